	.target	sm_90a

	.elftype	@"ET_EXEC"


//--------------------- .note.nv.tkinfo           --------------------------
	.section	.note.nv.tkinfo,"",@"SHT_NOTE"
	.sectionflags	@"SHF_NOTE_NV_TKINFO"
	.tkinfo
        /*0018*/ 	.word	0x00000002
        /*0030*/ 	.string	""
        /*0030*/ 	.string	"ptxas"
        /*0030*/ 	.string	"Cuda compilation tools, release 13.0, V13.0.88"
        /*0030*/ 	.string	"Build cuda_13.0.r13.0/compiler.36424714_0"
        /*0030*/ 	.string	"-arch sm_90a -m 64 "



//--------------------- .note.nv.cuinfo           --------------------------
	.section	.note.nv.cuinfo,"",@"SHT_NOTE"
	.sectionflags	@"SHF_NOTE_NV_CUINFO"
        /*0018*/ 	.short	0x0002
        /*001a*/ 	.short	0x005a
        /*001c*/ 	.short	0x0082
	.zero		2


//--------------------- .nv.info                  --------------------------
	.section	.nv.info,"",@"SHT_CUDA_INFO"
	.align	4


	//----- nvinfo : EIATTR_REGCOUNT
	.align		4
        /*0000*/ 	.byte	0x04, 0x2f
        /*0002*/ 	.short	(.L_20 - .L_19)
	.align		4
.L_19:
        /*0004*/ 	.word	index@(_ZN7cutlass13device_kernelIN5flash22FlashAttnBwdPreprocessIN4cute5tupleIJNS3_1CILi128EEENS5_ILi64EEEEEENS_6half_tEfNS_4arch4Sm90ELb1ELb1EEEEEvNT_6ParamsE)
        /*0008*/ 	.word	0x00000040


	//----- nvinfo : EIATTR_FRAME_SIZE
	.align		4
.L_20:
        /*000c*/ 	.byte	0x04, 0x11
        /*000e*/ 	.short	(.L_22 - .L_21)
	.align		4
.L_21:
        /*0010*/ 	.word	index@(_ZN7cutlass13device_kernelIN5flash22FlashAttnBwdPreprocessIN4cute5tupleIJNS3_1CILi128EEENS5_ILi64EEEEEENS_6half_tEfNS_4arch4Sm90ELb1ELb1EEEEEvNT_6ParamsE)
        /*0014*/ 	.word	0x00000000


	//----- nvinfo : EIATTR_REGCOUNT
	.align		4
.L_22:
        /*0018*/ 	.byte	0x04, 0x2f
        /*001a*/ 	.short	(.L_24 - .L_23)
	.align		4
.L_23:
        /*001c*/ 	.word	index@(_ZN7cutlass13device_kernelIN5flash11enable_sm90INS1_16FlashAttnBwdSm90INS1_25CollectiveMainloopBwdSm90ILi2ELi2ELi2EN4cute5tupleIJNS5_1CILi1EEES8_S8_EEENS6_IJNS7_ILi128EEESA_NS7_ILi64EEEEEENS_6half_tEfNS_4arch4Sm90ELb1ELb0ELb0ELb1ELb1ELb1ELb0ELb0ELi2ELi1ELi2ELi2ELb0EEENS1_24CollectiveEpilogueBwdGQAISC_fSF_Li256ELb1ELb1EEENS1_25SingleTileBwdLPTSchedulerILb1ELi128ELb1EEEEEEEEEvNT_6ParamsE)
        /*0020*/ 	.word	0x000000a8


	//----- nvinfo : EIATTR_FRAME_SIZE
	.align		4
.L_24:
        /*0024*/ 	.byte	0x04, 0x11
        /*0026*/ 	.short	(.L_26 - .L_25)
	.align		4
.L_25:
        /*0028*/ 	.word	index@(_ZN7cutlass13device_kernelIN5flash11enable_sm90INS1_16FlashAttnBwdSm90INS1_25CollectiveMainloopBwdSm90ILi2ELi2ELi2EN4cute5tupleIJNS5_1CILi1EEES8_S8_EEENS6_IJNS7_ILi128EEESA_NS7_ILi64EEEEEENS_6half_tEfNS_4arch4Sm90ELb1ELb0ELb0ELb1ELb1ELb1ELb0ELb0ELi2ELi1ELi2ELi2ELb0EEENS1_24CollectiveEpilogueBwdGQAISC_fSF_Li256ELb1ELb1EEENS1_25SingleTileBwdLPTSchedulerILb1ELi128ELb1EEEEEEEEEvNT_6ParamsE)
        /*002c*/ 	.word	0x00000040


	//----- nvinfo : EIATTR_REGCOUNT
	.align		4
.L_26:
        /*0030*/ 	.byte	0x04, 0x2f
        /*0032*/ 	.short	(.L_28 - .L_27)
	.align		4
.L_27:
        /*0034*/ 	.word	index@(_ZN7cutlass13device_kernelIN5flash32FlashAttnBwdPostprocessConvertdQIN4cute5tupleIJNS3_1CILi128EEENS5_ILi64EEEEEENS_6half_tEfNS_4arch4Sm90ELi256ENS3_8TiledMMAINS3_8MMA_AtomIJNS3_4SM904GMMA25MMA_64x64x16_F32F16F16_SSILNSF_5MajorE0ELSH_1ELNSF_7ScaleInE1ELSI_1EEEEEENS3_6LayoutINS4_IJNS5_ILi2EEENS5_ILi1EEESN_EEENS4_IJSN_NS5_ILi0EEESP_EEEEENS4_IJNS3_10UnderscoreESS_SS_EEEEELb0EEEEEvNT_6ParamsE)
        /*0038*/ 	.word	0x00000037


	//----- nvinfo : EIATTR_FRAME_SIZE
	.align		4
.L_28:
        /*003c*/ 	.byte	0x04, 0x11
        /*003e*/ 	.short	(.L_30 - .L_29)
	.align		4
.L_29:
        /*0040*/ 	.word	index@(_ZN7cutlass13device_kernelIN5flash32FlashAttnBwdPostprocessConvertdQIN4cute5tupleIJNS3_1CILi128EEENS5_ILi64EEEEEENS_6half_tEfNS_4arch4Sm90ELi256ENS3_8TiledMMAINS3_8MMA_AtomIJNS3_4SM904GMMA25MMA_64x64x16_F32F16F16_SSILNSF_5MajorE0ELSH_1ELNSF_7ScaleInE1ELSI_1EEEEEENS3_6LayoutINS4_IJNS5_ILi2EEENS5_ILi1EEESN_EEENS4_IJSN_NS5_ILi0EEESP_EEEEENS4_IJNS3_10UnderscoreESS_SS_EEEEELb0EEEEEvNT_6ParamsE)
        /*0044*/ 	.word	0x00000000


	//----- nvinfo : EIATTR_REGCOUNT
	.align		4
.L_30:
        /*0048*/ 	.byte	0x04, 0x2f
        /*004a*/ 	.short	(.L_32 - .L_31)
	.align		4
.L_31:
        /*004c*/ 	.word	index@(_ZN7cutlass13device_kernelIN5flash32FlashAttnBwdPostprocessConvertdQIN4cute5tupleIJNS3_1CILi128EEENS5_ILi64EEEEEENS_6half_tEfNS_4arch4Sm90ELi256ENS3_8TiledMMAINS3_8MMA_AtomIJNS3_4SM904GMMA25MMA_64x64x16_F32F16F16_RSILNSF_5MajorE0ELSH_1ELNSF_7ScaleInE1ELSI_1EEEEEENS3_6LayoutINS4_IJNS5_ILi2EEENS5_ILi1EEESN_EEENS4_IJSN_NS5_ILi0EEESP_EEEEENS4_IJNS3_10UnderscoreESS_SS_EEEEELb0EEEEEvNT_6ParamsE)
        /*0050*/ 	.word	0x00000037


	//----- nvinfo : EIATTR_FRAME_SIZE
	.align		4
.L_32:
        /*0054*/ 	.byte	0x04, 0x11
        /*0056*/ 	.short	(.L_34 - .L_33)
	.align		4
.L_33:
        /*0058*/ 	.word	index@(_ZN7cutlass13device_kernelIN5flash32FlashAttnBwdPostprocessConvertdQIN4cute5tupleIJNS3_1CILi128EEENS5_ILi64EEEEEENS_6half_tEfNS_4arch4Sm90ELi256ENS3_8TiledMMAINS3_8MMA_AtomIJNS3_4SM904GMMA25MMA_64x64x16_F32F16F16_RSILNSF_5MajorE0ELSH_1ELNSF_7ScaleInE1ELSI_1EEEEEENS3_6LayoutINS4_IJNS5_ILi2EEENS5_ILi1EEESN_EEENS4_IJSN_NS5_ILi0EEESP_EEEEENS4_IJNS3_10UnderscoreESS_SS_EEEEELb0EEEEEvNT_6ParamsE)
        /*005c*/ 	.word	0x00000000


	//----- nvinfo : EIATTR_REGCOUNT
	.align		4
.L_34:
        /*0060*/ 	.byte	0x04, 0x2f
        /*0062*/ 	.short	(.L_36 - .L_35)
	.align		4
.L_35:
        /*0064*/ 	.word	index@(_ZN7cutlass13device_kernelIN5flash11enable_sm90INS1_16FlashAttnBwdSm90INS1_25CollectiveMainloopBwdSm90ILi2ELi2ELi2EN4cute5tupleIJNS5_1CILi1EEES8_S8_EEENS6_IJNS7_ILi128EEESA_NS7_ILi64EEEEEENS_6half_tEfNS_4arch4Sm90ELb1ELb0ELb0ELb1ELb0ELb1ELb0ELb0ELi2ELi1ELi2ELi2ELb0EEENS1_24CollectiveEpilogueBwdGQAISC_fSF_Li256ELb1ELb0EEENS1_25SingleTileBwdLPTSchedulerILb1ELi128ELb0EEEEEEEEEvNT_6ParamsE)
        /*0068*/ 	.word	0x000000a8


	//----- nvinfo : EIATTR_FRAME_SIZE
	.align		4
.L_36:
        /*006c*/ 	.byte	0x04, 0x11
        /*006e*/ 	.short	(.L_38 - .L_37)
	.align		4
.L_37:
        /*0070*/ 	.word	index@(_ZN7cutlass13device_kernelIN5flash11enable_sm90INS1_16FlashAttnBwdSm90INS1_25CollectiveMainloopBwdSm90ILi2ELi2ELi2EN4cute5tupleIJNS5_1CILi1EEES8_S8_EEENS6_IJNS7_ILi128EEESA_NS7_ILi64EEEEEENS_6half_tEfNS_4arch4Sm90ELb1ELb0ELb0ELb1ELb0ELb1ELb0ELb0ELi2ELi1ELi2ELi2ELb0EEENS1_24CollectiveEpilogueBwdGQAISC_fSF_Li256ELb1ELb0EEENS1_25SingleTileBwdLPTSchedulerILb1ELi128ELb0EEEEEEEEEvNT_6ParamsE)
        /*0074*/ 	.word	0x00000040


	//----- nvinfo : EIATTR_REGCOUNT
	.align		4
.L_38:
        /*0078*/ 	.byte	0x04, 0x2f
        /*007a*/ 	.short	(.L_40 - .L_39)
	.align		4
.L_39:
        /*007c*/ 	.word	index@(_ZN7cutlass13device_kernelIN5flash11enable_sm90INS1_16FlashAttnBwdSm90INS1_25CollectiveMainloopBwdSm90ILi2ELi2ELi2EN4cute5tupleIJNS5_1CILi1EEES8_S8_EEENS6_IJNS7_ILi128EEESA_NS7_ILi64EEEEEENS_6half_tEfNS_4arch4Sm90ELb1ELb0ELb0ELb1ELb1ELb1ELb0ELb0ELi2ELi1ELi2ELi2ELb0EEENS1_21CollectiveEpilogueBwdISC_SD_SF_Li256ELb1ELb0ELi1EEENS1_25SingleTileBwdLPTSchedulerILb1ELi128ELb1EEEEEEEEEvNT_6ParamsE)
        /*0080*/ 	.word	0x000000a8


	//----- nvinfo : EIATTR_FRAME_SIZE
	.align		4
.L_40:
        /*0084*/ 	.byte	0x04, 0x11
        /*0086*/ 	.short	(.L_42 - .L_41)
	.align		4
.L_41:
        /*0088*/ 	.word	index@(_ZN7cutlass13device_kernelIN5flash11enable_sm90INS1_16FlashAttnBwdSm90INS1_25CollectiveMainloopBwdSm90ILi2ELi2ELi2EN4cute5tupleIJNS5_1CILi1EEES8_S8_EEENS6_IJNS7_ILi128EEESA_NS7_ILi64EEEEEENS_6half_tEfNS_4arch4Sm90ELb1ELb0ELb0ELb1ELb1ELb1ELb0ELb0ELi2ELi1ELi2ELi2ELb0EEENS1_21CollectiveEpilogueBwdISC_SD_SF_Li256ELb1ELb0ELi1EEENS1_25SingleTileBwdLPTSchedulerILb1ELi128ELb1EEEEEEEEEvNT_6ParamsE)
        /*008c*/ 	.word	0x00000040


	//----- nvinfo : EIATTR_REGCOUNT
	.align		4
.L_42:
        /*0090*/ 	.byte	0x04, 0x2f
        /*0092*/ 	.short	(.L_44 - .L_43)
	.align		4
.L_43:
        /*0094*/ 	.word	index@(_ZN7cutlass13device_kernelIN5flash11enable_sm90INS1_16FlashAttnBwdSm90INS1_25CollectiveMainloopBwdSm90ILi2ELi2ELi2EN4cute5tupleIJNS5_1CILi1EEES8_S8_EEENS6_IJNS7_ILi128EEESA_NS7_ILi64EEEEEENS_6half_tEfNS_4arch4Sm90ELb1ELb0ELb0ELb1ELb0ELb1ELb0ELb0ELi2ELi1ELi2ELi2ELb0EEENS1_21CollectiveEpilogueBwdISC_SD_SF_Li256ELb1ELb0ELi1EEENS1_25SingleTileBwdLPTSchedulerILb1ELi128ELb0EEEEEEEEEvNT_6ParamsE)
        /*0098*/ 	.word	0x000000a8


	//----- nvinfo : EIATTR_FRAME_SIZE
	.align		4
.L_44:
        /*009c*/ 	.byte	0x04, 0x11
        /*009e*/ 	.short	(.L_46 - .L_45)
	.align		4
.L_45:
        /*00a0*/ 	.word	index@(_ZN7cutlass13device_kernelIN5flash11enable_sm90INS1_16FlashAttnBwdSm90INS1_25CollectiveMainloopBwdSm90ILi2ELi2ELi2EN4cute5tupleIJNS5_1CILi1EEES8_S8_EEENS6_IJNS7_ILi128EEESA_NS7_ILi64EEEEEENS_6half_tEfNS_4arch4Sm90ELb1ELb0ELb0ELb1ELb0ELb1ELb0ELb0ELi2ELi1ELi2ELi2ELb0EEENS1_21CollectiveEpilogueBwdISC_SD_SF_Li256ELb1ELb0ELi1EEENS1_25SingleTileBwdLPTSchedulerILb1ELi128ELb0EEEEEEEEEvNT_6ParamsE)
        /*00a4*/ 	.word	0x00000040


	//----- nvinfo : EIATTR_REGCOUNT
	.align		4
.L_46:
        /*00a8*/ 	.byte	0x04, 0x2f
        /*00aa*/ 	.short	(.L_48 - .L_47)
	.align		4
.L_47:
        /*00ac*/ 	.word	index@(_ZN7cutlass13device_kernelIN5flash22FlashAttnBwdPreprocessIN4cute5tupleIJNS3_1CILi128EEENS5_ILi64EEEEEENS_6half_tEfNS_4arch4Sm90ELb1ELb0EEEEEvNT_6ParamsE)
        /*00b0*/ 	.word	0x00000040


	//----- nvinfo : EIATTR_FRAME_SIZE
	.align		4
.L_48:
        /*00b4*/ 	.byte	0x04, 0x11
        /*00b6*/ 	.short	(.L_50 - .L_49)
	.align		4
.L_49:
        /*00b8*/ 	.word	index@(_ZN7cutlass13device_kernelIN5flash22FlashAttnBwdPreprocessIN4cute5tupleIJNS3_1CILi128EEENS5_ILi64EEEEEENS_6half_tEfNS_4arch4Sm90ELb1ELb0EEEEEvNT_6ParamsE)
        /*00bc*/ 	.word	0x00000000


	//----- nvinfo : EIATTR_REGCOUNT
	.align		4
.L_50:
        /*00c0*/ 	.byte	0x04, 0x2f
        /*00c2*/ 	.short	(.L_52 - .L_51)
	.align		4
.L_51:
        /*00c4*/ 	.word	index@(_ZN7cutlass13device_kernelIN5flash11enable_sm90INS1_16FlashAttnBwdSm90INS1_25CollectiveMainloopBwdSm90ILi2ELi2ELi2EN4cute5tupleIJNS5_1CILi1EEES8_S8_EEENS6_IJNS7_ILi128EEESA_NS7_ILi64EEEEEENS_6half_tEfNS_4arch4Sm90ELb1ELb0ELb0ELb0ELb1ELb1ELb0ELb0ELi2ELi1ELi2ELi2ELb0EEENS1_24CollectiveEpilogueBwdGQAISC_fSF_Li256ELb0ELb1EEENS1_25SingleTileBwdLPTSchedulerILb0ELi128ELb1EEEEEEEEEvNT_6ParamsE)
        /*00c8*/ 	.word	0x000000a8


	//----- nvinfo : EIATTR_FRAME_SIZE
	.align		4
.L_52:
        /*00cc*/ 	.byte	0x04, 0x11
        /*00ce*/ 	.short	(.L_54 - .L_53)
	.align		4
.L_53:
        /*00d0*/ 	.word	index@(_ZN7cutlass13device_kernelIN5flash11enable_sm90INS1_16FlashAttnBwdSm90INS1_25CollectiveMainloopBwdSm90ILi2ELi2ELi2EN4cute5tupleIJNS5_1CILi1EEES8_S8_EEENS6_IJNS7_ILi128EEESA_NS7_ILi64EEEEEENS_6half_tEfNS_4arch4Sm90ELb1ELb0ELb0ELb0ELb1ELb1ELb0ELb0ELi2ELi1ELi2ELi2ELb0EEENS1_24CollectiveEpilogueBwdGQAISC_fSF_Li256ELb0ELb1EEENS1_25SingleTileBwdLPTSchedulerILb0ELi128ELb1EEEEEEEEEvNT_6ParamsE)
        /*00d4*/ 	.word	0x00000048


	//----- nvinfo : EIATTR_REGCOUNT
	.align		4
.L_54:
        /*00d8*/ 	.byte	0x04, 0x2f
        /*00da*/ 	.short	(.L_56 - .L_55)
	.align		4
.L_55:
        /*00dc*/ 	.word	index@(_ZN7cutlass13device_kernelIN5flash11enable_sm90INS1_16FlashAttnBwdSm90INS1_25CollectiveMainloopBwdSm90ILi2ELi2ELi2EN4cute5tupleIJNS5_1CILi1EEES8_S8_EEENS6_IJNS7_ILi128EEESA_NS7_ILi64EEEEEENS_6half_tEfNS_4arch4Sm90ELb1ELb0ELb0ELb0ELb0ELb1ELb0ELb0ELi2ELi1ELi2ELi2ELb0EEENS1_24CollectiveEpilogueBwdGQAISC_fSF_Li256ELb0ELb0EEENS1_25SingleTileBwdLPTSchedulerILb0ELi128ELb0EEEEEEEEEvNT_6ParamsE)
        /*00e0*/ 	.word	0x000000a8


	//----- nvinfo : EIATTR_FRAME_SIZE
	.align		4
.L_56:
        /*00e4*/ 	.byte	0x04, 0x11
        /*00e6*/ 	.short	(.L_58 - .L_57)
	.align		4
.L_57:
        /*00e8*/ 	.word	index@(_ZN7cutlass13device_kernelIN5flash11enable_sm90INS1_16FlashAttnBwdSm90INS1_25CollectiveMainloopBwdSm90ILi2ELi2ELi2EN4cute5tupleIJNS5_1CILi1EEES8_S8_EEENS6_IJNS7_ILi128EEESA_NS7_ILi64EEEEEENS_6half_tEfNS_4arch4Sm90ELb1ELb0ELb0ELb0ELb0ELb1ELb0ELb0ELi2ELi1ELi2ELi2ELb0EEENS1_24CollectiveEpilogueBwdGQAISC_fSF_Li256ELb0ELb0EEENS1_25SingleTileBwdLPTSchedulerILb0ELi128ELb0EEEEEEEEEvNT_6ParamsE)
        /*00ec*/ 	.word	0x00000040


	//----- nvinfo : EIATTR_REGCOUNT
	.align		4
.L_58:
        /*00f0*/ 	.byte	0x04, 0x2f
        /*00f2*/ 	.short	(.L_60 - .L_59)
	.align		4
.L_59:
        /*00f4*/ 	.word	index@(_ZN7cutlass13device_kernelIN5flash11enable_sm90INS1_16FlashAttnBwdSm90INS1_25CollectiveMainloopBwdSm90ILi2ELi2ELi2EN4cute5tupleIJNS5_1CILi1EEES8_S8_EEENS6_IJNS7_ILi128EEESA_NS7_ILi64EEEEEENS_6half_tEfNS_4arch4Sm90ELb1ELb0ELb0ELb0ELb1ELb1ELb0ELb0ELi2ELi1ELi2ELi2ELb0EEENS1_21CollectiveEpilogueBwdISC_SD_SF_Li256ELb0ELb0ELi1EEENS1_25SingleTileBwdLPTSchedulerILb0ELi128ELb1EEEEEEEEEvNT_6ParamsE)
        /*00f8*/ 	.word	0x000000a8


	//----- nvinfo : EIATTR_FRAME_SIZE
	.align		4
.L_60:
        /*00fc*/ 	.byte	0x04, 0x11
        /*00fe*/ 	.short	(.L_62 - .L_61)
	.align		4
.L_61:
        /*0100*/ 	.word	index@(_ZN7cutlass13device_kernelIN5flash11enable_sm90INS1_16FlashAttnBwdSm90INS1_25CollectiveMainloopBwdSm90ILi2ELi2ELi2EN4cute5tupleIJNS5_1CILi1EEES8_S8_EEENS6_IJNS7_ILi128EEESA_NS7_ILi64EEEEEENS_6half_tEfNS_4arch4Sm90ELb1ELb0ELb0ELb0ELb1ELb1ELb0ELb0ELi2ELi1ELi2ELi2ELb0EEENS1_21CollectiveEpilogueBwdISC_SD_SF_Li256ELb0ELb0ELi1EEENS1_25SingleTileBwdLPTSchedulerILb0ELi128ELb1EEEEEEEEEvNT_6ParamsE)
        /*0104*/ 	.word	0x00000048


	//----- nvinfo : EIATTR_REGCOUNT
	.align		4
.L_62:
        /*0108*/ 	.byte	0x04, 0x2f
        /*010a*/ 	.short	(.L_64 - .L_63)
	.align		4
.L_63:
        /*010c*/ 	.word	index@(_ZN7cutlass13device_kernelIN5flash11enable_sm90INS1_16FlashAttnBwdSm90INS1_25CollectiveMainloopBwdSm90ILi2ELi2ELi2EN4cute5tupleIJNS5_1CILi1EEES8_S8_EEENS6_IJNS7_ILi128EEESA_NS7_ILi64EEEEEENS_6half_tEfNS_4arch4Sm90ELb1ELb0ELb0ELb0ELb0ELb1ELb0ELb0ELi2ELi1ELi2ELi2ELb0EEENS1_21CollectiveEpilogueBwdISC_SD_SF_Li256ELb0ELb0ELi1EEENS1_25SingleTileBwdLPTSchedulerILb0ELi128ELb0EEEEEEEEEvNT_6ParamsE)
        /*0110*/ 	.word	0x000000a8


	//----- nvinfo : EIATTR_FRAME_SIZE
	.align		4
.L_64:
        /*0114*/ 	.byte	0x04, 0x11
        /*0116*/ 	.short	(.L_66 - .L_65)
	.align		4
.L_65:
        /*0118*/ 	.word	index@(_ZN7cutlass13device_kernelIN5flash11enable_sm90INS1_16FlashAttnBwdSm90INS1_25CollectiveMainloopBwdSm90ILi2ELi2ELi2EN4cute5tupleIJNS5_1CILi1EEES8_S8_EEENS6_IJNS7_ILi128EEESA_NS7_ILi64EEEEEENS_6half_tEfNS_4arch4Sm90ELb1ELb0ELb0ELb0ELb0ELb1ELb0ELb0ELi2ELi1ELi2ELi2ELb0EEENS1_21CollectiveEpilogueBwdISC_SD_SF_Li256ELb0ELb0ELi1EEENS1_25SingleTileBwdLPTSchedulerILb0ELi128ELb0EEEEEEEEEvNT_6ParamsE)
        /*011c*/ 	.word	0x00000048


	//----- nvinfo : EIATTR_REGCOUNT
	.align		4
.L_66:
        /*0120*/ 	.byte	0x04, 0x2f
        /*0122*/ 	.short	(.L_68 - .L_67)
	.align		4
.L_67:
        /*0124*/ 	.word	index@(_ZN7cutlass13device_kernelIN5flash11enable_sm90INS1_16FlashAttnBwdSm90INS1_25CollectiveMainloopBwdSm90ILi2ELi2ELi2EN4cute5tupleIJNS5_1CILi1EEES8_S8_EEENS6_IJNS7_ILi128EEESA_NS7_ILi64EEEEEENS_6half_tEfNS_4arch4Sm90ELb0ELb1ELb0ELb1ELb1ELb1ELb0ELb0ELi2ELi1ELi2ELi2ELb0EEENS1_24CollectiveEpilogueBwdGQAISC_fSF_Li256ELb1ELb1EEENS1_19SingleTileSchedulerILb1ELb0ELb0ELi128EEEEEEEEEvNT_6ParamsE)
        /*0128*/ 	.word	0x000000a8


	//----- nvinfo : EIATTR_FRAME_SIZE
	.align		4
.L_68:
        /*012c*/ 	.byte	0x04, 0x11
        /*012e*/ 	.short	(.L_70 - .L_69)
	.align		4
.L_69:
        /*0130*/ 	.word	index@(_ZN7cutlass13device_kernelIN5flash11enable_sm90INS1_16FlashAttnBwdSm90INS1_25CollectiveMainloopBwdSm90ILi2ELi2ELi2EN4cute5tupleIJNS5_1CILi1EEES8_S8_EEENS6_IJNS7_ILi128EEESA_NS7_ILi64EEEEEENS_6half_tEfNS_4arch4Sm90ELb0ELb1ELb0ELb1ELb1ELb1ELb0ELb0ELi2ELi1ELi2ELi2ELb0EEENS1_24CollectiveEpilogueBwdGQAISC_fSF_Li256ELb1ELb1EEENS1_19SingleTileSchedulerILb1ELb0ELb0ELi128EEEEEEEEEvNT_6ParamsE)
        /*0134*/ 	.word	0x00000050


	//----- nvinfo : EIATTR_REGCOUNT
	.align		4
.L_70:
        /*0138*/ 	.byte	0x04, 0x2f
        /*013a*/ 	.short	(.L_72 - .L_71)
	.align		4
.L_71:
        /*013c*/ 	.word	index@(_ZN7cutlass13device_kernelIN5flash11enable_sm90INS1_16FlashAttnBwdSm90INS1_25CollectiveMainloopBwdSm90ILi2ELi2ELi2EN4cute5tupleIJNS5_1CILi1EEES8_S8_EEENS6_IJNS7_ILi128EEESA_NS7_ILi64EEEEEENS_6half_tEfNS_4arch4Sm90ELb0ELb1ELb0ELb1ELb0ELb1ELb0ELb0ELi2ELi1ELi2ELi2ELb0EEENS1_24CollectiveEpilogueBwdGQAISC_fSF_Li256ELb1ELb0EEENS1_19SingleTileSchedulerILb1ELb0ELb0ELi128EEEEEEEEEvNT_6ParamsE)
        /*0140*/ 	.word	0x000000a8


	//----- nvinfo : EIATTR_FRAME_SIZE
	.align		4
.L_72:
        /*0144*/ 	.byte	0x04, 0x11
        /*0146*/ 	.short	(.L_74 - .L_73)
	.align		4
.L_73:
        /*0148*/ 	.word	index@(_ZN7cutlass13device_kernelIN5flash11enable_sm90INS1_16FlashAttnBwdSm90INS1_25CollectiveMainloopBwdSm90ILi2ELi2ELi2EN4cute5tupleIJNS5_1CILi1EEES8_S8_EEENS6_IJNS7_ILi128EEESA_NS7_ILi64EEEEEENS_6half_tEfNS_4arch4Sm90ELb0ELb1ELb0ELb1ELb0ELb1ELb0ELb0ELi2ELi1ELi2ELi2ELb0EEENS1_24CollectiveEpilogueBwdGQAISC_fSF_Li256ELb1ELb0EEENS1_19SingleTileSchedulerILb1ELb0ELb0ELi128EEEEEEEEEvNT_6ParamsE)
        /*014c*/ 	.word	0x00000050


	//----- nvinfo : EIATTR_REGCOUNT
	.align		4
.L_74:
        /*0150*/ 	.byte	0x04, 0x2f
        /*0152*/ 	.short	(.L_76 - .L_75)
	.align		4
.L_75:
        /*0154*/ 	.word	index@(_ZN7cutlass13device_kernelIN5flash11enable_sm90INS1_16FlashAttnBwdSm90INS1_25CollectiveMainloopBwdSm90ILi2ELi2ELi2EN4cute5tupleIJNS5_1CILi1EEES8_S8_EEENS6_IJNS7_ILi128EEESA_NS7_ILi64EEEEEENS_6half_tEfNS_4arch4Sm90ELb0ELb1ELb0ELb1ELb1ELb1ELb0ELb0ELi2ELi1ELi2ELi2ELb0EEENS1_21CollectiveEpilogueBwdISC_SD_SF_Li256ELb1ELb0ELi1EEENS1_19SingleTileSchedulerILb1ELb0ELb0ELi128EEEEEEEEEvNT_6ParamsE)
        /*0158*/ 	.word	0x000000a8


	//----- nvinfo : EIATTR_FRAME_SIZE
	.align		4
.L_76:
        /*015c*/ 	.byte	0x04, 0x11
        /*015e*/ 	.short	(.L_78 - .L_77)
	.align		4
.L_77:
        /*0160*/ 	.word	index@(_ZN7cutlass13device_kernelIN5flash11enable_sm90INS1_16FlashAttnBwdSm90INS1_25CollectiveMainloopBwdSm90ILi2ELi2ELi2EN4cute5tupleIJNS5_1CILi1EEES8_S8_EEENS6_IJNS7_ILi128EEESA_NS7_ILi64EEEEEENS_6half_tEfNS_4arch4Sm90ELb0ELb1ELb0ELb1ELb1ELb1ELb0ELb0ELi2ELi1ELi2ELi2ELb0EEENS1_21CollectiveEpilogueBwdISC_SD_SF_Li256ELb1ELb0ELi1EEENS1_19SingleTileSchedulerILb1ELb0ELb0ELi128EEEEEEEEEvNT_6ParamsE)
        /*0164*/ 	.word	0x00000050


	//----- nvinfo : EIATTR_REGCOUNT
	.align		4
.L_78:
        /*0168*/ 	.byte	0x04, 0x2f
        /*016a*/ 	.short	(.L_80 - .L_79)
	.align		4
.L_79:
        /*016c*/ 	.word	index@(_ZN7cutlass13device_kernelIN5flash11enable_sm90INS1_16FlashAttnBwdSm90INS1_25CollectiveMainloopBwdSm90ILi2ELi2ELi2EN4cute5tupleIJNS5_1CILi1EEES8_S8_EEENS6_IJNS7_ILi128EEESA_NS7_ILi64EEEEEENS_6half_tEfNS_4arch4Sm90ELb0ELb1ELb0ELb1ELb0ELb1ELb0ELb0ELi2ELi1ELi2ELi2ELb0EEENS1_21CollectiveEpilogueBwdISC_SD_SF_Li256ELb1ELb0ELi1EEENS1_19SingleTileSchedulerILb1ELb0ELb0ELi128EEEEEEEEEvNT_6ParamsE)
        /*0170*/ 	.word	0x000000a8


	//----- nvinfo : EIATTR_FRAME_SIZE
	.align		4
.L_80:
        /*0174*/ 	.byte	0x04, 0x11
        /*0176*/ 	.short	(.L_82 - .L_81)
	.align		4
.L_81:
        /*0178*/ 	.word	index@(_ZN7cutlass13device_kernelIN5flash11enable_sm90INS1_16FlashAttnBwdSm90INS1_25CollectiveMainloopBwdSm90ILi2ELi2ELi2EN4cute5tupleIJNS5_1CILi1EEES8_S8_EEENS6_IJNS7_ILi128EEESA_NS7_ILi64EEEEEENS_6half_tEfNS_4arch4Sm90ELb0ELb1ELb0ELb1ELb0ELb1ELb0ELb0ELi2ELi1ELi2ELi2ELb0EEENS1_21CollectiveEpilogueBwdISC_SD_SF_Li256ELb1ELb0ELi1EEENS1_19SingleTileSchedulerILb1ELb0ELb0ELi128EEEEEEEEEvNT_6ParamsE)
        /*017c*/ 	.word	0x00000050


	//----- nvinfo : EIATTR_REGCOUNT
	.align		4
.L_82:
        /*0180*/ 	.byte	0x04, 0x2f
        /*0182*/ 	.short	(.L_84 - .L_83)
	.align		4
.L_83:
        /*0184*/ 	.word	index@(_ZN7cutlass13device_kernelIN5flash11enable_sm90INS1_16FlashAttnBwdSm90INS1_25CollectiveMainloopBwdSm90ILi2ELi2ELi2EN4cute5tupleIJNS5_1CILi1EEES8_S8_EEENS6_IJNS7_ILi128EEESA_NS7_ILi64EEEEEENS_6half_tEfNS_4arch4Sm90ELb0ELb1ELb0ELb0ELb1ELb1ELb0ELb0ELi2ELi1ELi2ELi2ELb0EEENS1_24CollectiveEpilogueBwdGQAISC_fSF_Li256ELb0ELb1EEENS1_19SingleTileSchedulerILb0ELb0ELb0ELi128EEEEEEEEEvNT_6ParamsE)
        /*0188*/ 	.word	0x000000a8


	//----- nvinfo : EIATTR_FRAME_SIZE
	.align		4
.L_84:
        /*018c*/ 	.byte	0x04, 0x11
        /*018e*/ 	.short	(.L_86 - .L_85)
	.align		4
.L_85:
        /*0190*/ 	.word	index@(_ZN7cutlass13device_kernelIN5flash11enable_sm90INS1_16FlashAttnBwdSm90INS1_25CollectiveMainloopBwdSm90ILi2ELi2ELi2EN4cute5tupleIJNS5_1CILi1EEES8_S8_EEENS6_IJNS7_ILi128EEESA_NS7_ILi64EEEEEENS_6half_tEfNS_4arch4Sm90ELb0ELb1ELb0ELb0ELb1ELb1ELb0ELb0ELi2ELi1ELi2ELi2ELb0EEENS1_24CollectiveEpilogueBwdGQAISC_fSF_Li256ELb0ELb1EEENS1_19SingleTileSchedulerILb0ELb0ELb0ELi128EEEEEEEEEvNT_6ParamsE)
        /*0194*/ 	.word	0x00000040


	//----- nvinfo : EIATTR_REGCOUNT
	.align		4
.L_86:
        /*0198*/ 	.byte	0x04, 0x2f
        /*019a*/ 	.short	(.L_88 - .L_87)
	.align		4
.L_87:
        /*019c*/ 	.word	index@(_ZN7cutlass13device_kernelIN5flash11enable_sm90INS1_16FlashAttnBwdSm90INS1_25CollectiveMainloopBwdSm90ILi2ELi2ELi2EN4cute5tupleIJNS5_1CILi1EEES8_S8_EEENS6_IJNS7_ILi128EEESA_NS7_ILi64EEEEEENS_6half_tEfNS_4arch4Sm90ELb0ELb1ELb0ELb0ELb0ELb1ELb0ELb0ELi2ELi1ELi2ELi2ELb0EEENS1_24CollectiveEpilogueBwdGQAISC_fSF_Li256ELb0ELb0EEENS1_19SingleTileSchedulerILb0ELb0ELb0ELi128EEEEEEEEEvNT_6ParamsE)
        /*01a0*/ 	.word	0x000000a8


	//----- nvinfo : EIATTR_FRAME_SIZE
	.align		4
.L_88:
        /*01a4*/ 	.byte	0x04, 0x11
        /*01a6*/ 	.short	(.L_90 - .L_89)
	.align		4
.L_89:
        /*01a8*/ 	.word	index@(_ZN7cutlass13device_kernelIN5flash11enable_sm90INS1_16FlashAttnBwdSm90INS1_25CollectiveMainloopBwdSm90ILi2ELi2ELi2EN4cute5tupleIJNS5_1CILi1EEES8_S8_EEENS6_IJNS7_ILi128EEESA_NS7_ILi64EEEEEENS_6half_tEfNS_4arch4Sm90ELb0ELb1ELb0ELb0ELb0ELb1ELb0ELb0ELi2ELi1ELi2ELi2ELb0EEENS1_24CollectiveEpilogueBwdGQAISC_fSF_Li256ELb0ELb0EEENS1_19SingleTileSchedulerILb0ELb0ELb0ELi128EEEEEEEEEvNT_6ParamsE)
        /*01ac*/ 	.word	0x00000040


	//----- nvinfo : EIATTR_REGCOUNT
	.align		4
.L_90:
        /*01b0*/ 	.byte	0x04, 0x2f
        /*01b2*/ 	.short	(.L_92 - .L_91)
	.align		4
.L_91:
        /*01b4*/ 	.word	index@(_ZN7cutlass13device_kernelIN5flash11enable_sm90INS1_16FlashAttnBwdSm90INS1_25CollectiveMainloopBwdSm90ILi2ELi2ELi2EN4cute5tupleIJNS5_1CILi1EEES8_S8_EEENS6_IJNS7_ILi128EEESA_NS7_ILi64EEEEEENS_6half_tEfNS_4arch4Sm90ELb0ELb1ELb0ELb0ELb1ELb1ELb0ELb0ELi2ELi1ELi2ELi2ELb0EEENS1_21CollectiveEpilogueBwdISC_SD_SF_Li256ELb0ELb0ELi1EEENS1_19SingleTileSchedulerILb0ELb0ELb0ELi128EEEEEEEEEvNT_6ParamsE)
        /*01b8*/ 	.word	0x000000a8


	//----- nvinfo : EIATTR_FRAME_SIZE
	.align		4
.L_92:
        /*01bc*/ 	.byte	0x04, 0x11
        /*01be*/ 	.short	(.L_94 - .L_93)
	.align		4
.L_93:
        /*01c0*/ 	.word	index@(_ZN7cutlass13device_kernelIN5flash11enable_sm90INS1_16FlashAttnBwdSm90INS1_25CollectiveMainloopBwdSm90ILi2ELi2ELi2EN4cute5tupleIJNS5_1CILi1EEES8_S8_EEENS6_IJNS7_ILi128EEESA_NS7_ILi64EEEEEENS_6half_tEfNS_4arch4Sm90ELb0ELb1ELb0ELb0ELb1ELb1ELb0ELb0ELi2ELi1ELi2ELi2ELb0EEENS1_21CollectiveEpilogueBwdISC_SD_SF_Li256ELb0ELb0ELi1EEENS1_19SingleTileSchedulerILb0ELb0ELb0ELi128EEEEEEEEEvNT_6ParamsE)
        /*01c4*/ 	.word	0x00000040


	//----- nvinfo : EIATTR_REGCOUNT
	.align		4
.L_94:
        /*01c8*/ 	.byte	0x04, 0x2f
        /*01ca*/ 	.short	(.L_96 - .L_95)
	.align		4
.L_95:
        /*01cc*/ 	.word	index@(_ZN7cutlass13device_kernelIN5flash11enable_sm90INS1_16FlashAttnBwdSm90INS1_25CollectiveMainloopBwdSm90ILi2ELi2ELi2EN4cute5tupleIJNS5_1CILi1EEES8_S8_EEENS6_IJNS7_ILi128EEESA_NS7_ILi64EEEEEENS_6half_tEfNS_4arch4Sm90ELb0ELb1ELb0ELb0ELb0ELb1ELb0ELb0ELi2ELi1ELi2ELi2ELb0EEENS1_21CollectiveEpilogueBwdISC_SD_SF_Li256ELb0ELb0ELi1EEENS1_19SingleTileSchedulerILb0ELb0ELb0ELi128EEEEEEEEEvNT_6ParamsE)
        /*01d0*/ 	.word	0x000000a8


	//----- nvinfo : EIATTR_FRAME_SIZE
	.align		4
.L_96:
        /*01d4*/ 	.byte	0x04, 0x11
        /*01d6*/ 	.short	(.L_98 - .L_97)
	.align		4
.L_97:
        /*01d8*/ 	.word	index@(_ZN7cutlass13device_kernelIN5flash11enable_sm90INS1_16FlashAttnBwdSm90INS1_25CollectiveMainloopBwdSm90ILi2ELi2ELi2EN4cute5tupleIJNS5_1CILi1EEES8_S8_EEENS6_IJNS7_ILi128EEESA_NS7_ILi64EEEEEENS_6half_tEfNS_4arch4Sm90ELb0ELb1ELb0ELb0ELb0ELb1ELb0ELb0ELi2ELi1ELi2ELi2ELb0EEENS1_21CollectiveEpilogueBwdISC_SD_SF_Li256ELb0ELb0ELi1EEENS1_19SingleTileSchedulerILb0ELb0ELb0ELi128EEEEEEEEEvNT_6ParamsE)
        /*01dc*/ 	.word	0x00000040


	//----- nvinfo : EIATTR_REGCOUNT
	.align		4
.L_98:
        /*01e0*/ 	.byte	0x04, 0x2f
        /*01e2*/ 	.short	(.L_100 - .L_99)
	.align		4
.L_99:
        /*01e4*/ 	.word	index@(_ZN7cutlass13device_kernelIN5flash11enable_sm90INS1_16FlashAttnBwdSm90INS1_25CollectiveMainloopBwdSm90ILi2ELi2ELi2EN4cute5tupleIJNS5_1CILi1EEES8_S8_EEENS6_IJNS7_ILi128EEESA_NS7_ILi64EEEEEENS_6half_tEfNS_4arch4Sm90ELb0ELb0ELb0ELb1ELb1ELb1ELb0ELb0ELi2ELi1ELi2ELi2ELb0EEENS1_24CollectiveEpilogueBwdGQAISC_fSF_Li256ELb1ELb1EEENS1_19SingleTileSchedulerILb1ELb0ELb0ELi128EEEEEEEEEvNT_6ParamsE)
        /*01e8*/ 	.word	0x000000a8


	//----- nvinfo : EIATTR_FRAME_SIZE
	.align		4
.L_100:
        /*01ec*/ 	.byte	0x04, 0x11
        /*01ee*/ 	.short	(.L_102 - .L_101)
	.align		4
.L_101:
        /*01f0*/ 	.word	index@(_ZN7cutlass13device_kernelIN5flash11enable_sm90INS1_16FlashAttnBwdSm90INS1_25CollectiveMainloopBwdSm90ILi2ELi2ELi2EN4cute5tupleIJNS5_1CILi1EEES8_S8_EEENS6_IJNS7_ILi128EEESA_NS7_ILi64EEEEEENS_6half_tEfNS_4arch4Sm90ELb0ELb0ELb0ELb1ELb1ELb1ELb0ELb0ELi2ELi1ELi2ELi2ELb0EEENS1_24CollectiveEpilogueBwdGQAISC_fSF_Li256ELb1ELb1EEENS1_19SingleTileSchedulerILb1ELb0ELb0ELi128EEEEEEEEEvNT_6ParamsE)
        /*01f4*/ 	.word	0x00000018


	//----- nvinfo : EIATTR_REGCOUNT
	.align		4
.L_102:
        /*01f8*/ 	.byte	0x04, 0x2f
        /*01fa*/ 	.short	(.L_104 - .L_103)
	.align		4
.L_103:
        /*01fc*/ 	.word	index@(_ZN7cutlass13device_kernelIN5flash11enable_sm90INS1_16FlashAttnBwdSm90INS1_25CollectiveMainloopBwdSm90ILi2ELi2ELi2EN4cute5tupleIJNS5_1CILi1EEES8_S8_EEENS6_IJNS7_ILi128EEESA_NS7_ILi64EEEEEENS_6half_tEfNS_4arch4Sm90ELb0ELb0ELb0ELb1ELb0ELb1ELb0ELb0ELi2ELi1ELi2ELi2ELb0EEENS1_24CollectiveEpilogueBwdGQAISC_fSF_Li256ELb1ELb0EEENS1_19SingleTileSchedulerILb1ELb0ELb0ELi128EEEEEEEEEvNT_6ParamsE)
        /*0200*/ 	.word	0x000000a8


	//----- nvinfo : EIATTR_FRAME_SIZE
	.align		4
.L_104:
        /*0204*/ 	.byte	0x04, 0x11
        /*0206*/ 	.short	(.L_106 - .L_105)
	.align		4
.L_105:
        /*0208*/ 	.word	index@(_ZN7cutlass13device_kernelIN5flash11enable_sm90INS1_16FlashAttnBwdSm90INS1_25CollectiveMainloopBwdSm90ILi2ELi2ELi2EN4cute5tupleIJNS5_1CILi1EEES8_S8_EEENS6_IJNS7_ILi128EEESA_NS7_ILi64EEEEEENS_6half_tEfNS_4arch4Sm90ELb0ELb0ELb0ELb1ELb0ELb1ELb0ELb0ELi2ELi1ELi2ELi2ELb0EEENS1_24CollectiveEpilogueBwdGQAISC_fSF_Li256ELb1ELb0EEENS1_19SingleTileSchedulerILb1ELb0ELb0ELi128EEEEEEEEEvNT_6ParamsE)
        /*020c*/ 	.word	0x00000018


	//----- nvinfo : EIATTR_REGCOUNT
	.align		4
.L_106:
        /*0210*/ 	.byte	0x04, 0x2f
        /*0212*/ 	.short	(.L_108 - .L_107)
	.align		4
.L_107:
        /*0214*/ 	.word	index@(_ZN7cutlass13device_kernelIN5flash11enable_sm90INS1_16FlashAttnBwdSm90INS1_25CollectiveMainloopBwdSm90ILi2ELi2ELi2EN4cute5tupleIJNS5_1CILi1EEES8_S8_EEENS6_IJNS7_ILi128EEESA_NS7_ILi64EEEEEENS_6half_tEfNS_4arch4Sm90ELb0ELb0ELb0ELb1ELb1ELb1ELb0ELb0ELi2ELi1ELi2ELi2ELb0EEENS1_21CollectiveEpilogueBwdISC_SD_SF_Li256ELb1ELb0ELi1EEENS1_19SingleTileSchedulerILb1ELb0ELb0ELi128EEEEEEEEEvNT_6ParamsE)
        /*0218*/ 	.word	0x000000a8


	//----- nvinfo : EIATTR_FRAME_SIZE
	.align		4
.L_108:
        /*021c*/ 	.byte	0x04, 0x11
        /*021e*/ 	.short	(.L_110 - .L_109)
	.align		4
.L_109:
        /*0220*/ 	.word	index@(_ZN7cutlass13device_kernelIN5flash11enable_sm90INS1_16FlashAttnBwdSm90INS1_25CollectiveMainloopBwdSm90ILi2ELi2ELi2EN4cute5tupleIJNS5_1CILi1EEES8_S8_EEENS6_IJNS7_ILi128EEESA_NS7_ILi64EEEEEENS_6half_tEfNS_4arch4Sm90ELb0ELb0ELb0ELb1ELb1ELb1ELb0ELb0ELi2ELi1ELi2ELi2ELb0EEENS1_21CollectiveEpilogueBwdISC_SD_SF_Li256ELb1ELb0ELi1EEENS1_19SingleTileSchedulerILb1ELb0ELb0ELi128EEEEEEEEEvNT_6ParamsE)
        /*0224*/ 	.word	0x00000018


	//----- nvinfo : EIATTR_REGCOUNT
	.align		4
.L_110:
        /*0228*/ 	.byte	0x04, 0x2f
        /*022a*/ 	.short	(.L_112 - .L_111)
	.align		4
.L_111:
        /*022c*/ 	.word	index@(_ZN7cutlass13device_kernelIN5flash11enable_sm90INS1_16FlashAttnBwdSm90INS1_25CollectiveMainloopBwdSm90ILi2ELi2ELi2EN4cute5tupleIJNS5_1CILi1EEES8_S8_EEENS6_IJNS7_ILi128EEESA_NS7_ILi64EEEEEENS_6half_tEfNS_4arch4Sm90ELb0ELb0ELb0ELb1ELb0ELb1ELb0ELb0ELi2ELi1ELi2ELi2ELb0EEENS1_21CollectiveEpilogueBwdISC_SD_SF_Li256ELb1ELb0ELi1EEENS1_19SingleTileSchedulerILb1ELb0ELb0ELi128EEEEEEEEEvNT_6ParamsE)
        /*0230*/ 	.word	0x000000a8


	//----- nvinfo : EIATTR_FRAME_SIZE
	.align		4
.L_112:
        /*0234*/ 	.byte	0x04, 0x11
        /*0236*/ 	.short	(.L_114 - .L_113)
	.align		4
.L_113:
        /*0238*/ 	.word	index@(_ZN7cutlass13device_kernelIN5flash11enable_sm90INS1_16FlashAttnBwdSm90INS1_25CollectiveMainloopBwdSm90ILi2ELi2ELi2EN4cute5tupleIJNS5_1CILi1EEES8_S8_EEENS6_IJNS7_ILi128EEESA_NS7_ILi64EEEEEENS_6half_tEfNS_4arch4Sm90ELb0ELb0ELb0ELb1ELb0ELb1ELb0ELb0ELi2ELi1ELi2ELi2ELb0EEENS1_21CollectiveEpilogueBwdISC_SD_SF_Li256ELb1ELb0ELi1EEENS1_19SingleTileSchedulerILb1ELb0ELb0ELi128EEEEEEEEEvNT_6ParamsE)
        /*023c*/ 	.word	0x00000018


	//----- nvinfo : EIATTR_REGCOUNT
	.align		4
.L_114:
        /*0240*/ 	.byte	0x04, 0x2f
        /*0242*/ 	.short	(.L_116 - .L_115)
	.align		4
.L_115:
        /*0244*/ 	.word	index@(_ZN7cutlass13device_kernelIN5flash11enable_sm90INS1_16FlashAttnBwdSm90INS1_25CollectiveMainloopBwdSm90ILi2ELi2ELi2EN4cute5tupleIJNS5_1CILi1EEES8_S8_EEENS6_IJNS7_ILi128EEESA_NS7_ILi64EEEEEENS_6half_tEfNS_4arch4Sm90ELb0ELb0ELb0ELb0ELb1ELb1ELb0ELb0ELi2ELi1ELi2ELi2ELb0EEENS1_24CollectiveEpilogueBwdGQAISC_fSF_Li256ELb0ELb1EEENS1_19SingleTileSchedulerILb0ELb0ELb0ELi128EEEEEEEEEvNT_6ParamsE)
        /*0248*/ 	.word	0x000000a8


	//----- nvinfo : EIATTR_FRAME_SIZE
	.align		4
.L_116:
        /*024c*/ 	.byte	0x04, 0x11
        /*024e*/ 	.short	(.L_118 - .L_117)
	.align		4
.L_117:
        /*0250*/ 	.word	index@(_ZN7cutlass13device_kernelIN5flash11enable_sm90INS1_16FlashAttnBwdSm90INS1_25CollectiveMainloopBwdSm90ILi2ELi2ELi2EN4cute5tupleIJNS5_1CILi1EEES8_S8_EEENS6_IJNS7_ILi128EEESA_NS7_ILi64EEEEEENS_6half_tEfNS_4arch4Sm90ELb0ELb0ELb0ELb0ELb1ELb1ELb0ELb0ELi2ELi1ELi2ELi2ELb0EEENS1_24CollectiveEpilogueBwdGQAISC_fSF_Li256ELb0ELb1EEENS1_19SingleTileSchedulerILb0ELb0ELb0ELi128EEEEEEEEEvNT_6ParamsE)
        /*0254*/ 	.word	0x00000010


	//----- nvinfo : EIATTR_REGCOUNT
	.align		4
.L_118:
        /*0258*/ 	.byte	0x04, 0x2f
        /*025a*/ 	.short	(.L_120 - .L_119)
	.align		4
.L_119:
        /*025c*/ 	.word	index@(_ZN7cutlass13device_kernelIN5flash11enable_sm90INS1_16FlashAttnBwdSm90INS1_25CollectiveMainloopBwdSm90ILi2ELi2ELi2EN4cute5tupleIJNS5_1CILi1EEES8_S8_EEENS6_IJNS7_ILi128EEESA_NS7_ILi64EEEEEENS_6half_tEfNS_4arch4Sm90ELb0ELb0ELb0ELb0ELb0ELb1ELb0ELb0ELi2ELi1ELi2ELi2ELb0EEENS1_24CollectiveEpilogueBwdGQAISC_fSF_Li256ELb0ELb0EEENS1_19SingleTileSchedulerILb0ELb0ELb0ELi128EEEEEEEEEvNT_6ParamsE)
        /*0260*/ 	.word	0x000000a8


	//----- nvinfo : EIATTR_FRAME_SIZE
	.align		4
.L_120:
        /*0264*/ 	.byte	0x04, 0x11
        /*0266*/ 	.short	(.L_122 - .L_121)
	.align		4
.L_121:
        /*0268*/ 	.word	index@(_ZN7cutlass13device_kernelIN5flash11enable_sm90INS1_16FlashAttnBwdSm90INS1_25CollectiveMainloopBwdSm90ILi2ELi2ELi2EN4cute5tupleIJNS5_1CILi1EEES8_S8_EEENS6_IJNS7_ILi128EEESA_NS7_ILi64EEEEEENS_6half_tEfNS_4arch4Sm90ELb0ELb0ELb0ELb0ELb0ELb1ELb0ELb0ELi2ELi1ELi2ELi2ELb0EEENS1_24CollectiveEpilogueBwdGQAISC_fSF_Li256ELb0ELb0EEENS1_19SingleTileSchedulerILb0ELb0ELb0ELi128EEEEEEEEEvNT_6ParamsE)
        /*026c*/ 	.word	0x00000010


	//----- nvinfo : EIATTR_REGCOUNT
	.align		4
.L_122:
        /*0270*/ 	.byte	0x04, 0x2f
        /*0272*/ 	.short	(.L_124 - .L_123)
	.align		4
.L_123:
        /*0274*/ 	.word	index@(_ZN7cutlass13device_kernelIN5flash11enable_sm90INS1_16FlashAttnBwdSm90INS1_25CollectiveMainloopBwdSm90ILi2ELi2ELi2EN4cute5tupleIJNS5_1CILi1EEES8_S8_EEENS6_IJNS7_ILi128EEESA_NS7_ILi64EEEEEENS_6half_tEfNS_4arch4Sm90ELb0ELb0ELb0ELb0ELb1ELb1ELb0ELb0ELi2ELi1ELi2ELi2ELb0EEENS1_21CollectiveEpilogueBwdISC_SD_SF_Li256ELb0ELb0ELi1EEENS1_19SingleTileSchedulerILb0ELb0ELb0ELi128EEEEEEEEEvNT_6ParamsE)
        /*0278*/ 	.word	0x000000a8


	//----- nvinfo : EIATTR_FRAME_SIZE
	.align		4
.L_124:
        /*027c*/ 	.byte	0x04, 0x11
        /*027e*/ 	.short	(.L_126 - .L_125)
	.align		4
.L_125:
        /*0280*/ 	.word	index@(_ZN7cutlass13device_kernelIN5flash11enable_sm90INS1_16FlashAttnBwdSm90INS1_25CollectiveMainloopBwdSm90ILi2ELi2ELi2EN4cute5tupleIJNS5_1CILi1EEES8_S8_EEENS6_IJNS7_ILi128EEESA_NS7_ILi64EEEEEENS_6half_tEfNS_4arch4Sm90ELb0ELb0ELb0ELb0ELb1ELb1ELb0ELb0ELi2ELi1ELi2ELi2ELb0EEENS1_21CollectiveEpilogueBwdISC_SD_SF_Li256ELb0ELb0ELi1EEENS1_19SingleTileSchedulerILb0ELb0ELb0ELi128EEEEEEEEEvNT_6ParamsE)
        /*0284*/ 	.word	0x00000010


	//----- nvinfo : EIATTR_REGCOUNT
	.align		4
.L_126:
        /*0288*/ 	.byte	0x04, 0x2f
        /*028a*/ 	.short	(.L_128 - .L_127)
	.align		4
.L_127:
        /*028c*/ 	.word	index@(_ZN7cutlass13device_kernelIN5flash11enable_sm90INS1_16FlashAttnBwdSm90INS1_25CollectiveMainloopBwdSm90ILi2ELi2ELi2EN4cute5tupleIJNS5_1CILi1EEES8_S8_EEENS6_IJNS7_ILi128EEESA_NS7_ILi64EEEEEENS_6half_tEfNS_4arch4Sm90ELb0ELb0ELb0ELb0ELb0ELb1ELb0ELb0ELi2ELi1ELi2ELi2ELb0EEENS1_21CollectiveEpilogueBwdISC_SD_SF_Li256ELb0ELb0ELi1EEENS1_19SingleTileSchedulerILb0ELb0ELb0ELi128EEEEEEEEEvNT_6ParamsE)
        /*0290*/ 	.word	0x000000a8


	//----- nvinfo : EIATTR_FRAME_SIZE
	.align		4
.L_128:
        /*0294*/ 	.byte	0x04, 0x11
        /*0296*/ 	.short	(.L_130 - .L_129)
	.align		4
.L_129:
        /*0298*/ 	.word	index@(_ZN7cutlass13device_kernelIN5flash11enable_sm90INS1_16FlashAttnBwdSm90INS1_25CollectiveMainloopBwdSm90ILi2ELi2ELi2EN4cute5tupleIJNS5_1CILi1EEES8_S8_EEENS6_IJNS7_ILi128EEESA_NS7_ILi64EEEEEENS_6half_tEfNS_4arch4Sm90ELb0ELb0ELb0ELb0ELb0ELb1ELb0ELb0ELi2ELi1ELi2ELi2ELb0EEENS1_21CollectiveEpilogueBwdISC_SD_SF_Li256ELb0ELb0ELi1EEENS1_19SingleTileSchedulerILb0ELb0ELb0ELi128EEEEEEEEEvNT_6ParamsE)
        /*029c*/ 	.word	0x00000010


	//----- nvinfo : EIATTR_REGCOUNT
	.align		4
.L_130:
        /*02a0*/ 	.byte	0x04, 0x2f
        /*02a2*/ 	.short	(.L_132 - .L_131)
	.align		4
.L_131:
        /*02a4*/ 	.word	index@(_ZN7cutlass13device_kernelIN5flash22FlashAttnBwdPreprocessIN4cute5tupleIJNS3_1CILi96EEENS5_ILi64EEEEEENS_6half_tEfNS_4arch4Sm90ELb1ELb1EEEEEvNT_6ParamsE)
        /*02a8*/ 	.word	0x00000030


	//----- nvinfo : EIATTR_FRAME_SIZE
	.align		4
.L_132:
        /*02ac*/ 	.byte	0x04, 0x11
        /*02ae*/ 	.short	(.L_134 - .L_133)
	.align		4
.L_133:
        /*02b0*/ 	.word	index@(_ZN7cutlass13device_kernelIN5flash22FlashAttnBwdPreprocessIN4cute5tupleIJNS3_1CILi96EEENS5_ILi64EEEEEENS_6half_tEfNS_4arch4Sm90ELb1ELb1EEEEEvNT_6ParamsE)
        /*02b4*/ 	.word	0x00000000


	//----- nvinfo : EIATTR_REGCOUNT
	.align		4
.L_134:
        /*02b8*/ 	.byte	0x04, 0x2f
        /*02ba*/ 	.short	(.L_136 - .L_135)
	.align		4
.L_135:
        /*02bc*/ 	.word	index@(_ZN7cutlass13device_kernelIN5flash11enable_sm90INS1_16FlashAttnBwdSm90INS1_25CollectiveMainloopBwdSm90ILi2ELi2ELi2EN4cute5tupleIJNS5_1CILi1EEES8_S8_EEENS6_IJNS7_ILi96EEENS7_ILi128EEENS7_ILi64EEEEEENS_6half_tEfNS_4arch4Sm90ELb1ELb0ELb1ELb1ELb1ELb1ELb0ELb1ELi2ELi1ELi2ELi2ELb0EEENS1_24CollectiveEpilogueBwdGQAISD_fSG_Li256ELb1ELb1EEENS1_25SingleTileBwdLPTSchedulerILb1ELi128ELb1EEEEEEEEEvNT_6ParamsE)
        /*02c0*/ 	.word	0x000000a8


	//----- nvinfo : EIATTR_FRAME_SIZE
	.align		4
.L_136:
        /*02c4*/ 	.byte	0x04, 0x11
        /*02c6*/ 	.short	(.L_138 - .L_137)
	.align		4
.L_137:
        /*02c8*/ 	.word	index@(_ZN7cutlass13device_kernelIN5flash11enable_sm90INS1_16FlashAttnBwdSm90INS1_25CollectiveMainloopBwdSm90ILi2ELi2ELi2EN4cute5tupleIJNS5_1CILi1EEES8_S8_EEENS6_IJNS7_ILi96EEENS7_ILi128EEENS7_ILi64EEEEEENS_6half_tEfNS_4arch4Sm90ELb1ELb0ELb1ELb1ELb1ELb1ELb0ELb1ELi2ELi1ELi2ELi2ELb0EEENS1_24CollectiveEpilogueBwdGQAISD_fSG_Li256ELb1ELb1EEENS1_25SingleTileBwdLPTSchedulerILb1ELi128ELb1EEEEEEEEEvNT_6ParamsE)
        /*02cc*/ 	.word	0x00000030


	//----- nvinfo : EIATTR_REGCOUNT
	.align		4
.L_138:
        /*02d0*/ 	.byte	0x04, 0x2f
        /*02d2*/ 	.short	(.L_140 - .L_139)
	.align		4
.L_139:
        /*02d4*/ 	.word	index@(_ZN7cutlass13device_kernelIN5flash32FlashAttnBwdPostprocessConvertdQIN4cute5tupleIJNS3_1CILi96EEENS5_ILi64EEEEEENS_6half_tEfNS_4arch4Sm90ELi256ENS3_8TiledMMAINS3_8MMA_AtomIJNS3_4SM904GMMA25MMA_64x16x16_F32F16F16_SSILNSF_5MajorE1ELSH_0ELNSF_7ScaleInE1ELSI_1EEEEEENS3_6LayoutINS4_IJNS5_ILi1EEENS5_ILi2EEESM_EEENS4_IJNS5_ILi0EEESM_SP_EEEEENS4_IJNS3_10UnderscoreESS_SS_EEEEELb1EEEEEvNT_6ParamsE)
        /*02d8*/ 	.word	0x00000030


	//----- nvinfo : EIATTR_FRAME_SIZE
	.align		4
.L_140:
        /*02dc*/ 	.byte	0x04, 0x11
        /*02de*/ 	.short	(.L_142 - .L_141)
	.align		4
.L_141:
        /*02e0*/ 	.word	index@(_ZN7cutlass13device_kernelIN5flash32FlashAttnBwdPostprocessConvertdQIN4cute5tupleIJNS3_1CILi96EEENS5_ILi64EEEEEENS_6half_tEfNS_4arch4Sm90ELi256ENS3_8TiledMMAINS3_8MMA_AtomIJNS3_4SM904GMMA25MMA_64x16x16_F32F16F16_SSILNSF_5MajorE1ELSH_0ELNSF_7ScaleInE1ELSI_1EEEEEENS3_6LayoutINS4_IJNS5_ILi1EEENS5_ILi2EEESM_EEENS4_IJNS5_ILi0EEESM_SP_EEEEENS4_IJNS3_10UnderscoreESS_SS_EEEEELb1EEEEEvNT_6ParamsE)
        /*02e4*/ 	.word	0x00000000


	//----- nvinfo : EIATTR_REGCOUNT
	.align		4
.L_142:
        /*02e8*/ 	.byte	0x04, 0x2f
        /*02ea*/ 	.short	(.L_144 - .L_143)
	.align		4
.L_143:
        /*02ec*/ 	.word	index@(_ZN7cutlass13device_kernelIN5flash11enable_sm90INS1_16FlashAttnBwdSm90INS1_25CollectiveMainloopBwdSm90ILi2ELi2ELi2EN4cute5tupleIJNS5_1CILi1EEES8_S8_EEENS6_IJNS7_ILi96EEENS7_ILi128EEENS7_ILi64EEEEEENS_6half_tEfNS_4arch4Sm90ELb1ELb0ELb1ELb1ELb0ELb1ELb0ELb1ELi2ELi1ELi2ELi2ELb0EEENS1_24CollectiveEpilogueBwdGQAISD_fSG_Li256ELb1ELb0EEENS1_25SingleTileBwdLPTSchedulerILb1ELi128ELb0EEEEEEEEEvNT_6ParamsE)
        /*02f0*/ 	.word	0x000000a8


	//----- nvinfo : EIATTR_FRAME_SIZE
	.align		4
.L_144:
        /*02f4*/ 	.byte	0x04, 0x11
        /*02f6*/ 	.short	(.L_146 - .L_145)
	.align		4
.L_145:
        /*02f8*/ 	.word	index@(_ZN7cutlass13device_kernelIN5flash11enable_sm90INS1_16FlashAttnBwdSm90INS1_25CollectiveMainloopBwdSm90ILi2ELi2ELi2EN4cute5tupleIJNS5_1CILi1EEES8_S8_EEENS6_IJNS7_ILi96EEENS7_ILi128EEENS7_ILi64EEEEEENS_6half_tEfNS_4arch4Sm90ELb1ELb0ELb1ELb1ELb0ELb1ELb0ELb1ELi2ELi1ELi2ELi2ELb0EEENS1_24CollectiveEpilogueBwdGQAISD_fSG_Li256ELb1ELb0EEENS1_25SingleTileBwdLPTSchedulerILb1ELi128ELb0EEEEEEEEEvNT_6ParamsE)
        /*02fc*/ 	.word	0x00000050


	//----- nvinfo : EIATTR_REGCOUNT
	.align		4
.L_146:
        /*0300*/ 	.byte	0x04, 0x2f
        /*0302*/ 	.short	(.L_148 - .L_147)
	.align		4
.L_147:
        /*0304*/ 	.word	index@(_ZN7cutlass13device_kernelIN5flash11enable_sm90INS1_16FlashAttnBwdSm90INS1_25CollectiveMainloopBwdSm90ILi2ELi2ELi2EN4cute5tupleIJNS5_1CILi1EEES8_S8_EEENS6_IJNS7_ILi96EEENS7_ILi128EEENS7_ILi64EEEEEENS_6half_tEfNS_4arch4Sm90ELb1ELb0ELb1ELb1ELb1ELb1ELb0ELb1ELi2ELi1ELi2ELi2ELb0EEENS1_21CollectiveEpilogueBwdISD_SE_SG_Li256ELb1ELb0ELi1EEENS1_25SingleTileBwdLPTSchedulerILb1ELi128ELb1EEEEEEEEEvNT_6ParamsE)
        /*0308*/ 	.word	0x000000a8


	//----- nvinfo : EIATTR_FRAME_SIZE
	.align		4
.L_148:
        /*030c*/ 	.byte	0x04, 0x11
        /*030e*/ 	.short	(.L_150 - .L_149)
	.align		4
.L_149:
        /*0310*/ 	.word	index@(_ZN7cutlass13device_kernelIN5flash11enable_sm90INS1_16FlashAttnBwdSm90INS1_25CollectiveMainloopBwdSm90ILi2ELi2ELi2EN4cute5tupleIJNS5_1CILi1EEES8_S8_EEENS6_IJNS7_ILi96EEENS7_ILi128EEENS7_ILi64EEEEEENS_6half_tEfNS_4arch4Sm90ELb1ELb0ELb1ELb1ELb1ELb1ELb0ELb1ELi2ELi1ELi2ELi2ELb0EEENS1_21CollectiveEpilogueBwdISD_SE_SG_Li256ELb1ELb0ELi1EEENS1_25SingleTileBwdLPTSchedulerILb1ELi128ELb1EEEEEEEEEvNT_6ParamsE)
        /*0314*/ 	.word	0x00000030


	//----- nvinfo : EIATTR_REGCOUNT
	.align		4
.L_150:
        /*0318*/ 	.byte	0x04, 0x2f
        /*031a*/ 	.short	(.L_152 - .L_151)
	.align		4
.L_151:
        /*031c*/ 	.word	index@(_ZN7cutlass13device_kernelIN5flash11enable_sm90INS1_16FlashAttnBwdSm90INS1_25CollectiveMainloopBwdSm90ILi2ELi2ELi2EN4cute5tupleIJNS5_1CILi1EEES8_S8_EEENS6_IJNS7_ILi96EEENS7_ILi128EEENS7_ILi64EEEEEENS_6half_tEfNS_4arch4Sm90ELb1ELb0ELb1ELb1ELb0ELb1ELb0ELb1ELi2ELi1ELi2ELi2ELb0EEENS1_21CollectiveEpilogueBwdISD_SE_SG_Li256ELb1ELb0ELi1EEENS1_25SingleTileBwdLPTSchedulerILb1ELi128ELb0EEEEEEEEEvNT_6ParamsE)
        /*0320*/ 	.word	0x000000a8


	//----- nvinfo : EIATTR_FRAME_SIZE
	.align		4
.L_152:
        /*0324*/ 	.byte	0x04, 0x11
        /*0326*/ 	.short	(.L_154 - .L_153)
	.align		4
.L_153:
        /*0328*/ 	.word	index@(_ZN7cutlass13device_kernelIN5flash11enable_sm90INS1_16FlashAttnBwdSm90INS1_25CollectiveMainloopBwdSm90ILi2ELi2ELi2EN4cute5tupleIJNS5_1CILi1EEES8_S8_EEENS6_IJNS7_ILi96EEENS7_ILi128EEENS7_ILi64EEEEEENS_6half_tEfNS_4arch4Sm90ELb1ELb0ELb1ELb1ELb0ELb1ELb0ELb1ELi2ELi1ELi2ELi2ELb0EEENS1_21CollectiveEpilogueBwdISD_SE_SG_Li256ELb1ELb0ELi1EEENS1_25SingleTileBwdLPTSchedulerILb1ELi128ELb0EEEEEEEEEvNT_6ParamsE)
        /*032c*/ 	.word	0x00000030


	//----- nvinfo : EIATTR_REGCOUNT
	.align		4
.L_154:
        /*0330*/ 	.byte	0x04, 0x2f
        /*0332*/ 	.short	(.L_156 - .L_155)
	.align		4
.L_155:
        /*0334*/ 	.word	index@(_ZN7cutlass13device_kernelIN5flash22FlashAttnBwdPreprocessIN4cute5tupleIJNS3_1CILi96EEENS5_ILi64EEEEEENS_6half_tEfNS_4arch4Sm90ELb1ELb0EEEEEvNT_6ParamsE)
        /*0338*/ 	.word	0x00000038


	//----- nvinfo : EIATTR_FRAME_SIZE
	.align		4
.L_156:
        /*033c*/ 	.byte	0x04, 0x11
        /*033e*/ 	.short	(.L_158 - .L_157)
	.align		4
.L_157:
        /*0340*/ 	.word	index@(_ZN7cutlass13device_kernelIN5flash22FlashAttnBwdPreprocessIN4cute5tupleIJNS3_1CILi96EEENS5_ILi64EEEEEENS_6half_tEfNS_4arch4Sm90ELb1ELb0EEEEEvNT_6ParamsE)
        /*0344*/ 	.word	0x00000000


	//----- nvinfo : EIATTR_REGCOUNT
	.align		4
.L_158:
        /*0348*/ 	.byte	0x04, 0x2f
        /*034a*/ 	.short	(.L_160 - .L_159)
	.align		4
.L_159:
        /*034c*/ 	.word	index@(_ZN7cutlass13device_kernelIN5flash11enable_sm90INS1_16FlashAttnBwdSm90INS1_25CollectiveMainloopBwdSm90ILi2ELi2ELi2EN4cute5tupleIJNS5_1CILi1EEES8_S8_EEENS6_IJNS7_ILi96EEENS7_ILi128EEENS7_ILi64EEEEEENS_6half_tEfNS_4arch4Sm90ELb1ELb0ELb1ELb0ELb1ELb1ELb0ELb1ELi2ELi1ELi2ELi2ELb0EEENS1_24CollectiveEpilogueBwdGQAISD_fSG_Li256ELb0ELb1EEENS1_25SingleTileBwdLPTSchedulerILb0ELi128ELb1EEEEEEEEEvNT_6ParamsE)
        /*0350*/ 	.word	0x000000a8


	//----- nvinfo : EIATTR_FRAME_SIZE
	.align		4
.L_160:
        /*0354*/ 	.byte	0x04, 0x11
        /*0356*/ 	.short	(.L_162 - .L_161)
	.align		4
.L_161:
        /*0358*/ 	.word	index@(_ZN7cutlass13device_kernelIN5flash11enable_sm90INS1_16FlashAttnBwdSm90INS1_25CollectiveMainloopBwdSm90ILi2ELi2ELi2EN4cute5tupleIJNS5_1CILi1EEES8_S8_EEENS6_IJNS7_ILi96EEENS7_ILi128EEENS7_ILi64EEEEEENS_6half_tEfNS_4arch4Sm90ELb1ELb0ELb1ELb0ELb1ELb1ELb0ELb1ELi2ELi1ELi2ELi2ELb0EEENS1_24CollectiveEpilogueBwdGQAISD_fSG_Li256ELb0ELb1EEENS1_25SingleTileBwdLPTSchedulerILb0ELi128ELb1EEEEEEEEEvNT_6ParamsE)
        /*035c*/ 	.word	0x00000048


	//----- nvinfo : EIATTR_REGCOUNT
	.align		4
.L_162:
        /*0360*/ 	.byte	0x04, 0x2f
        /*0362*/ 	.short	(.L_164 - .L_163)
	.align		4
.L_163:
        /*0364*/ 	.word	index@(_ZN7cutlass13device_kernelIN5flash11enable_sm90INS1_16FlashAttnBwdSm90INS1_25CollectiveMainloopBwdSm90ILi2ELi2ELi2EN4cute5tupleIJNS5_1CILi1EEES8_S8_EEENS6_IJNS7_ILi96EEENS7_ILi128EEENS7_ILi64EEEEEENS_6half_tEfNS_4arch4Sm90ELb1ELb0ELb1ELb0ELb0ELb1ELb0ELb1ELi2ELi1ELi2ELi2ELb0EEENS1_24CollectiveEpilogueBwdGQAISD_fSG_Li256ELb0ELb0EEENS1_25SingleTileBwdLPTSchedulerILb0ELi128ELb0EEEEEEEEEvNT_6ParamsE)
        /*0368*/ 	.word	0x000000a8


	//----- nvinfo : EIATTR_FRAME_SIZE
	.align		4
.L_164:
        /*036c*/ 	.byte	0x04, 0x11
        /*036e*/ 	.short	(.L_166 - .L_165)
	.align		4
.L_165:
        /*0370*/ 	.word	index@(_ZN7cutlass13device_kernelIN5flash11enable_sm90INS1_16FlashAttnBwdSm90INS1_25CollectiveMainloopBwdSm90ILi2ELi2ELi2EN4cute5tupleIJNS5_1CILi1EEES8_S8_EEENS6_IJNS7_ILi96EEENS7_ILi128EEENS7_ILi64EEEEEENS_6half_tEfNS_4arch4Sm90ELb1ELb0ELb1ELb0ELb0ELb1ELb0ELb1ELi2ELi1ELi2ELi2ELb0EEENS1_24CollectiveEpilogueBwdGQAISD_fSG_Li256ELb0ELb0EEENS1_25SingleTileBwdLPTSchedulerILb0ELi128ELb0EEEEEEEEEvNT_6ParamsE)
        /*0374*/ 	.word	0x00000050


	//----- nvinfo : EIATTR_REGCOUNT
	.align		4
.L_166:
        /*0378*/ 	.byte	0x04, 0x2f
        /*037a*/ 	.short	(.L_168 - .L_167)
	.align		4
.L_167:
        /*037c*/ 	.word	index@(_ZN7cutlass13device_kernelIN5flash11enable_sm90INS1_16FlashAttnBwdSm90INS1_25CollectiveMainloopBwdSm90ILi2ELi2ELi2EN4cute5tupleIJNS5_1CILi1EEES8_S8_EEENS6_IJNS7_ILi96EEENS7_ILi128EEENS7_ILi64EEEEEENS_6half_tEfNS_4arch4Sm90ELb1ELb0ELb1ELb0ELb1ELb1ELb0ELb1ELi2ELi1ELi2ELi2ELb0EEENS1_21CollectiveEpilogueBwdISD_SE_SG_Li256ELb0ELb0ELi1EEENS1_25SingleTileBwdLPTSchedulerILb0ELi128ELb1EEEEEEEEEvNT_6ParamsE)
        /*0380*/ 	.word	0x000000a8


	//----- nvinfo : EIATTR_FRAME_SIZE
	.align		4
.L_168:
        /*0384*/ 	.byte	0x04, 0x11
        /*0386*/ 	.short	(.L_170 - .L_169)
	.align		4
.L_169:
        /*0388*/ 	.word	index@(_ZN7cutlass13device_kernelIN5flash11enable_sm90INS1_16FlashAttnBwdSm90INS1_25CollectiveMainloopBwdSm90ILi2ELi2ELi2EN4cute5tupleIJNS5_1CILi1EEES8_S8_EEENS6_IJNS7_ILi96EEENS7_ILi128EEENS7_ILi64EEEEEENS_6half_tEfNS_4arch4Sm90ELb1ELb0ELb1ELb0ELb1ELb1ELb0ELb1ELi2ELi1ELi2ELi2ELb0EEENS1_21CollectiveEpilogueBwdISD_SE_SG_Li256ELb0ELb0ELi1EEENS1_25SingleTileBwdLPTSchedulerILb0ELi128ELb1EEEEEEEEEvNT_6ParamsE)
        /*038c*/ 	.word	0x00000040


	//----- nvinfo : EIATTR_REGCOUNT
	.align		4
.L_170:
        /*0390*/ 	.byte	0x04, 0x2f
        /*0392*/ 	.short	(.L_172 - .L_171)
	.align		4
.L_171:
        /*0394*/ 	.word	index@(_ZN7cutlass13device_kernelIN5flash11enable_sm90INS1_16FlashAttnBwdSm90INS1_25CollectiveMainloopBwdSm90ILi2ELi2ELi2EN4cute5tupleIJNS5_1CILi1EEES8_S8_EEENS6_IJNS7_ILi96EEENS7_ILi128EEENS7_ILi64EEEEEENS_6half_tEfNS_4arch4Sm90ELb1ELb0ELb1ELb0ELb0ELb1ELb0ELb1ELi2ELi1ELi2ELi2ELb0EEENS1_21CollectiveEpilogueBwdISD_SE_SG_Li256ELb0ELb0ELi1EEENS1_25SingleTileBwdLPTSchedulerILb0ELi128ELb0EEEEEEEEEvNT_6ParamsE)
        /*0398*/ 	.word	0x000000a8


	//----- nvinfo : EIATTR_FRAME_SIZE
	.align		4
.L_172:
        /*039c*/ 	.byte	0x04, 0x11
        /*039e*/ 	.short	(.L_174 - .L_173)
	.align		4
.L_173:
        /*03a0*/ 	.word	index@(_ZN7cutlass13device_kernelIN5flash11enable_sm90INS1_16FlashAttnBwdSm90INS1_25CollectiveMainloopBwdSm90ILi2ELi2ELi2EN4cute5tupleIJNS5_1CILi1EEES8_S8_EEENS6_IJNS7_ILi96EEENS7_ILi128EEENS7_ILi64EEEEEENS_6half_tEfNS_4arch4Sm90ELb1ELb0ELb1ELb0ELb0ELb1ELb0ELb1ELi2ELi1ELi2ELi2ELb0EEENS1_21CollectiveEpilogueBwdISD_SE_SG_Li256ELb0ELb0ELi1EEENS1_25SingleTileBwdLPTSchedulerILb0ELi128ELb0EEEEEEEEEvNT_6ParamsE)
        /*03a4*/ 	.word	0x00000040


	//----- nvinfo : EIATTR_REGCOUNT
	.align		4
.L_174:
        /*03a8*/ 	.byte	0x04, 0x2f
        /*03aa*/ 	.short	(.L_176 - .L_175)
	.align		4
.L_175:
        /*03ac*/ 	.word	index@(_ZN7cutlass13device_kernelIN5flash11enable_sm90INS1_16FlashAttnBwdSm90INS1_25CollectiveMainloopBwdSm90ILi2ELi2ELi2EN4cute5tupleIJNS5_1CILi1EEES8_S8_EEENS6_IJNS7_ILi128EEESA_NS7_ILi64EEEEEENS_6half_tEfNS_4arch4Sm90ELb0ELb1ELb1ELb1ELb1ELb1ELb0ELb0ELi2ELi1ELi2ELi2ELb0EEENS1_24CollectiveEpilogueBwdGQAISC_fSF_Li256ELb1ELb1EEENS1_19SingleTileSchedulerILb1ELb0ELb0ELi128EEEEEEEEEvNT_6ParamsE)
        /*03b0*/ 	.word	0x000000a8


	//----- nvinfo : EIATTR_FRAME_SIZE
	.align		4
.L_176:
        /*03b4*/ 	.byte	0x04, 0x11
        /*03b6*/ 	.short	(.L_178 - .L_177)
	.align		4
.L_177:
        /*03b8*/ 	.word	index@(_ZN7cutlass13device_kernelIN5flash11enable_sm90INS1_16FlashAttnBwdSm90INS1_25CollectiveMainloopBwdSm90ILi2ELi2ELi2EN4cute5tupleIJNS5_1CILi1EEES8_S8_EEENS6_IJNS7_ILi128EEESA_NS7_ILi64EEEEEENS_6half_tEfNS_4arch4Sm90ELb0ELb1ELb1ELb1ELb1ELb1ELb0ELb0ELi2ELi1ELi2ELi2ELb0EEENS1_24CollectiveEpilogueBwdGQAISC_fSF_Li256ELb1ELb1EEENS1_19SingleTileSchedulerILb1ELb0ELb0ELi128EEEEEEEEEvNT_6ParamsE)
        /*03bc*/ 	.word	0x00000128


	//----- nvinfo : EIATTR_REGCOUNT
	.align		4
.L_178:
        /*03c0*/ 	.byte	0x04, 0x2f
        /*03c2*/ 	.short	(.L_180 - .L_179)
	.align		4
.L_179:
        /*03c4*/ 	.word	index@(_ZN7cutlass13device_kernelIN5flash11enable_sm90INS1_16FlashAttnBwdSm90INS1_25CollectiveMainloopBwdSm90ILi2ELi2ELi2EN4cute5tupleIJNS5_1CILi1EEES8_S8_EEENS6_IJNS7_ILi128EEESA_NS7_ILi64EEEEEENS_6half_tEfNS_4arch4Sm90ELb0ELb1ELb1ELb1ELb0ELb1ELb0ELb0ELi2ELi1ELi2ELi2ELb0EEENS1_24CollectiveEpilogueBwdGQAISC_fSF_Li256ELb1ELb0EEENS1_19SingleTileSchedulerILb1ELb0ELb0ELi128EEEEEEEEEvNT_6ParamsE)
        /*03c8*/ 	.word	0x000000a8


	//----- nvinfo : EIATTR_FRAME_SIZE
	.align		4
.L_180:
        /*03cc*/ 	.byte	0x04, 0x11
        /*03ce*/ 	.short	(.L_182 - .L_181)
	.align		4
.L_181:
        /*03d0*/ 	.word	index@(_ZN7cutlass13device_kernelIN5flash11enable_sm90INS1_16FlashAttnBwdSm90INS1_25CollectiveMainloopBwdSm90ILi2ELi2ELi2EN4cute5tupleIJNS5_1CILi1EEES8_S8_EEENS6_IJNS7_ILi128EEESA_NS7_ILi64EEEEEENS_6half_tEfNS_4arch4Sm90ELb0ELb1ELb1ELb1ELb0ELb1ELb0ELb0ELi2ELi1ELi2ELi2ELb0EEENS1_24CollectiveEpilogueBwdGQAISC_fSF_Li256ELb1ELb0EEENS1_19SingleTileSchedulerILb1ELb0ELb0ELi128EEEEEEEEEvNT_6ParamsE)
        /*03d4*/ 	.word	0x00000140


	//----- nvinfo : EIATTR_REGCOUNT
	.align		4
.L_182:
        /*03d8*/ 	.byte	0x04, 0x2f
        /*03da*/ 	.short	(.L_184 - .L_183)
	.align		4
.L_183:
        /*03dc*/ 	.word	index@(_ZN7cutlass13device_kernelIN5flash11enable_sm90INS1_16FlashAttnBwdSm90INS1_25CollectiveMainloopBwdSm90ILi2ELi2ELi2EN4cute5tupleIJNS5_1CILi1EEES8_S8_EEENS6_IJNS7_ILi128EEESA_NS7_ILi64EEEEEENS_6half_tEfNS_4arch4Sm90ELb0ELb1ELb1ELb1ELb1ELb1ELb0ELb0ELi2ELi1ELi2ELi2ELb0EEENS1_21CollectiveEpilogueBwdISC_SD_SF_Li256ELb1ELb0ELi1EEENS1_19SingleTileSchedulerILb1ELb0ELb0ELi128EEEEEEEEEvNT_6ParamsE)
        /*03e0*/ 	.word	0x000000a8


	//----- nvinfo : EIATTR_FRAME_SIZE
	.align		4
.L_184:
        /*03e4*/ 	.byte	0x04, 0x11
        /*03e6*/ 	.short	(.L_186 - .L_185)
	.align		4
.L_185:
        /*03e8*/ 	.word	index@(_ZN7cutlass13device_kernelIN5flash11enable_sm90INS1_16FlashAttnBwdSm90INS1_25CollectiveMainloopBwdSm90ILi2ELi2ELi2EN4cute5tupleIJNS5_1CILi1EEES8_S8_EEENS6_IJNS7_ILi128EEESA_NS7_ILi64EEEEEENS_6half_tEfNS_4arch4Sm90ELb0ELb1ELb1ELb1ELb1ELb1ELb0ELb0ELi2ELi1ELi2ELi2ELb0EEENS1_21CollectiveEpilogueBwdISC_SD_SF_Li256ELb1ELb0ELi1EEENS1_19SingleTileSchedulerILb1ELb0ELb0ELi128EEEEEEEEEvNT_6ParamsE)
        /*03ec*/ 	.word	0x00000128


	//----- nvinfo : EIATTR_REGCOUNT
	.align		4
.L_186:
        /*03f0*/ 	.byte	0x04, 0x2f
        /*03f2*/ 	.short	(.L_188 - .L_187)
	.align		4
.L_187:
        /*03f4*/ 	.word	index@(_ZN7cutlass13device_kernelIN5flash11enable_sm90INS1_16FlashAttnBwdSm90INS1_25CollectiveMainloopBwdSm90ILi2ELi2ELi2EN4cute5tupleIJNS5_1CILi1EEES8_S8_EEENS6_IJNS7_ILi128EEESA_NS7_ILi64EEEEEENS_6half_tEfNS_4arch4Sm90ELb0ELb1ELb1ELb1ELb0ELb1ELb0ELb0ELi2ELi1ELi2ELi2ELb0EEENS1_21CollectiveEpilogueBwdISC_SD_SF_Li256ELb1ELb0ELi1EEENS1_19SingleTileSchedulerILb1ELb0ELb0ELi128EEEEEEEEEvNT_6ParamsE)
        /*03f8*/ 	.word	0x000000a8


	//----- nvinfo : EIATTR_FRAME_SIZE
	.align		4
.L_188:
        /*03fc*/ 	.byte	0x04, 0x11
        /*03fe*/ 	.short	(.L_190 - .L_189)
	.align		4
.L_189:
        /*0400*/ 	.word	index@(_ZN7cutlass13device_kernelIN5flash11enable_sm90INS1_16FlashAttnBwdSm90INS1_25CollectiveMainloopBwdSm90ILi2ELi2ELi2EN4cute5tupleIJNS5_1CILi1EEES8_S8_EEENS6_IJNS7_ILi128EEESA_NS7_ILi64EEEEEENS_6half_tEfNS_4arch4Sm90ELb0ELb1ELb1ELb1ELb0ELb1ELb0ELb0ELi2ELi1ELi2ELi2ELb0EEENS1_21CollectiveEpilogueBwdISC_SD_SF_Li256ELb1ELb0ELi1EEENS1_19SingleTileSchedulerILb1ELb0ELb0ELi128EEEEEEEEEvNT_6ParamsE)
        /*0404*/ 	.word	0x00000140


	//----- nvinfo : EIATTR_REGCOUNT
	.align		4
.L_190:
        /*0408*/ 	.byte	0x04, 0x2f
        /*040a*/ 	.short	(.L_192 - .L_191)
	.align		4
.L_191:
        /*040c*/ 	.word	index@(_ZN7cutlass13device_kernelIN5flash11enable_sm90INS1_16FlashAttnBwdSm90INS1_25CollectiveMainloopBwdSm90ILi2ELi2ELi2EN4cute5tupleIJNS5_1CILi1EEES8_S8_EEENS6_IJNS7_ILi128EEESA_NS7_ILi64EEEEEENS_6half_tEfNS_4arch4Sm90ELb0ELb1ELb1ELb0ELb1ELb1ELb0ELb0ELi2ELi1ELi2ELi2ELb0EEENS1_24CollectiveEpilogueBwdGQAISC_fSF_Li256ELb0ELb1EEENS1_19SingleTileSchedulerILb0ELb0ELb0ELi128EEEEEEEEEvNT_6ParamsE)
        /*0410*/ 	.word	0x000000a8


	//----- nvinfo : EIATTR_FRAME_SIZE
	.align		4
.L_192:
        /*0414*/ 	.byte	0x04, 0x11
        /*0416*/ 	.short	(.L_194 - .L_193)
	.align		4
.L_193:
        /*0418*/ 	.word	index@(_ZN7cutlass13device_kernelIN5flash11enable_sm90INS1_16FlashAttnBwdSm90INS1_25CollectiveMainloopBwdSm90ILi2ELi2ELi2EN4cute5tupleIJNS5_1CILi1EEES8_S8_EEENS6_IJNS7_ILi128EEESA_NS7_ILi64EEEEEENS_6half_tEfNS_4arch4Sm90ELb0ELb1ELb1ELb0ELb1ELb1ELb0ELb0ELi2ELi1ELi2ELi2ELb0EEENS1_24CollectiveEpilogueBwdGQAISC_fSF_Li256ELb0ELb1EEENS1_19SingleTileSchedulerILb0ELb0ELb0ELi128EEEEEEEEEvNT_6ParamsE)
        /*041c*/ 	.word	0x00000128


	//----- nvinfo : EIATTR_REGCOUNT
	.align		4
.L_194:
        /*0420*/ 	.byte	0x04, 0x2f
        /*0422*/ 	.short	(.L_196 - .L_195)
	.align		4
.L_195:
        /*0424*/ 	.word	index@(_ZN7cutlass13device_kernelIN5flash11enable_sm90INS1_16FlashAttnBwdSm90INS1_25CollectiveMainloopBwdSm90ILi2ELi2ELi2EN4cute5tupleIJNS5_1CILi1EEES8_S8_EEENS6_IJNS7_ILi128EEESA_NS7_ILi64EEEEEENS_6half_tEfNS_4arch4Sm90ELb0ELb1ELb1ELb0ELb0ELb1ELb0ELb0ELi2ELi1ELi2ELi2ELb0EEENS1_24CollectiveEpilogueBwdGQAISC_fSF_Li256ELb0ELb0EEENS1_19SingleTileSchedulerILb0ELb0ELb0ELi128EEEEEEEEEvNT_6ParamsE)
        /*0428*/ 	.word	0x000000a8


	//----- nvinfo : EIATTR_FRAME_SIZE
	.align		4
.L_196:
        /*042c*/ 	.byte	0x04, 0x11
        /*042e*/ 	.short	(.L_198 - .L_197)
	.align		4
.L_197:
        /*0430*/ 	.word	index@(_ZN7cutlass13device_kernelIN5flash11enable_sm90INS1_16FlashAttnBwdSm90INS1_25CollectiveMainloopBwdSm90ILi2ELi2ELi2EN4cute5tupleIJNS5_1CILi1EEES8_S8_EEENS6_IJNS7_ILi128EEESA_NS7_ILi64EEEEEENS_6half_tEfNS_4arch4Sm90ELb0ELb1ELb1ELb0ELb0ELb1ELb0ELb0ELi2ELi1ELi2ELi2ELb0EEENS1_24CollectiveEpilogueBwdGQAISC_fSF_Li256ELb0ELb0EEENS1_19SingleTileSchedulerILb0ELb0ELb0ELi128EEEEEEEEEvNT_6ParamsE)
        /*0434*/ 	.word	0x00000148


	//----- nvinfo : EIATTR_REGCOUNT
	.align		4
.L_198:
        /*0438*/ 	.byte	0x04, 0x2f
        /*043a*/ 	.short	(.L_200 - .L_199)
	.align		4
.L_199:
        /*043c*/ 	.word	index@(_ZN7cutlass13device_kernelIN5flash11enable_sm90INS1_16FlashAttnBwdSm90INS1_25CollectiveMainloopBwdSm90ILi2ELi2ELi2EN4cute5tupleIJNS5_1CILi1EEES8_S8_EEENS6_IJNS7_ILi128EEESA_NS7_ILi64EEEEEENS_6half_tEfNS_4arch4Sm90ELb0ELb1ELb1ELb0ELb1ELb1ELb0ELb0ELi2ELi1ELi2ELi2ELb0EEENS1_21CollectiveEpilogueBwdISC_SD_SF_Li256ELb0ELb0ELi1EEENS1_19SingleTileSchedulerILb0ELb0ELb0ELi128EEEEEEEEEvNT_6ParamsE)
        /*0440*/ 	.word	0x000000a8


	//----- nvinfo : EIATTR_FRAME_SIZE
	.align		4
.L_200:
        /*0444*/ 	.byte	0x04, 0x11
        /*0446*/ 	.short	(.L_202 - .L_201)
	.align		4
.L_201:
        /*0448*/ 	.word	index@(_ZN7cutlass13device_kernelIN5flash11enable_sm90INS1_16FlashAttnBwdSm90INS1_25CollectiveMainloopBwdSm90ILi2ELi2ELi2EN4cute5tupleIJNS5_1CILi1EEES8_S8_EEENS6_IJNS7_ILi128EEESA_NS7_ILi64EEEEEENS_6half_tEfNS_4arch4Sm90ELb0ELb1ELb1ELb0ELb1ELb1ELb0ELb0ELi2ELi1ELi2ELi2ELb0EEENS1_21CollectiveEpilogueBwdISC_SD_SF_Li256ELb0ELb0ELi1EEENS1_19SingleTileSchedulerILb0ELb0ELb0ELi128EEEEEEEEEvNT_6ParamsE)
        /*044c*/ 	.word	0x00000128


	//----- nvinfo : EIATTR_REGCOUNT
	.align		4
.L_202:
        /*0450*/ 	.byte	0x04, 0x2f
        /*0452*/ 	.short	(.L_204 - .L_203)
	.align		4
.L_203:
        /*0454*/ 	.word	index@(_ZN7cutlass13device_kernelIN5flash11enable_sm90INS1_16FlashAttnBwdSm90INS1_25CollectiveMainloopBwdSm90ILi2ELi2ELi2EN4cute5tupleIJNS5_1CILi1EEES8_S8_EEENS6_IJNS7_ILi128EEESA_NS7_ILi64EEEEEENS_6half_tEfNS_4arch4Sm90ELb0ELb1ELb1ELb0ELb0ELb1ELb0ELb0ELi2ELi1ELi2ELi2ELb0EEENS1_21CollectiveEpilogueBwdISC_SD_SF_Li256ELb0ELb0ELi1EEENS1_19SingleTileSchedulerILb0ELb0ELb0ELi128EEEEEEEEEvNT_6ParamsE)
        /*0458*/ 	.word	0x000000a8


	//----- nvinfo : EIATTR_FRAME_SIZE
	.align		4
.L_204:
        /*045c*/ 	.byte	0x04, 0x11
        /*045e*/ 	.short	(.L_206 - .L_205)
	.align		4
.L_205:
        /*0460*/ 	.word	index@(_ZN7cutlass13device_kernelIN5flash11enable_sm90INS1_16FlashAttnBwdSm90INS1_25CollectiveMainloopBwdSm90ILi2ELi2ELi2EN4cute5tupleIJNS5_1CILi1EEES8_S8_EEENS6_IJNS7_ILi128EEESA_NS7_ILi64EEEEEENS_6half_tEfNS_4arch4Sm90ELb0ELb1ELb1ELb0ELb0ELb1ELb0ELb0ELi2ELi1ELi2ELi2ELb0EEENS1_21CollectiveEpilogueBwdISC_SD_SF_Li256ELb0ELb0ELi1EEENS1_19SingleTileSchedulerILb0ELb0ELb0ELi128EEEEEEEEEvNT_6ParamsE)
        /*0464*/ 	.word	0x00000148


	//----- nvinfo : EIATTR_REGCOUNT
	.align		4
.L_206:
        /*0468*/ 	.byte	0x04, 0x2f
        /*046a*/ 	.short	(.L_208 - .L_207)
	.align		4
.L_207:
        /*046c*/ 	.word	index@(_ZN7cutlass13device_kernelIN5flash11enable_sm90INS1_16FlashAttnBwdSm90INS1_25CollectiveMainloopBwdSm90ILi2ELi2ELi2EN4cute5tupleIJNS5_1CILi1EEES8_S8_EEENS6_IJNS7_ILi128EEESA_NS7_ILi64EEEEEENS_6half_tEfNS_4arch4Sm90ELb0ELb0ELb1ELb1ELb1ELb1ELb0ELb0ELi2ELi1ELi2ELi2ELb0EEENS1_24CollectiveEpilogueBwdGQAISC_fSF_Li256ELb1ELb1EEENS1_19SingleTileSchedulerILb1ELb0ELb0ELi128EEEEEEEEEvNT_6ParamsE)
        /*0470*/ 	.word	0x000000a8


	//----- nvinfo : EIATTR_FRAME_SIZE
	.align		4
.L_208:
        /*0474*/ 	.byte	0x04, 0x11
        /*0476*/ 	.short	(.L_210 - .L_209)
	.align		4
.L_209:
        /*0478*/ 	.word	index@(_ZN7cutlass13device_kernelIN5flash11enable_sm90INS1_16FlashAttnBwdSm90INS1_25CollectiveMainloopBwdSm90ILi2ELi2ELi2EN4cute5tupleIJNS5_1CILi1EEES8_S8_EEENS6_IJNS7_ILi128EEESA_NS7_ILi64EEEEEENS_6half_tEfNS_4arch4Sm90ELb0ELb0ELb1ELb1ELb1ELb1ELb0ELb0ELi2ELi1ELi2ELi2ELb0EEENS1_24CollectiveEpilogueBwdGQAISC_fSF_Li256ELb1ELb1EEENS1_19SingleTileSchedulerILb1ELb0ELb0ELi128EEEEEEEEEvNT_6ParamsE)
        /*047c*/ 	.word	0x00000048


	//----- nvinfo : EIATTR_REGCOUNT
	.align		4
.L_210:
        /*0480*/ 	.byte	0x04, 0x2f
        /*0482*/ 	.short	(.L_212 - .L_211)
	.align		4
.L_211:
        /*0484*/ 	.word	index@(_ZN7cutlass13device_kernelIN5flash11enable_sm90INS1_16FlashAttnBwdSm90INS1_25CollectiveMainloopBwdSm90ILi2ELi2ELi2EN4cute5tupleIJNS5_1CILi1EEES8_S8_EEENS6_IJNS7_ILi128EEESA_NS7_ILi64EEEEEENS_6half_tEfNS_4arch4Sm90ELb0ELb0ELb1ELb1ELb0ELb1ELb0ELb0ELi2ELi1ELi2ELi2ELb0EEENS1_24CollectiveEpilogueBwdGQAISC_fSF_Li256ELb1ELb0EEENS1_19SingleTileSchedulerILb1ELb0ELb0ELi128EEEEEEEEEvNT_6ParamsE)
        /*0488*/ 	.word	0x000000a8


	//----- nvinfo : EIATTR_FRAME_SIZE
	.align		4
.L_212:
        /*048c*/ 	.byte	0x04, 0x11
        /*048e*/ 	.short	(.L_214 - .L_213)
	.align		4
.L_213:
        /*0490*/ 	.word	index@(_ZN7cutlass13device_kernelIN5flash11enable_sm90INS1_16FlashAttnBwdSm90INS1_25CollectiveMainloopBwdSm90ILi2ELi2ELi2EN4cute5tupleIJNS5_1CILi1EEES8_S8_EEENS6_IJNS7_ILi128EEESA_NS7_ILi64EEEEEENS_6half_tEfNS_4arch4Sm90ELb0ELb0ELb1ELb1ELb0ELb1ELb0ELb0ELi2ELi1ELi2ELi2ELb0EEENS1_24CollectiveEpilogueBwdGQAISC_fSF_Li256ELb1ELb0EEENS1_19SingleTileSchedulerILb1ELb0ELb0ELi128EEEEEEEEEvNT_6ParamsE)
        /*0494*/ 	.word	0x00000050


	//----- nvinfo : EIATTR_REGCOUNT
	.align		4
.L_214:
        /*0498*/ 	.byte	0x04, 0x2f
        /*049a*/ 	.short	(.L_216 - .L_215)
	.align		4
.L_215:
        /*049c*/ 	.word	index@(_ZN7cutlass13device_kernelIN5flash11enable_sm90INS1_16FlashAttnBwdSm90INS1_25CollectiveMainloopBwdSm90ILi2ELi2ELi2EN4cute5tupleIJNS5_1CILi1EEES8_S8_EEENS6_IJNS7_ILi128EEESA_NS7_ILi64EEEEEENS_6half_tEfNS_4arch4Sm90ELb0ELb0ELb1ELb1ELb1ELb1ELb0ELb0ELi2ELi1ELi2ELi2ELb0EEENS1_21CollectiveEpilogueBwdISC_SD_SF_Li256ELb1ELb0ELi1EEENS1_19SingleTileSchedulerILb1ELb0ELb0ELi128EEEEEEEEEvNT_6ParamsE)
        /*04a0*/ 	.word	0x000000a8


	//----- nvinfo : EIATTR_FRAME_SIZE
	.align		4
.L_216:
        /*04a4*/ 	.byte	0x04, 0x11
        /*04a6*/ 	.short	(.L_218 - .L_217)
	.align		4
.L_217:
        /*04a8*/ 	.word	index@(_ZN7cutlass13device_kernelIN5flash11enable_sm90INS1_16FlashAttnBwdSm90INS1_25CollectiveMainloopBwdSm90ILi2ELi2ELi2EN4cute5tupleIJNS5_1CILi1EEES8_S8_EEENS6_IJNS7_ILi128EEESA_NS7_ILi64EEEEEENS_6half_tEfNS_4arch4Sm90ELb0ELb0ELb1ELb1ELb1ELb1ELb0ELb0ELi2ELi1ELi2ELi2ELb0EEENS1_21CollectiveEpilogueBwdISC_SD_SF_Li256ELb1ELb0ELi1EEENS1_19SingleTileSchedulerILb1ELb0ELb0ELi128EEEEEEEEEvNT_6ParamsE)
        /*04ac*/ 	.word	0x00000048


	//----- nvinfo : EIATTR_REGCOUNT
	.align		4
.L_218:
        /*04b0*/ 	.byte	0x04, 0x2f
        /*04b2*/ 	.short	(.L_220 - .L_219)
	.align		4
.L_219:
        /*04b4*/ 	.word	index@(_ZN7cutlass13device_kernelIN5flash11enable_sm90INS1_16FlashAttnBwdSm90INS1_25CollectiveMainloopBwdSm90ILi2ELi2ELi2EN4cute5tupleIJNS5_1CILi1EEES8_S8_EEENS6_IJNS7_ILi128EEESA_NS7_ILi64EEEEEENS_6half_tEfNS_4arch4Sm90ELb0ELb0ELb1ELb1ELb0ELb1ELb0ELb0ELi2ELi1ELi2ELi2ELb0EEENS1_21CollectiveEpilogueBwdISC_SD_SF_Li256ELb1ELb0ELi1EEENS1_19SingleTileSchedulerILb1ELb0ELb0ELi128EEEEEEEEEvNT_6ParamsE)
        /*04b8*/ 	.word	0x000000a8


	//----- nvinfo : EIATTR_FRAME_SIZE
	.align		4
.L_220:
        /*04bc*/ 	.byte	0x04, 0x11
        /*04be*/ 	.short	(.L_222 - .L_221)
	.align		4
.L_221:
        /*04c0*/ 	.word	index@(_ZN7cutlass13device_kernelIN5flash11enable_sm90INS1_16FlashAttnBwdSm90INS1_25CollectiveMainloopBwdSm90ILi2ELi2ELi2EN4cute5tupleIJNS5_1CILi1EEES8_S8_EEENS6_IJNS7_ILi128EEESA_NS7_ILi64EEEEEENS_6half_tEfNS_4arch4Sm90ELb0ELb0ELb1ELb1ELb0ELb1ELb0ELb0ELi2ELi1ELi2ELi2ELb0EEENS1_21CollectiveEpilogueBwdISC_SD_SF_Li256ELb1ELb0ELi1EEENS1_19SingleTileSchedulerILb1ELb0ELb0ELi128EEEEEEEEEvNT_6ParamsE)
        /*04c4*/ 	.word	0x00000050


	//----- nvinfo : EIATTR_REGCOUNT
	.align		4
.L_222:
        /*04c8*/ 	.byte	0x04, 0x2f
        /*04ca*/ 	.short	(.L_224 - .L_223)
	.align		4
.L_223:
        /*04cc*/ 	.word	index@(_ZN7cutlass13device_kernelIN5flash11enable_sm90INS1_16FlashAttnBwdSm90INS1_25CollectiveMainloopBwdSm90ILi2ELi2ELi2EN4cute5tupleIJNS5_1CILi1EEES8_S8_EEENS6_IJNS7_ILi128EEESA_NS7_ILi64EEEEEENS_6half_tEfNS_4arch4Sm90ELb0ELb0ELb1ELb0ELb1ELb1ELb0ELb0ELi2ELi1ELi2ELi2ELb0EEENS1_24CollectiveEpilogueBwdGQAISC_fSF_Li256ELb0ELb1EEENS1_19SingleTileSchedulerILb0ELb0ELb0ELi128EEEEEEEEEvNT_6ParamsE)
        /*04d0*/ 	.word	0x000000a8


	//----- nvinfo : EIATTR_FRAME_SIZE
	.align		4
.L_224:
        /*04d4*/ 	.byte	0x04, 0x11
        /*04d6*/ 	.short	(.L_226 - .L_225)
	.align		4
.L_225:
        /*04d8*/ 	.word	index@(_ZN7cutlass13device_kernelIN5flash11enable_sm90INS1_16FlashAttnBwdSm90INS1_25CollectiveMainloopBwdSm90ILi2ELi2ELi2EN4cute5tupleIJNS5_1CILi1EEES8_S8_EEENS6_IJNS7_ILi128EEESA_NS7_ILi64EEEEEENS_6half_tEfNS_4arch4Sm90ELb0ELb0ELb1ELb0ELb1ELb1ELb0ELb0ELi2ELi1ELi2ELi2ELb0EEENS1_24CollectiveEpilogueBwdGQAISC_fSF_Li256ELb0ELb1EEENS1_19SingleTileSchedulerILb0ELb0ELb0ELi128EEEEEEEEEvNT_6ParamsE)
        /*04dc*/ 	.word	0x000000b8


	//----- nvinfo : EIATTR_REGCOUNT
	.align		4
.L_226:
        /*04e0*/ 	.byte	0x04, 0x2f
        /*04e2*/ 	.short	(.L_228 - .L_227)
	.align		4
.L_227:
        /*04e4*/ 	.word	index@(_ZN7cutlass13device_kernelIN5flash11enable_sm90INS1_16FlashAttnBwdSm90INS1_25CollectiveMainloopBwdSm90ILi2ELi2ELi2EN4cute5tupleIJNS5_1CILi1EEES8_S8_EEENS6_IJNS7_ILi128EEESA_NS7_ILi64EEEEEENS_6half_tEfNS_4arch4Sm90ELb0ELb0ELb1ELb0ELb0ELb1ELb0ELb0ELi2ELi1ELi2ELi2ELb0EEENS1_24CollectiveEpilogueBwdGQAISC_fSF_Li256ELb0ELb0EEENS1_19SingleTileSchedulerILb0ELb0ELb0ELi128EEEEEEEEEvNT_6ParamsE)
        /*04e8*/ 	.word	0x000000a8


	//----- nvinfo : EIATTR_FRAME_SIZE
	.align		4
.L_228:
        /*04ec*/ 	.byte	0x04, 0x11
        /*04ee*/ 	.short	(.L_230 - .L_229)
	.align		4
.L_229:
        /*04f0*/ 	.word	index@(_ZN7cutlass13device_kernelIN5flash11enable_sm90INS1_16FlashAttnBwdSm90INS1_25CollectiveMainloopBwdSm90ILi2ELi2ELi2EN4cute5tupleIJNS5_1CILi1EEES8_S8_EEENS6_IJNS7_ILi128EEESA_NS7_ILi64EEEEEENS_6half_tEfNS_4arch4Sm90ELb0ELb0ELb1ELb0ELb0ELb1ELb0ELb0ELi2ELi1ELi2ELi2ELb0EEENS1_24CollectiveEpilogueBwdGQAISC_fSF_Li256ELb0ELb0EEENS1_19SingleTileSchedulerILb0ELb0ELb0ELi128EEEEEEEEEvNT_6ParamsE)
        /*04f4*/ 	.word	0x000000b8


	//----- nvinfo : EIATTR_REGCOUNT
	.align		4
.L_230:
        /*04f8*/ 	.byte	0x04, 0x2f
        /*04fa*/ 	.short	(.L_232 - .L_231)
	.align		4
.L_231:
        /*04fc*/ 	.word	index@(_ZN7cutlass13device_kernelIN5flash11enable_sm90INS1_16FlashAttnBwdSm90INS1_25CollectiveMainloopBwdSm90ILi2ELi2ELi2EN4cute5tupleIJNS5_1CILi1EEES8_S8_EEENS6_IJNS7_ILi128EEESA_NS7_ILi64EEEEEENS_6half_tEfNS_4arch4Sm90ELb0ELb0ELb1ELb0ELb1ELb1ELb0ELb0ELi2ELi1ELi2ELi2ELb0EEENS1_21CollectiveEpilogueBwdISC_SD_SF_Li256ELb0ELb0ELi1EEENS1_19SingleTileSchedulerILb0ELb0ELb0ELi128EEEEEEEEEvNT_6ParamsE)
        /*0500*/ 	.word	0x000000a8


	//----- nvinfo : EIATTR_FRAME_SIZE
	.align		4
.L_232:
        /*0504*/ 	.byte	0x04, 0x11
        /*0506*/ 	.short	(.L_234 - .L_233)
	.align		4
.L_233:
        /*0508*/ 	.word	index@(_ZN7cutlass13device_kernelIN5flash11enable_sm90INS1_16FlashAttnBwdSm90INS1_25CollectiveMainloopBwdSm90ILi2ELi2ELi2EN4cute5tupleIJNS5_1CILi1EEES8_S8_EEENS6_IJNS7_ILi128EEESA_NS7_ILi64EEEEEENS_6half_tEfNS_4arch4Sm90ELb0ELb0ELb1ELb0ELb1ELb1ELb0ELb0ELi2ELi1ELi2ELi2ELb0EEENS1_21CollectiveEpilogueBwdISC_SD_SF_Li256ELb0ELb0ELi1EEENS1_19SingleTileSchedulerILb0ELb0ELb0ELi128EEEEEEEEEvNT_6ParamsE)
        /*050c*/ 	.word	0x000000b8


	//----- nvinfo : EIATTR_REGCOUNT
	.align		4
.L_234:
        /*0510*/ 	.byte	0x04, 0x2f
        /*0512*/ 	.short	(.L_236 - .L_235)
	.align		4
.L_235:
        /*0514*/ 	.word	index@(_ZN7cutlass13device_kernelIN5flash11enable_sm90INS1_16FlashAttnBwdSm90INS1_25CollectiveMainloopBwdSm90ILi2ELi2ELi2EN4cute5tupleIJNS5_1CILi1EEES8_S8_EEENS6_IJNS7_ILi128EEESA_NS7_ILi64EEEEEENS_6half_tEfNS_4arch4Sm90ELb0ELb0ELb1ELb0ELb0ELb1ELb0ELb0ELi2ELi1ELi2ELi2ELb0EEENS1_21CollectiveEpilogueBwdISC_SD_SF_Li256ELb0ELb0ELi1EEENS1_19SingleTileSchedulerILb0ELb0ELb0ELi128EEEEEEEEEvNT_6ParamsE)
        /*0518*/ 	.word	0x000000a8


	//----- nvinfo : EIATTR_FRAME_SIZE
	.align		4
.L_236:
        /*051c*/ 	.byte	0x04, 0x11
        /*051e*/ 	.short	(.L_238 - .L_237)
	.align		4
.L_237:
        /*0520*/ 	.word	index@(_ZN7cutlass13device_kernelIN5flash11enable_sm90INS1_16FlashAttnBwdSm90INS1_25CollectiveMainloopBwdSm90ILi2ELi2ELi2EN4cute5tupleIJNS5_1CILi1EEES8_S8_EEENS6_IJNS7_ILi128EEESA_NS7_ILi64EEEEEENS_6half_tEfNS_4arch4Sm90ELb0ELb0ELb1ELb0ELb0ELb1ELb0ELb0ELi2ELi1ELi2ELi2ELb0EEENS1_21CollectiveEpilogueBwdISC_SD_SF_Li256ELb0ELb0ELi1EEENS1_19SingleTileSchedulerILb0ELb0ELb0ELi128EEEEEEEEEvNT_6ParamsE)
        /*0524*/ 	.word	0x000000b8


	//----- nvinfo : EIATTR_MIN_STACK_SIZE
	.align		4
.L_238:
        /*0528*/ 	.byte	0x04, 0x12
        /*052a*/ 	.short	(.L_240 - .L_239)
	.align		4
.L_239:
        /*052c*/ 	.word	index@(_ZN7cutlass13device_kernelIN5flash11enable_sm90INS1_16FlashAttnBwdSm90INS1_25CollectiveMainloopBwdSm90ILi2ELi2ELi2EN4cute5tupleIJNS5_1CILi1EEES8_S8_EEENS6_IJNS7_ILi128EEESA_NS7_ILi64EEEEEENS_6half_tEfNS_4arch4Sm90ELb0ELb0ELb1ELb0ELb0ELb1ELb0ELb0ELi2ELi1ELi2ELi2ELb0EEENS1_21CollectiveEpilogueBwdISC_SD_SF_Li256ELb0ELb0ELi1EEENS1_19SingleTileSchedulerILb0ELb0ELb0ELi128EEEEEEEEEvNT_6ParamsE)
        /*0530*/ 	.word	0x000000b8


	//----- nvinfo : EIATTR_MIN_STACK_SIZE
	.align		4
.L_240:
        /*0534*/ 	.byte	0x04, 0x12
        /*0536*/ 	.short	(.L_242 - .L_241)
	.align		4
.L_241:
        /*0538*/ 	.word	index@(_ZN7cutlass13device_kernelIN5flash11enable_sm90INS1_16FlashAttnBwdSm90INS1_25CollectiveMainloopBwdSm90ILi2ELi2ELi2EN4cute5tupleIJNS5_1CILi1EEES8_S8_EEENS6_IJNS7_ILi128EEESA_NS7_ILi64EEEEEENS_6half_tEfNS_4arch4Sm90ELb0ELb0ELb1ELb0ELb1ELb1ELb0ELb0ELi2ELi1ELi2ELi2ELb0EEENS1_21CollectiveEpilogueBwdISC_SD_SF_Li256ELb0ELb0ELi1EEENS1_19SingleTileSchedulerILb0ELb0ELb0ELi128EEEEEEEEEvNT_6ParamsE)
        /*053c*/ 	.word	0x000000b8


	//----- nvinfo : EIATTR_MIN_STACK_SIZE
	.align		4
.L_242:
        /*0540*/ 	.byte	0x04, 0x12
        /*0542*/ 	.short	(.L_244 - .L_243)
	.align		4
.L_243:
        /*0544*/ 	.word	index@(_ZN7cutlass13device_kernelIN5flash11enable_sm90INS1_16FlashAttnBwdSm90INS1_25CollectiveMainloopBwdSm90ILi2ELi2ELi2EN4cute5tupleIJNS5_1CILi1EEES8_S8_EEENS6_IJNS7_ILi128EEESA_NS7_ILi64EEEEEENS_6half_tEfNS_4arch4Sm90ELb0ELb0ELb1ELb0ELb0ELb1ELb0ELb0ELi2ELi1ELi2ELi2ELb0EEENS1_24CollectiveEpilogueBwdGQAISC_fSF_Li256ELb0ELb0EEENS1_19SingleTileSchedulerILb0ELb0ELb0ELi128EEEEEEEEEvNT_6ParamsE)
        /*0548*/ 	.word	0x000000b8


	//----- nvinfo : EIATTR_MIN_STACK_SIZE
	.align		4
.L_244:
        /*054c*/ 	.byte	0x04, 0x12
        /*054e*/ 	.short	(.L_246 - .L_245)
	.align		4
.L_245:
        /*0550*/ 	.word	index@(_ZN7cutlass13device_kernelIN5flash11enable_sm90INS1_16FlashAttnBwdSm90INS1_25CollectiveMainloopBwdSm90ILi2ELi2ELi2EN4cute5tupleIJNS5_1CILi1EEES8_S8_EEENS6_IJNS7_ILi128EEESA_NS7_ILi64EEEEEENS_6half_tEfNS_4arch4Sm90ELb0ELb0ELb1ELb0ELb1ELb1ELb0ELb0ELi2ELi1ELi2ELi2ELb0EEENS1_24CollectiveEpilogueBwdGQAISC_fSF_Li256ELb0ELb1EEENS1_19SingleTileSchedulerILb0ELb0ELb0ELi128EEEEEEEEEvNT_6ParamsE)
        /*0554*/ 	.word	0x000000b8


	//----- nvinfo : EIATTR_MIN_STACK_SIZE
	.align		4
.L_246:
        /*0558*/ 	.byte	0x04, 0x12
        /*055a*/ 	.short	(.L_248 - .L_247)
	.align		4
.L_247:
        /*055c*/ 	.word	index@(_ZN7cutlass13device_kernelIN5flash11enable_sm90INS1_16FlashAttnBwdSm90INS1_25CollectiveMainloopBwdSm90ILi2ELi2ELi2EN4cute5tupleIJNS5_1CILi1EEES8_S8_EEENS6_IJNS7_ILi128EEESA_NS7_ILi64EEEEEENS_6half_tEfNS_4arch4Sm90ELb0ELb0ELb1ELb1ELb0ELb1ELb0ELb0ELi2ELi1ELi2ELi2ELb0EEENS1_21CollectiveEpilogueBwdISC_SD_SF_Li256ELb1ELb0ELi1EEENS1_19SingleTileSchedulerILb1ELb0ELb0ELi128EEEEEEEEEvNT_6ParamsE)
        /*0560*/ 	.word	0x00000050


	//----- nvinfo : EIATTR_MIN_STACK_SIZE
	.align		4
.L_248:
        /*0564*/ 	.byte	0x04, 0x12
        /*0566*/ 	.short	(.L_250 - .L_249)
	.align		4
.L_249:
        /*0568*/ 	.word	index@(_ZN7cutlass13device_kernelIN5flash11enable_sm90INS1_16FlashAttnBwdSm90INS1_25CollectiveMainloopBwdSm90ILi2ELi2ELi2EN4cute5tupleIJNS5_1CILi1EEES8_S8_EEENS6_IJNS7_ILi128EEESA_NS7_ILi64EEEEEENS_6half_tEfNS_4arch4Sm90ELb0ELb0ELb1ELb1ELb1ELb1ELb0ELb0ELi2ELi1ELi2ELi2ELb0EEENS1_21CollectiveEpilogueBwdISC_SD_SF_Li256ELb1ELb0ELi1EEENS1_19SingleTileSchedulerILb1ELb0ELb0ELi128EEEEEEEEEvNT_6ParamsE)
        /*056c*/ 	.word	0x00000048


	//----- nvinfo : EIATTR_MIN_STACK_SIZE
	.align		4
.L_250:
        /*0570*/ 	.byte	0x04, 0x12
        /*0572*/ 	.short	(.L_252 - .L_251)
	.align		4
.L_251:
        /*0574*/ 	.word	index@(_ZN7cutlass13device_kernelIN5flash11enable_sm90INS1_16FlashAttnBwdSm90INS1_25CollectiveMainloopBwdSm90ILi2ELi2ELi2EN4cute5tupleIJNS5_1CILi1EEES8_S8_EEENS6_IJNS7_ILi128EEESA_NS7_ILi64EEEEEENS_6half_tEfNS_4arch4Sm90ELb0ELb0ELb1ELb1ELb0ELb1ELb0ELb0ELi2ELi1ELi2ELi2ELb0EEENS1_24CollectiveEpilogueBwdGQAISC_fSF_Li256ELb1ELb0EEENS1_19SingleTileSchedulerILb1ELb0ELb0ELi128EEEEEEEEEvNT_6ParamsE)
        /*0578*/ 	.word	0x00000050


	//----- nvinfo : EIATTR_MIN_STACK_SIZE
	.align		4
.L_252:
        /*057c*/ 	.byte	0x04, 0x12
        /*057e*/ 	.short	(.L_254 - .L_253)
	.align		4
.L_253:
        /*0580*/ 	.word	index@(_ZN7cutlass13device_kernelIN5flash11enable_sm90INS1_16FlashAttnBwdSm90INS1_25CollectiveMainloopBwdSm90ILi2ELi2ELi2EN4cute5tupleIJNS5_1CILi1EEES8_S8_EEENS6_IJNS7_ILi128EEESA_NS7_ILi64EEEEEENS_6half_tEfNS_4arch4Sm90ELb0ELb0ELb1ELb1ELb1ELb1ELb0ELb0ELi2ELi1ELi2ELi2ELb0EEENS1_24CollectiveEpilogueBwdGQAISC_fSF_Li256ELb1ELb1EEENS1_19SingleTileSchedulerILb1ELb0ELb0ELi128EEEEEEEEEvNT_6ParamsE)
        /*0584*/ 	.word	0x00000048


	//----- nvinfo : EIATTR_MIN_STACK_SIZE
	.align		4
.L_254:
        /*0588*/ 	.byte	0x04, 0x12
        /*058a*/ 	.short	(.L_256 - .L_255)
	.align		4
.L_255:
        /*058c*/ 	.word	index@(_ZN7cutlass13device_kernelIN5flash11enable_sm90INS1_16FlashAttnBwdSm90INS1_25CollectiveMainloopBwdSm90ILi2ELi2ELi2EN4cute5tupleIJNS5_1CILi1EEES8_S8_EEENS6_IJNS7_ILi128EEESA_NS7_ILi64EEEEEENS_6half_tEfNS_4arch4Sm90ELb0ELb1ELb1ELb0ELb0ELb1ELb0ELb0ELi2ELi1ELi2ELi2ELb0EEENS1_21CollectiveEpilogueBwdISC_SD_SF_Li256ELb0ELb0ELi1EEENS1_19SingleTileSchedulerILb0ELb0ELb0ELi128EEEEEEEEEvNT_6ParamsE)
        /*0590*/ 	.word	0x00000148


	//----- nvinfo : EIATTR_MIN_STACK_SIZE
	.align		4
.L_256:
        /*0594*/ 	.byte	0x04, 0x12
        /*0596*/ 	.short	(.L_258 - .L_257)
	.align		4
.L_257:
        /*0598*/ 	.word	index@(_ZN7cutlass13device_kernelIN5flash11enable_sm90INS1_16FlashAttnBwdSm90INS1_25CollectiveMainloopBwdSm90ILi2ELi2ELi2EN4cute5tupleIJNS5_1CILi1EEES8_S8_EEENS6_IJNS7_ILi128EEESA_NS7_ILi64EEEEEENS_6half_tEfNS_4arch4Sm90ELb0ELb1ELb1ELb0ELb1ELb1ELb0ELb0ELi2ELi1ELi2ELi2ELb0EEENS1_21CollectiveEpilogueBwdISC_SD_SF_Li256ELb0ELb0ELi1EEENS1_19SingleTileSchedulerILb0ELb0ELb0ELi128EEEEEEEEEvNT_6ParamsE)
        /*059c*/ 	.word	0x00000128


	//----- nvinfo : EIATTR_MIN_STACK_SIZE
	.align		4
.L_258:
        /*05a0*/ 	.byte	0x04, 0x12
        /*05a2*/ 	.short	(.L_260 - .L_259)
	.align		4
.L_259:
        /*05a4*/ 	.word	index@(_ZN7cutlass13device_kernelIN5flash11enable_sm90INS1_16FlashAttnBwdSm90INS1_25CollectiveMainloopBwdSm90ILi2ELi2ELi2EN4cute5tupleIJNS5_1CILi1EEES8_S8_EEENS6_IJNS7_ILi128EEESA_NS7_ILi64EEEEEENS_6half_tEfNS_4arch4Sm90ELb0ELb1ELb1ELb0ELb0ELb1ELb0ELb0ELi2ELi1ELi2ELi2ELb0EEENS1_24CollectiveEpilogueBwdGQAISC_fSF_Li256ELb0ELb0EEENS1_19SingleTileSchedulerILb0ELb0ELb0ELi128EEEEEEEEEvNT_6ParamsE)
        /*05a8*/ 	.word	0x00000148


	//----- nvinfo : EIATTR_MIN_STACK_SIZE
	.align		4
.L_260:
        /*05ac*/ 	.byte	0x04, 0x12
        /*05ae*/ 	.short	(.L_262 - .L_261)
	.align		4
.L_261:
        /*05b0*/ 	.word	index@(_ZN7cutlass13device_kernelIN5flash11enable_sm90INS1_16FlashAttnBwdSm90INS1_25CollectiveMainloopBwdSm90ILi2ELi2ELi2EN4cute5tupleIJNS5_1CILi1EEES8_S8_EEENS6_IJNS7_ILi128EEESA_NS7_ILi64EEEEEENS_6half_tEfNS_4arch4Sm90ELb0ELb1ELb1ELb0ELb1ELb1ELb0ELb0ELi2ELi1ELi2ELi2ELb0EEENS1_24CollectiveEpilogueBwdGQAISC_fSF_Li256ELb0ELb1EEENS1_19SingleTileSchedulerILb0ELb0ELb0ELi128EEEEEEEEEvNT_6ParamsE)
        /*05b4*/ 	.word	0x00000128


	//----- nvinfo : EIATTR_MIN_STACK_SIZE
	.align		4
.L_262:
        /*05b8*/ 	.byte	0x04, 0x12
        /*05ba*/ 	.short	(.L_264 - .L_263)
	.align		4
.L_263:
        /*05bc*/ 	.word	index@(_ZN7cutlass13device_kernelIN5flash11enable_sm90INS1_16FlashAttnBwdSm90INS1_25CollectiveMainloopBwdSm90ILi2ELi2ELi2EN4cute5tupleIJNS5_1CILi1EEES8_S8_EEENS6_IJNS7_ILi128EEESA_NS7_ILi64EEEEEENS_6half_tEfNS_4arch4Sm90ELb0ELb1ELb1ELb1ELb0ELb1ELb0ELb0ELi2ELi1ELi2ELi2ELb0EEENS1_21CollectiveEpilogueBwdISC_SD_SF_Li256ELb1ELb0ELi1EEENS1_19SingleTileSchedulerILb1ELb0ELb0ELi128EEEEEEEEEvNT_6ParamsE)
        /*05c0*/ 	.word	0x00000140


	//----- nvinfo : EIATTR_MIN_STACK_SIZE
	.align		4
.L_264:
        /*05c4*/ 	.byte	0x04, 0x12
        /*05c6*/ 	.short	(.L_266 - .L_265)
	.align		4
.L_265:
        /*05c8*/ 	.word	index@(_ZN7cutlass13device_kernelIN5flash11enable_sm90INS1_16FlashAttnBwdSm90INS1_25CollectiveMainloopBwdSm90ILi2ELi2ELi2EN4cute5tupleIJNS5_1CILi1EEES8_S8_EEENS6_IJNS7_ILi128EEESA_NS7_ILi64EEEEEENS_6half_tEfNS_4arch4Sm90ELb0ELb1ELb1ELb1ELb1ELb1ELb0ELb0ELi2ELi1ELi2ELi2ELb0EEENS1_21CollectiveEpilogueBwdISC_SD_SF_Li256ELb1ELb0ELi1EEENS1_19SingleTileSchedulerILb1ELb0ELb0ELi128EEEEEEEEEvNT_6ParamsE)
        /*05cc*/ 	.word	0x00000128


	//----- nvinfo : EIATTR_MIN_STACK_SIZE
	.align		4
.L_266:
        /*05d0*/ 	.byte	0x04, 0x12
        /*05d2*/ 	.short	(.L_268 - .L_267)
	.align		4
.L_267:
        /*05d4*/ 	.word	index@(_ZN7cutlass13device_kernelIN5flash11enable_sm90INS1_16FlashAttnBwdSm90INS1_25CollectiveMainloopBwdSm90ILi2ELi2ELi2EN4cute5tupleIJNS5_1CILi1EEES8_S8_EEENS6_IJNS7_ILi128EEESA_NS7_ILi64EEEEEENS_6half_tEfNS_4arch4Sm90ELb0ELb1ELb1ELb1ELb0ELb1ELb0ELb0ELi2ELi1ELi2ELi2ELb0EEENS1_24CollectiveEpilogueBwdGQAISC_fSF_Li256ELb1ELb0EEENS1_19SingleTileSchedulerILb1ELb0ELb0ELi128EEEEEEEEEvNT_6ParamsE)
        /*05d8*/ 	.word	0x00000140


	//----- nvinfo : EIATTR_MIN_STACK_SIZE
	.align		4
.L_268:
        /*05dc*/ 	.byte	0x04, 0x12
        /*05de*/ 	.short	(.L_270 - .L_269)
	.align		4
.L_269:
        /*05e0*/ 	.word	index@(_ZN7cutlass13device_kernelIN5flash11enable_sm90INS1_16FlashAttnBwdSm90INS1_25CollectiveMainloopBwdSm90ILi2ELi2ELi2EN4cute5tupleIJNS5_1CILi1EEES8_S8_EEENS6_IJNS7_ILi128EEESA_NS7_ILi64EEEEEENS_6half_tEfNS_4arch4Sm90ELb0ELb1ELb1ELb1ELb1ELb1ELb0ELb0ELi2ELi1ELi2ELi2ELb0EEENS1_24CollectiveEpilogueBwdGQAISC_fSF_Li256ELb1ELb1EEENS1_19SingleTileSchedulerILb1ELb0ELb0ELi128EEEEEEEEEvNT_6ParamsE)
        /*05e4*/ 	.word	0x00000128


	//----- nvinfo : EIATTR_MIN_STACK_SIZE
	.align		4
.L_270:
        /*05e8*/ 	.byte	0x04, 0x12
        /*05ea*/ 	.short	(.L_272 - .L_271)
	.align		4
.L_271:
        /*05ec*/ 	.word	index@(_ZN7cutlass13device_kernelIN5flash11enable_sm90INS1_16FlashAttnBwdSm90INS1_25CollectiveMainloopBwdSm90ILi2ELi2ELi2EN4cute5tupleIJNS5_1CILi1EEES8_S8_EEENS6_IJNS7_ILi96EEENS7_ILi128EEENS7_ILi64EEEEEENS_6half_tEfNS_4arch4Sm90ELb1ELb0ELb1ELb0ELb0ELb1ELb0ELb1ELi2ELi1ELi2ELi2ELb0EEENS1_21CollectiveEpilogueBwdISD_SE_SG_Li256ELb0ELb0ELi1EEENS1_25SingleTileBwdLPTSchedulerILb0ELi128ELb0EEEEEEEEEvNT_6ParamsE)
        /*05f0*/ 	.word	0x00000040


	//----- nvinfo : EIATTR_MIN_STACK_SIZE
	.align		4
.L_272:
        /*05f4*/ 	.byte	0x04, 0x12
        /*05f6*/ 	.short	(.L_274 - .L_273)
	.align		4
.L_273:
        /*05f8*/ 	.word	index@(_ZN7cutlass13device_kernelIN5flash11enable_sm90INS1_16FlashAttnBwdSm90INS1_25CollectiveMainloopBwdSm90ILi2ELi2ELi2EN4cute5tupleIJNS5_1CILi1EEES8_S8_EEENS6_IJNS7_ILi96EEENS7_ILi128EEENS7_ILi64EEEEEENS_6half_tEfNS_4arch4Sm90ELb1ELb0ELb1ELb0ELb1ELb1ELb0ELb1ELi2ELi1ELi2ELi2ELb0EEENS1_21CollectiveEpilogueBwdISD_SE_SG_Li256ELb0ELb0ELi1EEENS1_25SingleTileBwdLPTSchedulerILb0ELi128ELb1EEEEEEEEEvNT_6ParamsE)
        /*05fc*/ 	.word	0x00000040


	//----- nvinfo : EIATTR_MIN_STACK_SIZE
	.align		4
.L_274:
        /*0600*/ 	.byte	0x04, 0x12
        /*0602*/ 	.short	(.L_276 - .L_275)
	.align		4
.L_275:
        /*0604*/ 	.word	index@(_ZN7cutlass13device_kernelIN5flash11enable_sm90INS1_16FlashAttnBwdSm90INS1_25CollectiveMainloopBwdSm90ILi2ELi2ELi2EN4cute5tupleIJNS5_1CILi1EEES8_S8_EEENS6_IJNS7_ILi96EEENS7_ILi128EEENS7_ILi64EEEEEENS_6half_tEfNS_4arch4Sm90ELb1ELb0ELb1ELb0ELb0ELb1ELb0ELb1ELi2ELi1ELi2ELi2ELb0EEENS1_24CollectiveEpilogueBwdGQAISD_fSG_Li256ELb0ELb0EEENS1_25SingleTileBwdLPTSchedulerILb0ELi128ELb0EEEEEEEEEvNT_6ParamsE)
        /*0608*/ 	.word	0x00000050


	//----- nvinfo : EIATTR_MIN_STACK_SIZE
	.align		4
.L_276:
        /*060c*/ 	.byte	0x04, 0x12
        /*060e*/ 	.short	(.L_278 - .L_277)
	.align		4
.L_277:
        /*0610*/ 	.word	index@(_ZN7cutlass13device_kernelIN5flash11enable_sm90INS1_16FlashAttnBwdSm90INS1_25CollectiveMainloopBwdSm90ILi2ELi2ELi2EN4cute5tupleIJNS5_1CILi1EEES8_S8_EEENS6_IJNS7_ILi96EEENS7_ILi128EEENS7_ILi64EEEEEENS_6half_tEfNS_4arch4Sm90ELb1ELb0ELb1ELb0ELb1ELb1ELb0ELb1ELi2ELi1ELi2ELi2ELb0EEENS1_24CollectiveEpilogueBwdGQAISD_fSG_Li256ELb0ELb1EEENS1_25SingleTileBwdLPTSchedulerILb0ELi128ELb1EEEEEEEEEvNT_6ParamsE)
        /*0614*/ 	.word	0x00000048


	//----- nvinfo : EIATTR_MIN_STACK_SIZE
	.align		4
.L_278:
        /*0618*/ 	.byte	0x04, 0x12
        /*061a*/ 	.short	(.L_280 - .L_279)
	.align		4
.L_279:
        /*061c*/ 	.word	index@(_ZN7cutlass13device_kernelIN5flash22FlashAttnBwdPreprocessIN4cute5tupleIJNS3_1CILi96EEENS5_ILi64EEEEEENS_6half_tEfNS_4arch4Sm90ELb1ELb0EEEEEvNT_6ParamsE)
        /*0620*/ 	.word	0x00000000


	//----- nvinfo : EIATTR_MIN_STACK_SIZE
	.align		4
.L_280:
        /*0624*/ 	.byte	0x04, 0x12
        /*0626*/ 	.short	(.L_282 - .L_281)
	.align		4
.L_281:
        /*0628*/ 	.word	index@(_ZN7cutlass13device_kernelIN5flash11enable_sm90INS1_16FlashAttnBwdSm90INS1_25CollectiveMainloopBwdSm90ILi2ELi2ELi2EN4cute5tupleIJNS5_1CILi1EEES8_S8_EEENS6_IJNS7_ILi96EEENS7_ILi128EEENS7_ILi64EEEEEENS_6half_tEfNS_4arch4Sm90ELb1ELb0ELb1ELb1ELb0ELb1ELb0ELb1ELi2ELi1ELi2ELi2ELb0EEENS1_21CollectiveEpilogueBwdISD_SE_SG_Li256ELb1ELb0ELi1EEENS1_25SingleTileBwdLPTSchedulerILb1ELi128ELb0EEEEEEEEEvNT_6ParamsE)
        /*062c*/ 	.word	0x00000030


	//----- nvinfo : EIATTR_MIN_STACK_SIZE
	.align		4
.L_282:
        /*0630*/ 	.byte	0x04, 0x12
        /*0632*/ 	.short	(.L_284 - .L_283)
	.align		4
.L_283:
        /*0634*/ 	.word	index@(_ZN7cutlass13device_kernelIN5flash11enable_sm90INS1_16FlashAttnBwdSm90INS1_25CollectiveMainloopBwdSm90ILi2ELi2ELi2EN4cute5tupleIJNS5_1CILi1EEES8_S8_EEENS6_IJNS7_ILi96EEENS7_ILi128EEENS7_ILi64EEEEEENS_6half_tEfNS_4arch4Sm90ELb1ELb0ELb1ELb1ELb1ELb1ELb0ELb1ELi2ELi1ELi2ELi2ELb0EEENS1_21CollectiveEpilogueBwdISD_SE_SG_Li256ELb1ELb0ELi1EEENS1_25SingleTileBwdLPTSchedulerILb1ELi128ELb1EEEEEEEEEvNT_6ParamsE)
        /*0638*/ 	.word	0x00000030


	//----- nvinfo : EIATTR_MIN_STACK_SIZE
	.align		4
.L_284:
        /*063c*/ 	.byte	0x04, 0x12
        /*063e*/ 	.short	(.L_286 - .L_285)
	.align		4
.L_285:
        /*0640*/ 	.word	index@(_ZN7cutlass13device_kernelIN5flash11enable_sm90INS1_16FlashAttnBwdSm90INS1_25CollectiveMainloopBwdSm90ILi2ELi2ELi2EN4cute5tupleIJNS5_1CILi1EEES8_S8_EEENS6_IJNS7_ILi96EEENS7_ILi128EEENS7_ILi64EEEEEENS_6half_tEfNS_4arch4Sm90ELb1ELb0ELb1ELb1ELb0ELb1ELb0ELb1ELi2ELi1ELi2ELi2ELb0EEENS1_24CollectiveEpilogueBwdGQAISD_fSG_Li256ELb1ELb0EEENS1_25SingleTileBwdLPTSchedulerILb1ELi128ELb0EEEEEEEEEvNT_6ParamsE)
        /*0644*/ 	.word	0x00000050


	//----- nvinfo : EIATTR_MIN_STACK_SIZE
	.align		4
.L_286:
        /*0648*/ 	.byte	0x04, 0x12
        /*064a*/ 	.short	(.L_288 - .L_287)
	.align		4
.L_287:
        /*064c*/ 	.word	index@(_ZN7cutlass13device_kernelIN5flash32FlashAttnBwdPostprocessConvertdQIN4cute5tupleIJNS3_1CILi96EEENS5_ILi64EEEEEENS_6half_tEfNS_4arch4Sm90ELi256ENS3_8TiledMMAINS3_8MMA_AtomIJNS3_4SM904GMMA25MMA_64x16x16_F32F16F16_SSILNSF_5MajorE1ELSH_0ELNSF_7ScaleInE1ELSI_1EEEEEENS3_6LayoutINS4_IJNS5_ILi1EEENS5_ILi2EEESM_EEENS4_IJNS5_ILi0EEESM_SP_EEEEENS4_IJNS3_10UnderscoreESS_SS_EEEEELb1EEEEEvNT_6ParamsE)
        /*0650*/ 	.word	0x00000000


	//----- nvinfo : EIATTR_MIN_STACK_SIZE
	.align		4
.L_288:
        /*0654*/ 	.byte	0x04, 0x12
        /*0656*/ 	.short	(.L_290 - .L_289)
	.align		4
.L_289:
        /*0658*/ 	.word	index@(_ZN7cutlass13device_kernelIN5flash11enable_sm90INS1_16FlashAttnBwdSm90INS1_25CollectiveMainloopBwdSm90ILi2ELi2ELi2EN4cute5tupleIJNS5_1CILi1EEES8_S8_EEENS6_IJNS7_ILi96EEENS7_ILi128EEENS7_ILi64EEEEEENS_6half_tEfNS_4arch4Sm90ELb1ELb0ELb1ELb1ELb1ELb1ELb0ELb1ELi2ELi1ELi2ELi2ELb0EEENS1_24CollectiveEpilogueBwdGQAISD_fSG_Li256ELb1ELb1EEENS1_25SingleTileBwdLPTSchedulerILb1ELi128ELb1EEEEEEEEEvNT_6ParamsE)
        /*065c*/ 	.word	0x00000030


	//----- nvinfo : EIATTR_MIN_STACK_SIZE
	.align		4
.L_290:
        /*0660*/ 	.byte	0x04, 0x12
        /*0662*/ 	.short	(.L_292 - .L_291)
	.align		4
.L_291:
        /*0664*/ 	.word	index@(_ZN7cutlass13device_kernelIN5flash22FlashAttnBwdPreprocessIN4cute5tupleIJNS3_1CILi96EEENS5_ILi64EEEEEENS_6half_tEfNS_4arch4Sm90ELb1ELb1EEEEEvNT_6ParamsE)
        /*0668*/ 	.word	0x00000000


	//----- nvinfo : EIATTR_MIN_STACK_SIZE
	.align		4
.L_292:
        /*066c*/ 	.byte	0x04, 0x12
        /*066e*/ 	.short	(.L_294 - .L_293)
	.align		4
.L_293:
        /*0670*/ 	.word	index@(_ZN7cutlass13device_kernelIN5flash11enable_sm90INS1_16FlashAttnBwdSm90INS1_25CollectiveMainloopBwdSm90ILi2ELi2ELi2EN4cute5tupleIJNS5_1CILi1EEES8_S8_EEENS6_IJNS7_ILi128EEESA_NS7_ILi64EEEEEENS_6half_tEfNS_4arch4Sm90ELb0ELb0ELb0ELb0ELb0ELb1ELb0ELb0ELi2ELi1ELi2ELi2ELb0EEENS1_21CollectiveEpilogueBwdISC_SD_SF_Li256ELb0ELb0ELi1EEENS1_19SingleTileSchedulerILb0ELb0ELb0ELi128EEEEEEEEEvNT_6ParamsE)
        /*0674*/ 	.word	0x00000010


	//----- nvinfo : EIATTR_MIN_STACK_SIZE
	.align		4
.L_294:
        /*0678*/ 	.byte	0x04, 0x12
        /*067a*/ 	.short	(.L_296 - .L_295)
	.align		4
.L_295:
        /*067c*/ 	.word	index@(_ZN7cutlass13device_kernelIN5flash11enable_sm90INS1_16FlashAttnBwdSm90INS1_25CollectiveMainloopBwdSm90ILi2ELi2ELi2EN4cute5tupleIJNS5_1CILi1EEES8_S8_EEENS6_IJNS7_ILi128EEESA_NS7_ILi64EEEEEENS_6half_tEfNS_4arch4Sm90ELb0ELb0ELb0ELb0ELb1ELb1ELb0ELb0ELi2ELi1ELi2ELi2ELb0EEENS1_21CollectiveEpilogueBwdISC_SD_SF_Li256ELb0ELb0ELi1EEENS1_19SingleTileSchedulerILb0ELb0ELb0ELi128EEEEEEEEEvNT_6ParamsE)
        /*0680*/ 	.word	0x00000010


	//----- nvinfo : EIATTR_MIN_STACK_SIZE
	.align		4
.L_296:
        /*0684*/ 	.byte	0x04, 0x12
        /*0686*/ 	.short	(.L_298 - .L_297)
	.align		4
.L_297:
        /*0688*/ 	.word	index@(_ZN7cutlass13device_kernelIN5flash11enable_sm90INS1_16FlashAttnBwdSm90INS1_25CollectiveMainloopBwdSm90ILi2ELi2ELi2EN4cute5tupleIJNS5_1CILi1EEES8_S8_EEENS6_IJNS7_ILi128EEESA_NS7_ILi64EEEEEENS_6half_tEfNS_4arch4Sm90ELb0ELb0ELb0ELb0ELb0ELb1ELb0ELb0ELi2ELi1ELi2ELi2ELb0EEENS1_24CollectiveEpilogueBwdGQAISC_fSF_Li256ELb0ELb0EEENS1_19SingleTileSchedulerILb0ELb0ELb0ELi128EEEEEEEEEvNT_6ParamsE)
        /*068c*/ 	.word	0x00000010


	//----- nvinfo : EIATTR_MIN_STACK_SIZE
	.align		4
.L_298:
        /*0690*/ 	.byte	0x04, 0x12
        /*0692*/ 	.short	(.L_300 - .L_299)
	.align		4
.L_299:
        /*0694*/ 	.word	index@(_ZN7cutlass13device_kernelIN5flash11enable_sm90INS1_16FlashAttnBwdSm90INS1_25CollectiveMainloopBwdSm90ILi2ELi2ELi2EN4cute5tupleIJNS5_1CILi1EEES8_S8_EEENS6_IJNS7_ILi128EEESA_NS7_ILi64EEEEEENS_6half_tEfNS_4arch4Sm90ELb0ELb0ELb0ELb0ELb1ELb1ELb0ELb0ELi2ELi1ELi2ELi2ELb0EEENS1_24CollectiveEpilogueBwdGQAISC_fSF_Li256ELb0ELb1EEENS1_19SingleTileSchedulerILb0ELb0ELb0ELi128EEEEEEEEEvNT_6ParamsE)
        /*0698*/ 	.word	0x00000010


	//----- nvinfo : EIATTR_MIN_STACK_SIZE
	.align		4
.L_300:
        /*069c*/ 	.byte	0x04, 0x12
        /*069e*/ 	.short	(.L_302 - .L_301)
	.align		4
.L_301:
        /*06a0*/ 	.word	index@(_ZN7cutlass13device_kernelIN5flash11enable_sm90INS1_16FlashAttnBwdSm90INS1_25CollectiveMainloopBwdSm90ILi2ELi2ELi2EN4cute5tupleIJNS5_1CILi1EEES8_S8_EEENS6_IJNS7_ILi128EEESA_NS7_ILi64EEEEEENS_6half_tEfNS_4arch4Sm90ELb0ELb0ELb0ELb1ELb0ELb1ELb0ELb0ELi2ELi1ELi2ELi2ELb0EEENS1_21CollectiveEpilogueBwdISC_SD_SF_Li256ELb1ELb0ELi1EEENS1_19SingleTileSchedulerILb1ELb0ELb0ELi128EEEEEEEEEvNT_6ParamsE)
        /*06a4*/ 	.word	0x00000018


	//----- nvinfo : EIATTR_MIN_STACK_SIZE
	.align		4
.L_302:
        /*06a8*/ 	.byte	0x04, 0x12
        /*06aa*/ 	.short	(.L_304 - .L_303)
	.align		4
.L_303:
        /*06ac*/ 	.word	index@(_ZN7cutlass13device_kernelIN5flash11enable_sm90INS1_16FlashAttnBwdSm90INS1_25CollectiveMainloopBwdSm90ILi2ELi2ELi2EN4cute5tupleIJNS5_1CILi1EEES8_S8_EEENS6_IJNS7_ILi128EEESA_NS7_ILi64EEEEEENS_6half_tEfNS_4arch4Sm90ELb0ELb0ELb0ELb1ELb1ELb1ELb0ELb0ELi2ELi1ELi2ELi2ELb0EEENS1_21CollectiveEpilogueBwdISC_SD_SF_Li256ELb1ELb0ELi1EEENS1_19SingleTileSchedulerILb1ELb0ELb0ELi128EEEEEEEEEvNT_6ParamsE)
        /*06b0*/ 	.word	0x00000018


	//----- nvinfo : EIATTR_MIN_STACK_SIZE
	.align		4
.L_304:
        /*06b4*/ 	.byte	0x04, 0x12
        /*06b6*/ 	.short	(.L_306 - .L_305)
	.align		4
.L_305:
        /*06b8*/ 	.word	index@(_ZN7cutlass13device_kernelIN5flash11enable_sm90INS1_16FlashAttnBwdSm90INS1_25CollectiveMainloopBwdSm90ILi2ELi2ELi2EN4cute5tupleIJNS5_1CILi1EEES8_S8_EEENS6_IJNS7_ILi128EEESA_NS7_ILi64EEEEEENS_6half_tEfNS_4arch4Sm90ELb0ELb0ELb0ELb1ELb0ELb1ELb0ELb0ELi2ELi1ELi2ELi2ELb0EEENS1_24CollectiveEpilogueBwdGQAISC_fSF_Li256ELb1ELb0EEENS1_19SingleTileSchedulerILb1ELb0ELb0ELi128EEEEEEEEEvNT_6ParamsE)
        /*06bc*/ 	.word	0x00000018


	//----- nvinfo : EIATTR_MIN_STACK_SIZE
	.align		4
.L_306:
        /*06c0*/ 	.byte	0x04, 0x12
        /*06c2*/ 	.short	(.L_308 - .L_307)
	.align		4
.L_307:
        /*06c4*/ 	.word	index@(_ZN7cutlass13device_kernelIN5flash11enable_sm90INS1_16FlashAttnBwdSm90INS1_25CollectiveMainloopBwdSm90ILi2ELi2ELi2EN4cute5tupleIJNS5_1CILi1EEES8_S8_EEENS6_IJNS7_ILi128EEESA_NS7_ILi64EEEEEENS_6half_tEfNS_4arch4Sm90ELb0ELb0ELb0ELb1ELb1ELb1ELb0ELb0ELi2ELi1ELi2ELi2ELb0EEENS1_24CollectiveEpilogueBwdGQAISC_fSF_Li256ELb1ELb1EEENS1_19SingleTileSchedulerILb1ELb0ELb0ELi128EEEEEEEEEvNT_6ParamsE)
        /*06c8*/ 	.word	0x00000018


	//----- nvinfo : EIATTR_MIN_STACK_SIZE
	.align		4
.L_308:
        /*06cc*/ 	.byte	0x04, 0x12
        /*06ce*/ 	.short	(.L_310 - .L_309)
	.align		4
.L_309:
        /*06d0*/ 	.word	index@(_ZN7cutlass13device_kernelIN5flash11enable_sm90INS1_16FlashAttnBwdSm90INS1_25CollectiveMainloopBwdSm90ILi2ELi2ELi2EN4cute5tupleIJNS5_1CILi1EEES8_S8_EEENS6_IJNS7_ILi128EEESA_NS7_ILi64EEEEEENS_6half_tEfNS_4arch4Sm90ELb0ELb1ELb0ELb0ELb0ELb1ELb0ELb0ELi2ELi1ELi2ELi2ELb0EEENS1_21CollectiveEpilogueBwdISC_SD_SF_Li256ELb0ELb0ELi1EEENS1_19SingleTileSchedulerILb0ELb0ELb0ELi128EEEEEEEEEvNT_6ParamsE)
        /*06d4*/ 	.word	0x00000040


	//----- nvinfo : EIATTR_MIN_STACK_SIZE
	.align		4
.L_310:
        /*06d8*/ 	.byte	0x04, 0x12
        /*06da*/ 	.short	(.L_312 - .L_311)
	.align		4
.L_311:
        /*06dc*/ 	.word	index@(_ZN7cutlass13device_kernelIN5flash11enable_sm90INS1_16FlashAttnBwdSm90INS1_25CollectiveMainloopBwdSm90ILi2ELi2ELi2EN4cute5tupleIJNS5_1CILi1EEES8_S8_EEENS6_IJNS7_ILi128EEESA_NS7_ILi64EEEEEENS_6half_tEfNS_4arch4Sm90ELb0ELb1ELb0ELb0ELb1ELb1ELb0ELb0ELi2ELi1ELi2ELi2ELb0EEENS1_21CollectiveEpilogueBwdISC_SD_SF_Li256ELb0ELb0ELi1EEENS1_19SingleTileSchedulerILb0ELb0ELb0ELi128EEEEEEEEEvNT_6ParamsE)
        /*06e0*/ 	.word	0x00000040


	//----- nvinfo : EIATTR_MIN_STACK_SIZE
	.align		4
.L_312:
        /*06e4*/ 	.byte	0x04, 0x12
        /*06e6*/ 	.short	(.L_314 - .L_313)
	.align		4
.L_313:
        /*06e8*/ 	.word	index@(_ZN7cutlass13device_kernelIN5flash11enable_sm90INS1_16FlashAttnBwdSm90INS1_25CollectiveMainloopBwdSm90ILi2ELi2ELi2EN4cute5tupleIJNS5_1CILi1EEES8_S8_EEENS6_IJNS7_ILi128EEESA_NS7_ILi64EEEEEENS_6half_tEfNS_4arch4Sm90ELb0ELb1ELb0ELb0ELb0ELb1ELb0ELb0ELi2ELi1ELi2ELi2ELb0EEENS1_24CollectiveEpilogueBwdGQAISC_fSF_Li256ELb0ELb0EEENS1_19SingleTileSchedulerILb0ELb0ELb0ELi128EEEEEEEEEvNT_6ParamsE)
        /*06ec*/ 	.word	0x00000040


	//----- nvinfo : EIATTR_MIN_STACK_SIZE
	.align		4
.L_314:
        /*06f0*/ 	.byte	0x04, 0x12
        /*06f2*/ 	.short	(.L_316 - .L_315)
	.align		4
.L_315:
        /*06f4*/ 	.word	index@(_ZN7cutlass13device_kernelIN5flash11enable_sm90INS1_16FlashAttnBwdSm90INS1_25CollectiveMainloopBwdSm90ILi2ELi2ELi2EN4cute5tupleIJNS5_1CILi1EEES8_S8_EEENS6_IJNS7_ILi128EEESA_NS7_ILi64EEEEEENS_6half_tEfNS_4arch4Sm90ELb0ELb1ELb0ELb0ELb1ELb1ELb0ELb0ELi2ELi1ELi2ELi2ELb0EEENS1_24CollectiveEpilogueBwdGQAISC_fSF_Li256ELb0ELb1EEENS1_19SingleTileSchedulerILb0ELb0ELb0ELi128EEEEEEEEEvNT_6ParamsE)
        /*06f8*/ 	.word	0x00000040


	//----- nvinfo : EIATTR_MIN_STACK_SIZE
	.align		4
.L_316:
        /*06fc*/ 	.byte	0x04, 0x12
        /*06fe*/ 	.short	(.L_318 - .L_317)
	.align		4
.L_317:
        /*0700*/ 	.word	index@(_ZN7cutlass13device_kernelIN5flash11enable_sm90INS1_16FlashAttnBwdSm90INS1_25CollectiveMainloopBwdSm90ILi2ELi2ELi2EN4cute5tupleIJNS5_1CILi1EEES8_S8_EEENS6_IJNS7_ILi128EEESA_NS7_ILi64EEEEEENS_6half_tEfNS_4arch4Sm90ELb0ELb1ELb0ELb1ELb0ELb1ELb0ELb0ELi2ELi1ELi2ELi2ELb0EEENS1_21CollectiveEpilogueBwdISC_SD_SF_Li256ELb1ELb0ELi1EEENS1_19SingleTileSchedulerILb1ELb0ELb0ELi128EEEEEEEEEvNT_6ParamsE)
        /*0704*/ 	.word	0x00000050


	//----- nvinfo : EIATTR_MIN_STACK_SIZE
	.align		4
.L_318:
        /*0708*/ 	.byte	0x04, 0x12
        /*070a*/ 	.short	(.L_320 - .L_319)
	.align		4
.L_319:
        /*070c*/ 	.word	index@(_ZN7cutlass13device_kernelIN5flash11enable_sm90INS1_16FlashAttnBwdSm90INS1_25CollectiveMainloopBwdSm90ILi2ELi2ELi2EN4cute5tupleIJNS5_1CILi1EEES8_S8_EEENS6_IJNS7_ILi128EEESA_NS7_ILi64EEEEEENS_6half_tEfNS_4arch4Sm90ELb0ELb1ELb0ELb1ELb1ELb1ELb0ELb0ELi2ELi1ELi2ELi2ELb0EEENS1_21CollectiveEpilogueBwdISC_SD_SF_Li256ELb1ELb0ELi1EEENS1_19SingleTileSchedulerILb1ELb0ELb0ELi128EEEEEEEEEvNT_6ParamsE)
        /*0710*/ 	.word	0x00000050


	//----- nvinfo : EIATTR_MIN_STACK_SIZE
	.align		4
.L_320:
        /*0714*/ 	.byte	0x04, 0x12
        /*0716*/ 	.short	(.L_322 - .L_321)
	.align		4
.L_321:
        /*0718*/ 	.word	index@(_ZN7cutlass13device_kernelIN5flash11enable_sm90INS1_16FlashAttnBwdSm90INS1_25CollectiveMainloopBwdSm90ILi2ELi2ELi2EN4cute5tupleIJNS5_1CILi1EEES8_S8_EEENS6_IJNS7_ILi128EEESA_NS7_ILi64EEEEEENS_6half_tEfNS_4arch4Sm90ELb0ELb1ELb0ELb1ELb0ELb1ELb0ELb0ELi2ELi1ELi2ELi2ELb0EEENS1_24CollectiveEpilogueBwdGQAISC_fSF_Li256ELb1ELb0EEENS1_19SingleTileSchedulerILb1ELb0ELb0ELi128EEEEEEEEEvNT_6ParamsE)
        /*071c*/ 	.word	0x00000050


	//----- nvinfo : EIATTR_MIN_STACK_SIZE
	.align		4
.L_322:
        /*0720*/ 	.byte	0x04, 0x12
        /*0722*/ 	.short	(.L_324 - .L_323)
	.align		4
.L_323:
        /*0724*/ 	.word	index@(_ZN7cutlass13device_kernelIN5flash11enable_sm90INS1_16FlashAttnBwdSm90INS1_25CollectiveMainloopBwdSm90ILi2ELi2ELi2EN4cute5tupleIJNS5_1CILi1EEES8_S8_EEENS6_IJNS7_ILi128EEESA_NS7_ILi64EEEEEENS_6half_tEfNS_4arch4Sm90ELb0ELb1ELb0ELb1ELb1ELb1ELb0ELb0ELi2ELi1ELi2ELi2ELb0EEENS1_24CollectiveEpilogueBwdGQAISC_fSF_Li256ELb1ELb1EEENS1_19SingleTileSchedulerILb1ELb0ELb0ELi128EEEEEEEEEvNT_6ParamsE)
        /*0728*/ 	.word	0x00000050


	//----- nvinfo : EIATTR_MIN_STACK_SIZE
	.align		4
.L_324:
        /*072c*/ 	.byte	0x04, 0x12
        /*072e*/ 	.short	(.L_326 - .L_325)
	.align		4
.L_325:
        /*0730*/ 	.word	index@(_ZN7cutlass13device_kernelIN5flash11enable_sm90INS1_16FlashAttnBwdSm90INS1_25CollectiveMainloopBwdSm90ILi2ELi2ELi2EN4cute5tupleIJNS5_1CILi1EEES8_S8_EEENS6_IJNS7_ILi128EEESA_NS7_ILi64EEEEEENS_6half_tEfNS_4arch4Sm90ELb1ELb0ELb0ELb0ELb0ELb1ELb0ELb0ELi2ELi1ELi2ELi2ELb0EEENS1_21CollectiveEpilogueBwdISC_SD_SF_Li256ELb0ELb0ELi1EEENS1_25SingleTileBwdLPTSchedulerILb0ELi128ELb0EEEEEEEEEvNT_6ParamsE)
        /*0734*/ 	.word	0x00000048


	//----- nvinfo : EIATTR_MIN_STACK_SIZE
	.align		4
.L_326:
        /*0738*/ 	.byte	0x04, 0x12
        /*073a*/ 	.short	(.L_328 - .L_327)
	.align		4
.L_327:
        /*073c*/ 	.word	index@(_ZN7cutlass13device_kernelIN5flash11enable_sm90INS1_16FlashAttnBwdSm90INS1_25CollectiveMainloopBwdSm90ILi2ELi2ELi2EN4cute5tupleIJNS5_1CILi1EEES8_S8_EEENS6_IJNS7_ILi128EEESA_NS7_ILi64EEEEEENS_6half_tEfNS_4arch4Sm90ELb1ELb0ELb0ELb0ELb1ELb1ELb0ELb0ELi2ELi1ELi2ELi2ELb0EEENS1_21CollectiveEpilogueBwdISC_SD_SF_Li256ELb0ELb0ELi1EEENS1_25SingleTileBwdLPTSchedulerILb0ELi128ELb1EEEEEEEEEvNT_6ParamsE)
        /*0740*/ 	.word	0x00000048


	//----- nvinfo : EIATTR_MIN_STACK_SIZE
	.align		4
.L_328:
        /*0744*/ 	.byte	0x04, 0x12
        /*0746*/ 	.short	(.L_330 - .L_329)
	.align		4
.L_329:
        /*0748*/ 	.word	index@(_ZN7cutlass13device_kernelIN5flash11enable_sm90INS1_16FlashAttnBwdSm90INS1_25CollectiveMainloopBwdSm90ILi2ELi2ELi2EN4cute5tupleIJNS5_1CILi1EEES8_S8_EEENS6_IJNS7_ILi128EEESA_NS7_ILi64EEEEEENS_6half_tEfNS_4arch4Sm90ELb1ELb0ELb0ELb0ELb0ELb1ELb0ELb0ELi2ELi1ELi2ELi2ELb0EEENS1_24CollectiveEpilogueBwdGQAISC_fSF_Li256ELb0ELb0EEENS1_25SingleTileBwdLPTSchedulerILb0ELi128ELb0EEEEEEEEEvNT_6ParamsE)
        /*074c*/ 	.word	0x00000040


	//----- nvinfo : EIATTR_MIN_STACK_SIZE
	.align		4
.L_330:
        /*0750*/ 	.byte	0x04, 0x12
        /*0752*/ 	.short	(.L_332 - .L_331)
	.align		4
.L_331:
        /*0754*/ 	.word	index@(_ZN7cutlass13device_kernelIN5flash11enable_sm90INS1_16FlashAttnBwdSm90INS1_25CollectiveMainloopBwdSm90ILi2ELi2ELi2EN4cute5tupleIJNS5_1CILi1EEES8_S8_EEENS6_IJNS7_ILi128EEESA_NS7_ILi64EEEEEENS_6half_tEfNS_4arch4Sm90ELb1ELb0ELb0ELb0ELb1ELb1ELb0ELb0ELi2ELi1ELi2ELi2ELb0EEENS1_24CollectiveEpilogueBwdGQAISC_fSF_Li256ELb0ELb1EEENS1_25SingleTileBwdLPTSchedulerILb0ELi128ELb1EEEEEEEEEvNT_6ParamsE)
        /*0758*/ 	.word	0x00000048


	//----- nvinfo : EIATTR_MIN_STACK_SIZE
	.align		4
.L_332:
        /*075c*/ 	.byte	0x04, 0x12
        /*075e*/ 	.short	(.L_334 - .L_333)
	.align		4
.L_333:
        /*0760*/ 	.word	index@(_ZN7cutlass13device_kernelIN5flash22FlashAttnBwdPreprocessIN4cute5tupleIJNS3_1CILi128EEENS5_ILi64EEEEEENS_6half_tEfNS_4arch4Sm90ELb1ELb0EEEEEvNT_6ParamsE)
        /*0764*/ 	.word	0x00000000


	//----- nvinfo : EIATTR_MIN_STACK_SIZE
	.align		4
.L_334:
        /*0768*/ 	.byte	0x04, 0x12
        /*076a*/ 	.short	(.L_336 - .L_335)
	.align		4
.L_335:
        /*076c*/ 	.word	index@(_ZN7cutlass13device_kernelIN5flash11enable_sm90INS1_16FlashAttnBwdSm90INS1_25CollectiveMainloopBwdSm90ILi2ELi2ELi2EN4cute5tupleIJNS5_1CILi1EEES8_S8_EEENS6_IJNS7_ILi128EEESA_NS7_ILi64EEEEEENS_6half_tEfNS_4arch4Sm90ELb1ELb0ELb0ELb1ELb0ELb1ELb0ELb0ELi2ELi1ELi2ELi2ELb0EEENS1_21CollectiveEpilogueBwdISC_SD_SF_Li256ELb1ELb0ELi1EEENS1_25SingleTileBwdLPTSchedulerILb1ELi128ELb0EEEEEEEEEvNT_6ParamsE)
        /*0770*/ 	.word	0x00000040


	//----- nvinfo : EIATTR_MIN_STACK_SIZE
	.align		4
.L_336:
        /*0774*/ 	.byte	0x04, 0x12
        /*0776*/ 	.short	(.L_338 - .L_337)
	.align		4
.L_337:
        /*0778*/ 	.word	index@(_ZN7cutlass13device_kernelIN5flash11enable_sm90INS1_16FlashAttnBwdSm90INS1_25CollectiveMainloopBwdSm90ILi2ELi2ELi2EN4cute5tupleIJNS5_1CILi1EEES8_S8_EEENS6_IJNS7_ILi128EEESA_NS7_ILi64EEEEEENS_6half_tEfNS_4arch4Sm90ELb1ELb0ELb0ELb1ELb1ELb1ELb0ELb0ELi2ELi1ELi2ELi2ELb0EEENS1_21CollectiveEpilogueBwdISC_SD_SF_Li256ELb1ELb0ELi1EEENS1_25SingleTileBwdLPTSchedulerILb1ELi128ELb1EEEEEEEEEvNT_6ParamsE)
        /*077c*/ 	.word	0x00000040


	//----- nvinfo : EIATTR_MIN_STACK_SIZE
	.align		4
.L_338:
        /*0780*/ 	.byte	0x04, 0x12
        /*0782*/ 	.short	(.L_340 - .L_339)
	.align		4
.L_339:
        /*0784*/ 	.word	index@(_ZN7cutlass13device_kernelIN5flash11enable_sm90INS1_16FlashAttnBwdSm90INS1_25CollectiveMainloopBwdSm90ILi2ELi2ELi2EN4cute5tupleIJNS5_1CILi1EEES8_S8_EEENS6_IJNS7_ILi128EEESA_NS7_ILi64EEEEEENS_6half_tEfNS_4arch4Sm90ELb1ELb0ELb0ELb1ELb0ELb1ELb0ELb0ELi2ELi1ELi2ELi2ELb0EEENS1_24CollectiveEpilogueBwdGQAISC_fSF_Li256ELb1ELb0EEENS1_25SingleTileBwdLPTSchedulerILb1ELi128ELb0EEEEEEEEEvNT_6ParamsE)
        /*0788*/ 	.word	0x00000040


	//----- nvinfo : EIATTR_MIN_STACK_SIZE
	.align		4
.L_340:
        /*078c*/ 	.byte	0x04, 0x12
        /*078e*/ 	.short	(.L_342 - .L_341)
	.align		4
.L_341:
        /*0790*/ 	.word	index@(_ZN7cutlass13device_kernelIN5flash32FlashAttnBwdPostprocessConvertdQIN4cute5tupleIJNS3_1CILi128EEENS5_ILi64EEEEEENS_6half_tEfNS_4arch4Sm90ELi256ENS3_8TiledMMAINS3_8MMA_AtomIJNS3_4SM904GMMA25MMA_64x64x16_F32F16F16_RSILNSF_5MajorE0ELSH_1ELNSF_7ScaleInE1ELSI_1EEEEEENS3_6LayoutINS4_IJNS5_ILi2EEENS5_ILi1EEESN_EEENS4_IJSN_NS5_ILi0EEESP_EEEEENS4_IJNS3_10UnderscoreESS_SS_EEEEELb0EEEEEvNT_6ParamsE)
        /*0794*/ 	.word	0x00000000


	//----- nvinfo : EIATTR_MIN_STACK_SIZE
	.align		4
.L_342:
        /*0798*/ 	.byte	0x04, 0x12
        /*079a*/ 	.short	(.L_344 - .L_343)
	.align		4
.L_343:
        /*079c*/ 	.word	index@(_ZN7cutlass13device_kernelIN5flash32FlashAttnBwdPostprocessConvertdQIN4cute5tupleIJNS3_1CILi128EEENS5_ILi64EEEEEENS_6half_tEfNS_4arch4Sm90ELi256ENS3_8TiledMMAINS3_8MMA_AtomIJNS3_4SM904GMMA25MMA_64x64x16_F32F16F16_SSILNSF_5MajorE0ELSH_1ELNSF_7ScaleInE1ELSI_1EEEEEENS3_6LayoutINS4_IJNS5_ILi2EEENS5_ILi1EEESN_EEENS4_IJSN_NS5_ILi0EEESP_EEEEENS4_IJNS3_10UnderscoreESS_SS_EEEEELb0EEEEEvNT_6ParamsE)
        /*07a0*/ 	.word	0x00000000


	//----- nvinfo : EIATTR_MIN_STACK_SIZE
	.align		4
.L_344:
        /*07a4*/ 	.byte	0x04, 0x12
        /*07a6*/ 	.short	(.L_346 - .L_345)
	.align		4
.L_345:
        /*07a8*/ 	.word	index@(_ZN7cutlass13device_kernelIN5flash11enable_sm90INS1_16FlashAttnBwdSm90INS1_25CollectiveMainloopBwdSm90ILi2ELi2ELi2EN4cute5tupleIJNS5_1CILi1EEES8_S8_EEENS6_IJNS7_ILi128EEESA_NS7_ILi64EEEEEENS_6half_tEfNS_4arch4Sm90ELb1ELb0ELb0ELb1ELb1ELb1ELb0ELb0ELi2ELi1ELi2ELi2ELb0EEENS1_24CollectiveEpilogueBwdGQAISC_fSF_Li256ELb1ELb1EEENS1_25SingleTileBwdLPTSchedulerILb1ELi128ELb1EEEEEEEEEvNT_6ParamsE)
        /*07ac*/ 	.word	0x00000040


	//----- nvinfo : EIATTR_MIN_STACK_SIZE
	.align		4
.L_346:
        /*07b0*/ 	.byte	0x04, 0x12
        /*07b2*/ 	.short	(.L_348 - .L_347)
	.align		4
.L_347:
        /*07b4*/ 	.word	index@(_ZN7cutlass13device_kernelIN5flash22FlashAttnBwdPreprocessIN4cute5tupleIJNS3_1CILi128EEENS5_ILi64EEEEEENS_6half_tEfNS_4arch4Sm90ELb1ELb1EEEEEvNT_6ParamsE)
        /*07b8*/ 	.word	0x00000000
.L_348:


//--------------------- .nv.compat                --------------------------
	.section	.nv.compat,"",@"SHT_CUDA_COMPAT_INFO"
	.align	4
        /*0000*/ 	.byte	0x02, 0x09, 0x01, 0x00, 0x02, 0x02, 0x04, 0x00, 0x02, 0x05, 0x05, 0x00, 0x03, 0x07, 0x01, 0x01
        /*0010*/ 	.byte	0x02, 0x03, 0x01, 0x00, 0x02, 0x06, 0x01, 0x00, 0x04, 0x0b, 0x08, 0x00, 0x00, 0x00, 0x00, 0x00
        /*0020*/ 	.byte	0x00, 0x00, 0x00, 0x00


//--------------------- .nv.info._ZN7cutlass13device_kernelIN5flash11enable_sm90INS1_16FlashAttnBwdSm90INS1_25CollectiveMainloopBwdSm90ILi2ELi2ELi2EN4cute5tupleIJNS5_1CILi1EEES8_S8_EEENS6_IJNS7_ILi128EEESA_NS7_ILi64EEEEEENS_6half_tEfNS_4arch4Sm90ELb0ELb0ELb1ELb0ELb0ELb1ELb0ELb0ELi2ELi1ELi2ELi2ELb0EEENS1_21CollectiveEpilogueBwdISC_SD_SF_Li256ELb0ELb0ELi1EEENS1_19SingleTileSchedulerILb0ELb0ELb0ELi128EEEEEEEEEvNT_6ParamsE --------------------------
	.section	.nv.info._ZN7cutlass13device_kernelIN5flash11enable_sm90INS1_16FlashAttnBwdSm90INS1_25CollectiveMainloopBwdSm90ILi2ELi2ELi2EN4cute5tupleIJNS5_1CILi1EEES8_S8_EEENS6_IJNS7_ILi128EEESA_NS7_ILi64EEEEEENS_6half_tEfNS_4arch4Sm90ELb0ELb0ELb1ELb0ELb0ELb1ELb0ELb0ELi2ELi1ELi2ELi2ELb0EEENS1_21CollectiveEpilogueBwdISC_SD_SF_Li256ELb0ELb0ELi1EEENS1_19SingleTileSchedulerILb0ELb0ELb0ELi128EEEEEEEEEvNT_6ParamsE,"",@"SHT_CUDA_INFO"
	.sectionflags	@""
	.align	4


	//----- nvinfo : EIATTR_CUDA_API_VERSION
	.align		4
        /*0000*/ 	.byte	0x04, 0x37
        /*0002*/ 	.short	(.L_350 - .L_349)
.L_349:
        /*0004*/ 	.word	0x00000082


	//----- nvinfo : EIATTR_KPARAM_INFO
	.align		4
.L_350:
        /*0008*/ 	.byte	0x04, 0x17
        /*000a*/ 	.short	(.L_352 - .L_351)
.L_351:
        /*000c*/ 	.word	0x00000000
        /*0010*/ 	.short	0x0000
        /*0012*/ 	.short	0x0070
        /*0014*/ 	.byte	0x00, 0xf0, 0x01, 0x24


	//----- nvinfo : EIATTR_SPARSE_MMA_MASK
	.align		4
.L_352:
        /*0018*/ 	.byte	0x03, 0x50
        /*001a*/ 	.short	0x0000


	//----- nvinfo : EIATTR_MAXREG_COUNT
	.align		4
        /*001c*/ 	.byte	0x03, 0x1b
        /*001e*/ 	.short	0x00a8


	//----- nvinfo : EIATTR_NUM_BARRIERS
	.align		4
        /*0020*/ 	.byte	0x02, 0x4c
        /*0022*/ 	.byte	0x10
	.zero		1


	//----- nvinfo : EIATTR_EXTERNS
	.align		4
        /*0024*/ 	.byte	0x04, 0x0f
        /*0026*/ 	.short	(.L_354 - .L_353)


	//   ....[0]....
	.align		4
.L_353:
        /*0028*/ 	.word	index@(__assertfail)


	//----- nvinfo : EIATTR_ANNOTATIONS
	.align		4
.L_354:
        /*002c*/ 	.byte	0x04, 0x55
        /*002e*/ 	.short	(.L_356 - .L_355)


	//   ....[0]....
.L_355:
        /*0030*/ 	.word	0x00000001
        /*0034*/ 	.byte	0x80, 0x10, 0x00, 0x00, 0x01, 0x00, 0x00, 0x00, 0x20, 0x14, 0x00, 0x00, 0x01, 0x00, 0x00, 0x00
        /* <DEDUP_REMOVED lines=44> */
        /*0304*/ 	.byte	0x80, 0x48, 0x00, 0x00, 0x01, 0x00, 0x00, 0x00, 0xb0, 0x5a, 0x00, 0x00


	//----- nvinfo : EIATTR_MERCURY_ISA_VERSION
	.align		4
.L_356:
        /*0310*/ 	.byte	0x03, 0x5f
        /*0312*/ 	.short	0x0101


	//----- nvinfo : EIATTR_INT_WARP_WIDE_INSTR_OFFSETS
	.align		4
        /*0314*/ 	.byte	0x04, 0x31
        /*0316*/ 	.short	(.L_358 - .L_357)


	//   ....[0]....
.L_357:
        /*0318*/ 	.word	0x000001e0


	//   ....[1]....
        /*031c*/ 	.word	0x000002a0


	//----- nvinfo : EIATTR_COOP_GROUP_MASK_REGIDS
	.align		4
.L_358:
        /*0320*/ 	.byte	0x04, 0x29
        /*0322*/ 	.short	(.L_360 - .L_359)


	//   ....[0]....
.L_359:
        /*0324*/ 	.word	0xffffffff


	//   ....[1]....
        /*0328*/ 	.word	0xffffffff


	//   ....[2]....
        /*032c*/ 	.word	0xffffffff


	//   ....[3]....
        /*0330*/ 	.word	0xffffffff


	//   ....[4]....
        /*0334*/ 	.word	0xffffffff


	//   ....[5]....
        /*0338*/ 	.word	0xffffffff


	//   ....[6]....
        /*033c*/ 	.word	0xffffffff


	//   ....[7]....
        /*0340*/ 	.word	0xffffffff


	//   ....[8]....
        /*0344*/ 	.word	0xffffffff


	//   ....[9]....
        /*0348*/ 	.word	0xffffffff


	//   ....[10]....
        /*034c*/ 	.word	0xffffffff


	//   ....[11]....
        /*0350*/ 	.word	0xffffffff


	//   ....[12]....
        /*0354*/ 	.word	0xffffffff


	//   ....[13]....
        /*0358*/ 	.word	0xffffffff


	//   ....[14]....
        /*035c*/ 	.word	0xffffffff


	//   ....[15]....
        /*0360*/ 	.word	0xffffffff


	//   ....[16]....
        /*0364*/ 	.word	0xffffffff


	//   ....[17]....
        /*0368*/ 	.word	0xffffffff


	//   ....[18]....
        /*036c*/ 	.word	0xffffffff


	//   ....[19]....
        /*0370*/ 	.word	0xffffffff


	//   ....[20]....
        /*0374*/ 	.word	0xffffffff


	//   ....[21]....
        /*0378*/ 	.word	0xffffffff


	//   ....[22]....
        /*037c*/ 	.word	0xffffffff


	//   ....[23]....
        /*0380*/ 	.word	0xffffffff


	//   ....[24]....
        /*0384*/ 	.word	0xffffffff


	//   ....[25]....
        /*0388*/ 	.word	0xffffffff


	//   ....[26]....
        /*038c*/ 	.word	0xffffffff


	//   ....[27]....
        /*0390*/ 	.word	0xffffffff


	//   ....[28]....
        /*0394*/ 	.word	0xffffffff


	//   ....[29]....
        /*0398*/ 	.word	0xffffffff


	//   ....[30]....
        /*039c*/ 	.word	0xffffffff


	//   ....[31]....
        /*03a0*/ 	.word	0xffffffff


	//   ....[32]....
        /*03a4*/ 	.word	0xffffffff


	//   ....[33]....
        /*03a8*/ 	.word	0xffffffff


	//   ....[34]....
        /*03ac*/ 	.word	0xffffffff


	//   ....[35]....
        /*03b0*/ 	.word	0xffffffff


	//   ....[36]....
        /*03b4*/ 	.word	0xffffffff


	//   ....[37]....
        /*03b8*/ 	.word	0xffffffff


	//   ....[38]....
        /*03bc*/ 	.word	0xffffffff


	//   ....[39]....
        /*03c0*/ 	.word	0xffffffff


	//   ....[40]....
        /*03c4*/ 	.word	0xffffffff


	//   ....[41]....
        /*03c8*/ 	.word	0xffffffff


	//   ....[42]....
        /*03cc*/ 	.word	0xffffffff


	//   ....[43]....
        /*03d0*/ 	.word	0xffffffff


	//   ....[44]....
        /*03d4*/ 	.word	0xffffffff


	//   ....[45]....
        /*03d8*/ 	.word	0xffffffff


	//   ....[46]....
        /*03dc*/ 	.word	0xffffffff


	//   ....[47]....
        /*03e0*/ 	.word	0xffffffff


	//   ....[48]....
        /*03e4*/ 	.word	0xffffffff


	//   ....[49]....
        /*03e8*/ 	.word	0xffffffff


	//   ....[50]....
        /*03ec*/ 	.word	0xffffffff


	//   ....[51]....
        /*03f0*/ 	.word	0xffffffff


	//   ....[52]....
        /*03f4*/ 	.word	0xffffffff


	//   ....[53]....
        /*03f8*/ 	.word	0xffffffff


	//   ....[54]....
        /*03fc*/ 	.word	0xffffffff


	//   ....[55]....
        /*0400*/ 	.word	0xffffffff


	//   ....[56]....
        /*0404*/ 	.word	0xffffffff


	//   ....[57]....
        /*0408*/ 	.word	0xffffffff


	//   ....[58]....
        /*040c*/ 	.word	0xffffffff


	//   ....[59]....
        /*0410*/ 	.word	0xffffffff


	//   ....[60]....
        /*0414*/ 	.word	0xffffffff


	//   ....[61]....
        /*0418*/ 	.word	0xffffffff


	//   ....[62]....
        /*041c*/ 	.word	0xffffffff


	//   ....[63]....
        /*0420*/ 	.word	0xffffffff


	//   ....[64]....
        /*0424*/ 	.word	0xffffffff


	//   ....[65]....
        /*0428*/ 	.word	0xffffffff


	//   ....[66]....
        /*042c*/ 	.word	0xffffffff


	//   ....[67]....
        /*0430*/ 	.word	0xffffffff


	//   ....[68]....
        /*0434*/ 	.word	0xffffffff


	//   ....[69]....
        /*0438*/ 	.word	0xffffffff


	//   ....[70]....
        /*043c*/ 	.word	0xffffffff


	//   ....[71]....
        /*0440*/ 	.word	0xffffffff


	//   ....[72]....
        /*0444*/ 	.word	0x0500000f


	//----- nvinfo : EIATTR_COOP_GROUP_INSTR_OFFSETS
	.align		4
.L_360:
        /*0448*/ 	.byte	0x04, 0x28
        /*044a*/ 	.short	(.L_362 - .L_361)


	//   ....[0]....
.L_361:
        /*044c*/ 	.word	0x00000060


	//   ....[1]....
        /*0450*/ 	.word	0x000001f0


	//   ....[2]....
        /*0454*/ 	.word	0x00000280


	//   ....[3]....
        /*0458*/ 	.word	0x00000400


	//   ....[4]....
        /*045c*/ 	.word	0x00000640


	//   ....[5]....
        /*0460*/ 	.word	0x00000b90


	//   ....[6]....
        /*0464*/ 	.word	0x00001e40


	//   ....[7]....
        /*0468*/ 	.word	0x00002040


	//   ....[8]....
        /*046c*/ 	.word	0x000021c0


	//   ....[9]....
        /*0470*/ 	.word	0x00002400


	//   ....[10]....
        /*0474*/ 	.word	0x000024d0


	//   ....[11]....
        /*0478*/ 	.word	0x00002520


	//   ....[12]....
        /*047c*/ 	.word	0x00002540


	//   ....[13]....
        /*0480*/ 	.word	0x00002570


	//   ....[14]....
        /*0484*/ 	.word	0x000025a0


	//   ....[15]....
        /*0488*/ 	.word	0x000025b0


	//   ....[16]....
        /*048c*/ 	.word	0x00002620


	//   ....[17]....
        /*0490*/ 	.word	0x00002630


	//   ....[18]....
        /*0494*/ 	.word	0x00002650


	//   ....[19]....
        /*0498*/ 	.word	0x00002720


	//   ....[20]....
        /*049c*/ 	.word	0x00002750


	//   ....[21]....
        /*04a0*/ 	.word	0x000027b0


	//   ....[22]....
        /*04a4*/ 	.word	0x000028a0


	//   ....[23]....
        /*04a8*/ 	.word	0x000028e0


	//   ....[24]....
        /*04ac*/ 	.word	0x00002a40


	//   ....[25]....
        /*04b0*/ 	.word	0x00002ab0


	//   ....[26]....
        /*04b4*/ 	.word	0x00002ad0


	//   ....[27]....
        /*04b8*/ 	.word	0x00002c00


	//   ....[28]....
        /*04bc*/ 	.word	0x00002e10


	//   ....[29]....
        /*04c0*/ 	.word	0x00002e60


	//   ....[30]....
        /*04c4*/ 	.word	0x00002e80


	//   ....[31]....
        /*04c8*/ 	.word	0x00002fe0


	//   ....[32]....
        /*04cc*/ 	.word	0x00003000


	//   ....[33]....
        /*04d0*/ 	.word	0x000030c0


	//   ....[34]....
        /*04d4*/ 	.word	0x000030e0


	//   ....[35]....
        /*04d8*/ 	.word	0x000030f0


	//   ....[36]....
        /*04dc*/ 	.word	0x00003110


	//   ....[37]....
        /*04e0*/ 	.word	0x00003120


	//   ....[38]....
        /*04e4*/ 	.word	0x00003140


	//   ....[39]....
        /*04e8*/ 	.word	0x000031f0


	//   ....[40]....
        /*04ec*/ 	.word	0x00003230


	//   ....[41]....
        /*04f0*/ 	.word	0x000032b0


	//   ....[42]....
        /*04f4*/ 	.word	0x00003310


	//   ....[43]....
        /*04f8*/ 	.word	0x000033c0


	//   ....[44]....
        /*04fc*/ 	.word	0x00003460


	//   ....[45]....
        /*0500*/ 	.word	0x000034a0


	//   ....[46]....
        /*0504*/ 	.word	0x000034e0


	//   ....[47]....
        /*0508*/ 	.word	0x000036b0


	//   ....[48]....
        /*050c*/ 	.word	0x00003790


	//   ....[49]....
        /*0510*/ 	.word	0x00003830


	//   ....[50]....
        /*0514*/ 	.word	0x00003870


	//   ....[51]....
        /*0518*/ 	.word	0x000038a0


	//   ....[52]....
        /*051c*/ 	.word	0x000038e0


	//   ....[53]....
        /*0520*/ 	.word	0x00003910


	//   ....[54]....
        /*0524*/ 	.word	0x00003a90


	//   ....[55]....
        /*0528*/ 	.word	0x00003af0


	//   ....[56]....
        /*052c*/ 	.word	0x00003b40


	//   ....[57]....
        /*0530*/ 	.word	0x00003c60


	//   ....[58]....
        /*0534*/ 	.word	0x00003d60


	//   ....[59]....
        /*0538*/ 	.word	0x00003da0


	//   ....[60]....
        /*053c*/ 	.word	0x00003db0


	//   ....[61]....
        /*0540*/ 	.word	0x00003e10


	//   ....[62]....
        /*0544*/ 	.word	0x000040f0


	//   ....[63]....
        /*0548*/ 	.word	0x00004100


	//   ....[64]....
        /*054c*/ 	.word	0x00004120


	//   ....[65]....
        /*0550*/ 	.word	0x00004150


	//   ....[66]....
        /*0554*/ 	.word	0x00004180


	//   ....[67]....
        /*0558*/ 	.word	0x000041b0


	//   ....[68]....
        /*055c*/ 	.word	0x00004220


	//   ....[69]....
        /*0560*/ 	.word	0x00004250


	//   ....[70]....
        /*0564*/ 	.word	0x00006500


	//   ....[71]....
        /*0568*/ 	.word	0x00006950


	//   ....[72]....
        /*056c*/ 	.word	0x00008da0


	//----- nvinfo : EIATTR_REG_RECONFIG
	.align		4
.L_362:
        /*0570*/ 	.byte	0x01, 0x54
	.zero		2


	//----- nvinfo : EIATTR_SYSCALL_OFFSETS
	.align		4
        /*0574*/ 	.byte	0x04, 0x46
        /*0576*/ 	.short	(.L_364 - .L_363)


	//   ....[0]....
.L_363:
        /*0578*/ 	.word	0x000007f0


	//   ....[1]....
        /*057c*/ 	.word	0x000008e0


	//   ....[2]....
        /*0580*/ 	.word	0x00000a40


	//   ....[3]....
        /*0584*/ 	.word	0x00000b30


	//   ....[4]....
        /*0588*/ 	.word	0x00005e90


	//   ....[5]....
        /*058c*/ 	.word	0x00005fc0


	//   ....[6]....
        /*0590*/ 	.word	0x000060e0


	//   ....[7]....
        /*0594*/ 	.word	0x00006200


	//----- nvinfo : EIATTR_MBARRIER_INSTR_OFFSETS
	.align		4
.L_364:
        /*0598*/ 	.byte	0x04, 0x39
        /*059a*/ 	.short	(.L_366 - .L_365)


	//   ....[0]....
.L_365:
        /*059c*/ 	.word	0x000002c0
        /*05a0*/ 	.word	0x000000ff
        /*05a4*/ 	.word	0x00030c00
        /*05a8*/ 	.short	0x0100
        /*05aa*/ 	.byte	0x06
	.zero		1


	//   ....[1]....
        /*05ac*/ 	.word	0x000003b0
        /*05b0*/ 	.word	0x000000ff
        /*05b4*/ 	.word	0x00030c10
        /*05b8*/ 	.short	0x0100
        /*05ba*/ 	.byte	0x08
	.zero		1


	//   ....[2]....
        /*05bc*/ 	.word	0x000003c0
        /*05c0*/ 	.word	0x000000ff
        /*05c4*/ 	.word	0x00030c20
        /*05c8*/ 	.short	0x0100
        /*05ca*/ 	.byte	0x08
	.zero		1


	//   ....[3]....
        /*05cc*/ 	.word	0x000003d0
        /*05d0*/ 	.word	0x000000ff
        /*05d4*/ 	.word	0x00030c18
        /*05d8*/ 	.short	0x0100
        /*05da*/ 	.byte	0x08
	.zero		1


	//   ....[4]....
        /*05dc*/ 	.word	0x000003e0
        /*05e0*/ 	.word	0x000000ff
        /*05e4*/ 	.word	0x00030c28
        /*05e8*/ 	.short	0x0100
        /*05ea*/ 	.byte	0x08
	.zero		1


	//   ....[5]....
        /*05ec*/ 	.word	0x00000510
        /*05f0*/ 	.word	0x000000ff
        /*05f4*/ 	.word	0x00030c30
        /*05f8*/ 	.short	0x0100
        /*05fa*/ 	.byte	0x08
	.zero		1


	//   ....[6]....
        /*05fc*/ 	.word	0x00000520
        /*0600*/ 	.word	0x000000ff
        /*0604*/ 	.word	0x00030c40
        /*0608*/ 	.short	0x0100
        /*060a*/ 	.byte	0x08
	.zero		1


	//   ....[7]....
        /*060c*/ 	.word	0x00000530
        /*0610*/ 	.word	0x000000ff
        /*0614*/ 	.word	0x00030c38
        /*0618*/ 	.short	0x0100
        /*061a*/ 	.byte	0x08
	.zero		1


	//   ....[8]....
        /*061c*/ 	.word	0x00000540
        /*0620*/ 	.word	0x000000ff
        /*0624*/ 	.word	0x00030c48
        /*0628*/ 	.short	0x0100
        /*062a*/ 	.byte	0x08
	.zero		1


	//   ....[9]....
        /*062c*/ 	.word	0x00000bc0
        /*0630*/ 	.word	0x00000002
        /*0634*/ 	.word	0x00030c00
        /*0638*/ 	.short	0x010a
        /*063a*/ 	.byte	0x3f
	.zero		1


	//   ....[10]....
        /*063c*/ 	.word	0x00000c50
        /*0640*/ 	.word	0x00000002
        /*0644*/ 	.word	0x00030c00
        /*0648*/ 	.short	0x010a
        /*064a*/ 	.byte	0x3f
	.zero		1


	//   ....[11]....
        /*064c*/ 	.word	0x00001520
        /*0650*/ 	.word	0x00000003
        /*0654*/ 	.word	0x00030c10
        /*0658*/ 	.short	0x010a
        /*065a*/ 	.byte	0x3f
	.zero		1


	//   ....[12]....
        /*065c*/ 	.word	0x00001590
        /*0660*/ 	.word	0x00000003
        /*0664*/ 	.word	0x00030c10
        /*0668*/ 	.short	0x010a
        /*066a*/ 	.byte	0x3f
	.zero		1


	//   ....[13]....
        /*066c*/ 	.word	0x000019b0
        /*0670*/ 	.word	0x00000003
        /*0674*/ 	.word	0x00030c30
        /*0678*/ 	.short	0x010a
        /*067a*/ 	.byte	0x3f
	.zero		1


	//   ....[14]....
        /*067c*/ 	.word	0x000019f0
        /*0680*/ 	.word	0x00000003
        /*0684*/ 	.word	0x00030c30
        /*0688*/ 	.short	0x010a
        /*068a*/ 	.byte	0x3f
	.zero		1


	//   ....[15]....
        /*068c*/ 	.word	0x000056d0
        /*0690*/ 	.word	0x00000000
        /*0694*/ 	.word	0x00000000
        /*0698*/ 	.short	0x0101
        /*069a*/ 	.byte	0x3f
	.zero		1


	//   ....[16]....
        /*069c*/ 	.word	0x00005b10
        /*06a0*/ 	.word	0x00000003
        /*06a4*/ 	.word	0x00000000
        /*06a8*/ 	.short	0x0101
        /*06aa*/ 	.byte	0x3f
	.zero		1


	//   ....[17]....
        /*06ac*/ 	.word	0x00007790
        /*06b0*/ 	.word	0x0000000b
        /*06b4*/ 	.word	0x00030c20
        /*06b8*/ 	.short	0x010a
        /*06ba*/ 	.byte	0x3f
	.zero		1


	//   ....[18]....
        /*06bc*/ 	.word	0x00007c60
        /*06c0*/ 	.word	0x0000000b
        /*06c4*/ 	.word	0x00030c40
        /*06c8*/ 	.short	0x010a
        /*06ca*/ 	.byte	0x3f
	.zero		1


	//   ....[19]....
        /*06cc*/ 	.word	0x00007e90
        /*06d0*/ 	.word	0x0000000b
        /*06d4*/ 	.word	0x00030c28
        /*06d8*/ 	.short	0x010a
        /*06da*/ 	.byte	0x3f
	.zero		1


	//   ....[20]....
        /*06dc*/ 	.word	0x00008030
        /*06e0*/ 	.word	0x0000000b
        /*06e4*/ 	.word	0x00030c48
        /*06e8*/ 	.short	0x010a
        /*06ea*/ 	.byte	0x3f
	.zero		1


	//   ....[21]....
        /*06ec*/ 	.word	0x00008240
        /*06f0*/ 	.word	0x0000000b
        /*06f4*/ 	.word	0x00030c20
        /*06f8*/ 	.short	0x010a
        /*06fa*/ 	.byte	0x3f
	.zero		1


	//   ....[22]....
        /*06fc*/ 	.word	0x00008450
        /*0700*/ 	.word	0x0000000b
        /*0704*/ 	.word	0x00030c40
        /*0708*/ 	.short	0x010a
        /*070a*/ 	.byte	0x3f
	.zero		1


	//   ....[23]....
        /*070c*/ 	.word	0x00008650
        /*0710*/ 	.word	0x0000000b
        /*0714*/ 	.word	0x00030c28
        /*0718*/ 	.short	0x010a
        /*071a*/ 	.byte	0x3f
	.zero		1


	//   ....[24]....
        /*071c*/ 	.word	0x00008850
        /*0720*/ 	.word	0x0000000d
        /*0724*/ 	.word	0x00030c40
        /*0728*/ 	.short	0x010a
        /*072a*/ 	.byte	0x3f
	.zero		1


	//   ....[25]....
        /*072c*/ 	.word	0x00008c10
        /*0730*/ 	.word	0x00000006
        /*0734*/ 	.word	0x00000000
        /*0738*/ 	.short	0x010a
        /*073a*/ 	.byte	0x3f
	.zero		1


	//   ....[26]....
        /*073c*/ 	.word	0x00008c70
        /*0740*/ 	.word	0x00000003
        /*0744*/ 	.word	0x00000000
        /*0748*/ 	.short	0x010a
        /*074a*/ 	.byte	0x3f
	.zero		1


	//   ....[27]....
        /*074c*/ 	.word	0x00008cd0
        /*0750*/ 	.word	0x00000000
        /*0754*/ 	.word	0x00000000
        /*0758*/ 	.short	0x010a
        /*075a*/ 	.byte	0x3f
	.zero		1


	//   ....[28]....
        /*075c*/ 	.word	0x00008d00
        /*0760*/ 	.word	0x00000003
        /*0764*/ 	.word	0x00000000
        /*0768*/ 	.short	0x010a
        /*076a*/ 	.byte	0x3f
	.zero		1


	//   ....[29]....
        /*076c*/ 	.word	0x00008dd0
        /*0770*/ 	.word	0x00000002
        /*0774*/ 	.word	0x00030c00
        /*0778*/ 	.short	0x010a
        /*077a*/ 	.byte	0x3f
	.zero		1


	//   ....[30]....
        /*077c*/ 	.word	0x00008e20
        /*0780*/ 	.word	0x00000003
        /*0784*/ 	.word	0x00030c10
        /*0788*/ 	.short	0x010a
        /*078a*/ 	.byte	0x3f
	.zero		1


	//   ....[31]....
        /*078c*/ 	.word	0x00008e70
        /*0790*/ 	.word	0x00000003
        /*0794*/ 	.word	0x00030c30
        /*0798*/ 	.short	0x010a
        /*079a*/ 	.byte	0x3f
	.zero		1


	//   ....[32]....
        /*079c*/ 	.word	0x00008ec0
        /*07a0*/ 	.word	0x0000000b
        /*07a4*/ 	.word	0x00030c20
        /*07a8*/ 	.short	0x010a
        /*07aa*/ 	.byte	0x3f
	.zero		1


	//   ....[33]....
        /*07ac*/ 	.word	0x00008f10
        /*07b0*/ 	.word	0x0000000b
        /*07b4*/ 	.word	0x00030c40
        /*07b8*/ 	.short	0x010a
        /*07ba*/ 	.byte	0x3f
	.zero		1


	//   ....[34]....
        /*07bc*/ 	.word	0x00008f60
        /*07c0*/ 	.word	0x0000000b
        /*07c4*/ 	.word	0x00030c28
        /*07c8*/ 	.short	0x010a
        /*07ca*/ 	.byte	0x3f
	.zero		1


	//   ....[35]....
        /*07cc*/ 	.word	0x00008fb0
        /*07d0*/ 	.word	0x0000000b
        /*07d4*/ 	.word	0x00030c48
        /*07d8*/ 	.short	0x010a
        /*07da*/ 	.byte	0x3f
	.zero		1


	//   ....[36]....
        /*07dc*/ 	.word	0x00009010
        /*07e0*/ 	.word	0x0000000b
        /*07e4*/ 	.word	0x00030c20
        /*07e8*/ 	.short	0x010a
        /*07ea*/ 	.byte	0x3f
	.zero		1


	//   ....[37]....
        /*07ec*/ 	.word	0x00009060
        /*07f0*/ 	.word	0x0000000b
        /*07f4*/ 	.word	0x00030c40
        /*07f8*/ 	.short	0x010a
        /*07fa*/ 	.byte	0x3f
	.zero		1


	//   ....[38]....
        /*07fc*/ 	.word	0x000090b0
        /*0800*/ 	.word	0x0000000b
        /*0804*/ 	.word	0x00030c28
        /*0808*/ 	.short	0x010a
        /*080a*/ 	.byte	0x3f
	.zero		1


	//   ....[39]....
        /*080c*/ 	.word	0x00009100
        /*0810*/ 	.word	0x0000000d
        /*0814*/ 	.word	0x00030c40
        /*0818*/ 	.short	0x010a
        /*081a*/ 	.byte	0x3f
	.zero		1


	//   ....[40]....
        /*081c*/ 	.word	0x000091e0
        /*0820*/ 	.word	0x00000006
        /*0824*/ 	.word	0x00000000
        /*0828*/ 	.short	0x010a
        /*082a*/ 	.byte	0x3f
	.zero		1


	//   ....[41]....
        /*082c*/ 	.word	0x00009230
        /*0830*/ 	.word	0x00000003
        /*0834*/ 	.word	0x00000000
        /*0838*/ 	.short	0x010a
        /*083a*/ 	.byte	0x3f
	.zero		1


	//   ....[42]....
        /*083c*/ 	.word	0x00009280
        /*0840*/ 	.word	0x00000000
        /*0844*/ 	.word	0x00000000
        /*0848*/ 	.short	0x010a
        /*084a*/ 	.byte	0x3f
	.zero		1


	//----- nvinfo : EIATTR_NUM_MBARRIERS
	.align		4
.L_366:
        /*084c*/ 	.byte	0x03, 0x38
        /*084e*/ 	.short	0x0009


	//----- nvinfo : EIATTR_EXIT_INSTR_OFFSETS
	.align		4
        /*0850*/ 	.byte	0x04, 0x1c
        /*0852*/ 	.short	(.L_368 - .L_367)


	//   ....[0]....
.L_367:
        /*0854*/ 	.word	0x00008d50


	//----- nvinfo : EIATTR_MAX_THREADS
	.align		4
.L_368:
        /*0858*/ 	.byte	0x04, 0x05
        /*085a*/ 	.short	(.L_370 - .L_369)
.L_369:
        /*085c*/ 	.word	0x00000180
        /*0860*/ 	.word	0x00000001
        /*0864*/ 	.word	0x00000001


	//----- nvinfo : EIATTR_CRS_STACK_SIZE
	.align		4
.L_370:
        /*0868*/ 	.byte	0x04, 0x1e
        /*086a*/ 	.short	(.L_372 - .L_371)
.L_371:
        /*086c*/ 	.word	0x00000000


	//----- nvinfo : EIATTR_CBANK_PARAM_SIZE
	.align		4
.L_372:
        /*0870*/ 	.byte	0x03, 0x19
        /*0872*/ 	.short	0x0970


	//----- nvinfo : EIATTR_PARAM_CBANK
	.align		4
        /*0874*/ 	.byte	0x04, 0x0a
        /*0876*/ 	.short	(.L_374 - .L_373)
	.align		4
.L_373:
        /*0878*/ 	.word	index@(.nv.constant0._ZN7cutlass13device_kernelIN5flash11enable_sm90INS1_16FlashAttnBwdSm90INS1_25CollectiveMainloopBwdSm90ILi2ELi2ELi2EN4cute5tupleIJNS5_1CILi1EEES8_S8_EEENS6_IJNS7_ILi128EEESA_NS7_ILi64EEEEEENS_6half_tEfNS_4arch4Sm90ELb0ELb0ELb1ELb0ELb0ELb1ELb0ELb0ELi2ELi1ELi2ELi2ELb0EEENS1_21CollectiveEpilogueBwdISC_SD_SF_Li256ELb0ELb0ELi1EEENS1_19SingleTileSchedulerILb0ELb0ELb0ELi128EEEEEEEEEvNT_6ParamsE)
        /*087c*/ 	.short	0x0210
        /*087e*/ 	.short	0x0970


	//----- nvinfo : EIATTR_SW_WAR
	.align		4
.L_374:
        /*0880*/ 	.byte	0x04, 0x36
        /*0882*/ 	.short	(.L_376 - .L_375)
.L_375:
        /*0884*/ 	.word	0x00000008
.L_376:


//--------------------- .nv.info._ZN7cutlass13device_kernelIN5flash11enable_sm90INS1_16FlashAttnBwdSm90INS1_25CollectiveMainloopBwdSm90ILi2ELi2ELi2EN4cute5tupleIJNS5_1CILi1EEES8_S8_EEENS6_IJNS7_ILi128EEESA_NS7_ILi64EEEEEENS_6half_tEfNS_4arch4Sm90ELb0ELb0ELb1ELb0ELb1ELb1ELb0ELb0ELi2ELi1ELi2ELi2ELb0EEENS1_21CollectiveEpilogueBwdISC_SD_SF_Li256ELb0ELb0ELi1EEENS1_19SingleTileSchedulerILb0ELb0ELb0ELi128EEEEEEEEEvNT_6ParamsE --------------------------
	.section	.nv.info._ZN7cutlass13device_kernelIN5flash11enable_sm90INS1_16FlashAttnBwdSm90INS1_25CollectiveMainloopBwdSm90ILi2ELi2ELi2EN4cute5tupleIJNS5_1CILi1EEES8_S8_EEENS6_IJNS7_ILi128EEESA_NS7_ILi64EEEEEENS_6half_tEfNS_4arch4Sm90ELb0ELb0ELb1ELb0ELb1ELb1ELb0ELb0ELi2ELi1ELi2ELi2ELb0EEENS1_21CollectiveEpilogueBwdISC_SD_SF_Li256ELb0ELb0ELi1EEENS1_19SingleTileSchedulerILb0ELb0ELb0ELi128EEEEEEEEEvNT_6ParamsE,"",@"SHT_CUDA_INFO"
	.sectionflags	@""
	.align	4


	//----- nvinfo : EIATTR_CUDA_API_VERSION
	.align		4
        /*0000*/ 	.byte	0x04, 0x37
        /*0002*/ 	.short	(.L_378 - .L_377)
.L_377:
        /*0004*/ 	.word	0x00000082


	//----- nvinfo : EIATTR_KPARAM_INFO
	.align		4
.L_378:
        /*0008*/ 	.byte	0x04, 0x17
        /*000a*/ 	.short	(.L_380 - .L_379)
.L_379:
        /*000c*/ 	.word	0x00000000
        /*0010*/ 	.short	0x0000
        /*0012*/ 	.short	0x0070
        /*0014*/ 	.byte	0x00, 0xf0, 0x01, 0x24


	//----- nvinfo : EIATTR_SPARSE_MMA_MASK
	.align		4
.L_380:
        /*0018*/ 	.byte	0x03, 0x50
        /*001a*/ 	.short	0x0000


	//----- nvinfo : EIATTR_MAXREG_COUNT
	.align		4
        /*001c*/ 	.byte	0x03, 0x1b
        /*001e*/ 	.short	0x00a8


	//----- nvinfo : EIATTR_NUM_BARRIERS
	.align		4
        /*0020*/ 	.byte	0x02, 0x4c
        /*0022*/ 	.byte	0x10
	.zero		1


	//----- nvinfo : EIATTR_EXTERNS
	.align		4
        /*0024*/ 	.byte	0x04, 0x0f
        /*0026*/ 	.short	(.L_382 - .L_381)


	//   ....[0]....
	.align		4
.L_381:
        /*0028*/ 	.word	index@(__assertfail)


	//----- nvinfo : EIATTR_ANNOTATIONS
	.align		4
.L_382:
        /*002c*/ 	.byte	0x04, 0x55
        /*002e*/ 	.short	(.L_384 - .L_383)


	//   ....[0]....
.L_383:
        /* <DEDUP_REMOVED lines=46> */


	//----- nvinfo : EIATTR_MERCURY_ISA_VERSION
	.align		4
.L_384:
        /*0300*/ 	.byte	0x03, 0x5f
        /*0302*/ 	.short	0x0101


	//----- nvinfo : EIATTR_INT_WARP_WIDE_INSTR_OFFSETS
	.align		4
        /*0304*/ 	.byte	0x04, 0x31
        /*0306*/ 	.short	(.L_386 - .L_385)


	//   ....[0]....
.L_385:
        /*0308*/ 	.word	0x000001e0


	//   ....[1]....
        /*030c*/ 	.word	0x000002a0


	//   ....[2]....
        /*0310*/ 	.word	0x000071b0


	//   ....[3]....
        /*0314*/ 	.word	0x00007620


	//   ....[4]....
        /*0318*/ 	.word	0x00007bf0


	//----- nvinfo : EIATTR_COOP_GROUP_MASK_REGIDS
	.align		4
.L_386:
        /*031c*/ 	.byte	0x04, 0x29
        /*031e*/ 	.short	(.L_388 - .L_387)


	//   ....[0]....
.L_387:
        /*0320*/ 	.word	0xffffffff


	//   ....[1]....
        /*0324*/ 	.word	0xffffffff


	//   ....[2]....
        /*0328*/ 	.word	0xffffffff


	//   ....[3]....
        /*032c*/ 	.word	0xffffffff


	//   ....[4]....
        /*0330*/ 	.word	0xffffffff


	//   ....[5]....
        /*0334*/ 	.word	0xffffffff


	//   ....[6]....
        /*0338*/ 	.word	0xffffffff


	//   ....[7]....
        /*033c*/ 	.word	0xffffffff


	//   ....[8]....
        /*0340*/ 	.word	0xffffffff


	//   ....[9]....
        /*0344*/ 	.word	0xffffffff


	//   ....[10]....
        /*0348*/ 	.word	0xffffffff


	//   ....[11]....
        /*034c*/ 	.word	0xffffffff


	//   ....[12]....
        /*0350*/ 	.word	0xffffffff


	//   ....[13]....
        /*0354*/ 	.word	0xffffffff


	//   ....[14]....
        /*0358*/ 	.word	0xffffffff


	//   ....[15]....
        /*035c*/ 	.word	0xffffffff


	//   ....[16]....
        /*0360*/ 	.word	0xffffffff


	//   ....[17]....
        /*0364*/ 	.word	0xffffffff


	//   ....[18]....
        /*0368*/ 	.word	0xffffffff


	//   ....[19]....
        /*036c*/ 	.word	0xffffffff


	//   ....[20]....
        /*0370*/ 	.word	0xffffffff


	//   ....[21]....
        /*0374*/ 	.word	0xffffffff


	//   ....[22]....
        /*0378*/ 	.word	0xffffffff


	//   ....[23]....
        /*037c*/ 	.word	0xffffffff


	//   ....[24]....
        /*0380*/ 	.word	0xffffffff


	//   ....[25]....
        /*0384*/ 	.word	0xffffffff


	//   ....[26]....
        /*0388*/ 	.word	0xffffffff


	//   ....[27]....
        /*038c*/ 	.word	0xffffffff


	//   ....[28]....
        /*0390*/ 	.word	0xffffffff


	//   ....[29]....
        /*0394*/ 	.word	0xffffffff


	//   ....[30]....
        /*0398*/ 	.word	0xffffffff


	//   ....[31]....
        /*039c*/ 	.word	0xffffffff


	//   ....[32]....
        /*03a0*/ 	.word	0xffffffff


	//   ....[33]....
        /*03a4*/ 	.word	0xffffffff


	//   ....[34]....
        /*03a8*/ 	.word	0xffffffff


	//   ....[35]....
        /*03ac*/ 	.word	0xffffffff


	//   ....[36]....
        /*03b0*/ 	.word	0xffffffff


	//   ....[37]....
        /*03b4*/ 	.word	0xffffffff


	//   ....[38]....
        /*03b8*/ 	.word	0xffffffff


	//   ....[39]....
        /*03bc*/ 	.word	0xffffffff


	//   ....[40]....
        /*03c0*/ 	.word	0xffffffff


	//   ....[41]....
        /*03c4*/ 	.word	0xffffffff


	//   ....[42]....
        /*03c8*/ 	.word	0xffffffff


	//   ....[43]....
        /*03cc*/ 	.word	0xffffffff


	//   ....[44]....
        /*03d0*/ 	.word	0xffffffff


	//   ....[45]....
        /*03d4*/ 	.word	0xffffffff


	//   ....[46]....
        /*03d8*/ 	.word	0xffffffff


	//   ....[47]....
        /*03dc*/ 	.word	0xffffffff


	//   ....[48]....
        /*03e0*/ 	.word	0xffffffff


	//   ....[49]....
        /*03e4*/ 	.word	0xffffffff


	//   ....[50]....
        /*03e8*/ 	.word	0xffffffff


	//   ....[51]....
        /*03ec*/ 	.word	0xffffffff


	//   ....[52]....
        /*03f0*/ 	.word	0xffffffff


	//   ....[53]....
        /*03f4*/ 	.word	0xffffffff


	//   ....[54]....
        /*03f8*/ 	.word	0xffffffff


	//   ....[55]....
        /*03fc*/ 	.word	0xffffffff


	//   ....[56]....
        /*0400*/ 	.word	0xffffffff


	//   ....[57]....
        /*0404*/ 	.word	0xffffffff


	//   ....[58]....
        /*0408*/ 	.word	0xffffffff


	//   ....[59]....
        /*040c*/ 	.word	0xffffffff


	//   ....[60]....
        /*0410*/ 	.word	0xffffffff


	//   ....[61]....
        /*0414*/ 	.word	0xffffffff


	//   ....[62]....
        /*0418*/ 	.word	0xffffffff


	//   ....[63]....
        /*041c*/ 	.word	0xffffffff


	//   ....[64]....
        /*0420*/ 	.word	0xffffffff


	//   ....[65]....
        /*0424*/ 	.word	0xffffffff


	//   ....[66]....
        /*0428*/ 	.word	0xffffffff


	//   ....[67]....
        /*042c*/ 	.word	0xffffffff


	//   ....[68]....
        /*0430*/ 	.word	0xffffffff


	//   ....[69]....
        /*0434*/ 	.word	0xffffffff


	//   ....[70]....
        /*0438*/ 	.word	0xffffffff


	//   ....[71]....
        /*043c*/ 	.word	0xffffffff


	//   ....[72]....
        /*0440*/ 	.word	0xffffffff


	//   ....[73]....
        /*0444*/ 	.word	0xffffffff


	//   ....[74]....
        /*0448*/ 	.word	0xffffffff


	//   ....[75]....
        /*044c*/ 	.word	0xffffffff


	//   ....[76]....
        /*0450*/ 	.word	0xffffffff


	//   ....[77]....
        /*0454*/ 	.word	0xffffffff


	//   ....[78]....
        /*0458*/ 	.word	0x0500000f


	//   ....[79]....
        /*045c*/ 	.word	0x0500000f


	//   ....[80]....
        /*0460*/ 	.word	0x0500000f


	//   ....[81]....
        /*0464*/ 	.word	0x0500000f


	//----- nvinfo : EIATTR_COOP_GROUP_INSTR_OFFSETS
	.align		4
.L_388:
        /*0468*/ 	.byte	0x04, 0x28
        /*046a*/ 	.short	(.L_390 - .L_389)


	//   ....[0]....
.L_389:
        /*046c*/ 	.word	0x00000060


	//   ....[1]....
        /*0470*/ 	.word	0x000001f0


	//   ....[2]....
        /*0474*/ 	.word	0x00000280


	//   ....[3]....
        /*0478*/ 	.word	0x00000400


	//   ....[4]....
        /*047c*/ 	.word	0x00000640


	//   ....[5]....
        /*0480*/ 	.word	0x00000b90


	//   ....[6]....
        /*0484*/ 	.word	0x00001f00


	//   ....[7]....
        /*0488*/ 	.word	0x00002080


	//   ....[8]....
        /*048c*/ 	.word	0x00002200


	//   ....[9]....
        /*0490*/ 	.word	0x00002240


	//   ....[10]....
        /*0494*/ 	.word	0x00002380


	//   ....[11]....
        /*0498*/ 	.word	0x000024e0


	//   ....[12]....
        /*049c*/ 	.word	0x00002540


	//   ....[13]....
        /*04a0*/ 	.word	0x00002560


	//   ....[14]....
        /*04a4*/ 	.word	0x000025e0


	//   ....[15]....
        /*04a8*/ 	.word	0x000025f0


	//   ....[16]....
        /*04ac*/ 	.word	0x00002610


	//   ....[17]....
        /*04b0*/ 	.word	0x00002650


	//   ....[18]....
        /*04b4*/ 	.word	0x000026a0


	//   ....[19]....
        /*04b8*/ 	.word	0x00002730


	//   ....[20]....
        /*04bc*/ 	.word	0x00002760


	//   ....[21]....
        /*04c0*/ 	.word	0x00002870


	//   ....[22]....
        /*04c4*/ 	.word	0x00002890


	//   ....[23]....
        /*04c8*/ 	.word	0x000029e0


	//   ....[24]....
        /*04cc*/ 	.word	0x00002a40


	//   ....[25]....
        /*04d0*/ 	.word	0x00002ac0


	//   ....[26]....
        /*04d4*/ 	.word	0x00002ae0


	//   ....[27]....
        /*04d8*/ 	.word	0x00002c70


	//   ....[28]....
        /*04dc*/ 	.word	0x00002ca0


	//   ....[29]....
        /*04e0*/ 	.word	0x00002d00


	//   ....[30]....
        /*04e4*/ 	.word	0x00002ed0


	//   ....[31]....
        /*04e8*/ 	.word	0x00003000


	//   ....[32]....
        /*04ec*/ 	.word	0x00003020


	//   ....[33]....
        /*04f0*/ 	.word	0x00003030


	//   ....[34]....
        /*04f4*/ 	.word	0x00003050


	//   ....[35]....
        /*04f8*/ 	.word	0x00003060


	//   ....[36]....
        /*04fc*/ 	.word	0x00003090


	//   ....[37]....
        /*0500*/ 	.word	0x000030b0


	//   ....[38]....
        /*0504*/ 	.word	0x000030f0


	//   ....[39]....
        /*0508*/ 	.word	0x000031f0


	//   ....[40]....
        /*050c*/ 	.word	0x00003230


	//   ....[41]....
        /*0510*/ 	.word	0x00003270


	//   ....[42]....
        /*0514*/ 	.word	0x000032b0


	//   ....[43]....
        /*0518*/ 	.word	0x00003390


	//   ....[44]....
        /*051c*/ 	.word	0x000033e0


	//   ....[45]....
        /*0520*/ 	.word	0x00003530


	//   ....[46]....
        /*0524*/ 	.word	0x000035c0


	//   ....[47]....
        /*0528*/ 	.word	0x00003740


	//   ....[48]....
        /*052c*/ 	.word	0x00003780


	//   ....[49]....
        /*0530*/ 	.word	0x000037d0


	//   ....[50]....
        /*0534*/ 	.word	0x00003800


	//   ....[51]....
        /*0538*/ 	.word	0x00003810


	//   ....[52]....
        /*053c*/ 	.word	0x000038c0


	//   ....[53]....
        /*0540*/ 	.word	0x00003940


	//   ....[54]....
        /*0544*/ 	.word	0x00003c50


	//   ....[55]....
        /*0548*/ 	.word	0x00003c60


	//   ....[56]....
        /*054c*/ 	.word	0x00003cd0


	//   ....[57]....
        /*0550*/ 	.word	0x00003d00


	//   ....[58]....
        /*0554*/ 	.word	0x00003d10


	//   ....[59]....
        /*0558*/ 	.word	0x00003d30


	//   ....[60]....
        /*055c*/ 	.word	0x00003d40


	//   ....[61]....
        /*0560*/ 	.word	0x00003d60


	//   ....[62]....
        /*0564*/ 	.word	0x00004050


	//   ....[63]....
        /*0568*/ 	.word	0x00004060


	//   ....[64]....
        /*056c*/ 	.word	0x00004070


	//   ....[65]....
        /*0570*/ 	.word	0x00004080


	//   ....[66]....
        /*0574*/ 	.word	0x00004090


	//   ....[67]....
        /*0578*/ 	.word	0x000040b0


	//   ....[68]....
        /*057c*/ 	.word	0x000040e0


	//   ....[69]....
        /*0580*/ 	.word	0x00004120


	//   ....[70]....
        /*0584*/ 	.word	0x00006510


	//   ....[71]....
        /*0588*/ 	.word	0x00006940


	//   ....[72]....
        /*058c*/ 	.word	0x00006e50


	//   ....[73]....
        /*0590*/ 	.word	0x000070e0


	//   ....[74]....
        /*0594*/ 	.word	0x00007320


	//   ....[75]....
        /*0598*/ 	.word	0x00007550


	//   ....[76]....
        /*059c*/ 	.word	0x00007800


	//   ....[77]....
        /*05a0*/ 	.word	0x00007b30


	//   ....[78]....
        /*05a4*/ 	.word	0x000095b0


	//   ....[79]....
        /*05a8*/ 	.word	0x00009700


	//   ....[80]....
        /*05ac*/ 	.word	0x00009770


	//   ....[81]....
        /*05b0*/ 	.word	0x000097e0


	//----- nvinfo : EIATTR_REG_RECONFIG
	.align		4
.L_390:
        /*05b4*/ 	.byte	0x01, 0x54
	.zero		2


	//----- nvinfo : EIATTR_SYSCALL_OFFSETS
	.align		4
        /*05b8*/ 	.byte	0x04, 0x46
        /*05ba*/ 	.short	(.L_392 - .L_391)


	//   ....[0]....
.L_391:
        /*05bc*/ 	.word	0x000007f0


	//   ....[1]....
        /*05c0*/ 	.word	0x000008e0


	//   ....[2]....
        /*05c4*/ 	.word	0x00000a40


	//   ....[3]....
        /*05c8*/ 	.word	0x00000b30


	//   ....[4]....
        /*05cc*/ 	.word	0x00005e80


	//   ....[5]....
        /*05d0*/ 	.word	0x00005fb0


	//   ....[6]....
        /*05d4*/ 	.word	0x000060d0


	//   ....[7]....
        /*05d8*/ 	.word	0x000061f0


	//----- nvinfo : EIATTR_MBARRIER_INSTR_OFFSETS
	.align		4
.L_392:
        /*05dc*/ 	.byte	0x04, 0x39
        /*05de*/ 	.short	(.L_394 - .L_393)


	//   ....[0]....
.L_393:
        /*05e0*/ 	.word	0x000002c0
        /*05e4*/ 	.word	0x000000ff
        /*05e8*/ 	.word	0x00030c00
        /*05ec*/ 	.short	0x0100
        /*05ee*/ 	.byte	0x06
	.zero		1


	//   ....[1]....
        /*05f0*/ 	.word	0x000003b0
        /*05f4*/ 	.word	0x000000ff
        /*05f8*/ 	.word	0x00030c10
        /*05fc*/ 	.short	0x0100
        /*05fe*/ 	.byte	0x08
	.zero		1


	//   ....[2]....
        /*0600*/ 	.word	0x000003c0
        /*0604*/ 	.word	0x000000ff
        /*0608*/ 	.word	0x00030c20
        /*060c*/ 	.short	0x0100
        /*060e*/ 	.byte	0x08
	.zero		1


	//   ....[3]....
        /*0610*/ 	.word	0x000003d0
        /*0614*/ 	.word	0x000000ff
        /*0618*/ 	.word	0x00030c18
        /*061c*/ 	.short	0x0100
        /*061e*/ 	.byte	0x08
	.zero		1


	//   ....[4]....
        /*0620*/ 	.word	0x000003e0
        /*0624*/ 	.word	0x000000ff
        /*0628*/ 	.word	0x00030c28
        /*062c*/ 	.short	0x0100
        /*062e*/ 	.byte	0x08
	.zero		1


	//   ....[5]....
        /*0630*/ 	.word	0x00000510
        /*0634*/ 	.word	0x000000ff
        /*0638*/ 	.word	0x00030c30
        /*063c*/ 	.short	0x0100
        /*063e*/ 	.byte	0x08
	.zero		1


	//   ....[6]....
        /*0640*/ 	.word	0x00000520
        /*0644*/ 	.word	0x000000ff
        /*0648*/ 	.word	0x00030c40
        /*064c*/ 	.short	0x0100
        /*064e*/ 	.byte	0x08
	.zero		1


	//   ....[7]....
        /*0650*/ 	.word	0x00000530
        /*0654*/ 	.word	0x000000ff
        /*0658*/ 	.word	0x00030c38
        /*065c*/ 	.short	0x0100
        /*065e*/ 	.byte	0x08
	.zero		1


	//   ....[8]....
        /*0660*/ 	.word	0x00000540
        /*0664*/ 	.word	0x000000ff
        /*0668*/ 	.word	0x00030c48
        /*066c*/ 	.short	0x0100
        /*066e*/ 	.byte	0x08
	.zero		1


	//   ....[9]....
        /*0670*/ 	.word	0x00000bc0
        /*0674*/ 	.word	0x00000002
        /*0678*/ 	.word	0x00030c00
        /*067c*/ 	.short	0x010a
        /*067e*/ 	.byte	0x3f
	.zero		1


	//   ....[10]....
        /*0680*/ 	.word	0x00000c50
        /*0684*/ 	.word	0x00000002
        /*0688*/ 	.word	0x00030c00
        /*068c*/ 	.short	0x010a
        /*068e*/ 	.byte	0x3f
	.zero		1


	//   ....[11]....
        /*0690*/ 	.word	0x00001520
        /*0694*/ 	.word	0x00000015
        /*0698*/ 	.word	0x00030c10
        /*069c*/ 	.short	0x010a
        /*069e*/ 	.byte	0x3f
	.zero		1


	//   ....[12]....
        /*06a0*/ 	.word	0x00001590
        /*06a4*/ 	.word	0x00000015
        /*06a8*/ 	.word	0x00030c10
        /*06ac*/ 	.short	0x010a
        /*06ae*/ 	.byte	0x3f
	.zero		1


	//   ....[13]....
        /*06b0*/ 	.word	0x000019b0
        /*06b4*/ 	.word	0x00000015
        /*06b8*/ 	.word	0x00030c30
        /*06bc*/ 	.short	0x010a
        /*06be*/ 	.byte	0x3f
	.zero		1


	//   ....[14]....
        /*06c0*/ 	.word	0x000019f0
        /*06c4*/ 	.word	0x00000015
        /*06c8*/ 	.word	0x00030c30
        /*06cc*/ 	.short	0x010a
        /*06ce*/ 	.byte	0x3f
	.zero		1


	//   ....[15]....
        /*06d0*/ 	.word	0x000056c0
        /*06d4*/ 	.word	0x00000000
        /*06d8*/ 	.word	0x00000000
        /*06dc*/ 	.short	0x0101
        /*06de*/ 	.byte	0x3f
	.zero		1


	//   ....[16]....
        /*06e0*/ 	.word	0x00005b00
        /*06e4*/ 	.word	0x00000000
        /*06e8*/ 	.word	0x00000000
        /*06ec*/ 	.short	0x0101
        /*06ee*/ 	.byte	0x3f
	.zero		1


	//   ....[17]....
        /*06f0*/ 	.word	0x00007fa0
        /*06f4*/ 	.word	0x0000000b
        /*06f8*/ 	.word	0x00030c20
        /*06fc*/ 	.short	0x010a
        /*06fe*/ 	.byte	0x3f
	.zero		1


	//   ....[18]....
        /*0700*/ 	.word	0x00008470
        /*0704*/ 	.word	0x0000000b
        /*0708*/ 	.word	0x00030c40
        /*070c*/ 	.short	0x010a
        /*070e*/ 	.byte	0x3f
	.zero		1


	//   ....[19]....
        /*0710*/ 	.word	0x000086a0
        /*0714*/ 	.word	0x0000000b
        /*0718*/ 	.word	0x00030c28
        /*071c*/ 	.short	0x010a
        /*071e*/ 	.byte	0x3f
	.zero		1


	//   ....[20]....
        /*0720*/ 	.word	0x00008840
        /*0724*/ 	.word	0x0000000b
        /*0728*/ 	.word	0x00030c48
        /*072c*/ 	.short	0x010a
        /*072e*/ 	.byte	0x3f
	.zero		1


	//   ....[21]....
        /*0730*/ 	.word	0x00008a50
        /*0734*/ 	.word	0x0000000b
        /*0738*/ 	.word	0x00030c20
        /*073c*/ 	.short	0x010a
        /*073e*/ 	.byte	0x3f
	.zero		1


	//   ....[22]....
        /*0740*/ 	.word	0x00008c60
        /*0744*/ 	.word	0x0000000b
        /*0748*/ 	.word	0x00030c40
        /*074c*/ 	.short	0x010a
        /*074e*/ 	.byte	0x3f
	.zero		1


	//   ....[23]....
        /*0750*/ 	.word	0x00008e60
        /*0754*/ 	.word	0x0000000b
        /*0758*/ 	.word	0x00030c28
        /*075c*/ 	.short	0x010a
        /*075e*/ 	.byte	0x3f
	.zero		1


	//   ....[24]....
        /*0760*/ 	.word	0x00009060
        /*0764*/ 	.word	0x0000000d
        /*0768*/ 	.word	0x00030c40
        /*076c*/ 	.short	0x010a
        /*076e*/ 	.byte	0x3f
	.zero		1


	//   ....[25]....
        /*0770*/ 	.word	0x00009420
        /*0774*/ 	.word	0x00000006
        /*0778*/ 	.word	0x00000000
        /*077c*/ 	.short	0x010a
        /*077e*/ 	.byte	0x3f
	.zero		1


	//   ....[26]....
        /*0780*/ 	.word	0x00009480
        /*0784*/ 	.word	0x00000003
        /*0788*/ 	.word	0x00000000
        /*078c*/ 	.short	0x010a
        /*078e*/ 	.byte	0x3f
	.zero		1


	//   ....[27]....
        /*0790*/ 	.word	0x000094e0
        /*0794*/ 	.word	0x00000000
        /*0798*/ 	.word	0x00000000
        /*079c*/ 	.short	0x010a
        /*079e*/ 	.byte	0x3f
	.zero		1


	//   ....[28]....
        /*07a0*/ 	.word	0x00009510
        /*07a4*/ 	.word	0x00000003
        /*07a8*/ 	.word	0x00000000
        /*07ac*/ 	.short	0x010a
        /*07ae*/ 	.byte	0x3f
	.zero		1


	//   ....[29]....
        /*07b0*/ 	.word	0x000095e0
        /*07b4*/ 	.word	0x00000002
        /*07b8*/ 	.word	0x00030c00
        /*07bc*/ 	.short	0x010a
        /*07be*/ 	.byte	0x3f
	.zero		1


	//   ....[30]....
        /*07c0*/ 	.word	0x00009630
        /*07c4*/ 	.word	0x00000015
        /*07c8*/ 	.word	0x00030c10
        /*07cc*/ 	.short	0x010a
        /*07ce*/ 	.byte	0x3f
	.zero		1


	//   ....[31]....
        /*07d0*/ 	.word	0x00009680
        /*07d4*/ 	.word	0x00000015
        /*07d8*/ 	.word	0x00030c30
        /*07dc*/ 	.short	0x010a
        /*07de*/ 	.byte	0x3f
	.zero		1


	//   ....[32]....
        /*07e0*/ 	.word	0x00009820
        /*07e4*/ 	.word	0x0000000b
        /*07e8*/ 	.word	0x00030c20
        /*07ec*/ 	.short	0x010a
        /*07ee*/ 	.byte	0x3f
	.zero		1


	//   ....[33]....
        /*07f0*/ 	.word	0x00009870
        /*07f4*/ 	.word	0x0000000b
        /*07f8*/ 	.word	0x00030c40
        /*07fc*/ 	.short	0x010a
        /*07fe*/ 	.byte	0x3f
	.zero		1


	//   ....[34]....
        /*0800*/ 	.word	0x000098c0
        /*0804*/ 	.word	0x0000000b
        /*0808*/ 	.word	0x00030c28
        /*080c*/ 	.short	0x010a
        /*080e*/ 	.byte	0x3f
	.zero		1


	//   ....[35]....
        /*0810*/ 	.word	0x00009910
        /*0814*/ 	.word	0x0000000b
        /*0818*/ 	.word	0x00030c48
        /*081c*/ 	.short	0x010a
        /*081e*/ 	.byte	0x3f
	.zero		1


	//   ....[36]....
        /*0820*/ 	.word	0x00009970
        /*0824*/ 	.word	0x0000000b
        /*0828*/ 	.word	0x00030c20
        /*082c*/ 	.short	0x010a
        /*082e*/ 	.byte	0x3f
	.zero		1


	//   ....[37]....
        /*0830*/ 	.word	0x000099c0
        /*0834*/ 	.word	0x0000000b
        /*0838*/ 	.word	0x00030c40
        /*083c*/ 	.short	0x010a
        /*083e*/ 	.byte	0x3f
	.zero		1


	//   ....[38]....
        /*0840*/ 	.word	0x00009a10
        /*0844*/ 	.word	0x0000000b
        /*0848*/ 	.word	0x00030c28
        /*084c*/ 	.short	0x010a
        /*084e*/ 	.byte	0x3f
	.zero		1


	//   ....[39]....
        /*0850*/ 	.word	0x00009a60
        /*0854*/ 	.word	0x0000000d
        /*0858*/ 	.word	0x00030c40
        /*085c*/ 	.short	0x010a
        /*085e*/ 	.byte	0x3f
	.zero		1


	//   ....[40]....
        /*0860*/ 	.word	0x00009b40
        /*0864*/ 	.word	0x00000006
        /*0868*/ 	.word	0x00000000
        /*086c*/ 	.short	0x010a
        /*086e*/ 	.byte	0x3f
	.zero		1


	//   ....[41]....
        /*0870*/ 	.word	0x00009b90
        /*0874*/ 	.word	0x00000003
        /*0878*/ 	.word	0x00000000
        /*087c*/ 	.short	0x010a
        /*087e*/ 	.byte	0x3f
	.zero		1


	//   ....[42]....
        /*0880*/ 	.word	0x00009be0
        /*0884*/ 	.word	0x00000000
        /*0888*/ 	.word	0x00000000
        /*088c*/ 	.short	0x010a
        /*088e*/ 	.byte	0x3f
	.zero		1


	//----- nvinfo : EIATTR_NUM_MBARRIERS
	.align		4
.L_394:
        /*0890*/ 	.byte	0x03, 0x38
        /*0892*/ 	.short	0x0009


	//----- nvinfo : EIATTR_EXIT_INSTR_OFFSETS
	.align		4
        /*0894*/ 	.byte	0x04, 0x1c
        /*0896*/ 	.short	(.L_396 - .L_395)


	//   ....[0]....
.L_395:
        /*0898*/ 	.word	0x00009560


	//----- nvinfo : EIATTR_MAX_THREADS
	.align		4
.L_396:
        /*089c*/ 	.byte	0x04, 0x05
        /*089e*/ 	.short	(.L_398 - .L_397)
.L_397:
        /*08a0*/ 	.word	0x00000180
        /*08a4*/ 	.word	0x00000001
        /*08a8*/ 	.word	0x00000001


	//----- nvinfo : EIATTR_CRS_STACK_SIZE
	.align		4
.L_398:
        /*08ac*/ 	.byte	0x04, 0x1e
        /*08ae*/ 	.short	(.L_400 - .L_399)
.L_399:
        /*08b0*/ 	.word	0x00000000


	//----- nvinfo : EIATTR_CBANK_PARAM_SIZE
	.align		4
.L_400:
        /*08b4*/ 	.byte	0x03, 0x19
        /*08b6*/ 	.short	0x0970


	//----- nvinfo : EIATTR_PARAM_CBANK
	.align		4
        /*08b8*/ 	.byte	0x04, 0x0a
        /*08ba*/ 	.short	(.L_402 - .L_401)
	.align		4
.L_401:
        /*08bc*/ 	.word	index@(.nv.constant0._ZN7cutlass13device_kernelIN5flash11enable_sm90INS1_16FlashAttnBwdSm90INS1_25CollectiveMainloopBwdSm90ILi2ELi2ELi2EN4cute5tupleIJNS5_1CILi1EEES8_S8_EEENS6_IJNS7_ILi128EEESA_NS7_ILi64EEEEEENS_6half_tEfNS_4arch4Sm90ELb0ELb0ELb1ELb0ELb1ELb1ELb0ELb0ELi2ELi1ELi2ELi2ELb0EEENS1_21CollectiveEpilogueBwdISC_SD_SF_Li256ELb0ELb0ELi1EEENS1_19SingleTileSchedulerILb0ELb0ELb0ELi128EEEEEEEEEvNT_6ParamsE)
        /*08c0*/ 	.short	0x0210
        /*08c2*/ 	.short	0x0970


	//----- nvinfo : EIATTR_SW_WAR
	.align		4
.L_402:
        /*08c4*/ 	.byte	0x04, 0x36
        /*08c6*/ 	.short	(.L_404 - .L_403)
.L_403:
        /*08c8*/ 	.word	0x00000008
.L_404:


//--------------------- .nv.info._ZN7cutlass13device_kernelIN5flash11enable_sm90INS1_16FlashAttnBwdSm90INS1_25CollectiveMainloopBwdSm90ILi2ELi2ELi2EN4cute5tupleIJNS5_1CILi1EEES8_S8_EEENS6_IJNS7_ILi128EEESA_NS7_ILi64EEEEEENS_6half_tEfNS_4arch4Sm90ELb0ELb0ELb1ELb0ELb0ELb1ELb0ELb0ELi2ELi1ELi2ELi2ELb0EEENS1_24CollectiveEpilogueBwdGQAISC_fSF_Li256ELb0ELb0EEENS1_19SingleTileSchedulerILb0ELb0ELb0ELi128EEEEEEEEEvNT_6ParamsE --------------------------
	.section	.nv.info._ZN7cutlass13device_kernelIN5flash11enable_sm90INS1_16FlashAttnBwdSm90INS1_25CollectiveMainloopBwdSm90ILi2ELi2ELi2EN4cute5tupleIJNS5_1CILi1EEES8_S8_EEENS6_IJNS7_ILi128EEESA_NS7_ILi64EEEEEENS_6half_tEfNS_4arch4Sm90ELb0ELb0ELb1ELb0ELb0ELb1ELb0ELb0ELi2ELi1ELi2ELi2ELb0EEENS1_24CollectiveEpilogueBwdGQAISC_fSF_Li256ELb0ELb0EEENS1_19SingleTileSchedulerILb0ELb0ELb0ELi128EEEEEEEEEvNT_6ParamsE,"",@"SHT_CUDA_INFO"
	.sectionflags	@""
	.align	4


	//----- nvinfo : EIATTR_CUDA_API_VERSION
	.align		4
        /*0000*/ 	.byte	0x04, 0x37
        /*0002*/ 	.short	(.L_406 - .L_405)
.L_405:
        /*0004*/ 	.word	0x00000082


	//----- nvinfo : EIATTR_KPARAM_INFO
	.align		4
.L_406:
        /*0008*/ 	.byte	0x04, 0x17
        /*000a*/ 	.short	(.L_408 - .L_407)
.L_407:
        /*000c*/ 	.word	0x00000000
        /*0010*/ 	.short	0x0000
        /*0012*/ 	.short	0x0070
        /*0014*/ 	.byte	0x00, 0xf0, 0x01, 0x1a


	//----- nvinfo : EIATTR_SPARSE_MMA_MASK
	.align		4
.L_408:
        /*0018*/ 	.byte	0x03, 0x50
        /*001a*/ 	.short	0x0000


	//----- nvinfo : EIATTR_MAXREG_COUNT
	.align		4
        /*001c*/ 	.byte	0x03, 0x1b
        /*001e*/ 	.short	0x00a8


	//----- nvinfo : EIATTR_NUM_BARRIERS
	.align		4
        /*0020*/ 	.byte	0x02, 0x4c
        /*0022*/ 	.byte	0x10
	.zero		1


	//----- nvinfo : EIATTR_EXTERNS
	.align		4
        /*0024*/ 	.byte	0x04, 0x0f
        /*0026*/ 	.short	(.L_410 - .L_409)


	//   ....[0]....
	.align		4
.L_409:
        /*0028*/ 	.word	index@(__assertfail)


	//----- nvinfo : EIATTR_ANNOTATIONS
	.align		4
.L_410:
        /*002c*/ 	.byte	0x04, 0x55
        /*002e*/ 	.short	(.L_412 - .L_411)


	//   ....[0]....
.L_411:
        /* <DEDUP_REMOVED lines=47> */


	//----- nvinfo : EIATTR_MERCURY_ISA_VERSION
	.align		4
.L_412:
        /*0310*/ 	.byte	0x03, 0x5f
        /*0312*/ 	.short	0x0101


	//----- nvinfo : EIATTR_INT_WARP_WIDE_INSTR_OFFSETS
	.align		4
        /*0314*/ 	.byte	0x04, 0x31
        /*0316*/ 	.short	(.L_414 - .L_413)


	//   ....[0]....
.L_413:
        /*0318*/ 	.word	0x00000180


	//   ....[1]....
        /*031c*/ 	.word	0x00000240


	//----- nvinfo : EIATTR_COOP_GROUP_MASK_REGIDS
	.align		4
.L_414:
        /*0320*/ 	.byte	0x04, 0x29
        /*0322*/ 	.short	(.L_416 - .L_415)


	//   ....[0]....
.L_415:
        /*0324*/ 	.word	0xffffffff


	//   ....[1]....
        /*0328*/ 	.word	0xffffffff


	//   ....[2]....
        /*032c*/ 	.word	0xffffffff


	//   ....[3]....
        /*0330*/ 	.word	0xffffffff


	//   ....[4]....
        /*0334*/ 	.word	0xffffffff


	//   ....[5]....
        /*0338*/ 	.word	0xffffffff


	//   ....[6]....
        /*033c*/ 	.word	0xffffffff


	//   ....[7]....
        /*0340*/ 	.word	0xffffffff


	//   ....[8]....
        /*0344*/ 	.word	0xffffffff


	//   ....[9]....
        /*0348*/ 	.word	0xffffffff


	//   ....[10]....
        /*034c*/ 	.word	0xffffffff


	//   ....[11]....
        /*0350*/ 	.word	0xffffffff


	//   ....[12]....
        /*0354*/ 	.word	0xffffffff


	//   ....[13]....
        /*0358*/ 	.word	0xffffffff


	//   ....[14]....
        /*035c*/ 	.word	0xffffffff


	//   ....[15]....
        /*0360*/ 	.word	0xffffffff


	//   ....[16]....
        /*0364*/ 	.word	0xffffffff


	//   ....[17]....
        /*0368*/ 	.word	0xffffffff


	//   ....[18]....
        /*036c*/ 	.word	0xffffffff


	//   ....[19]....
        /*0370*/ 	.word	0xffffffff


	//   ....[20]....
        /*0374*/ 	.word	0xffffffff


	//   ....[21]....
        /*0378*/ 	.word	0xffffffff


	//   ....[22]....
        /*037c*/ 	.word	0xffffffff


	//   ....[23]....
        /*0380*/ 	.word	0xffffffff


	//   ....[24]....
        /*0384*/ 	.word	0xffffffff


	//   ....[25]....
        /*0388*/ 	.word	0xffffffff


	//   ....[26]....
        /*038c*/ 	.word	0xffffffff


	//   ....[27]....
        /*0390*/ 	.word	0xffffffff


	//   ....[28]....
        /*0394*/ 	.word	0xffffffff


	//   ....[29]....
        /*0398*/ 	.word	0xffffffff


	//   ....[30]....
        /*039c*/ 	.word	0xffffffff


	//   ....[31]....
        /*03a0*/ 	.word	0xffffffff


	//   ....[32]....
        /*03a4*/ 	.word	0xffffffff


	//   ....[33]....
        /*03a8*/ 	.word	0xffffffff


	//   ....[34]....
        /*03ac*/ 	.word	0xffffffff


	//   ....[35]....
        /*03b0*/ 	.word	0xffffffff


	//   ....[36]....
        /*03b4*/ 	.word	0xffffffff


	//   ....[37]....
        /*03b8*/ 	.word	0xffffffff


	//   ....[38]....
        /*03bc*/ 	.word	0xffffffff


	//   ....[39]....
        /*03c0*/ 	.word	0xffffffff


	//   ....[40]....
        /*03c4*/ 	.word	0xffffffff


	//   ....[41]....
        /*03c8*/ 	.word	0xffffffff


	//   ....[42]....
        /*03cc*/ 	.word	0xffffffff


	//   ....[43]....
        /*03d0*/ 	.word	0xffffffff


	//   ....[44]....
        /*03d4*/ 	.word	0xffffffff


	//   ....[45]....
        /*03d8*/ 	.word	0xffffffff


	//   ....[46]....
        /*03dc*/ 	.word	0xffffffff


	//   ....[47]....
        /*03e0*/ 	.word	0xffffffff


	//   ....[48]....
        /*03e4*/ 	.word	0xffffffff


	//   ....[49]....
        /*03e8*/ 	.word	0xffffffff


	//   ....[50]....
        /*03ec*/ 	.word	0xffffffff


	//   ....[51]....
        /*03f0*/ 	.word	0xffffffff


	//   ....[52]....
        /*03f4*/ 	.word	0xffffffff


	//   ....[53]....
        /*03f8*/ 	.word	0xffffffff


	//   ....[54]....
        /*03fc*/ 	.word	0xffffffff


	//   ....[55]....
        /*0400*/ 	.word	0xffffffff


	//   ....[56]....
        /*0404*/ 	.word	0xffffffff


	//   ....[57]....
        /*0408*/ 	.word	0xffffffff


	//   ....[58]....
        /*040c*/ 	.word	0xffffffff


	//   ....[59]....
        /*0410*/ 	.word	0xffffffff


	//   ....[60]....
        /*0414*/ 	.word	0xffffffff


	//   ....[61]....
        /*0418*/ 	.word	0xffffffff


	//   ....[62]....
        /*041c*/ 	.word	0xffffffff


	//   ....[63]....
        /*0420*/ 	.word	0xffffffff


	//   ....[64]....
        /*0424*/ 	.word	0xffffffff


	//   ....[65]....
        /*0428*/ 	.word	0xffffffff


	//   ....[66]....
        /*042c*/ 	.word	0xffffffff


	//   ....[67]....
        /*0430*/ 	.word	0xffffffff


	//   ....[68]....
        /*0434*/ 	.word	0xffffffff


	//   ....[69]....
        /*0438*/ 	.word	0xffffffff


	//   ....[70]....
        /*043c*/ 	.word	0xffffffff


	//   ....[71]....
        /*0440*/ 	.word	0x0500000f


	//----- nvinfo : EIATTR_COOP_GROUP_INSTR_OFFSETS
	.align		4
.L_416:
        /*0444*/ 	.byte	0x04, 0x28
        /*0446*/ 	.short	(.L_418 - .L_417)


	//   ....[0]....
.L_417:
        /*0448*/ 	.word	0x00000060


	//   ....[1]....
        /*044c*/ 	.word	0x00000190


	//   ....[2]....
        /*0450*/ 	.word	0x00000220


	//   ....[3]....
        /*0454*/ 	.word	0x000003a0


	//   ....[4]....
        /*0458*/ 	.word	0x000005e0


	//   ....[5]....
        /*045c*/ 	.word	0x00000b30


	//   ....[6]....
        /*0460*/ 	.word	0x00001fb0


	//   ....[7]....
        /*0464*/ 	.word	0x000021b0


	//   ....[8]....
        /*0468*/ 	.word	0x00002340


	//   ....[9]....
        /*046c*/ 	.word	0x00002580


	//   ....[10]....
        /*0470*/ 	.word	0x00002650


	//   ....[11]....
        /*0474*/ 	.word	0x000026a0


	//   ....[12]....
        /*0478*/ 	.word	0x000026c0


	//   ....[13]....
        /*047c*/ 	.word	0x000026f0


	//   ....[14]....
        /*0480*/ 	.word	0x00002720


	//   ....[15]....
        /*0484*/ 	.word	0x00002730


	//   ....[16]....
        /*0488*/ 	.word	0x000027a0


	//   ....[17]....
        /*048c*/ 	.word	0x000027b0


	//   ....[18]....
        /*0490*/ 	.word	0x000027d0


	//   ....[19]....
        /*0494*/ 	.word	0x000028a0


	//   ....[20]....
        /*0498*/ 	.word	0x000028d0


	//   ....[21]....
        /*049c*/ 	.word	0x00002930


	//   ....[22]....
        /*04a0*/ 	.word	0x00002a30


	//   ....[23]....
        /*04a4*/ 	.word	0x00002a60


	//   ....[24]....
        /*04a8*/ 	.word	0x00002bc0


	//   ....[25]....
        /*04ac*/ 	.word	0x00002c30


	//   ....[26]....
        /*04b0*/ 	.word	0x00002c50


	//   ....[27]....
        /*04b4*/ 	.word	0x00002d80


	//   ....[28]....
        /*04b8*/ 	.word	0x00002f90


	//   ....[29]....
        /*04bc*/ 	.word	0x00002fe0


	//   ....[30]....
        /*04c0*/ 	.word	0x00003000


	//   ....[31]....
        /*04c4*/ 	.word	0x00003160


	//   ....[32]....
        /*04c8*/ 	.word	0x00003180


	//   ....[33]....
        /*04cc*/ 	.word	0x00003240


	//   ....[34]....
        /*04d0*/ 	.word	0x00003260


	//   ....[35]....
        /*04d4*/ 	.word	0x00003270


	//   ....[36]....
        /*04d8*/ 	.word	0x00003290


	//   ....[37]....
        /*04dc*/ 	.word	0x000032a0


	//   ....[38]....
        /*04e0*/ 	.word	0x000032c0


	//   ....[39]....
        /*04e4*/ 	.word	0x00003370


	//   ....[40]....
        /*04e8*/ 	.word	0x000033b0


	//   ....[41]....
        /*04ec*/ 	.word	0x00003430


	//   ....[42]....
        /*04f0*/ 	.word	0x00003490


	//   ....[43]....
        /*04f4*/ 	.word	0x00003540


	//   ....[44]....
        /*04f8*/ 	.word	0x000035e0


	//   ....[45]....
        /*04fc*/ 	.word	0x00003620


	//   ....[46]....
        /*0500*/ 	.word	0x00003660


	//   ....[47]....
        /*0504*/ 	.word	0x00003830


	//   ....[48]....
        /*0508*/ 	.word	0x00003910


	//   ....[49]....
        /*050c*/ 	.word	0x000039b0


	//   ....[50]....
        /*0510*/ 	.word	0x000039f0


	//   ....[51]....
        /*0514*/ 	.word	0x00003a20


	//   ....[52]....
        /*0518*/ 	.word	0x00003a60


	//   ....[53]....
        /*051c*/ 	.word	0x00003a90


	//   ....[54]....
        /*0520*/ 	.word	0x00003c10


	//   ....[55]....
        /*0524*/ 	.word	0x00003c70


	//   ....[56]....
        /*0528*/ 	.word	0x00003cc0


	//   ....[57]....
        /*052c*/ 	.word	0x00003de0


	//   ....[58]....
        /*0530*/ 	.word	0x00003ee0


	//   ....[59]....
        /*0534*/ 	.word	0x00003f20


	//   ....[60]....
        /*0538*/ 	.word	0x00003f30


	//   ....[61]....
        /*053c*/ 	.word	0x00003f90


	//   ....[62]....
        /*0540*/ 	.word	0x00004270


	//   ....[63]....
        /*0544*/ 	.word	0x00004280


	//   ....[64]....
        /*0548*/ 	.word	0x000042a0


	//   ....[65]....
        /*054c*/ 	.word	0x000042d0


	//   ....[66]....
        /*0550*/ 	.word	0x00004300


	//   ....[67]....
        /*0554*/ 	.word	0x00004330


	//   ....[68]....
        /*0558*/ 	.word	0x000043a0


	//   ....[69]....
        /*055c*/ 	.word	0x000043d0


	//   ....[70]....
        /*0560*/ 	.word	0x00006650


	//   ....[71]....
        /*0564*/ 	.word	0x00008aa0


	//----- nvinfo : EIATTR_REG_RECONFIG
	.align		4
.L_418:
        /*0568*/ 	.byte	0x01, 0x54
	.zero		2


	//----- nvinfo : EIATTR_SYSCALL_OFFSETS
	.align		4
        /*056c*/ 	.byte	0x04, 0x46
        /*056e*/ 	.short	(.L_420 - .L_419)


	//   ....[0]....
.L_419:
        /*0570*/ 	.word	0x00000790


	//   ....[1]....
        /*0574*/ 	.word	0x00000880


	//   ....[2]....
        /*0578*/ 	.word	0x000009e0


	//   ....[3]....
        /*057c*/ 	.word	0x00000ad0


	//----- nvinfo : EIATTR_MBARRIER_INSTR_OFFSETS
	.align		4
.L_420:
        /*0580*/ 	.byte	0x04, 0x39
        /*0582*/ 	.short	(.L_422 - .L_421)


	//   ....[0]....
.L_421:
        /*0584*/ 	.word	0x00000260
        /*0588*/ 	.word	0x000000ff
        /*058c*/ 	.word	0x00030c00
        /*0590*/ 	.short	0x0100
        /*0592*/ 	.byte	0x06
	.zero		1


	//   ....[1]....
        /*0594*/ 	.word	0x00000350
        /*0598*/ 	.word	0x000000ff
        /*059c*/ 	.word	0x00030c10
        /*05a0*/ 	.short	0x0100
        /*05a2*/ 	.byte	0x08
	.zero		1


	//   ....[2]....
        /*05a4*/ 	.word	0x00000360
        /*05a8*/ 	.word	0x000000ff
        /*05ac*/ 	.word	0x00030c20
        /*05b0*/ 	.short	0x0100
        /*05b2*/ 	.byte	0x08
	.zero		1


	//   ....[3]....
        /*05b4*/ 	.word	0x00000370
        /*05b8*/ 	.word	0x000000ff
        /*05bc*/ 	.word	0x00030c18
        /*05c0*/ 	.short	0x0100
        /*05c2*/ 	.byte	0x08
	.zero		1


	//   ....[4]....
        /*05c4*/ 	.word	0x00000380
        /*05c8*/ 	.word	0x000000ff
        /*05cc*/ 	.word	0x00030c28
        /*05d0*/ 	.short	0x0100
        /*05d2*/ 	.byte	0x08
	.zero		1


	//   ....[5]....
        /*05d4*/ 	.word	0x000004b0
        /*05d8*/ 	.word	0x000000ff
        /*05dc*/ 	.word	0x00030c30
        /*05e0*/ 	.short	0x0100
        /*05e2*/ 	.byte	0x08
	.zero		1


	//   ....[6]....
        /*05e4*/ 	.word	0x000004c0
        /*05e8*/ 	.word	0x000000ff
        /*05ec*/ 	.word	0x00030c40
        /*05f0*/ 	.short	0x0100
        /*05f2*/ 	.byte	0x08
	.zero		1


	//   ....[7]....
        /*05f4*/ 	.word	0x000004d0
        /*05f8*/ 	.word	0x000000ff
        /*05fc*/ 	.word	0x00030c38
        /*0600*/ 	.short	0x0100
        /*0602*/ 	.byte	0x08
	.zero		1


	//   ....[8]....
        /*0604*/ 	.word	0x000004e0
        /*0608*/ 	.word	0x000000ff
        /*060c*/ 	.word	0x00030c48
        /*0610*/ 	.short	0x0100
        /*0612*/ 	.byte	0x08
	.zero		1


	//   ....[9]....
        /*0614*/ 	.word	0x00000b60
        /*0618*/ 	.word	0x00000002
        /*061c*/ 	.word	0x00030c00
        /*0620*/ 	.short	0x010a
        /*0622*/ 	.byte	0x3f
	.zero		1


	//   ....[10]....
        /*0624*/ 	.word	0x00000bb0
        /*0628*/ 	.word	0x00000002
        /*062c*/ 	.word	0x00030c00
        /*0630*/ 	.short	0x010a
        /*0632*/ 	.byte	0x3f
	.zero		1


	//   ....[11]....
        /*0634*/ 	.word	0x000016a0
        /*0638*/ 	.word	0x00000003
        /*063c*/ 	.word	0x00030c10
        /*0640*/ 	.short	0x010a
        /*0642*/ 	.byte	0x3f
	.zero		1


	//   ....[12]....
        /*0644*/ 	.word	0x00001710
        /*0648*/ 	.word	0x00000003
        /*064c*/ 	.word	0x00030c10
        /*0650*/ 	.short	0x010a
        /*0652*/ 	.byte	0x3f
	.zero		1


	//   ....[13]....
        /*0654*/ 	.word	0x00001b30
        /*0658*/ 	.word	0x00000003
        /*065c*/ 	.word	0x00030c30
        /*0660*/ 	.short	0x010a
        /*0662*/ 	.byte	0x3f
	.zero		1


	//   ....[14]....
        /*0664*/ 	.word	0x00001b70
        /*0668*/ 	.word	0x00000003
        /*066c*/ 	.word	0x00030c30
        /*0670*/ 	.short	0x010a
        /*0672*/ 	.byte	0x3f
	.zero		1


	//   ....[15]....
        /*0674*/ 	.word	0x00005850
        /*0678*/ 	.word	0x00000000
        /*067c*/ 	.word	0x00000000
        /*0680*/ 	.short	0x0101
        /*0682*/ 	.byte	0x3f
	.zero		1


	//   ....[16]....
        /*0684*/ 	.word	0x00005ca0
        /*0688*/ 	.word	0x00000003
        /*068c*/ 	.word	0x00000000
        /*0690*/ 	.short	0x0101
        /*0692*/ 	.byte	0x3f
	.zero		1


	//   ....[17]....
        /*0694*/ 	.word	0x00007490
        /*0698*/ 	.word	0x0000000b
        /*069c*/ 	.word	0x00030c20
        /*06a0*/ 	.short	0x010a
        /*06a2*/ 	.byte	0x3f
	.zero		1


	//   ....[18]....
        /*06a4*/ 	.word	0x00007960
        /*06a8*/ 	.word	0x0000000b
        /*06ac*/ 	.word	0x00030c40
        /*06b0*/ 	.short	0x010a
        /*06b2*/ 	.byte	0x3f
	.zero		1


	//   ....[19]....
        /*06b4*/ 	.word	0x00007b90
        /*06b8*/ 	.word	0x0000000b
        /*06bc*/ 	.word	0x00030c28
        /*06c0*/ 	.short	0x010a
        /*06c2*/ 	.byte	0x3f
	.zero		1


	//   ....[20]....
        /*06c4*/ 	.word	0x00007d30
        /*06c8*/ 	.word	0x0000000b
        /*06cc*/ 	.word	0x00030c48
        /*06d0*/ 	.short	0x010a
        /*06d2*/ 	.byte	0x3f
	.zero		1


	//   ....[21]....
        /*06d4*/ 	.word	0x00007f40
        /*06d8*/ 	.word	0x0000000b
        /*06dc*/ 	.word	0x00030c20
        /*06e0*/ 	.short	0x010a
        /*06e2*/ 	.byte	0x3f
	.zero		1


	//   ....[22]....
        /*06e4*/ 	.word	0x00008150
        /*06e8*/ 	.word	0x0000000b
        /*06ec*/ 	.word	0x00030c40
        /*06f0*/ 	.short	0x010a
        /*06f2*/ 	.byte	0x3f
	.zero		1


	//   ....[23]....
        /*06f4*/ 	.word	0x00008350
        /*06f8*/ 	.word	0x0000000b
        /*06fc*/ 	.word	0x00030c28
        /*0700*/ 	.short	0x010a
        /*0702*/ 	.byte	0x3f
	.zero		1


	//   ....[24]....
        /*0704*/ 	.word	0x00008550
        /*0708*/ 	.word	0x0000000d
        /*070c*/ 	.word	0x00030c40
        /*0710*/ 	.short	0x010a
        /*0712*/ 	.byte	0x3f
	.zero		1


	//   ....[25]....
        /*0714*/ 	.word	0x00008910
        /*0718*/ 	.word	0x00000006
        /*071c*/ 	.word	0x00000000
        /*0720*/ 	.short	0x010a
        /*0722*/ 	.byte	0x3f
	.zero		1


	//   ....[26]....
        /*0724*/ 	.word	0x00008970
        /*0728*/ 	.word	0x00000003
        /*072c*/ 	.word	0x00000000
        /*0730*/ 	.short	0x010a
        /*0732*/ 	.byte	0x3f
	.zero		1


	//   ....[27]....
        /*0734*/ 	.word	0x000089d0
        /*0738*/ 	.word	0x00000000
        /*073c*/ 	.word	0x00000000
        /*0740*/ 	.short	0x010a
        /*0742*/ 	.byte	0x3f
	.zero		1


	//   ....[28]....
        /*0744*/ 	.word	0x00008a00
        /*0748*/ 	.word	0x00000003
        /*074c*/ 	.word	0x00000000
        /*0750*/ 	.short	0x010a
        /*0752*/ 	.byte	0x3f
	.zero		1


	//   ....[29]....
        /*0754*/ 	.word	0x00008ad0
        /*0758*/ 	.word	0x00000002
        /*075c*/ 	.word	0x00030c00
        /*0760*/ 	.short	0x010a
        /*0762*/ 	.byte	0x3f
	.zero		1


	//   ....[30]....
        /*0764*/ 	.word	0x00008b20
        /*0768*/ 	.word	0x00000003
        /*076c*/ 	.word	0x00030c10
        /*0770*/ 	.short	0x010a
        /*0772*/ 	.byte	0x3f
	.zero		1


	//   ....[31]....
        /*0774*/ 	.word	0x00008b70
        /*0778*/ 	.word	0x00000003
        /*077c*/ 	.word	0x00030c30
        /*0780*/ 	.short	0x010a
        /*0782*/ 	.byte	0x3f
	.zero		1


	//   ....[32]....
        /*0784*/ 	.word	0x00008bc0
        /*0788*/ 	.word	0x0000000b
        /*078c*/ 	.word	0x00030c20
        /*0790*/ 	.short	0x010a
        /*0792*/ 	.byte	0x3f
	.zero		1


	//   ....[33]....
        /*0794*/ 	.word	0x00008c10
        /*0798*/ 	.word	0x0000000b
        /*079c*/ 	.word	0x00030c40
        /*07a0*/ 	.short	0x010a
        /*07a2*/ 	.byte	0x3f
	.zero		1


	//   ....[34]....
        /*07a4*/ 	.word	0x00008c60
        /*07a8*/ 	.word	0x0000000b
        /*07ac*/ 	.word	0x00030c28
        /*07b0*/ 	.short	0x010a
        /*07b2*/ 	.byte	0x3f
	.zero		1


	//   ....[35]....
        /*07b4*/ 	.word	0x00008cb0
        /*07b8*/ 	.word	0x0000000b
        /*07bc*/ 	.word	0x00030c48
        /*07c0*/ 	.short	0x010a
        /*07c2*/ 	.byte	0x3f
	.zero		1


	//   ....[36]....
        /*07c4*/ 	.word	0x00008d10
        /*07c8*/ 	.word	0x0000000b
        /*07cc*/ 	.word	0x00030c20
        /*07d0*/ 	.short	0x010a
        /*07d2*/ 	.byte	0x3f
	.zero		1


	//   ....[37]....
        /*07d4*/ 	.word	0x00008d60
        /*07d8*/ 	.word	0x0000000b
        /*07dc*/ 	.word	0x00030c40
        /*07e0*/ 	.short	0x010a
        /*07e2*/ 	.byte	0x3f
	.zero		1


	//   ....[38]....
        /*07e4*/ 	.word	0x00008db0
        /*07e8*/ 	.word	0x0000000b
        /*07ec*/ 	.word	0x00030c28
        /*07f0*/ 	.short	0x010a
        /*07f2*/ 	.byte	0x3f
	.zero		1


	//   ....[39]....
        /*07f4*/ 	.word	0x00008e00
        /*07f8*/ 	.word	0x0000000d
        /*07fc*/ 	.word	0x00030c40
        /*0800*/ 	.short	0x010a
        /*0802*/ 	.byte	0x3f
	.zero		1


	//   ....[40]....
        /*0804*/ 	.word	0x00008ee0
        /*0808*/ 	.word	0x00000006
        /*080c*/ 	.word	0x00000000
        /*0810*/ 	.short	0x010a
        /*0812*/ 	.byte	0x3f
	.zero		1


	//   ....[41]....
        /*0814*/ 	.word	0x00008f30
        /*0818*/ 	.word	0x00000003
        /*081c*/ 	.word	0x00000000
        /*0820*/ 	.short	0x010a
        /*0822*/ 	.byte	0x3f
	.zero		1


	//   ....[42]....
        /*0824*/ 	.word	0x00008f80
        /*0828*/ 	.word	0x00000000
        /*082c*/ 	.word	0x00000000
        /*0830*/ 	.short	0x010a
        /*0832*/ 	.byte	0x3f
	.zero		1


	//----- nvinfo : EIATTR_NUM_MBARRIERS
	.align		4
.L_422:
        /*0834*/ 	.byte	0x03, 0x38
        /*0836*/ 	.short	0x0009


	//----- nvinfo : EIATTR_EXIT_INSTR_OFFSETS
	.align		4
        /*0838*/ 	.byte	0x04, 0x1c
        /*083a*/ 	.short	(.L_424 - .L_423)


	//   ....[0]....
.L_423:
        /*083c*/ 	.word	0x00008a50


	//----- nvinfo : EIATTR_MAX_THREADS
	.align		4
.L_424:
        /*0840*/ 	.byte	0x04, 0x05
        /*0842*/ 	.short	(.L_426 - .L_425)
.L_425:
        /*0844*/ 	.word	0x00000180
        /*0848*/ 	.word	0x00000001
        /*084c*/ 	.word	0x00000001


	//----- nvinfo : EIATTR_CRS_STACK_SIZE
	.align		4
.L_426:
        /*0850*/ 	.byte	0x04, 0x1e
        /*0852*/ 	.short	(.L_428 - .L_427)
.L_427:
        /*0854*/ 	.word	0x00000000


	//----- nvinfo : EIATTR_CBANK_PARAM_SIZE
	.align		4
.L_428:
        /*0858*/ 	.byte	0x03, 0x19
        /*085a*/ 	.short	0x06f0


	//----- nvinfo : EIATTR_PARAM_CBANK
	.align		4
        /*085c*/ 	.byte	0x04, 0x0a
        /*085e*/ 	.short	(.L_430 - .L_429)
	.align		4
.L_429:
        /*0860*/ 	.word	index@(.nv.constant0._ZN7cutlass13device_kernelIN5flash11enable_sm90INS1_16FlashAttnBwdSm90INS1_25CollectiveMainloopBwdSm90ILi2ELi2ELi2EN4cute5tupleIJNS5_1CILi1EEES8_S8_EEENS6_IJNS7_ILi128EEESA_NS7_ILi64EEEEEENS_6half_tEfNS_4arch4Sm90ELb0ELb0ELb1ELb0ELb0ELb1ELb0ELb0ELi2ELi1ELi2ELi2ELb0EEENS1_24CollectiveEpilogueBwdGQAISC_fSF_Li256ELb0ELb0EEENS1_19SingleTileSchedulerILb0ELb0ELb0ELi128EEEEEEEEEvNT_6ParamsE)
        /*0864*/ 	.short	0x0210
        /*0866*/ 	.short	0x06f0


	//----- nvinfo : EIATTR_SW_WAR
	.align		4
.L_430:
        /*0868*/ 	.byte	0x04, 0x36
        /*086a*/ 	.short	(.L_432 - .L_431)
.L_431:
        /*086c*/ 	.word	0x00000008
.L_432:


//--------------------- .nv.info._ZN7cutlass13device_kernelIN5flash11enable_sm90INS1_16FlashAttnBwdSm90INS1_25CollectiveMainloopBwdSm90ILi2ELi2ELi2EN4cute5tupleIJNS5_1CILi1EEES8_S8_EEENS6_IJNS7_ILi128EEESA_NS7_ILi64EEEEEENS_6half_tEfNS_4arch4Sm90ELb0ELb0ELb1ELb0ELb1ELb1ELb0ELb0ELi2ELi1ELi2ELi2ELb0EEENS1_24CollectiveEpilogueBwdGQAISC_fSF_Li256ELb0ELb1EEENS1_19SingleTileSchedulerILb0ELb0ELb0ELi128EEEEEEEEEvNT_6ParamsE --------------------------
	.section	.nv.info._ZN7cutlass13device_kernelIN5flash11enable_sm90INS1_16FlashAttnBwdSm90INS1_25CollectiveMainloopBwdSm90ILi2ELi2ELi2EN4cute5tupleIJNS5_1CILi1EEES8_S8_EEENS6_IJNS7_ILi128EEESA_NS7_ILi64EEEEEENS_6half_tEfNS_4arch4Sm90ELb0ELb0ELb1ELb0ELb1ELb1ELb0ELb0ELi2ELi1ELi2ELi2ELb0EEENS1_24CollectiveEpilogueBwdGQAISC_fSF_Li256ELb0ELb1EEENS1_19SingleTileSchedulerILb0ELb0ELb0ELi128EEEEEEEEEvNT_6ParamsE,"",@"SHT_CUDA_INFO"
	.sectionflags	@""
	.align	4


	//----- nvinfo : EIATTR_CUDA_API_VERSION
	.align		4
        /*0000*/ 	.byte	0x04, 0x37
        /*0002*/ 	.short	(.L_434 - .L_433)
.L_433:
        /*0004*/ 	.word	0x00000082


	//----- nvinfo : EIATTR_KPARAM_INFO
	.align		4
.L_434:
        /*0008*/ 	.byte	0x04, 0x17
        /*000a*/ 	.short	(.L_436 - .L_435)
.L_435:
        /*000c*/ 	.word	0x00000000
        /*0010*/ 	.short	0x0000
        /*0012*/ 	.short	0x0070
        /*0014*/ 	.byte	0x00, 0xf0, 0x01, 0x1a


	//----- nvinfo : EIATTR_SPARSE_MMA_MASK
	.align		4
.L_436:
        /*0018*/ 	.byte	0x03, 0x50
        /*001a*/ 	.short	0x0000


	//----- nvinfo : EIATTR_MAXREG_COUNT
	.align		4
        /*001c*/ 	.byte	0x03, 0x1b
        /*001e*/ 	.short	0x00a8


	//----- nvinfo : EIATTR_NUM_BARRIERS
	.align		4
        /*0020*/ 	.byte	0x02, 0x4c
        /*0022*/ 	.byte	0x10
	.zero		1


	//----- nvinfo : EIATTR_EXTERNS
	.align		4
        /*0024*/ 	.byte	0x04, 0x0f
        /*0026*/ 	.short	(.L_438 - .L_437)


	//   ....[0]....
	.align		4
.L_437:
        /*0028*/ 	.word	index@(__assertfail)


	//----- nvinfo : EIATTR_ANNOTATIONS
	.align		4
.L_438:
        /*002c*/ 	.byte	0x04, 0x55
        /*002e*/ 	.short	(.L_440 - .L_439)


	//   ....[0]....
.L_439:
        /* <DEDUP_REMOVED lines=46> */


	//----- nvinfo : EIATTR_MERCURY_ISA_VERSION
	.align		4
.L_440:
        /*0300*/ 	.byte	0x03, 0x5f
        /*0302*/ 	.short	0x0101


	//----- nvinfo : EIATTR_INT_WARP_WIDE_INSTR_OFFSETS
	.align		4
        /*0304*/ 	.byte	0x04, 0x31
        /*0306*/ 	.short	(.L_442 - .L_441)


	//   ....[0]....
.L_441:
        /*0308*/ 	.word	0x00000180


	//   ....[1]....
        /*030c*/ 	.word	0x00000240


	//   ....[2]....
        /*0310*/ 	.word	0x000072f0


	//   ....[3]....
        /*0314*/ 	.word	0x00007760


	//   ....[4]....
        /*0318*/ 	.word	0x00007d30


	//----- nvinfo : EIATTR_COOP_GROUP_MASK_REGIDS
	.align		4
.L_442:
        /*031c*/ 	.byte	0x04, 0x29
        /*031e*/ 	.short	(.L_444 - .L_443)


	//   ....[0]....
.L_443:
        /*0320*/ 	.word	0xffffffff


	//   ....[1]....
        /*0324*/ 	.word	0xffffffff


	//   ....[2]....
        /*0328*/ 	.word	0xffffffff


	//   ....[3]....
        /*032c*/ 	.word	0xffffffff


	//   ....[4]....
        /*0330*/ 	.word	0xffffffff


	//   ....[5]....
        /*0334*/ 	.word	0xffffffff


	//   ....[6]....
        /*0338*/ 	.word	0xffffffff


	//   ....[7]....
        /*033c*/ 	.word	0xffffffff


	//   ....[8]....
        /*0340*/ 	.word	0xffffffff


	//   ....[9]....
        /*0344*/ 	.word	0xffffffff


	//   ....[10]....
        /*0348*/ 	.word	0xffffffff


	//   ....[11]....
        /*034c*/ 	.word	0xffffffff


	//   ....[12]....
        /*0350*/ 	.word	0xffffffff


	//   ....[13]....
        /*0354*/ 	.word	0xffffffff


	//   ....[14]....
        /*0358*/ 	.word	0xffffffff


	//   ....[15]....
        /*035c*/ 	.word	0xffffffff


	//   ....[16]....
        /*0360*/ 	.word	0xffffffff


	//   ....[17]....
        /*0364*/ 	.word	0xffffffff


	//   ....[18]....
        /*0368*/ 	.word	0xffffffff


	//   ....[19]....
        /*036c*/ 	.word	0xffffffff


	//   ....[20]....
        /*0370*/ 	.word	0xffffffff


	//   ....[21]....
        /*0374*/ 	.word	0xffffffff


	//   ....[22]....
        /*0378*/ 	.word	0xffffffff


	//   ....[23]....
        /*037c*/ 	.word	0xffffffff


	//   ....[24]....
        /*0380*/ 	.word	0xffffffff


	//   ....[25]....
        /*0384*/ 	.word	0xffffffff


	//   ....[26]....
        /*0388*/ 	.word	0xffffffff


	//   ....[27]....
        /*038c*/ 	.word	0xffffffff


	//   ....[28]....
        /*0390*/ 	.word	0xffffffff


	//   ....[29]....
        /*0394*/ 	.word	0xffffffff


	//   ....[30]....
        /*0398*/ 	.word	0xffffffff


	//   ....[31]....
        /*039c*/ 	.word	0xffffffff


	//   ....[32]....
        /*03a0*/ 	.word	0xffffffff


	//   ....[33]....
        /*03a4*/ 	.word	0xffffffff


	//   ....[34]....
        /*03a8*/ 	.word	0xffffffff


	//   ....[35]....
        /*03ac*/ 	.word	0xffffffff


	//   ....[36]....
        /*03b0*/ 	.word	0xffffffff


	//   ....[37]....
        /*03b4*/ 	.word	0xffffffff


	//   ....[38]....
        /*03b8*/ 	.word	0xffffffff


	//   ....[39]....
        /*03bc*/ 	.word	0xffffffff


	//   ....[40]....
        /*03c0*/ 	.word	0xffffffff


	//   ....[41]....
        /*03c4*/ 	.word	0xffffffff


	//   ....[42]....
        /*03c8*/ 	.word	0xffffffff


	//   ....[43]....
        /*03cc*/ 	.word	0xffffffff


	//   ....[44]....
        /*03d0*/ 	.word	0xffffffff


	//   ....[45]....
        /*03d4*/ 	.word	0xffffffff


	//   ....[46]....
        /*03d8*/ 	.word	0xffffffff


	//   ....[47]....
        /*03dc*/ 	.word	0xffffffff


	//   ....[48]....
        /*03e0*/ 	.word	0xffffffff


	//   ....[49]....
        /*03e4*/ 	.word	0xffffffff


	//   ....[50]....
        /*03e8*/ 	.word	0xffffffff


	//   ....[51]....
        /*03ec*/ 	.word	0xffffffff


	//   ....[52]....
        /*03f0*/ 	.word	0xffffffff


	//   ....[53]....
        /*03f4*/ 	.word	0xffffffff


	//   ....[54]....
        /*03f8*/ 	.word	0xffffffff


	//   ....[55]....
        /*03fc*/ 	.word	0xffffffff


	//   ....[56]....
        /*0400*/ 	.word	0xffffffff


	//   ....[57]....
        /*0404*/ 	.word	0xffffffff


	//   ....[58]....
        /*0408*/ 	.word	0xffffffff


	//   ....[59]....
        /*040c*/ 	.word	0xffffffff


	//   ....[60]....
        /*0410*/ 	.word	0xffffffff


	//   ....[61]....
        /*0414*/ 	.word	0xffffffff


	//   ....[62]....
        /*0418*/ 	.word	0xffffffff


	//   ....[63]....
        /*041c*/ 	.word	0xffffffff


	//   ....[64]....
        /*0420*/ 	.word	0xffffffff


	//   ....[65]....
        /*0424*/ 	.word	0xffffffff


	//   ....[66]....
        /*0428*/ 	.word	0xffffffff


	//   ....[67]....
        /*042c*/ 	.word	0xffffffff


	//   ....[68]....
        /*0430*/ 	.word	0xffffffff


	//   ....[69]....
        /*0434*/ 	.word	0xffffffff


	//   ....[70]....
        /*0438*/ 	.word	0xffffffff


	//   ....[71]....
        /*043c*/ 	.word	0xffffffff


	//   ....[72]....
        /*0440*/ 	.word	0xffffffff


	//   ....[73]....
        /*0444*/ 	.word	0xffffffff


	//   ....[74]....
        /*0448*/ 	.word	0xffffffff


	//   ....[75]....
        /*044c*/ 	.word	0xffffffff


	//   ....[76]....
        /*0450*/ 	.word	0xffffffff


	//   ....[77]....
        /*0454*/ 	.word	0xffffffff


	//   ....[78]....
        /*0458*/ 	.word	0xffffffff


	//   ....[79]....
        /*045c*/ 	.word	0xffffffff


	//   ....[80]....
        /*0460*/ 	.word	0xffffffff


	//   ....[81]....
        /*0464*/ 	.word	0x0500000f


	//   ....[82]....
        /*0468*/ 	.word	0x0500000f


	//   ....[83]....
        /*046c*/ 	.word	0x0500000f


	//   ....[84]....
        /*0470*/ 	.word	0x0500000f


	//   ....[85]....
        /*0474*/ 	.word	0x0500000f


	//   ....[86]....
        /*0478*/ 	.word	0x0500000f


	//----- nvinfo : EIATTR_COOP_GROUP_INSTR_OFFSETS
	.align		4
.L_444:
        /*047c*/ 	.byte	0x04, 0x28
        /*047e*/ 	.short	(.L_446 - .L_445)


	//   ....[0]....
.L_445:
        /*0480*/ 	.word	0x00000060


	//   ....[1]....
        /*0484*/ 	.word	0x00000190


	//   ....[2]....
        /*0488*/ 	.word	0x00000220


	//   ....[3]....
        /*048c*/ 	.word	0x000003a0


	//   ....[4]....
        /*0490*/ 	.word	0x000005f0


	//   ....[5]....
        /*0494*/ 	.word	0x00000b40


	//   ....[6]....
        /*0498*/ 	.word	0x00002080


	//   ....[7]....
        /*049c*/ 	.word	0x000021d0


	//   ....[8]....
        /*04a0*/ 	.word	0x00002350


	//   ....[9]....
        /*04a4*/ 	.word	0x00002390


	//   ....[10]....
        /*04a8*/ 	.word	0x00002500


	//   ....[11]....
        /*04ac*/ 	.word	0x00002680


	//   ....[12]....
        /*04b0*/ 	.word	0x000026d0


	//   ....[13]....
        /*04b4*/ 	.word	0x00002710


	//   ....[14]....
        /*04b8*/ 	.word	0x00002780


	//   ....[15]....
        /*04bc*/ 	.word	0x00002790


	//   ....[16]....
        /*04c0*/ 	.word	0x000027c0


	//   ....[17]....
        /*04c4*/ 	.word	0x000027f0


	//   ....[18]....
        /*04c8*/ 	.word	0x00002820


	//   ....[19]....
        /*04cc*/ 	.word	0x000028c0


	//   ....[20]....
        /*04d0*/ 	.word	0x000028f0


	//   ....[21]....
        /*04d4*/ 	.word	0x000029b0


	//   ....[22]....
        /*04d8*/ 	.word	0x00002a20


	//   ....[23]....
        /*04dc*/ 	.word	0x00002b70


	//   ....[24]....
        /*04e0*/ 	.word	0x00002bd0


	//   ....[25]....
        /*04e4*/ 	.word	0x00002c50


	//   ....[26]....
        /*04e8*/ 	.word	0x00002c70


	//   ....[27]....
        /*04ec*/ 	.word	0x00002e00


	//   ....[28]....
        /*04f0*/ 	.word	0x00002e30


	//   ....[29]....
        /*04f4*/ 	.word	0x00002e90


	//   ....[30]....
        /*04f8*/ 	.word	0x00003060


	//   ....[31]....
        /*04fc*/ 	.word	0x000031a0


	//   ....[32]....
        /*0500*/ 	.word	0x000031b0


	//   ....[33]....
        /*0504*/ 	.word	0x000031d0


	//   ....[34]....
        /*0508*/ 	.word	0x000031f0


	//   ....[35]....
        /*050c*/ 	.word	0x00003210


	//   ....[36]....
        /*0510*/ 	.word	0x00003230


	//   ....[37]....
        /*0514*/ 	.word	0x00003240


	//   ....[38]....
        /*0518*/ 	.word	0x000032b0


	//   ....[39]....
        /*051c*/ 	.word	0x00003340


	//   ....[40]....
        /*0520*/ 	.word	0x00003380


	//   ....[41]....
        /*0524*/ 	.word	0x000033c0


	//   ....[42]....
        /*0528*/ 	.word	0x00003400


	//   ....[43]....
        /*052c*/ 	.word	0x000034d0


	//   ....[44]....
        /*0530*/ 	.word	0x00003530


	//   ....[45]....
        /*0534*/ 	.word	0x000036a0


	//   ....[46]....
        /*0538*/ 	.word	0x00003730


	//   ....[47]....
        /*053c*/ 	.word	0x000038b0


	//   ....[48]....
        /*0540*/ 	.word	0x000038f0


	//   ....[49]....
        /*0544*/ 	.word	0x00003940


	//   ....[50]....
        /*0548*/ 	.word	0x00003970


	//   ....[51]....
        /*054c*/ 	.word	0x00003980


	//   ....[52]....
        /*0550*/ 	.word	0x00003a30


	//   ....[53]....
        /*0554*/ 	.word	0x00003b80


	//   ....[54]....
        /*0558*/ 	.word	0x00003e40


	//   ....[55]....
        /*055c*/ 	.word	0x00003e50


	//   ....[56]....
        /*0560*/ 	.word	0x00003e80


	//   ....[57]....
        /*0564*/ 	.word	0x00003e90


	//   ....[58]....
        /*0568*/ 	.word	0x00003eb0


	//   ....[59]....
        /*056c*/ 	.word	0x00003ec0


	//   ....[60]....
        /*0570*/ 	.word	0x00003ee0


	//   ....[61]....
        /*0574*/ 	.word	0x00003ef0


	//   ....[62]....
        /*0578*/ 	.word	0x000042a0


	//   ....[63]....
        /*057c*/ 	.word	0x000042b0


	//   ....[64]....
        /*0580*/ 	.word	0x000042c0


	//   ....[65]....
        /*0584*/ 	.word	0x000042d0


	//   ....[66]....
        /*0588*/ 	.word	0x000042e0


	//   ....[67]....
        /*058c*/ 	.word	0x00004300


	//   ....[68]....
        /*0590*/ 	.word	0x00004320


	//   ....[69]....
        /*0594*/ 	.word	0x000043a0


	//   ....[70]....
        /*0598*/ 	.word	0x000063e0


	//   ....[71]....
        /*059c*/ 	.word	0x00006580


	//   ....[72]....
        /*05a0*/ 	.word	0x000067d0


	//   ....[73]....
        /*05a4*/ 	.word	0x00006970


	//   ....[74]....
        /*05a8*/ 	.word	0x00006a90


	//   ....[75]....
        /*05ac*/ 	.word	0x00006f90


	//   ....[76]....
        /*05b0*/ 	.word	0x00007220


	//   ....[77]....
        /*05b4*/ 	.word	0x00007460


	//   ....[78]....
        /*05b8*/ 	.word	0x00007690


	//   ....[79]....
        /*05bc*/ 	.word	0x00007940


	//   ....[80]....
        /*05c0*/ 	.word	0x00007c70


	//   ....[81]....
        /*05c4*/ 	.word	0x000096f0


	//   ....[82]....
        /*05c8*/ 	.word	0x00009840


	//   ....[83]....
        /*05cc*/ 	.word	0x000098b0


	//   ....[84]....
        /*05d0*/ 	.word	0x00009920


	//   ....[85]....
        /*05d4*/ 	.word	0x00009990


	//   ....[86]....
        /*05d8*/ 	.word	0x00009a00


	//----- nvinfo : EIATTR_REG_RECONFIG
	.align		4
.L_446:
        /*05dc*/ 	.byte	0x01, 0x54
	.zero		2


	//----- nvinfo : EIATTR_SYSCALL_OFFSETS
	.align		4
        /*05e0*/ 	.byte	0x04, 0x46
        /*05e2*/ 	.short	(.L_448 - .L_447)


	//   ....[0]....
.L_447:
        /*05e4*/ 	.word	0x000007a0


	//   ....[1]....
        /*05e8*/ 	.word	0x00000890


	//   ....[2]....
        /*05ec*/ 	.word	0x000009f0


	//   ....[3]....
        /*05f0*/ 	.word	0x00000ae0


	//----- nvinfo : EIATTR_MBARRIER_INSTR_OFFSETS
	.align		4
.L_448:
        /*05f4*/ 	.byte	0x04, 0x39
        /*05f6*/ 	.short	(.L_450 - .L_449)


	//   ....[0]....
.L_449:
        /*05f8*/ 	.word	0x00000260
        /*05fc*/ 	.word	0x000000ff
        /*0600*/ 	.word	0x00030c00
        /*0604*/ 	.short	0x0100
        /*0606*/ 	.byte	0x06
	.zero		1


	//   ....[1]....
        /*0608*/ 	.word	0x00000350
        /*060c*/ 	.word	0x000000ff
        /*0610*/ 	.word	0x00030c10
        /*0614*/ 	.short	0x0100
        /*0616*/ 	.byte	0x08
	.zero		1


	//   ....[2]....
        /*0618*/ 	.word	0x00000360
        /*061c*/ 	.word	0x000000ff
        /*0620*/ 	.word	0x00030c20
        /*0624*/ 	.short	0x0100
        /*0626*/ 	.byte	0x08
	.zero		1


	//   ....[3]....
        /*0628*/ 	.word	0x00000370
        /*062c*/ 	.word	0x000000ff
        /*0630*/ 	.word	0x00030c18
        /*0634*/ 	.short	0x0100
        /*0636*/ 	.byte	0x08
	.zero		1


	//   ....[4]....
        /*0638*/ 	.word	0x00000380
        /*063c*/ 	.word	0x000000ff
        /*0640*/ 	.word	0x00030c28
        /*0644*/ 	.short	0x0100
        /*0646*/ 	.byte	0x08
	.zero		1


	//   ....[5]....
        /*0648*/ 	.word	0x000004b0
        /*064c*/ 	.word	0x000000ff
        /*0650*/ 	.word	0x00030c30
        /*0654*/ 	.short	0x0100
        /*0656*/ 	.byte	0x08
	.zero		1


	//   ....[6]....
        /*0658*/ 	.word	0x000004c0
        /*065c*/ 	.word	0x000000ff
        /*0660*/ 	.word	0x00030c40
        /*0664*/ 	.short	0x0100
        /*0666*/ 	.byte	0x08
	.zero		1


	//   ....[7]....
        /*0668*/ 	.word	0x000004d0
        /*066c*/ 	.word	0x000000ff
        /*0670*/ 	.word	0x00030c38
        /*0674*/ 	.short	0x0100
        /*0676*/ 	.byte	0x08
	.zero		1


	//   ....[8]....
        /*0678*/ 	.word	0x000004e0
        /*067c*/ 	.word	0x000000ff
        /*0680*/ 	.word	0x00030c48
        /*0684*/ 	.short	0x0100
        /*0686*/ 	.byte	0x08
	.zero		1


	//   ....[9]....
        /*0688*/ 	.word	0x00000b70
        /*068c*/ 	.word	0x00000002
        /*0690*/ 	.word	0x00030c00
        /*0694*/ 	.short	0x010a
        /*0696*/ 	.byte	0x3f
	.zero		1


	//   ....[10]....
        /*0698*/ 	.word	0x00000bc0
        /*069c*/ 	.word	0x00000002
        /*06a0*/ 	.word	0x00030c00
        /*06a4*/ 	.short	0x010a
        /*06a6*/ 	.byte	0x3f
	.zero		1


	//   ....[11]....
        /*06a8*/ 	.word	0x000016b0
        /*06ac*/ 	.word	0x00000015
        /*06b0*/ 	.word	0x00030c10
        /*06b4*/ 	.short	0x010a
        /*06b6*/ 	.byte	0x3f
	.zero		1


	//   ....[12]....
        /*06b8*/ 	.word	0x00001720
        /*06bc*/ 	.word	0x00000015
        /*06c0*/ 	.word	0x00030c10
        /*06c4*/ 	.short	0x010a
        /*06c6*/ 	.byte	0x3f
	.zero		1


	//   ....[13]....
        /*06c8*/ 	.word	0x00001b40
        /*06cc*/ 	.word	0x00000015
        /*06d0*/ 	.word	0x00030c30
        /*06d4*/ 	.short	0x010a
        /*06d6*/ 	.byte	0x3f
	.zero		1


	//   ....[14]....
        /*06d8*/ 	.word	0x00001b80
        /*06dc*/ 	.word	0x00000015
        /*06e0*/ 	.word	0x00030c30
        /*06e4*/ 	.short	0x010a
        /*06e6*/ 	.byte	0x3f
	.zero		1


	//   ....[15]....
        /*06e8*/ 	.word	0x00005850
        /*06ec*/ 	.word	0x00000003
        /*06f0*/ 	.word	0x00000000
        /*06f4*/ 	.short	0x0101
        /*06f6*/ 	.byte	0x3f
	.zero		1


	//   ....[16]....
        /*06f8*/ 	.word	0x00005c90
        /*06fc*/ 	.word	0x00000003
        /*0700*/ 	.word	0x00000000
        /*0704*/ 	.short	0x0101
        /*0706*/ 	.byte	0x3f
	.zero		1


	//   ....[17]....
        /*0708*/ 	.word	0x000080e0
        /*070c*/ 	.word	0x0000000b
        /*0710*/ 	.word	0x00030c20
        /*0714*/ 	.short	0x010a
        /*0716*/ 	.byte	0x3f
	.zero		1


	//   ....[18]....
        /*0718*/ 	.word	0x000085b0
        /*071c*/ 	.word	0x0000000b
        /*0720*/ 	.word	0x00030c40
        /*0724*/ 	.short	0x010a
        /*0726*/ 	.byte	0x3f
	.zero		1


	//   ....[19]....
        /*0728*/ 	.word	0x000087e0
        /*072c*/ 	.word	0x0000000b
        /*0730*/ 	.word	0x00030c28
        /*0734*/ 	.short	0x010a
        /*0736*/ 	.byte	0x3f
	.zero		1


	//   ....[20]....
        /*0738*/ 	.word	0x00008980
        /*073c*/ 	.word	0x0000000b
        /*0740*/ 	.word	0x00030c48
        /*0744*/ 	.short	0x010a
        /*0746*/ 	.byte	0x3f
	.zero		1


	//   ....[21]....
        /*0748*/ 	.word	0x00008b90
        /*074c*/ 	.word	0x0000000b
        /*0750*/ 	.word	0x00030c20
        /*0754*/ 	.short	0x010a
        /*0756*/ 	.byte	0x3f
	.zero		1


	//   ....[22]....
        /*0758*/ 	.word	0x00008da0
        /*075c*/ 	.word	0x0000000b
        /*0760*/ 	.word	0x00030c40
        /*0764*/ 	.short	0x010a
        /*0766*/ 	.byte	0x3f
	.zero		1


	//   ....[23]....
        /*0768*/ 	.word	0x00008fa0
        /*076c*/ 	.word	0x0000000b
        /*0770*/ 	.word	0x00030c28
        /*0774*/ 	.short	0x010a
        /*0776*/ 	.byte	0x3f
	.zero		1


	//   ....[24]....
        /*0778*/ 	.word	0x000091a0
        /*077c*/ 	.word	0x0000000d
        /*0780*/ 	.word	0x00030c40
        /*0784*/ 	.short	0x010a
        /*0786*/ 	.byte	0x3f
	.zero		1


	//   ....[25]....
        /*0788*/ 	.word	0x00009560
        /*078c*/ 	.word	0x00000006
        /*0790*/ 	.word	0x00000000
        /*0794*/ 	.short	0x010a
        /*0796*/ 	.byte	0x3f
	.zero		1


	//   ....[26]....
        /*0798*/ 	.word	0x000095c0
        /*079c*/ 	.word	0x00000003
        /*07a0*/ 	.word	0x00000000
        /*07a4*/ 	.short	0x010a
        /*07a6*/ 	.byte	0x3f
	.zero		1


	//   ....[27]....
        /*07a8*/ 	.word	0x00009620
        /*07ac*/ 	.word	0x00000000
        /*07b0*/ 	.word	0x00000000
        /*07b4*/ 	.short	0x010a
        /*07b6*/ 	.byte	0x3f
	.zero		1


	//   ....[28]....
        /*07b8*/ 	.word	0x00009650
        /*07bc*/ 	.word	0x00000003
        /*07c0*/ 	.word	0x00000000
        /*07c4*/ 	.short	0x010a
        /*07c6*/ 	.byte	0x3f
	.zero		1


	//   ....[29]....
        /*07c8*/ 	.word	0x00009720
        /*07cc*/ 	.word	0x00000002
        /*07d0*/ 	.word	0x00030c00
        /*07d4*/ 	.short	0x010a
        /*07d6*/ 	.byte	0x3f
	.zero		1


	//   ....[30]....
        /*07d8*/ 	.word	0x00009770
        /*07dc*/ 	.word	0x00000015
        /*07e0*/ 	.word	0x00030c10
        /*07e4*/ 	.short	0x010a
        /*07e6*/ 	.byte	0x3f
	.zero		1


	//   ....[31]....
        /*07e8*/ 	.word	0x000097c0
        /*07ec*/ 	.word	0x00000015
        /*07f0*/ 	.word	0x00030c30
        /*07f4*/ 	.short	0x010a
        /*07f6*/ 	.byte	0x3f
	.zero		1


	//   ....[32]....
        /*07f8*/ 	.word	0x00009a40
        /*07fc*/ 	.word	0x0000000b
        /*0800*/ 	.word	0x00030c20
        /*0804*/ 	.short	0x010a
        /*0806*/ 	.byte	0x3f
	.zero		1


	//   ....[33]....
        /*0808*/ 	.word	0x00009a90
        /*080c*/ 	.word	0x0000000b
        /*0810*/ 	.word	0x00030c40
        /*0814*/ 	.short	0x010a
        /*0816*/ 	.byte	0x3f
	.zero		1


	//   ....[34]....
        /*0818*/ 	.word	0x00009ae0
        /*081c*/ 	.word	0x0000000b
        /*0820*/ 	.word	0x00030c28
        /*0824*/ 	.short	0x010a
        /*0826*/ 	.byte	0x3f
	.zero		1


	//   ....[35]....
        /*0828*/ 	.word	0x00009b30
        /*082c*/ 	.word	0x0000000b
        /*0830*/ 	.word	0x00030c48
        /*0834*/ 	.short	0x010a
        /*0836*/ 	.byte	0x3f
	.zero		1


	//   ....[36]....
        /*0838*/ 	.word	0x00009b90
        /*083c*/ 	.word	0x0000000b
        /*0840*/ 	.word	0x00030c20
        /*0844*/ 	.short	0x010a
        /*0846*/ 	.byte	0x3f
	.zero		1


	//   ....[37]....
        /*0848*/ 	.word	0x00009be0
        /*084c*/ 	.word	0x0000000b
        /*0850*/ 	.word	0x00030c40
        /*0854*/ 	.short	0x010a
        /*0856*/ 	.byte	0x3f
	.zero		1


	//   ....[38]....
        /*0858*/ 	.word	0x00009c30
        /*085c*/ 	.word	0x0000000b
        /*0860*/ 	.word	0x00030c28
        /*0864*/ 	.short	0x010a
        /*0866*/ 	.byte	0x3f
	.zero		1


	//   ....[39]....
        /*0868*/ 	.word	0x00009c80
        /*086c*/ 	.word	0x0000000d
        /*0870*/ 	.word	0x00030c40
        /*0874*/ 	.short	0x010a
        /*0876*/ 	.byte	0x3f
	.zero		1


	//   ....[40]....
        /*0878*/ 	.word	0x00009d60
        /*087c*/ 	.word	0x00000006
        /*0880*/ 	.word	0x00000000
        /*0884*/ 	.short	0x010a
        /*0886*/ 	.byte	0x3f
	.zero		1


	//   ....[41]....
        /*0888*/ 	.word	0x00009db0
        /*088c*/ 	.word	0x00000003
        /*0890*/ 	.word	0x00000000
        /*0894*/ 	.short	0x010a
        /*0896*/ 	.byte	0x3f
	.zero		1


	//   ....[42]....
        /*0898*/ 	.word	0x00009e00
        /*089c*/ 	.word	0x00000000
        /*08a0*/ 	.word	0x00000000
        /*08a4*/ 	.short	0x010a
        /*08a6*/ 	.byte	0x3f
	.zero		1


	//----- nvinfo : EIATTR_NUM_MBARRIERS
	.align		4
.L_450:
        /*08a8*/ 	.byte	0x03, 0x38
        /*08aa*/ 	.short	0x0009


	//----- nvinfo : EIATTR_EXIT_INSTR_OFFSETS
	.align		4
        /*08ac*/ 	.byte	0x04, 0x1c
        /*08ae*/ 	.short	(.L_452 - .L_451)


	//   ....[0]....
.L_451:
        /*08b0*/ 	.word	0x000096a0


	//----- nvinfo : EIATTR_MAX_THREADS
	.align		4
.L_452:
        /*08b4*/ 	.byte	0x04, 0x05
        /*08b6*/ 	.short	(.L_454 - .L_453)
.L_453:
        /*08b8*/ 	.word	0x00000180
        /*08bc*/ 	.word	0x00000001
        /*08c0*/ 	.word	0x00000001


	//----- nvinfo : EIATTR_CRS_STACK_SIZE
	.align		4
.L_454:
        /*08c4*/ 	.byte	0x04, 0x1e
        /*08c6*/ 	.short	(.L_456 - .L_455)
.L_455:
        /*08c8*/ 	.word	0x00000000


	//----- nvinfo : EIATTR_CBANK_PARAM_SIZE
	.align		4
.L_456:
        /*08cc*/ 	.byte	0x03, 0x19
        /*08ce*/ 	.short	0x06f0


	//----- nvinfo : EIATTR_PARAM_CBANK
	.align		4
        /*08d0*/ 	.byte	0x04, 0x0a
        /*08d2*/ 	.short	(.L_458 - .L_457)
	.align		4
.L_457:
        /*08d4*/ 	.word	index@(.nv.constant0._ZN7cutlass13device_kernelIN5flash11enable_sm90INS1_16FlashAttnBwdSm90INS1_25CollectiveMainloopBwdSm90ILi2ELi2ELi2EN4cute5tupleIJNS5_1CILi1EEES8_S8_EEENS6_IJNS7_ILi128EEESA_NS7_ILi64EEEEEENS_6half_tEfNS_4arch4Sm90ELb0ELb0ELb1ELb0ELb1ELb1ELb0ELb0ELi2ELi1ELi2ELi2ELb0EEENS1_24CollectiveEpilogueBwdGQAISC_fSF_Li256ELb0ELb1EEENS1_19SingleTileSchedulerILb0ELb0ELb0ELi128EEEEEEEEEvNT_6ParamsE)
        /*08d8*/ 	.short	0x0210
        /*08da*/ 	.short	0x06f0


	//----- nvinfo : EIATTR_SW_WAR
	.align		4
.L_458:
        /*08dc*/ 	.byte	0x04, 0x36
        /*08de*/ 	.short	(.L_460 - .L_459)
.L_459:
        /*08e0*/ 	.word	0x00000008
.L_460:


//--------------------- .nv.info._ZN7cutlass13device_kernelIN5flash11enable_sm90INS1_16FlashAttnBwdSm90INS1_25CollectiveMainloopBwdSm90ILi2ELi2ELi2EN4cute5tupleIJNS5_1CILi1EEES8_S8_EEENS6_IJNS7_ILi128EEESA_NS7_ILi64EEEEEENS_6half_tEfNS_4arch4Sm90ELb0ELb0ELb1ELb1ELb0ELb1ELb0ELb0ELi2ELi1ELi2ELi2ELb0EEENS1_21CollectiveEpilogueBwdISC_SD_SF_Li256ELb1ELb0ELi1EEENS1_19SingleTileSchedulerILb1ELb0ELb0ELi128EEEEEEEEEvNT_6ParamsE --------------------------
	.section	.nv.info._ZN7cutlass13device_kernelIN5flash11enable_sm90INS1_16FlashAttnBwdSm90INS1_25CollectiveMainloopBwdSm90ILi2ELi2ELi2EN4cute5tupleIJNS5_1CILi1EEES8_S8_EEENS6_IJNS7_ILi128EEESA_NS7_ILi64EEEEEENS_6half_tEfNS_4arch4Sm90ELb0ELb0ELb1ELb1ELb0ELb1ELb0ELb0ELi2ELi1ELi2ELi2ELb0EEENS1_21CollectiveEpilogueBwdISC_SD_SF_Li256ELb1ELb0ELi1EEENS1_19SingleTileSchedulerILb1ELb0ELb0ELi128EEEEEEEEEvNT_6ParamsE,"",@"SHT_CUDA_INFO"
	.sectionflags	@""
	.align	4


	//----- nvinfo : EIATTR_CUDA_API_VERSION
	.align		4
        /*0000*/ 	.byte	0x04, 0x37
        /*0002*/ 	.short	(.L_462 - .L_461)
.L_461:
        /*0004*/ 	.word	0x00000082


	//----- nvinfo : EIATTR_KPARAM_INFO
	.align		4
.L_462:
        /*0008*/ 	.byte	0x04, 0x17
        /*000a*/ 	.short	(.L_464 - .L_463)
.L_463:
        /*000c*/ 	.word	0x00000000
        /*0010*/ 	.short	0x0000
        /*0012*/ 	.short	0x0070
        /*0014*/ 	.byte	0x00, 0xf0, 0x01, 0x1a


	//----- nvinfo : EIATTR_SPARSE_MMA_MASK
	.align		4
.L_464:
        /*0018*/ 	.byte	0x03, 0x50
        /*001a*/ 	.short	0x0000


	//----- nvinfo : EIATTR_MAXREG_COUNT
	.align		4
        /*001c*/ 	.byte	0x03, 0x1b
        /*001e*/ 	.short	0x00a8


	//----- nvinfo : EIATTR_NUM_BARRIERS
	.align		4
        /*0020*/ 	.byte	0x02, 0x4c
        /*0022*/ 	.byte	0x10
	.zero		1


	//----- nvinfo : EIATTR_EXTERNS
	.align		4
        /*0024*/ 	.byte	0x04, 0x0f
        /*0026*/ 	.short	(.L_466 - .L_465)


	//   ....[0]....
	.align		4
.L_465:
        /*0028*/ 	.word	index@(__assertfail)


	//----- nvinfo : EIATTR_ANNOTATIONS
	.align		4
.L_466:
        /*002c*/ 	.byte	0x04, 0x55
        /*002e*/ 	.short	(.L_468 - .L_467)


	//   ....[0]....
.L_467:
        /* <DEDUP_REMOVED lines=23> */


	//----- nvinfo : EIATTR_MERCURY_ISA_VERSION
	.align		4
.L_468:
        /*0190*/ 	.byte	0x03, 0x5f
        /*0192*/ 	.short	0x0101


	//----- nvinfo : EIATTR_INT_WARP_WIDE_INSTR_OFFSETS
	.align		4
        /*0194*/ 	.byte	0x04, 0x31
        /*0196*/ 	.short	(.L_470 - .L_469)


	//   ....[0]....
.L_469:
        /*0198*/ 	.word	0x00000180


	//   ....[1]....
        /*019c*/ 	.word	0x00000240


	//   ....[2]....
        /*01a0*/ 	.word	0x000090e0


	//----- nvinfo : EIATTR_COOP_GROUP_MASK_REGIDS
	.align		4
.L_470:
        /*01a4*/ 	.byte	0x04, 0x29
        /*01a6*/ 	.short	(.L_472 - .L_471)


	//   ....[0]....
.L_471:
        /*01a8*/ 	.word	0xffffffff


	//   ....[1]....
        /*01ac*/ 	.word	0xffffffff


	//   ....[2]....
        /*01b0*/ 	.word	0xffffffff


	//   ....[3]....
        /*01b4*/ 	.word	0xffffffff


	//   ....[4]....
        /*01b8*/ 	.word	0xffffffff


	//   ....[5]....
        /*01bc*/ 	.word	0xffffffff


	//   ....[6]....
        /*01c0*/ 	.word	0xffffffff


	//   ....[7]....
        /*01c4*/ 	.word	0xffffffff


	//   ....[8]....
        /*01c8*/ 	.word	0xffffffff


	//   ....[9]....
        /*01cc*/ 	.word	0xffffffff


	//   ....[10]....
        /*01d0*/ 	.word	0xffffffff


	//   ....[11]....
        /*01d4*/ 	.word	0xffffffff


	//   ....[12]....
        /*01d8*/ 	.word	0xffffffff


	//   ....[13]....
        /*01dc*/ 	.word	0xffffffff


	//   ....[14]....
        /*01e0*/ 	.word	0xffffffff


	//   ....[15]....
        /*01e4*/ 	.word	0xffffffff


	//   ....[16]....
        /*01e8*/ 	.word	0xffffffff


	//   ....[17]....
        /*01ec*/ 	.word	0xffffffff


	//   ....[18]....
        /*01f0*/ 	.word	0xffffffff


	//   ....[19]....
        /*01f4*/ 	.word	0xffffffff


	//   ....[20]....
        /*01f8*/ 	.word	0xffffffff


	//   ....[21]....
        /*01fc*/ 	.word	0xffffffff


	//   ....[22]....
        /*0200*/ 	.word	0xffffffff


	//   ....[23]....
        /*0204*/ 	.word	0xffffffff


	//   ....[24]....
        /*0208*/ 	.word	0xffffffff


	//   ....[25]....
        /*020c*/ 	.word	0xffffffff


	//   ....[26]....
        /*0210*/ 	.word	0xffffffff


	//   ....[27]....
        /*0214*/ 	.word	0xffffffff


	//   ....[28]....
        /*0218*/ 	.word	0xffffffff


	//   ....[29]....
        /*021c*/ 	.word	0xffffffff


	//   ....[30]....
        /*0220*/ 	.word	0xffffffff


	//   ....[31]....
        /*0224*/ 	.word	0xffffffff


	//   ....[32]....
        /*0228*/ 	.word	0xffffffff


	//   ....[33]....
        /*022c*/ 	.word	0xffffffff


	//   ....[34]....
        /*0230*/ 	.word	0xffffffff


	//   ....[35]....
        /*0234*/ 	.word	0xffffffff


	//   ....[36]....
        /*0238*/ 	.word	0xffffffff


	//   ....[37]....
        /*023c*/ 	.word	0xffffffff


	//   ....[38]....
        /*0240*/ 	.word	0xffffffff


	//   ....[39]....
        /*0244*/ 	.word	0xffffffff


	//   ....[40]....
        /*0248*/ 	.word	0xffffffff


	//   ....[41]....
        /*024c*/ 	.word	0xffffffff


	//   ....[42]....
        /*0250*/ 	.word	0xffffffff


	//   ....[43]....
        /*0254*/ 	.word	0xffffffff


	//   ....[44]....
        /*0258*/ 	.word	0xffffffff


	//   ....[45]....
        /*025c*/ 	.word	0xffffffff


	//   ....[46]....
        /*0260*/ 	.word	0xffffffff


	//   ....[47]....
        /*0264*/ 	.word	0xffffffff


	//   ....[48]....
        /*0268*/ 	.word	0xffffffff


	//   ....[49]....
        /*026c*/ 	.word	0xffffffff


	//   ....[50]....
        /*0270*/ 	.word	0xffffffff


	//   ....[51]....
        /*0274*/ 	.word	0xffffffff


	//   ....[52]....
        /*0278*/ 	.word	0xffffffff


	//   ....[53]....
        /*027c*/ 	.word	0xffffffff


	//   ....[54]....
        /*0280*/ 	.word	0xffffffff


	//   ....[55]....
        /*0284*/ 	.word	0xffffffff


	//   ....[56]....
        /*0288*/ 	.word	0xffffffff


	//   ....[57]....
        /*028c*/ 	.word	0xffffffff


	//   ....[58]....
        /*0290*/ 	.word	0xffffffff


	//   ....[59]....
        /*0294*/ 	.word	0xffffffff


	//   ....[60]....
        /*0298*/ 	.word	0xffffffff


	//   ....[61]....
        /*029c*/ 	.word	0xffffffff


	//   ....[62]....
        /*02a0*/ 	.word	0xffffffff


	//   ....[63]....
        /*02a4*/ 	.word	0xffffffff


	//   ....[64]....
        /*02a8*/ 	.word	0xffffffff


	//   ....[65]....
        /*02ac*/ 	.word	0xffffffff


	//   ....[66]....
        /*02b0*/ 	.word	0xffffffff


	//   ....[67]....
        /*02b4*/ 	.word	0xffffffff


	//   ....[68]....
        /*02b8*/ 	.word	0xffffffff


	//   ....[69]....
        /*02bc*/ 	.word	0xffffffff


	//   ....[70]....
        /*02c0*/ 	.word	0xffffffff


	//   ....[71]....
        /*02c4*/ 	.word	0x0500000f


	//----- nvinfo : EIATTR_COOP_GROUP_INSTR_OFFSETS
	.align		4
.L_472:
        /*02c8*/ 	.byte	0x04, 0x28
        /*02ca*/ 	.short	(.L_474 - .L_473)


	//   ....[0]....
.L_473:
        /*02cc*/ 	.word	0x00000060


	//   ....[1]....
        /*02d0*/ 	.word	0x00000190


	//   ....[2]....
        /*02d4*/ 	.word	0x00000220


	//   ....[3]....
        /*02d8*/ 	.word	0x000003a0


	//   ....[4]....
        /*02dc*/ 	.word	0x00000610


	//   ....[5]....
        /*02e0*/ 	.word	0x00001170


	//   ....[6]....
        /*02e4*/ 	.word	0x000021d0


	//   ....[7]....
        /*02e8*/ 	.word	0x000022d0


	//   ....[8]....
        /*02ec*/ 	.word	0x00002410


	//   ....[9]....
        /*02f0*/ 	.word	0x00002590


	//   ....[10]....
        /*02f4*/ 	.word	0x000026f0


	//   ....[11]....
        /*02f8*/ 	.word	0x00002730


	//   ....[12]....
        /*02fc*/ 	.word	0x00002790


	//   ....[13]....
        /*0300*/ 	.word	0x000027d0


	//   ....[14]....
        /*0304*/ 	.word	0x000027e0


	//   ....[15]....
        /*0308*/ 	.word	0x00002820


	//   ....[16]....
        /*030c*/ 	.word	0x00002900


	//   ....[17]....
        /*0310*/ 	.word	0x000029c0


	//   ....[18]....
        /*0314*/ 	.word	0x00002f10


	//   ....[19]....
        /*0318*/ 	.word	0x00002f20


	//   ....[20]....
        /*031c*/ 	.word	0x00002f40


	//   ....[21]....
        /*0320*/ 	.word	0x00002f50


	//   ....[22]....
        /*0324*/ 	.word	0x00002f70


	//   ....[23]....
        /*0328*/ 	.word	0x00002f80


	//   ....[24]....
        /*032c*/ 	.word	0x00002fd0


	//   ....[25]....
        /*0330*/ 	.word	0x00003130


	//   ....[26]....
        /*0334*/ 	.word	0x00003230


	//   ....[27]....
        /*0338*/ 	.word	0x00003290


	//   ....[28]....
        /*033c*/ 	.word	0x000032e0


	//   ....[29]....
        /*0340*/ 	.word	0x00003370


	//   ....[30]....
        /*0344*/ 	.word	0x00003570


	//   ....[31]....
        /*0348*/ 	.word	0x000035e0


	//   ....[32]....
        /*034c*/ 	.word	0x00003640


	//   ....[33]....
        /*0350*/ 	.word	0x00003680


	//   ....[34]....
        /*0354*/ 	.word	0x000036c0


	//   ....[35]....
        /*0358*/ 	.word	0x00003700


	//   ....[36]....
        /*035c*/ 	.word	0x00003740


	//   ....[37]....
        /*0360*/ 	.word	0x00003780


	//   ....[38]....
        /*0364*/ 	.word	0x000037f0


	//   ....[39]....
        /*0368*/ 	.word	0x00003830


	//   ....[40]....
        /*036c*/ 	.word	0x000038f0


	//   ....[41]....
        /*0370*/ 	.word	0x00003930


	//   ....[42]....
        /*0374*/ 	.word	0x00003970


	//   ....[43]....
        /*0378*/ 	.word	0x000039f0


	//   ....[44]....
        /*037c*/ 	.word	0x00003a40


	//   ....[45]....
        /*0380*/ 	.word	0x00003bb0


	//   ....[46]....
        /*0384*/ 	.word	0x00003c30


	//   ....[47]....
        /*0388*/ 	.word	0x00003c70


	//   ....[48]....
        /*038c*/ 	.word	0x00003cc0


	//   ....[49]....
        /*0390*/ 	.word	0x00003d30


	//   ....[50]....
        /*0394*/ 	.word	0x00003d80


	//   ....[51]....
        /*0398*/ 	.word	0x00003ec0


	//   ....[52]....
        /*039c*/ 	.word	0x00003f00


	//   ....[53]....
        /*03a0*/ 	.word	0x00004030


	//   ....[54]....
        /*03a4*/ 	.word	0x00004070


	//   ....[55]....
        /*03a8*/ 	.word	0x000040b0


	//   ....[56]....
        /*03ac*/ 	.word	0x000040f0


	//   ....[57]....
        /*03b0*/ 	.word	0x00004100


	//   ....[58]....
        /*03b4*/ 	.word	0x00004150


	//   ....[59]....
        /*03b8*/ 	.word	0x000041a0


	//   ....[60]....
        /*03bc*/ 	.word	0x00004270


	//   ....[61]....
        /*03c0*/ 	.word	0x00004300


	//   ....[62]....
        /*03c4*/ 	.word	0x000045d0


	//   ....[63]....
        /*03c8*/ 	.word	0x000045f0


	//   ....[64]....
        /*03cc*/ 	.word	0x00004600


	//   ....[65]....
        /*03d0*/ 	.word	0x00004610


	//   ....[66]....
        /*03d4*/ 	.word	0x00004620


	//   ....[67]....
        /*03d8*/ 	.word	0x00004660


	//   ....[68]....
        /*03dc*/ 	.word	0x00004690


	//   ....[69]....
        /*03e0*/ 	.word	0x000046b0


	//   ....[70]....
        /*03e4*/ 	.word	0x00007e40


	//   ....[71]....
        /*03e8*/ 	.word	0x0000ac50


	//----- nvinfo : EIATTR_REG_RECONFIG
	.align		4
.L_474:
        /*03ec*/ 	.byte	0x01, 0x54
	.zero		2


	//----- nvinfo : EIATTR_SYSCALL_OFFSETS
	.align		4
        /*03f0*/ 	.byte	0x04, 0x46
        /*03f2*/ 	.short	(.L_476 - .L_475)


	//   ....[0]....
.L_475:
        /*03f4*/ 	.word	0x00000dd0


	//   ....[1]....
        /*03f8*/ 	.word	0x00000ec0


	//   ....[2]....
        /*03fc*/ 	.word	0x00001020


	//   ....[3]....
        /*0400*/ 	.word	0x00001110


	//----- nvinfo : EIATTR_MBARRIER_INSTR_OFFSETS
	.align		4
.L_476:
        /*0404*/ 	.byte	0x04, 0x39
        /*0406*/ 	.short	(.L_478 - .L_477)


	//   ....[0]....
.L_477:
        /*0408*/ 	.word	0x00000260
        /*040c*/ 	.word	0x000000ff
        /*0410*/ 	.word	0x00030c00
        /*0414*/ 	.short	0x0100
        /*0416*/ 	.byte	0x06
	.zero		1


	//   ....[1]....
        /*0418*/ 	.word	0x00000350
        /*041c*/ 	.word	0x000000ff
        /*0420*/ 	.word	0x00030c10
        /*0424*/ 	.short	0x0100
        /*0426*/ 	.byte	0x08
	.zero		1


	//   ....[2]....
        /*0428*/ 	.word	0x00000360
        /*042c*/ 	.word	0x000000ff
        /*0430*/ 	.word	0x00030c20
        /*0434*/ 	.short	0x0100
        /*0436*/ 	.byte	0x08
	.zero		1


	//   ....[3]....
        /*0438*/ 	.word	0x00000370
        /*043c*/ 	.word	0x000000ff
        /*0440*/ 	.word	0x00030c18
        /*0444*/ 	.short	0x0100
        /*0446*/ 	.byte	0x08
	.zero		1


	//   ....[4]....
        /*0448*/ 	.word	0x00000380
        /*044c*/ 	.word	0x000000ff
        /*0450*/ 	.word	0x00030c28
        /*0454*/ 	.short	0x0100
        /*0456*/ 	.byte	0x08
	.zero		1


	//   ....[5]....
        /*0458*/ 	.word	0x000004b0
        /*045c*/ 	.word	0x000000ff
        /*0460*/ 	.word	0x00030c30
        /*0464*/ 	.short	0x0100
        /*0466*/ 	.byte	0x08
	.zero		1


	//   ....[6]....
        /*0468*/ 	.word	0x000004c0
        /*046c*/ 	.word	0x000000ff
        /*0470*/ 	.word	0x00030c40
        /*0474*/ 	.short	0x0100
        /*0476*/ 	.byte	0x08
	.zero		1


	//   ....[7]....
        /*0478*/ 	.word	0x000004d0
        /*047c*/ 	.word	0x000000ff
        /*0480*/ 	.word	0x00030c38
        /*0484*/ 	.short	0x0100
        /*0486*/ 	.byte	0x08
	.zero		1


	//   ....[8]....
        /*0488*/ 	.word	0x000004e0
        /*048c*/ 	.word	0x000000ff
        /*0490*/ 	.word	0x00030c48
        /*0494*/ 	.short	0x0100
        /*0496*/ 	.byte	0x08
	.zero		1


	//   ....[9]....
        /*0498*/ 	.word	0x000011c0
        /*049c*/ 	.word	0x00000002
        /*04a0*/ 	.word	0x00030c00
        /*04a4*/ 	.short	0x010a
        /*04a6*/ 	.byte	0x3f
	.zero		1


	//   ....[10]....
        /*04a8*/ 	.word	0x00001340
        /*04ac*/ 	.word	0x00000002
        /*04b0*/ 	.word	0x00030c00
        /*04b4*/ 	.short	0x010a
        /*04b6*/ 	.byte	0x3f
	.zero		1


	//   ....[11]....
        /*04b8*/ 	.word	0x00001aa0
        /*04bc*/ 	.word	0x00000003
        /*04c0*/ 	.word	0x00030c10
        /*04c4*/ 	.short	0x010a
        /*04c6*/ 	.byte	0x3f
	.zero		1


	//   ....[12]....
        /*04c8*/ 	.word	0x00001b10
        /*04cc*/ 	.word	0x00000003
        /*04d0*/ 	.word	0x00030c10
        /*04d4*/ 	.short	0x010a
        /*04d6*/ 	.byte	0x3f
	.zero		1


	//   ....[13]....
        /*04d8*/ 	.word	0x00001f30
        /*04dc*/ 	.word	0x00000003
        /*04e0*/ 	.word	0x00030c30
        /*04e4*/ 	.short	0x010a
        /*04e6*/ 	.byte	0x3f
	.zero		1


	//   ....[14]....
        /*04e8*/ 	.word	0x00001fb0
        /*04ec*/ 	.word	0x00000003
        /*04f0*/ 	.word	0x00030c30
        /*04f4*/ 	.short	0x010a
        /*04f6*/ 	.byte	0x3f
	.zero		1


	//   ....[15]....
        /*04f8*/ 	.word	0x00005870
        /*04fc*/ 	.word	0x00000000
        /*0500*/ 	.word	0x00000000
        /*0504*/ 	.short	0x0101
        /*0506*/ 	.byte	0x3f
	.zero		1


	//   ....[16]....
        /*0508*/ 	.word	0x00005cc0
        /*050c*/ 	.word	0x00000003
        /*0510*/ 	.word	0x00000000
        /*0514*/ 	.short	0x0101
        /*0516*/ 	.byte	0x3f
	.zero		1


	//   ....[17]....
        /*0518*/ 	.word	0x000095e0
        /*051c*/ 	.word	0x0000000c
        /*0520*/ 	.word	0x00030c20
        /*0524*/ 	.short	0x010a
        /*0526*/ 	.byte	0x3f
	.zero		1


	//   ....[18]....
        /*0528*/ 	.word	0x00009a90
        /*052c*/ 	.word	0x0000000c
        /*0530*/ 	.word	0x00030c40
        /*0534*/ 	.short	0x010a
        /*0536*/ 	.byte	0x3f
	.zero		1


	//   ....[19]....
        /*0538*/ 	.word	0x00009cd0
        /*053c*/ 	.word	0x0000000c
        /*0540*/ 	.word	0x00030c28
        /*0544*/ 	.short	0x010a
        /*0546*/ 	.byte	0x3f
	.zero		1


	//   ....[20]....
        /*0548*/ 	.word	0x00009e90
        /*054c*/ 	.word	0x0000000c
        /*0550*/ 	.word	0x00030c48
        /*0554*/ 	.short	0x010a
        /*0556*/ 	.byte	0x3f
	.zero		1


	//   ....[21]....
        /*0558*/ 	.word	0x0000a0a0
        /*055c*/ 	.word	0x0000000c
        /*0560*/ 	.word	0x00030c20
        /*0564*/ 	.short	0x010a
        /*0566*/ 	.byte	0x3f
	.zero		1


	//   ....[22]....
        /*0568*/ 	.word	0x0000a2c0
        /*056c*/ 	.word	0x0000000c
        /*0570*/ 	.word	0x00030c40
        /*0574*/ 	.short	0x010a
        /*0576*/ 	.byte	0x3f
	.zero		1


	//   ....[23]....
        /*0578*/ 	.word	0x0000a4d0
        /*057c*/ 	.word	0x0000000c
        /*0580*/ 	.word	0x00030c28
        /*0584*/ 	.short	0x010a
        /*0586*/ 	.byte	0x3f
	.zero		1


	//   ....[24]....
        /*0588*/ 	.word	0x0000a6e0
        /*058c*/ 	.word	0x0000000d
        /*0590*/ 	.word	0x00030c40
        /*0594*/ 	.short	0x010a
        /*0596*/ 	.byte	0x3f
	.zero		1


	//   ....[25]....
        /*0598*/ 	.word	0x0000aad0
        /*059c*/ 	.word	0x00000007
        /*05a0*/ 	.word	0x00000000
        /*05a4*/ 	.short	0x010a
        /*05a6*/ 	.byte	0x3f
	.zero		1


	//   ....[26]....
        /*05a8*/ 	.word	0x0000ab20
        /*05ac*/ 	.word	0x0000000b
        /*05b0*/ 	.word	0x00000000
        /*05b4*/ 	.short	0x010a
        /*05b6*/ 	.byte	0x3f
	.zero		1


	//   ....[27]....
        /*05b8*/ 	.word	0x0000ab80
        /*05bc*/ 	.word	0x00000009
        /*05c0*/ 	.word	0x00000000
        /*05c4*/ 	.short	0x010a
        /*05c6*/ 	.byte	0x3f
	.zero		1


	//   ....[28]....
        /*05c8*/ 	.word	0x0000abb0
        /*05cc*/ 	.word	0x00000003
        /*05d0*/ 	.word	0x00000000
        /*05d4*/ 	.short	0x010a
        /*05d6*/ 	.byte	0x3f
	.zero		1


	//   ....[29]....
        /*05d8*/ 	.word	0x0000ac80
        /*05dc*/ 	.word	0x00000002
        /*05e0*/ 	.word	0x00030c00
        /*05e4*/ 	.short	0x010a
        /*05e6*/ 	.byte	0x3f
	.zero		1


	//   ....[30]....
        /*05e8*/ 	.word	0x0000acd0
        /*05ec*/ 	.word	0x00000003
        /*05f0*/ 	.word	0x00030c10
        /*05f4*/ 	.short	0x010a
        /*05f6*/ 	.byte	0x3f
	.zero		1


	//   ....[31]....
        /*05f8*/ 	.word	0x0000ad20
        /*05fc*/ 	.word	0x00000003
        /*0600*/ 	.word	0x00030c30
        /*0604*/ 	.short	0x010a
        /*0606*/ 	.byte	0x3f
	.zero		1


	//   ....[32]....
        /*0608*/ 	.word	0x0000ad70
        /*060c*/ 	.word	0x0000000c
        /*0610*/ 	.word	0x00030c20
        /*0614*/ 	.short	0x010a
        /*0616*/ 	.byte	0x3f
	.zero		1


	//   ....[33]....
        /*0618*/ 	.word	0x0000adc0
        /*061c*/ 	.word	0x0000000c
        /*0620*/ 	.word	0x00030c40
        /*0624*/ 	.short	0x010a
        /*0626*/ 	.byte	0x3f
	.zero		1


	//   ....[34]....
        /*0628*/ 	.word	0x0000ae10
        /*062c*/ 	.word	0x0000000c
        /*0630*/ 	.word	0x00030c28
        /*0634*/ 	.short	0x010a
        /*0636*/ 	.byte	0x3f
	.zero		1


	//   ....[35]....
        /*0638*/ 	.word	0x0000ae60
        /*063c*/ 	.word	0x0000000c
        /*0640*/ 	.word	0x00030c48
        /*0644*/ 	.short	0x010a
        /*0646*/ 	.byte	0x3f
	.zero		1


	//   ....[36]....
        /*0648*/ 	.word	0x0000aec0
        /*064c*/ 	.word	0x0000000c
        /*0650*/ 	.word	0x00030c20
        /*0654*/ 	.short	0x010a
        /*0656*/ 	.byte	0x3f
	.zero		1


	//   ....[37]....
        /*0658*/ 	.word	0x0000af10
        /*065c*/ 	.word	0x0000000c
        /*0660*/ 	.word	0x00030c40
        /*0664*/ 	.short	0x010a
        /*0666*/ 	.byte	0x3f
	.zero		1


	//   ....[38]....
        /*0668*/ 	.word	0x0000af60
        /*066c*/ 	.word	0x0000000c
        /*0670*/ 	.word	0x00030c28
        /*0674*/ 	.short	0x010a
        /*0676*/ 	.byte	0x3f
	.zero		1


	//   ....[39]....
        /*0678*/ 	.word	0x0000afb0
        /*067c*/ 	.word	0x0000000d
        /*0680*/ 	.word	0x00030c40
        /*0684*/ 	.short	0x010a
        /*0686*/ 	.byte	0x3f
	.zero		1


	//   ....[40]....
        /*0688*/ 	.word	0x0000b080
        /*068c*/ 	.word	0x00000007
        /*0690*/ 	.word	0x00000000
        /*0694*/ 	.short	0x010a
        /*0696*/ 	.byte	0x3f
	.zero		1


	//   ....[41]....
        /*0698*/ 	.word	0x0000b0d0
        /*069c*/ 	.word	0x0000000b
        /*06a0*/ 	.word	0x00000000
        /*06a4*/ 	.short	0x010a
        /*06a6*/ 	.byte	0x3f
	.zero		1


	//   ....[42]....
        /*06a8*/ 	.word	0x0000b120
        /*06ac*/ 	.word	0x00000009
        /*06b0*/ 	.word	0x00000000
        /*06b4*/ 	.short	0x010a
        /*06b6*/ 	.byte	0x3f
	.zero		1


	//----- nvinfo : EIATTR_NUM_MBARRIERS
	.align		4
.L_478:
        /*06b8*/ 	.byte	0x03, 0x38
        /*06ba*/ 	.short	0x0009


	//----- nvinfo : EIATTR_EXIT_INSTR_OFFSETS
	.align		4
        /*06bc*/ 	.byte	0x04, 0x1c
        /*06be*/ 	.short	(.L_480 - .L_479)


	//   ....[0]....
.L_479:
        /*06c0*/ 	.word	0x0000ac00


	//----- nvinfo : EIATTR_MAX_THREADS
	.align		4
.L_480:
        /*06c4*/ 	.byte	0x04, 0x05
        /*06c6*/ 	.short	(.L_482 - .L_481)
.L_481:
        /*06c8*/ 	.word	0x00000180
        /*06cc*/ 	.word	0x00000001
        /*06d0*/ 	.word	0x00000001


	//----- nvinfo : EIATTR_CRS_STACK_SIZE
	.align		4
.L_482:
        /*06d4*/ 	.byte	0x04, 0x1e
        /*06d6*/ 	.short	(.L_484 - .L_483)
.L_483:
        /*06d8*/ 	.word	0x00000000


	//----- nvinfo : EIATTR_CBANK_PARAM_SIZE
	.align		4
.L_484:
        /*06dc*/ 	.byte	0x03, 0x19
        /*06de*/ 	.short	0x06f0


	//----- nvinfo : EIATTR_PARAM_CBANK
	.align		4
        /*06e0*/ 	.byte	0x04, 0x0a
        /*06e2*/ 	.short	(.L_486 - .L_485)
	.align		4
.L_485:
        /*06e4*/ 	.word	index@(.nv.constant0._ZN7cutlass13device_kernelIN5flash11enable_sm90INS1_16FlashAttnBwdSm90INS1_25CollectiveMainloopBwdSm90ILi2ELi2ELi2EN4cute5tupleIJNS5_1CILi1EEES8_S8_EEENS6_IJNS7_ILi128EEESA_NS7_ILi64EEEEEENS_6half_tEfNS_4arch4Sm90ELb0ELb0ELb1ELb1ELb0ELb1ELb0ELb0ELi2ELi1ELi2ELi2ELb0EEENS1_21CollectiveEpilogueBwdISC_SD_SF_Li256ELb1ELb0ELi1EEENS1_19SingleTileSchedulerILb1ELb0ELb0ELi128EEEEEEEEEvNT_6ParamsE)
        /*06e8*/ 	.short	0x0210
        /*06ea*/ 	.short	0x06f0


	//----- nvinfo : EIATTR_SW_WAR
	.align		4
.L_486:
        /*06ec*/ 	.byte	0x04, 0x36
        /*06ee*/ 	.short	(.L_488 - .L_487)
.L_487:
        /*06f0*/ 	.word	0x00000008
.L_488:


//--------------------- .nv.info._ZN7cutlass13device_kernelIN5flash11enable_sm90INS1_16FlashAttnBwdSm90INS1_25CollectiveMainloopBwdSm90ILi2ELi2ELi2EN4cute5tupleIJNS5_1CILi1EEES8_S8_EEENS6_IJNS7_ILi128EEESA_NS7_ILi64EEEEEENS_6half_tEfNS_4arch4Sm90ELb0ELb0ELb1ELb1ELb1ELb1ELb0ELb0ELi2ELi1ELi2ELi2ELb0EEENS1_21CollectiveEpilogueBwdISC_SD_SF_Li256ELb1ELb0ELi1EEENS1_19SingleTileSchedulerILb1ELb0ELb0ELi128EEEEEEEEEvNT_6ParamsE --------------------------
	.section	.nv.info._ZN7cutlass13device_kernelIN5flash11enable_sm90INS1_16FlashAttnBwdSm90INS1_25CollectiveMainloopBwdSm90ILi2ELi2ELi2EN4cute5tupleIJNS5_1CILi1EEES8_S8_EEENS6_IJNS7_ILi128EEESA_NS7_ILi64EEEEEENS_6half_tEfNS_4arch4Sm90ELb0ELb0ELb1ELb1ELb1ELb1ELb0ELb0ELi2ELi1ELi2ELi2ELb0EEENS1_21CollectiveEpilogueBwdISC_SD_SF_Li256ELb1ELb0ELi1EEENS1_19SingleTileSchedulerILb1ELb0ELb0ELi128EEEEEEEEEvNT_6ParamsE,"",@"SHT_CUDA_INFO"
	.sectionflags	@""
	.align	4


	//----- nvinfo : EIATTR_CUDA_API_VERSION
	.align		4
        /*0000*/ 	.byte	0x04, 0x37
        /*0002*/ 	.short	(.L_490 - .L_489)
.L_489:
        /*0004*/ 	.word	0x00000082


	//----- nvinfo : EIATTR_KPARAM_INFO
	.align		4
.L_490:
        /*0008*/ 	.byte	0x04, 0x17
        /*000a*/ 	.short	(.L_492 - .L_491)
.L_491:
        /*000c*/ 	.word	0x00000000
        /*0010*/ 	.short	0x0000
        /*0012*/ 	.short	0x0070
        /*0014*/ 	.byte	0x00, 0xf0, 0x01, 0x1a


	//----- nvinfo : EIATTR_SPARSE_MMA_MASK
	.align		4
.L_492:
        /*0018*/ 	.byte	0x03, 0x50
        /*001a*/ 	.short	0x0000


	//----- nvinfo : EIATTR_MAXREG_COUNT
	.align		4
        /*001c*/ 	.byte	0x03, 0x1b
        /*001e*/ 	.short	0x00a8


	//----- nvinfo : EIATTR_NUM_BARRIERS
	.align		4
        /*0020*/ 	.byte	0x02, 0x4c
        /*0022*/ 	.byte	0x10
	.zero		1


	//----- nvinfo : EIATTR_EXTERNS
	.align		4
        /*0024*/ 	.byte	0x04, 0x0f
        /*0026*/ 	.short	(.L_494 - .L_493)


	//   ....[0]....
	.align		4
.L_493:
        /*0028*/ 	.word	index@(__assertfail)


	//----- nvinfo : EIATTR_ANNOTATIONS
	.align		4
.L_494:
        /*002c*/ 	.byte	0x04, 0x55
        /*002e*/ 	.short	(.L_496 - .L_495)


	//   ....[0]....
.L_495:
        /* <DEDUP_REMOVED lines=21> */


	//----- nvinfo : EIATTR_MERCURY_ISA_VERSION
	.align		4
.L_496:
        /*0170*/ 	.byte	0x03, 0x5f
        /*0172*/ 	.short	0x0101


	//----- nvinfo : EIATTR_INT_WARP_WIDE_INSTR_OFFSETS
	.align		4
        /*0174*/ 	.byte	0x04, 0x31
        /*0176*/ 	.short	(.L_498 - .L_497)


	//   ....[0]....
.L_497:
        /*0178*/ 	.word	0x00000180


	//   ....[1]....
        /*017c*/ 	.word	0x00000240


	//   ....[2]....
        /*0180*/ 	.word	0x00008af0


	//   ....[3]....
        /*0184*/ 	.word	0x00008f60


	//   ....[4]....
        /*0188*/ 	.word	0x00009530


	//   ....[5]....
        /*018c*/ 	.word	0x000098b0


	//----- nvinfo : EIATTR_COOP_GROUP_MASK_REGIDS
	.align		4
.L_498:
        /*0190*/ 	.byte	0x04, 0x29
        /*0192*/ 	.short	(.L_500 - .L_499)


	//   ....[0]....
.L_499:
        /*0194*/ 	.word	0xffffffff


	//   ....[1]....
        /*0198*/ 	.word	0xffffffff


	//   ....[2]....
        /*019c*/ 	.word	0xffffffff


	//   ....[3]....
        /*01a0*/ 	.word	0xffffffff


	//   ....[4]....
        /*01a4*/ 	.word	0xffffffff


	//   ....[5]....
        /*01a8*/ 	.word	0xffffffff


	//   ....[6]....
        /*01ac*/ 	.word	0xffffffff


	//   ....[7]....
        /*01b0*/ 	.word	0xffffffff


	//   ....[8]....
        /*01b4*/ 	.word	0xffffffff


	//   ....[9]....
        /*01b8*/ 	.word	0xffffffff


	//   ....[10]....
        /*01bc*/ 	.word	0xffffffff


	//   ....[11]....
        /*01c0*/ 	.word	0xffffffff


	//   ....[12]....
        /*01c4*/ 	.word	0xffffffff


	//   ....[13]....
        /*01c8*/ 	.word	0xffffffff


	//   ....[14]....
        /*01cc*/ 	.word	0xffffffff


	//   ....[15]....
        /*01d0*/ 	.word	0xffffffff


	//   ....[16]....
        /*01d4*/ 	.word	0xffffffff


	//   ....[17]....
        /*01d8*/ 	.word	0xffffffff


	//   ....[18]....
        /*01dc*/ 	.word	0xffffffff


	//   ....[19]....
        /*01e0*/ 	.word	0xffffffff


	//   ....[20]....
        /*01e4*/ 	.word	0xffffffff


	//   ....[21]....
        /*01e8*/ 	.word	0xffffffff


	//   ....[22]....
        /*01ec*/ 	.word	0xffffffff


	//   ....[23]....
        /*01f0*/ 	.word	0xffffffff


	//   ....[24]....
        /*01f4*/ 	.word	0xffffffff


	//   ....[25]....
        /*01f8*/ 	.word	0xffffffff


	//   ....[26]....
        /*01fc*/ 	.word	0xffffffff


	//   ....[27]....
        /*0200*/ 	.word	0xffffffff


	//   ....[28]....
        /*0204*/ 	.word	0xffffffff


	//   ....[29]....
        /*0208*/ 	.word	0xffffffff


	//   ....[30]....
        /*020c*/ 	.word	0xffffffff


	//   ....[31]....
        /*0210*/ 	.word	0xffffffff


	//   ....[32]....
        /*0214*/ 	.word	0xffffffff


	//   ....[33]....
        /*0218*/ 	.word	0xffffffff


	//   ....[34]....
        /*021c*/ 	.word	0xffffffff


	//   ....[35]....
        /*0220*/ 	.word	0xffffffff


	//   ....[36]....
        /*0224*/ 	.word	0xffffffff


	//   ....[37]....
        /*0228*/ 	.word	0xffffffff


	//   ....[38]....
        /*022c*/ 	.word	0xffffffff


	//   ....[39]....
        /*0230*/ 	.word	0xffffffff


	//   ....[40]....
        /*0234*/ 	.word	0xffffffff


	//   ....[41]....
        /*0238*/ 	.word	0xffffffff


	//   ....[42]....
        /*023c*/ 	.word	0xffffffff


	//   ....[43]....
        /*0240*/ 	.word	0xffffffff


	//   ....[44]....
        /*0244*/ 	.word	0xffffffff


	//   ....[45]....
        /*0248*/ 	.word	0xffffffff


	//   ....[46]....
        /*024c*/ 	.word	0xffffffff


	//   ....[47]....
        /*0250*/ 	.word	0xffffffff


	//   ....[48]....
        /*0254*/ 	.word	0xffffffff


	//   ....[49]....
        /*0258*/ 	.word	0xffffffff


	//   ....[50]....
        /*025c*/ 	.word	0xffffffff


	//   ....[51]....
        /*0260*/ 	.word	0xffffffff


	//   ....[52]....
        /*0264*/ 	.word	0xffffffff


	//   ....[53]....
        /*0268*/ 	.word	0xffffffff


	//   ....[54]....
        /*026c*/ 	.word	0xffffffff


	//   ....[55]....
        /*0270*/ 	.word	0xffffffff


	//   ....[56]....
        /*0274*/ 	.word	0xffffffff


	//   ....[57]....
        /*0278*/ 	.word	0xffffffff


	//   ....[58]....
        /*027c*/ 	.word	0xffffffff


	//   ....[59]....
        /*0280*/ 	.word	0xffffffff


	//   ....[60]....
        /*0284*/ 	.word	0xffffffff


	//   ....[61]....
        /*0288*/ 	.word	0xffffffff


	//   ....[62]....
        /*028c*/ 	.word	0xffffffff


	//   ....[63]....
        /*0290*/ 	.word	0xffffffff


	//   ....[64]....
        /*0294*/ 	.word	0xffffffff


	//   ....[65]....
        /*0298*/ 	.word	0xffffffff


	//   ....[66]....
        /*029c*/ 	.word	0xffffffff


	//   ....[67]....
        /*02a0*/ 	.word	0xffffffff


	//   ....[68]....
        /*02a4*/ 	.word	0xffffffff


	//   ....[69]....
        /*02a8*/ 	.word	0xffffffff


	//   ....[70]....
        /*02ac*/ 	.word	0xffffffff


	//   ....[71]....
        /*02b0*/ 	.word	0xffffffff


	//   ....[72]....
        /*02b4*/ 	.word	0xffffffff


	//   ....[73]....
        /*02b8*/ 	.word	0xffffffff


	//   ....[74]....
        /*02bc*/ 	.word	0xffffffff


	//   ....[75]....
        /*02c0*/ 	.word	0xffffffff


	//   ....[76]....
        /*02c4*/ 	.word	0xffffffff


	//   ....[77]....
        /*02c8*/ 	.word	0x0500000f


	//   ....[78]....
        /*02cc*/ 	.word	0x0500000f


	//   ....[79]....
        /*02d0*/ 	.word	0x0500000f


	//   ....[80]....
        /*02d4*/ 	.word	0x0500000f


	//----- nvinfo : EIATTR_COOP_GROUP_INSTR_OFFSETS
	.align		4
.L_500:
        /*02d8*/ 	.byte	0x04, 0x28
        /*02da*/ 	.short	(.L_502 - .L_501)


	//   ....[0]....
.L_501:
        /*02dc*/ 	.word	0x00000060


	//   ....[1]....
        /*02e0*/ 	.word	0x00000190


	//   ....[2]....
        /*02e4*/ 	.word	0x00000220


	//   ....[3]....
        /*02e8*/ 	.word	0x000003a0


	//   ....[4]....
        /*02ec*/ 	.word	0x00000610


	//   ....[5]....
        /*02f0*/ 	.word	0x00001170


	//   ....[6]....
        /*02f4*/ 	.word	0x00002120


	//   ....[7]....
        /*02f8*/ 	.word	0x00002240


	//   ....[8]....
        /*02fc*/ 	.word	0x00002360


	//   ....[9]....
        /*0300*/ 	.word	0x000024e0


	//   ....[10]....
        /*0304*/ 	.word	0x00002620


	//   ....[11]....
        /*0308*/ 	.word	0x00002670


	//   ....[12]....
        /*030c*/ 	.word	0x000026e0


	//   ....[13]....
        /*0310*/ 	.word	0x00002730


	//   ....[14]....
        /*0314*/ 	.word	0x00002750


	//   ....[15]....
        /*0318*/ 	.word	0x00002800


	//   ....[16]....
        /*031c*/ 	.word	0x00002930


	//   ....[17]....
        /*0320*/ 	.word	0x00002970


	//   ....[18]....
        /*0324*/ 	.word	0x00002f70


	//   ....[19]....
        /*0328*/ 	.word	0x00002f90


	//   ....[20]....
        /*032c*/ 	.word	0x00002fa0


	//   ....[21]....
        /*0330*/ 	.word	0x00002fc0


	//   ....[22]....
        /*0334*/ 	.word	0x00002fd0


	//   ....[23]....
        /*0338*/ 	.word	0x00002ff0


	//   ....[24]....
        /*033c*/ 	.word	0x00003030


	//   ....[25]....
        /*0340*/ 	.word	0x000030b0


	//   ....[26]....
        /*0344*/ 	.word	0x000032c0


	//   ....[27]....
        /*0348*/ 	.word	0x000033c0


	//   ....[28]....
        /*034c*/ 	.word	0x00003400


	//   ....[29]....
        /*0350*/ 	.word	0x00003480


	//   ....[30]....
        /*0354*/ 	.word	0x000034f0


	//   ....[31]....
        /*0358*/ 	.word	0x00003530


	//   ....[32]....
        /*035c*/ 	.word	0x00003570


	//   ....[33]....
        /*0360*/ 	.word	0x000035b0


	//   ....[34]....
        /*0364*/ 	.word	0x000035c0


	//   ....[35]....
        /*0368*/ 	.word	0x000036e0


	//   ....[36]....
        /*036c*/ 	.word	0x00003720


	//   ....[37]....
        /*0370*/ 	.word	0x00003770


	//   ....[38]....
        /*0374*/ 	.word	0x000037b0


	//   ....[39]....
        /*0378*/ 	.word	0x000037f0


	//   ....[40]....
        /*037c*/ 	.word	0x00003880


	//   ....[41]....
        /*0380*/ 	.word	0x000038c0


	//   ....[42]....
        /*0384*/ 	.word	0x00003920


	//   ....[43]....
        /*0388*/ 	.word	0x00003960


	//   ....[44]....
        /*038c*/ 	.word	0x000039e0


	//   ....[45]....
        /*0390*/ 	.word	0x00003ad0


	//   ....[46]....
        /*0394*/ 	.word	0x00003b10


	//   ....[47]....
        /*0398*/ 	.word	0x00003c20


	//   ....[48]....
        /*039c*/ 	.word	0x00003d40


	//   ....[49]....
        /*03a0*/ 	.word	0x00003e00


	//   ....[50]....
        /*03a4*/ 	.word	0x00003ec0


	//   ....[51]....
        /*03a8*/ 	.word	0x00003f20


	//   ....[52]....
        /*03ac*/ 	.word	0x00003f60


	//   ....[53]....
        /*03b0*/ 	.word	0x00003fa0


	//   ....[54]....
        /*03b4*/ 	.word	0x00003fd0


	//   ....[55]....
        /*03b8*/ 	.word	0x00004020


	//   ....[56]....
        /*03bc*/ 	.word	0x00004060


	//   ....[57]....
        /*03c0*/ 	.word	0x000040a0


	//   ....[58]....
        /*03c4*/ 	.word	0x000040e0


	//   ....[59]....
        /*03c8*/ 	.word	0x00004120


	//   ....[60]....
        /*03cc*/ 	.word	0x00004160


	//   ....[61]....
        /*03d0*/ 	.word	0x00004270


	//   ....[62]....
        /*03d4*/ 	.word	0x00004540


	//   ....[63]....
        /*03d8*/ 	.word	0x00004550


	//   ....[64]....
        /*03dc*/ 	.word	0x00004560


	//   ....[65]....
        /*03e0*/ 	.word	0x00004570


	//   ....[66]....
        /*03e4*/ 	.word	0x00004580


	//   ....[67]....
        /*03e8*/ 	.word	0x00004590


	//   ....[68]....
        /*03ec*/ 	.word	0x00004820


	//   ....[69]....
        /*03f0*/ 	.word	0x00004830


	//   ....[70]....
        /*03f4*/ 	.word	0x00007e10


	//   ....[71]....
        /*03f8*/ 	.word	0x00008790


	//   ....[72]....
        /*03fc*/ 	.word	0x00008a20


	//   ....[73]....
        /*0400*/ 	.word	0x00008c60


	//   ....[74]....
        /*0404*/ 	.word	0x00008e90


	//   ....[75]....
        /*0408*/ 	.word	0x00009140


	//   ....[76]....
        /*040c*/ 	.word	0x00009470


	//   ....[77]....
        /*0410*/ 	.word	0x0000b420


	//   ....[78]....
        /*0414*/ 	.word	0x0000b570


	//   ....[79]....
        /*0418*/ 	.word	0x0000b5e0


	//   ....[80]....
        /*041c*/ 	.word	0x0000b650


	//----- nvinfo : EIATTR_REG_RECONFIG
	.align		4
.L_502:
        /*0420*/ 	.byte	0x01, 0x54
	.zero		2


	//----- nvinfo : EIATTR_SYSCALL_OFFSETS
	.align		4
        /*0424*/ 	.byte	0x04, 0x46
        /*0426*/ 	.short	(.L_504 - .L_503)


	//   ....[0]....
.L_503:
        /*0428*/ 	.word	0x00000dd0


	//   ....[1]....
        /*042c*/ 	.word	0x00000ec0


	//   ....[2]....
        /*0430*/ 	.word	0x00001020


	//   ....[3]....
        /*0434*/ 	.word	0x00001110


	//----- nvinfo : EIATTR_MBARRIER_INSTR_OFFSETS
	.align		4
.L_504:
        /*0438*/ 	.byte	0x04, 0x39
        /*043a*/ 	.short	(.L_506 - .L_505)


	//   ....[0]....
.L_505:
        /*043c*/ 	.word	0x00000260
        /*0440*/ 	.word	0x000000ff
        /*0444*/ 	.word	0x00030c00
        /*0448*/ 	.short	0x0100
        /*044a*/ 	.byte	0x06
	.zero		1


	//   ....[1]....
        /*044c*/ 	.word	0x00000350
        /*0450*/ 	.word	0x000000ff
        /*0454*/ 	.word	0x00030c10
        /*0458*/ 	.short	0x0100
        /*045a*/ 	.byte	0x08
	.zero		1


	//   ....[2]....
        /*045c*/ 	.word	0x00000360
        /*0460*/ 	.word	0x000000ff
        /*0464*/ 	.word	0x00030c20
        /*0468*/ 	.short	0x0100
        /*046a*/ 	.byte	0x08
	.zero		1


	//   ....[3]....
        /*046c*/ 	.word	0x00000370
        /*0470*/ 	.word	0x000000ff
        /*0474*/ 	.word	0x00030c18
        /*0478*/ 	.short	0x0100
        /*047a*/ 	.byte	0x08
	.zero		1


	//   ....[4]....
        /*047c*/ 	.word	0x00000380
        /*0480*/ 	.word	0x000000ff
        /*0484*/ 	.word	0x00030c28
        /*0488*/ 	.short	0x0100
        /*048a*/ 	.byte	0x08
	.zero		1


	//   ....[5]....
        /*048c*/ 	.word	0x000004b0
        /*0490*/ 	.word	0x000000ff
        /*0494*/ 	.word	0x00030c30
        /*0498*/ 	.short	0x0100
        /*049a*/ 	.byte	0x08
	.zero		1


	//   ....[6]....
        /*049c*/ 	.word	0x000004c0
        /*04a0*/ 	.word	0x000000ff
        /*04a4*/ 	.word	0x00030c40
        /*04a8*/ 	.short	0x0100
        /*04aa*/ 	.byte	0x08
	.zero		1


	//   ....[7]....
        /*04ac*/ 	.word	0x000004d0
        /*04b0*/ 	.word	0x000000ff
        /*04b4*/ 	.word	0x00030c38
        /*04b8*/ 	.short	0x0100
        /*04ba*/ 	.byte	0x08
	.zero		1


	//   ....[8]....
        /*04bc*/ 	.word	0x000004e0
        /*04c0*/ 	.word	0x000000ff
        /*04c4*/ 	.word	0x00030c48
        /*04c8*/ 	.short	0x0100
        /*04ca*/ 	.byte	0x08
	.zero		1


	//   ....[9]....
        /*04cc*/ 	.word	0x000011c0
        /*04d0*/ 	.word	0x00000002
        /*04d4*/ 	.word	0x00030c00
        /*04d8*/ 	.short	0x010a
        /*04da*/ 	.byte	0x3f
	.zero		1


	//   ....[10]....
        /*04dc*/ 	.word	0x00001340
        /*04e0*/ 	.word	0x00000002
        /*04e4*/ 	.word	0x00030c00
        /*04e8*/ 	.short	0x010a
        /*04ea*/ 	.byte	0x3f
	.zero		1


	//   ....[11]....
        /*04ec*/ 	.word	0x00001aa0
        /*04f0*/ 	.word	0x00000019
        /*04f4*/ 	.word	0x00030c10
        /*04f8*/ 	.short	0x010a
        /*04fa*/ 	.byte	0x3f
	.zero		1


	//   ....[12]....
        /*04fc*/ 	.word	0x00001b10
        /*0500*/ 	.word	0x00000019
        /*0504*/ 	.word	0x00030c10
        /*0508*/ 	.short	0x010a
        /*050a*/ 	.byte	0x3f
	.zero		1


	//   ....[13]....
        /*050c*/ 	.word	0x00001f30
        /*0510*/ 	.word	0x00000019
        /*0514*/ 	.word	0x00030c30
        /*0518*/ 	.short	0x010a
        /*051a*/ 	.byte	0x3f
	.zero		1


	//   ....[14]....
        /*051c*/ 	.word	0x00001fb0
        /*0520*/ 	.word	0x00000019
        /*0524*/ 	.word	0x00030c30
        /*0528*/ 	.short	0x010a
        /*052a*/ 	.byte	0x3f
	.zero		1


	//   ....[15]....
        /*052c*/ 	.word	0x00005840
        /*0530*/ 	.word	0x00000000
        /*0534*/ 	.word	0x00000000
        /*0538*/ 	.short	0x0101
        /*053a*/ 	.byte	0x3f
	.zero		1


	//   ....[16]....
        /*053c*/ 	.word	0x00005c80
        /*0540*/ 	.word	0x00000000
        /*0544*/ 	.word	0x00000000
        /*0548*/ 	.short	0x0101
        /*054a*/ 	.byte	0x3f
	.zero		1


	//   ....[17]....
        /*054c*/ 	.word	0x00009db0
        /*0550*/ 	.word	0x0000000c
        /*0554*/ 	.word	0x00030c20
        /*0558*/ 	.short	0x010a
        /*055a*/ 	.byte	0x3f
	.zero		1


	//   ....[18]....
        /*055c*/ 	.word	0x0000a260
        /*0560*/ 	.word	0x0000000c
        /*0564*/ 	.word	0x00030c40
        /*0568*/ 	.short	0x010a
        /*056a*/ 	.byte	0x3f
	.zero		1


	//   ....[19]....
        /*056c*/ 	.word	0x0000a4a0
        /*0570*/ 	.word	0x0000000c
        /*0574*/ 	.word	0x00030c28
        /*0578*/ 	.short	0x010a
        /*057a*/ 	.byte	0x3f
	.zero		1


	//   ....[20]....
        /*057c*/ 	.word	0x0000a660
        /*0580*/ 	.word	0x0000000c
        /*0584*/ 	.word	0x00030c48
        /*0588*/ 	.short	0x010a
        /*058a*/ 	.byte	0x3f
	.zero		1


	//   ....[21]....
        /*058c*/ 	.word	0x0000a870
        /*0590*/ 	.word	0x0000000c
        /*0594*/ 	.word	0x00030c20
        /*0598*/ 	.short	0x010a
        /*059a*/ 	.byte	0x3f
	.zero		1


	//   ....[22]....
        /*059c*/ 	.word	0x0000aa90
        /*05a0*/ 	.word	0x0000000c
        /*05a4*/ 	.word	0x00030c40
        /*05a8*/ 	.short	0x010a
        /*05aa*/ 	.byte	0x3f
	.zero		1


	//   ....[23]....
        /*05ac*/ 	.word	0x0000aca0
        /*05b0*/ 	.word	0x0000000c
        /*05b4*/ 	.word	0x00030c28
        /*05b8*/ 	.short	0x010a
        /*05ba*/ 	.byte	0x3f
	.zero		1


	//   ....[24]....
        /*05bc*/ 	.word	0x0000aeb0
        /*05c0*/ 	.word	0x0000000d
        /*05c4*/ 	.word	0x00030c40
        /*05c8*/ 	.short	0x010a
        /*05ca*/ 	.byte	0x3f
	.zero		1


	//   ....[25]....
        /*05cc*/ 	.word	0x0000b2a0
        /*05d0*/ 	.word	0x00000007
        /*05d4*/ 	.word	0x00000000
        /*05d8*/ 	.short	0x010a
        /*05da*/ 	.byte	0x3f
	.zero		1


	//   ....[26]....
        /*05dc*/ 	.word	0x0000b2f0
        /*05e0*/ 	.word	0x0000000b
        /*05e4*/ 	.word	0x00000000
        /*05e8*/ 	.short	0x010a
        /*05ea*/ 	.byte	0x3f
	.zero		1


	//   ....[27]....
        /*05ec*/ 	.word	0x0000b350
        /*05f0*/ 	.word	0x00000009
        /*05f4*/ 	.word	0x00000000
        /*05f8*/ 	.short	0x010a
        /*05fa*/ 	.byte	0x3f
	.zero		1


	//   ....[28]....
        /*05fc*/ 	.word	0x0000b380
        /*0600*/ 	.word	0x00000003
        /*0604*/ 	.word	0x00000000
        /*0608*/ 	.short	0x010a
        /*060a*/ 	.byte	0x3f
	.zero		1


	//   ....[29]....
        /*060c*/ 	.word	0x0000b450
        /*0610*/ 	.word	0x00000002
        /*0614*/ 	.word	0x00030c00
        /*0618*/ 	.short	0x010a
        /*061a*/ 	.byte	0x3f
	.zero		1


	//   ....[30]....
        /*061c*/ 	.word	0x0000b4a0
        /*0620*/ 	.word	0x00000019
        /*0624*/ 	.word	0x00030c10
        /*0628*/ 	.short	0x010a
        /*062a*/ 	.byte	0x3f
	.zero		1


	//   ....[31]....
        /*062c*/ 	.word	0x0000b4f0
        /*0630*/ 	.word	0x00000019
        /*0634*/ 	.word	0x00030c30
        /*0638*/ 	.short	0x010a
        /*063a*/ 	.byte	0x3f
	.zero		1


	//   ....[32]....
        /*063c*/ 	.word	0x0000b690
        /*0640*/ 	.word	0x0000000c
        /*0644*/ 	.word	0x00030c20
        /*0648*/ 	.short	0x010a
        /*064a*/ 	.byte	0x3f
	.zero		1


	//   ....[33]....
        /*064c*/ 	.word	0x0000b6e0
        /*0650*/ 	.word	0x0000000c
        /*0654*/ 	.word	0x00030c40
        /*0658*/ 	.short	0x010a
        /*065a*/ 	.byte	0x3f
	.zero		1


	//   ....[34]....
        /*065c*/ 	.word	0x0000b730
        /*0660*/ 	.word	0x0000000c
        /*0664*/ 	.word	0x00030c28
        /*0668*/ 	.short	0x010a
        /*066a*/ 	.byte	0x3f
	.zero		1


	//   ....[35]....
        /*066c*/ 	.word	0x0000b780
        /*0670*/ 	.word	0x0000000c
        /*0674*/ 	.word	0x00030c48
        /*0678*/ 	.short	0x010a
        /*067a*/ 	.byte	0x3f
	.zero		1


	//   ....[36]....
        /*067c*/ 	.word	0x0000b7e0
        /*0680*/ 	.word	0x0000000c
        /*0684*/ 	.word	0x00030c20
        /*0688*/ 	.short	0x010a
        /*068a*/ 	.byte	0x3f
	.zero		1


	//   ....[37]....
        /*068c*/ 	.word	0x0000b830
        /*0690*/ 	.word	0x0000000c
        /*0694*/ 	.word	0x00030c40
        /*0698*/ 	.short	0x010a
        /*069a*/ 	.byte	0x3f
	.zero		1


	//   ....[38]....
        /*069c*/ 	.word	0x0000b880
        /*06a0*/ 	.word	0x0000000c
        /*06a4*/ 	.word	0x00030c28
        /*06a8*/ 	.short	0x010a
        /*06aa*/ 	.byte	0x3f
	.zero		1


	//   ....[39]....
        /*06ac*/ 	.word	0x0000b8d0
        /*06b0*/ 	.word	0x0000000d
        /*06b4*/ 	.word	0x00030c40
        /*06b8*/ 	.short	0x010a
        /*06ba*/ 	.byte	0x3f
	.zero		1


	//   ....[40]....
        /*06bc*/ 	.word	0x0000b9a0
        /*06c0*/ 	.word	0x00000007
        /*06c4*/ 	.word	0x00000000
        /*06c8*/ 	.short	0x010a
        /*06ca*/ 	.byte	0x3f
	.zero		1


	//   ....[41]....
        /*06cc*/ 	.word	0x0000b9f0
        /*06d0*/ 	.word	0x0000000b
        /*06d4*/ 	.word	0x00000000
        /*06d8*/ 	.short	0x010a
        /*06da*/ 	.byte	0x3f
	.zero		1


	//   ....[42]....
        /*06dc*/ 	.word	0x0000ba40
        /*06e0*/ 	.word	0x00000009
        /*06e4*/ 	.word	0x00000000
        /*06e8*/ 	.short	0x010a
        /*06ea*/ 	.byte	0x3f
	.zero		1


	//----- nvinfo : EIATTR_NUM_MBARRIERS
	.align		4
.L_506:
        /*06ec*/ 	.byte	0x03, 0x38
        /*06ee*/ 	.short	0x0009


	//----- nvinfo : EIATTR_EXIT_INSTR_OFFSETS
	.align		4
        /*06f0*/ 	.byte	0x04, 0x1c
        /*06f2*/ 	.short	(.L_508 - .L_507)


	//   ....[0]....
.L_507:
        /*06f4*/ 	.word	0x0000b3d0


	//----- nvinfo : EIATTR_MAX_THREADS
	.align		4
.L_508:
        /*06f8*/ 	.byte	0x04, 0x05
        /*06fa*/ 	.short	(.L_510 - .L_509)
.L_509:
        /*06fc*/ 	.word	0x00000180
        /*0700*/ 	.word	0x00000001
        /*0704*/ 	.word	0x00000001


	//----- nvinfo : EIATTR_CRS_STACK_SIZE
	.align		4
.L_510:
        /*0708*/ 	.byte	0x04, 0x1e
        /*070a*/ 	.short	(.L_512 - .L_511)
.L_511:
        /*070c*/ 	.word	0x00000000


	//----- nvinfo : EIATTR_CBANK_PARAM_SIZE
	.align		4
.L_512:
        /*0710*/ 	.byte	0x03, 0x19
        /*0712*/ 	.short	0x06f0


	//----- nvinfo : EIATTR_PARAM_CBANK
	.align		4
        /*0714*/ 	.byte	0x04, 0x0a
        /*0716*/ 	.short	(.L_514 - .L_513)
	.align		4
.L_513:
        /*0718*/ 	.word	index@(.nv.constant0._ZN7cutlass13device_kernelIN5flash11enable_sm90INS1_16FlashAttnBwdSm90INS1_25CollectiveMainloopBwdSm90ILi2ELi2ELi2EN4cute5tupleIJNS5_1CILi1EEES8_S8_EEENS6_IJNS7_ILi128EEESA_NS7_ILi64EEEEEENS_6half_tEfNS_4arch4Sm90ELb0ELb0ELb1ELb1ELb1ELb1ELb0ELb0ELi2ELi1ELi2ELi2ELb0EEENS1_21CollectiveEpilogueBwdISC_SD_SF_Li256ELb1ELb0ELi1EEENS1_19SingleTileSchedulerILb1ELb0ELb0ELi128EEEEEEEEEvNT_6ParamsE)
        /*071c*/ 	.short	0x0210
        /*071e*/ 	.short	0x06f0


	//----- nvinfo : EIATTR_SW_WAR
	.align		4
.L_514:
        /*0720*/ 	.byte	0x04, 0x36
        /*0722*/ 	.short	(.L_516 - .L_515)
.L_515:
        /*0724*/ 	.word	0x00000008
.L_516:


//--------------------- .nv.info._ZN7cutlass13device_kernelIN5flash11enable_sm90INS1_16FlashAttnBwdSm90INS1_25CollectiveMainloopBwdSm90ILi2ELi2ELi2EN4cute5tupleIJNS5_1CILi1EEES8_S8_EEENS6_IJNS7_ILi128EEESA_NS7_ILi64EEEEEENS_6half_tEfNS_4arch4Sm90ELb0ELb0ELb1ELb1ELb0ELb1ELb0ELb0ELi2ELi1ELi2ELi2ELb0EEENS1_24CollectiveEpilogueBwdGQAISC_fSF_Li256ELb1ELb0EEENS1_19SingleTileSchedulerILb1ELb0ELb0ELi128EEEEEEEEEvNT_6ParamsE --------------------------
	.section	.nv.info._ZN7cutlass13device_kernelIN5flash11enable_sm90INS1_16FlashAttnBwdSm90INS1_25CollectiveMainloopBwdSm90ILi2ELi2ELi2EN4cute5tupleIJNS5_1CILi1EEES8_S8_EEENS6_IJNS7_ILi128EEESA_NS7_ILi64EEEEEENS_6half_tEfNS_4arch4Sm90ELb0ELb0ELb1ELb1ELb0ELb1ELb0ELb0ELi2ELi1ELi2ELi2ELb0EEENS1_24CollectiveEpilogueBwdGQAISC_fSF_Li256ELb1ELb0EEENS1_19SingleTileSchedulerILb1ELb0ELb0ELi128EEEEEEEEEvNT_6ParamsE,"",@"SHT_CUDA_INFO"
	.sectionflags	@""
	.align	4


	//----- nvinfo : EIATTR_CUDA_API_VERSION
	.align		4
        /*0000*/ 	.byte	0x04, 0x37
        /*0002*/ 	.short	(.L_518 - .L_517)
.L_517:
        /*0004*/ 	.word	0x00000082


	//----- nvinfo : EIATTR_KPARAM_INFO
	.align		4
.L_518:
        /*0008*/ 	.byte	0x04, 0x17
        /*000a*/ 	.short	(.L_520 - .L_519)
.L_519:
        /*000c*/ 	.word	0x00000000
        /*0010*/ 	.short	0x0000
        /*0012*/ 	.short	0x0070
        /*0014*/ 	.byte	0x00, 0xf0, 0x01, 0x1a


	//----- nvinfo : EIATTR_SPARSE_MMA_MASK
	.align		4
.L_520:
        /*0018*/ 	.byte	0x03, 0x50
        /*001a*/ 	.short	0x0000


	//----- nvinfo : EIATTR_MAXREG_COUNT
	.align		4
        /*001c*/ 	.byte	0x03, 0x1b
        /*001e*/ 	.short	0x00a8


	//----- nvinfo : EIATTR_NUM_BARRIERS
	.align		4
        /*0020*/ 	.byte	0x02, 0x4c
        /*0022*/ 	.byte	0x10
	.zero		1


	//----- nvinfo : EIATTR_EXTERNS
	.align		4
        /*0024*/ 	.byte	0x04, 0x0f
        /*0026*/ 	.short	(.L_522 - .L_521)


	//   ....[0]....
	.align		4
.L_521:
        /*0028*/ 	.word	index@(__assertfail)


	//----- nvinfo : EIATTR_ANNOTATIONS
	.align		4
.L_522:
        /*002c*/ 	.byte	0x04, 0x55
        /*002e*/ 	.short	(.L_524 - .L_523)


	//   ....[0]....
.L_523:
        /* <DEDUP_REMOVED lines=22> */
        /*0184*/ 	.byte	0x60, 0x93, 0x00, 0x00


	//----- nvinfo : EIATTR_MERCURY_ISA_VERSION
	.align		4
.L_524:
        /*0188*/ 	.byte	0x03, 0x5f
        /*018a*/ 	.short	0x0101


	//----- nvinfo : EIATTR_INT_WARP_WIDE_INSTR_OFFSETS
	.align		4
        /*018c*/ 	.byte	0x04, 0x31
        /*018e*/ 	.short	(.L_526 - .L_525)


	//   ....[0]....
.L_525:
        /*0190*/ 	.word	0x00000180


	//   ....[1]....
        /*0194*/ 	.word	0x00000240


	//   ....[2]....
        /*0198*/ 	.word	0x00007a60


	//----- nvinfo : EIATTR_COOP_GROUP_MASK_REGIDS
	.align		4
.L_526:
        /*019c*/ 	.byte	0x04, 0x29
        /*019e*/ 	.short	(.L_528 - .L_527)


	//   ....[0]....
.L_527:
        /*01a0*/ 	.word	0xffffffff


	//   ....[1]....
        /*01a4*/ 	.word	0xffffffff


	//   ....[2]....
        /*01a8*/ 	.word	0xffffffff


	//   ....[3]....
        /*01ac*/ 	.word	0xffffffff


	//   ....[4]....
        /*01b0*/ 	.word	0xffffffff


	//   ....[5]....
        /*01b4*/ 	.word	0xffffffff


	//   ....[6]....
        /*01b8*/ 	.word	0xffffffff


	//   ....[7]....
        /*01bc*/ 	.word	0xffffffff


	//   ....[8]....
        /*01c0*/ 	.word	0xffffffff


	//   ....[9]....
        /*01c4*/ 	.word	0xffffffff


	//   ....[10]....
        /*01c8*/ 	.word	0xffffffff


	//   ....[11]....
        /*01cc*/ 	.word	0xffffffff


	//   ....[12]....
        /*01d0*/ 	.word	0xffffffff


	//   ....[13]....
        /*01d4*/ 	.word	0xffffffff


	//   ....[14]....
        /*01d8*/ 	.word	0xffffffff


	//   ....[15]....
        /*01dc*/ 	.word	0xffffffff


	//   ....[16]....
        /*01e0*/ 	.word	0xffffffff


	//   ....[17]....
        /*01e4*/ 	.word	0xffffffff


	//   ....[18]....
        /*01e8*/ 	.word	0xffffffff


	//   ....[19]....
        /*01ec*/ 	.word	0xffffffff


	//   ....[20]....
        /*01f0*/ 	.word	0xffffffff


	//   ....[21]....
        /*01f4*/ 	.word	0xffffffff


	//   ....[22]....
        /*01f8*/ 	.word	0xffffffff


	//   ....[23]....
        /*01fc*/ 	.word	0xffffffff


	//   ....[24]....
        /*0200*/ 	.word	0xffffffff


	//   ....[25]....
        /*0204*/ 	.word	0xffffffff


	//   ....[26]....
        /*0208*/ 	.word	0xffffffff


	//   ....[27]....
        /*020c*/ 	.word	0xffffffff


	//   ....[28]....
        /*0210*/ 	.word	0xffffffff


	//   ....[29]....
        /*0214*/ 	.word	0xffffffff


	//   ....[30]....
        /*0218*/ 	.word	0xffffffff


	//   ....[31]....
        /*021c*/ 	.word	0xffffffff


	//   ....[32]....
        /*0220*/ 	.word	0xffffffff


	//   ....[33]....
        /*0224*/ 	.word	0xffffffff


	//   ....[34]....
        /*0228*/ 	.word	0xffffffff


	//   ....[35]....
        /*022c*/ 	.word	0xffffffff


	//   ....[36]....
        /*0230*/ 	.word	0xffffffff


	//   ....[37]....
        /*0234*/ 	.word	0xffffffff


	//   ....[38]....
        /*0238*/ 	.word	0xffffffff


	//   ....[39]....
        /*023c*/ 	.word	0xffffffff


	//   ....[40]....
        /*0240*/ 	.word	0xffffffff


	//   ....[41]....
        /*0244*/ 	.word	0xffffffff


	//   ....[42]....
        /*0248*/ 	.word	0xffffffff


	//   ....[43]....
        /*024c*/ 	.word	0xffffffff


	//   ....[44]....
        /*0250*/ 	.word	0xffffffff


	//   ....[45]....
        /*0254*/ 	.word	0xffffffff


	//   ....[46]....
        /*0258*/ 	.word	0xffffffff


	//   ....[47]....
        /*025c*/ 	.word	0xffffffff


	//   ....[48]....
        /*0260*/ 	.word	0xffffffff


	//   ....[49]....
        /*0264*/ 	.word	0xffffffff


	//   ....[50]....
        /*0268*/ 	.word	0xffffffff


	//   ....[51]....
        /*026c*/ 	.word	0xffffffff


	//   ....[52]....
        /*0270*/ 	.word	0xffffffff


	//   ....[53]....
        /*0274*/ 	.word	0xffffffff


	//   ....[54]....
        /*0278*/ 	.word	0xffffffff


	//   ....[55]....
        /*027c*/ 	.word	0xffffffff


	//   ....[56]....
        /*0280*/ 	.word	0xffffffff


	//   ....[57]....
        /*0284*/ 	.word	0xffffffff


	//   ....[58]....
        /*0288*/ 	.word	0xffffffff


	//   ....[59]....
        /*028c*/ 	.word	0xffffffff


	//   ....[60]....
        /*0290*/ 	.word	0xffffffff


	//   ....[61]....
        /*0294*/ 	.word	0xffffffff


	//   ....[62]....
        /*0298*/ 	.word	0xffffffff


	//   ....[63]....
        /*029c*/ 	.word	0xffffffff


	//   ....[64]....
        /*02a0*/ 	.word	0xffffffff


	//   ....[65]....
        /*02a4*/ 	.word	0xffffffff


	//   ....[66]....
        /*02a8*/ 	.word	0xffffffff


	//   ....[67]....
        /*02ac*/ 	.word	0xffffffff


	//   ....[68]....
        /*02b0*/ 	.word	0xffffffff


	//   ....[69]....
        /*02b4*/ 	.word	0xffffffff


	//   ....[70]....
        /*02b8*/ 	.word	0xffffffff


	//   ....[71]....
        /*02bc*/ 	.word	0x0500000f


	//----- nvinfo : EIATTR_COOP_GROUP_INSTR_OFFSETS
	.align		4
.L_528:
        /*02c0*/ 	.byte	0x04, 0x28
        /*02c2*/ 	.short	(.L_530 - .L_529)


	//   ....[0]....
.L_529:
        /*02c4*/ 	.word	0x00000060


	//   ....[1]....
        /*02c8*/ 	.word	0x00000190


	//   ....[2]....
        /*02cc*/ 	.word	0x00000220


	//   ....[3]....
        /*02d0*/ 	.word	0x000003a0


	//   ....[4]....
        /*02d4*/ 	.word	0x00000610


	//   ....[5]....
        /*02d8*/ 	.word	0x00001170


	//   ....[6]....
        /*02dc*/ 	.word	0x000021d0


	//   ....[7]....
        /*02e0*/ 	.word	0x000022d0


	//   ....[8]....
        /*02e4*/ 	.word	0x00002410


	//   ....[9]....
        /*02e8*/ 	.word	0x00002590


	//   ....[10]....
        /*02ec*/ 	.word	0x000026f0


	//   ....[11]....
        /*02f0*/ 	.word	0x00002730


	//   ....[12]....
        /*02f4*/ 	.word	0x00002790


	//   ....[13]....
        /*02f8*/ 	.word	0x000027d0


	//   ....[14]....
        /*02fc*/ 	.word	0x000027e0


	//   ....[15]....
        /*0300*/ 	.word	0x00002820


	//   ....[16]....
        /*0304*/ 	.word	0x00002900


	//   ....[17]....
        /*0308*/ 	.word	0x000029c0


	//   ....[18]....
        /*030c*/ 	.word	0x00002f10


	//   ....[19]....
        /*0310*/ 	.word	0x00002f20


	//   ....[20]....
        /*0314*/ 	.word	0x00002f40


	//   ....[21]....
        /*0318*/ 	.word	0x00002f50


	//   ....[22]....
        /*031c*/ 	.word	0x00002f70


	//   ....[23]....
        /*0320*/ 	.word	0x00002f80


	//   ....[24]....
        /*0324*/ 	.word	0x00002fd0


	//   ....[25]....
        /*0328*/ 	.word	0x00003130


	//   ....[26]....
        /*032c*/ 	.word	0x00003230


	//   ....[27]....
        /*0330*/ 	.word	0x00003290


	//   ....[28]....
        /*0334*/ 	.word	0x000032e0


	//   ....[29]....
        /*0338*/ 	.word	0x00003370


	//   ....[30]....
        /*033c*/ 	.word	0x00003570


	//   ....[31]....
        /*0340*/ 	.word	0x000035e0


	//   ....[32]....
        /*0344*/ 	.word	0x00003640


	//   ....[33]....
        /*0348*/ 	.word	0x00003680


	//   ....[34]....
        /*034c*/ 	.word	0x000036c0


	//   ....[35]....
        /*0350*/ 	.word	0x00003700


	//   ....[36]....
        /*0354*/ 	.word	0x00003740


	//   ....[37]....
        /*0358*/ 	.word	0x00003780


	//   ....[38]....
        /*035c*/ 	.word	0x000037f0


	//   ....[39]....
        /*0360*/ 	.word	0x00003830


	//   ....[40]....
        /*0364*/ 	.word	0x000038f0


	//   ....[41]....
        /*0368*/ 	.word	0x00003930


	//   ....[42]....
        /*036c*/ 	.word	0x00003970


	//   ....[43]....
        /*0370*/ 	.word	0x000039f0


	//   ....[44]....
        /*0374*/ 	.word	0x00003a40


	//   ....[45]....
        /*0378*/ 	.word	0x00003bb0


	//   ....[46]....
        /*037c*/ 	.word	0x00003c30


	//   ....[47]....
        /*0380*/ 	.word	0x00003c70


	//   ....[48]....
        /*0384*/ 	.word	0x00003cc0


	//   ....[49]....
        /*0388*/ 	.word	0x00003d30


	//   ....[50]....
        /*038c*/ 	.word	0x00003d80


	//   ....[51]....
        /*0390*/ 	.word	0x00003ec0


	//   ....[52]....
        /*0394*/ 	.word	0x00003f00


	//   ....[53]....
        /*0398*/ 	.word	0x00004030


	//   ....[54]....
        /*039c*/ 	.word	0x00004070


	//   ....[55]....
        /*03a0*/ 	.word	0x000040b0


	//   ....[56]....
        /*03a4*/ 	.word	0x000040f0


	//   ....[57]....
        /*03a8*/ 	.word	0x00004100


	//   ....[58]....
        /*03ac*/ 	.word	0x00004150


	//   ....[59]....
        /*03b0*/ 	.word	0x000041a0


	//   ....[60]....
        /*03b4*/ 	.word	0x00004270


	//   ....[61]....
        /*03b8*/ 	.word	0x00004300


	//   ....[62]....
        /*03bc*/ 	.word	0x000045d0


	//   ....[63]....
        /*03c0*/ 	.word	0x000045f0


	//   ....[64]....
        /*03c4*/ 	.word	0x00004600


	//   ....[65]....
        /*03c8*/ 	.word	0x00004610


	//   ....[66]....
        /*03cc*/ 	.word	0x00004620


	//   ....[67]....
        /*03d0*/ 	.word	0x00004660


	//   ....[68]....
        /*03d4*/ 	.word	0x00004690


	//   ....[69]....
        /*03d8*/ 	.word	0x000046b0


	//   ....[70]....
        /*03dc*/ 	.word	0x000067c0


	//   ....[71]....
        /*03e0*/ 	.word	0x000095d0


	//----- nvinfo : EIATTR_REG_RECONFIG
	.align		4
.L_530:
        /*03e4*/ 	.byte	0x01, 0x54
	.zero		2


	//----- nvinfo : EIATTR_SYSCALL_OFFSETS
	.align		4
        /*03e8*/ 	.byte	0x04, 0x46
        /*03ea*/ 	.short	(.L_532 - .L_531)


	//   ....[0]....
.L_531:
        /*03ec*/ 	.word	0x00000dd0


	//   ....[1]....
        /*03f0*/ 	.word	0x00000ec0


	//   ....[2]....
        /*03f4*/ 	.word	0x00001020


	//   ....[3]....
        /*03f8*/ 	.word	0x00001110


	//----- nvinfo : EIATTR_MBARRIER_INSTR_OFFSETS
	.align		4
.L_532:
        /*03fc*/ 	.byte	0x04, 0x39
        /*03fe*/ 	.short	(.L_534 - .L_533)


	//   ....[0]....
.L_533:
        /*0400*/ 	.word	0x00000260
        /*0404*/ 	.word	0x000000ff
        /*0408*/ 	.word	0x00030c00
        /*040c*/ 	.short	0x0100
        /*040e*/ 	.byte	0x06
	.zero		1


	//   ....[1]....
        /*0410*/ 	.word	0x00000350
        /*0414*/ 	.word	0x000000ff
        /*0418*/ 	.word	0x00030c10
        /*041c*/ 	.short	0x0100
        /*041e*/ 	.byte	0x08
	.zero		1


	//   ....[2]....
        /*0420*/ 	.word	0x00000360
        /*0424*/ 	.word	0x000000ff
        /*0428*/ 	.word	0x00030c20
        /*042c*/ 	.short	0x0100
        /*042e*/ 	.byte	0x08
	.zero		1


	//   ....[3]....
        /*0430*/ 	.word	0x00000370
        /*0434*/ 	.word	0x000000ff
        /*0438*/ 	.word	0x00030c18
        /*043c*/ 	.short	0x0100
        /*043e*/ 	.byte	0x08
	.zero		1


	//   ....[4]....
        /*0440*/ 	.word	0x00000380
        /*0444*/ 	.word	0x000000ff
        /*0448*/ 	.word	0x00030c28
        /*044c*/ 	.short	0x0100
        /*044e*/ 	.byte	0x08
	.zero		1


	//   ....[5]....
        /*0450*/ 	.word	0x000004b0
        /*0454*/ 	.word	0x000000ff
        /*0458*/ 	.word	0x00030c30
        /*045c*/ 	.short	0x0100
        /*045e*/ 	.byte	0x08
	.zero		1


	//   ....[6]....
        /*0460*/ 	.word	0x000004c0
        /*0464*/ 	.word	0x000000ff
        /*0468*/ 	.word	0x00030c40
        /*046c*/ 	.short	0x0100
        /*046e*/ 	.byte	0x08
	.zero		1


	//   ....[7]....
        /*0470*/ 	.word	0x000004d0
        /*0474*/ 	.word	0x000000ff
        /*0478*/ 	.word	0x00030c38
        /*047c*/ 	.short	0x0100
        /*047e*/ 	.byte	0x08
	.zero		1


	//   ....[8]....
        /*0480*/ 	.word	0x000004e0
        /*0484*/ 	.word	0x000000ff
        /*0488*/ 	.word	0x00030c48
        /*048c*/ 	.short	0x0100
        /*048e*/ 	.byte	0x08
	.zero		1


	//   ....[9]....
        /*0490*/ 	.word	0x000011c0
        /*0494*/ 	.word	0x00000002
        /*0498*/ 	.word	0x00030c00
        /*049c*/ 	.short	0x010a
        /*049e*/ 	.byte	0x3f
	.zero		1


	//   ....[10]....
        /*04a0*/ 	.word	0x00001340
        /*04a4*/ 	.word	0x00000002
        /*04a8*/ 	.word	0x00030c00
        /*04ac*/ 	.short	0x010a
        /*04ae*/ 	.byte	0x3f
	.zero		1


	//   ....[11]....
        /*04b0*/ 	.word	0x00001aa0
        /*04b4*/ 	.word	0x00000003
        /*04b8*/ 	.word	0x00030c10
        /*04bc*/ 	.short	0x010a
        /*04be*/ 	.byte	0x3f
	.zero		1


	//   ....[12]....
        /*04c0*/ 	.word	0x00001b10
        /*04c4*/ 	.word	0x00000003
        /*04c8*/ 	.word	0x00030c10
        /*04cc*/ 	.short	0x010a
        /*04ce*/ 	.byte	0x3f
	.zero		1


	//   ....[13]....
        /*04d0*/ 	.word	0x00001f30
        /*04d4*/ 	.word	0x00000003
        /*04d8*/ 	.word	0x00030c30
        /*04dc*/ 	.short	0x010a
        /*04de*/ 	.byte	0x3f
	.zero		1


	//   ....[14]....
        /*04e0*/ 	.word	0x00001fb0
        /*04e4*/ 	.word	0x00000003
        /*04e8*/ 	.word	0x00030c30
        /*04ec*/ 	.short	0x010a
        /*04ee*/ 	.byte	0x3f
	.zero		1


	//   ....[15]....
        /*04f0*/ 	.word	0x00005870
        /*04f4*/ 	.word	0x00000000
        /*04f8*/ 	.word	0x00000000
        /*04fc*/ 	.short	0x0101
        /*04fe*/ 	.byte	0x3f
	.zero		1


	//   ....[16]....
        /*0500*/ 	.word	0x00005cb0
        /*0504*/ 	.word	0x00000003
        /*0508*/ 	.word	0x00000000
        /*050c*/ 	.short	0x0101
        /*050e*/ 	.byte	0x3f
	.zero		1


	//   ....[17]....
        /*0510*/ 	.word	0x00007f60
        /*0514*/ 	.word	0x0000000c
        /*0518*/ 	.word	0x00030c20
        /*051c*/ 	.short	0x010a
        /*051e*/ 	.byte	0x3f
	.zero		1


	//   ....[18]....
        /*0520*/ 	.word	0x00008410
        /*0524*/ 	.word	0x0000000c
        /*0528*/ 	.word	0x00030c40
        /*052c*/ 	.short	0x010a
        /*052e*/ 	.byte	0x3f
	.zero		1


	//   ....[19]....
        /*0530*/ 	.word	0x00008650
        /*0534*/ 	.word	0x0000000c
        /*0538*/ 	.word	0x00030c28
        /*053c*/ 	.short	0x010a
        /*053e*/ 	.byte	0x3f
	.zero		1


	//   ....[20]....
        /*0540*/ 	.word	0x00008810
        /*0544*/ 	.word	0x0000000c
        /*0548*/ 	.word	0x00030c48
        /*054c*/ 	.short	0x010a
        /*054e*/ 	.byte	0x3f
	.zero		1


	//   ....[21]....
        /*0550*/ 	.word	0x00008a20
        /*0554*/ 	.word	0x0000000c
        /*0558*/ 	.word	0x00030c20
        /*055c*/ 	.short	0x010a
        /*055e*/ 	.byte	0x3f
	.zero		1


	//   ....[22]....
        /*0560*/ 	.word	0x00008c40
        /*0564*/ 	.word	0x0000000c
        /*0568*/ 	.word	0x00030c40
        /*056c*/ 	.short	0x010a
        /*056e*/ 	.byte	0x3f
	.zero		1


	//   ....[23]....
        /*0570*/ 	.word	0x00008e50
        /*0574*/ 	.word	0x0000000c
        /*0578*/ 	.word	0x00030c28
        /*057c*/ 	.short	0x010a
        /*057e*/ 	.byte	0x3f
	.zero		1


	//   ....[24]....
        /*0580*/ 	.word	0x00009060
        /*0584*/ 	.word	0x0000000d
        /*0588*/ 	.word	0x00030c40
        /*058c*/ 	.short	0x010a
        /*058e*/ 	.byte	0x3f
	.zero		1


	//   ....[25]....
        /*0590*/ 	.word	0x00009450
        /*0594*/ 	.word	0x00000007
        /*0598*/ 	.word	0x00000000
        /*059c*/ 	.short	0x010a
        /*059e*/ 	.byte	0x3f
	.zero		1


	//   ....[26]....
        /*05a0*/ 	.word	0x000094a0
        /*05a4*/ 	.word	0x0000000b
        /*05a8*/ 	.word	0x00000000
        /*05ac*/ 	.short	0x010a
        /*05ae*/ 	.byte	0x3f
	.zero		1


	//   ....[27]....
        /*05b0*/ 	.word	0x00009500
        /*05b4*/ 	.word	0x00000009
        /*05b8*/ 	.word	0x00000000
        /*05bc*/ 	.short	0x010a
        /*05be*/ 	.byte	0x3f
	.zero		1


	//   ....[28]....
        /*05c0*/ 	.word	0x00009530
        /*05c4*/ 	.word	0x00000003
        /*05c8*/ 	.word	0x00000000
        /*05cc*/ 	.short	0x010a
        /*05ce*/ 	.byte	0x3f
	.zero		1


	//   ....[29]....
        /*05d0*/ 	.word	0x00009600
        /*05d4*/ 	.word	0x00000002
        /*05d8*/ 	.word	0x00030c00
        /*05dc*/ 	.short	0x010a
        /*05de*/ 	.byte	0x3f
	.zero		1


	//   ....[30]....
        /*05e0*/ 	.word	0x00009650
        /*05e4*/ 	.word	0x00000003
        /*05e8*/ 	.word	0x00030c10
        /*05ec*/ 	.short	0x010a
        /*05ee*/ 	.byte	0x3f
	.zero		1


	//   ....[31]....
        /*05f0*/ 	.word	0x000096a0
        /*05f4*/ 	.word	0x00000003
        /*05f8*/ 	.word	0x00030c30
        /*05fc*/ 	.short	0x010a
        /*05fe*/ 	.byte	0x3f
	.zero		1


	//   ....[32]....
        /*0600*/ 	.word	0x000096f0
        /*0604*/ 	.word	0x0000000c
        /*0608*/ 	.word	0x00030c20
        /*060c*/ 	.short	0x010a
        /*060e*/ 	.byte	0x3f
	.zero		1


	//   ....[33]....
        /*0610*/ 	.word	0x00009740
        /*0614*/ 	.word	0x0000000c
        /*0618*/ 	.word	0x00030c40
        /*061c*/ 	.short	0x010a
        /*061e*/ 	.byte	0x3f
	.zero		1


	//   ....[34]....
        /*0620*/ 	.word	0x00009790
        /*0624*/ 	.word	0x0000000c
        /*0628*/ 	.word	0x00030c28
        /*062c*/ 	.short	0x010a
        /*062e*/ 	.byte	0x3f
	.zero		1


	//   ....[35]....
        /*0630*/ 	.word	0x000097e0
        /*0634*/ 	.word	0x0000000c
        /*0638*/ 	.word	0x00030c48
        /*063c*/ 	.short	0x010a
        /*063e*/ 	.byte	0x3f
	.zero		1


	//   ....[36]....
        /*0640*/ 	.word	0x00009840
        /*0644*/ 	.word	0x0000000c
        /*0648*/ 	.word	0x00030c20
        /*064c*/ 	.short	0x010a
        /*064e*/ 	.byte	0x3f
	.zero		1


	//   ....[37]....
        /*0650*/ 	.word	0x00009890
        /*0654*/ 	.word	0x0000000c
        /*0658*/ 	.word	0x00030c40
        /*065c*/ 	.short	0x010a
        /*065e*/ 	.byte	0x3f
	.zero		1


	//   ....[38]....
        /*0660*/ 	.word	0x000098e0
        /*0664*/ 	.word	0x0000000c
        /*0668*/ 	.word	0x00030c28
        /*066c*/ 	.short	0x010a
        /*066e*/ 	.byte	0x3f
	.zero		1


	//   ....[39]....
        /*0670*/ 	.word	0x00009930
        /*0674*/ 	.word	0x0000000d
        /*0678*/ 	.word	0x00030c40
        /*067c*/ 	.short	0x010a
        /*067e*/ 	.byte	0x3f
	.zero		1


	//   ....[40]....
        /*0680*/ 	.word	0x00009a10
        /*0684*/ 	.word	0x00000007
        /*0688*/ 	.word	0x00000000
        /*068c*/ 	.short	0x010a
        /*068e*/ 	.byte	0x3f
	.zero		1


	//   ....[41]....
        /*0690*/ 	.word	0x00009a60
        /*0694*/ 	.word	0x0000000b
        /*0698*/ 	.word	0x00000000
        /*069c*/ 	.short	0x010a
        /*069e*/ 	.byte	0x3f
	.zero		1


	//   ....[42]....
        /*06a0*/ 	.word	0x00009ab0
        /*06a4*/ 	.word	0x00000009
        /*06a8*/ 	.word	0x00000000
        /*06ac*/ 	.short	0x010a
        /*06ae*/ 	.byte	0x3f
	.zero		1


	//----- nvinfo : EIATTR_NUM_MBARRIERS
	.align		4
.L_534:
        /*06b0*/ 	.byte	0x03, 0x38
        /*06b2*/ 	.short	0x0009


	//----- nvinfo : EIATTR_EXIT_INSTR_OFFSETS
	.align		4
        /*06b4*/ 	.byte	0x04, 0x1c
        /*06b6*/ 	.short	(.L_536 - .L_535)


	//   ....[0]....
.L_535:
        /*06b8*/ 	.word	0x00009580


	//----- nvinfo : EIATTR_MAX_THREADS
	.align		4
.L_536:
        /*06bc*/ 	.byte	0x04, 0x05
        /*06be*/ 	.short	(.L_538 - .L_537)
.L_537:
        /*06c0*/ 	.word	0x00000180
        /*06c4*/ 	.word	0x00000001
        /*06c8*/ 	.word	0x00000001


	//----- nvinfo : EIATTR_CRS_STACK_SIZE
	.align		4
.L_538:
        /*06cc*/ 	.byte	0x04, 0x1e
        /*06ce*/ 	.short	(.L_540 - .L_539)
.L_539:
        /*06d0*/ 	.word	0x00000000


	//----- nvinfo : EIATTR_CBANK_PARAM_SIZE
	.align		4
.L_540:
        /*06d4*/ 	.byte	0x03, 0x19
        /*06d6*/ 	.short	0x06f0


	//----- nvinfo : EIATTR_PARAM_CBANK
	.align		4
        /*06d8*/ 	.byte	0x04, 0x0a
        /*06da*/ 	.short	(.L_542 - .L_541)
	.align		4
.L_541:
        /*06dc*/ 	.word	index@(.nv.constant0._ZN7cutlass13device_kernelIN5flash11enable_sm90INS1_16FlashAttnBwdSm90INS1_25CollectiveMainloopBwdSm90ILi2ELi2ELi2EN4cute5tupleIJNS5_1CILi1EEES8_S8_EEENS6_IJNS7_ILi128EEESA_NS7_ILi64EEEEEENS_6half_tEfNS_4arch4Sm90ELb0ELb0ELb1ELb1ELb0ELb1ELb0ELb0ELi2ELi1ELi2ELi2ELb0EEENS1_24CollectiveEpilogueBwdGQAISC_fSF_Li256ELb1ELb0EEENS1_19SingleTileSchedulerILb1ELb0ELb0ELi128EEEEEEEEEvNT_6ParamsE)
        /*06e0*/ 	.short	0x0210
        /*06e2*/ 	.short	0x06f0


	//----- nvinfo : EIATTR_SW_WAR
	.align		4
.L_542:
        /*06e4*/ 	.byte	0x04, 0x36
        /*06e6*/ 	.short	(.L_544 - .L_543)
.L_543:
        /*06e8*/ 	.word	0x00000008
.L_544:


//--------------------- .nv.info._ZN7cutlass13device_kernelIN5flash11enable_sm90INS1_16FlashAttnBwdSm90INS1_25CollectiveMainloopBwdSm90ILi2ELi2ELi2EN4cute5tupleIJNS5_1CILi1EEES8_S8_EEENS6_IJNS7_ILi128EEESA_NS7_ILi64EEEEEENS_6half_tEfNS_4arch4Sm90ELb0ELb0ELb1ELb1ELb1ELb1ELb0ELb0ELi2ELi1ELi2ELi2ELb0EEENS1_24CollectiveEpilogueBwdGQAISC_fSF_Li256ELb1ELb1EEENS1_19SingleTileSchedulerILb1ELb0ELb0ELi128EEEEEEEEEvNT_6ParamsE --------------------------
	.section	.nv.info._ZN7cutlass13device_kernelIN5flash11enable_sm90INS1_16FlashAttnBwdSm90INS1_25CollectiveMainloopBwdSm90ILi2ELi2ELi2EN4cute5tupleIJNS5_1CILi1EEES8_S8_EEENS6_IJNS7_ILi128EEESA_NS7_ILi64EEEEEENS_6half_tEfNS_4arch4Sm90ELb0ELb0ELb1ELb1ELb1ELb1ELb0ELb0ELi2ELi1ELi2ELi2ELb0EEENS1_24CollectiveEpilogueBwdGQAISC_fSF_Li256ELb1ELb1EEENS1_19SingleTileSchedulerILb1ELb0ELb0ELi128EEEEEEEEEvNT_6ParamsE,"",@"SHT_CUDA_INFO"
	.sectionflags	@""
	.align	4


	//----- nvinfo : EIATTR_CUDA_API_VERSION
	.align		4
        /*0000*/ 	.byte	0x04, 0x37
        /*0002*/ 	.short	(.L_546 - .L_545)
.L_545:
        /*0004*/ 	.word	0x00000082


	//----- nvinfo : EIATTR_KPARAM_INFO
	.align		4
.L_546:
        /*0008*/ 	.byte	0x04, 0x17
        /*000a*/ 	.short	(.L_548 - .L_547)
.L_547:
        /*000c*/ 	.word	0x00000000
        /*0010*/ 	.short	0x0000
        /*0012*/ 	.short	0x0070
        /*0014*/ 	.byte	0x00, 0xf0, 0x01, 0x1a


	//----- nvinfo : EIATTR_SPARSE_MMA_MASK
	.align		4
.L_548:
        /*0018*/ 	.byte	0x03, 0x50
        /*001a*/ 	.short	0x0000


	//----- nvinfo : EIATTR_MAXREG_COUNT
	.align		4
        /*001c*/ 	.byte	0x03, 0x1b
        /*001e*/ 	.short	0x00a8


	//----- nvinfo : EIATTR_NUM_BARRIERS
	.align		4
        /*0020*/ 	.byte	0x02, 0x4c
        /*0022*/ 	.byte	0x10
	.zero		1


	//----- nvinfo : EIATTR_EXTERNS
	.align		4
        /*0024*/ 	.byte	0x04, 0x0f
        /*0026*/ 	.short	(.L_550 - .L_549)


	//   ....[0]....
	.align		4
.L_549:
        /*0028*/ 	.word	index@(__assertfail)


	//----- nvinfo : EIATTR_ANNOTATIONS
	.align		4
.L_550:
        /*002c*/ 	.byte	0x04, 0x55
        /*002e*/ 	.short	(.L_552 - .L_551)


	//   ....[0]....
.L_551:
        /* <DEDUP_REMOVED lines=21> */


	//----- nvinfo : EIATTR_MERCURY_ISA_VERSION
	.align		4
.L_552:
        /*0168*/ 	.byte	0x03, 0x5f
        /*016a*/ 	.short	0x0101


	//----- nvinfo : EIATTR_INT_WARP_WIDE_INSTR_OFFSETS
	.align		4
        /*016c*/ 	.byte	0x04, 0x31
        /*016e*/ 	.short	(.L_554 - .L_553)


	//   ....[0]....
.L_553:
        /*0170*/ 	.word	0x00000180


	//   ....[1]....
        /*0174*/ 	.word	0x00000240


	//   ....[2]....
        /*0178*/ 	.word	0x00007910


	//   ....[3]....
        /*017c*/ 	.word	0x00007d80


	//   ....[4]....
        /*0180*/ 	.word	0x00008350


	//   ....[5]....
        /*0184*/ 	.word	0x000086d0


	//----- nvinfo : EIATTR_COOP_GROUP_MASK_REGIDS
	.align		4
.L_554:
        /*0188*/ 	.byte	0x04, 0x29
        /*018a*/ 	.short	(.L_556 - .L_555)


	//   ....[0]....
.L_555:
        /*018c*/ 	.word	0xffffffff


	//   ....[1]....
        /*0190*/ 	.word	0xffffffff


	//   ....[2]....
        /*0194*/ 	.word	0xffffffff


	//   ....[3]....
        /*0198*/ 	.word	0xffffffff


	//   ....[4]....
        /*019c*/ 	.word	0xffffffff


	//   ....[5]....
        /*01a0*/ 	.word	0xffffffff


	//   ....[6]....
        /*01a4*/ 	.word	0xffffffff


	//   ....[7]....
        /*01a8*/ 	.word	0xffffffff


	//   ....[8]....
        /*01ac*/ 	.word	0xffffffff


	//   ....[9]....
        /*01b0*/ 	.word	0xffffffff


	//   ....[10]....
        /*01b4*/ 	.word	0xffffffff


	//   ....[11]....
        /*01b8*/ 	.word	0xffffffff


	//   ....[12]....
        /*01bc*/ 	.word	0xffffffff


	//   ....[13]....
        /*01c0*/ 	.word	0xffffffff


	//   ....[14]....
        /*01c4*/ 	.word	0xffffffff


	//   ....[15]....
        /*01c8*/ 	.word	0xffffffff


	//   ....[16]....
        /*01cc*/ 	.word	0xffffffff


	//   ....[17]....
        /*01d0*/ 	.word	0xffffffff


	//   ....[18]....
        /*01d4*/ 	.word	0xffffffff


	//   ....[19]....
        /*01d8*/ 	.word	0xffffffff


	//   ....[20]....
        /*01dc*/ 	.word	0xffffffff


	//   ....[21]....
        /*01e0*/ 	.word	0xffffffff


	//   ....[22]....
        /*01e4*/ 	.word	0xffffffff


	//   ....[23]....
        /*01e8*/ 	.word	0xffffffff


	//   ....[24]....
        /*01ec*/ 	.word	0xffffffff


	//   ....[25]....
        /*01f0*/ 	.word	0xffffffff


	//   ....[26]....
        /*01f4*/ 	.word	0xffffffff


	//   ....[27]....
        /*01f8*/ 	.word	0xffffffff


	//   ....[28]....
        /*01fc*/ 	.word	0xffffffff


	//   ....[29]....
        /*0200*/ 	.word	0xffffffff


	//   ....[30]....
        /*0204*/ 	.word	0xffffffff


	//   ....[31]....
        /*0208*/ 	.word	0xffffffff


	//   ....[32]....
        /*020c*/ 	.word	0xffffffff


	//   ....[33]....
        /*0210*/ 	.word	0xffffffff


	//   ....[34]....
        /*0214*/ 	.word	0xffffffff


	//   ....[35]....
        /*0218*/ 	.word	0xffffffff


	//   ....[36]....
        /*021c*/ 	.word	0xffffffff


	//   ....[37]....
        /*0220*/ 	.word	0xffffffff


	//   ....[38]....
        /*0224*/ 	.word	0xffffffff


	//   ....[39]....
        /*0228*/ 	.word	0xffffffff


	//   ....[40]....
        /*022c*/ 	.word	0xffffffff


	//   ....[41]....
        /*0230*/ 	.word	0xffffffff


	//   ....[42]....
        /*0234*/ 	.word	0xffffffff


	//   ....[43]....
        /*0238*/ 	.word	0xffffffff


	//   ....[44]....
        /*023c*/ 	.word	0xffffffff


	//   ....[45]....
        /*0240*/ 	.word	0xffffffff


	//   ....[46]....
        /*0244*/ 	.word	0xffffffff


	//   ....[47]....
        /*0248*/ 	.word	0xffffffff


	//   ....[48]....
        /*024c*/ 	.word	0xffffffff


	//   ....[49]....
        /*0250*/ 	.word	0xffffffff


	//   ....[50]....
        /*0254*/ 	.word	0xffffffff


	//   ....[51]....
        /*0258*/ 	.word	0xffffffff


	//   ....[52]....
        /*025c*/ 	.word	0xffffffff


	//   ....[53]....
        /*0260*/ 	.word	0xffffffff


	//   ....[54]....
        /*0264*/ 	.word	0xffffffff


	//   ....[55]....
        /*0268*/ 	.word	0xffffffff


	//   ....[56]....
        /*026c*/ 	.word	0xffffffff


	//   ....[57]....
        /*0270*/ 	.word	0xffffffff


	//   ....[58]....
        /*0274*/ 	.word	0xffffffff


	//   ....[59]....
        /*0278*/ 	.word	0xffffffff


	//   ....[60]....
        /*027c*/ 	.word	0xffffffff


	//   ....[61]....
        /*0280*/ 	.word	0xffffffff


	//   ....[62]....
        /*0284*/ 	.word	0xffffffff


	//   ....[63]....
        /*0288*/ 	.word	0xffffffff


	//   ....[64]....
        /*028c*/ 	.word	0xffffffff


	//   ....[65]....
        /*0290*/ 	.word	0xffffffff


	//   ....[66]....
        /*0294*/ 	.word	0xffffffff


	//   ....[67]....
        /*0298*/ 	.word	0xffffffff


	//   ....[68]....
        /*029c*/ 	.word	0xffffffff


	//   ....[69]....
        /*02a0*/ 	.word	0xffffffff


	//   ....[70]....
        /*02a4*/ 	.word	0xffffffff


	//   ....[71]....
        /*02a8*/ 	.word	0xffffffff


	//   ....[72]....
        /*02ac*/ 	.word	0xffffffff


	//   ....[73]....
        /*02b0*/ 	.word	0xffffffff


	//   ....[74]....
        /*02b4*/ 	.word	0xffffffff


	//   ....[75]....
        /*02b8*/ 	.word	0xffffffff


	//   ....[76]....
        /*02bc*/ 	.word	0xffffffff


	//   ....[77]....
        /*02c0*/ 	.word	0xffffffff


	//   ....[78]....
        /*02c4*/ 	.word	0xffffffff


	//   ....[79]....
        /*02c8*/ 	.word	0xffffffff


	//   ....[80]....
        /*02cc*/ 	.word	0xffffffff


	//   ....[81]....
        /*02d0*/ 	.word	0x0500000f


	//   ....[82]....
        /*02d4*/ 	.word	0x0500000f


	//   ....[83]....
        /*02d8*/ 	.word	0x0500000f


	//   ....[84]....
        /*02dc*/ 	.word	0x0500000f


	//   ....[85]....
        /*02e0*/ 	.word	0x0500000f


	//   ....[86]....
        /*02e4*/ 	.word	0x0500000f


	//----- nvinfo : EIATTR_COOP_GROUP_INSTR_OFFSETS
	.align		4
.L_556:
        /*02e8*/ 	.byte	0x04, 0x28
        /*02ea*/ 	.short	(.L_558 - .L_557)


	//   ....[0]....
.L_557:
        /*02ec*/ 	.word	0x00000060


	//   ....[1]....
        /*02f0*/ 	.word	0x00000190


	//   ....[2]....
        /*02f4*/ 	.word	0x00000220


	//   ....[3]....
        /*02f8*/ 	.word	0x000003a0


	//   ....[4]....
        /*02fc*/ 	.word	0x00000610


	//   ....[5]....
        /*0300*/ 	.word	0x00001170


	//   ....[6]....
        /*0304*/ 	.word	0x00002120


	//   ....[7]....
        /*0308*/ 	.word	0x00002240


	//   ....[8]....
        /*030c*/ 	.word	0x00002360


	//   ....[9]....
        /*0310*/ 	.word	0x000024e0


	//   ....[10]....
        /*0314*/ 	.word	0x00002620


	//   ....[11]....
        /*0318*/ 	.word	0x00002670


	//   ....[12]....
        /*031c*/ 	.word	0x000026e0


	//   ....[13]....
        /*0320*/ 	.word	0x00002730


	//   ....[14]....
        /*0324*/ 	.word	0x00002750


	//   ....[15]....
        /*0328*/ 	.word	0x00002800


	//   ....[16]....
        /*032c*/ 	.word	0x00002930


	//   ....[17]....
        /*0330*/ 	.word	0x00002970


	//   ....[18]....
        /*0334*/ 	.word	0x00002f70


	//   ....[19]....
        /*0338*/ 	.word	0x00002f90


	//   ....[20]....
        /*033c*/ 	.word	0x00002fa0


	//   ....[21]....
        /*0340*/ 	.word	0x00002fc0


	//   ....[22]....
        /*0344*/ 	.word	0x00002fd0


	//   ....[23]....
        /*0348*/ 	.word	0x00002ff0


	//   ....[24]....
        /*034c*/ 	.word	0x00003030


	//   ....[25]....
        /*0350*/ 	.word	0x000030b0


	//   ....[26]....
        /*0354*/ 	.word	0x000032c0


	//   ....[27]....
        /*0358*/ 	.word	0x000033c0


	//   ....[28]....
        /*035c*/ 	.word	0x00003400


	//   ....[29]....
        /*0360*/ 	.word	0x00003480


	//   ....[30]....
        /*0364*/ 	.word	0x000034f0


	//   ....[31]....
        /*0368*/ 	.word	0x00003530


	//   ....[32]....
        /*036c*/ 	.word	0x00003570


	//   ....[33]....
        /*0370*/ 	.word	0x000035b0


	//   ....[34]....
        /*0374*/ 	.word	0x000035c0


	//   ....[35]....
        /*0378*/ 	.word	0x000036e0


	//   ....[36]....
        /*037c*/ 	.word	0x00003720


	//   ....[37]....
        /*0380*/ 	.word	0x00003770


	//   ....[38]....
        /*0384*/ 	.word	0x000037b0


	//   ....[39]....
        /*0388*/ 	.word	0x000037f0


	//   ....[40]....
        /*038c*/ 	.word	0x00003880


	//   ....[41]....
        /*0390*/ 	.word	0x000038c0


	//   ....[42]....
        /*0394*/ 	.word	0x00003920


	//   ....[43]....
        /*0398*/ 	.word	0x00003960


	//   ....[44]....
        /*039c*/ 	.word	0x000039e0


	//   ....[45]....
        /*03a0*/ 	.word	0x00003ad0


	//   ....[46]....
        /*03a4*/ 	.word	0x00003b10


	//   ....[47]....
        /*03a8*/ 	.word	0x00003c20


	//   ....[48]....
        /*03ac*/ 	.word	0x00003d40


	//   ....[49]....
        /*03b0*/ 	.word	0x00003e00


	//   ....[50]....
        /*03b4*/ 	.word	0x00003ec0


	//   ....[51]....
        /*03b8*/ 	.word	0x00003f20


	//   ....[52]....
        /*03bc*/ 	.word	0x00003f60


	//   ....[53]....
        /*03c0*/ 	.word	0x00003fa0


	//   ....[54]....
        /*03c4*/ 	.word	0x00003fd0


	//   ....[55]....
        /*03c8*/ 	.word	0x00004020


	//   ....[56]....
        /*03cc*/ 	.word	0x00004060


	//   ....[57]....
        /*03d0*/ 	.word	0x000040a0


	//   ....[58]....
        /*03d4*/ 	.word	0x000040e0


	//   ....[59]....
        /*03d8*/ 	.word	0x00004120


	//   ....[60]....
        /*03dc*/ 	.word	0x00004160


	//   ....[61]....
        /*03e0*/ 	.word	0x00004270


	//   ....[62]....
        /*03e4*/ 	.word	0x00004540


	//   ....[63]....
        /*03e8*/ 	.word	0x00004550


	//   ....[64]....
        /*03ec*/ 	.word	0x00004560


	//   ....[65]....
        /*03f0*/ 	.word	0x00004570


	//   ....[66]....
        /*03f4*/ 	.word	0x00004580


	//   ....[67]....
        /*03f8*/ 	.word	0x00004590


	//   ....[68]....
        /*03fc*/ 	.word	0x00004820


	//   ....[69]....
        /*0400*/ 	.word	0x00004830


	//   ....[70]....
        /*0404*/ 	.word	0x000065b0


	//   ....[71]....
        /*0408*/ 	.word	0x00006740


	//   ....[72]....
        /*040c*/ 	.word	0x00006990


	//   ....[73]....
        /*0410*/ 	.word	0x00006b20


	//   ....[74]....
        /*0414*/ 	.word	0x00006c30


	//   ....[75]....
        /*0418*/ 	.word	0x000075b0


	//   ....[76]....
        /*041c*/ 	.word	0x00007840


	//   ....[77]....
        /*0420*/ 	.word	0x00007a80


	//   ....[78]....
        /*0424*/ 	.word	0x00007cb0


	//   ....[79]....
        /*0428*/ 	.word	0x00007f60


	//   ....[80]....
        /*042c*/ 	.word	0x00008290


	//   ....[81]....
        /*0430*/ 	.word	0x0000a240


	//   ....[82]....
        /*0434*/ 	.word	0x0000a390


	//   ....[83]....
        /*0438*/ 	.word	0x0000a400


	//   ....[84]....
        /*043c*/ 	.word	0x0000a470


	//   ....[85]....
        /*0440*/ 	.word	0x0000a4e0


	//   ....[86]....
        /*0444*/ 	.word	0x0000a550


	//----- nvinfo : EIATTR_REG_RECONFIG
	.align		4
.L_558:
        /*0448*/ 	.byte	0x01, 0x54
	.zero		2


	//----- nvinfo : EIATTR_SYSCALL_OFFSETS
	.align		4
        /*044c*/ 	.byte	0x04, 0x46
        /*044e*/ 	.short	(.L_560 - .L_559)


	//   ....[0]....
.L_559:
        /*0450*/ 	.word	0x00000dd0


	//   ....[1]....
        /*0454*/ 	.word	0x00000ec0


	//   ....[2]....
        /*0458*/ 	.word	0x00001020


	//   ....[3]....
        /*045c*/ 	.word	0x00001110


	//----- nvinfo : EIATTR_MBARRIER_INSTR_OFFSETS
	.align		4
.L_560:
        /*0460*/ 	.byte	0x04, 0x39
        /*0462*/ 	.short	(.L_562 - .L_561)


	//   ....[0]....
.L_561:
        /*0464*/ 	.word	0x00000260
        /*0468*/ 	.word	0x000000ff
        /*046c*/ 	.word	0x00030c00
        /*0470*/ 	.short	0x0100
        /*0472*/ 	.byte	0x06
	.zero		1


	//   ....[1]....
        /*0474*/ 	.word	0x00000350
        /*0478*/ 	.word	0x000000ff
        /*047c*/ 	.word	0x00030c10
        /*0480*/ 	.short	0x0100
        /*0482*/ 	.byte	0x08
	.zero		1


	//   ....[2]....
        /*0484*/ 	.word	0x00000360
        /*0488*/ 	.word	0x000000ff
        /*048c*/ 	.word	0x00030c20
        /*0490*/ 	.short	0x0100
        /*0492*/ 	.byte	0x08
	.zero		1


	//   ....[3]....
        /*0494*/ 	.word	0x00000370
        /*0498*/ 	.word	0x000000ff
        /*049c*/ 	.word	0x00030c18
        /*04a0*/ 	.short	0x0100
        /*04a2*/ 	.byte	0x08
	.zero		1


	//   ....[4]....
        /*04a4*/ 	.word	0x00000380
        /*04a8*/ 	.word	0x000000ff
        /*04ac*/ 	.word	0x00030c28
        /*04b0*/ 	.short	0x0100
        /*04b2*/ 	.byte	0x08
	.zero		1


	//   ....[5]....
        /*04b4*/ 	.word	0x000004b0
        /*04b8*/ 	.word	0x000000ff
        /*04bc*/ 	.word	0x00030c30
        /*04c0*/ 	.short	0x0100
        /*04c2*/ 	.byte	0x08
	.zero		1


	//   ....[6]....
        /*04c4*/ 	.word	0x000004c0
        /*04c8*/ 	.word	0x000000ff
        /*04cc*/ 	.word	0x00030c40
        /*04d0*/ 	.short	0x0100
        /*04d2*/ 	.byte	0x08
	.zero		1


	//   ....[7]....
        /*04d4*/ 	.word	0x000004d0
        /*04d8*/ 	.word	0x000000ff
        /*04dc*/ 	.word	0x00030c38
        /*04e0*/ 	.short	0x0100
        /*04e2*/ 	.byte	0x08
	.zero		1


	//   ....[8]....
        /*04e4*/ 	.word	0x000004e0
        /*04e8*/ 	.word	0x000000ff
        /*04ec*/ 	.word	0x00030c48
        /*04f0*/ 	.short	0x0100
        /*04f2*/ 	.byte	0x08
	.zero		1


	//   ....[9]....
        /*04f4*/ 	.word	0x000011c0
        /*04f8*/ 	.word	0x00000002
        /*04fc*/ 	.word	0x00030c00
        /*0500*/ 	.short	0x010a
        /*0502*/ 	.byte	0x3f
	.zero		1


	//   ....[10]....
        /*0504*/ 	.word	0x00001340
        /*0508*/ 	.word	0x00000002
        /*050c*/ 	.word	0x00030c00
        /*0510*/ 	.short	0x010a
        /*0512*/ 	.byte	0x3f
	.zero		1


	//   ....[11]....
        /*0514*/ 	.word	0x00001aa0
        /*0518*/ 	.word	0x00000019
        /*051c*/ 	.word	0x00030c10
        /*0520*/ 	.short	0x010a
        /*0522*/ 	.byte	0x3f
	.zero		1


	//   ....[12]....
        /*0524*/ 	.word	0x00001b10
        /*0528*/ 	.word	0x00000019
        /*052c*/ 	.word	0x00030c10
        /*0530*/ 	.short	0x010a
        /*0532*/ 	.byte	0x3f
	.zero		1


	//   ....[13]....
        /*0534*/ 	.word	0x00001f30
        /*0538*/ 	.word	0x00000019
        /*053c*/ 	.word	0x00030c30
        /*0540*/ 	.short	0x010a
        /*0542*/ 	.byte	0x3f
	.zero		1


	//   ....[14]....
        /*0544*/ 	.word	0x00001fb0
        /*0548*/ 	.word	0x00000019
        /*054c*/ 	.word	0x00030c30
        /*0550*/ 	.short	0x010a
        /*0552*/ 	.byte	0x3f
	.zero		1


	//   ....[15]....
        /*0554*/ 	.word	0x00005840
        /*0558*/ 	.word	0x00000000
        /*055c*/ 	.word	0x00000000
        /*0560*/ 	.short	0x0101
        /*0562*/ 	.byte	0x3f
	.zero		1


	//   ....[16]....
        /*0564*/ 	.word	0x00005c80
        /*0568*/ 	.word	0x00000000
        /*056c*/ 	.word	0x00000000
        /*0570*/ 	.short	0x0101
        /*0572*/ 	.byte	0x3f
	.zero		1


	//   ....[17]....
        /*0574*/ 	.word	0x00008bd0
        /*0578*/ 	.word	0x0000000c
        /*057c*/ 	.word	0x00030c20
        /*0580*/ 	.short	0x010a
        /*0582*/ 	.byte	0x3f
	.zero		1


	//   ....[18]....
        /*0584*/ 	.word	0x00009080
        /*0588*/ 	.word	0x0000000c
        /*058c*/ 	.word	0x00030c40
        /*0590*/ 	.short	0x010a
        /*0592*/ 	.byte	0x3f
	.zero		1


	//   ....[19]....
        /*0594*/ 	.word	0x000092c0
        /*0598*/ 	.word	0x0000000c
        /*059c*/ 	.word	0x00030c28
        /*05a0*/ 	.short	0x010a
        /*05a2*/ 	.byte	0x3f
	.zero		1


	//   ....[20]....
        /*05a4*/ 	.word	0x00009480
        /*05a8*/ 	.word	0x0000000c
        /*05ac*/ 	.word	0x00030c48
        /*05b0*/ 	.short	0x010a
        /*05b2*/ 	.byte	0x3f
	.zero		1


	//   ....[21]....
        /*05b4*/ 	.word	0x00009690
        /*05b8*/ 	.word	0x0000000c
        /*05bc*/ 	.word	0x00030c20
        /*05c0*/ 	.short	0x010a
        /*05c2*/ 	.byte	0x3f
	.zero		1


	//   ....[22]....
        /*05c4*/ 	.word	0x000098b0
        /*05c8*/ 	.word	0x0000000c
        /*05cc*/ 	.word	0x00030c40
        /*05d0*/ 	.short	0x010a
        /*05d2*/ 	.byte	0x3f
	.zero		1


	//   ....[23]....
        /*05d4*/ 	.word	0x00009ac0
        /*05d8*/ 	.word	0x0000000c
        /*05dc*/ 	.word	0x00030c28
        /*05e0*/ 	.short	0x010a
        /*05e2*/ 	.byte	0x3f
	.zero		1


	//   ....[24]....
        /*05e4*/ 	.word	0x00009cd0
        /*05e8*/ 	.word	0x0000000d
        /*05ec*/ 	.word	0x00030c40
        /*05f0*/ 	.short	0x010a
        /*05f2*/ 	.byte	0x3f
	.zero		1


	//   ....[25]....
        /*05f4*/ 	.word	0x0000a0c0
        /*05f8*/ 	.word	0x00000007
        /*05fc*/ 	.word	0x00000000
        /*0600*/ 	.short	0x010a
        /*0602*/ 	.byte	0x3f
	.zero		1


	//   ....[26]....
        /*0604*/ 	.word	0x0000a110
        /*0608*/ 	.word	0x0000000b
        /*060c*/ 	.word	0x00000000
        /*0610*/ 	.short	0x010a
        /*0612*/ 	.byte	0x3f
	.zero		1


	//   ....[27]....
        /*0614*/ 	.word	0x0000a170
        /*0618*/ 	.word	0x00000009
        /*061c*/ 	.word	0x00000000
        /*0620*/ 	.short	0x010a
        /*0622*/ 	.byte	0x3f
	.zero		1


	//   ....[28]....
        /*0624*/ 	.word	0x0000a1a0
        /*0628*/ 	.word	0x00000003
        /*062c*/ 	.word	0x00000000
        /*0630*/ 	.short	0x010a
        /*0632*/ 	.byte	0x3f
	.zero		1


	//   ....[29]....
        /*0634*/ 	.word	0x0000a270
        /*0638*/ 	.word	0x00000002
        /*063c*/ 	.word	0x00030c00
        /*0640*/ 	.short	0x010a
        /*0642*/ 	.byte	0x3f
	.zero		1


	//   ....[30]....
        /*0644*/ 	.word	0x0000a2c0
        /*0648*/ 	.word	0x00000019
        /*064c*/ 	.word	0x00030c10
        /*0650*/ 	.short	0x010a
        /*0652*/ 	.byte	0x3f
	.zero		1


	//   ....[31]....
        /*0654*/ 	.word	0x0000a310
        /*0658*/ 	.word	0x00000019
        /*065c*/ 	.word	0x00030c30
        /*0660*/ 	.short	0x010a
        /*0662*/ 	.byte	0x3f
	.zero		1


	//   ....[32]....
        /*0664*/ 	.word	0x0000a590
        /*0668*/ 	.word	0x0000000c
        /*066c*/ 	.word	0x00030c20
        /*0670*/ 	.short	0x010a
        /*0672*/ 	.byte	0x3f
	.zero		1


	//   ....[33]....
        /*0674*/ 	.word	0x0000a5e0
        /*0678*/ 	.word	0x0000000c
        /*067c*/ 	.word	0x00030c40
        /*0680*/ 	.short	0x010a
        /*0682*/ 	.byte	0x3f
	.zero		1


	//   ....[34]....
        /*0684*/ 	.word	0x0000a630
        /*0688*/ 	.word	0x0000000c
        /*068c*/ 	.word	0x00030c28
        /*0690*/ 	.short	0x010a
        /*0692*/ 	.byte	0x3f
	.zero		1


	//   ....[35]....
        /*0694*/ 	.word	0x0000a680
        /*0698*/ 	.word	0x0000000c
        /*069c*/ 	.word	0x00030c48
        /*06a0*/ 	.short	0x010a
        /*06a2*/ 	.byte	0x3f
	.zero		1


	//   ....[36]....
        /*06a4*/ 	.word	0x0000a6e0
        /*06a8*/ 	.word	0x0000000c
        /*06ac*/ 	.word	0x00030c20
        /*06b0*/ 	.short	0x010a
        /*06b2*/ 	.byte	0x3f
	.zero		1


	//   ....[37]....
        /*06b4*/ 	.word	0x0000a730
        /*06b8*/ 	.word	0x0000000c
        /*06bc*/ 	.word	0x00030c40
        /*06c0*/ 	.short	0x010a
        /*06c2*/ 	.byte	0x3f
	.zero		1


	//   ....[38]....
        /*06c4*/ 	.word	0x0000a780
        /*06c8*/ 	.word	0x0000000c
        /*06cc*/ 	.word	0x00030c28
        /*06d0*/ 	.short	0x010a
        /*06d2*/ 	.byte	0x3f
	.zero		1


	//   ....[39]....
        /*06d4*/ 	.word	0x0000a7d0
        /*06d8*/ 	.word	0x0000000d
        /*06dc*/ 	.word	0x00030c40
        /*06e0*/ 	.short	0x010a
        /*06e2*/ 	.byte	0x3f
	.zero		1


	//   ....[40]....
        /*06e4*/ 	.word	0x0000a8b0
        /*06e8*/ 	.word	0x00000007
        /*06ec*/ 	.word	0x00000000
        /*06f0*/ 	.short	0x010a
        /*06f2*/ 	.byte	0x3f
	.zero		1


	//   ....[41]....
        /*06f4*/ 	.word	0x0000a900
        /*06f8*/ 	.word	0x0000000b
        /*06fc*/ 	.word	0x00000000
        /*0700*/ 	.short	0x010a
        /*0702*/ 	.byte	0x3f
	.zero		1


	//   ....[42]....
        /*0704*/ 	.word	0x0000a950
        /*0708*/ 	.word	0x00000009
        /*070c*/ 	.word	0x00000000
        /*0710*/ 	.short	0x010a
        /*0712*/ 	.byte	0x3f
	.zero		1


	//----- nvinfo : EIATTR_NUM_MBARRIERS
	.align		4
.L_562:
        /*0714*/ 	.byte	0x03, 0x38
        /*0716*/ 	.short	0x0009


	//----- nvinfo : EIATTR_EXIT_INSTR_OFFSETS
	.align		4
        /*0718*/ 	.byte	0x04, 0x1c
        /*071a*/ 	.short	(.L_564 - .L_563)


	//   ....[0]....
.L_563:
        /*071c*/ 	.word	0x0000a1f0


	//----- nvinfo : EIATTR_MAX_THREADS
	.align		4
.L_564:
        /*0720*/ 	.byte	0x04, 0x05
        /*0722*/ 	.short	(.L_566 - .L_565)
.L_565:
        /*0724*/ 	.word	0x00000180
        /*0728*/ 	.word	0x00000001
        /*072c*/ 	.word	0x00000001


	//----- nvinfo : EIATTR_CRS_STACK_SIZE
	.align		4
.L_566:
        /*0730*/ 	.byte	0x04, 0x1e
        /*0732*/ 	.short	(.L_568 - .L_567)
.L_567:
        /*0734*/ 	.word	0x00000000


	//----- nvinfo : EIATTR_CBANK_PARAM_SIZE
	.align		4
.L_568:
        /*0738*/ 	.byte	0x03, 0x19
        /*073a*/ 	.short	0x06f0


	//----- nvinfo : EIATTR_PARAM_CBANK
	.align		4
        /*073c*/ 	.byte	0x04, 0x0a
        /*073e*/ 	.short	(.L_570 - .L_569)
	.align		4
.L_569:
        /*0740*/ 	.word	index@(.nv.constant0._ZN7cutlass13device_kernelIN5flash11enable_sm90INS1_16FlashAttnBwdSm90INS1_25CollectiveMainloopBwdSm90ILi2ELi2ELi2EN4cute5tupleIJNS5_1CILi1EEES8_S8_EEENS6_IJNS7_ILi128EEESA_NS7_ILi64EEEEEENS_6half_tEfNS_4arch4Sm90ELb0ELb0ELb1ELb1ELb1ELb1ELb0ELb0ELi2ELi1ELi2ELi2ELb0EEENS1_24CollectiveEpilogueBwdGQAISC_fSF_Li256ELb1ELb1EEENS1_19SingleTileSchedulerILb1ELb0ELb0ELi128EEEEEEEEEvNT_6ParamsE)
        /*0744*/ 	.short	0x0210
        /*0746*/ 	.short	0x06f0


	//----- nvinfo : EIATTR_SW_WAR
	.align		4
.L_570:
        /*0748*/ 	.byte	0x04, 0x36
        /*074a*/ 	.short	(.L_572 - .L_571)
.L_571:
        /*074c*/ 	.word	0x00000008
.L_572:


//--------------------- .nv.info._ZN7cutlass13device_kernelIN5flash11enable_sm90INS1_16FlashAttnBwdSm90INS1_25CollectiveMainloopBwdSm90ILi2ELi2ELi2EN4cute5tupleIJNS5_1CILi1EEES8_S8_EEENS6_IJNS7_ILi128EEESA_NS7_ILi64EEEEEENS_6half_tEfNS_4arch4Sm90ELb0ELb1ELb1ELb0ELb0ELb1ELb0ELb0ELi2ELi1ELi2ELi2ELb0EEENS1_21CollectiveEpilogueBwdISC_SD_SF_Li256ELb0ELb0ELi1EEENS1_19SingleTileSchedulerILb0ELb0ELb0ELi128EEEEEEEEEvNT_6ParamsE --------------------------
	.section	.nv.info._ZN7cutlass13device_kernelIN5flash11enable_sm90INS1_16FlashAttnBwdSm90INS1_25CollectiveMainloopBwdSm90ILi2ELi2ELi2EN4cute5tupleIJNS5_1CILi1EEES8_S8_EEENS6_IJNS7_ILi128EEESA_NS7_ILi64EEEEEENS_6half_tEfNS_4arch4Sm90ELb0ELb1ELb1ELb0ELb0ELb1ELb0ELb0ELi2ELi1ELi2ELi2ELb0EEENS1_21CollectiveEpilogueBwdISC_SD_SF_Li256ELb0ELb0ELi1EEENS1_19SingleTileSchedulerILb0ELb0ELb0ELi128EEEEEEEEEvNT_6ParamsE,"",@"SHT_CUDA_INFO"
	.sectionflags	@""
	.align	4


	//----- nvinfo : EIATTR_CUDA_API_VERSION
	.align		4
        /*0000*/ 	.byte	0x04, 0x37
        /*0002*/ 	.short	(.L_574 - .L_573)
.L_573:
        /*0004*/ 	.word	0x00000082


	//----- nvinfo : EIATTR_KPARAM_INFO
	.align		4
.L_574:
        /*0008*/ 	.byte	0x04, 0x17
        /*000a*/ 	.short	(.L_576 - .L_575)
.L_575:
        /*000c*/ 	.word	0x00000000
        /*0010*/ 	.short	0x0000
        /*0012*/ 	.short	0x0070
        /*0014*/ 	.byte	0x00, 0xf0, 0x01, 0x24


	//----- nvinfo : EIATTR_SPARSE_MMA_MASK
	.align		4
.L_576:
        /*0018*/ 	.byte	0x03, 0x50
        /*001a*/ 	.short	0x0000


	//----- nvinfo : EIATTR_MAXREG_COUNT
	.align		4
        /*001c*/ 	.byte	0x03, 0x1b
        /*001e*/ 	.short	0x00a8


	//----- nvinfo : EIATTR_NUM_BARRIERS
	.align		4
        /*0020*/ 	.byte	0x02, 0x4c
        /*0022*/ 	.byte	0x10
	.zero		1


	//----- nvinfo : EIATTR_EXTERNS
	.align		4
        /*0024*/ 	.byte	0x04, 0x0f
        /*0026*/ 	.short	(.L_578 - .L_577)


	//   ....[0]....
	.align		4
.L_577:
        /*0028*/ 	.word	index@(__assertfail)


	//----- nvinfo : EIATTR_ANNOTATIONS
	.align		4
.L_578:
        /*002c*/ 	.byte	0x04, 0x55
        /*002e*/ 	.short	(.L_580 - .L_579)


	//   ....[0]....
.L_579:
        /* <DEDUP_REMOVED lines=158> */


	//----- nvinfo : EIATTR_MERCURY_ISA_VERSION
	.align		4
.L_580:
        /*0a00*/ 	.byte	0x03, 0x5f
        /*0a02*/ 	.short	0x0101


	//----- nvinfo : EIATTR_INT_WARP_WIDE_INSTR_OFFSETS
	.align		4
        /*0a04*/ 	.byte	0x04, 0x31
        /*0a06*/ 	.short	(.L_582 - .L_581)


	//   ....[0]....
.L_581:
        /*0a08*/ 	.word	0x000001f0


	//   ....[1]....
        /*0a0c*/ 	.word	0x00000220


	//----- nvinfo : EIATTR_COOP_GROUP_MASK_REGIDS
	.align		4
.L_582:
        /*0a10*/ 	.byte	0x04, 0x29
        /*0a12*/ 	.short	(.L_584 - .L_583)


	//   ....[0]....
.L_583:
        /*0a14*/ 	.word	0xffffffff


	//   ....[1]....
        /*0a18*/ 	.word	0xffffffff


	//   ....[2]....
        /*0a1c*/ 	.word	0xffffffff


	//   ....[3]....
        /*0a20*/ 	.word	0xffffffff


	//   ....[4]....
        /*0a24*/ 	.word	0xffffffff


	//   ....[5]....
        /*0a28*/ 	.word	0xffffffff


	//   ....[6]....
        /*0a2c*/ 	.word	0xffffffff


	//   ....[7]....
        /*0a30*/ 	.word	0xffffffff


	//   ....[8]....
        /*0a34*/ 	.word	0xffffffff


	//   ....[9]....
        /*0a38*/ 	.word	0xffffffff


	//   ....[10]....
        /*0a3c*/ 	.word	0xffffffff


	//   ....[11]....
        /*0a40*/ 	.word	0xffffffff


	//   ....[12]....
        /*0a44*/ 	.word	0xffffffff


	//   ....[13]....
        /*0a48*/ 	.word	0xffffffff


	//   ....[14]....
        /*0a4c*/ 	.word	0xffffffff


	//   ....[15]....
        /*0a50*/ 	.word	0xffffffff


	//   ....[16]....
        /*0a54*/ 	.word	0xffffffff


	//   ....[17]....
        /*0a58*/ 	.word	0xffffffff


	//   ....[18]....
        /*0a5c*/ 	.word	0xffffffff


	//   ....[19]....
        /*0a60*/ 	.word	0xffffffff


	//   ....[20]....
        /*0a64*/ 	.word	0xffffffff


	//   ....[21]....
        /*0a68*/ 	.word	0xffffffff


	//   ....[22]....
        /*0a6c*/ 	.word	0xffffffff


	//   ....[23]....
        /*0a70*/ 	.word	0xffffffff


	//   ....[24]....
        /*0a74*/ 	.word	0xffffffff


	//   ....[25]....
        /*0a78*/ 	.word	0xffffffff


	//   ....[26]....
        /*0a7c*/ 	.word	0xffffffff


	//   ....[27]....
        /*0a80*/ 	.word	0xffffffff


	//   ....[28]....
        /*0a84*/ 	.word	0xffffffff


	//   ....[29]....
        /*0a88*/ 	.word	0xffffffff


	//   ....[30]....
        /*0a8c*/ 	.word	0xffffffff


	//   ....[31]....
        /*0a90*/ 	.word	0xffffffff


	//   ....[32]....
        /*0a94*/ 	.word	0xffffffff


	//   ....[33]....
        /*0a98*/ 	.word	0xffffffff


	//   ....[34]....
        /*0a9c*/ 	.word	0xffffffff


	//   ....[35]....
        /*0aa0*/ 	.word	0xffffffff


	//   ....[36]....
        /*0aa4*/ 	.word	0xffffffff


	//   ....[37]....
        /*0aa8*/ 	.word	0xffffffff


	//   ....[38]....
        /*0aac*/ 	.word	0xffffffff


	//   ....[39]....
        /*0ab0*/ 	.word	0xffffffff


	//   ....[40]....
        /*0ab4*/ 	.word	0xffffffff


	//   ....[41]....
        /*0ab8*/ 	.word	0xffffffff


	//   ....[42]....
        /*0abc*/ 	.word	0xffffffff


	//   ....[43]....
        /*0ac0*/ 	.word	0xffffffff


	//   ....[44]....
        /*0ac4*/ 	.word	0xffffffff


	//   ....[45]....
        /*0ac8*/ 	.word	0xffffffff


	//   ....[46]....
        /*0acc*/ 	.word	0xffffffff


	//   ....[47]....
        /*0ad0*/ 	.word	0xffffffff


	//   ....[48]....
        /*0ad4*/ 	.word	0xffffffff


	//   ....[49]....
        /*0ad8*/ 	.word	0xffffffff


	//   ....[50]....
        /*0adc*/ 	.word	0xffffffff


	//   ....[51]....
        /*0ae0*/ 	.word	0xffffffff


	//   ....[52]....
        /*0ae4*/ 	.word	0xffffffff


	//   ....[53]....
        /*0ae8*/ 	.word	0xffffffff


	//   ....[54]....
        /*0aec*/ 	.word	0xffffffff


	//   ....[55]....
        /*0af0*/ 	.word	0xffffffff


	//   ....[56]....
        /*0af4*/ 	.word	0xffffffff


	//   ....[57]....
        /*0af8*/ 	.word	0xffffffff


	//   ....[58]....
        /*0afc*/ 	.word	0xffffffff


	//   ....[59]....
        /*0b00*/ 	.word	0xffffffff


	//   ....[60]....
        /*0b04*/ 	.word	0xffffffff


	//   ....[61]....
        /*0b08*/ 	.word	0xffffffff


	//   ....[62]....
        /*0b0c*/ 	.word	0xffffffff


	//   ....[63]....
        /*0b10*/ 	.word	0xffffffff


	//   ....[64]....
        /*0b14*/ 	.word	0xffffffff


	//   ....[65]....
        /*0b18*/ 	.word	0xffffffff


	//   ....[66]....
        /*0b1c*/ 	.word	0xffffffff


	//   ....[67]....
        /*0b20*/ 	.word	0xffffffff


	//   ....[68]....
        /*0b24*/ 	.word	0xffffffff


	//   ....[69]....
        /*0b28*/ 	.word	0xffffffff


	//   ....[70]....
        /*0b2c*/ 	.word	0xffffffff


	//   ....[71]....
        /*0b30*/ 	.word	0xffffffff


	//   ....[72]....
        /*0b34*/ 	.word	0xffffffff


	//   ....[73]....
        /*0b38*/ 	.word	0xffffffff


	//   ....[74]....
        /*0b3c*/ 	.word	0xffffffff


	//   ....[75]....
        /*0b40*/ 	.word	0xffffffff


	//   ....[76]....
        /*0b44*/ 	.word	0xffffffff


	//   ....[77]....
        /*0b48*/ 	.word	0xffffffff


	//   ....[78]....
        /*0b4c*/ 	.word	0xffffffff


	//   ....[79]....
        /*0b50*/ 	.word	0xffffffff


	//   ....[80]....
        /*0b54*/ 	.word	0xffffffff


	//   ....[81]....
        /*0b58*/ 	.word	0xffffffff


	//   ....[82]....
        /*0b5c*/ 	.word	0xffffffff


	//   ....[83]....
        /*0b60*/ 	.word	0xffffffff


	//   ....[84]....
        /*0b64*/ 	.word	0xffffffff


	//   ....[85]....
        /*0b68*/ 	.word	0xffffffff


	//   ....[86]....
        /*0b6c*/ 	.word	0xffffffff


	//   ....[87]....
        /*0b70*/ 	.word	0xffffffff


	//   ....[88]....
        /*0b74*/ 	.word	0xffffffff


	//   ....[89]....
        /*0b78*/ 	.word	0xffffffff


	//   ....[90]....
        /*0b7c*/ 	.word	0xffffffff


	//   ....[91]....
        /*0b80*/ 	.word	0xffffffff


	//   ....[92]....
        /*0b84*/ 	.word	0xffffffff


	//   ....[93]....
        /*0b88*/ 	.word	0xffffffff


	//   ....[94]....
        /*0b8c*/ 	.word	0xffffffff


	//   ....[95]....
        /*0b90*/ 	.word	0xffffffff


	//   ....[96]....
        /*0b94*/ 	.word	0xffffffff


	//   ....[97]....
        /*0b98*/ 	.word	0xffffffff


	//   ....[98]....
        /*0b9c*/ 	.word	0xffffffff


	//   ....[99]....
        /*0ba0*/ 	.word	0xffffffff


	//   ....[100]....
        /*0ba4*/ 	.word	0xffffffff


	//   ....[101]....
        /*0ba8*/ 	.word	0xffffffff


	//   ....[102]....
        /*0bac*/ 	.word	0xffffffff


	//   ....[103]....
        /*0bb0*/ 	.word	0xffffffff


	//   ....[104]....
        /*0bb4*/ 	.word	0xffffffff


	//   ....[105]....
        /*0bb8*/ 	.word	0xffffffff


	//   ....[106]....
        /*0bbc*/ 	.word	0xffffffff


	//   ....[107]....
        /*0bc0*/ 	.word	0xffffffff


	//   ....[108]....
        /*0bc4*/ 	.word	0xffffffff


	//   ....[109]....
        /*0bc8*/ 	.word	0xffffffff


	//   ....[110]....
        /*0bcc*/ 	.word	0xffffffff


	//   ....[111]....
        /*0bd0*/ 	.word	0xffffffff


	//   ....[112]....
        /*0bd4*/ 	.word	0xffffffff


	//   ....[113]....
        /*0bd8*/ 	.word	0xffffffff


	//   ....[114]....
        /*0bdc*/ 	.word	0xffffffff


	//   ....[115]....
        /*0be0*/ 	.word	0xffffffff


	//   ....[116]....
        /*0be4*/ 	.word	0xffffffff


	//   ....[117]....
        /*0be8*/ 	.word	0xffffffff


	//   ....[118]....
        /*0bec*/ 	.word	0xffffffff


	//   ....[119]....
        /*0bf0*/ 	.word	0xffffffff


	//   ....[120]....
        /*0bf4*/ 	.word	0xffffffff


	//   ....[121]....
        /*0bf8*/ 	.word	0xffffffff


	//   ....[122]....
        /*0bfc*/ 	.word	0xffffffff


	//   ....[123]....
        /*0c00*/ 	.word	0xffffffff


	//   ....[124]....
        /*0c04*/ 	.word	0xffffffff


	//   ....[125]....
        /*0c08*/ 	.word	0xffffffff


	//   ....[126]....
        /*0c0c*/ 	.word	0xffffffff


	//   ....[127]....
        /*0c10*/ 	.word	0xffffffff


	//   ....[128]....
        /*0c14*/ 	.word	0xffffffff


	//   ....[129]....
        /*0c18*/ 	.word	0xffffffff


	//   ....[130]....
        /*0c1c*/ 	.word	0xffffffff


	//   ....[131]....
        /*0c20*/ 	.word	0xffffffff


	//   ....[132]....
        /*0c24*/ 	.word	0xffffffff


	//   ....[133]....
        /*0c28*/ 	.word	0xffffffff


	//   ....[134]....
        /*0c2c*/ 	.word	0xffffffff


	//   ....[135]....
        /*0c30*/ 	.word	0xffffffff


	//   ....[136]....
        /*0c34*/ 	.word	0xffffffff


	//   ....[137]....
        /*0c38*/ 	.word	0xffffffff


	//   ....[138]....
        /*0c3c*/ 	.word	0xffffffff


	//   ....[139]....
        /*0c40*/ 	.word	0xffffffff


	//   ....[140]....
        /*0c44*/ 	.word	0xffffffff


	//   ....[141]....
        /*0c48*/ 	.word	0xffffffff


	//   ....[142]....
        /*0c4c*/ 	.word	0xffffffff


	//   ....[143]....
        /*0c50*/ 	.word	0xffffffff


	//   ....[144]....
        /*0c54*/ 	.word	0xffffffff


	//   ....[145]....
        /*0c58*/ 	.word	0xffffffff


	//   ....[146]....
        /*0c5c*/ 	.word	0xffffffff


	//   ....[147]....
        /*0c60*/ 	.word	0xffffffff


	//   ....[148]....
        /*0c64*/ 	.word	0xffffffff


	//   ....[149]....
        /*0c68*/ 	.word	0xffffffff


	//   ....[150]....
        /*0c6c*/ 	.word	0xffffffff


	//   ....[151]....
        /*0c70*/ 	.word	0xffffffff


	//   ....[152]....
        /*0c74*/ 	.word	0xffffffff


	//   ....[153]....
        /*0c78*/ 	.word	0xffffffff


	//   ....[154]....
        /*0c7c*/ 	.word	0xffffffff


	//   ....[155]....
        /*0c80*/ 	.word	0xffffffff


	//   ....[156]....
        /*0c84*/ 	.word	0xffffffff


	//   ....[157]....
        /*0c88*/ 	.word	0xffffffff


	//   ....[158]....
        /*0c8c*/ 	.word	0xffffffff


	//   ....[159]....
        /*0c90*/ 	.word	0xffffffff


	//   ....[160]....
        /*0c94*/ 	.word	0xffffffff


	//   ....[161]....
        /*0c98*/ 	.word	0xffffffff


	//   ....[162]....
        /*0c9c*/ 	.word	0xffffffff


	//   ....[163]....
        /*0ca0*/ 	.word	0xffffffff


	//   ....[164]....
        /*0ca4*/ 	.word	0xffffffff


	//   ....[165]....
        /*0ca8*/ 	.word	0xffffffff


	//   ....[166]....
        /*0cac*/ 	.word	0xffffffff


	//   ....[167]....
        /*0cb0*/ 	.word	0xffffffff


	//   ....[168]....
        /*0cb4*/ 	.word	0xffffffff


	//   ....[169]....
        /*0cb8*/ 	.word	0xffffffff


	//   ....[170]....
        /*0cbc*/ 	.word	0xffffffff


	//   ....[171]....
        /*0cc0*/ 	.word	0xffffffff


	//   ....[172]....
        /*0cc4*/ 	.word	0xffffffff


	//   ....[173]....
        /*0cc8*/ 	.word	0xffffffff


	//   ....[174]....
        /*0ccc*/ 	.word	0xffffffff


	//   ....[175]....
        /*0cd0*/ 	.word	0xffffffff


	//   ....[176]....
        /*0cd4*/ 	.word	0xffffffff


	//   ....[177]....
        /*0cd8*/ 	.word	0xffffffff


	//   ....[178]....
        /*0cdc*/ 	.word	0xffffffff


	//   ....[179]....
        /*0ce0*/ 	.word	0xffffffff


	//   ....[180]....
        /*0ce4*/ 	.word	0xffffffff


	//   ....[181]....
        /*0ce8*/ 	.word	0xffffffff


	//   ....[182]....
        /*0cec*/ 	.word	0xffffffff


	//   ....[183]....
        /*0cf0*/ 	.word	0xffffffff


	//   ....[184]....
        /*0cf4*/ 	.word	0xffffffff


	//   ....[185]....
        /*0cf8*/ 	.word	0xffffffff


	//   ....[186]....
        /*0cfc*/ 	.word	0xffffffff


	//   ....[187]....
        /*0d00*/ 	.word	0xffffffff


	//   ....[188]....
        /*0d04*/ 	.word	0xffffffff


	//   ....[189]....
        /*0d08*/ 	.word	0xffffffff


	//   ....[190]....
        /*0d0c*/ 	.word	0xffffffff


	//   ....[191]....
        /*0d10*/ 	.word	0xffffffff


	//   ....[192]....
        /*0d14*/ 	.word	0xffffffff


	//   ....[193]....
        /*0d18*/ 	.word	0xffffffff


	//   ....[194]....
        /*0d1c*/ 	.word	0xffffffff


	//   ....[195]....
        /*0d20*/ 	.word	0xffffffff


	//   ....[196]....
        /*0d24*/ 	.word	0xffffffff


	//   ....[197]....
        /*0d28*/ 	.word	0xffffffff


	//   ....[198]....
        /*0d2c*/ 	.word	0xffffffff


	//   ....[199]....
        /*0d30*/ 	.word	0xffffffff


	//   ....[200]....
        /*0d34*/ 	.word	0x0500000f


	//----- nvinfo : EIATTR_COOP_GROUP_INSTR_OFFSETS
	.align		4
.L_584:
        /*0d38*/ 	.byte	0x04, 0x28
        /*0d3a*/ 	.short	(.L_586 - .L_585)


	//   ....[0]....
.L_585:
        /*0d3c*/ 	.word	0x00000070


	//   ....[1]....
        /*0d40*/ 	.word	0x00000200


	//   ....[2]....
        /*0d44*/ 	.word	0x00000250


	//   ....[3]....
        /*0d48*/ 	.word	0x00000440


	//   ....[4]....
        /*0d4c*/ 	.word	0x00000660


	//   ....[5]....
        /*0d50*/ 	.word	0x00000fb0


	//   ....[6]....
        /*0d54*/ 	.word	0x000030d0


	//   ....[7]....
        /*0d58*/ 	.word	0x00003730


	//   ....[8]....
        /*0d5c*/ 	.word	0x00003960


	//   ....[9]....
        /*0d60*/ 	.word	0x00003990


	//   ....[10]....
        /*0d64*/ 	.word	0x000039c0


	//   ....[11]....
        /*0d68*/ 	.word	0x00003a00


	//   ....[12]....
        /*0d6c*/ 	.word	0x00003a40


	//   ....[13]....
        /*0d70*/ 	.word	0x00003b20


	//   ....[14]....
        /*0d74*/ 	.word	0x00003b60


	//   ....[15]....
        /*0d78*/ 	.word	0x00003b90


	//   ....[16]....
        /*0d7c*/ 	.word	0x00003bb0


	//   ....[17]....
        /*0d80*/ 	.word	0x00003bc0


	//   ....[18]....
        /*0d84*/ 	.word	0x00003bf0


	//   ....[19]....
        /*0d88*/ 	.word	0x00003c60


	//   ....[20]....
        /*0d8c*/ 	.word	0x00003ca0


	//   ....[21]....
        /*0d90*/ 	.word	0x00003ce0


	//   ....[22]....
        /*0d94*/ 	.word	0x00003d20


	//   ....[23]....
        /*0d98*/ 	.word	0x00003d60


	//   ....[24]....
        /*0d9c*/ 	.word	0x00003e50


	//   ....[25]....
        /*0da0*/ 	.word	0x00003eb0


	//   ....[26]....
        /*0da4*/ 	.word	0x00003ee0


	//   ....[27]....
        /*0da8*/ 	.word	0x00003f40


	//   ....[28]....
        /*0dac*/ 	.word	0x00003f80


	//   ....[29]....
        /*0db0*/ 	.word	0x00003fa0


	//   ....[30]....
        /*0db4*/ 	.word	0x00003fd0


	//   ....[31]....
        /*0db8*/ 	.word	0x00004000


	//   ....[32]....
        /*0dbc*/ 	.word	0x00004020


	//   ....[33]....
        /*0dc0*/ 	.word	0x00004130


	//   ....[34]....
        /*0dc4*/ 	.word	0x00004170


	//   ....[35]....
        /*0dc8*/ 	.word	0x000041b0


	//   ....[36]....
        /*0dcc*/ 	.word	0x000041e0


	//   ....[37]....
        /*0dd0*/ 	.word	0x00004200


	//   ....[38]....
        /*0dd4*/ 	.word	0x00004280


	//   ....[39]....
        /*0dd8*/ 	.word	0x000042c0


	//   ....[40]....
        /*0ddc*/ 	.word	0x000042f0


	//   ....[41]....
        /*0de0*/ 	.word	0x00004330


	//   ....[42]....
        /*0de4*/ 	.word	0x00004350


	//   ....[43]....
        /*0de8*/ 	.word	0x00004370


	//   ....[44]....
        /*0dec*/ 	.word	0x00004380


	//   ....[45]....
        /*0df0*/ 	.word	0x000043d0


	//   ....[46]....
        /*0df4*/ 	.word	0x00004430


	//   ....[47]....
        /*0df8*/ 	.word	0x00004470


	//   ....[48]....
        /*0dfc*/ 	.word	0x00004550


	//   ....[49]....
        /*0e00*/ 	.word	0x00004620


	//   ....[50]....
        /*0e04*/ 	.word	0x00004630


	//   ....[51]....
        /*0e08*/ 	.word	0x00004700


	//   ....[52]....
        /*0e0c*/ 	.word	0x00004730


	//   ....[53]....
        /*0e10*/ 	.word	0x00004770


	//   ....[54]....
        /*0e14*/ 	.word	0x00004860


	//   ....[55]....
        /*0e18*/ 	.word	0x00004a40


	//   ....[56]....
        /*0e1c*/ 	.word	0x00004a80


	//   ....[57]....
        /*0e20*/ 	.word	0x00004af0


	//   ....[58]....
        /*0e24*/ 	.word	0x00004b30


	//   ....[59]....
        /*0e28*/ 	.word	0x00004b70


	//   ....[60]....
        /*0e2c*/ 	.word	0x00004bf0


	//   ....[61]....
        /*0e30*/ 	.word	0x00004c30


	//   ....[62]....
        /*0e34*/ 	.word	0x00004d50


	//   ....[63]....
        /*0e38*/ 	.word	0x00004eb0


	//   ....[64]....
        /*0e3c*/ 	.word	0x00004ee0


	//   ....[65]....
        /*0e40*/ 	.word	0x00004f00


	//   ....[66]....
        /*0e44*/ 	.word	0x00004f40


	//   ....[67]....
        /*0e48*/ 	.word	0x00004f60


	//   ....[68]....
        /*0e4c*/ 	.word	0x00004f70


	//   ....[69]....
        /*0e50*/ 	.word	0x00004ff0


	//   ....[70]....
        /*0e54*/ 	.word	0x00007fd0


	//   ....[71]....
        /*0e58*/ 	.word	0x00008230


	//   ....[72]....
        /*0e5c*/ 	.word	0x00008250


	//   ....[73]....
        /*0e60*/ 	.word	0x00008290


	//   ....[74]....
        /*0e64*/ 	.word	0x000082c0


	//   ....[75]....
        /*0e68*/ 	.word	0x00008330


	//   ....[76]....
        /*0e6c*/ 	.word	0x000083e0


	//   ....[77]....
        /*0e70*/ 	.word	0x000084a0


	//   ....[78]....
        /*0e74*/ 	.word	0x00008540


	//   ....[79]....
        /*0e78*/ 	.word	0x00008560


	//   ....[80]....
        /*0e7c*/ 	.word	0x00008590


	//   ....[81]....
        /*0e80*/ 	.word	0x00008600


	//   ....[82]....
        /*0e84*/ 	.word	0x00008640


	//   ....[83]....
        /*0e88*/ 	.word	0x000086d0


	//   ....[84]....
        /*0e8c*/ 	.word	0x000087e0


	//   ....[85]....
        /*0e90*/ 	.word	0x00008890


	//   ....[86]....
        /*0e94*/ 	.word	0x000088d0


	//   ....[87]....
        /*0e98*/ 	.word	0x00008930


	//   ....[88]....
        /*0e9c*/ 	.word	0x00008940


	//   ....[89]....
        /*0ea0*/ 	.word	0x00008970


	//   ....[90]....
        /*0ea4*/ 	.word	0x00008980


	//   ....[91]....
        /*0ea8*/ 	.word	0x00008990


	//   ....[92]....
        /*0eac*/ 	.word	0x00008a20


	//   ....[93]....
        /*0eb0*/ 	.word	0x00008ac0


	//   ....[94]....
        /*0eb4*/ 	.word	0x00008af0


	//   ....[95]....
        /*0eb8*/ 	.word	0x00008b70


	//   ....[96]....
        /*0ebc*/ 	.word	0x00008bc0


	//   ....[97]....
        /*0ec0*/ 	.word	0x00008bf0


	//   ....[98]....
        /*0ec4*/ 	.word	0x00008ca0


	//   ....[99]....
        /*0ec8*/ 	.word	0x00008ce0


	//   ....[100]....
        /*0ecc*/ 	.word	0x00008d70


	//   ....[101]....
        /*0ed0*/ 	.word	0x00008d90


	//   ....[102]....
        /*0ed4*/ 	.word	0x00008db0


	//   ....[103]....
        /*0ed8*/ 	.word	0x00008dd0


	//   ....[104]....
        /*0edc*/ 	.word	0x00008f20


	//   ....[105]....
        /*0ee0*/ 	.word	0x00008fb0


	//   ....[106]....
        /*0ee4*/ 	.word	0x00009050


	//   ....[107]....
        /*0ee8*/ 	.word	0x00009260


	//   ....[108]....
        /*0eec*/ 	.word	0x000092c0


	//   ....[109]....
        /*0ef0*/ 	.word	0x000092f0


	//   ....[110]....
        /*0ef4*/ 	.word	0x00009550


	//   ....[111]....
        /*0ef8*/ 	.word	0x000095b0


	//   ....[112]....
        /*0efc*/ 	.word	0x000095e0


	//   ....[113]....
        /*0f00*/ 	.word	0x00009610


	//   ....[114]....
        /*0f04*/ 	.word	0x00009630


	//   ....[115]....
        /*0f08*/ 	.word	0x00009660


	//   ....[116]....
        /*0f0c*/ 	.word	0x00009670


	//   ....[117]....
        /*0f10*/ 	.word	0x00009880


	//   ....[118]....
        /*0f14*/ 	.word	0x000098d0


	//   ....[119]....
        /*0f18*/ 	.word	0x00009b10


	//   ....[120]....
        /*0f1c*/ 	.word	0x00009b20


	//   ....[121]....
        /*0f20*/ 	.word	0x00009b30


	//   ....[122]....
        /*0f24*/ 	.word	0x00009b40


	//   ....[123]....
        /*0f28*/ 	.word	0x00009b60


	//   ....[124]....
        /*0f2c*/ 	.word	0x00009b70


	//   ....[125]....
        /*0f30*/ 	.word	0x00009b80


	//   ....[126]....
        /*0f34*/ 	.word	0x00009ee0


	//   ....[127]....
        /*0f38*/ 	.word	0x00009ef0


	//   ....[128]....
        /*0f3c*/ 	.word	0x00009f00


	//   ....[129]....
        /*0f40*/ 	.word	0x00009f10


	//   ....[130]....
        /*0f44*/ 	.word	0x00009f20


	//   ....[131]....
        /*0f48*/ 	.word	0x00009f30


	//   ....[132]....
        /*0f4c*/ 	.word	0x00009f40


	//   ....[133]....
        /*0f50*/ 	.word	0x00009f50


	//   ....[134]....
        /*0f54*/ 	.word	0x0000df20


	//   ....[135]....
        /*0f58*/ 	.word	0x0000dfa0


	//   ....[136]....
        /*0f5c*/ 	.word	0x0000dfe0


	//   ....[137]....
        /*0f60*/ 	.word	0x0000e020


	//   ....[138]....
        /*0f64*/ 	.word	0x0000e070


	//   ....[139]....
        /*0f68*/ 	.word	0x0000e080


	//   ....[140]....
        /*0f6c*/ 	.word	0x0000e100


	//   ....[141]....
        /*0f70*/ 	.word	0x0000e130


	//   ....[142]....
        /*0f74*/ 	.word	0x0000e140


	//   ....[143]....
        /*0f78*/ 	.word	0x0000e150


	//   ....[144]....
        /*0f7c*/ 	.word	0x0000e1a0


	//   ....[145]....
        /*0f80*/ 	.word	0x0000e1b0


	//   ....[146]....
        /*0f84*/ 	.word	0x0000e280


	//   ....[147]....
        /*0f88*/ 	.word	0x0000e310


	//   ....[148]....
        /*0f8c*/ 	.word	0x0000e330


	//   ....[149]....
        /*0f90*/ 	.word	0x0000e340


	//   ....[150]....
        /*0f94*/ 	.word	0x0000e3b0


	//   ....[151]....
        /*0f98*/ 	.word	0x0000e450


	//   ....[152]....
        /*0f9c*/ 	.word	0x0000e4b0


	//   ....[153]....
        /*0fa0*/ 	.word	0x0000e4f0


	//   ....[154]....
        /*0fa4*/ 	.word	0x0000e540


	//   ....[155]....
        /*0fa8*/ 	.word	0x0000e550


	//   ....[156]....
        /*0fac*/ 	.word	0x0000e580


	//   ....[157]....
        /*0fb0*/ 	.word	0x0000e5c0


	//   ....[158]....
        /*0fb4*/ 	.word	0x0000e5e0


	//   ....[159]....
        /*0fb8*/ 	.word	0x0000e610


	//   ....[160]....
        /*0fbc*/ 	.word	0x0000e6b0


	//   ....[161]....
        /*0fc0*/ 	.word	0x0000e6f0


	//   ....[162]....
        /*0fc4*/ 	.word	0x0000e720


	//   ....[163]....
        /*0fc8*/ 	.word	0x0000e730


	//   ....[164]....
        /*0fcc*/ 	.word	0x0000e740


	//   ....[165]....
        /*0fd0*/ 	.word	0x0000e770


	//   ....[166]....
        /*0fd4*/ 	.word	0x0000e7c0


	//   ....[167]....
        /*0fd8*/ 	.word	0x0000e800


	//   ....[168]....
        /*0fdc*/ 	.word	0x0000e890


	//   ....[169]....
        /*0fe0*/ 	.word	0x0000e8a0


	//   ....[170]....
        /*0fe4*/ 	.word	0x0000e900


	//   ....[171]....
        /*0fe8*/ 	.word	0x0000e980


	//   ....[172]....
        /*0fec*/ 	.word	0x0000e9c0


	//   ....[173]....
        /*0ff0*/ 	.word	0x0000e9e0


	//   ....[174]....
        /*0ff4*/ 	.word	0x0000ea10


	//   ....[175]....
        /*0ff8*/ 	.word	0x0000eb60


	//   ....[176]....
        /*0ffc*/ 	.word	0x0000ebf0


	//   ....[177]....
        /*1000*/ 	.word	0x0000ec20


	//   ....[178]....
        /*1004*/ 	.word	0x0000ed00


	//   ....[179]....
        /*1008*/ 	.word	0x0000ed90


	//   ....[180]....
        /*100c*/ 	.word	0x0000ee30


	//   ....[181]....
        /*1010*/ 	.word	0x0000ee60


	//   ....[182]....
        /*1014*/ 	.word	0x0000eee0


	//   ....[183]....
        /*1018*/ 	.word	0x0000f050


	//   ....[184]....
        /*101c*/ 	.word	0x0000f090


	//   ....[185]....
        /*1020*/ 	.word	0x0000f0d0


	//   ....[186]....
        /*1024*/ 	.word	0x0000f0f0


	//   ....[187]....
        /*1028*/ 	.word	0x0000f120


	//   ....[188]....
        /*102c*/ 	.word	0x0000f140


	//   ....[189]....
        /*1030*/ 	.word	0x0000f160


	//   ....[190]....
        /*1034*/ 	.word	0x0000f720


	//   ....[191]....
        /*1038*/ 	.word	0x0000f730


	//   ....[192]....
        /*103c*/ 	.word	0x0000f750


	//   ....[193]....
        /*1040*/ 	.word	0x0000f760


	//   ....[194]....
        /*1044*/ 	.word	0x0000f770


	//   ....[195]....
        /*1048*/ 	.word	0x0000f780


	//   ....[196]....
        /*104c*/ 	.word	0x0000f790


	//   ....[197]....
        /*1050*/ 	.word	0x0000f7b0


	//   ....[198]....
        /*1054*/ 	.word	0x00011b70


	//   ....[199]....
        /*1058*/ 	.word	0x00012b80


	//   ....[200]....
        /*105c*/ 	.word	0x00015530


	//----- nvinfo : EIATTR_REG_RECONFIG
	.align		4
.L_586:
        /*1060*/ 	.byte	0x01, 0x54
	.zero		2


	//----- nvinfo : EIATTR_SYSCALL_OFFSETS
	.align		4
        /*1064*/ 	.byte	0x04, 0x46
        /*1066*/ 	.short	(.L_588 - .L_587)


	//   ....[0]....
.L_587:
        /*1068*/ 	.word	0x00000c10


	//   ....[1]....
        /*106c*/ 	.word	0x00000d00


	//   ....[2]....
        /*1070*/ 	.word	0x00000e60


	//   ....[3]....
        /*1074*/ 	.word	0x00000f50


	//   ....[4]....
        /*1078*/ 	.word	0x00011540


	//   ....[5]....
        /*107c*/ 	.word	0x00011670


	//   ....[6]....
        /*1080*/ 	.word	0x00011790


	//   ....[7]....
        /*1084*/ 	.word	0x000118b0


	//----- nvinfo : EIATTR_MBARRIER_INSTR_OFFSETS
	.align		4
.L_588:
        /*1088*/ 	.byte	0x04, 0x39
        /*108a*/ 	.short	(.L_590 - .L_589)


	//   ....[0]....
.L_589:
        /*108c*/ 	.word	0x000002f0
        /*1090*/ 	.word	0x000000ff
        /*1094*/ 	.word	0x00030c00
        /*1098*/ 	.short	0x0100
        /*109a*/ 	.byte	0x06
	.zero		1


	//   ....[1]....
        /*109c*/ 	.word	0x000003f0
        /*10a0*/ 	.word	0x000000ff
        /*10a4*/ 	.word	0x00030c10
        /*10a8*/ 	.short	0x0100
        /*10aa*/ 	.byte	0x08
	.zero		1


	//   ....[2]....
        /*10ac*/ 	.word	0x00000400
        /*10b0*/ 	.word	0x000000ff
        /*10b4*/ 	.word	0x00030c20
        /*10b8*/ 	.short	0x0100
        /*10ba*/ 	.byte	0x08
	.zero		1


	//   ....[3]....
        /*10bc*/ 	.word	0x00000410
        /*10c0*/ 	.word	0x000000ff
        /*10c4*/ 	.word	0x00030c18
        /*10c8*/ 	.short	0x0100
        /*10ca*/ 	.byte	0x08
	.zero		1


	//   ....[4]....
        /*10cc*/ 	.word	0x00000420
        /*10d0*/ 	.word	0x000000ff
        /*10d4*/ 	.word	0x00030c28
        /*10d8*/ 	.short	0x0100
        /*10da*/ 	.byte	0x08
	.zero		1


	//   ....[5]....
        /*10dc*/ 	.word	0x00000550
        /*10e0*/ 	.word	0x000000ff
        /*10e4*/ 	.word	0x00030c30
        /*10e8*/ 	.short	0x0100
        /*10ea*/ 	.byte	0x08
	.zero		1


	//   ....[6]....
        /*10ec*/ 	.word	0x00000560
        /*10f0*/ 	.word	0x000000ff
        /*10f4*/ 	.word	0x00030c40
        /*10f8*/ 	.short	0x0100
        /*10fa*/ 	.byte	0x08
	.zero		1


	//   ....[7]....
        /*10fc*/ 	.word	0x00000570
        /*1100*/ 	.word	0x000000ff
        /*1104*/ 	.word	0x00030c38
        /*1108*/ 	.short	0x0100
        /*110a*/ 	.byte	0x08
	.zero		1


	//   ....[8]....
        /*110c*/ 	.word	0x00000580
        /*1110*/ 	.word	0x000000ff
        /*1114*/ 	.word	0x00030c48
        /*1118*/ 	.short	0x0100
        /*111a*/ 	.byte	0x08
	.zero		1


	//   ....[9]....
        /*111c*/ 	.word	0x00000ff0
        /*1120*/ 	.word	0x00000010
        /*1124*/ 	.word	0x00030c00
        /*1128*/ 	.short	0x010a
        /*112a*/ 	.byte	0x3f
	.zero		1


	//   ....[10]....
        /*112c*/ 	.word	0x00001120
        /*1130*/ 	.word	0x00000010
        /*1134*/ 	.word	0x00030c00
        /*1138*/ 	.short	0x010a
        /*113a*/ 	.byte	0x3f
	.zero		1


	//   ....[11]....
        /*113c*/ 	.word	0x00001a20
        /*1140*/ 	.word	0x00000006
        /*1144*/ 	.word	0x00030c10
        /*1148*/ 	.short	0x010a
        /*114a*/ 	.byte	0x3f
	.zero		1


	//   ....[12]....
        /*114c*/ 	.word	0x00001a90
        /*1150*/ 	.word	0x00000006
        /*1154*/ 	.word	0x00030c10
        /*1158*/ 	.short	0x010a
        /*115a*/ 	.byte	0x3f
	.zero		1


	//   ....[13]....
        /*115c*/ 	.word	0x00001ec0
        /*1160*/ 	.word	0x00000006
        /*1164*/ 	.word	0x00030c30
        /*1168*/ 	.short	0x010a
        /*116a*/ 	.byte	0x3f
	.zero		1


	//   ....[14]....
        /*116c*/ 	.word	0x00001f00
        /*1170*/ 	.word	0x00000006
        /*1174*/ 	.word	0x00030c30
        /*1178*/ 	.short	0x010a
        /*117a*/ 	.byte	0x3f
	.zero		1


	//   ....[15]....
        /*117c*/ 	.word	0x000065c0
        /*1180*/ 	.word	0x00000005
        /*1184*/ 	.word	0x00000000
        /*1188*/ 	.short	0x0101
        /*118a*/ 	.byte	0x3f
	.zero		1


	//   ....[16]....
        /*118c*/ 	.word	0x00006a10
        /*1190*/ 	.word	0x00000006
        /*1194*/ 	.word	0x00000000
        /*1198*/ 	.short	0x0101
        /*119a*/ 	.byte	0x3f
	.zero		1


	//   ....[17]....
        /*119c*/ 	.word	0x00007350
        /*11a0*/ 	.word	0x00000006
        /*11a4*/ 	.word	0x00030c10
        /*11a8*/ 	.short	0x010a
        /*11aa*/ 	.byte	0x3f
	.zero		1


	//   ....[18]....
        /*11ac*/ 	.word	0x000073d0
        /*11b0*/ 	.word	0x00000006
        /*11b4*/ 	.word	0x00030c10
        /*11b8*/ 	.short	0x010a
        /*11ba*/ 	.byte	0x3f
	.zero		1


	//   ....[19]....
        /*11bc*/ 	.word	0x000077e0
        /*11c0*/ 	.word	0x00000006
        /*11c4*/ 	.word	0x00030c30
        /*11c8*/ 	.short	0x010a
        /*11ca*/ 	.byte	0x3f
	.zero		1


	//   ....[20]....
        /*11cc*/ 	.word	0x00007820
        /*11d0*/ 	.word	0x00000006
        /*11d4*/ 	.word	0x00030c30
        /*11d8*/ 	.short	0x010a
        /*11da*/ 	.byte	0x3f
	.zero		1


	//   ....[21]....
        /*11dc*/ 	.word	0x0000b440
        /*11e0*/ 	.word	0x00000005
        /*11e4*/ 	.word	0x00000000
        /*11e8*/ 	.short	0x0101
        /*11ea*/ 	.byte	0x3f
	.zero		1


	//   ....[22]....
        /*11ec*/ 	.word	0x0000b8b0
        /*11f0*/ 	.word	0x00000006
        /*11f4*/ 	.word	0x00000000
        /*11f8*/ 	.short	0x0101
        /*11fa*/ 	.byte	0x3f
	.zero		1


	//   ....[23]....
        /*11fc*/ 	.word	0x0000c160
        /*1200*/ 	.word	0x00000006
        /*1204*/ 	.word	0x00030c10
        /*1208*/ 	.short	0x010a
        /*120a*/ 	.byte	0x3f
	.zero		1


	//   ....[24]....
        /*120c*/ 	.word	0x0000c1e0
        /*1210*/ 	.word	0x00000006
        /*1214*/ 	.word	0x00030c10
        /*1218*/ 	.short	0x010a
        /*121a*/ 	.byte	0x3f
	.zero		1


	//   ....[25]....
        /*121c*/ 	.word	0x0000c5f0
        /*1220*/ 	.word	0x00000006
        /*1224*/ 	.word	0x00030c30
        /*1228*/ 	.short	0x010a
        /*122a*/ 	.byte	0x3f
	.zero		1


	//   ....[26]....
        /*122c*/ 	.word	0x0000c630
        /*1230*/ 	.word	0x00000006
        /*1234*/ 	.word	0x00030c30
        /*1238*/ 	.short	0x010a
        /*123a*/ 	.byte	0x3f
	.zero		1


	//   ....[27]....
        /*123c*/ 	.word	0x00010d10
        /*1240*/ 	.word	0x00000005
        /*1244*/ 	.word	0x00000000
        /*1248*/ 	.short	0x0101
        /*124a*/ 	.byte	0x3f
	.zero		1


	//   ....[28]....
        /*124c*/ 	.word	0x00011190
        /*1250*/ 	.word	0x00000006
        /*1254*/ 	.word	0x00000000
        /*1258*/ 	.short	0x0101
        /*125a*/ 	.byte	0x3f
	.zero		1


	//   ....[29]....
        /*125c*/ 	.word	0x00013c80
        /*1260*/ 	.word	0x00000010
        /*1264*/ 	.word	0x00030c20
        /*1268*/ 	.short	0x010a
        /*126a*/ 	.byte	0x3f
	.zero		1


	//   ....[30]....
        /*126c*/ 	.word	0x00014250
        /*1270*/ 	.word	0x00000010
        /*1274*/ 	.word	0x00030c40
        /*1278*/ 	.short	0x010a
        /*127a*/ 	.byte	0x3f
	.zero		1


	//   ....[31]....
        /*127c*/ 	.word	0x00014480
        /*1280*/ 	.word	0x00000010
        /*1284*/ 	.word	0x00030c28
        /*1288*/ 	.short	0x010a
        /*128a*/ 	.byte	0x3f
	.zero		1


	//   ....[32]....
        /*128c*/ 	.word	0x000146b0
        /*1290*/ 	.word	0x00000010
        /*1294*/ 	.word	0x00030c48
        /*1298*/ 	.short	0x010a
        /*129a*/ 	.byte	0x3f
	.zero		1


	//   ....[33]....
        /*129c*/ 	.word	0x00014890
        /*12a0*/ 	.word	0x00000010
        /*12a4*/ 	.word	0x00030c20
        /*12a8*/ 	.short	0x010a
        /*12aa*/ 	.byte	0x3f
	.zero		1


	//   ....[34]....
        /*12ac*/ 	.word	0x00014b40
        /*12b0*/ 	.word	0x00000010
        /*12b4*/ 	.word	0x00030c40
        /*12b8*/ 	.short	0x010a
        /*12ba*/ 	.byte	0x3f
	.zero		1


	//   ....[35]....
        /*12bc*/ 	.word	0x00014d40
        /*12c0*/ 	.word	0x00000010
        /*12c4*/ 	.word	0x00030c28
        /*12c8*/ 	.short	0x010a
        /*12ca*/ 	.byte	0x3f
	.zero		1


	//   ....[36]....
        /*12cc*/ 	.word	0x00014fc0
        /*12d0*/ 	.word	0x00000003
        /*12d4*/ 	.word	0x00030c40
        /*12d8*/ 	.short	0x010a
        /*12da*/ 	.byte	0x3f
	.zero		1


	//   ....[37]....
        /*12dc*/ 	.word	0x00015390
        /*12e0*/ 	.word	0x00000006
        /*12e4*/ 	.word	0x00000000
        /*12e8*/ 	.short	0x010a
        /*12ea*/ 	.byte	0x3f
	.zero		1


	//   ....[38]....
        /*12ec*/ 	.word	0x000153f0
        /*12f0*/ 	.word	0x00000003
        /*12f4*/ 	.word	0x00000000
        /*12f8*/ 	.short	0x010a
        /*12fa*/ 	.byte	0x3f
	.zero		1


	//   ....[39]....
        /*12fc*/ 	.word	0x00015450
        /*1300*/ 	.word	0x00000002
        /*1304*/ 	.word	0x00000000
        /*1308*/ 	.short	0x010a
        /*130a*/ 	.byte	0x3f
	.zero		1


	//   ....[40]....
        /*130c*/ 	.word	0x00015480
        /*1310*/ 	.word	0x00000003
        /*1314*/ 	.word	0x00000000
        /*1318*/ 	.short	0x010a
        /*131a*/ 	.byte	0x3f
	.zero		1


	//   ....[41]....
        /*131c*/ 	.word	0x00015560
        /*1320*/ 	.word	0x00000010
        /*1324*/ 	.word	0x00030c00
        /*1328*/ 	.short	0x010a
        /*132a*/ 	.byte	0x3f
	.zero		1


	//   ....[42]....
        /*132c*/ 	.word	0x000155b0
        /*1330*/ 	.word	0x00000006
        /*1334*/ 	.word	0x00030c10
        /*1338*/ 	.short	0x010a
        /*133a*/ 	.byte	0x3f
	.zero		1


	//   ....[43]....
        /*133c*/ 	.word	0x00015600
        /*1340*/ 	.word	0x00000006
        /*1344*/ 	.word	0x00030c30
        /*1348*/ 	.short	0x010a
        /*134a*/ 	.byte	0x3f
	.zero		1


	//   ....[44]....
        /*134c*/ 	.word	0x00015650
        /*1350*/ 	.word	0x00000006
        /*1354*/ 	.word	0x00030c10
        /*1358*/ 	.short	0x010a
        /*135a*/ 	.byte	0x3f
	.zero		1


	//   ....[45]....
        /*135c*/ 	.word	0x000156a0
        /*1360*/ 	.word	0x00000006
        /*1364*/ 	.word	0x00030c30
        /*1368*/ 	.short	0x010a
        /*136a*/ 	.byte	0x3f
	.zero		1


	//   ....[46]....
        /*136c*/ 	.word	0x000156f0
        /*1370*/ 	.word	0x00000006
        /*1374*/ 	.word	0x00030c10
        /*1378*/ 	.short	0x010a
        /*137a*/ 	.byte	0x3f
	.zero		1


	//   ....[47]....
        /*137c*/ 	.word	0x00015740
        /*1380*/ 	.word	0x00000006
        /*1384*/ 	.word	0x00030c30
        /*1388*/ 	.short	0x010a
        /*138a*/ 	.byte	0x3f
	.zero		1


	//   ....[48]....
        /*138c*/ 	.word	0x00015790
        /*1390*/ 	.word	0x00000010
        /*1394*/ 	.word	0x00030c20
        /*1398*/ 	.short	0x010a
        /*139a*/ 	.byte	0x3f
	.zero		1


	//   ....[49]....
        /*139c*/ 	.word	0x000157e0
        /*13a0*/ 	.word	0x00000010
        /*13a4*/ 	.word	0x00030c40
        /*13a8*/ 	.short	0x010a
        /*13aa*/ 	.byte	0x3f
	.zero		1


	//   ....[50]....
        /*13ac*/ 	.word	0x00015830
        /*13b0*/ 	.word	0x00000010
        /*13b4*/ 	.word	0x00030c28
        /*13b8*/ 	.short	0x010a
        /*13ba*/ 	.byte	0x3f
	.zero		1


	//   ....[51]....
        /*13bc*/ 	.word	0x00015880
        /*13c0*/ 	.word	0x00000010
        /*13c4*/ 	.word	0x00030c48
        /*13c8*/ 	.short	0x010a
        /*13ca*/ 	.byte	0x3f
	.zero		1


	//   ....[52]....
        /*13cc*/ 	.word	0x000158e0
        /*13d0*/ 	.word	0x00000010
        /*13d4*/ 	.word	0x00030c20
        /*13d8*/ 	.short	0x010a
        /*13da*/ 	.byte	0x3f
	.zero		1


	//   ....[53]....
        /*13dc*/ 	.word	0x00015930
        /*13e0*/ 	.word	0x00000010
        /*13e4*/ 	.word	0x00030c40
        /*13e8*/ 	.short	0x010a
        /*13ea*/ 	.byte	0x3f
	.zero		1


	//   ....[54]....
        /*13ec*/ 	.word	0x00015980
        /*13f0*/ 	.word	0x00000010
        /*13f4*/ 	.word	0x00030c28
        /*13f8*/ 	.short	0x010a
        /*13fa*/ 	.byte	0x3f
	.zero		1


	//   ....[55]....
        /*13fc*/ 	.word	0x000159d0
        /*1400*/ 	.word	0x00000003
        /*1404*/ 	.word	0x00030c40
        /*1408*/ 	.short	0x010a
        /*140a*/ 	.byte	0x3f
	.zero		1


	//   ....[56]....
        /*140c*/ 	.word	0x00015aa0
        /*1410*/ 	.word	0x00000006
        /*1414*/ 	.word	0x00000000
        /*1418*/ 	.short	0x010a
        /*141a*/ 	.byte	0x3f
	.zero		1


	//   ....[57]....
        /*141c*/ 	.word	0x00015af0
        /*1420*/ 	.word	0x00000003
        /*1424*/ 	.word	0x00000000
        /*1428*/ 	.short	0x010a
        /*142a*/ 	.byte	0x3f
	.zero		1


	//   ....[58]....
        /*142c*/ 	.word	0x00015b40
        /*1430*/ 	.word	0x00000002
        /*1434*/ 	.word	0x00000000
        /*1438*/ 	.short	0x010a
        /*143a*/ 	.byte	0x3f
	.zero		1


	//----- nvinfo : EIATTR_NUM_MBARRIERS
	.align		4
.L_590:
        /*143c*/ 	.byte	0x03, 0x38
        /*143e*/ 	.short	0x0009


	//----- nvinfo : EIATTR_EXIT_INSTR_OFFSETS
	.align		4
        /*1440*/ 	.byte	0x04, 0x1c
        /*1442*/ 	.short	(.L_592 - .L_591)


	//   ....[0]....
.L_591:
        /*1444*/ 	.word	0x000154d0


	//----- nvinfo : EIATTR_MAX_THREADS
	.align		4
.L_592:
        /*1448*/ 	.byte	0x04, 0x05
        /*144a*/ 	.short	(.L_594 - .L_593)
.L_593:
        /*144c*/ 	.word	0x00000180
        /*1450*/ 	.word	0x00000001
        /*1454*/ 	.word	0x00000001


	//----- nvinfo : EIATTR_CRS_STACK_SIZE
	.align		4
.L_594:
        /*1458*/ 	.byte	0x04, 0x1e
        /*145a*/ 	.short	(.L_596 - .L_595)
.L_595:
        /*145c*/ 	.word	0x00000000


	//----- nvinfo : EIATTR_CBANK_PARAM_SIZE
	.align		4
.L_596:
        /*1460*/ 	.byte	0x03, 0x19
        /*1462*/ 	.short	0x0970


	//----- nvinfo : EIATTR_PARAM_CBANK
	.align		4
        /*1464*/ 	.byte	0x04, 0x0a
        /*1466*/ 	.short	(.L_598 - .L_597)
	.align		4
.L_597:
        /*1468*/ 	.word	index@(.nv.constant0._ZN7cutlass13device_kernelIN5flash11enable_sm90INS1_16FlashAttnBwdSm90INS1_25CollectiveMainloopBwdSm90ILi2ELi2ELi2EN4cute5tupleIJNS5_1CILi1EEES8_S8_EEENS6_IJNS7_ILi128EEESA_NS7_ILi64EEEEEENS_6half_tEfNS_4arch4Sm90ELb0ELb1ELb1ELb0ELb0ELb1ELb0ELb0ELi2ELi1ELi2ELi2ELb0EEENS1_21CollectiveEpilogueBwdISC_SD_SF_Li256ELb0ELb0ELi1EEENS1_19SingleTileSchedulerILb0ELb0ELb0ELi128EEEEEEEEEvNT_6ParamsE)
        /*146c*/ 	.short	0x0210
        /*146e*/ 	.short	0x0970


	//----- nvinfo : EIATTR_SW_WAR
	.align		4
.L_598:
        /*1470*/ 	.byte	0x04, 0x36
        /*1472*/ 	.short	(.L_600 - .L_599)
.L_599:
        /*1474*/ 	.word	0x00000008
.L_600:


//--------------------- .nv.info._ZN7cutlass13device_kernelIN5flash11enable_sm90INS1_16FlashAttnBwdSm90INS1_25CollectiveMainloopBwdSm90ILi2ELi2ELi2EN4cute5tupleIJNS5_1CILi1EEES8_S8_EEENS6_IJNS7_ILi128EEESA_NS7_ILi64EEEEEENS_6half_tEfNS_4arch4Sm90ELb0ELb1ELb1ELb0ELb1ELb1ELb0ELb0ELi2ELi1ELi2ELi2ELb0EEENS1_21CollectiveEpilogueBwdISC_SD_SF_Li256ELb0ELb0ELi1EEENS1_19SingleTileSchedulerILb0ELb0ELb0ELi128EEEEEEEEEvNT_6ParamsE --------------------------
	.section	.nv.info._ZN7cutlass13device_kernelIN5flash11enable_sm90INS1_16FlashAttnBwdSm90INS1_25CollectiveMainloopBwdSm90ILi2ELi2ELi2EN4cute5tupleIJNS5_1CILi1EEES8_S8_EEENS6_IJNS7_ILi128EEESA_NS7_ILi64EEEEEENS_6half_tEfNS_4arch4Sm90ELb0ELb1ELb1ELb0ELb1ELb1ELb0ELb0ELi2ELi1ELi2ELi2ELb0EEENS1_21CollectiveEpilogueBwdISC_SD_SF_Li256ELb0ELb0ELi1EEENS1_19SingleTileSchedulerILb0ELb0ELb0ELi128EEEEEEEEEvNT_6ParamsE,"",@"SHT_CUDA_INFO"
	.sectionflags	@""
	.align	4


	//----- nvinfo : EIATTR_CUDA_API_VERSION
	.align		4
        /*0000*/ 	.byte	0x04, 0x37
        /*0002*/ 	.short	(.L_602 - .L_601)
.L_601:
        /*0004*/ 	.word	0x00000082


	//----- nvinfo : EIATTR_KPARAM_INFO
	.align		4
.L_602:
        /*0008*/ 	.byte	0x04, 0x17
        /*000a*/ 	.short	(.L_604 - .L_603)
.L_603:
        /*000c*/ 	.word	0x00000000
        /*0010*/ 	.short	0x0000
        /*0012*/ 	.short	0x0070
        /*0014*/ 	.byte	0x00, 0xf0, 0x01, 0x24


	//----- nvinfo : EIATTR_SPARSE_MMA_MASK
	.align		4
.L_604:
        /*0018*/ 	.byte	0x03, 0x50
        /*001a*/ 	.short	0x0000


	//----- nvinfo : EIATTR_MAXREG_COUNT
	.align		4
        /*001c*/ 	.byte	0x03, 0x1b
        /*001e*/ 	.short	0x00a8


	//----- nvinfo : EIATTR_NUM_BARRIERS
	.align		4
        /*0020*/ 	.byte	0x02, 0x4c
        /*0022*/ 	.byte	0x10
	.zero		1


	//----- nvinfo : EIATTR_EXTERNS
	.align		4
        /*0024*/ 	.byte	0x04, 0x0f
        /*0026*/ 	.short	(.L_606 - .L_605)


	//   ....[0]....
	.align		4
.L_605:
        /*0028*/ 	.word	index@(__assertfail)


	//----- nvinfo : EIATTR_ANNOTATIONS
	.align		4
.L_606:
        /*002c*/ 	.byte	0x04, 0x55
        /*002e*/ 	.short	(.L_608 - .L_607)


	//   ....[0]....
.L_607:
        /* <DEDUP_REMOVED lines=156> */


	//----- nvinfo : EIATTR_MERCURY_ISA_VERSION
	.align		4
.L_608:
        /*09e0*/ 	.byte	0x03, 0x5f
        /*09e2*/ 	.short	0x0101


	//----- nvinfo : EIATTR_INT_WARP_WIDE_INSTR_OFFSETS
	.align		4
        /*09e4*/ 	.byte	0x04, 0x31
        /*09e6*/ 	.short	(.L_610 - .L_609)


	//   ....[0]....
.L_609:
        /*09e8*/ 	.word	0x000001f0


	//   ....[1]....
        /*09ec*/ 	.word	0x00000220


	//   ....[2]....
        /*09f0*/ 	.word	0x00013370


	//   ....[3]....
        /*09f4*/ 	.word	0x00013960


	//   ....[4]....
        /*09f8*/ 	.word	0x00013e10


	//   ....[5]....
        /*09fc*/ 	.word	0x000140d0


	//   ....[6]....
        /*0a00*/ 	.word	0x00014330


	//   ....[7]....
        /*0a04*/ 	.word	0x000144c0


	//----- nvinfo : EIATTR_COOP_GROUP_MASK_REGIDS
	.align		4
.L_610:
        /*0a08*/ 	.byte	0x04, 0x29
        /*0a0a*/ 	.short	(.L_612 - .L_611)


	//   ....[0]....
.L_611:
        /*0a0c*/ 	.word	0xffffffff


	//   ....[1]....
        /*0a10*/ 	.word	0xffffffff


	//   ....[2]....
        /*0a14*/ 	.word	0xffffffff


	//   ....[3]....
        /*0a18*/ 	.word	0xffffffff


	//   ....[4]....
        /*0a1c*/ 	.word	0xffffffff


	//   ....[5]....
        /*0a20*/ 	.word	0xffffffff


	//   ....[6]....
        /*0a24*/ 	.word	0xffffffff


	//   ....[7]....
        /*0a28*/ 	.word	0xffffffff


	//   ....[8]....
        /*0a2c*/ 	.word	0xffffffff


	//   ....[9]....
        /*0a30*/ 	.word	0xffffffff


	//   ....[10]....
        /*0a34*/ 	.word	0xffffffff


	//   ....[11]....
        /*0a38*/ 	.word	0xffffffff


	//   ....[12]....
        /*0a3c*/ 	.word	0xffffffff


	//   ....[13]....
        /*0a40*/ 	.word	0xffffffff


	//   ....[14]....
        /*0a44*/ 	.word	0xffffffff


	//   ....[15]....
        /*0a48*/ 	.word	0xffffffff


	//   ....[16]....
        /*0a4c*/ 	.word	0xffffffff


	//   ....[17]....
        /*0a50*/ 	.word	0xffffffff


	//   ....[18]....
        /*0a54*/ 	.word	0xffffffff


	//   ....[19]....
        /*0a58*/ 	.word	0xffffffff


	//   ....[20]....
        /*0a5c*/ 	.word	0xffffffff


	//   ....[21]....
        /*0a60*/ 	.word	0xffffffff


	//   ....[22]....
        /*0a64*/ 	.word	0xffffffff


	//   ....[23]....
        /*0a68*/ 	.word	0xffffffff


	//   ....[24]....
        /*0a6c*/ 	.word	0xffffffff


	//   ....[25]....
        /*0a70*/ 	.word	0xffffffff


	//   ....[26]....
        /*0a74*/ 	.word	0xffffffff


	//   ....[27]....
        /*0a78*/ 	.word	0xffffffff


	//   ....[28]....
        /*0a7c*/ 	.word	0xffffffff


	//   ....[29]....
        /*0a80*/ 	.word	0xffffffff


	//   ....[30]....
        /*0a84*/ 	.word	0xffffffff


	//   ....[31]....
        /*0a88*/ 	.word	0xffffffff


	//   ....[32]....
        /*0a8c*/ 	.word	0xffffffff


	//   ....[33]....
        /*0a90*/ 	.word	0xffffffff


	//   ....[34]....
        /*0a94*/ 	.word	0xffffffff


	//   ....[35]....
        /*0a98*/ 	.word	0xffffffff


	//   ....[36]....
        /*0a9c*/ 	.word	0xffffffff


	//   ....[37]....
        /*0aa0*/ 	.word	0xffffffff


	//   ....[38]....
        /*0aa4*/ 	.word	0xffffffff


	//   ....[39]....
        /*0aa8*/ 	.word	0xffffffff


	//   ....[40]....
        /*0aac*/ 	.word	0xffffffff


	//   ....[41]....
        /*0ab0*/ 	.word	0xffffffff


	//   ....[42]....
        /*0ab4*/ 	.word	0xffffffff


	//   ....[43]....
        /*0ab8*/ 	.word	0xffffffff


	//   ....[44]....
        /*0abc*/ 	.word	0xffffffff


	//   ....[45]....
        /*0ac0*/ 	.word	0xffffffff


	//   ....[46]....
        /*0ac4*/ 	.word	0xffffffff


	//   ....[47]....
        /*0ac8*/ 	.word	0xffffffff


	//   ....[48]....
        /*0acc*/ 	.word	0xffffffff


	//   ....[49]....
        /*0ad0*/ 	.word	0xffffffff


	//   ....[50]....
        /*0ad4*/ 	.word	0xffffffff


	//   ....[51]....
        /*0ad8*/ 	.word	0xffffffff


	//   ....[52]....
        /*0adc*/ 	.word	0xffffffff


	//   ....[53]....
        /*0ae0*/ 	.word	0xffffffff


	//   ....[54]....
        /*0ae4*/ 	.word	0xffffffff


	//   ....[55]....
        /*0ae8*/ 	.word	0xffffffff


	//   ....[56]....
        /*0aec*/ 	.word	0xffffffff


	//   ....[57]....
        /*0af0*/ 	.word	0xffffffff


	//   ....[58]....
        /*0af4*/ 	.word	0xffffffff


	//   ....[59]....
        /*0af8*/ 	.word	0xffffffff


	//   ....[60]....
        /*0afc*/ 	.word	0xffffffff


	//   ....[61]....
        /*0b00*/ 	.word	0xffffffff


	//   ....[62]....
        /*0b04*/ 	.word	0xffffffff


	//   ....[63]....
        /*0b08*/ 	.word	0xffffffff


	//   ....[64]....
        /*0b0c*/ 	.word	0xffffffff


	//   ....[65]....
        /*0b10*/ 	.word	0xffffffff


	//   ....[66]....
        /*0b14*/ 	.word	0xffffffff


	//   ....[67]....
        /*0b18*/ 	.word	0xffffffff


	//   ....[68]....
        /*0b1c*/ 	.word	0xffffffff


	//   ....[69]....
        /*0b20*/ 	.word	0xffffffff


	//   ....[70]....
        /*0b24*/ 	.word	0xffffffff


	//   ....[71]....
        /*0b28*/ 	.word	0xffffffff


	//   ....[72]....
        /*0b2c*/ 	.word	0xffffffff


	//   ....[73]....
        /*0b30*/ 	.word	0xffffffff


	//   ....[74]....
        /*0b34*/ 	.word	0xffffffff


	//   ....[75]....
        /*0b38*/ 	.word	0xffffffff


	//   ....[76]....
        /*0b3c*/ 	.word	0xffffffff


	//   ....[77]....
        /*0b40*/ 	.word	0xffffffff


	//   ....[78]....
        /*0b44*/ 	.word	0xffffffff


	//   ....[79]....
        /*0b48*/ 	.word	0xffffffff


	//   ....[80]....
        /*0b4c*/ 	.word	0xffffffff


	//   ....[81]....
        /*0b50*/ 	.word	0xffffffff


	//   ....[82]....
        /*0b54*/ 	.word	0xffffffff


	//   ....[83]....
        /*0b58*/ 	.word	0xffffffff


	//   ....[84]....
        /*0b5c*/ 	.word	0xffffffff


	//   ....[85]....
        /*0b60*/ 	.word	0xffffffff


	//   ....[86]....
        /*0b64*/ 	.word	0xffffffff


	//   ....[87]....
        /*0b68*/ 	.word	0xffffffff


	//   ....[88]....
        /*0b6c*/ 	.word	0xffffffff


	//   ....[89]....
        /*0b70*/ 	.word	0xffffffff


	//   ....[90]....
        /*0b74*/ 	.word	0xffffffff


	//   ....[91]....
        /*0b78*/ 	.word	0xffffffff


	//   ....[92]....
        /*0b7c*/ 	.word	0xffffffff


	//   ....[93]....
        /*0b80*/ 	.word	0xffffffff


	//   ....[94]....
        /*0b84*/ 	.word	0xffffffff


	//   ....[95]....
        /*0b88*/ 	.word	0xffffffff


	//   ....[96]....
        /*0b8c*/ 	.word	0xffffffff


	//   ....[97]....
        /*0b90*/ 	.word	0xffffffff


	//   ....[98]....
        /*0b94*/ 	.word	0xffffffff


	//   ....[99]....
        /*0b98*/ 	.word	0xffffffff


	//   ....[100]....
        /*0b9c*/ 	.word	0xffffffff


	//   ....[101]....
        /*0ba0*/ 	.word	0xffffffff


	//   ....[102]....
        /*0ba4*/ 	.word	0xffffffff


	//   ....[103]....
        /*0ba8*/ 	.word	0xffffffff


	//   ....[104]....
        /*0bac*/ 	.word	0xffffffff


	//   ....[105]....
        /*0bb0*/ 	.word	0xffffffff


	//   ....[106]....
        /*0bb4*/ 	.word	0xffffffff


	//   ....[107]....
        /*0bb8*/ 	.word	0xffffffff


	//   ....[108]....
        /*0bbc*/ 	.word	0xffffffff


	//   ....[109]....
        /*0bc0*/ 	.word	0xffffffff


	//   ....[110]....
        /*0bc4*/ 	.word	0xffffffff


	//   ....[111]....
        /*0bc8*/ 	.word	0xffffffff


	//   ....[112]....
        /*0bcc*/ 	.word	0xffffffff


	//   ....[113]....
        /*0bd0*/ 	.word	0xffffffff


	//   ....[114]....
        /*0bd4*/ 	.word	0xffffffff


	//   ....[115]....
        /*0bd8*/ 	.word	0xffffffff


	//   ....[116]....
        /*0bdc*/ 	.word	0xffffffff


	//   ....[117]....
        /*0be0*/ 	.word	0xffffffff


	//   ....[118]....
        /*0be4*/ 	.word	0xffffffff


	//   ....[119]....
        /*0be8*/ 	.word	0xffffffff


	//   ....[120]....
        /*0bec*/ 	.word	0xffffffff


	//   ....[121]....
        /*0bf0*/ 	.word	0xffffffff


	//   ....[122]....
        /*0bf4*/ 	.word	0xffffffff


	//   ....[123]....
        /*0bf8*/ 	.word	0xffffffff


	//   ....[124]....
        /*0bfc*/ 	.word	0xffffffff


	//   ....[125]....
        /*0c00*/ 	.word	0xffffffff


	//   ....[126]....
        /*0c04*/ 	.word	0xffffffff


	//   ....[127]....
        /*0c08*/ 	.word	0xffffffff


	//   ....[128]....
        /*0c0c*/ 	.word	0xffffffff


	//   ....[129]....
        /*0c10*/ 	.word	0xffffffff


	//   ....[130]....
        /*0c14*/ 	.word	0xffffffff


	//   ....[131]....
        /*0c18*/ 	.word	0xffffffff


	//   ....[132]....
        /*0c1c*/ 	.word	0xffffffff


	//   ....[133]....
        /*0c20*/ 	.word	0xffffffff


	//   ....[134]....
        /*0c24*/ 	.word	0xffffffff


	//   ....[135]....
        /*0c28*/ 	.word	0xffffffff


	//   ....[136]....
        /*0c2c*/ 	.word	0xffffffff


	//   ....[137]....
        /*0c30*/ 	.word	0xffffffff


	//   ....[138]....
        /*0c34*/ 	.word	0xffffffff


	//   ....[139]....
        /*0c38*/ 	.word	0xffffffff


	//   ....[140]....
        /*0c3c*/ 	.word	0xffffffff


	//   ....[141]....
        /*0c40*/ 	.word	0xffffffff


	//   ....[142]....
        /*0c44*/ 	.word	0xffffffff


	//   ....[143]....
        /*0c48*/ 	.word	0xffffffff


	//   ....[144]....
        /*0c4c*/ 	.word	0xffffffff


	//   ....[145]....
        /*0c50*/ 	.word	0xffffffff


	//   ....[146]....
        /*0c54*/ 	.word	0xffffffff


	//   ....[147]....
        /*0c58*/ 	.word	0xffffffff


	//   ....[148]....
        /*0c5c*/ 	.word	0xffffffff


	//   ....[149]....
        /*0c60*/ 	.word	0xffffffff


	//   ....[150]....
        /*0c64*/ 	.word	0xffffffff


	//   ....[151]....
        /*0c68*/ 	.word	0xffffffff


	//   ....[152]....
        /*0c6c*/ 	.word	0xffffffff


	//   ....[153]....
        /*0c70*/ 	.word	0xffffffff


	//   ....[154]....
        /*0c74*/ 	.word	0xffffffff


	//   ....[155]....
        /*0c78*/ 	.word	0xffffffff


	//   ....[156]....
        /*0c7c*/ 	.word	0xffffffff


	//   ....[157]....
        /*0c80*/ 	.word	0xffffffff


	//   ....[158]....
        /*0c84*/ 	.word	0xffffffff


	//   ....[159]....
        /*0c88*/ 	.word	0xffffffff


	//   ....[160]....
        /*0c8c*/ 	.word	0xffffffff


	//   ....[161]....
        /*0c90*/ 	.word	0xffffffff


	//   ....[162]....
        /*0c94*/ 	.word	0xffffffff


	//   ....[163]....
        /*0c98*/ 	.word	0xffffffff


	//   ....[164]....
        /*0c9c*/ 	.word	0xffffffff


	//   ....[165]....
        /*0ca0*/ 	.word	0xffffffff


	//   ....[166]....
        /*0ca4*/ 	.word	0xffffffff


	//   ....[167]....
        /*0ca8*/ 	.word	0xffffffff


	//   ....[168]....
        /*0cac*/ 	.word	0xffffffff


	//   ....[169]....
        /*0cb0*/ 	.word	0xffffffff


	//   ....[170]....
        /*0cb4*/ 	.word	0xffffffff


	//   ....[171]....
        /*0cb8*/ 	.word	0xffffffff


	//   ....[172]....
        /*0cbc*/ 	.word	0xffffffff


	//   ....[173]....
        /*0cc0*/ 	.word	0xffffffff


	//   ....[174]....
        /*0cc4*/ 	.word	0xffffffff


	//   ....[175]....
        /*0cc8*/ 	.word	0xffffffff


	//   ....[176]....
        /*0ccc*/ 	.word	0xffffffff


	//   ....[177]....
        /*0cd0*/ 	.word	0xffffffff


	//   ....[178]....
        /*0cd4*/ 	.word	0xffffffff


	//   ....[179]....
        /*0cd8*/ 	.word	0xffffffff


	//   ....[180]....
        /*0cdc*/ 	.word	0xffffffff


	//   ....[181]....
        /*0ce0*/ 	.word	0xffffffff


	//   ....[182]....
        /*0ce4*/ 	.word	0xffffffff


	//   ....[183]....
        /*0ce8*/ 	.word	0xffffffff


	//   ....[184]....
        /*0cec*/ 	.word	0xffffffff


	//   ....[185]....
        /*0cf0*/ 	.word	0xffffffff


	//   ....[186]....
        /*0cf4*/ 	.word	0xffffffff


	//   ....[187]....
        /*0cf8*/ 	.word	0xffffffff


	//   ....[188]....
        /*0cfc*/ 	.word	0xffffffff


	//   ....[189]....
        /*0d00*/ 	.word	0xffffffff


	//   ....[190]....
        /*0d04*/ 	.word	0xffffffff


	//   ....[191]....
        /*0d08*/ 	.word	0xffffffff


	//   ....[192]....
        /*0d0c*/ 	.word	0xffffffff


	//   ....[193]....
        /*0d10*/ 	.word	0xffffffff


	//   ....[194]....
        /*0d14*/ 	.word	0xffffffff


	//   ....[195]....
        /*0d18*/ 	.word	0xffffffff


	//   ....[196]....
        /*0d1c*/ 	.word	0xffffffff


	//   ....[197]....
        /*0d20*/ 	.word	0xffffffff


	//   ....[198]....
        /*0d24*/ 	.word	0xffffffff


	//   ....[199]....
        /*0d28*/ 	.word	0xffffffff


	//   ....[200]....
        /*0d2c*/ 	.word	0xffffffff


	//   ....[201]....
        /*0d30*/ 	.word	0xffffffff


	//   ....[202]....
        /*0d34*/ 	.word	0xffffffff


	//   ....[203]....
        /*0d38*/ 	.word	0xffffffff


	//   ....[204]....
        /*0d3c*/ 	.word	0xffffffff


	//   ....[205]....
        /*0d40*/ 	.word	0xffffffff


	//   ....[206]....
        /*0d44*/ 	.word	0xffffffff


	//   ....[207]....
        /*0d48*/ 	.word	0xffffffff


	//   ....[208]....
        /*0d4c*/ 	.word	0xffffffff


	//   ....[209]....
        /*0d50*/ 	.word	0x0500000f


	//   ....[210]....
        /*0d54*/ 	.word	0x0500000f


	//   ....[211]....
        /*0d58*/ 	.word	0x0500000f


	//   ....[212]....
        /*0d5c*/ 	.word	0x0500000f


	//----- nvinfo : EIATTR_COOP_GROUP_INSTR_OFFSETS
	.align		4
.L_612:
        /*0d60*/ 	.byte	0x04, 0x28
        /*0d62*/ 	.short	(.L_614 - .L_613)


	//   ....[0]....
.L_613:
        /*0d64*/ 	.word	0x00000070


	//   ....[1]....
        /*0d68*/ 	.word	0x00000200


	//   ....[2]....
        /*0d6c*/ 	.word	0x00000250


	//   ....[3]....
        /*0d70*/ 	.word	0x00000440


	//   ....[4]....
        /*0d74*/ 	.word	0x00000670


	//   ....[5]....
        /*0d78*/ 	.word	0x00000fc0


	//   ....[6]....
        /*0d7c*/ 	.word	0x000030e0


	//   ....[7]....
        /*0d80*/ 	.word	0x00003740


	//   ....[8]....
        /*0d84*/ 	.word	0x00003970


	//   ....[9]....
        /*0d88*/ 	.word	0x000039a0


	//   ....[10]....
        /*0d8c*/ 	.word	0x000039d0


	//   ....[11]....
        /*0d90*/ 	.word	0x00003a10


	//   ....[12]....
        /*0d94*/ 	.word	0x00003a50


	//   ....[13]....
        /*0d98*/ 	.word	0x00003b30


	//   ....[14]....
        /*0d9c*/ 	.word	0x00003b70


	//   ....[15]....
        /*0da0*/ 	.word	0x00003ba0


	//   ....[16]....
        /*0da4*/ 	.word	0x00003bc0


	//   ....[17]....
        /*0da8*/ 	.word	0x00003bd0


	//   ....[18]....
        /*0dac*/ 	.word	0x00003c00


	//   ....[19]....
        /*0db0*/ 	.word	0x00003c70


	//   ....[20]....
        /*0db4*/ 	.word	0x00003cb0


	//   ....[21]....
        /*0db8*/ 	.word	0x00003cf0


	//   ....[22]....
        /*0dbc*/ 	.word	0x00003d30


	//   ....[23]....
        /*0dc0*/ 	.word	0x00003d70


	//   ....[24]....
        /*0dc4*/ 	.word	0x00003e60


	//   ....[25]....
        /*0dc8*/ 	.word	0x00003ec0


	//   ....[26]....
        /*0dcc*/ 	.word	0x00003ef0


	//   ....[27]....
        /*0dd0*/ 	.word	0x00003f50


	//   ....[28]....
        /*0dd4*/ 	.word	0x00003f90


	//   ....[29]....
        /*0dd8*/ 	.word	0x00003fb0


	//   ....[30]....
        /*0ddc*/ 	.word	0x00003fe0


	//   ....[31]....
        /*0de0*/ 	.word	0x00004010


	//   ....[32]....
        /*0de4*/ 	.word	0x00004030


	//   ....[33]....
        /*0de8*/ 	.word	0x00004140


	//   ....[34]....
        /*0dec*/ 	.word	0x00004180


	//   ....[35]....
        /*0df0*/ 	.word	0x000041c0


	//   ....[36]....
        /*0df4*/ 	.word	0x000041f0


	//   ....[37]....
        /*0df8*/ 	.word	0x00004210


	//   ....[38]....
        /*0dfc*/ 	.word	0x00004290


	//   ....[39]....
        /*0e00*/ 	.word	0x000042d0


	//   ....[40]....
        /*0e04*/ 	.word	0x00004300


	//   ....[41]....
        /*0e08*/ 	.word	0x00004340


	//   ....[42]....
        /*0e0c*/ 	.word	0x00004360


	//   ....[43]....
        /*0e10*/ 	.word	0x00004380


	//   ....[44]....
        /*0e14*/ 	.word	0x00004390


	//   ....[45]....
        /*0e18*/ 	.word	0x000043e0


	//   ....[46]....
        /*0e1c*/ 	.word	0x00004440


	//   ....[47]....
        /*0e20*/ 	.word	0x00004480


	//   ....[48]....
        /*0e24*/ 	.word	0x00004560


	//   ....[49]....
        /*0e28*/ 	.word	0x00004630


	//   ....[50]....
        /*0e2c*/ 	.word	0x00004640


	//   ....[51]....
        /*0e30*/ 	.word	0x00004710


	//   ....[52]....
        /*0e34*/ 	.word	0x00004740


	//   ....[53]....
        /*0e38*/ 	.word	0x00004780


	//   ....[54]....
        /*0e3c*/ 	.word	0x00004870


	//   ....[55]....
        /*0e40*/ 	.word	0x00004a50


	//   ....[56]....
        /*0e44*/ 	.word	0x00004a90


	//   ....[57]....
        /*0e48*/ 	.word	0x00004b00


	//   ....[58]....
        /*0e4c*/ 	.word	0x00004b40


	//   ....[59]....
        /*0e50*/ 	.word	0x00004b80


	//   ....[60]....
        /*0e54*/ 	.word	0x00004c00


	//   ....[61]....
        /*0e58*/ 	.word	0x00004c40


	//   ....[62]....
        /*0e5c*/ 	.word	0x00004d60


	//   ....[63]....
        /*0e60*/ 	.word	0x00004ec0


	//   ....[64]....
        /*0e64*/ 	.word	0x00004ef0


	//   ....[65]....
        /*0e68*/ 	.word	0x00004f10


	//   ....[66]....
        /*0e6c*/ 	.word	0x00004f50


	//   ....[67]....
        /*0e70*/ 	.word	0x00004f70


	//   ....[68]....
        /*0e74*/ 	.word	0x00004f80


	//   ....[69]....
        /*0e78*/ 	.word	0x00005000


	//   ....[70]....
        /*0e7c*/ 	.word	0x00008260


	//   ....[71]....
        /*0e80*/ 	.word	0x00008270


	//   ....[72]....
        /*0e84*/ 	.word	0x00008280


	//   ....[73]....
        /*0e88*/ 	.word	0x000082d0


	//   ....[74]....
        /*0e8c*/ 	.word	0x000082e0


	//   ....[75]....
        /*0e90*/ 	.word	0x00008360


	//   ....[76]....
        /*0e94*/ 	.word	0x000083f0


	//   ....[77]....
        /*0e98*/ 	.word	0x000084d0


	//   ....[78]....
        /*0e9c*/ 	.word	0x000084f0


	//   ....[79]....
        /*0ea0*/ 	.word	0x00008510


	//   ....[80]....
        /*0ea4*/ 	.word	0x000085a0


	//   ....[81]....
        /*0ea8*/ 	.word	0x00008610


	//   ....[82]....
        /*0eac*/ 	.word	0x00008670


	//   ....[83]....
        /*0eb0*/ 	.word	0x000086d0


	//   ....[84]....
        /*0eb4*/ 	.word	0x00008760


	//   ....[85]....
        /*0eb8*/ 	.word	0x00008780


	//   ....[86]....
        /*0ebc*/ 	.word	0x000087c0


	//   ....[87]....
        /*0ec0*/ 	.word	0x00008800


	//   ....[88]....
        /*0ec4*/ 	.word	0x00008810


	//   ....[89]....
        /*0ec8*/ 	.word	0x000088c0


	//   ....[90]....
        /*0ecc*/ 	.word	0x00008970


	//   ....[91]....
        /*0ed0*/ 	.word	0x000089a0


	//   ....[92]....
        /*0ed4*/ 	.word	0x000089d0


	//   ....[93]....
        /*0ed8*/ 	.word	0x00008a10


	//   ....[94]....
        /*0edc*/ 	.word	0x00008a40


	//   ....[95]....
        /*0ee0*/ 	.word	0x00008a80


	//   ....[96]....
        /*0ee4*/ 	.word	0x00008ab0


	//   ....[97]....
        /*0ee8*/ 	.word	0x00008b30


	//   ....[98]....
        /*0eec*/ 	.word	0x00008b90


	//   ....[99]....
        /*0ef0*/ 	.word	0x00008bf0


	//   ....[100]....
        /*0ef4*/ 	.word	0x00008c50


	//   ....[101]....
        /*0ef8*/ 	.word	0x00008d10


	//   ....[102]....
        /*0efc*/ 	.word	0x00008d50


	//   ....[103]....
        /*0f00*/ 	.word	0x00008f40


	//   ....[104]....
        /*0f04*/ 	.word	0x00008f50


	//   ....[105]....
        /*0f08*/ 	.word	0x00008f80


	//   ....[106]....
        /*0f0c*/ 	.word	0x000090f0


	//   ....[107]....
        /*0f10*/ 	.word	0x00009200


	//   ....[108]....
        /*0f14*/ 	.word	0x00009280


	//   ....[109]....
        /*0f18*/ 	.word	0x000092c0


	//   ....[110]....
        /*0f1c*/ 	.word	0x00009540


	//   ....[111]....
        /*0f20*/ 	.word	0x00009570


	//   ....[112]....
        /*0f24*/ 	.word	0x000095e0


	//   ....[113]....
        /*0f28*/ 	.word	0x00009610


	//   ....[114]....
        /*0f2c*/ 	.word	0x00009640


	//   ....[115]....
        /*0f30*/ 	.word	0x00009670


	//   ....[116]....
        /*0f34*/ 	.word	0x00009690


	//   ....[117]....
        /*0f38*/ 	.word	0x000098c0


	//   ....[118]....
        /*0f3c*/ 	.word	0x00009910


	//   ....[119]....
        /*0f40*/ 	.word	0x00009b40


	//   ....[120]....
        /*0f44*/ 	.word	0x00009b50


	//   ....[121]....
        /*0f48*/ 	.word	0x00009b60


	//   ....[122]....
        /*0f4c*/ 	.word	0x00009b70


	//   ....[123]....
        /*0f50*/ 	.word	0x00009b80


	//   ....[124]....
        /*0f54*/ 	.word	0x00009b90


	//   ....[125]....
        /*0f58*/ 	.word	0x00009ba0


	//   ....[126]....
        /*0f5c*/ 	.word	0x00009f10


	//   ....[127]....
        /*0f60*/ 	.word	0x00009f20


	//   ....[128]....
        /*0f64*/ 	.word	0x00009f30


	//   ....[129]....
        /*0f68*/ 	.word	0x00009f40


	//   ....[130]....
        /*0f6c*/ 	.word	0x00009f50


	//   ....[131]....
        /*0f70*/ 	.word	0x00009f60


	//   ....[132]....
        /*0f74*/ 	.word	0x00009f70


	//   ....[133]....
        /*0f78*/ 	.word	0x00009f80


	//   ....[134]....
        /*0f7c*/ 	.word	0x0000d5c0


	//   ....[135]....
        /*0f80*/ 	.word	0x0000df60


	//   ....[136]....
        /*0f84*/ 	.word	0x0000dfa0


	//   ....[137]....
        /*0f88*/ 	.word	0x0000dfe0


	//   ....[138]....
        /*0f8c*/ 	.word	0x0000e030


	//   ....[139]....
        /*0f90*/ 	.word	0x0000e040


	//   ....[140]....
        /*0f94*/ 	.word	0x0000e0c0


	//   ....[141]....
        /*0f98*/ 	.word	0x0000e0f0


	//   ....[142]....
        /*0f9c*/ 	.word	0x0000e100


	//   ....[143]....
        /*0fa0*/ 	.word	0x0000e110


	//   ....[144]....
        /*0fa4*/ 	.word	0x0000e160


	//   ....[145]....
        /*0fa8*/ 	.word	0x0000e170


	//   ....[146]....
        /*0fac*/ 	.word	0x0000e290


	//   ....[147]....
        /*0fb0*/ 	.word	0x0000e2d0


	//   ....[148]....
        /*0fb4*/ 	.word	0x0000e2f0


	//   ....[149]....
        /*0fb8*/ 	.word	0x0000e300


	//   ....[150]....
        /*0fbc*/ 	.word	0x0000e340


	//   ....[151]....
        /*0fc0*/ 	.word	0x0000e3d0


	//   ....[152]....
        /*0fc4*/ 	.word	0x0000e4d0


	//   ....[153]....
        /*0fc8*/ 	.word	0x0000e510


	//   ....[154]....
        /*0fcc*/ 	.word	0x0000e520


	//   ....[155]....
        /*0fd0*/ 	.word	0x0000e550


	//   ....[156]....
        /*0fd4*/ 	.word	0x0000e560


	//   ....[157]....
        /*0fd8*/ 	.word	0x0000e570


	//   ....[158]....
        /*0fdc*/ 	.word	0x0000e590


	//   ....[159]....
        /*0fe0*/ 	.word	0x0000e5c0


	//   ....[160]....
        /*0fe4*/ 	.word	0x0000e5e0


	//   ....[161]....
        /*0fe8*/ 	.word	0x0000e610


	//   ....[162]....
        /*0fec*/ 	.word	0x0000e640


	//   ....[163]....
        /*0ff0*/ 	.word	0x0000e6f0


	//   ....[164]....
        /*0ff4*/ 	.word	0x0000e720


	//   ....[165]....
        /*0ff8*/ 	.word	0x0000e740


	//   ....[166]....
        /*0ffc*/ 	.word	0x0000e780


	//   ....[167]....
        /*1000*/ 	.word	0x0000e7c0


	//   ....[168]....
        /*1004*/ 	.word	0x0000e7e0


	//   ....[169]....
        /*1008*/ 	.word	0x0000e830


	//   ....[170]....
        /*100c*/ 	.word	0x0000e840


	//   ....[171]....
        /*1010*/ 	.word	0x0000e870


	//   ....[172]....
        /*1014*/ 	.word	0x0000e940


	//   ....[173]....
        /*1018*/ 	.word	0x0000e960


	//   ....[174]....
        /*101c*/ 	.word	0x0000e990


	//   ....[175]....
        /*1020*/ 	.word	0x0000ec60


	//   ....[176]....
        /*1024*/ 	.word	0x0000ece0


	//   ....[177]....
        /*1028*/ 	.word	0x0000ed10


	//   ....[178]....
        /*102c*/ 	.word	0x0000ed20


	//   ....[179]....
        /*1030*/ 	.word	0x0000eda0


	//   ....[180]....
        /*1034*/ 	.word	0x0000ee00


	//   ....[181]....
        /*1038*/ 	.word	0x0000ef20


	//   ....[182]....
        /*103c*/ 	.word	0x0000f020


	//   ....[183]....
        /*1040*/ 	.word	0x0000f140


	//   ....[184]....
        /*1044*/ 	.word	0x0000f170


	//   ....[185]....
        /*1048*/ 	.word	0x0000f190


	//   ....[186]....
        /*104c*/ 	.word	0x0000f1b0


	//   ....[187]....
        /*1050*/ 	.word	0x0000f210


	//   ....[188]....
        /*1054*/ 	.word	0x0000f220


	//   ....[189]....
        /*1058*/ 	.word	0x0000f240


	//   ....[190]....
        /*105c*/ 	.word	0x0000f6c0


	//   ....[191]....
        /*1060*/ 	.word	0x0000f6f0


	//   ....[192]....
        /*1064*/ 	.word	0x0000f700


	//   ....[193]....
        /*1068*/ 	.word	0x0000f710


	//   ....[194]....
        /*106c*/ 	.word	0x0000f720


	//   ....[195]....
        /*1070*/ 	.word	0x0000f730


	//   ....[196]....
        /*1074*/ 	.word	0x0000f740


	//   ....[197]....
        /*1078*/ 	.word	0x0000f760


	//   ....[198]....
        /*107c*/ 	.word	0x00011b20


	//   ....[199]....
        /*1080*/ 	.word	0x00012a20


	//   ....[200]....
        /*1084*/ 	.word	0x00012f70


	//   ....[201]....
        /*1088*/ 	.word	0x000132a0


	//   ....[202]....
        /*108c*/ 	.word	0x000135e0


	//   ....[203]....
        /*1090*/ 	.word	0x00013890


	//   ....[204]....
        /*1094*/ 	.word	0x00013ad0


	//   ....[205]....
        /*1098*/ 	.word	0x00013d40


	//   ....[206]....
        /*109c*/ 	.word	0x00014010


	//   ....[207]....
        /*10a0*/ 	.word	0x00014230


	//   ....[208]....
        /*10a4*/ 	.word	0x000143c0


	//   ....[209]....
        /*10a8*/ 	.word	0x000162e0


	//   ....[210]....
        /*10ac*/ 	.word	0x00016570


	//   ....[211]....
        /*10b0*/ 	.word	0x000165e0


	//   ....[212]....
        /*10b4*/ 	.word	0x00016650


	//----- nvinfo : EIATTR_REG_RECONFIG
	.align		4
.L_614:
        /*10b8*/ 	.byte	0x01, 0x54
	.zero		2


	//----- nvinfo : EIATTR_SYSCALL_OFFSETS
	.align		4
        /*10bc*/ 	.byte	0x04, 0x46
        /*10be*/ 	.short	(.L_616 - .L_615)


	//   ....[0]....
.L_615:
        /*10c0*/ 	.word	0x00000c20


	//   ....[1]....
        /*10c4*/ 	.word	0x00000d10


	//   ....[2]....
        /*10c8*/ 	.word	0x00000e70


	//   ....[3]....
        /*10cc*/ 	.word	0x00000f60


	//   ....[4]....
        /*10d0*/ 	.word	0x000114f0


	//   ....[5]....
        /*10d4*/ 	.word	0x00011620


	//   ....[6]....
        /*10d8*/ 	.word	0x00011740


	//   ....[7]....
        /*10dc*/ 	.word	0x00011860


	//----- nvinfo : EIATTR_MBARRIER_INSTR_OFFSETS
	.align		4
.L_616:
        /*10e0*/ 	.byte	0x04, 0x39
        /*10e2*/ 	.short	(.L_618 - .L_617)


	//   ....[0]....
.L_617:
        /*10e4*/ 	.word	0x000002f0
        /*10e8*/ 	.word	0x000000ff
        /*10ec*/ 	.word	0x00030c00
        /*10f0*/ 	.short	0x0100
        /*10f2*/ 	.byte	0x06
	.zero		1


	//   ....[1]....
        /*10f4*/ 	.word	0x000003f0
        /*10f8*/ 	.word	0x000000ff
        /*10fc*/ 	.word	0x00030c10
        /*1100*/ 	.short	0x0100
        /*1102*/ 	.byte	0x08
	.zero		1


	//   ....[2]....
        /*1104*/ 	.word	0x00000400
        /*1108*/ 	.word	0x000000ff
        /*110c*/ 	.word	0x00030c20
        /*1110*/ 	.short	0x0100
        /*1112*/ 	.byte	0x08
	.zero		1


	//   ....[3]....
        /*1114*/ 	.word	0x00000410
        /*1118*/ 	.word	0x000000ff
        /*111c*/ 	.word	0x00030c18
        /*1120*/ 	.short	0x0100
        /*1122*/ 	.byte	0x08
	.zero		1


	//   ....[4]....
        /*1124*/ 	.word	0x00000420
        /*1128*/ 	.word	0x000000ff
        /*112c*/ 	.word	0x00030c28
        /*1130*/ 	.short	0x0100
        /*1132*/ 	.byte	0x08
	.zero		1


	//   ....[5]....
        /*1134*/ 	.word	0x00000550
        /*1138*/ 	.word	0x000000ff
        /*113c*/ 	.word	0x00030c30
        /*1140*/ 	.short	0x0100
        /*1142*/ 	.byte	0x08
	.zero		1


	//   ....[6]....
        /*1144*/ 	.word	0x00000560
        /*1148*/ 	.word	0x000000ff
        /*114c*/ 	.word	0x00030c40
        /*1150*/ 	.short	0x0100
        /*1152*/ 	.byte	0x08
	.zero		1


	//   ....[7]....
        /*1154*/ 	.word	0x00000570
        /*1158*/ 	.word	0x000000ff
        /*115c*/ 	.word	0x00030c38
        /*1160*/ 	.short	0x0100
        /*1162*/ 	.byte	0x08
	.zero		1


	//   ....[8]....
        /*1164*/ 	.word	0x00000580
        /*1168*/ 	.word	0x000000ff
        /*116c*/ 	.word	0x00030c48
        /*1170*/ 	.short	0x0100
        /*1172*/ 	.byte	0x08
	.zero		1


	//   ....[9]....
        /*1174*/ 	.word	0x00001000
        /*1178*/ 	.word	0x00000010
        /*117c*/ 	.word	0x00030c00
        /*1180*/ 	.short	0x010a
        /*1182*/ 	.byte	0x3f
	.zero		1


	//   ....[10]....
        /*1184*/ 	.word	0x00001130
        /*1188*/ 	.word	0x00000010
        /*118c*/ 	.word	0x00030c00
        /*1190*/ 	.short	0x010a
        /*1192*/ 	.byte	0x3f
	.zero		1


	//   ....[11]....
        /*1194*/ 	.word	0x00001a30
        /*1198*/ 	.word	0x00000006
        /*119c*/ 	.word	0x00030c10
        /*11a0*/ 	.short	0x010a
        /*11a2*/ 	.byte	0x3f
	.zero		1


	//   ....[12]....
        /*11a4*/ 	.word	0x00001aa0
        /*11a8*/ 	.word	0x00000006
        /*11ac*/ 	.word	0x00030c10
        /*11b0*/ 	.short	0x010a
        /*11b2*/ 	.byte	0x3f
	.zero		1


	//   ....[13]....
        /*11b4*/ 	.word	0x00001ed0
        /*11b8*/ 	.word	0x00000006
        /*11bc*/ 	.word	0x00030c30
        /*11c0*/ 	.short	0x010a
        /*11c2*/ 	.byte	0x3f
	.zero		1


	//   ....[14]....
        /*11c4*/ 	.word	0x00001f10
        /*11c8*/ 	.word	0x00000006
        /*11cc*/ 	.word	0x00030c30
        /*11d0*/ 	.short	0x010a
        /*11d2*/ 	.byte	0x3f
	.zero		1


	//   ....[15]....
        /*11d4*/ 	.word	0x000065d0
        /*11d8*/ 	.word	0x00000005
        /*11dc*/ 	.word	0x00000000
        /*11e0*/ 	.short	0x0101
        /*11e2*/ 	.byte	0x3f
	.zero		1


	//   ....[16]....
        /*11e4*/ 	.word	0x00006a20
        /*11e8*/ 	.word	0x00000006
        /*11ec*/ 	.word	0x00000000
        /*11f0*/ 	.short	0x0101
        /*11f2*/ 	.byte	0x3f
	.zero		1


	//   ....[17]....
        /*11f4*/ 	.word	0x00007360
        /*11f8*/ 	.word	0x00000006
        /*11fc*/ 	.word	0x00030c10
        /*1200*/ 	.short	0x010a
        /*1202*/ 	.byte	0x3f
	.zero		1


	//   ....[18]....
        /*1204*/ 	.word	0x000073e0
        /*1208*/ 	.word	0x00000006
        /*120c*/ 	.word	0x00030c10
        /*1210*/ 	.short	0x010a
        /*1212*/ 	.byte	0x3f
	.zero		1


	//   ....[19]....
        /*1214*/ 	.word	0x000077f0
        /*1218*/ 	.word	0x00000006
        /*121c*/ 	.word	0x00030c30
        /*1220*/ 	.short	0x010a
        /*1222*/ 	.byte	0x3f
	.zero		1


	//   ....[20]....
        /*1224*/ 	.word	0x00007830
        /*1228*/ 	.word	0x00000006
        /*122c*/ 	.word	0x00030c30
        /*1230*/ 	.short	0x010a
        /*1232*/ 	.byte	0x3f
	.zero		1


	//   ....[21]....
        /*1234*/ 	.word	0x0000b480
        /*1238*/ 	.word	0x00000005
        /*123c*/ 	.word	0x00000000
        /*1240*/ 	.short	0x0101
        /*1242*/ 	.byte	0x3f
	.zero		1


	//   ....[22]....
        /*1244*/ 	.word	0x0000b8d0
        /*1248*/ 	.word	0x00000006
        /*124c*/ 	.word	0x00000000
        /*1250*/ 	.short	0x0101
        /*1252*/ 	.byte	0x3f
	.zero		1


	//   ....[23]....
        /*1254*/ 	.word	0x0000c0e0
        /*1258*/ 	.word	0x00000006
        /*125c*/ 	.word	0x00030c10
        /*1260*/ 	.short	0x010a
        /*1262*/ 	.byte	0x3f
	.zero		1


	//   ....[24]....
        /*1264*/ 	.word	0x0000c160
        /*1268*/ 	.word	0x00000006
        /*126c*/ 	.word	0x00030c10
        /*1270*/ 	.short	0x010a
        /*1272*/ 	.byte	0x3f
	.zero		1


	//   ....[25]....
        /*1274*/ 	.word	0x0000c590
        /*1278*/ 	.word	0x00000006
        /*127c*/ 	.word	0x00030c30
        /*1280*/ 	.short	0x010a
        /*1282*/ 	.byte	0x3f
	.zero		1


	//   ....[26]....
        /*1284*/ 	.word	0x0000c5d0
        /*1288*/ 	.word	0x00000006
        /*128c*/ 	.word	0x00030c30
        /*1290*/ 	.short	0x010a
        /*1292*/ 	.byte	0x3f
	.zero		1


	//   ....[27]....
        /*1294*/ 	.word	0x00010cc0
        /*1298*/ 	.word	0x00000005
        /*129c*/ 	.word	0x00000000
        /*12a0*/ 	.short	0x0101
        /*12a2*/ 	.byte	0x3f
	.zero		1


	//   ....[28]....
        /*12a4*/ 	.word	0x00011140
        /*12a8*/ 	.word	0x00000006
        /*12ac*/ 	.word	0x00000000
        /*12b0*/ 	.short	0x0101
        /*12b2*/ 	.byte	0x3f
	.zero		1


	//   ....[29]....
        /*12b4*/ 	.word	0x00014a30
        /*12b8*/ 	.word	0x00000010
        /*12bc*/ 	.word	0x00030c20
        /*12c0*/ 	.short	0x010a
        /*12c2*/ 	.byte	0x3f
	.zero		1


	//   ....[30]....
        /*12c4*/ 	.word	0x00015000
        /*12c8*/ 	.word	0x00000010
        /*12cc*/ 	.word	0x00030c40
        /*12d0*/ 	.short	0x010a
        /*12d2*/ 	.byte	0x3f
	.zero		1


	//   ....[31]....
        /*12d4*/ 	.word	0x00015230
        /*12d8*/ 	.word	0x00000010
        /*12dc*/ 	.word	0x00030c28
        /*12e0*/ 	.short	0x010a
        /*12e2*/ 	.byte	0x3f
	.zero		1


	//   ....[32]....
        /*12e4*/ 	.word	0x00015460
        /*12e8*/ 	.word	0x00000010
        /*12ec*/ 	.word	0x00030c48
        /*12f0*/ 	.short	0x010a
        /*12f2*/ 	.byte	0x3f
	.zero		1


	//   ....[33]....
        /*12f4*/ 	.word	0x00015640
        /*12f8*/ 	.word	0x00000010
        /*12fc*/ 	.word	0x00030c20
        /*1300*/ 	.short	0x010a
        /*1302*/ 	.byte	0x3f
	.zero		1


	//   ....[34]....
        /*1304*/ 	.word	0x000158f0
        /*1308*/ 	.word	0x00000010
        /*130c*/ 	.word	0x00030c40
        /*1310*/ 	.short	0x010a
        /*1312*/ 	.byte	0x3f
	.zero		1


	//   ....[35]....
        /*1314*/ 	.word	0x00015af0
        /*1318*/ 	.word	0x00000010
        /*131c*/ 	.word	0x00030c28
        /*1320*/ 	.short	0x010a
        /*1322*/ 	.byte	0x3f
	.zero		1


	//   ....[36]....
        /*1324*/ 	.word	0x00015d70
        /*1328*/ 	.word	0x00000003
        /*132c*/ 	.word	0x00030c40
        /*1330*/ 	.short	0x010a
        /*1332*/ 	.byte	0x3f
	.zero		1


	//   ....[37]....
        /*1334*/ 	.word	0x00016140
        /*1338*/ 	.word	0x00000006
        /*133c*/ 	.word	0x00000000
        /*1340*/ 	.short	0x010a
        /*1342*/ 	.byte	0x3f
	.zero		1


	//   ....[38]....
        /*1344*/ 	.word	0x000161a0
        /*1348*/ 	.word	0x00000003
        /*134c*/ 	.word	0x00000000
        /*1350*/ 	.short	0x010a
        /*1352*/ 	.byte	0x3f
	.zero		1


	//   ....[39]....
        /*1354*/ 	.word	0x00016200
        /*1358*/ 	.word	0x00000002
        /*135c*/ 	.word	0x00000000
        /*1360*/ 	.short	0x010a
        /*1362*/ 	.byte	0x3f
	.zero		1


	//   ....[40]....
        /*1364*/ 	.word	0x00016230
        /*1368*/ 	.word	0x00000003
        /*136c*/ 	.word	0x00000000
        /*1370*/ 	.short	0x010a
        /*1372*/ 	.byte	0x3f
	.zero		1


	//   ....[41]....
        /*1374*/ 	.word	0x00016310
        /*1378*/ 	.word	0x00000010
        /*137c*/ 	.word	0x00030c00
        /*1380*/ 	.short	0x010a
        /*1382*/ 	.byte	0x3f
	.zero		1


	//   ....[42]....
        /*1384*/ 	.word	0x00016360
        /*1388*/ 	.word	0x00000006
        /*138c*/ 	.word	0x00030c10
        /*1390*/ 	.short	0x010a
        /*1392*/ 	.byte	0x3f
	.zero		1


	//   ....[43]....
        /*1394*/ 	.word	0x000163b0
        /*1398*/ 	.word	0x00000006
        /*139c*/ 	.word	0x00030c30
        /*13a0*/ 	.short	0x010a
        /*13a2*/ 	.byte	0x3f
	.zero		1


	//   ....[44]....
        /*13a4*/ 	.word	0x00016400
        /*13a8*/ 	.word	0x00000006
        /*13ac*/ 	.word	0x00030c10
        /*13b0*/ 	.short	0x010a
        /*13b2*/ 	.byte	0x3f
	.zero		1


	//   ....[45]....
        /*13b4*/ 	.word	0x00016450
        /*13b8*/ 	.word	0x00000006
        /*13bc*/ 	.word	0x00030c30
        /*13c0*/ 	.short	0x010a
        /*13c2*/ 	.byte	0x3f
	.zero		1


	//   ....[46]....
        /*13c4*/ 	.word	0x000164a0
        /*13c8*/ 	.word	0x00000006
        /*13cc*/ 	.word	0x00030c10
        /*13d0*/ 	.short	0x010a
        /*13d2*/ 	.byte	0x3f
	.zero		1


	//   ....[47]....
        /*13d4*/ 	.word	0x000164f0
        /*13d8*/ 	.word	0x00000006
        /*13dc*/ 	.word	0x00030c30
        /*13e0*/ 	.short	0x010a
        /*13e2*/ 	.byte	0x3f
	.zero		1


	//   ....[48]....
        /*13e4*/ 	.word	0x00016690
        /*13e8*/ 	.word	0x00000010
        /*13ec*/ 	.word	0x00030c20
        /*13f0*/ 	.short	0x010a
        /*13f2*/ 	.byte	0x3f
	.zero		1


	//   ....[49]....
        /*13f4*/ 	.word	0x000166e0
        /*13f8*/ 	.word	0x00000010
        /*13fc*/ 	.word	0x00030c40
        /*1400*/ 	.short	0x010a
        /*1402*/ 	.byte	0x3f
	.zero		1


	//   ....[50]....
        /*1404*/ 	.word	0x00016730
        /*1408*/ 	.word	0x00000010
        /*140c*/ 	.word	0x00030c28
        /*1410*/ 	.short	0x010a
        /*1412*/ 	.byte	0x3f
	.zero		1


	//   ....[51]....
        /*1414*/ 	.word	0x00016780
        /*1418*/ 	.word	0x00000010
        /*141c*/ 	.word	0x00030c48
        /*1420*/ 	.short	0x010a
        /*1422*/ 	.byte	0x3f
	.zero		1


	//   ....[52]....
        /*1424*/ 	.word	0x000167e0
        /*1428*/ 	.word	0x00000010
        /*142c*/ 	.word	0x00030c20
        /*1430*/ 	.short	0x010a
        /*1432*/ 	.byte	0x3f
	.zero		1


	//   ....[53]....
        /*1434*/ 	.word	0x00016830
        /*1438*/ 	.word	0x00000010
        /*143c*/ 	.word	0x00030c40
        /*1440*/ 	.short	0x010a
        /*1442*/ 	.byte	0x3f
	.zero		1


	//   ....[54]....
        /*1444*/ 	.word	0x00016880
        /*1448*/ 	.word	0x00000010
        /*144c*/ 	.word	0x00030c28
        /*1450*/ 	.short	0x010a
        /*1452*/ 	.byte	0x3f
	.zero		1


	//   ....[55]....
        /*1454*/ 	.word	0x000168d0
        /*1458*/ 	.word	0x00000003
        /*145c*/ 	.word	0x00030c40
        /*1460*/ 	.short	0x010a
        /*1462*/ 	.byte	0x3f
	.zero		1


	//   ....[56]....
        /*1464*/ 	.word	0x000169a0
        /*1468*/ 	.word	0x00000006
        /*146c*/ 	.word	0x00000000
        /*1470*/ 	.short	0x010a
        /*1472*/ 	.byte	0x3f
	.zero		1


	//   ....[57]....
        /*1474*/ 	.word	0x000169f0
        /*1478*/ 	.word	0x00000003
        /*147c*/ 	.word	0x00000000
        /*1480*/ 	.short	0x010a
        /*1482*/ 	.byte	0x3f
	.zero		1


	//   ....[58]....
        /*1484*/ 	.word	0x00016a40
        /*1488*/ 	.word	0x00000002
        /*148c*/ 	.word	0x00000000
        /*1490*/ 	.short	0x010a
        /*1492*/ 	.byte	0x3f
	.zero		1


	//----- nvinfo : EIATTR_NUM_MBARRIERS
	.align		4
.L_618:
        /*1494*/ 	.byte	0x03, 0x38
        /*1496*/ 	.short	0x0009


	//----- nvinfo : EIATTR_EXIT_INSTR_OFFSETS
	.align		4
        /*1498*/ 	.byte	0x04, 0x1c
        /*149a*/ 	.short	(.L_620 - .L_619)


	//   ....[0]....
.L_619:
        /*149c*/ 	.word	0x00016280


	//----- nvinfo : EIATTR_MAX_THREADS
	.align		4
.L_620:
        /*14a0*/ 	.byte	0x04, 0x05
        /*14a2*/ 	.short	(.L_622 - .L_621)
.L_621:
        /*14a4*/ 	.word	0x00000180
        /*14a8*/ 	.word	0x00000001
        /*14ac*/ 	.word	0x00000001


	//----- nvinfo : EIATTR_CRS_STACK_SIZE
	.align		4
.L_622:
        /*14b0*/ 	.byte	0x04, 0x1e
        /*14b2*/ 	.short	(.L_624 - .L_623)
.L_623:
        /*14b4*/ 	.word	0x00000000


	//----- nvinfo : EIATTR_CBANK_PARAM_SIZE
	.align		4
.L_624:
        /*14b8*/ 	.byte	0x03, 0x19
        /*14ba*/ 	.short	0x0970


	//----- nvinfo : EIATTR_PARAM_CBANK
	.align		4
        /*14bc*/ 	.byte	0x04, 0x0a
        /*14be*/ 	.short	(.L_626 - .L_625)
	.align		4
.L_625:
        /*14c0*/ 	.word	index@(.nv.constant0._ZN7cutlass13device_kernelIN5flash11enable_sm90INS1_16FlashAttnBwdSm90INS1_25CollectiveMainloopBwdSm90ILi2ELi2ELi2EN4cute5tupleIJNS5_1CILi1EEES8_S8_EEENS6_IJNS7_ILi128EEESA_NS7_ILi64EEEEEENS_6half_tEfNS_4arch4Sm90ELb0ELb1ELb1ELb0ELb1ELb1ELb0ELb0ELi2ELi1ELi2ELi2ELb0EEENS1_21CollectiveEpilogueBwdISC_SD_SF_Li256ELb0ELb0ELi1EEENS1_19SingleTileSchedulerILb0ELb0ELb0ELi128EEEEEEEEEvNT_6ParamsE)
        /*14c4*/ 	.short	0x0210
        /*14c6*/ 	.short	0x0970


	//----- nvinfo : EIATTR_SW_WAR
	.align		4
.L_626:
        /*14c8*/ 	.byte	0x04, 0x36
        /*14ca*/ 	.short	(.L_628 - .L_627)
.L_627:
        /*14cc*/ 	.word	0x00000008
.L_628:


//--------------------- .nv.info._ZN7cutlass13device_kernelIN5flash11enable_sm90INS1_16FlashAttnBwdSm90INS1_25CollectiveMainloopBwdSm90ILi2ELi2ELi2EN4cute5tupleIJNS5_1CILi1EEES8_S8_EEENS6_IJNS7_ILi128EEESA_NS7_ILi64EEEEEENS_6half_tEfNS_4arch4Sm90ELb0ELb1ELb1ELb0ELb0ELb1ELb0ELb0ELi2ELi1ELi2ELi2ELb0EEENS1_24CollectiveEpilogueBwdGQAISC_fSF_Li256ELb0ELb0EEENS1_19SingleTileSchedulerILb0ELb0ELb0ELi128EEEEEEEEEvNT_6ParamsE --------------------------
	.section	.nv.info._ZN7cutlass13device_kernelIN5flash11enable_sm90INS1_16FlashAttnBwdSm90INS1_25CollectiveMainloopBwdSm90ILi2ELi2ELi2EN4cute5tupleIJNS5_1CILi1EEES8_S8_EEENS6_IJNS7_ILi128EEESA_NS7_ILi64EEEEEENS_6half_tEfNS_4arch4Sm90ELb0ELb1ELb1ELb0ELb0ELb1ELb0ELb0ELi2ELi1ELi2ELi2ELb0EEENS1_24CollectiveEpilogueBwdGQAISC_fSF_Li256ELb0ELb0EEENS1_19SingleTileSchedulerILb0ELb0ELb0ELi128EEEEEEEEEvNT_6ParamsE,"",@"SHT_CUDA_INFO"
	.sectionflags	@""
	.align	4


	//----- nvinfo : EIATTR_CUDA_API_VERSION
	.align		4
        /*0000*/ 	.byte	0x04, 0x37
        /*0002*/ 	.short	(.L_630 - .L_629)
.L_629:
        /*0004*/ 	.word	0x00000082


	//----- nvinfo : EIATTR_KPARAM_INFO
	.align		4
.L_630:
        /*0008*/ 	.byte	0x04, 0x17
        /*000a*/ 	.short	(.L_632 - .L_631)
.L_631:
        /*000c*/ 	.word	0x00000000
        /*0010*/ 	.short	0x0000
        /*0012*/ 	.short	0x0070
        /*0014*/ 	.byte	0x00, 0xf0, 0x01, 0x1a


	//----- nvinfo : EIATTR_SPARSE_MMA_MASK
	.align		4
.L_632:
        /*0018*/ 	.byte	0x03, 0x50
        /*001a*/ 	.short	0x0000


	//----- nvinfo : EIATTR_MAXREG_COUNT
	.align		4
        /*001c*/ 	.byte	0x03, 0x1b
        /*001e*/ 	.short	0x00a8


	//----- nvinfo : EIATTR_NUM_BARRIERS
	.align		4
        /*0020*/ 	.byte	0x02, 0x4c
        /*0022*/ 	.byte	0x10
	.zero		1


	//----- nvinfo : EIATTR_EXTERNS
	.align		4
        /*0024*/ 	.byte	0x04, 0x0f
        /*0026*/ 	.short	(.L_634 - .L_633)


	//   ....[0]....
	.align		4
.L_633:
        /*0028*/ 	.word	index@(__assertfail)


	//----- nvinfo : EIATTR_ANNOTATIONS
	.align		4
.L_634:
        /*002c*/ 	.byte	0x04, 0x55
        /*002e*/ 	.short	(.L_636 - .L_635)


	//   ....[0]....
.L_635:
        /* <DEDUP_REMOVED lines=158> */


	//----- nvinfo : EIATTR_MERCURY_ISA_VERSION
	.align		4
.L_636:
        /*0a00*/ 	.byte	0x03, 0x5f
        /*0a02*/ 	.short	0x0101


	//----- nvinfo : EIATTR_INT_WARP_WIDE_INSTR_OFFSETS
	.align		4
        /*0a04*/ 	.byte	0x04, 0x31
        /*0a06*/ 	.short	(.L_638 - .L_637)


	//   ....[0]....
.L_637:
        /*0a08*/ 	.word	0x00000190


	//   ....[1]....
        /*0a0c*/ 	.word	0x000001c0


	//----- nvinfo : EIATTR_COOP_GROUP_MASK_REGIDS
	.align		4
.L_638:
        /*0a10*/ 	.byte	0x04, 0x29
        /*0a12*/ 	.short	(.L_640 - .L_639)


	//   ....[0]....
.L_639:
        /*0a14*/ 	.word	0xffffffff


	//   ....[1]....
        /*0a18*/ 	.word	0xffffffff


	//   ....[2]....
        /*0a1c*/ 	.word	0xffffffff


	//   ....[3]....
        /*0a20*/ 	.word	0xffffffff


	//   ....[4]....
        /*0a24*/ 	.word	0xffffffff


	//   ....[5]....
        /*0a28*/ 	.word	0xffffffff


	//   ....[6]....
        /*0a2c*/ 	.word	0xffffffff


	//   ....[7]....
        /*0a30*/ 	.word	0xffffffff


	//   ....[8]....
        /*0a34*/ 	.word	0xffffffff


	//   ....[9]....
        /*0a38*/ 	.word	0xffffffff


	//   ....[10]....
        /*0a3c*/ 	.word	0xffffffff


	//   ....[11]....
        /*0a40*/ 	.word	0xffffffff


	//   ....[12]....
        /*0a44*/ 	.word	0xffffffff


	//   ....[13]....
        /*0a48*/ 	.word	0xffffffff


	//   ....[14]....
        /*0a4c*/ 	.word	0xffffffff


	//   ....[15]....
        /*0a50*/ 	.word	0xffffffff


	//   ....[16]....
        /*0a54*/ 	.word	0xffffffff


	//   ....[17]....
        /*0a58*/ 	.word	0xffffffff


	//   ....[18]....
        /*0a5c*/ 	.word	0xffffffff


	//   ....[19]....
        /*0a60*/ 	.word	0xffffffff


	//   ....[20]....
        /*0a64*/ 	.word	0xffffffff


	//   ....[21]....
        /*0a68*/ 	.word	0xffffffff


	//   ....[22]....
        /*0a6c*/ 	.word	0xffffffff


	//   ....[23]....
        /*0a70*/ 	.word	0xffffffff


	//   ....[24]....
        /*0a74*/ 	.word	0xffffffff


	//   ....[25]....
        /*0a78*/ 	.word	0xffffffff


	//   ....[26]....
        /*0a7c*/ 	.word	0xffffffff


	//   ....[27]....
        /*0a80*/ 	.word	0xffffffff


	//   ....[28]....
        /*0a84*/ 	.word	0xffffffff


	//   ....[29]....
        /*0a88*/ 	.word	0xffffffff


	//   ....[30]....
        /*0a8c*/ 	.word	0xffffffff


	//   ....[31]....
        /*0a90*/ 	.word	0xffffffff


	//   ....[32]....
        /*0a94*/ 	.word	0xffffffff


	//   ....[33]....
        /*0a98*/ 	.word	0xffffffff


	//   ....[34]....
        /*0a9c*/ 	.word	0xffffffff


	//   ....[35]....
        /*0aa0*/ 	.word	0xffffffff


	//   ....[36]....
        /*0aa4*/ 	.word	0xffffffff


	//   ....[37]....
        /*0aa8*/ 	.word	0xffffffff


	//   ....[38]....
        /*0aac*/ 	.word	0xffffffff


	//   ....[39]....
        /*0ab0*/ 	.word	0xffffffff


	//   ....[40]....
        /*0ab4*/ 	.word	0xffffffff


	//   ....[41]....
        /*0ab8*/ 	.word	0xffffffff


	//   ....[42]....
        /*0abc*/ 	.word	0xffffffff


	//   ....[43]....
        /*0ac0*/ 	.word	0xffffffff


	//   ....[44]....
        /*0ac4*/ 	.word	0xffffffff


	//   ....[45]....
        /*0ac8*/ 	.word	0xffffffff


	//   ....[46]....
        /*0acc*/ 	.word	0xffffffff


	//   ....[47]....
        /*0ad0*/ 	.word	0xffffffff


	//   ....[48]....
        /*0ad4*/ 	.word	0xffffffff


	//   ....[49]....
        /*0ad8*/ 	.word	0xffffffff


	//   ....[50]....
        /*0adc*/ 	.word	0xffffffff


	//   ....[51]....
        /*0ae0*/ 	.word	0xffffffff


	//   ....[52]....
        /*0ae4*/ 	.word	0xffffffff


	//   ....[53]....
        /*0ae8*/ 	.word	0xffffffff


	//   ....[54]....
        /*0aec*/ 	.word	0xffffffff


	//   ....[55]....
        /*0af0*/ 	.word	0xffffffff


	//   ....[56]....
        /*0af4*/ 	.word	0xffffffff


	//   ....[57]....
        /*0af8*/ 	.word	0xffffffff


	//   ....[58]....
        /*0afc*/ 	.word	0xffffffff


	//   ....[59]....
        /*0b00*/ 	.word	0xffffffff


	//   ....[60]....
        /*0b04*/ 	.word	0xffffffff


	//   ....[61]....
        /*0b08*/ 	.word	0xffffffff


	//   ....[62]....
        /*0b0c*/ 	.word	0xffffffff


	//   ....[63]....
        /*0b10*/ 	.word	0xffffffff


	//   ....[64]....
        /*0b14*/ 	.word	0xffffffff


	//   ....[65]....
        /*0b18*/ 	.word	0xffffffff


	//   ....[66]....
        /*0b1c*/ 	.word	0xffffffff


	//   ....[67]....
        /*0b20*/ 	.word	0xffffffff


	//   ....[68]....
        /*0b24*/ 	.word	0xffffffff


	//   ....[69]....
        /*0b28*/ 	.word	0xffffffff


	//   ....[70]....
        /*0b2c*/ 	.word	0xffffffff


	//   ....[71]....
        /*0b30*/ 	.word	0xffffffff


	//   ....[72]....
        /*0b34*/ 	.word	0xffffffff


	//   ....[73]....
        /*0b38*/ 	.word	0xffffffff


	//   ....[74]....
        /*0b3c*/ 	.word	0xffffffff


	//   ....[75]....
        /*0b40*/ 	.word	0xffffffff


	//   ....[76]....
        /*0b44*/ 	.word	0xffffffff


	//   ....[77]....
        /*0b48*/ 	.word	0xffffffff


	//   ....[78]....
        /*0b4c*/ 	.word	0xffffffff


	//   ....[79]....
        /*0b50*/ 	.word	0xffffffff


	//   ....[80]....
        /*0b54*/ 	.word	0xffffffff


	//   ....[81]....
        /*0b58*/ 	.word	0xffffffff


	//   ....[82]....
        /*0b5c*/ 	.word	0xffffffff


	//   ....[83]....
        /*0b60*/ 	.word	0xffffffff


	//   ....[84]....
        /*0b64*/ 	.word	0xffffffff


	//   ....[85]....
        /*0b68*/ 	.word	0xffffffff


	//   ....[86]....
        /*0b6c*/ 	.word	0xffffffff


	//   ....[87]....
        /*0b70*/ 	.word	0xffffffff


	//   ....[88]....
        /*0b74*/ 	.word	0xffffffff


	//   ....[89]....
        /*0b78*/ 	.word	0xffffffff


	//   ....[90]....
        /*0b7c*/ 	.word	0xffffffff


	//   ....[91]....
        /*0b80*/ 	.word	0xffffffff


	//   ....[92]....
        /*0b84*/ 	.word	0xffffffff


	//   ....[93]....
        /*0b88*/ 	.word	0xffffffff


	//   ....[94]....
        /*0b8c*/ 	.word	0xffffffff


	//   ....[95]....
        /*0b90*/ 	.word	0xffffffff


	//   ....[96]....
        /*0b94*/ 	.word	0xffffffff


	//   ....[97]....
        /*0b98*/ 	.word	0xffffffff


	//   ....[98]....
        /*0b9c*/ 	.word	0xffffffff


	//   ....[99]....
        /*0ba0*/ 	.word	0xffffffff


	//   ....[100]....
        /*0ba4*/ 	.word	0xffffffff


	//   ....[101]....
        /*0ba8*/ 	.word	0xffffffff


	//   ....[102]....
        /*0bac*/ 	.word	0xffffffff


	//   ....[103]....
        /*0bb0*/ 	.word	0xffffffff


	//   ....[104]....
        /*0bb4*/ 	.word	0xffffffff


	//   ....[105]....
        /*0bb8*/ 	.word	0xffffffff


	//   ....[106]....
        /*0bbc*/ 	.word	0xffffffff


	//   ....[107]....
        /*0bc0*/ 	.word	0xffffffff


	//   ....[108]....
        /*0bc4*/ 	.word	0xffffffff


	//   ....[109]....
        /*0bc8*/ 	.word	0xffffffff


	//   ....[110]....
        /*0bcc*/ 	.word	0xffffffff


	//   ....[111]....
        /*0bd0*/ 	.word	0xffffffff


	//   ....[112]....
        /*0bd4*/ 	.word	0xffffffff


	//   ....[113]....
        /*0bd8*/ 	.word	0xffffffff


	//   ....[114]....
        /*0bdc*/ 	.word	0xffffffff


	//   ....[115]....
        /*0be0*/ 	.word	0xffffffff


	//   ....[116]....
        /*0be4*/ 	.word	0xffffffff


	//   ....[117]....
        /*0be8*/ 	.word	0xffffffff


	//   ....[118]....
        /*0bec*/ 	.word	0xffffffff


	//   ....[119]....
        /*0bf0*/ 	.word	0xffffffff


	//   ....[120]....
        /*0bf4*/ 	.word	0xffffffff


	//   ....[121]....
        /*0bf8*/ 	.word	0xffffffff


	//   ....[122]....
        /*0bfc*/ 	.word	0xffffffff


	//   ....[123]....
        /*0c00*/ 	.word	0xffffffff


	//   ....[124]....
        /*0c04*/ 	.word	0xffffffff


	//   ....[125]....
        /*0c08*/ 	.word	0xffffffff


	//   ....[126]....
        /*0c0c*/ 	.word	0xffffffff


	//   ....[127]....
        /*0c10*/ 	.word	0xffffffff


	//   ....[128]....
        /*0c14*/ 	.word	0xffffffff


	//   ....[129]....
        /*0c18*/ 	.word	0xffffffff


	//   ....[130]....
        /*0c1c*/ 	.word	0xffffffff


	//   ....[131]....
        /*0c20*/ 	.word	0xffffffff


	//   ....[132]....
        /*0c24*/ 	.word	0xffffffff


	//   ....[133]....
        /*0c28*/ 	.word	0xffffffff


	//   ....[134]....
        /*0c2c*/ 	.word	0xffffffff


	//   ....[135]....
        /*0c30*/ 	.word	0xffffffff


	//   ....[136]....
        /*0c34*/ 	.word	0xffffffff


	//   ....[137]....
        /*0c38*/ 	.word	0xffffffff


	//   ....[138]....
        /*0c3c*/ 	.word	0xffffffff


	//   ....[139]....
        /*0c40*/ 	.word	0xffffffff


	//   ....[140]....
        /*0c44*/ 	.word	0xffffffff


	//   ....[141]....
        /*0c48*/ 	.word	0xffffffff


	//   ....[142]....
        /*0c4c*/ 	.word	0xffffffff


	//   ....[143]....
        /*0c50*/ 	.word	0xffffffff


	//   ....[144]....
        /*0c54*/ 	.word	0xffffffff


	//   ....[145]....
        /*0c58*/ 	.word	0xffffffff


	//   ....[146]....
        /*0c5c*/ 	.word	0xffffffff


	//   ....[147]....
        /*0c60*/ 	.word	0xffffffff


	//   ....[148]....
        /*0c64*/ 	.word	0xffffffff


	//   ....[149]....
        /*0c68*/ 	.word	0xffffffff


	//   ....[150]....
        /*0c6c*/ 	.word	0xffffffff


	//   ....[151]....
        /*0c70*/ 	.word	0xffffffff


	//   ....[152]....
        /*0c74*/ 	.word	0xffffffff


	//   ....[153]....
        /*0c78*/ 	.word	0xffffffff


	//   ....[154]....
        /*0c7c*/ 	.word	0xffffffff


	//   ....[155]....
        /*0c80*/ 	.word	0xffffffff


	//   ....[156]....
        /*0c84*/ 	.word	0xffffffff


	//   ....[157]....
        /*0c88*/ 	.word	0xffffffff


	//   ....[158]....
        /*0c8c*/ 	.word	0xffffffff


	//   ....[159]....
        /*0c90*/ 	.word	0xffffffff


	//   ....[160]....
        /*0c94*/ 	.word	0xffffffff


	//   ....[161]....
        /*0c98*/ 	.word	0xffffffff


	//   ....[162]....
        /*0c9c*/ 	.word	0xffffffff


	//   ....[163]....
        /*0ca0*/ 	.word	0xffffffff


	//   ....[164]....
        /*0ca4*/ 	.word	0xffffffff


	//   ....[165]....
        /*0ca8*/ 	.word	0xffffffff


	//   ....[166]....
        /*0cac*/ 	.word	0xffffffff


	//   ....[167]....
        /*0cb0*/ 	.word	0xffffffff


	//   ....[168]....
        /*0cb4*/ 	.word	0xffffffff


	//   ....[169]....
        /*0cb8*/ 	.word	0xffffffff


	//   ....[170]....
        /*0cbc*/ 	.word	0xffffffff


	//   ....[171]....
        /*0cc0*/ 	.word	0xffffffff


	//   ....[172]....
        /*0cc4*/ 	.word	0xffffffff


	//   ....[173]....
        /*0cc8*/ 	.word	0xffffffff


	//   ....[174]....
        /*0ccc*/ 	.word	0xffffffff


	//   ....[175]....
        /*0cd0*/ 	.word	0xffffffff


	//   ....[176]....
        /*0cd4*/ 	.word	0xffffffff


	//   ....[177]....
        /*0cd8*/ 	.word	0xffffffff


	//   ....[178]....
        /*0cdc*/ 	.word	0xffffffff


	//   ....[179]....
        /*0ce0*/ 	.word	0xffffffff


	//   ....[180]....
        /*0ce4*/ 	.word	0xffffffff


	//   ....[181]....
        /*0ce8*/ 	.word	0xffffffff


	//   ....[182]....
        /*0cec*/ 	.word	0xffffffff


	//   ....[183]....
        /*0cf0*/ 	.word	0xffffffff


	//   ....[184]....
        /*0cf4*/ 	.word	0xffffffff


	//   ....[185]....
        /*0cf8*/ 	.word	0xffffffff


	//   ....[186]....
        /*0cfc*/ 	.word	0xffffffff


	//   ....[187]....
        /*0d00*/ 	.word	0xffffffff


	//   ....[188]....
        /*0d04*/ 	.word	0xffffffff


	//   ....[189]....
        /*0d08*/ 	.word	0xffffffff


	//   ....[190]....
        /*0d0c*/ 	.word	0xffffffff


	//   ....[191]....
        /*0d10*/ 	.word	0xffffffff


	//   ....[192]....
        /*0d14*/ 	.word	0xffffffff


	//   ....[193]....
        /*0d18*/ 	.word	0xffffffff


	//   ....[194]....
        /*0d1c*/ 	.word	0xffffffff


	//   ....[195]....
        /*0d20*/ 	.word	0xffffffff


	//   ....[196]....
        /*0d24*/ 	.word	0xffffffff


	//   ....[197]....
        /*0d28*/ 	.word	0xffffffff


	//   ....[198]....
        /*0d2c*/ 	.word	0xffffffff


	//   ....[199]....
        /*0d30*/ 	.word	0x0500000f


	//----- nvinfo : EIATTR_COOP_GROUP_INSTR_OFFSETS
	.align		4
.L_640:
        /*0d34*/ 	.byte	0x04, 0x28
        /*0d36*/ 	.short	(.L_642 - .L_641)


	//   ....[0]....
.L_641:
        /*0d38*/ 	.word	0x00000070


	//   ....[1]....
        /*0d3c*/ 	.word	0x000001a0


	//   ....[2]....
        /*0d40*/ 	.word	0x000001f0


	//   ....[3]....
        /*0d44*/ 	.word	0x000003e0


	//   ....[4]....
        /*0d48*/ 	.word	0x00000600


	//   ....[5]....
        /*0d4c*/ 	.word	0x00000f50


	//   ....[6]....
        /*0d50*/ 	.word	0x00003230


	//   ....[7]....
        /*0d54*/ 	.word	0x00003770


	//   ....[8]....
        /*0d58*/ 	.word	0x00003ad0


	//   ....[9]....
        /*0d5c*/ 	.word	0x00003b00


	//   ....[10]....
        /*0d60*/ 	.word	0x00003b50


	//   ....[11]....
        /*0d64*/ 	.word	0x00003b90


	//   ....[12]....
        /*0d68*/ 	.word	0x00003bb0


	//   ....[13]....
        /*0d6c*/ 	.word	0x00003c60


	//   ....[14]....
        /*0d70*/ 	.word	0x00003cb0


	//   ....[15]....
        /*0d74*/ 	.word	0x00003cf0


	//   ....[16]....
        /*0d78*/ 	.word	0x00003d20


	//   ....[17]....
        /*0d7c*/ 	.word	0x00003d40


	//   ....[18]....
        /*0d80*/ 	.word	0x00003d50


	//   ....[19]....
        /*0d84*/ 	.word	0x00003dc0


	//   ....[20]....
        /*0d88*/ 	.word	0x00003e00


	//   ....[21]....
        /*0d8c*/ 	.word	0x00003e30


	//   ....[22]....
        /*0d90*/ 	.word	0x00003e70


	//   ....[23]....
        /*0d94*/ 	.word	0x00003ed0


	//   ....[24]....
        /*0d98*/ 	.word	0x00003fc0


	//   ....[25]....
        /*0d9c*/ 	.word	0x00004030


	//   ....[26]....
        /*0da0*/ 	.word	0x00004060


	//   ....[27]....
        /*0da4*/ 	.word	0x000040c0


	//   ....[28]....
        /*0da8*/ 	.word	0x00004100


	//   ....[29]....
        /*0dac*/ 	.word	0x00004120


	//   ....[30]....
        /*0db0*/ 	.word	0x00004150


	//   ....[31]....
        /*0db4*/ 	.word	0x00004180


	//   ....[32]....
        /*0db8*/ 	.word	0x000041a0


	//   ....[33]....
        /*0dbc*/ 	.word	0x000042c0


	//   ....[34]....
        /*0dc0*/ 	.word	0x00004300


	//   ....[35]....
        /*0dc4*/ 	.word	0x00004330


	//   ....[36]....
        /*0dc8*/ 	.word	0x00004360


	//   ....[37]....
        /*0dcc*/ 	.word	0x00004380


	//   ....[38]....
        /*0dd0*/ 	.word	0x00004430


	//   ....[39]....
        /*0dd4*/ 	.word	0x00004460


	//   ....[40]....
        /*0dd8*/ 	.word	0x000044a0


	//   ....[41]....
        /*0ddc*/ 	.word	0x000044c0


	//   ....[42]....
        /*0de0*/ 	.word	0x000044e0


	//   ....[43]....
        /*0de4*/ 	.word	0x000044f0


	//   ....[44]....
        /*0de8*/ 	.word	0x00004540


	//   ....[45]....
        /*0dec*/ 	.word	0x00004570


	//   ....[46]....
        /*0df0*/ 	.word	0x000045b0


	//   ....[47]....
        /*0df4*/ 	.word	0x000045e0


	//   ....[48]....
        /*0df8*/ 	.word	0x000046f0


	//   ....[49]....
        /*0dfc*/ 	.word	0x00004790


	//   ....[50]....
        /*0e00*/ 	.word	0x000047a0


	//   ....[51]....
        /*0e04*/ 	.word	0x00004870


	//   ....[52]....
        /*0e08*/ 	.word	0x000048a0


	//   ....[53]....
        /*0e0c*/ 	.word	0x000048e0


	//   ....[54]....
        /*0e10*/ 	.word	0x000049a0


	//   ....[55]....
        /*0e14*/ 	.word	0x00004b40


	//   ....[56]....
        /*0e18*/ 	.word	0x00004b80


	//   ....[57]....
        /*0e1c*/ 	.word	0x00004c30


	//   ....[58]....
        /*0e20*/ 	.word	0x00004c70


	//   ....[59]....
        /*0e24*/ 	.word	0x00004cb0


	//   ....[60]....
        /*0e28*/ 	.word	0x00004d30


	//   ....[61]....
        /*0e2c*/ 	.word	0x00004d70


	//   ....[62]....
        /*0e30*/ 	.word	0x00004ea0


	//   ....[63]....
        /*0e34*/ 	.word	0x00005010


	//   ....[64]....
        /*0e38*/ 	.word	0x00005040


	//   ....[65]....
        /*0e3c*/ 	.word	0x00005060


	//   ....[66]....
        /*0e40*/ 	.word	0x00005080


	//   ....[67]....
        /*0e44*/ 	.word	0x000050c0


	//   ....[68]....
        /*0e48*/ 	.word	0x000050e0


	//   ....[69]....
        /*0e4c*/ 	.word	0x00005160


	//   ....[70]....
        /*0e50*/ 	.word	0x00008140


	//   ....[71]....
        /*0e54*/ 	.word	0x000083a0


	//   ....[72]....
        /*0e58*/ 	.word	0x000083c0


	//   ....[73]....
        /*0e5c*/ 	.word	0x00008400


	//   ....[74]....
        /*0e60*/ 	.word	0x00008430


	//   ....[75]....
        /*0e64*/ 	.word	0x000084a0


	//   ....[76]....
        /*0e68*/ 	.word	0x00008550


	//   ....[77]....
        /*0e6c*/ 	.word	0x00008610


	//   ....[78]....
        /*0e70*/ 	.word	0x000086b0


	//   ....[79]....
        /*0e74*/ 	.word	0x000086d0


	//   ....[80]....
        /*0e78*/ 	.word	0x00008700


	//   ....[81]....
        /*0e7c*/ 	.word	0x00008770


	//   ....[82]....
        /*0e80*/ 	.word	0x000087b0


	//   ....[83]....
        /*0e84*/ 	.word	0x00008840


	//   ....[84]....
        /*0e88*/ 	.word	0x00008950


	//   ....[85]....
        /*0e8c*/ 	.word	0x00008a00


	//   ....[86]....
        /*0e90*/ 	.word	0x00008a40


	//   ....[87]....
        /*0e94*/ 	.word	0x00008aa0


	//   ....[88]....
        /*0e98*/ 	.word	0x00008ab0


	//   ....[89]....
        /*0e9c*/ 	.word	0x00008ae0


	//   ....[90]....
        /*0ea0*/ 	.word	0x00008af0


	//   ....[91]....
        /*0ea4*/ 	.word	0x00008b00


	//   ....[92]....
        /*0ea8*/ 	.word	0x00008b90


	//   ....[93]....
        /*0eac*/ 	.word	0x00008c30


	//   ....[94]....
        /*0eb0*/ 	.word	0x00008c60


	//   ....[95]....
        /*0eb4*/ 	.word	0x00008ce0


	//   ....[96]....
        /*0eb8*/ 	.word	0x00008d30


	//   ....[97]....
        /*0ebc*/ 	.word	0x00008d60


	//   ....[98]....
        /*0ec0*/ 	.word	0x00008e10


	//   ....[99]....
        /*0ec4*/ 	.word	0x00008e50


	//   ....[100]....
        /*0ec8*/ 	.word	0x00008e80


	//   ....[101]....
        /*0ecc*/ 	.word	0x00008ed0


	//   ....[102]....
        /*0ed0*/ 	.word	0x00008f00


	//   ....[103]....
        /*0ed4*/ 	.word	0x00008f30


	//   ....[104]....
        /*0ed8*/ 	.word	0x00008f80


	//   ....[105]....
        /*0edc*/ 	.word	0x00009020


	//   ....[106]....
        /*0ee0*/ 	.word	0x000091c0


	//   ....[107]....
        /*0ee4*/ 	.word	0x00009390


	//   ....[108]....
        /*0ee8*/ 	.word	0x000093f0


	//   ....[109]....
        /*0eec*/ 	.word	0x00009440


	//   ....[110]....
        /*0ef0*/ 	.word	0x00009710


	//   ....[111]....
        /*0ef4*/ 	.word	0x00009740


	//   ....[112]....
        /*0ef8*/ 	.word	0x00009780


	//   ....[113]....
        /*0efc*/ 	.word	0x00009790


	//   ....[114]....
        /*0f00*/ 	.word	0x000097a0


	//   ....[115]....
        /*0f04*/ 	.word	0x000097b0


	//   ....[116]....
        /*0f08*/ 	.word	0x00009830


	//   ....[117]....
        /*0f0c*/ 	.word	0x00009970


	//   ....[118]....
        /*0f10*/ 	.word	0x000099c0


	//   ....[119]....
        /*0f14*/ 	.word	0x00009c80


	//   ....[120]....
        /*0f18*/ 	.word	0x00009c90


	//   ....[121]....
        /*0f1c*/ 	.word	0x00009ca0


	//   ....[122]....
        /*0f20*/ 	.word	0x00009cb0


	//   ....[123]....
        /*0f24*/ 	.word	0x00009cd0


	//   ....[124]....
        /*0f28*/ 	.word	0x00009ce0


	//   ....[125]....
        /*0f2c*/ 	.word	0x00009cf0


	//   ....[126]....
        /*0f30*/ 	.word	0x0000a050


	//   ....[127]....
        /*0f34*/ 	.word	0x0000a060


	//   ....[128]....
        /*0f38*/ 	.word	0x0000a070


	//   ....[129]....
        /*0f3c*/ 	.word	0x0000a080


	//   ....[130]....
        /*0f40*/ 	.word	0x0000a090


	//   ....[131]....
        /*0f44*/ 	.word	0x0000a0a0


	//   ....[132]....
        /*0f48*/ 	.word	0x0000a0b0


	//   ....[133]....
        /*0f4c*/ 	.word	0x0000a0c0


	//   ....[134]....
        /*0f50*/ 	.word	0x0000e070


	//   ....[135]....
        /*0f54*/ 	.word	0x0000e0f0


	//   ....[136]....
        /*0f58*/ 	.word	0x0000e130


	//   ....[137]....
        /*0f5c*/ 	.word	0x0000e180


	//   ....[138]....
        /*0f60*/ 	.word	0x0000e1d0


	//   ....[139]....
        /*0f64*/ 	.word	0x0000e1e0


	//   ....[140]....
        /*0f68*/ 	.word	0x0000e260


	//   ....[141]....
        /*0f6c*/ 	.word	0x0000e290


	//   ....[142]....
        /*0f70*/ 	.word	0x0000e2a0


	//   ....[143]....
        /*0f74*/ 	.word	0x0000e2b0


	//   ....[144]....
        /*0f78*/ 	.word	0x0000e300


	//   ....[145]....
        /*0f7c*/ 	.word	0x0000e310


	//   ....[146]....
        /*0f80*/ 	.word	0x0000e3e0


	//   ....[147]....
        /*0f84*/ 	.word	0x0000e470


	//   ....[148]....
        /*0f88*/ 	.word	0x0000e490


	//   ....[149]....
        /*0f8c*/ 	.word	0x0000e4a0


	//   ....[150]....
        /*0f90*/ 	.word	0x0000e520


	//   ....[151]....
        /*0f94*/ 	.word	0x0000e5a0


	//   ....[152]....
        /*0f98*/ 	.word	0x0000e5f0


	//   ....[153]....
        /*0f9c*/ 	.word	0x0000e650


	//   ....[154]....
        /*0fa0*/ 	.word	0x0000e670


	//   ....[155]....
        /*0fa4*/ 	.word	0x0000e6a0


	//   ....[156]....
        /*0fa8*/ 	.word	0x0000e6d0


	//   ....[157]....
        /*0fac*/ 	.word	0x0000e700


	//   ....[158]....
        /*0fb0*/ 	.word	0x0000e720


	//   ....[159]....
        /*0fb4*/ 	.word	0x0000e790


	//   ....[160]....
        /*0fb8*/ 	.word	0x0000e800


	//   ....[161]....
        /*0fbc*/ 	.word	0x0000e850


	//   ....[162]....
        /*0fc0*/ 	.word	0x0000e860


	//   ....[163]....
        /*0fc4*/ 	.word	0x0000e890


	//   ....[164]....
        /*0fc8*/ 	.word	0x0000e8e0


	//   ....[165]....
        /*0fcc*/ 	.word	0x0000e900


	//   ....[166]....
        /*0fd0*/ 	.word	0x0000e950


	//   ....[167]....
        /*0fd4*/ 	.word	0x0000e9b0


	//   ....[168]....
        /*0fd8*/ 	.word	0x0000e9e0


	//   ....[169]....
        /*0fdc*/ 	.word	0x0000ea10


	//   ....[170]....
        /*0fe0*/ 	.word	0x0000ea80


	//   ....[171]....
        /*0fe4*/ 	.word	0x0000eac0


	//   ....[172]....
        /*0fe8*/ 	.word	0x0000eae0


	//   ....[173]....
        /*0fec*/ 	.word	0x0000eb10


	//   ....[174]....
        /*0ff0*/ 	.word	0x0000ec70


	//   ....[175]....
        /*0ff4*/ 	.word	0x0000ecd0


	//   ....[176]....
        /*0ff8*/ 	.word	0x0000edf0


	//   ....[177]....
        /*0ffc*/ 	.word	0x0000ee20


	//   ....[178]....
        /*1000*/ 	.word	0x0000ee40


	//   ....[179]....
        /*1004*/ 	.word	0x0000eea0


	//   ....[180]....
        /*1008*/ 	.word	0x0000ef50


	//   ....[181]....
        /*100c*/ 	.word	0x0000ef80


	//   ....[182]....
        /*1010*/ 	.word	0x0000efa0


	//   ....[183]....
        /*1014*/ 	.word	0x0000f110


	//   ....[184]....
        /*1018*/ 	.word	0x0000f170


	//   ....[185]....
        /*101c*/ 	.word	0x0000f250


	//   ....[186]....
        /*1020*/ 	.word	0x0000f270


	//   ....[187]....
        /*1024*/ 	.word	0x0000f290


	//   ....[188]....
        /*1028*/ 	.word	0x0000f2a0


	//   ....[189]....
        /*102c*/ 	.word	0x0000f2c0


	//   ....[190]....
        /*1030*/ 	.word	0x0000f890


	//   ....[191]....
        /*1034*/ 	.word	0x0000f8b0


	//   ....[192]....
        /*1038*/ 	.word	0x0000f8d0


	//   ....[193]....
        /*103c*/ 	.word	0x0000f8e0


	//   ....[194]....
        /*1040*/ 	.word	0x0000f8f0


	//   ....[195]....
        /*1044*/ 	.word	0x0000f900


	//   ....[196]....
        /*1048*/ 	.word	0x0000f910


	//   ....[197]....
        /*104c*/ 	.word	0x0000f930


	//   ....[198]....
        /*1050*/ 	.word	0x00011d80


	//   ....[199]....
        /*1054*/ 	.word	0x00014730


	//----- nvinfo : EIATTR_REG_RECONFIG
	.align		4
.L_642:
        /*1058*/ 	.byte	0x01, 0x54
	.zero		2


	//----- nvinfo : EIATTR_SYSCALL_OFFSETS
	.align		4
        /*105c*/ 	.byte	0x04, 0x46
        /*105e*/ 	.short	(.L_644 - .L_643)


	//   ....[0]....
.L_643:
        /*1060*/ 	.word	0x00000bb0


	//   ....[1]....
        /*1064*/ 	.word	0x00000ca0


	//   ....[2]....
        /*1068*/ 	.word	0x00000e00


	//   ....[3]....
        /*106c*/ 	.word	0x00000ef0


	//----- nvinfo : EIATTR_MBARRIER_INSTR_OFFSETS
	.align		4
.L_644:
        /*1070*/ 	.byte	0x04, 0x39
        /*1072*/ 	.short	(.L_646 - .L_645)


	//   ....[0]....
.L_645:
        /*1074*/ 	.word	0x00000290
        /*1078*/ 	.word	0x000000ff
        /*107c*/ 	.word	0x00030c00
        /*1080*/ 	.short	0x0100
        /*1082*/ 	.byte	0x06
	.zero		1


	//   ....[1]....
        /*1084*/ 	.word	0x00000390
        /*1088*/ 	.word	0x000000ff
        /*108c*/ 	.word	0x00030c10
        /*1090*/ 	.short	0x0100
        /*1092*/ 	.byte	0x08
	.zero		1


	//   ....[2]....
        /*1094*/ 	.word	0x000003a0
        /*1098*/ 	.word	0x000000ff
        /*109c*/ 	.word	0x00030c20
        /*10a0*/ 	.short	0x0100
        /*10a2*/ 	.byte	0x08
	.zero		1


	//   ....[3]....
        /*10a4*/ 	.word	0x000003b0
        /*10a8*/ 	.word	0x000000ff
        /*10ac*/ 	.word	0x00030c18
        /*10b0*/ 	.short	0x0100
        /*10b2*/ 	.byte	0x08
	.zero		1


	//   ....[4]....
        /*10b4*/ 	.word	0x000003c0
        /*10b8*/ 	.word	0x000000ff
        /*10bc*/ 	.word	0x00030c28
        /*10c0*/ 	.short	0x0100
        /*10c2*/ 	.byte	0x08
	.zero		1


	//   ....[5]....
        /*10c4*/ 	.word	0x000004f0
        /*10c8*/ 	.word	0x000000ff
        /*10cc*/ 	.word	0x00030c30
        /*10d0*/ 	.short	0x0100
        /*10d2*/ 	.byte	0x08
	.zero		1


	//   ....[6]....
        /*10d4*/ 	.word	0x00000500
        /*10d8*/ 	.word	0x000000ff
        /*10dc*/ 	.word	0x00030c40
        /*10e0*/ 	.short	0x0100
        /*10e2*/ 	.byte	0x08
	.zero		1


	//   ....[7]....
        /*10e4*/ 	.word	0x00000510
        /*10e8*/ 	.word	0x000000ff
        /*10ec*/ 	.word	0x00030c38
        /*10f0*/ 	.short	0x0100
        /*10f2*/ 	.byte	0x08
	.zero		1


	//   ....[8]....
        /*10f4*/ 	.word	0x00000520
        /*10f8*/ 	.word	0x000000ff
        /*10fc*/ 	.word	0x00030c48
        /*1100*/ 	.short	0x0100
        /*1102*/ 	.byte	0x08
	.zero		1


	//   ....[9]....
        /*1104*/ 	.word	0x00000f90
        /*1108*/ 	.word	0x00000010
        /*110c*/ 	.word	0x00030c00
        /*1110*/ 	.short	0x010a
        /*1112*/ 	.byte	0x3f
	.zero		1


	//   ....[10]....
        /*1114*/ 	.word	0x000010c0
        /*1118*/ 	.word	0x00000010
        /*111c*/ 	.word	0x00030c00
        /*1120*/ 	.short	0x010a
        /*1122*/ 	.byte	0x3f
	.zero		1


	//   ....[11]....
        /*1124*/ 	.word	0x00001ba0
        /*1128*/ 	.word	0x00000006
        /*112c*/ 	.word	0x00030c10
        /*1130*/ 	.short	0x010a
        /*1132*/ 	.byte	0x3f
	.zero		1


	//   ....[12]....
        /*1134*/ 	.word	0x00001c10
        /*1138*/ 	.word	0x00000006
        /*113c*/ 	.word	0x00030c10
        /*1140*/ 	.short	0x010a
        /*1142*/ 	.byte	0x3f
	.zero		1


	//   ....[13]....
        /*1144*/ 	.word	0x00002040
        /*1148*/ 	.word	0x00000006
        /*114c*/ 	.word	0x00030c30
        /*1150*/ 	.short	0x010a
        /*1152*/ 	.byte	0x3f
	.zero		1


	//   ....[14]....
        /*1154*/ 	.word	0x00002080
        /*1158*/ 	.word	0x00000006
        /*115c*/ 	.word	0x00030c30
        /*1160*/ 	.short	0x010a
        /*1162*/ 	.byte	0x3f
	.zero		1


	//   ....[15]....
        /*1164*/ 	.word	0x00006740
        /*1168*/ 	.word	0x00000005
        /*116c*/ 	.word	0x00000000
        /*1170*/ 	.short	0x0101
        /*1172*/ 	.byte	0x3f
	.zero		1


	//   ....[16]....
        /*1174*/ 	.word	0x00006b90
        /*1178*/ 	.word	0x00000006
        /*117c*/ 	.word	0x00000000
        /*1180*/ 	.short	0x0101
        /*1182*/ 	.byte	0x3f
	.zero		1


	//   ....[17]....
        /*1184*/ 	.word	0x000074c0
        /*1188*/ 	.word	0x00000006
        /*118c*/ 	.word	0x00030c10
        /*1190*/ 	.short	0x010a
        /*1192*/ 	.byte	0x3f
	.zero		1


	//   ....[18]....
        /*1194*/ 	.word	0x00007540
        /*1198*/ 	.word	0x00000006
        /*119c*/ 	.word	0x00030c10
        /*11a0*/ 	.short	0x010a
        /*11a2*/ 	.byte	0x3f
	.zero		1


	//   ....[19]....
        /*11a4*/ 	.word	0x00007950
        /*11a8*/ 	.word	0x00000006
        /*11ac*/ 	.word	0x00030c30
        /*11b0*/ 	.short	0x010a
        /*11b2*/ 	.byte	0x3f
	.zero		1


	//   ....[20]....
        /*11b4*/ 	.word	0x00007990
        /*11b8*/ 	.word	0x00000006
        /*11bc*/ 	.word	0x00030c30
        /*11c0*/ 	.short	0x010a
        /*11c2*/ 	.byte	0x3f
	.zero		1


	//   ....[21]....
        /*11c4*/ 	.word	0x0000b5b0
        /*11c8*/ 	.word	0x00000005
        /*11cc*/ 	.word	0x00000000
        /*11d0*/ 	.short	0x0101
        /*11d2*/ 	.byte	0x3f
	.zero		1


	//   ....[22]....
        /*11d4*/ 	.word	0x0000ba20
        /*11d8*/ 	.word	0x00000006
        /*11dc*/ 	.word	0x00000000
        /*11e0*/ 	.short	0x0101
        /*11e2*/ 	.byte	0x3f
	.zero		1


	//   ....[23]....
        /*11e4*/ 	.word	0x0000c2c0
        /*11e8*/ 	.word	0x00000006
        /*11ec*/ 	.word	0x00030c10
        /*11f0*/ 	.short	0x010a
        /*11f2*/ 	.byte	0x3f
	.zero		1


	//   ....[24]....
        /*11f4*/ 	.word	0x0000c340
        /*11f8*/ 	.word	0x00000006
        /*11fc*/ 	.word	0x00030c10
        /*1200*/ 	.short	0x010a
        /*1202*/ 	.byte	0x3f
	.zero		1


	//   ....[25]....
        /*1204*/ 	.word	0x0000c750
        /*1208*/ 	.word	0x00000006
        /*120c*/ 	.word	0x00030c30
        /*1210*/ 	.short	0x010a
        /*1212*/ 	.byte	0x3f
	.zero		1


	//   ....[26]....
        /*1214*/ 	.word	0x0000c790
        /*1218*/ 	.word	0x00000006
        /*121c*/ 	.word	0x00030c30
        /*1220*/ 	.short	0x010a
        /*1222*/ 	.byte	0x3f
	.zero		1


	//   ....[27]....
        /*1224*/ 	.word	0x00010e70
        /*1228*/ 	.word	0x00000005
        /*122c*/ 	.word	0x00000000
        /*1230*/ 	.short	0x0101
        /*1232*/ 	.byte	0x3f
	.zero		1


	//   ....[28]....
        /*1234*/ 	.word	0x000112f0
        /*1238*/ 	.word	0x00000006
        /*123c*/ 	.word	0x00000000
        /*1240*/ 	.short	0x0101
        /*1242*/ 	.byte	0x3f
	.zero		1


	//   ....[29]....
        /*1244*/ 	.word	0x00012e80
        /*1248*/ 	.word	0x00000010
        /*124c*/ 	.word	0x00030c20
        /*1250*/ 	.short	0x010a
        /*1252*/ 	.byte	0x3f
	.zero		1


	//   ....[30]....
        /*1254*/ 	.word	0x00013450
        /*1258*/ 	.word	0x00000010
        /*125c*/ 	.word	0x00030c40
        /*1260*/ 	.short	0x010a
        /*1262*/ 	.byte	0x3f
	.zero		1


	//   ....[31]....
        /*1264*/ 	.word	0x00013680
        /*1268*/ 	.word	0x00000010
        /*126c*/ 	.word	0x00030c28
        /*1270*/ 	.short	0x010a
        /*1272*/ 	.byte	0x3f
	.zero		1


	//   ....[32]....
        /*1274*/ 	.word	0x000138b0
        /*1278*/ 	.word	0x00000010
        /*127c*/ 	.word	0x00030c48
        /*1280*/ 	.short	0x010a
        /*1282*/ 	.byte	0x3f
	.zero		1


	//   ....[33]....
        /*1284*/ 	.word	0x00013a90
        /*1288*/ 	.word	0x00000010
        /*128c*/ 	.word	0x00030c20
        /*1290*/ 	.short	0x010a
        /*1292*/ 	.byte	0x3f
	.zero		1


	//   ....[34]....
        /*1294*/ 	.word	0x00013d40
        /*1298*/ 	.word	0x00000010
        /*129c*/ 	.word	0x00030c40
        /*12a0*/ 	.short	0x010a
        /*12a2*/ 	.byte	0x3f
	.zero		1


	//   ....[35]....
        /*12a4*/ 	.word	0x00013f40
        /*12a8*/ 	.word	0x00000010
        /*12ac*/ 	.word	0x00030c28
        /*12b0*/ 	.short	0x010a
        /*12b2*/ 	.byte	0x3f
	.zero		1


	//   ....[36]....
        /*12b4*/ 	.word	0x000141c0
        /*12b8*/ 	.word	0x00000003
        /*12bc*/ 	.word	0x00030c40
        /*12c0*/ 	.short	0x010a
        /*12c2*/ 	.byte	0x3f
	.zero		1


	//   ....[37]....
        /*12c4*/ 	.word	0x00014590
        /*12c8*/ 	.word	0x00000006
        /*12cc*/ 	.word	0x00000000
        /*12d0*/ 	.short	0x010a
        /*12d2*/ 	.byte	0x3f
	.zero		1


	//   ....[38]....
        /*12d4*/ 	.word	0x000145f0
        /*12d8*/ 	.word	0x00000003
        /*12dc*/ 	.word	0x00000000
        /*12e0*/ 	.short	0x010a
        /*12e2*/ 	.byte	0x3f
	.zero		1


	//   ....[39]....
        /*12e4*/ 	.word	0x00014650
        /*12e8*/ 	.word	0x00000002
        /*12ec*/ 	.word	0x00000000
        /*12f0*/ 	.short	0x010a
        /*12f2*/ 	.byte	0x3f
	.zero		1


	//   ....[40]....
        /*12f4*/ 	.word	0x00014680
        /*12f8*/ 	.word	0x00000003
        /*12fc*/ 	.word	0x00000000
        /*1300*/ 	.short	0x010a
        /*1302*/ 	.byte	0x3f
	.zero		1


	//   ....[41]....
        /*1304*/ 	.word	0x00014760
        /*1308*/ 	.word	0x00000010
        /*130c*/ 	.word	0x00030c00
        /*1310*/ 	.short	0x010a
        /*1312*/ 	.byte	0x3f
	.zero		1


	//   ....[42]....
        /*1314*/ 	.word	0x000147b0
        /*1318*/ 	.word	0x00000006
        /*131c*/ 	.word	0x00030c10
        /*1320*/ 	.short	0x010a
        /*1322*/ 	.byte	0x3f
	.zero		1


	//   ....[43]....
        /*1324*/ 	.word	0x00014800
        /*1328*/ 	.word	0x00000006
        /*132c*/ 	.word	0x00030c30
        /*1330*/ 	.short	0x010a
        /*1332*/ 	.byte	0x3f
	.zero		1


	//   ....[44]....
        /*1334*/ 	.word	0x00014850
        /*1338*/ 	.word	0x00000006
        /*133c*/ 	.word	0x00030c10
        /*1340*/ 	.short	0x010a
        /*1342*/ 	.byte	0x3f
	.zero		1


	//   ....[45]....
        /*1344*/ 	.word	0x000148a0
        /*1348*/ 	.word	0x00000006
        /*134c*/ 	.word	0x00030c30
        /*1350*/ 	.short	0x010a
        /*1352*/ 	.byte	0x3f
	.zero		1


	//   ....[46]....
        /*1354*/ 	.word	0x000148f0
        /*1358*/ 	.word	0x00000006
        /*135c*/ 	.word	0x00030c10
        /*1360*/ 	.short	0x010a
        /*1362*/ 	.byte	0x3f
	.zero		1


	//   ....[47]....
        /*1364*/ 	.word	0x00014940
        /*1368*/ 	.word	0x00000006
        /*136c*/ 	.word	0x00030c30
        /*1370*/ 	.short	0x010a
        /*1372*/ 	.byte	0x3f
	.zero		1


	//   ....[48]....
        /*1374*/ 	.word	0x00014990
        /*1378*/ 	.word	0x00000010
        /*137c*/ 	.word	0x00030c20
        /*1380*/ 	.short	0x010a
        /*1382*/ 	.byte	0x3f
	.zero		1


	//   ....[49]....
        /*1384*/ 	.word	0x000149e0
        /*1388*/ 	.word	0x00000010
        /*138c*/ 	.word	0x00030c40
        /*1390*/ 	.short	0x010a
        /*1392*/ 	.byte	0x3f
	.zero		1


	//   ....[50]....
        /*1394*/ 	.word	0x00014a30
        /*1398*/ 	.word	0x00000010
        /*139c*/ 	.word	0x00030c28
        /*13a0*/ 	.short	0x010a
        /*13a2*/ 	.byte	0x3f
	.zero		1


	//   ....[51]....
        /*13a4*/ 	.word	0x00014a80
        /*13a8*/ 	.word	0x00000010
        /*13ac*/ 	.word	0x00030c48
        /*13b0*/ 	.short	0x010a
        /*13b2*/ 	.byte	0x3f
	.zero		1


	//   ....[52]....
        /*13b4*/ 	.word	0x00014ae0
        /*13b8*/ 	.word	0x00000010
        /*13bc*/ 	.word	0x00030c20
        /*13c0*/ 	.short	0x010a
        /*13c2*/ 	.byte	0x3f
	.zero		1


	//   ....[53]....
        /*13c4*/ 	.word	0x00014b30
        /*13c8*/ 	.word	0x00000010
        /*13cc*/ 	.word	0x00030c40
        /*13d0*/ 	.short	0x010a
        /*13d2*/ 	.byte	0x3f
	.zero		1


	//   ....[54]....
        /*13d4*/ 	.word	0x00014b80
        /*13d8*/ 	.word	0x00000010
        /*13dc*/ 	.word	0x00030c28
        /*13e0*/ 	.short	0x010a
        /*13e2*/ 	.byte	0x3f
	.zero		1


	//   ....[55]....
        /*13e4*/ 	.word	0x00014bd0
        /*13e8*/ 	.word	0x00000003
        /*13ec*/ 	.word	0x00030c40
        /*13f0*/ 	.short	0x010a
        /*13f2*/ 	.byte	0x3f
	.zero		1


	//   ....[56]....
        /*13f4*/ 	.word	0x00014ca0
        /*13f8*/ 	.word	0x00000006
        /*13fc*/ 	.word	0x00000000
        /*1400*/ 	.short	0x010a
        /*1402*/ 	.byte	0x3f
	.zero		1


	//   ....[57]....
        /*1404*/ 	.word	0x00014cf0
        /*1408*/ 	.word	0x00000003
        /*140c*/ 	.word	0x00000000
        /*1410*/ 	.short	0x010a
        /*1412*/ 	.byte	0x3f
	.zero		1


	//   ....[58]....
        /*1414*/ 	.word	0x00014d40
        /*1418*/ 	.word	0x00000002
        /*141c*/ 	.word	0x00000000
        /*1420*/ 	.short	0x010a
        /*1422*/ 	.byte	0x3f
	.zero		1


	//----- nvinfo : EIATTR_NUM_MBARRIERS
	.align		4
.L_646:
        /*1424*/ 	.byte	0x03, 0x38
        /*1426*/ 	.short	0x0009


	//----- nvinfo : EIATTR_EXIT_INSTR_OFFSETS
	.align		4
        /*1428*/ 	.byte	0x04, 0x1c
        /*142a*/ 	.short	(.L_648 - .L_647)


	//   ....[0]....
.L_647:
        /*142c*/ 	.word	0x000146d0


	//----- nvinfo : EIATTR_MAX_THREADS
	.align		4
.L_648:
        /*1430*/ 	.byte	0x04, 0x05
        /*1432*/ 	.short	(.L_650 - .L_649)
.L_649:
        /*1434*/ 	.word	0x00000180
        /*1438*/ 	.word	0x00000001
        /*143c*/ 	.word	0x00000001


	//----- nvinfo : EIATTR_CRS_STACK_SIZE
	.align		4
.L_650:
        /*1440*/ 	.byte	0x04, 0x1e
        /*1442*/ 	.short	(.L_652 - .L_651)
.L_651:
        /*1444*/ 	.word	0x00000000


	//----- nvinfo : EIATTR_CBANK_PARAM_SIZE
	.align		4
.L_652:
        /*1448*/ 	.byte	0x03, 0x19
        /*144a*/ 	.short	0x06f0


	//----- nvinfo : EIATTR_PARAM_CBANK
	.align		4
        /*144c*/ 	.byte	0x04, 0x0a
        /*144e*/ 	.short	(.L_654 - .L_653)
	.align		4
.L_653:
        /*1450*/ 	.word	index@(.nv.constant0._ZN7cutlass13device_kernelIN5flash11enable_sm90INS1_16FlashAttnBwdSm90INS1_25CollectiveMainloopBwdSm90ILi2ELi2ELi2EN4cute5tupleIJNS5_1CILi1EEES8_S8_EEENS6_IJNS7_ILi128EEESA_NS7_ILi64EEEEEENS_6half_tEfNS_4arch4Sm90ELb0ELb1ELb1ELb0ELb0ELb1ELb0ELb0ELi2ELi1ELi2ELi2ELb0EEENS1_24CollectiveEpilogueBwdGQAISC_fSF_Li256ELb0ELb0EEENS1_19SingleTileSchedulerILb0ELb0ELb0ELi128EEEEEEEEEvNT_6ParamsE)
        /*1454*/ 	.short	0x0210
        /*1456*/ 	.short	0x06f0


	//----- nvinfo : EIATTR_SW_WAR
	.align		4
.L_654:
        /*1458*/ 	.byte	0x04, 0x36
        /*145a*/ 	.short	(.L_656 - .L_655)
.L_655:
        /*145c*/ 	.word	0x00000008
.L_656:


//--------------------- .nv.info._ZN7cutlass13device_kernelIN5flash11enable_sm90INS1_16FlashAttnBwdSm90INS1_25CollectiveMainloopBwdSm90ILi2ELi2ELi2EN4cute5tupleIJNS5_1CILi1EEES8_S8_EEENS6_IJNS7_ILi128EEESA_NS7_ILi64EEEEEENS_6half_tEfNS_4arch4Sm90ELb0ELb1ELb1ELb0ELb1ELb1ELb0ELb0ELi2ELi1ELi2ELi2ELb0EEENS1_24CollectiveEpilogueBwdGQAISC_fSF_Li256ELb0ELb1EEENS1_19SingleTileSchedulerILb0ELb0ELb0ELi128EEEEEEEEEvNT_6ParamsE --------------------------
	.section	.nv.info._ZN7cutlass13device_kernelIN5flash11enable_sm90INS1_16FlashAttnBwdSm90INS1_25CollectiveMainloopBwdSm90ILi2ELi2ELi2EN4cute5tupleIJNS5_1CILi1EEES8_S8_EEENS6_IJNS7_ILi128EEESA_NS7_ILi64EEEEEENS_6half_tEfNS_4arch4Sm90ELb0ELb1ELb1ELb0ELb1ELb1ELb0ELb0ELi2ELi1ELi2ELi2ELb0EEENS1_24CollectiveEpilogueBwdGQAISC_fSF_Li256ELb0ELb1EEENS1_19SingleTileSchedulerILb0ELb0ELb0ELi128EEEEEEEEEvNT_6ParamsE,"",@"SHT_CUDA_INFO"
	.sectionflags	@""
	.align	4


	//----- nvinfo : EIATTR_CUDA_API_VERSION
	.align		4
        /*0000*/ 	.byte	0x04, 0x37
        /*0002*/ 	.short	(.L_658 - .L_657)
.L_657:
        /*0004*/ 	.word	0x00000082


	//----- nvinfo : EIATTR_KPARAM_INFO
	.align		4
.L_658:
        /*0008*/ 	.byte	0x04, 0x17
        /*000a*/ 	.short	(.L_660 - .L_659)
.L_659:
        /*000c*/ 	.word	0x00000000
        /*0010*/ 	.short	0x0000
        /*0012*/ 	.short	0x0070
        /*0014*/ 	.byte	0x00, 0xf0, 0x01, 0x1a


	//----- nvinfo : EIATTR_SPARSE_MMA_MASK
	.align		4
.L_660:
        /*0018*/ 	.byte	0x03, 0x50
        /*001a*/ 	.short	0x0000


	//----- nvinfo : EIATTR_MAXREG_COUNT
	.align		4
        /*001c*/ 	.byte	0x03, 0x1b
        /*001e*/ 	.short	0x00a8


	//----- nvinfo : EIATTR_NUM_BARRIERS
	.align		4
        /*0020*/ 	.byte	0x02, 0x4c
        /*0022*/ 	.byte	0x10
	.zero		1


	//----- nvinfo : EIATTR_EXTERNS
	.align		4
        /*0024*/ 	.byte	0x04, 0x0f
        /*0026*/ 	.short	(.L_662 - .L_661)


	//   ....[0]....
	.align		4
.L_661:
        /*0028*/ 	.word	index@(__assertfail)


	//----- nvinfo : EIATTR_ANNOTATIONS
	.align		4
.L_662:
        /*002c*/ 	.byte	0x04, 0x55
        /*002e*/ 	.short	(.L_664 - .L_663)


	//   ....[0]....
.L_663:
        /* <DEDUP_REMOVED lines=156> */


	//----- nvinfo : EIATTR_MERCURY_ISA_VERSION
	.align		4
.L_664:
        /*09e0*/ 	.byte	0x03, 0x5f
        /*09e2*/ 	.short	0x0101


	//----- nvinfo : EIATTR_INT_WARP_WIDE_INSTR_OFFSETS
	.align		4
        /*09e4*/ 	.byte	0x04, 0x31
        /*09e6*/ 	.short	(.L_666 - .L_665)


	//   ....[0]....
.L_665:
        /*09e8*/ 	.word	0x00000190


	//   ....[1]....
        /*09ec*/ 	.word	0x000001c0


	//   ....[2]....
        /*09f0*/ 	.word	0x00012ac0


	//   ....[3]....
        /*09f4*/ 	.word	0x000130b0


	//   ....[4]....
        /*09f8*/ 	.word	0x00013560


	//   ....[5]....
        /*09fc*/ 	.word	0x00013820


	//   ....[6]....
        /*0a00*/ 	.word	0x00013a80


	//   ....[7]....
        /*0a04*/ 	.word	0x00013c10


	//----- nvinfo : EIATTR_COOP_GROUP_MASK_REGIDS
	.align		4
.L_666:
        /*0a08*/ 	.byte	0x04, 0x29
        /*0a0a*/ 	.short	(.L_668 - .L_667)


	//   ....[0]....
.L_667:
        /*0a0c*/ 	.word	0xffffffff


	//   ....[1]....
        /*0a10*/ 	.word	0xffffffff


	//   ....[2]....
        /*0a14*/ 	.word	0xffffffff


	//   ....[3]....
        /*0a18*/ 	.word	0xffffffff


	//   ....[4]....
        /*0a1c*/ 	.word	0xffffffff


	//   ....[5]....
        /*0a20*/ 	.word	0xffffffff


	//   ....[6]....
        /*0a24*/ 	.word	0xffffffff


	//   ....[7]....
        /*0a28*/ 	.word	0xffffffff


	//   ....[8]....
        /*0a2c*/ 	.word	0xffffffff


	//   ....[9]....
        /*0a30*/ 	.word	0xffffffff


	//   ....[10]....
        /*0a34*/ 	.word	0xffffffff


	//   ....[11]....
        /*0a38*/ 	.word	0xffffffff


	//   ....[12]....
        /*0a3c*/ 	.word	0xffffffff


	//   ....[13]....
        /*0a40*/ 	.word	0xffffffff


	//   ....[14]....
        /*0a44*/ 	.word	0xffffffff


	//   ....[15]....
        /*0a48*/ 	.word	0xffffffff


	//   ....[16]....
        /*0a4c*/ 	.word	0xffffffff


	//   ....[17]....
        /*0a50*/ 	.word	0xffffffff


	//   ....[18]....
        /*0a54*/ 	.word	0xffffffff


	//   ....[19]....
        /*0a58*/ 	.word	0xffffffff


	//   ....[20]....
        /*0a5c*/ 	.word	0xffffffff


	//   ....[21]....
        /*0a60*/ 	.word	0xffffffff


	//   ....[22]....
        /*0a64*/ 	.word	0xffffffff


	//   ....[23]....
        /*0a68*/ 	.word	0xffffffff


	//   ....[24]....
        /*0a6c*/ 	.word	0xffffffff


	//   ....[25]....
        /*0a70*/ 	.word	0xffffffff


	//   ....[26]....
        /*0a74*/ 	.word	0xffffffff


	//   ....[27]....
        /*0a78*/ 	.word	0xffffffff


	//   ....[28]....
        /*0a7c*/ 	.word	0xffffffff


	//   ....[29]....
        /*0a80*/ 	.word	0xffffffff


	//   ....[30]....
        /*0a84*/ 	.word	0xffffffff


	//   ....[31]....
        /*0a88*/ 	.word	0xffffffff


	//   ....[32]....
        /*0a8c*/ 	.word	0xffffffff


	//   ....[33]....
        /*0a90*/ 	.word	0xffffffff


	//   ....[34]....
        /*0a94*/ 	.word	0xffffffff


	//   ....[35]....
        /*0a98*/ 	.word	0xffffffff


	//   ....[36]....
        /*0a9c*/ 	.word	0xffffffff


	//   ....[37]....
        /*0aa0*/ 	.word	0xffffffff


	//   ....[38]....
        /*0aa4*/ 	.word	0xffffffff


	//   ....[39]....
        /*0aa8*/ 	.word	0xffffffff


	//   ....[40]....
        /*0aac*/ 	.word	0xffffffff


	//   ....[41]....
        /*0ab0*/ 	.word	0xffffffff


	//   ....[42]....
        /*0ab4*/ 	.word	0xffffffff


	//   ....[43]....
        /*0ab8*/ 	.word	0xffffffff


	//   ....[44]....
        /*0abc*/ 	.word	0xffffffff


	//   ....[45]....
        /*0ac0*/ 	.word	0xffffffff


	//   ....[46]....
        /*0ac4*/ 	.word	0xffffffff


	//   ....[47]....
        /*0ac8*/ 	.word	0xffffffff


	//   ....[48]....
        /*0acc*/ 	.word	0xffffffff


	//   ....[49]....
        /*0ad0*/ 	.word	0xffffffff


	//   ....[50]....
        /*0ad4*/ 	.word	0xffffffff


	//   ....[51]....
        /*0ad8*/ 	.word	0xffffffff


	//   ....[52]....
        /*0adc*/ 	.word	0xffffffff


	//   ....[53]....
        /*0ae0*/ 	.word	0xffffffff


	//   ....[54]....
        /*0ae4*/ 	.word	0xffffffff


	//   ....[55]....
        /*0ae8*/ 	.word	0xffffffff


	//   ....[56]....
        /*0aec*/ 	.word	0xffffffff


	//   ....[57]....
        /*0af0*/ 	.word	0xffffffff


	//   ....[58]....
        /*0af4*/ 	.word	0xffffffff


	//   ....[59]....
        /*0af8*/ 	.word	0xffffffff


	//   ....[60]....
        /*0afc*/ 	.word	0xffffffff


	//   ....[61]....
        /*0b00*/ 	.word	0xffffffff


	//   ....[62]....
        /*0b04*/ 	.word	0xffffffff


	//   ....[63]....
        /*0b08*/ 	.word	0xffffffff


	//   ....[64]....
        /*0b0c*/ 	.word	0xffffffff


	//   ....[65]....
        /*0b10*/ 	.word	0xffffffff


	//   ....[66]....
        /*0b14*/ 	.word	0xffffffff


	//   ....[67]....
        /*0b18*/ 	.word	0xffffffff


	//   ....[68]....
        /*0b1c*/ 	.word	0xffffffff


	//   ....[69]....
        /*0b20*/ 	.word	0xffffffff


	//   ....[70]....
        /*0b24*/ 	.word	0xffffffff


	//   ....[71]....
        /*0b28*/ 	.word	0xffffffff


	//   ....[72]....
        /*0b2c*/ 	.word	0xffffffff


	//   ....[73]....
        /*0b30*/ 	.word	0xffffffff


	//   ....[74]....
        /*0b34*/ 	.word	0xffffffff


	//   ....[75]....
        /*0b38*/ 	.word	0xffffffff


	//   ....[76]....
        /*0b3c*/ 	.word	0xffffffff


	//   ....[77]....
        /*0b40*/ 	.word	0xffffffff


	//   ....[78]....
        /*0b44*/ 	.word	0xffffffff


	//   ....[79]....
        /*0b48*/ 	.word	0xffffffff


	//   ....[80]....
        /*0b4c*/ 	.word	0xffffffff


	//   ....[81]....
        /*0b50*/ 	.word	0xffffffff


	//   ....[82]....
        /*0b54*/ 	.word	0xffffffff


	//   ....[83]....
        /*0b58*/ 	.word	0xffffffff


	//   ....[84]....
        /*0b5c*/ 	.word	0xffffffff


	//   ....[85]....
        /*0b60*/ 	.word	0xffffffff


	//   ....[86]....
        /*0b64*/ 	.word	0xffffffff


	//   ....[87]....
        /*0b68*/ 	.word	0xffffffff


	//   ....[88]....
        /*0b6c*/ 	.word	0xffffffff


	//   ....[89]....
        /*0b70*/ 	.word	0xffffffff


	//   ....[90]....
        /*0b74*/ 	.word	0xffffffff


	//   ....[91]....
        /*0b78*/ 	.word	0xffffffff


	//   ....[92]....
        /*0b7c*/ 	.word	0xffffffff


	//   ....[93]....
        /*0b80*/ 	.word	0xffffffff


	//   ....[94]....
        /*0b84*/ 	.word	0xffffffff


	//   ....[95]....
        /*0b88*/ 	.word	0xffffffff


	//   ....[96]....
        /*0b8c*/ 	.word	0xffffffff


	//   ....[97]....
        /*0b90*/ 	.word	0xffffffff


	//   ....[98]....
        /*0b94*/ 	.word	0xffffffff


	//   ....[99]....
        /*0b98*/ 	.word	0xffffffff


	//   ....[100]....
        /*0b9c*/ 	.word	0xffffffff


	//   ....[101]....
        /*0ba0*/ 	.word	0xffffffff


	//   ....[102]....
        /*0ba4*/ 	.word	0xffffffff


	//   ....[103]....
        /*0ba8*/ 	.word	0xffffffff


	//   ....[104]....
        /*0bac*/ 	.word	0xffffffff


	//   ....[105]....
        /*0bb0*/ 	.word	0xffffffff


	//   ....[106]....
        /*0bb4*/ 	.word	0xffffffff


	//   ....[107]....
        /*0bb8*/ 	.word	0xffffffff


	//   ....[108]....
        /*0bbc*/ 	.word	0xffffffff


	//   ....[109]....
        /*0bc0*/ 	.word	0xffffffff


	//   ....[110]....
        /*0bc4*/ 	.word	0xffffffff


	//   ....[111]....
        /*0bc8*/ 	.word	0xffffffff


	//   ....[112]....
        /*0bcc*/ 	.word	0xffffffff


	//   ....[113]....
        /*0bd0*/ 	.word	0xffffffff


	//   ....[114]....
        /*0bd4*/ 	.word	0xffffffff


	//   ....[115]....
        /*0bd8*/ 	.word	0xffffffff


	//   ....[116]....
        /*0bdc*/ 	.word	0xffffffff


	//   ....[117]....
        /*0be0*/ 	.word	0xffffffff


	//   ....[118]....
        /*0be4*/ 	.word	0xffffffff


	//   ....[119]....
        /*0be8*/ 	.word	0xffffffff


	//   ....[120]....
        /*0bec*/ 	.word	0xffffffff


	//   ....[121]....
        /*0bf0*/ 	.word	0xffffffff


	//   ....[122]....
        /*0bf4*/ 	.word	0xffffffff


	//   ....[123]....
        /*0bf8*/ 	.word	0xffffffff


	//   ....[124]....
        /*0bfc*/ 	.word	0xffffffff


	//   ....[125]....
        /*0c00*/ 	.word	0xffffffff


	//   ....[126]....
        /*0c04*/ 	.word	0xffffffff


	//   ....[127]....
        /*0c08*/ 	.word	0xffffffff


	//   ....[128]....
        /*0c0c*/ 	.word	0xffffffff


	//   ....[129]....
        /*0c10*/ 	.word	0xffffffff


	//   ....[130]....
        /*0c14*/ 	.word	0xffffffff


	//   ....[131]....
        /*0c18*/ 	.word	0xffffffff


	//   ....[132]....
        /*0c1c*/ 	.word	0xffffffff


	//   ....[133]....
        /*0c20*/ 	.word	0xffffffff


	//   ....[134]....
        /*0c24*/ 	.word	0xffffffff


	//   ....[135]....
        /*0c28*/ 	.word	0xffffffff


	//   ....[136]....
        /*0c2c*/ 	.word	0xffffffff


	//   ....[137]....
        /*0c30*/ 	.word	0xffffffff


	//   ....[138]....
        /*0c34*/ 	.word	0xffffffff


	//   ....[139]....
        /*0c38*/ 	.word	0xffffffff


	//   ....[140]....
        /*0c3c*/ 	.word	0xffffffff


	//   ....[141]....
        /*0c40*/ 	.word	0xffffffff


	//   ....[142]....
        /*0c44*/ 	.word	0xffffffff


	//   ....[143]....
        /*0c48*/ 	.word	0xffffffff


	//   ....[144]....
        /*0c4c*/ 	.word	0xffffffff


	//   ....[145]....
        /*0c50*/ 	.word	0xffffffff


	//   ....[146]....
        /*0c54*/ 	.word	0xffffffff


	//   ....[147]....
        /*0c58*/ 	.word	0xffffffff


	//   ....[148]....
        /*0c5c*/ 	.word	0xffffffff


	//   ....[149]....
        /*0c60*/ 	.word	0xffffffff


	//   ....[150]....
        /*0c64*/ 	.word	0xffffffff


	//   ....[151]....
        /*0c68*/ 	.word	0xffffffff


	//   ....[152]....
        /*0c6c*/ 	.word	0xffffffff


	//   ....[153]....
        /*0c70*/ 	.word	0xffffffff


	//   ....[154]....
        /*0c74*/ 	.word	0xffffffff


	//   ....[155]....
        /*0c78*/ 	.word	0xffffffff


	//   ....[156]....
        /*0c7c*/ 	.word	0xffffffff


	//   ....[157]....
        /*0c80*/ 	.word	0xffffffff


	//   ....[158]....
        /*0c84*/ 	.word	0xffffffff


	//   ....[159]....
        /*0c88*/ 	.word	0xffffffff


	//   ....[160]....
        /*0c8c*/ 	.word	0xffffffff


	//   ....[161]....
        /*0c90*/ 	.word	0xffffffff


	//   ....[162]....
        /*0c94*/ 	.word	0xffffffff


	//   ....[163]....
        /*0c98*/ 	.word	0xffffffff


	//   ....[164]....
        /*0c9c*/ 	.word	0xffffffff


	//   ....[165]....
        /*0ca0*/ 	.word	0xffffffff


	//   ....[166]....
        /*0ca4*/ 	.word	0xffffffff


	//   ....[167]....
        /*0ca8*/ 	.word	0xffffffff


	//   ....[168]....
        /*0cac*/ 	.word	0xffffffff


	//   ....[169]....
        /*0cb0*/ 	.word	0xffffffff


	//   ....[170]....
        /*0cb4*/ 	.word	0xffffffff


	//   ....[171]....
        /*0cb8*/ 	.word	0xffffffff


	//   ....[172]....
        /*0cbc*/ 	.word	0xffffffff


	//   ....[173]....
        /*0cc0*/ 	.word	0xffffffff


	//   ....[174]....
        /*0cc4*/ 	.word	0xffffffff


	//   ....[175]....
        /*0cc8*/ 	.word	0xffffffff


	//   ....[176]....
        /*0ccc*/ 	.word	0xffffffff


	//   ....[177]....
        /*0cd0*/ 	.word	0xffffffff


	//   ....[178]....
        /*0cd4*/ 	.word	0xffffffff


	//   ....[179]....
        /*0cd8*/ 	.word	0xffffffff


	//   ....[180]....
        /*0cdc*/ 	.word	0xffffffff


	//   ....[181]....
        /*0ce0*/ 	.word	0xffffffff


	//   ....[182]....
        /*0ce4*/ 	.word	0xffffffff


	//   ....[183]....
        /*0ce8*/ 	.word	0xffffffff


	//   ....[184]....
        /*0cec*/ 	.word	0xffffffff


	//   ....[185]....
        /*0cf0*/ 	.word	0xffffffff


	//   ....[186]....
        /*0cf4*/ 	.word	0xffffffff


	//   ....[187]....
        /*0cf8*/ 	.word	0xffffffff


	//   ....[188]....
        /*0cfc*/ 	.word	0xffffffff


	//   ....[189]....
        /*0d00*/ 	.word	0xffffffff


	//   ....[190]....
        /*0d04*/ 	.word	0xffffffff


	//   ....[191]....
        /*0d08*/ 	.word	0xffffffff


	//   ....[192]....
        /*0d0c*/ 	.word	0xffffffff


	//   ....[193]....
        /*0d10*/ 	.word	0xffffffff


	//   ....[194]....
        /*0d14*/ 	.word	0xffffffff


	//   ....[195]....
        /*0d18*/ 	.word	0xffffffff


	//   ....[196]....
        /*0d1c*/ 	.word	0xffffffff


	//   ....[197]....
        /*0d20*/ 	.word	0xffffffff


	//   ....[198]....
        /*0d24*/ 	.word	0xffffffff


	//   ....[199]....
        /*0d28*/ 	.word	0xffffffff


	//   ....[200]....
        /*0d2c*/ 	.word	0xffffffff


	//   ....[201]....
        /*0d30*/ 	.word	0xffffffff


	//   ....[202]....
        /*0d34*/ 	.word	0xffffffff


	//   ....[203]....
        /*0d38*/ 	.word	0xffffffff


	//   ....[204]....
        /*0d3c*/ 	.word	0xffffffff


	//   ....[205]....
        /*0d40*/ 	.word	0xffffffff


	//   ....[206]....
        /*0d44*/ 	.word	0xffffffff


	//   ....[207]....
        /*0d48*/ 	.word	0xffffffff


	//   ....[208]....
        /*0d4c*/ 	.word	0xffffffff


	//   ....[209]....
        /*0d50*/ 	.word	0xffffffff


	//   ....[210]....
        /*0d54*/ 	.word	0xffffffff


	//   ....[211]....
        /*0d58*/ 	.word	0xffffffff


	//   ....[212]....
        /*0d5c*/ 	.word	0x0500000f


	//   ....[213]....
        /*0d60*/ 	.word	0x0500000f


	//   ....[214]....
        /*0d64*/ 	.word	0x0500000f


	//   ....[215]....
        /*0d68*/ 	.word	0x0500000f


	//   ....[216]....
        /*0d6c*/ 	.word	0x0500000f


	//   ....[217]....
        /*0d70*/ 	.word	0x0500000f


	//----- nvinfo : EIATTR_COOP_GROUP_INSTR_OFFSETS
	.align		4
.L_668:
        /*0d74*/ 	.byte	0x04, 0x28
        /*0d76*/ 	.short	(.L_670 - .L_669)


	//   ....[0]....
.L_669:
        /*0d78*/ 	.word	0x00000070


	//   ....[1]....
        /*0d7c*/ 	.word	0x000001a0


	//   ....[2]....
        /*0d80*/ 	.word	0x000001f0


	//   ....[3]....
        /*0d84*/ 	.word	0x000003e0


	//   ....[4]....
        /*0d88*/ 	.word	0x00000610


	//   ....[5]....
        /*0d8c*/ 	.word	0x00000f60


	//   ....[6]....
        /*0d90*/ 	.word	0x00003240


	//   ....[7]....
        /*0d94*/ 	.word	0x00003780


	//   ....[8]....
        /*0d98*/ 	.word	0x00003ae0


	//   ....[9]....
        /*0d9c*/ 	.word	0x00003b10


	//   ....[10]....
        /*0da0*/ 	.word	0x00003b60


	//   ....[11]....
        /*0da4*/ 	.word	0x00003ba0


	//   ....[12]....
        /*0da8*/ 	.word	0x00003bc0


	//   ....[13]....
        /*0dac*/ 	.word	0x00003c70


	//   ....[14]....
        /*0db0*/ 	.word	0x00003cc0


	//   ....[15]....
        /*0db4*/ 	.word	0x00003d00


	//   ....[16]....
        /*0db8*/ 	.word	0x00003d30


	//   ....[17]....
        /*0dbc*/ 	.word	0x00003d50


	//   ....[18]....
        /*0dc0*/ 	.word	0x00003d60


	//   ....[19]....
        /*0dc4*/ 	.word	0x00003dd0


	//   ....[20]....
        /*0dc8*/ 	.word	0x00003e10


	//   ....[21]....
        /*0dcc*/ 	.word	0x00003e40


	//   ....[22]....
        /*0dd0*/ 	.word	0x00003e80


	//   ....[23]....
        /*0dd4*/ 	.word	0x00003ee0


	//   ....[24]....
        /*0dd8*/ 	.word	0x00003fd0


	//   ....[25]....
        /*0ddc*/ 	.word	0x00004040


	//   ....[26]....
        /*0de0*/ 	.word	0x00004070


	//   ....[27]....
        /*0de4*/ 	.word	0x000040d0


	//   ....[28]....
        /*0de8*/ 	.word	0x00004110


	//   ....[29]....
        /*0dec*/ 	.word	0x00004130


	//   ....[30]....
        /*0df0*/ 	.word	0x00004160


	//   ....[31]....
        /*0df4*/ 	.word	0x00004190


	//   ....[32]....
        /*0df8*/ 	.word	0x000041b0


	//   ....[33]....
        /*0dfc*/ 	.word	0x000042d0


	//   ....[34]....
        /*0e00*/ 	.word	0x00004310


	//   ....[35]....
        /*0e04*/ 	.word	0x00004340


	//   ....[36]....
        /*0e08*/ 	.word	0x00004370


	//   ....[37]....
        /*0e0c*/ 	.word	0x00004390


	//   ....[38]....
        /*0e10*/ 	.word	0x00004440


	//   ....[39]....
        /*0e14*/ 	.word	0x00004470


	//   ....[40]....
        /*0e18*/ 	.word	0x000044b0


	//   ....[41]....
        /*0e1c*/ 	.word	0x000044d0


	//   ....[42]....
        /*0e20*/ 	.word	0x000044f0


	//   ....[43]....
        /*0e24*/ 	.word	0x00004500


	//   ....[44]....
        /*0e28*/ 	.word	0x00004550


	//   ....[45]....
        /*0e2c*/ 	.word	0x00004580


	//   ....[46]....
        /*0e30*/ 	.word	0x000045c0


	//   ....[47]....
        /*0e34*/ 	.word	0x000045f0


	//   ....[48]....
        /*0e38*/ 	.word	0x00004700


	//   ....[49]....
        /*0e3c*/ 	.word	0x000047a0


	//   ....[50]....
        /*0e40*/ 	.word	0x000047b0


	//   ....[51]....
        /*0e44*/ 	.word	0x00004880


	//   ....[52]....
        /*0e48*/ 	.word	0x000048b0


	//   ....[53]....
        /*0e4c*/ 	.word	0x000048f0


	//   ....[54]....
        /*0e50*/ 	.word	0x000049b0


	//   ....[55]....
        /*0e54*/ 	.word	0x00004b50


	//   ....[56]....
        /*0e58*/ 	.word	0x00004b90


	//   ....[57]....
        /*0e5c*/ 	.word	0x00004c40


	//   ....[58]....
        /*0e60*/ 	.word	0x00004c80


	//   ....[59]....
        /*0e64*/ 	.word	0x00004cc0


	//   ....[60]....
        /*0e68*/ 	.word	0x00004d40


	//   ....[61]....
        /*0e6c*/ 	.word	0x00004d80


	//   ....[62]....
        /*0e70*/ 	.word	0x00004eb0


	//   ....[63]....
        /*0e74*/ 	.word	0x00005020


	//   ....[64]....
        /*0e78*/ 	.word	0x00005050


	//   ....[65]....
        /*0e7c*/ 	.word	0x00005070


	//   ....[66]....
        /*0e80*/ 	.word	0x00005090


	//   ....[67]....
        /*0e84*/ 	.word	0x000050d0


	//   ....[68]....
        /*0e88*/ 	.word	0x000050f0


	//   ....[69]....
        /*0e8c*/ 	.word	0x00005170


	//   ....[70]....
        /*0e90*/ 	.word	0x000083d0


	//   ....[71]....
        /*0e94*/ 	.word	0x000083e0


	//   ....[72]....
        /*0e98*/ 	.word	0x000083f0


	//   ....[73]....
        /*0e9c*/ 	.word	0x00008440


	//   ....[74]....
        /*0ea0*/ 	.word	0x00008450


	//   ....[75]....
        /*0ea4*/ 	.word	0x000084d0


	//   ....[76]....
        /*0ea8*/ 	.word	0x00008560


	//   ....[77]....
        /*0eac*/ 	.word	0x00008640


	//   ....[78]....
        /*0eb0*/ 	.word	0x00008660


	//   ....[79]....
        /*0eb4*/ 	.word	0x00008680


	//   ....[80]....
        /*0eb8*/ 	.word	0x000086e0


	//   ....[81]....
        /*0ebc*/ 	.word	0x00008770


	//   ....[82]....
        /*0ec0*/ 	.word	0x000087d0


	//   ....[83]....
        /*0ec4*/ 	.word	0x00008860


	//   ....[84]....
        /*0ec8*/ 	.word	0x000088f0


	//   ....[85]....
        /*0ecc*/ 	.word	0x00008900


	//   ....[86]....
        /*0ed0*/ 	.word	0x00008930


	//   ....[87]....
        /*0ed4*/ 	.word	0x00008970


	//   ....[88]....
        /*0ed8*/ 	.word	0x00008980


	//   ....[89]....
        /*0edc*/ 	.word	0x00008a80


	//   ....[90]....
        /*0ee0*/ 	.word	0x00008af0


	//   ....[91]....
        /*0ee4*/ 	.word	0x00008b20


	//   ....[92]....
        /*0ee8*/ 	.word	0x00008b50


	//   ....[93]....
        /*0eec*/ 	.word	0x00008b70


	//   ....[94]....
        /*0ef0*/ 	.word	0x00008ba0


	//   ....[95]....
        /*0ef4*/ 	.word	0x00008be0


	//   ....[96]....
        /*0ef8*/ 	.word	0x00008c10


	//   ....[97]....
        /*0efc*/ 	.word	0x00008cd0


	//   ....[98]....
        /*0f00*/ 	.word	0x00008d10


	//   ....[99]....
        /*0f04*/ 	.word	0x00008d70


	//   ....[100]....
        /*0f08*/ 	.word	0x00008dc0


	//   ....[101]....
        /*0f0c*/ 	.word	0x00008e80


	//   ....[102]....
        /*0f10*/ 	.word	0x00008ec0


	//   ....[103]....
        /*0f14*/ 	.word	0x00009080


	//   ....[104]....
        /*0f18*/ 	.word	0x00009090


	//   ....[105]....
        /*0f1c*/ 	.word	0x000090c0


	//   ....[106]....
        /*0f20*/ 	.word	0x00009260


	//   ....[107]....
        /*0f24*/ 	.word	0x00009360


	//   ....[108]....
        /*0f28*/ 	.word	0x000093c0


	//   ....[109]....
        /*0f2c*/ 	.word	0x00009400


	//   ....[110]....
        /*0f30*/ 	.word	0x00009640


	//   ....[111]....
        /*0f34*/ 	.word	0x000096e0


	//   ....[112]....
        /*0f38*/ 	.word	0x00009750


	//   ....[113]....
        /*0f3c*/ 	.word	0x00009760


	//   ....[114]....
        /*0f40*/ 	.word	0x00009770


	//   ....[115]....
        /*0f44*/ 	.word	0x00009810


	//   ....[116]....
        /*0f48*/ 	.word	0x00009880


	//   ....[117]....
        /*0f4c*/ 	.word	0x00009960


	//   ....[118]....
        /*0f50*/ 	.word	0x000099e0


	//   ....[119]....
        /*0f54*/ 	.word	0x00009cb0


	//   ....[120]....
        /*0f58*/ 	.word	0x00009cc0


	//   ....[121]....
        /*0f5c*/ 	.word	0x00009cd0


	//   ....[122]....
        /*0f60*/ 	.word	0x00009ce0


	//   ....[123]....
        /*0f64*/ 	.word	0x00009cf0


	//   ....[124]....
        /*0f68*/ 	.word	0x00009d00


	//   ....[125]....
        /*0f6c*/ 	.word	0x00009d10


	//   ....[126]....
        /*0f70*/ 	.word	0x0000a080


	//   ....[127]....
        /*0f74*/ 	.word	0x0000a090


	//   ....[128]....
        /*0f78*/ 	.word	0x0000a0a0


	//   ....[129]....
        /*0f7c*/ 	.word	0x0000a0b0


	//   ....[130]....
        /*0f80*/ 	.word	0x0000a0c0


	//   ....[131]....
        /*0f84*/ 	.word	0x0000a0d0


	//   ....[132]....
        /*0f88*/ 	.word	0x0000a0e0


	//   ....[133]....
        /*0f8c*/ 	.word	0x0000a0f0


	//   ....[134]....
        /*0f90*/ 	.word	0x0000d730


	//   ....[135]....
        /*0f94*/ 	.word	0x0000e0b0


	//   ....[136]....
        /*0f98*/ 	.word	0x0000e0f0


	//   ....[137]....
        /*0f9c*/ 	.word	0x0000e140


	//   ....[138]....
        /*0fa0*/ 	.word	0x0000e200


	//   ....[139]....
        /*0fa4*/ 	.word	0x0000e210


	//   ....[140]....
        /*0fa8*/ 	.word	0x0000e2a0


	//   ....[141]....
        /*0fac*/ 	.word	0x0000e320


	//   ....[142]....
        /*0fb0*/ 	.word	0x0000e330


	//   ....[143]....
        /*0fb4*/ 	.word	0x0000e340


	//   ....[144]....
        /*0fb8*/ 	.word	0x0000e390


	//   ....[145]....
        /*0fbc*/ 	.word	0x0000e3a0


	//   ....[146]....
        /*0fc0*/ 	.word	0x0000e4c0


	//   ....[147]....
        /*0fc4*/ 	.word	0x0000e500


	//   ....[148]....
        /*0fc8*/ 	.word	0x0000e530


	//   ....[149]....
        /*0fcc*/ 	.word	0x0000e540


	//   ....[150]....
        /*0fd0*/ 	.word	0x0000e580


	//   ....[151]....
        /*0fd4*/ 	.word	0x0000e620


	//   ....[152]....
        /*0fd8*/ 	.word	0x0000e680


	//   ....[153]....
        /*0fdc*/ 	.word	0x0000e6b0


	//   ....[154]....
        /*0fe0*/ 	.word	0x0000e6d0


	//   ....[155]....
        /*0fe4*/ 	.word	0x0000e780


	//   ....[156]....
        /*0fe8*/ 	.word	0x0000e790


	//   ....[157]....
        /*0fec*/ 	.word	0x0000e7a0


	//   ....[158]....
        /*0ff0*/ 	.word	0x0000e7f0


	//   ....[159]....
        /*0ff4*/ 	.word	0x0000e830


	//   ....[160]....
        /*0ff8*/ 	.word	0x0000e840


	//   ....[161]....
        /*0ffc*/ 	.word	0x0000e850


	//   ....[162]....
        /*1000*/ 	.word	0x0000e8a0


	//   ....[163]....
        /*1004*/ 	.word	0x0000e930


	//   ....[164]....
        /*1008*/ 	.word	0x0000e970


	//   ....[165]....
        /*100c*/ 	.word	0x0000e9a0


	//   ....[166]....
        /*1010*/ 	.word	0x0000e9b0


	//   ....[167]....
        /*1014*/ 	.word	0x0000ea10


	//   ....[168]....
        /*1018*/ 	.word	0x0000ea20


	//   ....[169]....
        /*101c*/ 	.word	0x0000ea50


	//   ....[170]....
        /*1020*/ 	.word	0x0000ea60


	//   ....[171]....
        /*1024*/ 	.word	0x0000eaa0


	//   ....[172]....
        /*1028*/ 	.word	0x0000eb20


	//   ....[173]....
        /*102c*/ 	.word	0x0000eb50


	//   ....[174]....
        /*1030*/ 	.word	0x0000eb70


	//   ....[175]....
        /*1034*/ 	.word	0x0000ee10


	//   ....[176]....
        /*1038*/ 	.word	0x0000ee70


	//   ....[177]....
        /*103c*/ 	.word	0x0000eeb0


	//   ....[178]....
        /*1040*/ 	.word	0x0000ef00


	//   ....[179]....
        /*1044*/ 	.word	0x0000ef70


	//   ....[180]....
        /*1048*/ 	.word	0x0000efb0


	//   ....[181]....
        /*104c*/ 	.word	0x0000efc0


	//   ....[182]....
        /*1050*/ 	.word	0x0000f290


	//   ....[183]....
        /*1054*/ 	.word	0x0000f2c0


	//   ....[184]....
        /*1058*/ 	.word	0x0000f300


	//   ....[185]....
        /*105c*/ 	.word	0x0000f320


	//   ....[186]....
        /*1060*/ 	.word	0x0000f330


	//   ....[187]....
        /*1064*/ 	.word	0x0000f340


	//   ....[188]....
        /*1068*/ 	.word	0x0000f350


	//   ....[189]....
        /*106c*/ 	.word	0x0000f360


	//   ....[190]....
        /*1070*/ 	.word	0x0000f6f0


	//   ....[191]....
        /*1074*/ 	.word	0x0000f720


	//   ....[192]....
        /*1078*/ 	.word	0x0000f770


	//   ....[193]....
        /*107c*/ 	.word	0x0000f850


	//   ....[194]....
        /*1080*/ 	.word	0x0000f8a0


	//   ....[195]....
        /*1084*/ 	.word	0x0000f8f0


	//   ....[196]....
        /*1088*/ 	.word	0x0000f920


	//   ....[197]....
        /*108c*/ 	.word	0x0000fc50


	//   ....[198]....
        /*1090*/ 	.word	0x00011ac0


	//   ....[199]....
        /*1094*/ 	.word	0x00011c60


	//   ....[200]....
        /*1098*/ 	.word	0x00011eb0


	//   ....[201]....
        /*109c*/ 	.word	0x00012050


	//   ....[202]....
        /*10a0*/ 	.word	0x00012170


	//   ....[203]....
        /*10a4*/ 	.word	0x000126c0


	//   ....[204]....
        /*10a8*/ 	.word	0x000129f0


	//   ....[205]....
        /*10ac*/ 	.word	0x00012d30


	//   ....[206]....
        /*10b0*/ 	.word	0x00012fe0


	//   ....[207]....
        /*10b4*/ 	.word	0x00013220


	//   ....[208]....
        /*10b8*/ 	.word	0x00013490


	//   ....[209]....
        /*10bc*/ 	.word	0x00013760


	//   ....[210]....
        /*10c0*/ 	.word	0x00013980


	//   ....[211]....
        /*10c4*/ 	.word	0x00013b10


	//   ....[212]....
        /*10c8*/ 	.word	0x00015a30


	//   ....[213]....
        /*10cc*/ 	.word	0x00015cc0


	//   ....[214]....
        /*10d0*/ 	.word	0x00015d30


	//   ....[215]....
        /*10d4*/ 	.word	0x00015da0


	//   ....[216]....
        /*10d8*/ 	.word	0x00015e10


	//   ....[217]....
        /*10dc*/ 	.word	0x00015e80


	//----- nvinfo : EIATTR_REG_RECONFIG
	.align		4
.L_670:
        /*10e0*/ 	.byte	0x01, 0x54
	.zero		2


	//----- nvinfo : EIATTR_SYSCALL_OFFSETS
	.align		4
        /*10e4*/ 	.byte	0x04, 0x46
        /*10e6*/ 	.short	(.L_672 - .L_671)


	//   ....[0]....
.L_671:
        /*10e8*/ 	.word	0x00000bc0


	//   ....[1]....
        /*10ec*/ 	.word	0x00000cb0


	//   ....[2]....
        /*10f0*/ 	.word	0x00000e10


	//   ....[3]....
        /*10f4*/ 	.word	0x00000f00


	//----- nvinfo : EIATTR_MBARRIER_INSTR_OFFSETS
	.align		4
.L_672:
        /*10f8*/ 	.byte	0x04, 0x39
        /*10fa*/ 	.short	(.L_674 - .L_673)


	//   ....[0]....
.L_673:
        /*10fc*/ 	.word	0x00000290
        /*1100*/ 	.word	0x000000ff
        /*1104*/ 	.word	0x00030c00
        /*1108*/ 	.short	0x0100
        /*110a*/ 	.byte	0x06
	.zero		1


	//   ....[1]....
        /*110c*/ 	.word	0x00000390
        /*1110*/ 	.word	0x000000ff
        /*1114*/ 	.word	0x00030c10
        /*1118*/ 	.short	0x0100
        /*111a*/ 	.byte	0x08
	.zero		1


	//   ....[2]....
        /*111c*/ 	.word	0x000003a0
        /*1120*/ 	.word	0x000000ff
        /*1124*/ 	.word	0x00030c20
        /*1128*/ 	.short	0x0100
        /*112a*/ 	.byte	0x08
	.zero		1


	//   ....[3]....
        /*112c*/ 	.word	0x000003b0
        /*1130*/ 	.word	0x000000ff
        /*1134*/ 	.word	0x00030c18
        /*1138*/ 	.short	0x0100
        /*113a*/ 	.byte	0x08
	.zero		1


	//   ....[4]....
        /*113c*/ 	.word	0x000003c0
        /*1140*/ 	.word	0x000000ff
        /*1144*/ 	.word	0x00030c28
        /*1148*/ 	.short	0x0100
        /*114a*/ 	.byte	0x08
	.zero		1


	//   ....[5]....
        /*114c*/ 	.word	0x000004f0
        /*1150*/ 	.word	0x000000ff
        /*1154*/ 	.word	0x00030c30
        /*1158*/ 	.short	0x0100
        /*115a*/ 	.byte	0x08
	.zero		1


	//   ....[6]....
        /*115c*/ 	.word	0x00000500
        /*1160*/ 	.word	0x000000ff
        /*1164*/ 	.word	0x00030c40
        /*1168*/ 	.short	0x0100
        /*116a*/ 	.byte	0x08
	.zero		1


	//   ....[7]....
        /*116c*/ 	.word	0x00000510
        /*1170*/ 	.word	0x000000ff
        /*1174*/ 	.word	0x00030c38
        /*1178*/ 	.short	0x0100
        /*117a*/ 	.byte	0x08
	.zero		1


	//   ....[8]....
        /*117c*/ 	.word	0x00000520
        /*1180*/ 	.word	0x000000ff
        /*1184*/ 	.word	0x00030c48
        /*1188*/ 	.short	0x0100
        /*118a*/ 	.byte	0x08
	.zero		1


	//   ....[9]....
        /*118c*/ 	.word	0x00000fa0
        /*1190*/ 	.word	0x00000010
        /*1194*/ 	.word	0x00030c00
        /*1198*/ 	.short	0x010a
        /*119a*/ 	.byte	0x3f
	.zero		1


	//   ....[10]....
        /*119c*/ 	.word	0x000010d0
        /*11a0*/ 	.word	0x00000010
        /*11a4*/ 	.word	0x00030c00
        /*11a8*/ 	.short	0x010a
        /*11aa*/ 	.byte	0x3f
	.zero		1


	//   ....[11]....
        /*11ac*/ 	.word	0x00001bb0
        /*11b0*/ 	.word	0x00000006
        /*11b4*/ 	.word	0x00030c10
        /*11b8*/ 	.short	0x010a
        /*11ba*/ 	.byte	0x3f
	.zero		1


	//   ....[12]....
        /*11bc*/ 	.word	0x00001c20
        /*11c0*/ 	.word	0x00000006
        /*11c4*/ 	.word	0x00030c10
        /*11c8*/ 	.short	0x010a
        /*11ca*/ 	.byte	0x3f
	.zero		1


	//   ....[13]....
        /*11cc*/ 	.word	0x00002050
        /*11d0*/ 	.word	0x00000006
        /*11d4*/ 	.word	0x00030c30
        /*11d8*/ 	.short	0x010a
        /*11da*/ 	.byte	0x3f
	.zero		1


	//   ....[14]....
        /*11dc*/ 	.word	0x00002090
        /*11e0*/ 	.word	0x00000006
        /*11e4*/ 	.word	0x00030c30
        /*11e8*/ 	.short	0x010a
        /*11ea*/ 	.byte	0x3f
	.zero		1


	//   ....[15]....
        /*11ec*/ 	.word	0x00006750
        /*11f0*/ 	.word	0x00000005
        /*11f4*/ 	.word	0x00000000
        /*11f8*/ 	.short	0x0101
        /*11fa*/ 	.byte	0x3f
	.zero		1


	//   ....[16]....
        /*11fc*/ 	.word	0x00006ba0
        /*1200*/ 	.word	0x00000006
        /*1204*/ 	.word	0x00000000
        /*1208*/ 	.short	0x0101
        /*120a*/ 	.byte	0x3f
	.zero		1


	//   ....[17]....
        /*120c*/ 	.word	0x000074d0
        /*1210*/ 	.word	0x00000006
        /*1214*/ 	.word	0x00030c10
        /*1218*/ 	.short	0x010a
        /*121a*/ 	.byte	0x3f
	.zero		1


	//   ....[18]....
        /*121c*/ 	.word	0x00007550
        /*1220*/ 	.word	0x00000006
        /*1224*/ 	.word	0x00030c10
        /*1228*/ 	.short	0x010a
        /*122a*/ 	.byte	0x3f
	.zero		1


	//   ....[19]....
        /*122c*/ 	.word	0x00007960
        /*1230*/ 	.word	0x00000006
        /*1234*/ 	.word	0x00030c30
        /*1238*/ 	.short	0x010a
        /*123a*/ 	.byte	0x3f
	.zero		1


	//   ....[20]....
        /*123c*/ 	.word	0x000079a0
        /*1240*/ 	.word	0x00000006
        /*1244*/ 	.word	0x00030c30
        /*1248*/ 	.short	0x010a
        /*124a*/ 	.byte	0x3f
	.zero		1


	//   ....[21]....
        /*124c*/ 	.word	0x0000b5f0
        /*1250*/ 	.word	0x00000005
        /*1254*/ 	.word	0x00000000
        /*1258*/ 	.short	0x0101
        /*125a*/ 	.byte	0x3f
	.zero		1


	//   ....[22]....
        /*125c*/ 	.word	0x0000ba40
        /*1260*/ 	.word	0x00000006
        /*1264*/ 	.word	0x00000000
        /*1268*/ 	.short	0x0101
        /*126a*/ 	.byte	0x3f
	.zero		1


	//   ....[23]....
        /*126c*/ 	.word	0x0000c240
        /*1270*/ 	.word	0x00000006
        /*1274*/ 	.word	0x00030c10
        /*1278*/ 	.short	0x010a
        /*127a*/ 	.byte	0x3f
	.zero		1


	//   ....[24]....
        /*127c*/ 	.word	0x0000c2c0
        /*1280*/ 	.word	0x00000006
        /*1284*/ 	.word	0x00030c10
        /*1288*/ 	.short	0x010a
        /*128a*/ 	.byte	0x3f
	.zero		1


	//   ....[25]....
        /*128c*/ 	.word	0x0000c6f0
        /*1290*/ 	.word	0x00000006
        /*1294*/ 	.word	0x00030c30
        /*1298*/ 	.short	0x010a
        /*129a*/ 	.byte	0x3f
	.zero		1


	//   ....[26]....
        /*129c*/ 	.word	0x0000c730
        /*12a0*/ 	.word	0x00000006
        /*12a4*/ 	.word	0x00030c30
        /*12a8*/ 	.short	0x010a
        /*12aa*/ 	.byte	0x3f
	.zero		1


	//   ....[27]....
        /*12ac*/ 	.word	0x00010e20
        /*12b0*/ 	.word	0x00000005
        /*12b4*/ 	.word	0x00000000
        /*12b8*/ 	.short	0x0101
        /*12ba*/ 	.byte	0x3f
	.zero		1


	//   ....[28]....
        /*12bc*/ 	.word	0x000112a0
        /*12c0*/ 	.word	0x00000006
        /*12c4*/ 	.word	0x00000000
        /*12c8*/ 	.short	0x0101
        /*12ca*/ 	.byte	0x3f
	.zero		1


	//   ....[29]....
        /*12cc*/ 	.word	0x00014180
        /*12d0*/ 	.word	0x00000010
        /*12d4*/ 	.word	0x00030c20
        /*12d8*/ 	.short	0x010a
        /*12da*/ 	.byte	0x3f
	.zero		1


	//   ....[30]....
        /*12dc*/ 	.word	0x00014750
        /*12e0*/ 	.word	0x00000010
        /*12e4*/ 	.word	0x00030c40
        /*12e8*/ 	.short	0x010a
        /*12ea*/ 	.byte	0x3f
	.zero		1


	//   ....[31]....
        /*12ec*/ 	.word	0x00014980
        /*12f0*/ 	.word	0x00000010
        /*12f4*/ 	.word	0x00030c28
        /*12f8*/ 	.short	0x010a
        /*12fa*/ 	.byte	0x3f
	.zero		1


	//   ....[32]....
        /*12fc*/ 	.word	0x00014bb0
        /*1300*/ 	.word	0x00000010
        /*1304*/ 	.word	0x00030c48
        /*1308*/ 	.short	0x010a
        /*130a*/ 	.byte	0x3f
	.zero		1


	//   ....[33]....
        /*130c*/ 	.word	0x00014d90
        /*1310*/ 	.word	0x00000010
        /*1314*/ 	.word	0x00030c20
        /*1318*/ 	.short	0x010a
        /*131a*/ 	.byte	0x3f
	.zero		1


	//   ....[34]....
        /*131c*/ 	.word	0x00015040
        /*1320*/ 	.word	0x00000010
        /*1324*/ 	.word	0x00030c40
        /*1328*/ 	.short	0x010a
        /*132a*/ 	.byte	0x3f
	.zero		1


	//   ....[35]....
        /*132c*/ 	.word	0x00015240
        /*1330*/ 	.word	0x00000010
        /*1334*/ 	.word	0x00030c28
        /*1338*/ 	.short	0x010a
        /*133a*/ 	.byte	0x3f
	.zero		1


	//   ....[36]....
        /*133c*/ 	.word	0x000154c0
        /*1340*/ 	.word	0x00000003
        /*1344*/ 	.word	0x00030c40
        /*1348*/ 	.short	0x010a
        /*134a*/ 	.byte	0x3f
	.zero		1


	//   ....[37]....
        /*134c*/ 	.word	0x00015890
        /*1350*/ 	.word	0x00000006
        /*1354*/ 	.word	0x00000000
        /*1358*/ 	.short	0x010a
        /*135a*/ 	.byte	0x3f
	.zero		1


	//   ....[38]....
        /*135c*/ 	.word	0x000158f0
        /*1360*/ 	.word	0x00000003
        /*1364*/ 	.word	0x00000000
        /*1368*/ 	.short	0x010a
        /*136a*/ 	.byte	0x3f
	.zero		1


	//   ....[39]....
        /*136c*/ 	.word	0x00015950
        /*1370*/ 	.word	0x00000002
        /*1374*/ 	.word	0x00000000
        /*1378*/ 	.short	0x010a
        /*137a*/ 	.byte	0x3f
	.zero		1


	//   ....[40]....
        /*137c*/ 	.word	0x00015980
        /*1380*/ 	.word	0x00000003
        /*1384*/ 	.word	0x00000000
        /*1388*/ 	.short	0x010a
        /*138a*/ 	.byte	0x3f
	.zero		1


	//   ....[41]....
        /*138c*/ 	.word	0x00015a60
        /*1390*/ 	.word	0x00000010
        /*1394*/ 	.word	0x00030c00
        /*1398*/ 	.short	0x010a
        /*139a*/ 	.byte	0x3f
	.zero		1


	//   ....[42]....
        /*139c*/ 	.word	0x00015ab0
        /*13a0*/ 	.word	0x00000006
        /*13a4*/ 	.word	0x00030c10
        /*13a8*/ 	.short	0x010a
        /*13aa*/ 	.byte	0x3f
	.zero		1


	//   ....[43]....
        /*13ac*/ 	.word	0x00015b00
        /*13b0*/ 	.word	0x00000006
        /*13b4*/ 	.word	0x00030c30
        /*13b8*/ 	.short	0x010a
        /*13ba*/ 	.byte	0x3f
	.zero		1


	//   ....[44]....
        /*13bc*/ 	.word	0x00015b50
        /*13c0*/ 	.word	0x00000006
        /*13c4*/ 	.word	0x00030c10
        /*13c8*/ 	.short	0x010a
        /*13ca*/ 	.byte	0x3f
	.zero		1


	//   ....[45]....
        /*13cc*/ 	.word	0x00015ba0
        /*13d0*/ 	.word	0x00000006
        /*13d4*/ 	.word	0x00030c30
        /*13d8*/ 	.short	0x010a
        /*13da*/ 	.byte	0x3f
	.zero		1


	//   ....[46]....
        /*13dc*/ 	.word	0x00015bf0
        /*13e0*/ 	.word	0x00000006
        /*13e4*/ 	.word	0x00030c10
        /*13e8*/ 	.short	0x010a
        /*13ea*/ 	.byte	0x3f
	.zero		1


	//   ....[47]....
        /*13ec*/ 	.word	0x00015c40
        /*13f0*/ 	.word	0x00000006
        /*13f4*/ 	.word	0x00030c30
        /*13f8*/ 	.short	0x010a
        /*13fa*/ 	.byte	0x3f
	.zero		1


	//   ....[48]....
        /*13fc*/ 	.word	0x00015ec0
        /*1400*/ 	.word	0x00000010
        /*1404*/ 	.word	0x00030c20
        /*1408*/ 	.short	0x010a
        /*140a*/ 	.byte	0x3f
	.zero		1


	//   ....[49]....
        /*140c*/ 	.word	0x00015f10
        /*1410*/ 	.word	0x00000010
        /*1414*/ 	.word	0x00030c40
        /*1418*/ 	.short	0x010a
        /*141a*/ 	.byte	0x3f
	.zero		1


	//   ....[50]....
        /*141c*/ 	.word	0x00015f60
        /*1420*/ 	.word	0x00000010
        /*1424*/ 	.word	0x00030c28
        /*1428*/ 	.short	0x010a
        /*142a*/ 	.byte	0x3f
	.zero		1


	//   ....[51]....
        /*142c*/ 	.word	0x00015fb0
        /*1430*/ 	.word	0x00000010
        /*1434*/ 	.word	0x00030c48
        /*1438*/ 	.short	0x010a
        /*143a*/ 	.byte	0x3f
	.zero		1


	//   ....[52]....
        /*143c*/ 	.word	0x00016010
        /*1440*/ 	.word	0x00000010
        /*1444*/ 	.word	0x00030c20
        /*1448*/ 	.short	0x010a
        /*144a*/ 	.byte	0x3f
	.zero		1


	//   ....[53]....
        /*144c*/ 	.word	0x00016060
        /*1450*/ 	.word	0x00000010
        /*1454*/ 	.word	0x00030c40
        /*1458*/ 	.short	0x010a
        /*145a*/ 	.byte	0x3f
	.zero		1


	//   ....[54]....
        /*145c*/ 	.word	0x000160b0
        /*1460*/ 	.word	0x00000010
        /*1464*/ 	.word	0x00030c28
        /*1468*/ 	.short	0x010a
        /*146a*/ 	.byte	0x3f
	.zero		1


	//   ....[55]....
        /*146c*/ 	.word	0x00016100
        /*1470*/ 	.word	0x00000003
        /*1474*/ 	.word	0x00030c40
        /*1478*/ 	.short	0x010a
        /*147a*/ 	.byte	0x3f
	.zero		1


	//   ....[56]....
        /*147c*/ 	.word	0x000161d0
        /*1480*/ 	.word	0x00000006
        /*1484*/ 	.word	0x00000000
        /*1488*/ 	.short	0x010a
        /*148a*/ 	.byte	0x3f
	.zero		1


	//   ....[57]....
        /*148c*/ 	.word	0x00016220
        /*1490*/ 	.word	0x00000003
        /*1494*/ 	.word	0x00000000
        /*1498*/ 	.short	0x010a
        /*149a*/ 	.byte	0x3f
	.zero		1


	//   ....[58]....
        /*149c*/ 	.word	0x00016270
        /*14a0*/ 	.word	0x00000002
        /*14a4*/ 	.word	0x00000000
        /*14a8*/ 	.short	0x010a
        /*14aa*/ 	.byte	0x3f
	.zero		1


	//----- nvinfo : EIATTR_NUM_MBARRIERS
	.align		4
.L_674:
        /*14ac*/ 	.byte	0x03, 0x38
        /*14ae*/ 	.short	0x0009


	//----- nvinfo : EIATTR_EXIT_INSTR_OFFSETS
	.align		4
        /*14b0*/ 	.byte	0x04, 0x1c
        /*14b2*/ 	.short	(.L_676 - .L_675)


	//   ....[0]....
.L_675:
        /*14b4*/ 	.word	0x000159d0


	//----- nvinfo : EIATTR_MAX_THREADS
	.align		4
.L_676:
        /*14b8*/ 	.byte	0x04, 0x05
        /*14ba*/ 	.short	(.L_678 - .L_677)
.L_677:
        /*14bc*/ 	.word	0x00000180
        /*14c0*/ 	.word	0x00000001
        /*14c4*/ 	.word	0x00000001


	//----- nvinfo : EIATTR_CRS_STACK_SIZE
	.align		4
.L_678:
        /*14c8*/ 	.byte	0x04, 0x1e
        /*14ca*/ 	.short	(.L_680 - .L_679)
.L_679:
        /*14cc*/ 	.word	0x00000000


	//----- nvinfo : EIATTR_CBANK_PARAM_SIZE
	.align		4
.L_680:
        /*14d0*/ 	.byte	0x03, 0x19
        /*14d2*/ 	.short	0x06f0


	//----- nvinfo : EIATTR_PARAM_CBANK
	.align		4
        /*14d4*/ 	.byte	0x04, 0x0a
        /*14d6*/ 	.short	(.L_682 - .L_681)
	.align		4
.L_681:
        /*14d8*/ 	.word	index@(.nv.constant0._ZN7cutlass13device_kernelIN5flash11enable_sm90INS1_16FlashAttnBwdSm90INS1_25CollectiveMainloopBwdSm90ILi2ELi2ELi2EN4cute5tupleIJNS5_1CILi1EEES8_S8_EEENS6_IJNS7_ILi128EEESA_NS7_ILi64EEEEEENS_6half_tEfNS_4arch4Sm90ELb0ELb1ELb1ELb0ELb1ELb1ELb0ELb0ELi2ELi1ELi2ELi2ELb0EEENS1_24CollectiveEpilogueBwdGQAISC_fSF_Li256ELb0ELb1EEENS1_19SingleTileSchedulerILb0ELb0ELb0ELi128EEEEEEEEEvNT_6ParamsE)
        /*14dc*/ 	.short	0x0210
        /*14de*/ 	.short	0x06f0


	//----- nvinfo : EIATTR_SW_WAR
	.align		4
.L_682:
        /*14e0*/ 	.byte	0x04, 0x36
        /*14e2*/ 	.short	(.L_684 - .L_683)
.L_683:
        /*14e4*/ 	.word	0x00000008
.L_684:


//--------------------- .nv.info._ZN7cutlass13device_kernelIN5flash11enable_sm90INS1_16FlashAttnBwdSm90INS1_25CollectiveMainloopBwdSm90ILi2ELi2ELi2EN4cute5tupleIJNS5_1CILi1EEES8_S8_EEENS6_IJNS7_ILi128EEESA_NS7_ILi64EEEEEENS_6half_tEfNS_4arch4Sm90ELb0ELb1ELb1ELb1ELb0ELb1ELb0ELb0ELi2ELi1ELi2ELi2ELb0EEENS1_21CollectiveEpilogueBwdISC_SD_SF_Li256ELb1ELb0ELi1EEENS1_19SingleTileSchedulerILb1ELb0ELb0ELi128EEEEEEEEEvNT_6ParamsE --------------------------
	.section	.nv.info._ZN7cutlass13device_kernelIN5flash11enable_sm90INS1_16FlashAttnBwdSm90INS1_25CollectiveMainloopBwdSm90ILi2ELi2ELi2EN4cute5tupleIJNS5_1CILi1EEES8_S8_EEENS6_IJNS7_ILi128EEESA_NS7_ILi64EEEEEENS_6half_tEfNS_4arch4Sm90ELb0ELb1ELb1ELb1ELb0ELb1ELb0ELb0ELi2ELi1ELi2ELi2ELb0EEENS1_21CollectiveEpilogueBwdISC_SD_SF_Li256ELb1ELb0ELi1EEENS1_19SingleTileSchedulerILb1ELb0ELb0ELi128EEEEEEEEEvNT_6ParamsE,"",@"SHT_CUDA_INFO"
	.sectionflags	@""
	.align	4


	//----- nvinfo : EIATTR_CUDA_API_VERSION
	.align		4
        /*0000*/ 	.byte	0x04, 0x37
        /*0002*/ 	.short	(.L_686 - .L_685)
.L_685:
        /*0004*/ 	.word	0x00000082


	//----- nvinfo : EIATTR_KPARAM_INFO
	.align		4
.L_686:
        /*0008*/ 	.byte	0x04, 0x17
        /*000a*/ 	.short	(.L_688 - .L_687)
.L_687:
        /*000c*/ 	.word	0x00000000
        /*0010*/ 	.short	0x0000
        /*0012*/ 	.short	0x0070
        /*0014*/ 	.byte	0x00, 0xf0, 0x01, 0x1a


	//----- nvinfo : EIATTR_SPARSE_MMA_MASK
	.align		4
.L_688:
        /*0018*/ 	.byte	0x03, 0x50
        /*001a*/ 	.short	0x0000


	//----- nvinfo : EIATTR_MAXREG_COUNT
	.align		4
        /*001c*/ 	.byte	0x03, 0x1b
        /*001e*/ 	.short	0x00a8


	//----- nvinfo : EIATTR_NUM_BARRIERS
	.align		4
        /*0020*/ 	.byte	0x02, 0x4c
        /*0022*/ 	.byte	0x10
	.zero		1


	//----- nvinfo : EIATTR_EXTERNS
	.align		4
        /*0024*/ 	.byte	0x04, 0x0f
        /*0026*/ 	.short	(.L_690 - .L_689)


	//   ....[0]....
	.align		4
.L_689:
        /*0028*/ 	.word	index@(__assertfail)


	//----- nvinfo : EIATTR_ANNOTATIONS
	.align		4
.L_690:
        /*002c*/ 	.byte	0x04, 0x55
        /*002e*/ 	.short	(.L_692 - .L_691)


	//   ....[0]....
.L_691:
        /* <DEDUP_REMOVED lines=158> */


	//----- nvinfo : EIATTR_MERCURY_ISA_VERSION
	.align		4
.L_692:
        /*09f8*/ 	.byte	0x03, 0x5f
        /*09fa*/ 	.short	0x0101


	//----- nvinfo : EIATTR_INT_WARP_WIDE_INSTR_OFFSETS
	.align		4
        /*09fc*/ 	.byte	0x04, 0x31
        /*09fe*/ 	.short	(.L_694 - .L_693)


	//   ....[0]....
.L_693:
        /*0a00*/ 	.word	0x00000190


	//   ....[1]....
        /*0a04*/ 	.word	0x000001c0


	//----- nvinfo : EIATTR_COOP_GROUP_MASK_REGIDS
	.align		4
.L_694:
        /*0a08*/ 	.byte	0x04, 0x29
        /*0a0a*/ 	.short	(.L_696 - .L_695)


	//   ....[0]....
.L_695:
        /*0a0c*/ 	.word	0xffffffff


	//   ....[1]....
        /*0a10*/ 	.word	0xffffffff


	//   ....[2]....
        /*0a14*/ 	.word	0xffffffff


	//   ....[3]....
        /*0a18*/ 	.word	0xffffffff


	//   ....[4]....
        /*0a1c*/ 	.word	0xffffffff


	//   ....[5]....
        /*0a20*/ 	.word	0xffffffff


	//   ....[6]....
        /*0a24*/ 	.word	0xffffffff


	//   ....[7]....
        /*0a28*/ 	.word	0xffffffff


	//   ....[8]....
        /*0a2c*/ 	.word	0xffffffff


	//   ....[9]....
        /*0a30*/ 	.word	0xffffffff


	//   ....[10]....
        /*0a34*/ 	.word	0xffffffff


	//   ....[11]....
        /*0a38*/ 	.word	0xffffffff


	//   ....[12]....
        /*0a3c*/ 	.word	0xffffffff


	//   ....[13]....
        /*0a40*/ 	.word	0xffffffff


	//   ....[14]....
        /*0a44*/ 	.word	0xffffffff


	//   ....[15]....
        /*0a48*/ 	.word	0xffffffff


	//   ....[16]....
        /*0a4c*/ 	.word	0xffffffff


	//   ....[17]....
        /*0a50*/ 	.word	0xffffffff


	//   ....[18]....
        /*0a54*/ 	.word	0xffffffff


	//   ....[19]....
        /*0a58*/ 	.word	0xffffffff


	//   ....[20]....
        /*0a5c*/ 	.word	0xffffffff


	//   ....[21]....
        /*0a60*/ 	.word	0xffffffff


	//   ....[22]....
        /*0a64*/ 	.word	0xffffffff


	//   ....[23]....
        /*0a68*/ 	.word	0xffffffff


	//   ....[24]....
        /*0a6c*/ 	.word	0xffffffff


	//   ....[25]....
        /*0a70*/ 	.word	0xffffffff


	//   ....[26]....
        /*0a74*/ 	.word	0xffffffff


	//   ....[27]....
        /*0a78*/ 	.word	0xffffffff


	//   ....[28]....
        /*0a7c*/ 	.word	0xffffffff


	//   ....[29]....
        /*0a80*/ 	.word	0xffffffff


	//   ....[30]....
        /*0a84*/ 	.word	0xffffffff


	//   ....[31]....
        /*0a88*/ 	.word	0xffffffff


	//   ....[32]....
        /*0a8c*/ 	.word	0xffffffff


	//   ....[33]....
        /*0a90*/ 	.word	0xffffffff


	//   ....[34]....
        /*0a94*/ 	.word	0xffffffff


	//   ....[35]....
        /*0a98*/ 	.word	0xffffffff


	//   ....[36]....
        /*0a9c*/ 	.word	0xffffffff


	//   ....[37]....
        /*0aa0*/ 	.word	0xffffffff


	//   ....[38]....
        /*0aa4*/ 	.word	0xffffffff


	//   ....[39]....
        /*0aa8*/ 	.word	0xffffffff


	//   ....[40]....
        /*0aac*/ 	.word	0xffffffff


	//   ....[41]....
        /*0ab0*/ 	.word	0xffffffff


	//   ....[42]....
        /*0ab4*/ 	.word	0xffffffff


	//   ....[43]....
        /*0ab8*/ 	.word	0xffffffff


	//   ....[44]....
        /*0abc*/ 	.word	0xffffffff


	//   ....[45]....
        /*0ac0*/ 	.word	0xffffffff


	//   ....[46]....
        /*0ac4*/ 	.word	0xffffffff


	//   ....[47]....
        /*0ac8*/ 	.word	0xffffffff


	//   ....[48]....
        /*0acc*/ 	.word	0xffffffff


	//   ....[49]....
        /*0ad0*/ 	.word	0xffffffff


	//   ....[50]....
        /*0ad4*/ 	.word	0xffffffff


	//   ....[51]....
        /*0ad8*/ 	.word	0xffffffff


	//   ....[52]....
        /*0adc*/ 	.word	0xffffffff


	//   ....[53]....
        /*0ae0*/ 	.word	0xffffffff


	//   ....[54]....
        /*0ae4*/ 	.word	0xffffffff


	//   ....[55]....
        /*0ae8*/ 	.word	0xffffffff


	//   ....[56]....
        /*0aec*/ 	.word	0xffffffff


	//   ....[57]....
        /*0af0*/ 	.word	0xffffffff


	//   ....[58]....
        /*0af4*/ 	.word	0xffffffff


	//   ....[59]....
        /*0af8*/ 	.word	0xffffffff


	//   ....[60]....
        /*0afc*/ 	.word	0xffffffff


	//   ....[61]....
        /*0b00*/ 	.word	0xffffffff


	//   ....[62]....
        /*0b04*/ 	.word	0xffffffff


	//   ....[63]....
        /*0b08*/ 	.word	0xffffffff


	//   ....[64]....
        /*0b0c*/ 	.word	0xffffffff


	//   ....[65]....
        /*0b10*/ 	.word	0xffffffff


	//   ....[66]....
        /*0b14*/ 	.word	0xffffffff


	//   ....[67]....
        /*0b18*/ 	.word	0xffffffff


	//   ....[68]....
        /*0b1c*/ 	.word	0xffffffff


	//   ....[69]....
        /*0b20*/ 	.word	0xffffffff


	//   ....[70]....
        /*0b24*/ 	.word	0xffffffff


	//   ....[71]....
        /*0b28*/ 	.word	0xffffffff


	//   ....[72]....
        /*0b2c*/ 	.word	0xffffffff


	//   ....[73]....
        /*0b30*/ 	.word	0xffffffff


	//   ....[74]....
        /*0b34*/ 	.word	0xffffffff


	//   ....[75]....
        /*0b38*/ 	.word	0xffffffff


	//   ....[76]....
        /*0b3c*/ 	.word	0xffffffff


	//   ....[77]....
        /*0b40*/ 	.word	0xffffffff


	//   ....[78]....
        /*0b44*/ 	.word	0xffffffff


	//   ....[79]....
        /*0b48*/ 	.word	0xffffffff


	//   ....[80]....
        /*0b4c*/ 	.word	0xffffffff


	//   ....[81]....
        /*0b50*/ 	.word	0xffffffff


	//   ....[82]....
        /*0b54*/ 	.word	0xffffffff


	//   ....[83]....
        /*0b58*/ 	.word	0xffffffff


	//   ....[84]....
        /*0b5c*/ 	.word	0xffffffff


	//   ....[85]....
        /*0b60*/ 	.word	0xffffffff


	//   ....[86]....
        /*0b64*/ 	.word	0xffffffff


	//   ....[87]....
        /*0b68*/ 	.word	0xffffffff


	//   ....[88]....
        /*0b6c*/ 	.word	0xffffffff


	//   ....[89]....
        /*0b70*/ 	.word	0xffffffff


	//   ....[90]....
        /*0b74*/ 	.word	0xffffffff


	//   ....[91]....
        /*0b78*/ 	.word	0xffffffff


	//   ....[92]....
        /*0b7c*/ 	.word	0xffffffff


	//   ....[93]....
        /*0b80*/ 	.word	0xffffffff


	//   ....[94]....
        /*0b84*/ 	.word	0xffffffff


	//   ....[95]....
        /*0b88*/ 	.word	0xffffffff


	//   ....[96]....
        /*0b8c*/ 	.word	0xffffffff


	//   ....[97]....
        /*0b90*/ 	.word	0xffffffff


	//   ....[98]....
        /*0b94*/ 	.word	0xffffffff


	//   ....[99]....
        /*0b98*/ 	.word	0xffffffff


	//   ....[100]....
        /*0b9c*/ 	.word	0xffffffff


	//   ....[101]....
        /*0ba0*/ 	.word	0xffffffff


	//   ....[102]....
        /*0ba4*/ 	.word	0xffffffff


	//   ....[103]....
        /*0ba8*/ 	.word	0xffffffff


	//   ....[104]....
        /*0bac*/ 	.word	0xffffffff


	//   ....[105]....
        /*0bb0*/ 	.word	0xffffffff


	//   ....[106]....
        /*0bb4*/ 	.word	0xffffffff


	//   ....[107]....
        /*0bb8*/ 	.word	0xffffffff


	//   ....[108]....
        /*0bbc*/ 	.word	0xffffffff


	//   ....[109]....
        /*0bc0*/ 	.word	0xffffffff


	//   ....[110]....
        /*0bc4*/ 	.word	0xffffffff


	//   ....[111]....
        /*0bc8*/ 	.word	0xffffffff


	//   ....[112]....
        /*0bcc*/ 	.word	0xffffffff


	//   ....[113]....
        /*0bd0*/ 	.word	0xffffffff


	//   ....[114]....
        /*0bd4*/ 	.word	0xffffffff


	//   ....[115]....
        /*0bd8*/ 	.word	0xffffffff


	//   ....[116]....
        /*0bdc*/ 	.word	0xffffffff


	//   ....[117]....
        /*0be0*/ 	.word	0xffffffff


	//   ....[118]....
        /*0be4*/ 	.word	0xffffffff


	//   ....[119]....
        /*0be8*/ 	.word	0xffffffff


	//   ....[120]....
        /*0bec*/ 	.word	0xffffffff


	//   ....[121]....
        /*0bf0*/ 	.word	0xffffffff


	//   ....[122]....
        /*0bf4*/ 	.word	0xffffffff


	//   ....[123]....
        /*0bf8*/ 	.word	0xffffffff


	//   ....[124]....
        /*0bfc*/ 	.word	0xffffffff


	//   ....[125]....
        /*0c00*/ 	.word	0xffffffff


	//   ....[126]....
        /*0c04*/ 	.word	0xffffffff


	//   ....[127]....
        /*0c08*/ 	.word	0xffffffff


	//   ....[128]....
        /*0c0c*/ 	.word	0xffffffff


	//   ....[129]....
        /*0c10*/ 	.word	0xffffffff


	//   ....[130]....
        /*0c14*/ 	.word	0xffffffff


	//   ....[131]....
        /*0c18*/ 	.word	0xffffffff


	//   ....[132]....
        /*0c1c*/ 	.word	0xffffffff


	//   ....[133]....
        /*0c20*/ 	.word	0xffffffff


	//   ....[134]....
        /*0c24*/ 	.word	0xffffffff


	//   ....[135]....
        /*0c28*/ 	.word	0xffffffff


	//   ....[136]....
        /*0c2c*/ 	.word	0xffffffff


	//   ....[137]....
        /*0c30*/ 	.word	0xffffffff


	//   ....[138]....
        /*0c34*/ 	.word	0xffffffff


	//   ....[139]....
        /*0c38*/ 	.word	0xffffffff


	//   ....[140]....
        /*0c3c*/ 	.word	0xffffffff


	//   ....[141]....
        /*0c40*/ 	.word	0xffffffff


	//   ....[142]....
        /*0c44*/ 	.word	0xffffffff


	//   ....[143]....
        /*0c48*/ 	.word	0xffffffff


	//   ....[144]....
        /*0c4c*/ 	.word	0xffffffff


	//   ....[145]....
        /*0c50*/ 	.word	0xffffffff


	//   ....[146]....
        /*0c54*/ 	.word	0xffffffff


	//   ....[147]....
        /*0c58*/ 	.word	0xffffffff


	//   ....[148]....
        /*0c5c*/ 	.word	0xffffffff


	//   ....[149]....
        /*0c60*/ 	.word	0xffffffff


	//   ....[150]....
        /*0c64*/ 	.word	0xffffffff


	//   ....[151]....
        /*0c68*/ 	.word	0xffffffff


	//   ....[152]....
        /*0c6c*/ 	.word	0xffffffff


	//   ....[153]....
        /*0c70*/ 	.word	0xffffffff


	//   ....[154]....
        /*0c74*/ 	.word	0xffffffff


	//   ....[155]....
        /*0c78*/ 	.word	0xffffffff


	//   ....[156]....
        /*0c7c*/ 	.word	0xffffffff


	//   ....[157]....
        /*0c80*/ 	.word	0xffffffff


	//   ....[158]....
        /*0c84*/ 	.word	0xffffffff


	//   ....[159]....
        /*0c88*/ 	.word	0xffffffff


	//   ....[160]....
        /*0c8c*/ 	.word	0xffffffff


	//   ....[161]....
        /*0c90*/ 	.word	0xffffffff


	//   ....[162]....
        /*0c94*/ 	.word	0xffffffff


	//   ....[163]....
        /*0c98*/ 	.word	0xffffffff


	//   ....[164]....
        /*0c9c*/ 	.word	0xffffffff


	//   ....[165]....
        /*0ca0*/ 	.word	0xffffffff


	//   ....[166]....
        /*0ca4*/ 	.word	0xffffffff


	//   ....[167]....
        /*0ca8*/ 	.word	0xffffffff


	//   ....[168]....
        /*0cac*/ 	.word	0xffffffff


	//   ....[169]....
        /*0cb0*/ 	.word	0xffffffff


	//   ....[170]....
        /*0cb4*/ 	.word	0xffffffff


	//   ....[171]....
        /*0cb8*/ 	.word	0xffffffff


	//   ....[172]....
        /*0cbc*/ 	.word	0xffffffff


	//   ....[173]....
        /*0cc0*/ 	.word	0xffffffff


	//   ....[174]....
        /*0cc4*/ 	.word	0xffffffff


	//   ....[175]....
        /*0cc8*/ 	.word	0xffffffff


	//   ....[176]....
        /*0ccc*/ 	.word	0xffffffff


	//   ....[177]....
        /*0cd0*/ 	.word	0xffffffff


	//   ....[178]....
        /*0cd4*/ 	.word	0xffffffff


	//   ....[179]....
        /*0cd8*/ 	.word	0xffffffff


	//   ....[180]....
        /*0cdc*/ 	.word	0xffffffff


	//   ....[181]....
        /*0ce0*/ 	.word	0xffffffff


	//   ....[182]....
        /*0ce4*/ 	.word	0xffffffff


	//   ....[183]....
        /*0ce8*/ 	.word	0xffffffff


	//   ....[184]....
        /*0cec*/ 	.word	0xffffffff


	//   ....[185]....
        /*0cf0*/ 	.word	0xffffffff


	//   ....[186]....
        /*0cf4*/ 	.word	0xffffffff


	//   ....[187]....
        /*0cf8*/ 	.word	0xffffffff


	//   ....[188]....
        /*0cfc*/ 	.word	0xffffffff


	//   ....[189]....
        /*0d00*/ 	.word	0xffffffff


	//   ....[190]....
        /*0d04*/ 	.word	0xffffffff


	//   ....[191]....
        /*0d08*/ 	.word	0xffffffff


	//   ....[192]....
        /*0d0c*/ 	.word	0xffffffff


	//   ....[193]....
        /*0d10*/ 	.word	0xffffffff


	//   ....[194]....
        /*0d14*/ 	.word	0xffffffff


	//   ....[195]....
        /*0d18*/ 	.word	0xffffffff


	//   ....[196]....
        /*0d1c*/ 	.word	0xffffffff


	//   ....[197]....
        /*0d20*/ 	.word	0xffffffff


	//   ....[198]....
        /*0d24*/ 	.word	0xffffffff


	//   ....[199]....
        /*0d28*/ 	.word	0x0500000f


	//----- nvinfo : EIATTR_COOP_GROUP_INSTR_OFFSETS
	.align		4
.L_696:
        /*0d2c*/ 	.byte	0x04, 0x28
        /*0d2e*/ 	.short	(.L_698 - .L_697)


	//   ....[0]....
.L_697:
        /*0d30*/ 	.word	0x00000070


	//   ....[1]....
        /*0d34*/ 	.word	0x000001a0


	//   ....[2]....
        /*0d38*/ 	.word	0x000001f0


	//   ....[3]....
        /*0d3c*/ 	.word	0x000003e0


	//   ....[4]....
        /*0d40*/ 	.word	0x00000620


	//   ....[5]....
        /*0d44*/ 	.word	0x00001410


	//   ....[6]....
        /*0d48*/ 	.word	0x000034f0


	//   ....[7]....
        /*0d4c*/ 	.word	0x00003a40


	//   ....[8]....
        /*0d50*/ 	.word	0x00003b90


	//   ....[9]....
        /*0d54*/ 	.word	0x00003db0


	//   ....[10]....
        /*0d58*/ 	.word	0x00003de0


	//   ....[11]....
        /*0d5c*/ 	.word	0x00003e10


	//   ....[12]....
        /*0d60*/ 	.word	0x00003e50


	//   ....[13]....
        /*0d64*/ 	.word	0x00003f30


	//   ....[14]....
        /*0d68*/ 	.word	0x00003f70


	//   ....[15]....
        /*0d6c*/ 	.word	0x00003fa0


	//   ....[16]....
        /*0d70*/ 	.word	0x00003fb0


	//   ....[17]....
        /*0d74*/ 	.word	0x00003fd0


	//   ....[18]....
        /*0d78*/ 	.word	0x00003fe0


	//   ....[19]....
        /*0d7c*/ 	.word	0x00004050


	//   ....[20]....
        /*0d80*/ 	.word	0x00004090


	//   ....[21]....
        /*0d84*/ 	.word	0x000040d0


	//   ....[22]....
        /*0d88*/ 	.word	0x00004110


	//   ....[23]....
        /*0d8c*/ 	.word	0x00004160


	//   ....[24]....
        /*0d90*/ 	.word	0x00004260


	//   ....[25]....
        /*0d94*/ 	.word	0x000042c0


	//   ....[26]....
        /*0d98*/ 	.word	0x000042f0


	//   ....[27]....
        /*0d9c*/ 	.word	0x00004350


	//   ....[28]....
        /*0da0*/ 	.word	0x00004390


	//   ....[29]....
        /*0da4*/ 	.word	0x000043b0


	//   ....[30]....
        /*0da8*/ 	.word	0x000043e0


	//   ....[31]....
        /*0dac*/ 	.word	0x00004410


	//   ....[32]....
        /*0db0*/ 	.word	0x00004430


	//   ....[33]....
        /*0db4*/ 	.word	0x00004540


	//   ....[34]....
        /*0db8*/ 	.word	0x00004580


	//   ....[35]....
        /*0dbc*/ 	.word	0x000045c0


	//   ....[36]....
        /*0dc0*/ 	.word	0x000045f0


	//   ....[37]....
        /*0dc4*/ 	.word	0x00004610


	//   ....[38]....
        /*0dc8*/ 	.word	0x00004690


	//   ....[39]....
        /*0dcc*/ 	.word	0x000046d0


	//   ....[40]....
        /*0dd0*/ 	.word	0x00004700


	//   ....[41]....
        /*0dd4*/ 	.word	0x00004740


	//   ....[42]....
        /*0dd8*/ 	.word	0x00004760


	//   ....[43]....
        /*0ddc*/ 	.word	0x00004780


	//   ....[44]....
        /*0de0*/ 	.word	0x00004790


	//   ....[45]....
        /*0de4*/ 	.word	0x000047e0


	//   ....[46]....
        /*0de8*/ 	.word	0x00004840


	//   ....[47]....
        /*0dec*/ 	.word	0x00004880


	//   ....[48]....
        /*0df0*/ 	.word	0x00004960


	//   ....[49]....
        /*0df4*/ 	.word	0x00004a30


	//   ....[50]....
        /*0df8*/ 	.word	0x00004a40


	//   ....[51]....
        /*0dfc*/ 	.word	0x00004b10


	//   ....[52]....
        /*0e00*/ 	.word	0x00004b40


	//   ....[53]....
        /*0e04*/ 	.word	0x00004b80


	//   ....[54]....
        /*0e08*/ 	.word	0x00004c70


	//   ....[55]....
        /*0e0c*/ 	.word	0x00004e50


	//   ....[56]....
        /*0e10*/ 	.word	0x00004e90


	//   ....[57]....
        /*0e14*/ 	.word	0x00004f00


	//   ....[58]....
        /*0e18*/ 	.word	0x00004f40


	//   ....[59]....
        /*0e1c*/ 	.word	0x00004f80


	//   ....[60]....
        /*0e20*/ 	.word	0x00005000


	//   ....[61]....
        /*0e24*/ 	.word	0x00005040


	//   ....[62]....
        /*0e28*/ 	.word	0x00005160


	//   ....[63]....
        /*0e2c*/ 	.word	0x000052c0


	//   ....[64]....
        /*0e30*/ 	.word	0x000052f0


	//   ....[65]....
        /*0e34*/ 	.word	0x00005310


	//   ....[66]....
        /*0e38*/ 	.word	0x00005350


	//   ....[67]....
        /*0e3c*/ 	.word	0x00005370


	//   ....[68]....
        /*0e40*/ 	.word	0x00005380


	//   ....[69]....
        /*0e44*/ 	.word	0x00005400


	//   ....[70]....
        /*0e48*/ 	.word	0x000083d0


	//   ....[71]....
        /*0e4c*/ 	.word	0x00008630


	//   ....[72]....
        /*0e50*/ 	.word	0x00008650


	//   ....[73]....
        /*0e54*/ 	.word	0x00008690


	//   ....[74]....
        /*0e58*/ 	.word	0x000086c0


	//   ....[75]....
        /*0e5c*/ 	.word	0x00008730


	//   ....[76]....
        /*0e60*/ 	.word	0x000087e0


	//   ....[77]....
        /*0e64*/ 	.word	0x000088a0


	//   ....[78]....
        /*0e68*/ 	.word	0x00008940


	//   ....[79]....
        /*0e6c*/ 	.word	0x00008960


	//   ....[80]....
        /*0e70*/ 	.word	0x00008990


	//   ....[81]....
        /*0e74*/ 	.word	0x00008a00


	//   ....[82]....
        /*0e78*/ 	.word	0x00008a40


	//   ....[83]....
        /*0e7c*/ 	.word	0x00008ad0


	//   ....[84]....
        /*0e80*/ 	.word	0x00008be0


	//   ....[85]....
        /*0e84*/ 	.word	0x00008c90


	//   ....[86]....
        /*0e88*/ 	.word	0x00008cd0


	//   ....[87]....
        /*0e8c*/ 	.word	0x00008d30


	//   ....[88]....
        /*0e90*/ 	.word	0x00008d40


	//   ....[89]....
        /*0e94*/ 	.word	0x00008d70


	//   ....[90]....
        /*0e98*/ 	.word	0x00008d80


	//   ....[91]....
        /*0e9c*/ 	.word	0x00008d90


	//   ....[92]....
        /*0ea0*/ 	.word	0x00008e20


	//   ....[93]....
        /*0ea4*/ 	.word	0x00008ec0


	//   ....[94]....
        /*0ea8*/ 	.word	0x00008ef0


	//   ....[95]....
        /*0eac*/ 	.word	0x00008f70


	//   ....[96]....
        /*0eb0*/ 	.word	0x00008fc0


	//   ....[97]....
        /*0eb4*/ 	.word	0x00008ff0


	//   ....[98]....
        /*0eb8*/ 	.word	0x000090a0


	//   ....[99]....
        /*0ebc*/ 	.word	0x000090e0


	//   ....[100]....
        /*0ec0*/ 	.word	0x00009170


	//   ....[101]....
        /*0ec4*/ 	.word	0x00009190


	//   ....[102]....
        /*0ec8*/ 	.word	0x000091b0


	//   ....[103]....
        /*0ecc*/ 	.word	0x000091d0


	//   ....[104]....
        /*0ed0*/ 	.word	0x00009320


	//   ....[105]....
        /*0ed4*/ 	.word	0x000093b0


	//   ....[106]....
        /*0ed8*/ 	.word	0x00009450


	//   ....[107]....
        /*0edc*/ 	.word	0x00009660


	//   ....[108]....
        /*0ee0*/ 	.word	0x000096c0


	//   ....[109]....
        /*0ee4*/ 	.word	0x000096f0


	//   ....[110]....
        /*0ee8*/ 	.word	0x00009950


	//   ....[111]....
        /*0eec*/ 	.word	0x000099b0


	//   ....[112]....
        /*0ef0*/ 	.word	0x000099e0


	//   ....[113]....
        /*0ef4*/ 	.word	0x00009a10


	//   ....[114]....
        /*0ef8*/ 	.word	0x00009a30


	//   ....[115]....
        /*0efc*/ 	.word	0x00009a60


	//   ....[116]....
        /*0f00*/ 	.word	0x00009a70


	//   ....[117]....
        /*0f04*/ 	.word	0x00009c80


	//   ....[118]....
        /*0f08*/ 	.word	0x00009cd0


	//   ....[119]....
        /*0f0c*/ 	.word	0x00009f10


	//   ....[120]....
        /*0f10*/ 	.word	0x00009f20


	//   ....[121]....
        /*0f14*/ 	.word	0x00009f30


	//   ....[122]....
        /*0f18*/ 	.word	0x00009f40


	//   ....[123]....
        /*0f1c*/ 	.word	0x00009f60


	//   ....[124]....
        /*0f20*/ 	.word	0x00009f70


	//   ....[125]....
        /*0f24*/ 	.word	0x00009f80


	//   ....[126]....
        /*0f28*/ 	.word	0x0000a2e0


	//   ....[127]....
        /*0f2c*/ 	.word	0x0000a2f0


	//   ....[128]....
        /*0f30*/ 	.word	0x0000a300


	//   ....[129]....
        /*0f34*/ 	.word	0x0000a310


	//   ....[130]....
        /*0f38*/ 	.word	0x0000a320


	//   ....[131]....
        /*0f3c*/ 	.word	0x0000a330


	//   ....[132]....
        /*0f40*/ 	.word	0x0000a340


	//   ....[133]....
        /*0f44*/ 	.word	0x0000a350


	//   ....[134]....
        /*0f48*/ 	.word	0x0000dc10


	//   ....[135]....
        /*0f4c*/ 	.word	0x0000e380


	//   ....[136]....
        /*0f50*/ 	.word	0x0000e3c0


	//   ....[137]....
        /*0f54*/ 	.word	0x0000e400


	//   ....[138]....
        /*0f58*/ 	.word	0x0000e450


	//   ....[139]....
        /*0f5c*/ 	.word	0x0000e460


	//   ....[140]....
        /*0f60*/ 	.word	0x0000e4e0


	//   ....[141]....
        /*0f64*/ 	.word	0x0000e510


	//   ....[142]....
        /*0f68*/ 	.word	0x0000e520


	//   ....[143]....
        /*0f6c*/ 	.word	0x0000e530


	//   ....[144]....
        /*0f70*/ 	.word	0x0000e580


	//   ....[145]....
        /*0f74*/ 	.word	0x0000e590


	//   ....[146]....
        /*0f78*/ 	.word	0x0000e5d0


	//   ....[147]....
        /*0f7c*/ 	.word	0x0000e680


	//   ....[148]....
        /*0f80*/ 	.word	0x0000e710


	//   ....[149]....
        /*0f84*/ 	.word	0x0000e720


	//   ....[150]....
        /*0f88*/ 	.word	0x0000e790


	//   ....[151]....
        /*0f8c*/ 	.word	0x0000e830


	//   ....[152]....
        /*0f90*/ 	.word	0x0000e890


	//   ....[153]....
        /*0f94*/ 	.word	0x0000e8d0


	//   ....[154]....
        /*0f98*/ 	.word	0x0000e920


	//   ....[155]....
        /*0f9c*/ 	.word	0x0000e930


	//   ....[156]....
        /*0fa0*/ 	.word	0x0000e960


	//   ....[157]....
        /*0fa4*/ 	.word	0x0000e9a0


	//   ....[158]....
        /*0fa8*/ 	.word	0x0000e9c0


	//   ....[159]....
        /*0fac*/ 	.word	0x0000e9f0


	//   ....[160]....
        /*0fb0*/ 	.word	0x0000ea90


	//   ....[161]....
        /*0fb4*/ 	.word	0x0000ead0


	//   ....[162]....
        /*0fb8*/ 	.word	0x0000eb00


	//   ....[163]....
        /*0fbc*/ 	.word	0x0000eb10


	//   ....[164]....
        /*0fc0*/ 	.word	0x0000eb20


	//   ....[165]....
        /*0fc4*/ 	.word	0x0000eb50


	//   ....[166]....
        /*0fc8*/ 	.word	0x0000eba0


	//   ....[167]....
        /*0fcc*/ 	.word	0x0000ebe0


	//   ....[168]....
        /*0fd0*/ 	.word	0x0000ec70


	//   ....[169]....
        /*0fd4*/ 	.word	0x0000ec80


	//   ....[170]....
        /*0fd8*/ 	.word	0x0000ece0


	//   ....[171]....
        /*0fdc*/ 	.word	0x0000ed60


	//   ....[172]....
        /*0fe0*/ 	.word	0x0000eda0


	//   ....[173]....
        /*0fe4*/ 	.word	0x0000edc0


	//   ....[174]....
        /*0fe8*/ 	.word	0x0000edf0


	//   ....[175]....
        /*0fec*/ 	.word	0x0000ef40


	//   ....[176]....
        /*0ff0*/ 	.word	0x0000efb0


	//   ....[177]....
        /*0ff4*/ 	.word	0x0000efd0


	//   ....[178]....
        /*0ff8*/ 	.word	0x0000f000


	//   ....[179]....
        /*0ffc*/ 	.word	0x0000f100


	//   ....[180]....
        /*1000*/ 	.word	0x0000f190


	//   ....[181]....
        /*1004*/ 	.word	0x0000f220


	//   ....[182]....
        /*1008*/ 	.word	0x0000f250


	//   ....[183]....
        /*100c*/ 	.word	0x0000f430


	//   ....[184]....
        /*1010*/ 	.word	0x0000f470


	//   ....[185]....
        /*1014*/ 	.word	0x0000f4b0


	//   ....[186]....
        /*1018*/ 	.word	0x0000f4d0


	//   ....[187]....
        /*101c*/ 	.word	0x0000f500


	//   ....[188]....
        /*1020*/ 	.word	0x0000f520


	//   ....[189]....
        /*1024*/ 	.word	0x0000f540


	//   ....[190]....
        /*1028*/ 	.word	0x0000fb00


	//   ....[191]....
        /*102c*/ 	.word	0x0000fb10


	//   ....[192]....
        /*1030*/ 	.word	0x0000fb30


	//   ....[193]....
        /*1034*/ 	.word	0x0000fb40


	//   ....[194]....
        /*1038*/ 	.word	0x0000fb50


	//   ....[195]....
        /*103c*/ 	.word	0x0000fb60


	//   ....[196]....
        /*1040*/ 	.word	0x0000fb70


	//   ....[197]....
        /*1044*/ 	.word	0x0000fb90


	//   ....[198]....
        /*1048*/ 	.word	0x00013760


	//   ....[199]....
        /*104c*/ 	.word	0x00016eb0


	//----- nvinfo : EIATTR_REG_RECONFIG
	.align		4
.L_698:
        /*1050*/ 	.byte	0x01, 0x54
	.zero		2


	//----- nvinfo : EIATTR_SYSCALL_OFFSETS
	.align		4
        /*1054*/ 	.byte	0x04, 0x46
        /*1056*/ 	.short	(.L_700 - .L_699)


	//   ....[0]....
.L_699:
        /*1058*/ 	.word	0x00001070


	//   ....[1]....
        /*105c*/ 	.word	0x00001160


	//   ....[2]....
        /*1060*/ 	.word	0x000012c0


	//   ....[3]....
        /*1064*/ 	.word	0x000013b0


	//----- nvinfo : EIATTR_MBARRIER_INSTR_OFFSETS
	.align		4
.L_700:
        /*1068*/ 	.byte	0x04, 0x39
        /*106a*/ 	.short	(.L_702 - .L_701)


	//   ....[0]....
.L_701:
        /*106c*/ 	.word	0x00000290
        /*1070*/ 	.word	0x000000ff
        /*1074*/ 	.word	0x00030c00
        /*1078*/ 	.short	0x0100
        /*107a*/ 	.byte	0x06
	.zero		1


	//   ....[1]....
        /*107c*/ 	.word	0x00000390
        /*1080*/ 	.word	0x000000ff
        /*1084*/ 	.word	0x00030c10
        /*1088*/ 	.short	0x0100
        /*108a*/ 	.byte	0x08
	.zero		1


	//   ....[2]....
        /*108c*/ 	.word	0x000003a0
        /*1090*/ 	.word	0x000000ff
        /*1094*/ 	.word	0x00030c20
        /*1098*/ 	.short	0x0100
        /*109a*/ 	.byte	0x08
	.zero		1


	//   ....[3]....
        /*109c*/ 	.word	0x000003b0
        /*10a0*/ 	.word	0x000000ff
        /*10a4*/ 	.word	0x00030c18
        /*10a8*/ 	.short	0x0100
        /*10aa*/ 	.byte	0x08
	.zero		1


	//   ....[4]....
        /*10ac*/ 	.word	0x000003c0
        /*10b0*/ 	.word	0x000000ff
        /*10b4*/ 	.word	0x00030c28
        /*10b8*/ 	.short	0x0100
        /*10ba*/ 	.byte	0x08
	.zero		1


	//   ....[5]....
        /*10bc*/ 	.word	0x000004f0
        /*10c0*/ 	.word	0x000000ff
        /*10c4*/ 	.word	0x00030c30
        /*10c8*/ 	.short	0x0100
        /*10ca*/ 	.byte	0x08
	.zero		1


	//   ....[6]....
        /*10cc*/ 	.word	0x00000500
        /*10d0*/ 	.word	0x000000ff
        /*10d4*/ 	.word	0x00030c40
        /*10d8*/ 	.short	0x0100
        /*10da*/ 	.byte	0x08
	.zero		1


	//   ....[7]....
        /*10dc*/ 	.word	0x00000510
        /*10e0*/ 	.word	0x000000ff
        /*10e4*/ 	.word	0x00030c38
        /*10e8*/ 	.short	0x0100
        /*10ea*/ 	.byte	0x08
	.zero		1


	//   ....[8]....
        /*10ec*/ 	.word	0x00000520
        /*10f0*/ 	.word	0x000000ff
        /*10f4*/ 	.word	0x00030c48
        /*10f8*/ 	.short	0x0100
        /*10fa*/ 	.byte	0x08
	.zero		1


	//   ....[9]....
        /*10fc*/ 	.word	0x00001450
        /*1100*/ 	.word	0x00000010
        /*1104*/ 	.word	0x00030c00
        /*1108*/ 	.short	0x010a
        /*110a*/ 	.byte	0x3f
	.zero		1


	//   ....[10]....
        /*110c*/ 	.word	0x00001580
        /*1110*/ 	.word	0x00000010
        /*1114*/ 	.word	0x00030c00
        /*1118*/ 	.short	0x010a
        /*111a*/ 	.byte	0x3f
	.zero		1


	//   ....[11]....
        /*111c*/ 	.word	0x00001e40
        /*1120*/ 	.word	0x00000006
        /*1124*/ 	.word	0x00030c10
        /*1128*/ 	.short	0x010a
        /*112a*/ 	.byte	0x3f
	.zero		1


	//   ....[12]....
        /*112c*/ 	.word	0x00001eb0
        /*1130*/ 	.word	0x00000006
        /*1134*/ 	.word	0x00030c10
        /*1138*/ 	.short	0x010a
        /*113a*/ 	.byte	0x3f
	.zero		1


	//   ....[13]....
        /*113c*/ 	.word	0x000022e0
        /*1140*/ 	.word	0x00000006
        /*1144*/ 	.word	0x00030c30
        /*1148*/ 	.short	0x010a
        /*114a*/ 	.byte	0x3f
	.zero		1


	//   ....[14]....
        /*114c*/ 	.word	0x00002320
        /*1150*/ 	.word	0x00000006
        /*1154*/ 	.word	0x00030c30
        /*1158*/ 	.short	0x010a
        /*115a*/ 	.byte	0x3f
	.zero		1


	//   ....[15]....
        /*115c*/ 	.word	0x000069d0
        /*1160*/ 	.word	0x00000005
        /*1164*/ 	.word	0x00000000
        /*1168*/ 	.short	0x0101
        /*116a*/ 	.byte	0x3f
	.zero		1


	//   ....[16]....
        /*116c*/ 	.word	0x00006e20
        /*1170*/ 	.word	0x00000006
        /*1174*/ 	.word	0x00000000
        /*1178*/ 	.short	0x0101
        /*117a*/ 	.byte	0x3f
	.zero		1


	//   ....[17]....
        /*117c*/ 	.word	0x00007750
        /*1180*/ 	.word	0x00000006
        /*1184*/ 	.word	0x00030c10
        /*1188*/ 	.short	0x010a
        /*118a*/ 	.byte	0x3f
	.zero		1


	//   ....[18]....
        /*118c*/ 	.word	0x000077d0
        /*1190*/ 	.word	0x00000006
        /*1194*/ 	.word	0x00030c10
        /*1198*/ 	.short	0x010a
        /*119a*/ 	.byte	0x3f
	.zero		1


	//   ....[19]....
        /*119c*/ 	.word	0x00007be0
        /*11a0*/ 	.word	0x00000006
        /*11a4*/ 	.word	0x00030c30
        /*11a8*/ 	.short	0x010a
        /*11aa*/ 	.byte	0x3f
	.zero		1


	//   ....[20]....
        /*11ac*/ 	.word	0x00007c20
        /*11b0*/ 	.word	0x00000006
        /*11b4*/ 	.word	0x00030c30
        /*11b8*/ 	.short	0x010a
        /*11ba*/ 	.byte	0x3f
	.zero		1


	//   ....[21]....
        /*11bc*/ 	.word	0x0000b840
        /*11c0*/ 	.word	0x00000005
        /*11c4*/ 	.word	0x00000000
        /*11c8*/ 	.short	0x0101
        /*11ca*/ 	.byte	0x3f
	.zero		1


	//   ....[22]....
        /*11cc*/ 	.word	0x0000bcb0
        /*11d0*/ 	.word	0x00000006
        /*11d4*/ 	.word	0x00000000
        /*11d8*/ 	.short	0x0101
        /*11da*/ 	.byte	0x3f
	.zero		1


	//   ....[23]....
        /*11dc*/ 	.word	0x0000c550
        /*11e0*/ 	.word	0x00000006
        /*11e4*/ 	.word	0x00030c10
        /*11e8*/ 	.short	0x010a
        /*11ea*/ 	.byte	0x3f
	.zero		1


	//   ....[24]....
        /*11ec*/ 	.word	0x0000c5d0
        /*11f0*/ 	.word	0x00000006
        /*11f4*/ 	.word	0x00030c10
        /*11f8*/ 	.short	0x010a
        /*11fa*/ 	.byte	0x3f
	.zero		1


	//   ....[25]....
        /*11fc*/ 	.word	0x0000c9e0
        /*1200*/ 	.word	0x00000006
        /*1204*/ 	.word	0x00030c30
        /*1208*/ 	.short	0x010a
        /*120a*/ 	.byte	0x3f
	.zero		1


	//   ....[26]....
        /*120c*/ 	.word	0x0000ca20
        /*1210*/ 	.word	0x00000006
        /*1214*/ 	.word	0x00030c30
        /*1218*/ 	.short	0x010a
        /*121a*/ 	.byte	0x3f
	.zero		1


	//   ....[27]....
        /*121c*/ 	.word	0x000110f0
        /*1220*/ 	.word	0x00000005
        /*1224*/ 	.word	0x00000000
        /*1228*/ 	.short	0x0101
        /*122a*/ 	.byte	0x3f
	.zero		1


	//   ....[28]....
        /*122c*/ 	.word	0x00011570
        /*1230*/ 	.word	0x00000006
        /*1234*/ 	.word	0x00000000
        /*1238*/ 	.short	0x0101
        /*123a*/ 	.byte	0x3f
	.zero		1


	//   ....[29]....
        /*123c*/ 	.word	0x000154e0
        /*1240*/ 	.word	0x0000000f
        /*1244*/ 	.word	0x00030c20
        /*1248*/ 	.short	0x010a
        /*124a*/ 	.byte	0x3f
	.zero		1


	//   ....[30]....
        /*124c*/ 	.word	0x00015ad0
        /*1250*/ 	.word	0x0000000f
        /*1254*/ 	.word	0x00030c40
        /*1258*/ 	.short	0x010a
        /*125a*/ 	.byte	0x3f
	.zero		1


	//   ....[31]....
        /*125c*/ 	.word	0x00015d30
        /*1260*/ 	.word	0x0000000f
        /*1264*/ 	.word	0x00030c28
        /*1268*/ 	.short	0x010a
        /*126a*/ 	.byte	0x3f
	.zero		1


	//   ....[32]....
        /*126c*/ 	.word	0x00015f90
        /*1270*/ 	.word	0x0000000f
        /*1274*/ 	.word	0x00030c48
        /*1278*/ 	.short	0x010a
        /*127a*/ 	.byte	0x3f
	.zero		1


	//   ....[33]....
        /*127c*/ 	.word	0x00016190
        /*1280*/ 	.word	0x0000000f
        /*1284*/ 	.word	0x00030c20
        /*1288*/ 	.short	0x010a
        /*128a*/ 	.byte	0x3f
	.zero		1


	//   ....[34]....
        /*128c*/ 	.word	0x00016460
        /*1290*/ 	.word	0x0000000f
        /*1294*/ 	.word	0x00030c40
        /*1298*/ 	.short	0x010a
        /*129a*/ 	.byte	0x3f
	.zero		1


	//   ....[35]....
        /*129c*/ 	.word	0x00016690
        /*12a0*/ 	.word	0x0000000f
        /*12a4*/ 	.word	0x00030c28
        /*12a8*/ 	.short	0x010a
        /*12aa*/ 	.byte	0x3f
	.zero		1


	//   ....[36]....
        /*12ac*/ 	.word	0x00016930
        /*12b0*/ 	.word	0x00000003
        /*12b4*/ 	.word	0x00030c40
        /*12b8*/ 	.short	0x010a
        /*12ba*/ 	.byte	0x3f
	.zero		1


	//   ....[37]....
        /*12bc*/ 	.word	0x00016d10
        /*12c0*/ 	.word	0x00000007
        /*12c4*/ 	.word	0x00000000
        /*12c8*/ 	.short	0x010a
        /*12ca*/ 	.byte	0x3f
	.zero		1


	//   ....[38]....
        /*12cc*/ 	.word	0x00016d70
        /*12d0*/ 	.word	0x00000003
        /*12d4*/ 	.word	0x00000000
        /*12d8*/ 	.short	0x010a
        /*12da*/ 	.byte	0x3f
	.zero		1


	//   ....[39]....
        /*12dc*/ 	.word	0x00016dd0
        /*12e0*/ 	.word	0x00000005
        /*12e4*/ 	.word	0x00000000
        /*12e8*/ 	.short	0x010a
        /*12ea*/ 	.byte	0x3f
	.zero		1


	//   ....[40]....
        /*12ec*/ 	.word	0x00016e00
        /*12f0*/ 	.word	0x00000003
        /*12f4*/ 	.word	0x00000000
        /*12f8*/ 	.short	0x010a
        /*12fa*/ 	.byte	0x3f
	.zero		1


	//   ....[41]....
        /*12fc*/ 	.word	0x00016ee0
        /*1300*/ 	.word	0x00000010
        /*1304*/ 	.word	0x00030c00
        /*1308*/ 	.short	0x010a
        /*130a*/ 	.byte	0x3f
	.zero		1


	//   ....[42]....
        /*130c*/ 	.word	0x00016f30
        /*1310*/ 	.word	0x00000006
        /*1314*/ 	.word	0x00030c10
        /*1318*/ 	.short	0x010a
        /*131a*/ 	.byte	0x3f
	.zero		1


	//   ....[43]....
        /*131c*/ 	.word	0x00016f80
        /*1320*/ 	.word	0x00000006
        /*1324*/ 	.word	0x00030c30
        /*1328*/ 	.short	0x010a
        /*132a*/ 	.byte	0x3f
	.zero		1


	//   ....[44]....
        /*132c*/ 	.word	0x00016fd0
        /*1330*/ 	.word	0x00000006
        /*1334*/ 	.word	0x00030c10
        /*1338*/ 	.short	0x010a
        /*133a*/ 	.byte	0x3f
	.zero		1


	//   ....[45]....
        /*133c*/ 	.word	0x00017020
        /*1340*/ 	.word	0x00000006
        /*1344*/ 	.word	0x00030c30
        /*1348*/ 	.short	0x010a
        /*134a*/ 	.byte	0x3f
	.zero		1


	//   ....[46]....
        /*134c*/ 	.word	0x00017070
        /*1350*/ 	.word	0x00000006
        /*1354*/ 	.word	0x00030c10
        /*1358*/ 	.short	0x010a
        /*135a*/ 	.byte	0x3f
	.zero		1


	//   ....[47]....
        /*135c*/ 	.word	0x000170c0
        /*1360*/ 	.word	0x00000006
        /*1364*/ 	.word	0x00030c30
        /*1368*/ 	.short	0x010a
        /*136a*/ 	.byte	0x3f
	.zero		1


	//   ....[48]....
        /*136c*/ 	.word	0x00017110
        /*1370*/ 	.word	0x0000000f
        /*1374*/ 	.word	0x00030c20
        /*1378*/ 	.short	0x010a
        /*137a*/ 	.byte	0x3f
	.zero		1


	//   ....[49]....
        /*137c*/ 	.word	0x00017160
        /*1380*/ 	.word	0x0000000f
        /*1384*/ 	.word	0x00030c40
        /*1388*/ 	.short	0x010a
        /*138a*/ 	.byte	0x3f
	.zero		1


	//   ....[50]....
        /*138c*/ 	.word	0x000171b0
        /*1390*/ 	.word	0x0000000f
        /*1394*/ 	.word	0x00030c28
        /*1398*/ 	.short	0x010a
        /*139a*/ 	.byte	0x3f
	.zero		1


	//   ....[51]....
        /*139c*/ 	.word	0x00017200
        /*13a0*/ 	.word	0x0000000f
        /*13a4*/ 	.word	0x00030c48
        /*13a8*/ 	.short	0x010a
        /*13aa*/ 	.byte	0x3f
	.zero		1


	//   ....[52]....
        /*13ac*/ 	.word	0x00017260
        /*13b0*/ 	.word	0x0000000f
        /*13b4*/ 	.word	0x00030c20
        /*13b8*/ 	.short	0x010a
        /*13ba*/ 	.byte	0x3f
	.zero		1


	//   ....[53]....
        /*13bc*/ 	.word	0x000172b0
        /*13c0*/ 	.word	0x0000000f
        /*13c4*/ 	.word	0x00030c40
        /*13c8*/ 	.short	0x010a
        /*13ca*/ 	.byte	0x3f
	.zero		1


	//   ....[54]....
        /*13cc*/ 	.word	0x00017300
        /*13d0*/ 	.word	0x0000000f
        /*13d4*/ 	.word	0x00030c28
        /*13d8*/ 	.short	0x010a
        /*13da*/ 	.byte	0x3f
	.zero		1


	//   ....[55]....
        /*13dc*/ 	.word	0x00017350
        /*13e0*/ 	.word	0x00000003
        /*13e4*/ 	.word	0x00030c40
        /*13e8*/ 	.short	0x010a
        /*13ea*/ 	.byte	0x3f
	.zero		1


	//   ....[56]....
        /*13ec*/ 	.word	0x00017420
        /*13f0*/ 	.word	0x00000007
        /*13f4*/ 	.word	0x00000000
        /*13f8*/ 	.short	0x010a
        /*13fa*/ 	.byte	0x3f
	.zero		1


	//   ....[57]....
        /*13fc*/ 	.word	0x00017470
        /*1400*/ 	.word	0x00000003
        /*1404*/ 	.word	0x00000000
        /*1408*/ 	.short	0x010a
        /*140a*/ 	.byte	0x3f
	.zero		1


	//   ....[58]....
        /*140c*/ 	.word	0x000174c0
        /*1410*/ 	.word	0x00000005
        /*1414*/ 	.word	0x00000000
        /*1418*/ 	.short	0x010a
        /*141a*/ 	.byte	0x3f
	.zero		1


	//----- nvinfo : EIATTR_NUM_MBARRIERS
	.align		4
.L_702:
        /*141c*/ 	.byte	0x03, 0x38
        /*141e*/ 	.short	0x0009


	//----- nvinfo : EIATTR_EXIT_INSTR_OFFSETS
	.align		4
        /*1420*/ 	.byte	0x04, 0x1c
        /*1422*/ 	.short	(.L_704 - .L_703)


	//   ....[0]....
.L_703:
        /*1424*/ 	.word	0x00016e50


	//----- nvinfo : EIATTR_MAX_THREADS
	.align		4
.L_704:
        /*1428*/ 	.byte	0x04, 0x05
        /*142a*/ 	.short	(.L_706 - .L_705)
.L_705:
        /*142c*/ 	.word	0x00000180
        /*1430*/ 	.word	0x00000001
        /*1434*/ 	.word	0x00000001


	//----- nvinfo : EIATTR_CRS_STACK_SIZE
	.align		4
.L_706:
        /*1438*/ 	.byte	0x04, 0x1e
        /*143a*/ 	.short	(.L_708 - .L_707)
.L_707:
        /*143c*/ 	.word	0x00000000


	//----- nvinfo : EIATTR_CBANK_PARAM_SIZE
	.align		4
.L_708:
        /*1440*/ 	.byte	0x03, 0x19
        /*1442*/ 	.short	0x06f0


	//----- nvinfo : EIATTR_PARAM_CBANK
	.align		4
        /*1444*/ 	.byte	0x04, 0x0a
        /*1446*/ 	.short	(.L_710 - .L_709)
	.align		4
.L_709:
        /*1448*/ 	.word	index@(.nv.constant0._ZN7cutlass13device_kernelIN5flash11enable_sm90INS1_16FlashAttnBwdSm90INS1_25CollectiveMainloopBwdSm90ILi2ELi2ELi2EN4cute5tupleIJNS5_1CILi1EEES8_S8_EEENS6_IJNS7_ILi128EEESA_NS7_ILi64EEEEEENS_6half_tEfNS_4arch4Sm90ELb0ELb1ELb1ELb1ELb0ELb1ELb0ELb0ELi2ELi1ELi2ELi2ELb0EEENS1_21CollectiveEpilogueBwdISC_SD_SF_Li256ELb1ELb0ELi1EEENS1_19SingleTileSchedulerILb1ELb0ELb0ELi128EEEEEEEEEvNT_6ParamsE)
        /*144c*/ 	.short	0x0210
        /*144e*/ 	.short	0x06f0


	//----- nvinfo : EIATTR_SW_WAR
	.align		4
.L_710:
        /*1450*/ 	.byte	0x04, 0x36
        /*1452*/ 	.short	(.L_712 - .L_711)
.L_711:
        /*1454*/ 	.word	0x00000008
.L_712:


//--------------------- .nv.info._ZN7cutlass13device_kernelIN5flash11enable_sm90INS1_16FlashAttnBwdSm90INS1_25CollectiveMainloopBwdSm90ILi2ELi2ELi2EN4cute5tupleIJNS5_1CILi1EEES8_S8_EEENS6_IJNS7_ILi128EEESA_NS7_ILi64EEEEEENS_6half_tEfNS_4arch4Sm90ELb0ELb1ELb1ELb1ELb1ELb1ELb0ELb0ELi2ELi1ELi2ELi2ELb0EEENS1_21CollectiveEpilogueBwdISC_SD_SF_Li256ELb1ELb0ELi1EEENS1_19SingleTileSchedulerILb1ELb0ELb0ELi128EEEEEEEEEvNT_6ParamsE --------------------------
	.section	.nv.info._ZN7cutlass13device_kernelIN5flash11enable_sm90INS1_16FlashAttnBwdSm90INS1_25CollectiveMainloopBwdSm90ILi2ELi2ELi2EN4cute5tupleIJNS5_1CILi1EEES8_S8_EEENS6_IJNS7_ILi128EEESA_NS7_ILi64EEEEEENS_6half_tEfNS_4arch4Sm90ELb0ELb1ELb1ELb1ELb1ELb1ELb0ELb0ELi2ELi1ELi2ELi2ELb0EEENS1_21CollectiveEpilogueBwdISC_SD_SF_Li256ELb1ELb0ELi1EEENS1_19SingleTileSchedulerILb1ELb0ELb0ELi128EEEEEEEEEvNT_6ParamsE,"",@"SHT_CUDA_INFO"
	.sectionflags	@""
	.align	4


	//----- nvinfo : EIATTR_CUDA_API_VERSION
	.align		4
        /*0000*/ 	.byte	0x04, 0x37
        /*0002*/ 	.short	(.L_714 - .L_713)
.L_713:
        /*0004*/ 	.word	0x00000082


	//----- nvinfo : EIATTR_KPARAM_INFO
	.align		4
.L_714:
        /*0008*/ 	.byte	0x04, 0x17
        /*000a*/ 	.short	(.L_716 - .L_715)
.L_715:
        /*000c*/ 	.word	0x00000000
        /*0010*/ 	.short	0x0000
        /*0012*/ 	.short	0x0070
        /*0014*/ 	.byte	0x00, 0xf0, 0x01, 0x1a


	//----- nvinfo : EIATTR_SPARSE_MMA_MASK
	.align		4
.L_716:
        /*0018*/ 	.byte	0x03, 0x50
        /*001a*/ 	.short	0x0000


	//----- nvinfo : EIATTR_MAXREG_COUNT
	.align		4
        /*001c*/ 	.byte	0x03, 0x1b
        /*001e*/ 	.short	0x00a8


	//----- nvinfo : EIATTR_NUM_BARRIERS
	.align		4
        /*0020*/ 	.byte	0x02, 0x4c
        /*0022*/ 	.byte	0x10
	.zero		1


	//----- nvinfo : EIATTR_EXTERNS
	.align		4
        /*0024*/ 	.byte	0x04, 0x0f
        /*0026*/ 	.short	(.L_718 - .L_717)


	//   ....[0]....
	.align		4
.L_717:
        /*0028*/ 	.word	index@(__assertfail)


	//----- nvinfo : EIATTR_ANNOTATIONS
	.align		4
.L_718:
        /*002c*/ 	.byte	0x04, 0x55
        /*002e*/ 	.short	(.L_720 - .L_719)


	//   ....[0]....
.L_719:
        /* <DEDUP_REMOVED lines=155> */


	//----- nvinfo : EIATTR_MERCURY_ISA_VERSION
	.align		4
.L_720:
        /*09d0*/ 	.byte	0x03, 0x5f
        /*09d2*/ 	.short	0x0101


	//----- nvinfo : EIATTR_INT_WARP_WIDE_INSTR_OFFSETS
	.align		4
        /*09d4*/ 	.byte	0x04, 0x31
        /*09d6*/ 	.short	(.L_722 - .L_721)


	//   ....[0]....
.L_721:
        /*09d8*/ 	.word	0x00000190


	//   ....[1]....
        /*09dc*/ 	.word	0x000001c0


	//   ....[2]....
        /*09e0*/ 	.word	0x000145a0


	//   ....[3]....
        /*09e4*/ 	.word	0x00014bf0


	//   ....[4]....
        /*09e8*/ 	.word	0x000150a0


	//   ....[5]....
        /*09ec*/ 	.word	0x00015360


	//   ....[6]....
        /*09f0*/ 	.word	0x000155c0


	//   ....[7]....
        /*09f4*/ 	.word	0x00015750


	//----- nvinfo : EIATTR_COOP_GROUP_MASK_REGIDS
	.align		4
.L_722:
        /*09f8*/ 	.byte	0x04, 0x29
        /*09fa*/ 	.short	(.L_724 - .L_723)


	//   ....[0]....
.L_723:
        /*09fc*/ 	.word	0xffffffff


	//   ....[1]....
        /*0a00*/ 	.word	0xffffffff


	//   ....[2]....
        /*0a04*/ 	.word	0xffffffff


	//   ....[3]....
        /*0a08*/ 	.word	0xffffffff


	//   ....[4]....
        /*0a0c*/ 	.word	0xffffffff


	//   ....[5]....
        /*0a10*/ 	.word	0xffffffff


	//   ....[6]....
        /*0a14*/ 	.word	0xffffffff


	//   ....[7]....
        /*0a18*/ 	.word	0xffffffff


	//   ....[8]....
        /*0a1c*/ 	.word	0xffffffff


	//   ....[9]....
        /*0a20*/ 	.word	0xffffffff


	//   ....[10]....
        /*0a24*/ 	.word	0xffffffff


	//   ....[11]....
        /*0a28*/ 	.word	0xffffffff


	//   ....[12]....
        /*0a2c*/ 	.word	0xffffffff


	//   ....[13]....
        /*0a30*/ 	.word	0xffffffff


	//   ....[14]....
        /*0a34*/ 	.word	0xffffffff


	//   ....[15]....
        /*0a38*/ 	.word	0xffffffff


	//   ....[16]....
        /*0a3c*/ 	.word	0xffffffff


	//   ....[17]....
        /*0a40*/ 	.word	0xffffffff


	//   ....[18]....
        /*0a44*/ 	.word	0xffffffff


	//   ....[19]....
        /*0a48*/ 	.word	0xffffffff


	//   ....[20]....
        /*0a4c*/ 	.word	0xffffffff


	//   ....[21]....
        /*0a50*/ 	.word	0xffffffff


	//   ....[22]....
        /*0a54*/ 	.word	0xffffffff


	//   ....[23]....
        /*0a58*/ 	.word	0xffffffff


	//   ....[24]....
        /*0a5c*/ 	.word	0xffffffff


	//   ....[25]....
        /*0a60*/ 	.word	0xffffffff


	//   ....[26]....
        /*0a64*/ 	.word	0xffffffff


	//   ....[27]....
        /*0a68*/ 	.word	0xffffffff


	//   ....[28]....
        /*0a6c*/ 	.word	0xffffffff


	//   ....[29]....
        /*0a70*/ 	.word	0xffffffff


	//   ....[30]....
        /*0a74*/ 	.word	0xffffffff


	//   ....[31]....
        /*0a78*/ 	.word	0xffffffff


	//   ....[32]....
        /*0a7c*/ 	.word	0xffffffff


	//   ....[33]....
        /*0a80*/ 	.word	0xffffffff


	//   ....[34]....
        /*0a84*/ 	.word	0xffffffff


	//   ....[35]....
        /*0a88*/ 	.word	0xffffffff


	//   ....[36]....
        /*0a8c*/ 	.word	0xffffffff


	//   ....[37]....
        /*0a90*/ 	.word	0xffffffff


	//   ....[38]....
        /*0a94*/ 	.word	0xffffffff


	//   ....[39]....
        /*0a98*/ 	.word	0xffffffff


	//   ....[40]....
        /*0a9c*/ 	.word	0xffffffff


	//   ....[41]....
        /*0aa0*/ 	.word	0xffffffff


	//   ....[42]....
        /*0aa4*/ 	.word	0xffffffff


	//   ....[43]....
        /*0aa8*/ 	.word	0xffffffff


	//   ....[44]....
        /*0aac*/ 	.word	0xffffffff


	//   ....[45]....
        /*0ab0*/ 	.word	0xffffffff


	//   ....[46]....
        /*0ab4*/ 	.word	0xffffffff


	//   ....[47]....
        /*0ab8*/ 	.word	0xffffffff


	//   ....[48]....
        /*0abc*/ 	.word	0xffffffff


	//   ....[49]....
        /*0ac0*/ 	.word	0xffffffff


	//   ....[50]....
        /*0ac4*/ 	.word	0xffffffff


	//   ....[51]....
        /*0ac8*/ 	.word	0xffffffff


	//   ....[52]....
        /*0acc*/ 	.word	0xffffffff


	//   ....[53]....
        /*0ad0*/ 	.word	0xffffffff


	//   ....[54]....
        /*0ad4*/ 	.word	0xffffffff


	//   ....[55]....
        /*0ad8*/ 	.word	0xffffffff


	//   ....[56]....
        /*0adc*/ 	.word	0xffffffff


	//   ....[57]....
        /*0ae0*/ 	.word	0xffffffff


	//   ....[58]....
        /*0ae4*/ 	.word	0xffffffff


	//   ....[59]....
        /*0ae8*/ 	.word	0xffffffff


	//   ....[60]....
        /*0aec*/ 	.word	0xffffffff


	//   ....[61]....
        /*0af0*/ 	.word	0xffffffff


	//   ....[62]....
        /*0af4*/ 	.word	0xffffffff


	//   ....[63]....
        /*0af8*/ 	.word	0xffffffff


	//   ....[64]....
        /*0afc*/ 	.word	0xffffffff


	//   ....[65]....
        /*0b00*/ 	.word	0xffffffff


	//   ....[66]....
        /*0b04*/ 	.word	0xffffffff


	//   ....[67]....
        /*0b08*/ 	.word	0xffffffff


	//   ....[68]....
        /*0b0c*/ 	.word	0xffffffff


	//   ....[69]....
        /*0b10*/ 	.word	0xffffffff


	//   ....[70]....
        /*0b14*/ 	.word	0xffffffff


	//   ....[71]....
        /*0b18*/ 	.word	0xffffffff


	//   ....[72]....
        /*0b1c*/ 	.word	0xffffffff


	//   ....[73]....
        /*0b20*/ 	.word	0xffffffff


	//   ....[74]....
        /*0b24*/ 	.word	0xffffffff


	//   ....[75]....
        /*0b28*/ 	.word	0xffffffff


	//   ....[76]....
        /*0b2c*/ 	.word	0xffffffff


	//   ....[77]....
        /*0b30*/ 	.word	0xffffffff


	//   ....[78]....
        /*0b34*/ 	.word	0xffffffff


	//   ....[79]....
        /*0b38*/ 	.word	0xffffffff


	//   ....[80]....
        /*0b3c*/ 	.word	0xffffffff


	//   ....[81]....
        /*0b40*/ 	.word	0xffffffff


	//   ....[82]....
        /*0b44*/ 	.word	0xffffffff


	//   ....[83]....
        /*0b48*/ 	.word	0xffffffff


	//   ....[84]....
        /*0b4c*/ 	.word	0xffffffff


	//   ....[85]....
        /*0b50*/ 	.word	0xffffffff


	//   ....[86]....
        /*0b54*/ 	.word	0xffffffff


	//   ....[87]....
        /*0b58*/ 	.word	0xffffffff


	//   ....[88]....
        /*0b5c*/ 	.word	0xffffffff


	//   ....[89]....
        /*0b60*/ 	.word	0xffffffff


	//   ....[90]....
        /*0b64*/ 	.word	0xffffffff


	//   ....[91]....
        /*0b68*/ 	.word	0xffffffff


	//   ....[92]....
        /*0b6c*/ 	.word	0xffffffff


	//   ....[93]....
        /*0b70*/ 	.word	0xffffffff


	//   ....[94]....
        /*0b74*/ 	.word	0xffffffff


	//   ....[95]....
        /*0b78*/ 	.word	0xffffffff


	//   ....[96]....
        /*0b7c*/ 	.word	0xffffffff


	//   ....[97]....
        /*0b80*/ 	.word	0xffffffff


	//   ....[98]....
        /*0b84*/ 	.word	0xffffffff


	//   ....[99]....
        /*0b88*/ 	.word	0xffffffff


	//   ....[100]....
        /*0b8c*/ 	.word	0xffffffff


	//   ....[101]....
        /*0b90*/ 	.word	0xffffffff


	//   ....[102]....
        /*0b94*/ 	.word	0xffffffff


	//   ....[103]....
        /*0b98*/ 	.word	0xffffffff


	//   ....[104]....
        /*0b9c*/ 	.word	0xffffffff


	//   ....[105]....
        /*0ba0*/ 	.word	0xffffffff


	//   ....[106]....
        /*0ba4*/ 	.word	0xffffffff


	//   ....[107]....
        /*0ba8*/ 	.word	0xffffffff


	//   ....[108]....
        /*0bac*/ 	.word	0xffffffff


	//   ....[109]....
        /*0bb0*/ 	.word	0xffffffff


	//   ....[110]....
        /*0bb4*/ 	.word	0xffffffff


	//   ....[111]....
        /*0bb8*/ 	.word	0xffffffff


	//   ....[112]....
        /*0bbc*/ 	.word	0xffffffff


	//   ....[113]....
        /*0bc0*/ 	.word	0xffffffff


	//   ....[114]....
        /*0bc4*/ 	.word	0xffffffff


	//   ....[115]....
        /*0bc8*/ 	.word	0xffffffff


	//   ....[116]....
        /*0bcc*/ 	.word	0xffffffff


	//   ....[117]....
        /*0bd0*/ 	.word	0xffffffff


	//   ....[118]....
        /*0bd4*/ 	.word	0xffffffff


	//   ....[119]....
        /*0bd8*/ 	.word	0xffffffff


	//   ....[120]....
        /*0bdc*/ 	.word	0xffffffff


	//   ....[121]....
        /*0be0*/ 	.word	0xffffffff


	//   ....[122]....
        /*0be4*/ 	.word	0xffffffff


	//   ....[123]....
        /*0be8*/ 	.word	0xffffffff


	//   ....[124]....
        /*0bec*/ 	.word	0xffffffff


	//   ....[125]....
        /*0bf0*/ 	.word	0xffffffff


	//   ....[126]....
        /*0bf4*/ 	.word	0xffffffff


	//   ....[127]....
        /*0bf8*/ 	.word	0xffffffff


	//   ....[128]....
        /*0bfc*/ 	.word	0xffffffff


	//   ....[129]....
        /*0c00*/ 	.word	0xffffffff


	//   ....[130]....
        /*0c04*/ 	.word	0xffffffff


	//   ....[131]....
        /*0c08*/ 	.word	0xffffffff


	//   ....[132]....
        /*0c0c*/ 	.word	0xffffffff


	//   ....[133]....
        /*0c10*/ 	.word	0xffffffff


	//   ....[134]....
        /*0c14*/ 	.word	0xffffffff


	//   ....[135]....
        /*0c18*/ 	.word	0xffffffff


	//   ....[136]....
        /*0c1c*/ 	.word	0xffffffff


	//   ....[137]....
        /*0c20*/ 	.word	0xffffffff


	//   ....[138]....
        /*0c24*/ 	.word	0xffffffff


	//   ....[139]....
        /*0c28*/ 	.word	0xffffffff


	//   ....[140]....
        /*0c2c*/ 	.word	0xffffffff


	//   ....[141]....
        /*0c30*/ 	.word	0xffffffff


	//   ....[142]....
        /*0c34*/ 	.word	0xffffffff


	//   ....[143]....
        /*0c38*/ 	.word	0xffffffff


	//   ....[144]....
        /*0c3c*/ 	.word	0xffffffff


	//   ....[145]....
        /*0c40*/ 	.word	0xffffffff


	//   ....[146]....
        /*0c44*/ 	.word	0xffffffff


	//   ....[147]....
        /*0c48*/ 	.word	0xffffffff


	//   ....[148]....
        /*0c4c*/ 	.word	0xffffffff


	//   ....[149]....
        /*0c50*/ 	.word	0xffffffff


	//   ....[150]....
        /*0c54*/ 	.word	0xffffffff


	//   ....[151]....
        /*0c58*/ 	.word	0xffffffff


	//   ....[152]....
        /*0c5c*/ 	.word	0xffffffff


	//   ....[153]....
        /*0c60*/ 	.word	0xffffffff


	//   ....[154]....
        /*0c64*/ 	.word	0xffffffff


	//   ....[155]....
        /*0c68*/ 	.word	0xffffffff


	//   ....[156]....
        /*0c6c*/ 	.word	0xffffffff


	//   ....[157]....
        /*0c70*/ 	.word	0xffffffff


	//   ....[158]....
        /*0c74*/ 	.word	0xffffffff


	//   ....[159]....
        /*0c78*/ 	.word	0xffffffff


	//   ....[160]....
        /*0c7c*/ 	.word	0xffffffff


	//   ....[161]....
        /*0c80*/ 	.word	0xffffffff


	//   ....[162]....
        /*0c84*/ 	.word	0xffffffff


	//   ....[163]....
        /*0c88*/ 	.word	0xffffffff


	//   ....[164]....
        /*0c8c*/ 	.word	0xffffffff


	//   ....[165]....
        /*0c90*/ 	.word	0xffffffff


	//   ....[166]....
        /*0c94*/ 	.word	0xffffffff


	//   ....[167]....
        /*0c98*/ 	.word	0xffffffff


	//   ....[168]....
        /*0c9c*/ 	.word	0xffffffff


	//   ....[169]....
        /*0ca0*/ 	.word	0xffffffff


	//   ....[170]....
        /*0ca4*/ 	.word	0xffffffff


	//   ....[171]....
        /*0ca8*/ 	.word	0xffffffff


	//   ....[172]....
        /*0cac*/ 	.word	0xffffffff


	//   ....[173]....
        /*0cb0*/ 	.word	0xffffffff


	//   ....[174]....
        /*0cb4*/ 	.word	0xffffffff


	//   ....[175]....
        /*0cb8*/ 	.word	0xffffffff


	//   ....[176]....
        /*0cbc*/ 	.word	0xffffffff


	//   ....[177]....
        /*0cc0*/ 	.word	0xffffffff


	//   ....[178]....
        /*0cc4*/ 	.word	0xffffffff


	//   ....[179]....
        /*0cc8*/ 	.word	0xffffffff


	//   ....[180]....
        /*0ccc*/ 	.word	0xffffffff


	//   ....[181]....
        /*0cd0*/ 	.word	0xffffffff


	//   ....[182]....
        /*0cd4*/ 	.word	0xffffffff


	//   ....[183]....
        /*0cd8*/ 	.word	0xffffffff


	//   ....[184]....
        /*0cdc*/ 	.word	0xffffffff


	//   ....[185]....
        /*0ce0*/ 	.word	0xffffffff


	//   ....[186]....
        /*0ce4*/ 	.word	0xffffffff


	//   ....[187]....
        /*0ce8*/ 	.word	0xffffffff


	//   ....[188]....
        /*0cec*/ 	.word	0xffffffff


	//   ....[189]....
        /*0cf0*/ 	.word	0xffffffff


	//   ....[190]....
        /*0cf4*/ 	.word	0xffffffff


	//   ....[191]....
        /*0cf8*/ 	.word	0xffffffff


	//   ....[192]....
        /*0cfc*/ 	.word	0xffffffff


	//   ....[193]....
        /*0d00*/ 	.word	0xffffffff


	//   ....[194]....
        /*0d04*/ 	.word	0xffffffff


	//   ....[195]....
        /*0d08*/ 	.word	0xffffffff


	//   ....[196]....
        /*0d0c*/ 	.word	0xffffffff


	//   ....[197]....
        /*0d10*/ 	.word	0xffffffff


	//   ....[198]....
        /*0d14*/ 	.word	0xffffffff


	//   ....[199]....
        /*0d18*/ 	.word	0xffffffff


	//   ....[200]....
        /*0d1c*/ 	.word	0xffffffff


	//   ....[201]....
        /*0d20*/ 	.word	0xffffffff


	//   ....[202]....
        /*0d24*/ 	.word	0xffffffff


	//   ....[203]....
        /*0d28*/ 	.word	0xffffffff


	//   ....[204]....
        /*0d2c*/ 	.word	0xffffffff


	//   ....[205]....
        /*0d30*/ 	.word	0xffffffff


	//   ....[206]....
        /*0d34*/ 	.word	0xffffffff


	//   ....[207]....
        /*0d38*/ 	.word	0xffffffff


	//   ....[208]....
        /*0d3c*/ 	.word	0x0500000f


	//   ....[209]....
        /*0d40*/ 	.word	0x0500000f


	//   ....[210]....
        /*0d44*/ 	.word	0x0500000f


	//   ....[211]....
        /*0d48*/ 	.word	0x0500000f


	//----- nvinfo : EIATTR_COOP_GROUP_INSTR_OFFSETS
	.align		4
.L_724:
        /*0d4c*/ 	.byte	0x04, 0x28
        /*0d4e*/ 	.short	(.L_726 - .L_725)


	//   ....[0]....
.L_725:
        /*0d50*/ 	.word	0x00000070


	//   ....[1]....
        /*0d54*/ 	.word	0x000001a0


	//   ....[2]....
        /*0d58*/ 	.word	0x000001f0


	//   ....[3]....
        /*0d5c*/ 	.word	0x000003e0


	//   ....[4]....
        /*0d60*/ 	.word	0x00000620


	//   ....[5]....
        /*0d64*/ 	.word	0x00001410


	//   ....[6]....
        /*0d68*/ 	.word	0x000034f0


	//   ....[7]....
        /*0d6c*/ 	.word	0x00003a40


	//   ....[8]....
        /*0d70*/ 	.word	0x00003b90


	//   ....[9]....
        /*0d74*/ 	.word	0x00003db0


	//   ....[10]....
        /*0d78*/ 	.word	0x00003de0


	//   ....[11]....
        /*0d7c*/ 	.word	0x00003e10


	//   ....[12]....
        /*0d80*/ 	.word	0x00003e50


	//   ....[13]....
        /*0d84*/ 	.word	0x00003f30


	//   ....[14]....
        /*0d88*/ 	.word	0x00003f70


	//   ....[15]....
        /*0d8c*/ 	.word	0x00003fa0


	//   ....[16]....
        /*0d90*/ 	.word	0x00003fb0


	//   ....[17]....
        /*0d94*/ 	.word	0x00003fd0


	//   ....[18]....
        /*0d98*/ 	.word	0x00003fe0


	//   ....[19]....
        /*0d9c*/ 	.word	0x00004050


	//   ....[20]....
        /*0da0*/ 	.word	0x00004090


	//   ....[21]....
        /*0da4*/ 	.word	0x000040d0


	//   ....[22]....
        /*0da8*/ 	.word	0x00004110


	//   ....[23]....
        /*0dac*/ 	.word	0x00004160


	//   ....[24]....
        /*0db0*/ 	.word	0x00004260


	//   ....[25]....
        /*0db4*/ 	.word	0x000042c0


	//   ....[26]....
        /*0db8*/ 	.word	0x000042f0


	//   ....[27]....
        /*0dbc*/ 	.word	0x00004350


	//   ....[28]....
        /*0dc0*/ 	.word	0x00004390


	//   ....[29]....
        /*0dc4*/ 	.word	0x000043b0


	//   ....[30]....
        /*0dc8*/ 	.word	0x000043e0


	//   ....[31]....
        /*0dcc*/ 	.word	0x00004410


	//   ....[32]....
        /*0dd0*/ 	.word	0x00004430


	//   ....[33]....
        /*0dd4*/ 	.word	0x00004540


	//   ....[34]....
        /*0dd8*/ 	.word	0x00004580


	//   ....[35]....
        /*0ddc*/ 	.word	0x000045c0


	//   ....[36]....
        /*0de0*/ 	.word	0x000045f0


	//   ....[37]....
        /*0de4*/ 	.word	0x00004610


	//   ....[38]....
        /*0de8*/ 	.word	0x00004690


	//   ....[39]....
        /*0dec*/ 	.word	0x000046d0


	//   ....[40]....
        /*0df0*/ 	.word	0x00004700


	//   ....[41]....
        /*0df4*/ 	.word	0x00004740


	//   ....[42]....
        /*0df8*/ 	.word	0x00004760


	//   ....[43]....
        /*0dfc*/ 	.word	0x00004780


	//   ....[44]....
        /*0e00*/ 	.word	0x00004790


	//   ....[45]....
        /*0e04*/ 	.word	0x000047e0


	//   ....[46]....
        /*0e08*/ 	.word	0x00004840


	//   ....[47]....
        /*0e0c*/ 	.word	0x00004880


	//   ....[48]....
        /*0e10*/ 	.word	0x00004960


	//   ....[49]....
        /*0e14*/ 	.word	0x00004a30


	//   ....[50]....
        /*0e18*/ 	.word	0x00004a40


	//   ....[51]....
        /*0e1c*/ 	.word	0x00004b10


	//   ....[52]....
        /*0e20*/ 	.word	0x00004b40


	//   ....[53]....
        /*0e24*/ 	.word	0x00004b80


	//   ....[54]....
        /*0e28*/ 	.word	0x00004c70


	//   ....[55]....
        /*0e2c*/ 	.word	0x00004e50


	//   ....[56]....
        /*0e30*/ 	.word	0x00004e90


	//   ....[57]....
        /*0e34*/ 	.word	0x00004f00


	//   ....[58]....
        /*0e38*/ 	.word	0x00004f40


	//   ....[59]....
        /*0e3c*/ 	.word	0x00004f80


	//   ....[60]....
        /*0e40*/ 	.word	0x00005000


	//   ....[61]....
        /*0e44*/ 	.word	0x00005040


	//   ....[62]....
        /*0e48*/ 	.word	0x00005160


	//   ....[63]....
        /*0e4c*/ 	.word	0x000052c0


	//   ....[64]....
        /*0e50*/ 	.word	0x000052f0


	//   ....[65]....
        /*0e54*/ 	.word	0x00005310


	//   ....[66]....
        /*0e58*/ 	.word	0x00005350


	//   ....[67]....
        /*0e5c*/ 	.word	0x00005370


	//   ....[68]....
        /*0e60*/ 	.word	0x00005380


	//   ....[69]....
        /*0e64*/ 	.word	0x00005400


	//   ....[70]....
        /*0e68*/ 	.word	0x00008620


	//   ....[71]....
        /*0e6c*/ 	.word	0x00008630


	//   ....[72]....
        /*0e70*/ 	.word	0x00008640


	//   ....[73]....
        /*0e74*/ 	.word	0x00008690


	//   ....[74]....
        /*0e78*/ 	.word	0x000086a0


	//   ....[75]....
        /*0e7c*/ 	.word	0x00008730


	//   ....[76]....
        /*0e80*/ 	.word	0x00008780


	//   ....[77]....
        /*0e84*/ 	.word	0x00008830


	//   ....[78]....
        /*0e88*/ 	.word	0x00008870


	//   ....[79]....
        /*0e8c*/ 	.word	0x00008890


	//   ....[80]....
        /*0e90*/ 	.word	0x00008910


	//   ....[81]....
        /*0e94*/ 	.word	0x00008930


	//   ....[82]....
        /*0e98*/ 	.word	0x00008960


	//   ....[83]....
        /*0e9c*/ 	.word	0x00008980


	//   ....[84]....
        /*0ea0*/ 	.word	0x00008a10


	//   ....[85]....
        /*0ea4*/ 	.word	0x00008b10


	//   ....[86]....
        /*0ea8*/ 	.word	0x00008b50


	//   ....[87]....
        /*0eac*/ 	.word	0x00008b90


	//   ....[88]....
        /*0eb0*/ 	.word	0x00008bf0


	//   ....[89]....
        /*0eb4*/ 	.word	0x00008c70


	//   ....[90]....
        /*0eb8*/ 	.word	0x00008d20


	//   ....[91]....
        /*0ebc*/ 	.word	0x00008df0


	//   ....[92]....
        /*0ec0*/ 	.word	0x00008e60


	//   ....[93]....
        /*0ec4*/ 	.word	0x00008ea0


	//   ....[94]....
        /*0ec8*/ 	.word	0x00008ed0


	//   ....[95]....
        /*0ecc*/ 	.word	0x00008f00


	//   ....[96]....
        /*0ed0*/ 	.word	0x00008f20


	//   ....[97]....
        /*0ed4*/ 	.word	0x00008fe0


	//   ....[98]....
        /*0ed8*/ 	.word	0x00009010


	//   ....[99]....
        /*0edc*/ 	.word	0x00009040


	//   ....[100]....
        /*0ee0*/ 	.word	0x00009160


	//   ....[101]....
        /*0ee4*/ 	.word	0x000091a0


	//   ....[102]....
        /*0ee8*/ 	.word	0x000091c0


	//   ....[103]....
        /*0eec*/ 	.word	0x000092f0


	//   ....[104]....
        /*0ef0*/ 	.word	0x00009330


	//   ....[105]....
        /*0ef4*/ 	.word	0x00009380


	//   ....[106]....
        /*0ef8*/ 	.word	0x00009480


	//   ....[107]....
        /*0efc*/ 	.word	0x00009560


	//   ....[108]....
        /*0f00*/ 	.word	0x00009600


	//   ....[109]....
        /*0f04*/ 	.word	0x00009630


	//   ....[110]....
        /*0f08*/ 	.word	0x000098c0


	//   ....[111]....
        /*0f0c*/ 	.word	0x00009950


	//   ....[112]....
        /*0f10*/ 	.word	0x00009980


	//   ....[113]....
        /*0f14*/ 	.word	0x000099c0


	//   ....[114]....
        /*0f18*/ 	.word	0x000099d0


	//   ....[115]....
        /*0f1c*/ 	.word	0x00009a10


	//   ....[116]....
        /*0f20*/ 	.word	0x00009c80


	//   ....[117]....
        /*0f24*/ 	.word	0x00009cf0


	//   ....[118]....
        /*0f28*/ 	.word	0x00009d50


	//   ....[119]....
        /*0f2c*/ 	.word	0x00009ef0


	//   ....[120]....
        /*0f30*/ 	.word	0x00009f00


	//   ....[121]....
        /*0f34*/ 	.word	0x00009f10


	//   ....[122]....
        /*0f38*/ 	.word	0x00009f20


	//   ....[123]....
        /*0f3c*/ 	.word	0x00009f30


	//   ....[124]....
        /*0f40*/ 	.word	0x00009f40


	//   ....[125]....
        /*0f44*/ 	.word	0x00009f50


	//   ....[126]....
        /*0f48*/ 	.word	0x0000a2d0


	//   ....[127]....
        /*0f4c*/ 	.word	0x0000a2f0


	//   ....[128]....
        /*0f50*/ 	.word	0x0000a310


	//   ....[129]....
        /*0f54*/ 	.word	0x0000a320


	//   ....[130]....
        /*0f58*/ 	.word	0x0000a330


	//   ....[131]....
        /*0f5c*/ 	.word	0x0000a340


	//   ....[132]....
        /*0f60*/ 	.word	0x0000a350


	//   ....[133]....
        /*0f64*/ 	.word	0x0000a360


	//   ....[134]....
        /*0f68*/ 	.word	0x0000d960


	//   ....[135]....
        /*0f6c*/ 	.word	0x0000e300


	//   ....[136]....
        /*0f70*/ 	.word	0x0000e340


	//   ....[137]....
        /*0f74*/ 	.word	0x0000e380


	//   ....[138]....
        /*0f78*/ 	.word	0x0000e3d0


	//   ....[139]....
        /*0f7c*/ 	.word	0x0000e3e0


	//   ....[140]....
        /*0f80*/ 	.word	0x0000e460


	//   ....[141]....
        /*0f84*/ 	.word	0x0000e490


	//   ....[142]....
        /*0f88*/ 	.word	0x0000e4a0


	//   ....[143]....
        /*0f8c*/ 	.word	0x0000e4b0


	//   ....[144]....
        /*0f90*/ 	.word	0x0000e500


	//   ....[145]....
        /*0f94*/ 	.word	0x0000e510


	//   ....[146]....
        /*0f98*/ 	.word	0x0000e550


	//   ....[147]....
        /*0f9c*/ 	.word	0x0000e640


	//   ....[148]....
        /*0fa0*/ 	.word	0x0000e690


	//   ....[149]....
        /*0fa4*/ 	.word	0x0000e6a0


	//   ....[150]....
        /*0fa8*/ 	.word	0x0000e6d0


	//   ....[151]....
        /*0fac*/ 	.word	0x0000e770


	//   ....[152]....
        /*0fb0*/ 	.word	0x0000e8a0


	//   ....[153]....
        /*0fb4*/ 	.word	0x0000e8b0


	//   ....[154]....
        /*0fb8*/ 	.word	0x0000e8e0


	//   ....[155]....
        /*0fbc*/ 	.word	0x0000e8f0


	//   ....[156]....
        /*0fc0*/ 	.word	0x0000e900


	//   ....[157]....
        /*0fc4*/ 	.word	0x0000e910


	//   ....[158]....
        /*0fc8*/ 	.word	0x0000e930


	//   ....[159]....
        /*0fcc*/ 	.word	0x0000e960


	//   ....[160]....
        /*0fd0*/ 	.word	0x0000e980


	//   ....[161]....
        /*0fd4*/ 	.word	0x0000e9b0


	//   ....[162]....
        /*0fd8*/ 	.word	0x0000e9e0


	//   ....[163]....
        /*0fdc*/ 	.word	0x0000ea90


	//   ....[164]....
        /*0fe0*/ 	.word	0x0000eac0


	//   ....[165]....
        /*0fe4*/ 	.word	0x0000eae0


	//   ....[166]....
        /*0fe8*/ 	.word	0x0000eb20


	//   ....[167]....
        /*0fec*/ 	.word	0x0000eb60


	//   ....[168]....
        /*0ff0*/ 	.word	0x0000eb80


	//   ....[169]....
        /*0ff4*/ 	.word	0x0000ebd0


	//   ....[170]....
        /*0ff8*/ 	.word	0x0000ebe0


	//   ....[171]....
        /*0ffc*/ 	.word	0x0000ec10


	//   ....[172]....
        /*1000*/ 	.word	0x0000ece0


	//   ....[173]....
        /*1004*/ 	.word	0x0000ecf0


	//   ....[174]....
        /*1008*/ 	.word	0x0000ed30


	//   ....[175]....
        /*100c*/ 	.word	0x0000ef80


	//   ....[176]....
        /*1010*/ 	.word	0x0000f020


	//   ....[177]....
        /*1014*/ 	.word	0x0000f050


	//   ....[178]....
        /*1018*/ 	.word	0x0000f060


	//   ....[179]....
        /*101c*/ 	.word	0x0000f130


	//   ....[180]....
        /*1020*/ 	.word	0x0000f190


	//   ....[181]....
        /*1024*/ 	.word	0x0000f2b0


	//   ....[182]....
        /*1028*/ 	.word	0x0000f3b0


	//   ....[183]....
        /*102c*/ 	.word	0x0000f4d0


	//   ....[184]....
        /*1030*/ 	.word	0x0000f500


	//   ....[185]....
        /*1034*/ 	.word	0x0000f520


	//   ....[186]....
        /*1038*/ 	.word	0x0000f540


	//   ....[187]....
        /*103c*/ 	.word	0x0000f5a0


	//   ....[188]....
        /*1040*/ 	.word	0x0000f5b0


	//   ....[189]....
        /*1044*/ 	.word	0x0000f5d0


	//   ....[190]....
        /*1048*/ 	.word	0x0000fa50


	//   ....[191]....
        /*104c*/ 	.word	0x0000fa80


	//   ....[192]....
        /*1050*/ 	.word	0x0000fa90


	//   ....[193]....
        /*1054*/ 	.word	0x0000faa0


	//   ....[194]....
        /*1058*/ 	.word	0x0000fab0


	//   ....[195]....
        /*105c*/ 	.word	0x0000fac0


	//   ....[196]....
        /*1060*/ 	.word	0x0000fad0


	//   ....[197]....
        /*1064*/ 	.word	0x0000faf0


	//   ....[198]....
        /*1068*/ 	.word	0x000136c0


	//   ....[199]....
        /*106c*/ 	.word	0x000141a0


	//   ....[200]....
        /*1070*/ 	.word	0x000144d0


	//   ....[201]....
        /*1074*/ 	.word	0x00014850


	//   ....[202]....
        /*1078*/ 	.word	0x00014b20


	//   ....[203]....
        /*107c*/ 	.word	0x00014d60


	//   ....[204]....
        /*1080*/ 	.word	0x00014fd0


	//   ....[205]....
        /*1084*/ 	.word	0x000152a0


	//   ....[206]....
        /*1088*/ 	.word	0x000154c0


	//   ....[207]....
        /*108c*/ 	.word	0x00015650


	//   ....[208]....
        /*1090*/ 	.word	0x00017d20


	//   ....[209]....
        /*1094*/ 	.word	0x00017fb0


	//   ....[210]....
        /*1098*/ 	.word	0x00018020


	//   ....[211]....
        /*109c*/ 	.word	0x00018090


	//----- nvinfo : EIATTR_REG_RECONFIG
	.align		4
.L_726:
        /*10a0*/ 	.byte	0x01, 0x54
	.zero		2


	//----- nvinfo : EIATTR_SYSCALL_OFFSETS
	.align		4
        /*10a4*/ 	.byte	0x04, 0x46
        /*10a6*/ 	.short	(.L_728 - .L_727)


	//   ....[0]....
.L_727:
        /*10a8*/ 	.word	0x00001070


	//   ....[1]....
        /*10ac*/ 	.word	0x00001160


	//   ....[2]....
        /*10b0*/ 	.word	0x000012c0


	//   ....[3]....
        /*10b4*/ 	.word	0x000013b0


	//----- nvinfo : EIATTR_MBARRIER_INSTR_OFFSETS
	.align		4
.L_728:
        /*10b8*/ 	.byte	0x04, 0x39
        /*10ba*/ 	.short	(.L_730 - .L_729)


	//   ....[0]....
.L_729:
        /*10bc*/ 	.word	0x00000290
        /*10c0*/ 	.word	0x000000ff
        /*10c4*/ 	.word	0x00030c00
        /*10c8*/ 	.short	0x0100
        /*10ca*/ 	.byte	0x06
	.zero		1


	//   ....[1]....
        /*10cc*/ 	.word	0x00000390
        /*10d0*/ 	.word	0x000000ff
        /*10d4*/ 	.word	0x00030c10
        /*10d8*/ 	.short	0x0100
        /*10da*/ 	.byte	0x08
	.zero		1


	//   ....[2]....
        /*10dc*/ 	.word	0x000003a0
        /*10e0*/ 	.word	0x000000ff
        /*10e4*/ 	.word	0x00030c20
        /*10e8*/ 	.short	0x0100
        /*10ea*/ 	.byte	0x08
	.zero		1


	//   ....[3]....
        /*10ec*/ 	.word	0x000003b0
        /*10f0*/ 	.word	0x000000ff
        /*10f4*/ 	.word	0x00030c18
        /*10f8*/ 	.short	0x0100
        /*10fa*/ 	.byte	0x08
	.zero		1


	//   ....[4]....
        /*10fc*/ 	.word	0x000003c0
        /*1100*/ 	.word	0x000000ff
        /*1104*/ 	.word	0x00030c28
        /*1108*/ 	.short	0x0100
        /*110a*/ 	.byte	0x08
	.zero		1


	//   ....[5]....
        /*110c*/ 	.word	0x000004f0
        /*1110*/ 	.word	0x000000ff
        /*1114*/ 	.word	0x00030c30
        /*1118*/ 	.short	0x0100
        /*111a*/ 	.byte	0x08
	.zero		1


	//   ....[6]....
        /*111c*/ 	.word	0x00000500
        /*1120*/ 	.word	0x000000ff
        /*1124*/ 	.word	0x00030c40
        /*1128*/ 	.short	0x0100
        /*112a*/ 	.byte	0x08
	.zero		1


	//   ....[7]....
        /*112c*/ 	.word	0x00000510
        /*1130*/ 	.word	0x000000ff
        /*1134*/ 	.word	0x00030c38
        /*1138*/ 	.short	0x0100
        /*113a*/ 	.byte	0x08
	.zero		1


	//   ....[8]....
        /*113c*/ 	.word	0x00000520
        /*1140*/ 	.word	0x000000ff
        /*1144*/ 	.word	0x00030c48
        /*1148*/ 	.short	0x0100
        /*114a*/ 	.byte	0x08
	.zero		1


	//   ....[9]....
        /*114c*/ 	.word	0x00001450
        /*1150*/ 	.word	0x00000010
        /*1154*/ 	.word	0x00030c00
        /*1158*/ 	.short	0x010a
        /*115a*/ 	.byte	0x3f
	.zero		1


	//   ....[10]....
        /*115c*/ 	.word	0x00001580
        /*1160*/ 	.word	0x00000010
        /*1164*/ 	.word	0x00030c00
        /*1168*/ 	.short	0x010a
        /*116a*/ 	.byte	0x3f
	.zero		1


	//   ....[11]....
        /*116c*/ 	.word	0x00001e40
        /*1170*/ 	.word	0x00000006
        /*1174*/ 	.word	0x00030c10
        /*1178*/ 	.short	0x010a
        /*117a*/ 	.byte	0x3f
	.zero		1


	//   ....[12]....
        /*117c*/ 	.word	0x00001eb0
        /*1180*/ 	.word	0x00000006
        /*1184*/ 	.word	0x00030c10
        /*1188*/ 	.short	0x010a
        /*118a*/ 	.byte	0x3f
	.zero		1


	//   ....[13]....
        /*118c*/ 	.word	0x000022e0
        /*1190*/ 	.word	0x00000006
        /*1194*/ 	.word	0x00030c30
        /*1198*/ 	.short	0x010a
        /*119a*/ 	.byte	0x3f
	.zero		1


	//   ....[14]....
        /*119c*/ 	.word	0x00002320
        /*11a0*/ 	.word	0x00000006
        /*11a4*/ 	.word	0x00030c30
        /*11a8*/ 	.short	0x010a
        /*11aa*/ 	.byte	0x3f
	.zero		1


	//   ....[15]....
        /*11ac*/ 	.word	0x000069d0
        /*11b0*/ 	.word	0x00000005
        /*11b4*/ 	.word	0x00000000
        /*11b8*/ 	.short	0x0101
        /*11ba*/ 	.byte	0x3f
	.zero		1


	//   ....[16]....
        /*11bc*/ 	.word	0x00006e20
        /*11c0*/ 	.word	0x00000006
        /*11c4*/ 	.word	0x00000000
        /*11c8*/ 	.short	0x0101
        /*11ca*/ 	.byte	0x3f
	.zero		1


	//   ....[17]....
        /*11cc*/ 	.word	0x00007710
        /*11d0*/ 	.word	0x00000006
        /*11d4*/ 	.word	0x00030c10
        /*11d8*/ 	.short	0x010a
        /*11da*/ 	.byte	0x3f
	.zero		1


	//   ....[18]....
        /*11dc*/ 	.word	0x00007790
        /*11e0*/ 	.word	0x00000006
        /*11e4*/ 	.word	0x00030c10
        /*11e8*/ 	.short	0x010a
        /*11ea*/ 	.byte	0x3f
	.zero		1


	//   ....[19]....
        /*11ec*/ 	.word	0x00007ba0
        /*11f0*/ 	.word	0x00000006
        /*11f4*/ 	.word	0x00030c30
        /*11f8*/ 	.short	0x010a
        /*11fa*/ 	.byte	0x3f
	.zero		1


	//   ....[20]....
        /*11fc*/ 	.word	0x00007be0
        /*1200*/ 	.word	0x00000006
        /*1204*/ 	.word	0x00030c30
        /*1208*/ 	.short	0x010a
        /*120a*/ 	.byte	0x3f
	.zero		1


	//   ....[21]....
        /*120c*/ 	.word	0x0000b840
        /*1210*/ 	.word	0x00000005
        /*1214*/ 	.word	0x00000000
        /*1218*/ 	.short	0x0101
        /*121a*/ 	.byte	0x3f
	.zero		1


	//   ....[22]....
        /*121c*/ 	.word	0x0000bc90
        /*1220*/ 	.word	0x00000006
        /*1224*/ 	.word	0x00000000
        /*1228*/ 	.short	0x0101
        /*122a*/ 	.byte	0x3f
	.zero		1


	//   ....[23]....
        /*122c*/ 	.word	0x0000c490
        /*1230*/ 	.word	0x00000006
        /*1234*/ 	.word	0x00030c10
        /*1238*/ 	.short	0x010a
        /*123a*/ 	.byte	0x3f
	.zero		1


	//   ....[24]....
        /*123c*/ 	.word	0x0000c510
        /*1240*/ 	.word	0x00000006
        /*1244*/ 	.word	0x00030c10
        /*1248*/ 	.short	0x010a
        /*124a*/ 	.byte	0x3f
	.zero		1


	//   ....[25]....
        /*124c*/ 	.word	0x0000c940
        /*1250*/ 	.word	0x00000006
        /*1254*/ 	.word	0x00030c30
        /*1258*/ 	.short	0x010a
        /*125a*/ 	.byte	0x3f
	.zero		1


	//   ....[26]....
        /*125c*/ 	.word	0x0000c980
        /*1260*/ 	.word	0x00000006
        /*1264*/ 	.word	0x00030c30
        /*1268*/ 	.short	0x010a
        /*126a*/ 	.byte	0x3f
	.zero		1


	//   ....[27]....
        /*126c*/ 	.word	0x00011050
        /*1270*/ 	.word	0x00000005
        /*1274*/ 	.word	0x00000000
        /*1278*/ 	.short	0x0101
        /*127a*/ 	.byte	0x3f
	.zero		1


	//   ....[28]....
        /*127c*/ 	.word	0x000114d0
        /*1280*/ 	.word	0x00000006
        /*1284*/ 	.word	0x00000000
        /*1288*/ 	.short	0x0101
        /*128a*/ 	.byte	0x3f
	.zero		1


	//   ....[29]....
        /*128c*/ 	.word	0x00016350
        /*1290*/ 	.word	0x0000000f
        /*1294*/ 	.word	0x00030c20
        /*1298*/ 	.short	0x010a
        /*129a*/ 	.byte	0x3f
	.zero		1


	//   ....[30]....
        /*129c*/ 	.word	0x00016940
        /*12a0*/ 	.word	0x0000000f
        /*12a4*/ 	.word	0x00030c40
        /*12a8*/ 	.short	0x010a
        /*12aa*/ 	.byte	0x3f
	.zero		1


	//   ....[31]....
        /*12ac*/ 	.word	0x00016ba0
        /*12b0*/ 	.word	0x0000000f
        /*12b4*/ 	.word	0x00030c28
        /*12b8*/ 	.short	0x010a
        /*12ba*/ 	.byte	0x3f
	.zero		1


	//   ....[32]....
        /*12bc*/ 	.word	0x00016e00
        /*12c0*/ 	.word	0x0000000f
        /*12c4*/ 	.word	0x00030c48
        /*12c8*/ 	.short	0x010a
        /*12ca*/ 	.byte	0x3f
	.zero		1


	//   ....[33]....
        /*12cc*/ 	.word	0x00017000
        /*12d0*/ 	.word	0x0000000f
        /*12d4*/ 	.word	0x00030c20
        /*12d8*/ 	.short	0x010a
        /*12da*/ 	.byte	0x3f
	.zero		1


	//   ....[34]....
        /*12dc*/ 	.word	0x000172d0
        /*12e0*/ 	.word	0x0000000f
        /*12e4*/ 	.word	0x00030c40
        /*12e8*/ 	.short	0x010a
        /*12ea*/ 	.byte	0x3f
	.zero		1


	//   ....[35]....
        /*12ec*/ 	.word	0x00017500
        /*12f0*/ 	.word	0x0000000f
        /*12f4*/ 	.word	0x00030c28
        /*12f8*/ 	.short	0x010a
        /*12fa*/ 	.byte	0x3f
	.zero		1


	//   ....[36]....
        /*12fc*/ 	.word	0x000177a0
        /*1300*/ 	.word	0x00000003
        /*1304*/ 	.word	0x00030c40
        /*1308*/ 	.short	0x010a
        /*130a*/ 	.byte	0x3f
	.zero		1


	//   ....[37]....
        /*130c*/ 	.word	0x00017b90
        /*1310*/ 	.word	0x00000007
        /*1314*/ 	.word	0x00000000
        /*1318*/ 	.short	0x010a
        /*131a*/ 	.byte	0x3f
	.zero		1


	//   ....[38]....
        /*131c*/ 	.word	0x00017be0
        /*1320*/ 	.word	0x00000003
        /*1324*/ 	.word	0x00000000
        /*1328*/ 	.short	0x010a
        /*132a*/ 	.byte	0x3f
	.zero		1


	//   ....[39]....
        /*132c*/ 	.word	0x00017c40
        /*1330*/ 	.word	0x00000005
        /*1334*/ 	.word	0x00000000
        /*1338*/ 	.short	0x010a
        /*133a*/ 	.byte	0x3f
	.zero		1


	//   ....[40]....
        /*133c*/ 	.word	0x00017c70
        /*1340*/ 	.word	0x00000003
        /*1344*/ 	.word	0x00000000
        /*1348*/ 	.short	0x010a
        /*134a*/ 	.byte	0x3f
	.zero		1


	//   ....[41]....
        /*134c*/ 	.word	0x00017d50
        /*1350*/ 	.word	0x00000010
        /*1354*/ 	.word	0x00030c00
        /*1358*/ 	.short	0x010a
        /*135a*/ 	.byte	0x3f
	.zero		1


	//   ....[42]....
        /*135c*/ 	.word	0x00017da0
        /*1360*/ 	.word	0x00000006
        /*1364*/ 	.word	0x00030c10
        /*1368*/ 	.short	0x010a
        /*136a*/ 	.byte	0x3f
	.zero		1


	//   ....[43]....
        /*136c*/ 	.word	0x00017df0
        /*1370*/ 	.word	0x00000006
        /*1374*/ 	.word	0x00030c30
        /*1378*/ 	.short	0x010a
        /*137a*/ 	.byte	0x3f
	.zero		1


	//   ....[44]....
        /*137c*/ 	.word	0x00017e40
        /*1380*/ 	.word	0x00000006
        /*1384*/ 	.word	0x00030c10
        /*1388*/ 	.short	0x010a
        /*138a*/ 	.byte	0x3f
	.zero		1


	//   ....[45]....
        /*138c*/ 	.word	0x00017e90
        /*1390*/ 	.word	0x00000006
        /*1394*/ 	.word	0x00030c30
        /*1398*/ 	.short	0x010a
        /*139a*/ 	.byte	0x3f
	.zero		1


	//   ....[46]....
        /*139c*/ 	.word	0x00017ee0
        /*13a0*/ 	.word	0x00000006
        /*13a4*/ 	.word	0x00030c10
        /*13a8*/ 	.short	0x010a
        /*13aa*/ 	.byte	0x3f
	.zero		1


	//   ....[47]....
        /*13ac*/ 	.word	0x00017f30
        /*13b0*/ 	.word	0x00000006
        /*13b4*/ 	.word	0x00030c30
        /*13b8*/ 	.short	0x010a
        /*13ba*/ 	.byte	0x3f
	.zero		1


	//   ....[48]....
        /*13bc*/ 	.word	0x000180d0
        /*13c0*/ 	.word	0x0000000f
        /*13c4*/ 	.word	0x00030c20
        /*13c8*/ 	.short	0x010a
        /*13ca*/ 	.byte	0x3f
	.zero		1


	//   ....[49]....
        /*13cc*/ 	.word	0x00018120
        /*13d0*/ 	.word	0x0000000f
        /*13d4*/ 	.word	0x00030c40
        /*13d8*/ 	.short	0x010a
        /*13da*/ 	.byte	0x3f
	.zero		1


	//   ....[50]....
        /*13dc*/ 	.word	0x00018170
        /*13e0*/ 	.word	0x0000000f
        /*13e4*/ 	.word	0x00030c28
        /*13e8*/ 	.short	0x010a
        /*13ea*/ 	.byte	0x3f
	.zero		1


	//   ....[51]....
        /*13ec*/ 	.word	0x000181c0
        /*13f0*/ 	.word	0x0000000f
        /*13f4*/ 	.word	0x00030c48
        /*13f8*/ 	.short	0x010a
        /*13fa*/ 	.byte	0x3f
	.zero		1


	//   ....[52]....
        /*13fc*/ 	.word	0x00018220
        /*1400*/ 	.word	0x0000000f
        /*1404*/ 	.word	0x00030c20
        /*1408*/ 	.short	0x010a
        /*140a*/ 	.byte	0x3f
	.zero		1


	//   ....[53]....
        /*140c*/ 	.word	0x00018270
        /*1410*/ 	.word	0x0000000f
        /*1414*/ 	.word	0x00030c40
        /*1418*/ 	.short	0x010a
        /*141a*/ 	.byte	0x3f
	.zero		1


	//   ....[54]....
        /*141c*/ 	.word	0x000182c0
        /*1420*/ 	.word	0x0000000f
        /*1424*/ 	.word	0x00030c28
        /*1428*/ 	.short	0x010a
        /*142a*/ 	.byte	0x3f
	.zero		1


	//   ....[55]....
        /*142c*/ 	.word	0x00018310
        /*1430*/ 	.word	0x00000003
        /*1434*/ 	.word	0x00030c40
        /*1438*/ 	.short	0x010a
        /*143a*/ 	.byte	0x3f
	.zero		1


	//   ....[56]....
        /*143c*/ 	.word	0x000183e0
        /*1440*/ 	.word	0x00000007
        /*1444*/ 	.word	0x00000000
        /*1448*/ 	.short	0x010a
        /*144a*/ 	.byte	0x3f
	.zero		1


	//   ....[57]....
        /*144c*/ 	.word	0x00018430
        /*1450*/ 	.word	0x00000003
        /*1454*/ 	.word	0x00000000
        /*1458*/ 	.short	0x010a
        /*145a*/ 	.byte	0x3f
	.zero		1


	//   ....[58]....
        /*145c*/ 	.word	0x00018480
        /*1460*/ 	.word	0x00000005
        /*1464*/ 	.word	0x00000000
        /*1468*/ 	.short	0x010a
        /*146a*/ 	.byte	0x3f
	.zero		1


	//----- nvinfo : EIATTR_NUM_MBARRIERS
	.align		4
.L_730:
        /*146c*/ 	.byte	0x03, 0x38
        /*146e*/ 	.short	0x0009


	//----- nvinfo : EIATTR_EXIT_INSTR_OFFSETS
	.align		4
        /*1470*/ 	.byte	0x04, 0x1c
        /*1472*/ 	.short	(.L_732 - .L_731)


	//   ....[0]....
.L_731:
        /*1474*/ 	.word	0x00017cc0


	//----- nvinfo : EIATTR_MAX_THREADS
	.align		4
.L_732:
        /*1478*/ 	.byte	0x04, 0x05
        /*147a*/ 	.short	(.L_734 - .L_733)
.L_733:
        /*147c*/ 	.word	0x00000180
        /*1480*/ 	.word	0x00000001
        /*1484*/ 	.word	0x00000001


	//----- nvinfo : EIATTR_CRS_STACK_SIZE
	.align		4
.L_734:
        /*1488*/ 	.byte	0x04, 0x1e
        /*148a*/ 	.short	(.L_736 - .L_735)
.L_735:
        /*148c*/ 	.word	0x00000000


	//----- nvinfo : EIATTR_CBANK_PARAM_SIZE
	.align		4
.L_736:
        /*1490*/ 	.byte	0x03, 0x19
        /*1492*/ 	.short	0x06f0


	//----- nvinfo : EIATTR_PARAM_CBANK
	.align		4
        /*1494*/ 	.byte	0x04, 0x0a
        /*1496*/ 	.short	(.L_738 - .L_737)
	.align		4
.L_737:
        /*1498*/ 	.word	index@(.nv.constant0._ZN7cutlass13device_kernelIN5flash11enable_sm90INS1_16FlashAttnBwdSm90INS1_25CollectiveMainloopBwdSm90ILi2ELi2ELi2EN4cute5tupleIJNS5_1CILi1EEES8_S8_EEENS6_IJNS7_ILi128EEESA_NS7_ILi64EEEEEENS_6half_tEfNS_4arch4Sm90ELb0ELb1ELb1ELb1ELb1ELb1ELb0ELb0ELi2ELi1ELi2ELi2ELb0EEENS1_21CollectiveEpilogueBwdISC_SD_SF_Li256ELb1ELb0ELi1EEENS1_19SingleTileSchedulerILb1ELb0ELb0ELi128EEEEEEEEEvNT_6ParamsE)
        /*149c*/ 	.short	0x0210
        /*149e*/ 	.short	0x06f0


	//----- nvinfo : EIATTR_SW_WAR
	.align		4
.L_738:
        /*14a0*/ 	.byte	0x04, 0x36
        /*14a2*/ 	.short	(.L_740 - .L_739)
.L_739:
        /*14a4*/ 	.word	0x00000008
.L_740:


//--------------------- .nv.info._ZN7cutlass13device_kernelIN5flash11enable_sm90INS1_16FlashAttnBwdSm90INS1_25CollectiveMainloopBwdSm90ILi2ELi2ELi2EN4cute5tupleIJNS5_1CILi1EEES8_S8_EEENS6_IJNS7_ILi128EEESA_NS7_ILi64EEEEEENS_6half_tEfNS_4arch4Sm90ELb0ELb1ELb1ELb1ELb0ELb1ELb0ELb0ELi2ELi1ELi2ELi2ELb0EEENS1_24CollectiveEpilogueBwdGQAISC_fSF_Li256ELb1ELb0EEENS1_19SingleTileSchedulerILb1ELb0ELb0ELi128EEEEEEEEEvNT_6ParamsE --------------------------
	.section	.nv.info._ZN7cutlass13device_kernelIN5flash11enable_sm90INS1_16FlashAttnBwdSm90INS1_25CollectiveMainloopBwdSm90ILi2ELi2ELi2EN4cute5tupleIJNS5_1CILi1EEES8_S8_EEENS6_IJNS7_ILi128EEESA_NS7_ILi64EEEEEENS_6half_tEfNS_4arch4Sm90ELb0ELb1ELb1ELb1ELb0ELb1ELb0ELb0ELi2ELi1ELi2ELi2ELb0EEENS1_24CollectiveEpilogueBwdGQAISC_fSF_Li256ELb1ELb0EEENS1_19SingleTileSchedulerILb1ELb0ELb0ELi128EEEEEEEEEvNT_6ParamsE,"",@"SHT_CUDA_INFO"
	.sectionflags	@""
	.align	4


	//----- nvinfo : EIATTR_CUDA_API_VERSION
	.align		4
        /*0000*/ 	.byte	0x04, 0x37
        /*0002*/ 	.short	(.L_742 - .L_741)
.L_741:
        /*0004*/ 	.word	0x00000082


	//----- nvinfo : EIATTR_KPARAM_INFO
	.align		4
.L_742:
        /*0008*/ 	.byte	0x04, 0x17
        /*000a*/ 	.short	(.L_744 - .L_743)
.L_743:
        /*000c*/ 	.word	0x00000000
        /*0010*/ 	.short	0x0000
        /*0012*/ 	.short	0x0070
        /*0014*/ 	.byte	0x00, 0xf0, 0x01, 0x1a


	//----- nvinfo : EIATTR_SPARSE_MMA_MASK
	.align		4
.L_744:
        /*0018*/ 	.byte	0x03, 0x50
        /*001a*/ 	.short	0x0000


	//----- nvinfo : EIATTR_MAXREG_COUNT
	.align		4
        /*001c*/ 	.byte	0x03, 0x1b
        /*001e*/ 	.short	0x00a8


	//----- nvinfo : EIATTR_NUM_BARRIERS
	.align		4
        /*0020*/ 	.byte	0x02, 0x4c
        /*0022*/ 	.byte	0x10
	.zero		1


	//----- nvinfo : EIATTR_EXTERNS
	.align		4
        /*0024*/ 	.byte	0x04, 0x0f
        /*0026*/ 	.short	(.L_746 - .L_745)


	//   ....[0]....
	.align		4
.L_745:
        /*0028*/ 	.word	index@(__assertfail)


	//----- nvinfo : EIATTR_ANNOTATIONS
	.align		4
.L_746:
        /*002c*/ 	.byte	0x04, 0x55
        /*002e*/ 	.short	(.L_748 - .L_747)


	//   ....[0]....
.L_747:
        /* <DEDUP_REMOVED lines=158> */


	//----- nvinfo : EIATTR_MERCURY_ISA_VERSION
	.align		4
.L_748:
        /*09f8*/ 	.byte	0x03, 0x5f
        /*09fa*/ 	.short	0x0101


	//----- nvinfo : EIATTR_INT_WARP_WIDE_INSTR_OFFSETS
	.align		4
        /*09fc*/ 	.byte	0x04, 0x31
        /*09fe*/ 	.short	(.L_750 - .L_749)


	//   ....[0]....
.L_749:
        /*0a00*/ 	.word	0x00000190


	//   ....[1]....
        /*0a04*/ 	.word	0x000001c0


	//----- nvinfo : EIATTR_COOP_GROUP_MASK_REGIDS
	.align		4
.L_750:
        /*0a08*/ 	.byte	0x04, 0x29
        /*0a0a*/ 	.short	(.L_752 - .L_751)


	//   ....[0]....
.L_751:
        /*0a0c*/ 	.word	0xffffffff


	//   ....[1]....
        /*0a10*/ 	.word	0xffffffff


	//   ....[2]....
        /*0a14*/ 	.word	0xffffffff


	//   ....[3]....
        /*0a18*/ 	.word	0xffffffff


	//   ....[4]....
        /*0a1c*/ 	.word	0xffffffff


	//   ....[5]....
        /*0a20*/ 	.word	0xffffffff


	//   ....[6]....
        /*0a24*/ 	.word	0xffffffff


	//   ....[7]....
        /*0a28*/ 	.word	0xffffffff


	//   ....[8]....
        /*0a2c*/ 	.word	0xffffffff


	//   ....[9]....
        /*0a30*/ 	.word	0xffffffff


	//   ....[10]....
        /*0a34*/ 	.word	0xffffffff


	//   ....[11]....
        /*0a38*/ 	.word	0xffffffff


	//   ....[12]....
        /*0a3c*/ 	.word	0xffffffff


	//   ....[13]....
        /*0a40*/ 	.word	0xffffffff


	//   ....[14]....
        /*0a44*/ 	.word	0xffffffff


	//   ....[15]....
        /*0a48*/ 	.word	0xffffffff


	//   ....[16]....
        /*0a4c*/ 	.word	0xffffffff


	//   ....[17]....
        /*0a50*/ 	.word	0xffffffff


	//   ....[18]....
        /*0a54*/ 	.word	0xffffffff


	//   ....[19]....
        /*0a58*/ 	.word	0xffffffff


	//   ....[20]....
        /*0a5c*/ 	.word	0xffffffff


	//   ....[21]....
        /*0a60*/ 	.word	0xffffffff


	//   ....[22]....
        /*0a64*/ 	.word	0xffffffff


	//   ....[23]....
        /*0a68*/ 	.word	0xffffffff


	//   ....[24]....
        /*0a6c*/ 	.word	0xffffffff


	//   ....[25]....
        /*0a70*/ 	.word	0xffffffff


	//   ....[26]....
        /*0a74*/ 	.word	0xffffffff


	//   ....[27]....
        /*0a78*/ 	.word	0xffffffff


	//   ....[28]....
        /*0a7c*/ 	.word	0xffffffff


	//   ....[29]....
        /*0a80*/ 	.word	0xffffffff


	//   ....[30]....
        /*0a84*/ 	.word	0xffffffff


	//   ....[31]....
        /*0a88*/ 	.word	0xffffffff


	//   ....[32]....
        /*0a8c*/ 	.word	0xffffffff


	//   ....[33]....
        /*0a90*/ 	.word	0xffffffff


	//   ....[34]....
        /*0a94*/ 	.word	0xffffffff


	//   ....[35]....
        /*0a98*/ 	.word	0xffffffff


	//   ....[36]....
        /*0a9c*/ 	.word	0xffffffff


	//   ....[37]....
        /*0aa0*/ 	.word	0xffffffff


	//   ....[38]....
        /*0aa4*/ 	.word	0xffffffff


	//   ....[39]....
        /*0aa8*/ 	.word	0xffffffff


	//   ....[40]....
        /*0aac*/ 	.word	0xffffffff


	//   ....[41]....
        /*0ab0*/ 	.word	0xffffffff


	//   ....[42]....
        /*0ab4*/ 	.word	0xffffffff


	//   ....[43]....
        /*0ab8*/ 	.word	0xffffffff


	//   ....[44]....
        /*0abc*/ 	.word	0xffffffff


	//   ....[45]....
        /*0ac0*/ 	.word	0xffffffff


	//   ....[46]....
        /*0ac4*/ 	.word	0xffffffff


	//   ....[47]....
        /*0ac8*/ 	.word	0xffffffff


	//   ....[48]....
        /*0acc*/ 	.word	0xffffffff


	//   ....[49]....
        /*0ad0*/ 	.word	0xffffffff


	//   ....[50]....
        /*0ad4*/ 	.word	0xffffffff


	//   ....[51]....
        /*0ad8*/ 	.word	0xffffffff


	//   ....[52]....
        /*0adc*/ 	.word	0xffffffff


	//   ....[53]....
        /*0ae0*/ 	.word	0xffffffff


	//   ....[54]....
        /*0ae4*/ 	.word	0xffffffff


	//   ....[55]....
        /*0ae8*/ 	.word	0xffffffff


	//   ....[56]....
        /*0aec*/ 	.word	0xffffffff


	//   ....[57]....
        /*0af0*/ 	.word	0xffffffff


	//   ....[58]....
        /*0af4*/ 	.word	0xffffffff


	//   ....[59]....
        /*0af8*/ 	.word	0xffffffff


	//   ....[60]....
        /*0afc*/ 	.word	0xffffffff


	//   ....[61]....
        /*0b00*/ 	.word	0xffffffff


	//   ....[62]....
        /*0b04*/ 	.word	0xffffffff


	//   ....[63]....
        /*0b08*/ 	.word	0xffffffff


	//   ....[64]....
        /*0b0c*/ 	.word	0xffffffff


	//   ....[65]....
        /*0b10*/ 	.word	0xffffffff


	//   ....[66]....
        /*0b14*/ 	.word	0xffffffff


	//   ....[67]....
        /*0b18*/ 	.word	0xffffffff


	//   ....[68]....
        /*0b1c*/ 	.word	0xffffffff


	//   ....[69]....
        /*0b20*/ 	.word	0xffffffff


	//   ....[70]....
        /*0b24*/ 	.word	0xffffffff


	//   ....[71]....
        /*0b28*/ 	.word	0xffffffff


	//   ....[72]....
        /*0b2c*/ 	.word	0xffffffff


	//   ....[73]....
        /*0b30*/ 	.word	0xffffffff


	//   ....[74]....
        /*0b34*/ 	.word	0xffffffff


	//   ....[75]....
        /*0b38*/ 	.word	0xffffffff


	//   ....[76]....
        /*0b3c*/ 	.word	0xffffffff


	//   ....[77]....
        /*0b40*/ 	.word	0xffffffff


	//   ....[78]....
        /*0b44*/ 	.word	0xffffffff


	//   ....[79]....
        /*0b48*/ 	.word	0xffffffff


	//   ....[80]....
        /*0b4c*/ 	.word	0xffffffff


	//   ....[81]....
        /*0b50*/ 	.word	0xffffffff


	//   ....[82]....
        /*0b54*/ 	.word	0xffffffff


	//   ....[83]....
        /*0b58*/ 	.word	0xffffffff


	//   ....[84]....
        /*0b5c*/ 	.word	0xffffffff


	//   ....[85]....
        /*0b60*/ 	.word	0xffffffff


	//   ....[86]....
        /*0b64*/ 	.word	0xffffffff


	//   ....[87]....
        /*0b68*/ 	.word	0xffffffff


	//   ....[88]....
        /*0b6c*/ 	.word	0xffffffff


	//   ....[89]....
        /*0b70*/ 	.word	0xffffffff


	//   ....[90]....
        /*0b74*/ 	.word	0xffffffff


	//   ....[91]....
        /*0b78*/ 	.word	0xffffffff


	//   ....[92]....
        /*0b7c*/ 	.word	0xffffffff


	//   ....[93]....
        /*0b80*/ 	.word	0xffffffff


	//   ....[94]....
        /*0b84*/ 	.word	0xffffffff


	//   ....[95]....
        /*0b88*/ 	.word	0xffffffff


	//   ....[96]....
        /*0b8c*/ 	.word	0xffffffff


	//   ....[97]....
        /*0b90*/ 	.word	0xffffffff


	//   ....[98]....
        /*0b94*/ 	.word	0xffffffff


	//   ....[99]....
        /*0b98*/ 	.word	0xffffffff


	//   ....[100]....
        /*0b9c*/ 	.word	0xffffffff


	//   ....[101]....
        /*0ba0*/ 	.word	0xffffffff


	//   ....[102]....
        /*0ba4*/ 	.word	0xffffffff


	//   ....[103]....
        /*0ba8*/ 	.word	0xffffffff


	//   ....[104]....
        /*0bac*/ 	.word	0xffffffff


	//   ....[105]....
        /*0bb0*/ 	.word	0xffffffff


	//   ....[106]....
        /*0bb4*/ 	.word	0xffffffff


	//   ....[107]....
        /*0bb8*/ 	.word	0xffffffff


	//   ....[108]....
        /*0bbc*/ 	.word	0xffffffff


	//   ....[109]....
        /*0bc0*/ 	.word	0xffffffff


	//   ....[110]....
        /*0bc4*/ 	.word	0xffffffff


	//   ....[111]....
        /*0bc8*/ 	.word	0xffffffff


	//   ....[112]....
        /*0bcc*/ 	.word	0xffffffff


	//   ....[113]....
        /*0bd0*/ 	.word	0xffffffff


	//   ....[114]....
        /*0bd4*/ 	.word	0xffffffff


	//   ....[115]....
        /*0bd8*/ 	.word	0xffffffff


	//   ....[116]....
        /*0bdc*/ 	.word	0xffffffff


	//   ....[117]....
        /*0be0*/ 	.word	0xffffffff


	//   ....[118]....
        /*0be4*/ 	.word	0xffffffff


	//   ....[119]....
        /*0be8*/ 	.word	0xffffffff


	//   ....[120]....
        /*0bec*/ 	.word	0xffffffff


	//   ....[121]....
        /*0bf0*/ 	.word	0xffffffff


	//   ....[122]....
        /*0bf4*/ 	.word	0xffffffff


	//   ....[123]....
        /*0bf8*/ 	.word	0xffffffff


	//   ....[124]....
        /*0bfc*/ 	.word	0xffffffff


	//   ....[125]....
        /*0c00*/ 	.word	0xffffffff


	//   ....[126]....
        /*0c04*/ 	.word	0xffffffff


	//   ....[127]....
        /*0c08*/ 	.word	0xffffffff


	//   ....[128]....
        /*0c0c*/ 	.word	0xffffffff


	//   ....[129]....
        /*0c10*/ 	.word	0xffffffff


	//   ....[130]....
        /*0c14*/ 	.word	0xffffffff


	//   ....[131]....
        /*0c18*/ 	.word	0xffffffff


	//   ....[132]....
        /*0c1c*/ 	.word	0xffffffff


	//   ....[133]....
        /*0c20*/ 	.word	0xffffffff


	//   ....[134]....
        /*0c24*/ 	.word	0xffffffff


	//   ....[135]....
        /*0c28*/ 	.word	0xffffffff


	//   ....[136]....
        /*0c2c*/ 	.word	0xffffffff


	//   ....[137]....
        /*0c30*/ 	.word	0xffffffff


	//   ....[138]....
        /*0c34*/ 	.word	0xffffffff


	//   ....[139]....
        /*0c38*/ 	.word	0xffffffff


	//   ....[140]....
        /*0c3c*/ 	.word	0xffffffff


	//   ....[141]....
        /*0c40*/ 	.word	0xffffffff


	//   ....[142]....
        /*0c44*/ 	.word	0xffffffff


	//   ....[143]....
        /*0c48*/ 	.word	0xffffffff


	//   ....[144]....
        /*0c4c*/ 	.word	0xffffffff


	//   ....[145]....
        /*0c50*/ 	.word	0xffffffff


	//   ....[146]....
        /*0c54*/ 	.word	0xffffffff


	//   ....[147]....
        /*0c58*/ 	.word	0xffffffff


	//   ....[148]....
        /*0c5c*/ 	.word	0xffffffff


	//   ....[149]....
        /*0c60*/ 	.word	0xffffffff


	//   ....[150]....
        /*0c64*/ 	.word	0xffffffff


	//   ....[151]....
        /*0c68*/ 	.word	0xffffffff


	//   ....[152]....
        /*0c6c*/ 	.word	0xffffffff


	//   ....[153]....
        /*0c70*/ 	.word	0xffffffff


	//   ....[154]....
        /*0c74*/ 	.word	0xffffffff


	//   ....[155]....
        /*0c78*/ 	.word	0xffffffff


	//   ....[156]....
        /*0c7c*/ 	.word	0xffffffff


	//   ....[157]....
        /*0c80*/ 	.word	0xffffffff


	//   ....[158]....
        /*0c84*/ 	.word	0xffffffff


	//   ....[159]....
        /*0c88*/ 	.word	0xffffffff


	//   ....[160]....
        /*0c8c*/ 	.word	0xffffffff


	//   ....[161]....
        /*0c90*/ 	.word	0xffffffff


	//   ....[162]....
        /*0c94*/ 	.word	0xffffffff


	//   ....[163]....
        /*0c98*/ 	.word	0xffffffff


	//   ....[164]....
        /*0c9c*/ 	.word	0xffffffff


	//   ....[165]....
        /*0ca0*/ 	.word	0xffffffff


	//   ....[166]....
        /*0ca4*/ 	.word	0xffffffff


	//   ....[167]....
        /*0ca8*/ 	.word	0xffffffff


	//   ....[168]....
        /*0cac*/ 	.word	0xffffffff


	//   ....[169]....
        /*0cb0*/ 	.word	0xffffffff


	//   ....[170]....
        /*0cb4*/ 	.word	0xffffffff


	//   ....[171]....
        /*0cb8*/ 	.word	0xffffffff


	//   ....[172]....
        /*0cbc*/ 	.word	0xffffffff


	//   ....[173]....
        /*0cc0*/ 	.word	0xffffffff


	//   ....[174]....
        /*0cc4*/ 	.word	0xffffffff


	//   ....[175]....
        /*0cc8*/ 	.word	0xffffffff


	//   ....[176]....
        /*0ccc*/ 	.word	0xffffffff


	//   ....[177]....
        /*0cd0*/ 	.word	0xffffffff


	//   ....[178]....
        /*0cd4*/ 	.word	0xffffffff


	//   ....[179]....
        /*0cd8*/ 	.word	0xffffffff


	//   ....[180]....
        /*0cdc*/ 	.word	0xffffffff


	//   ....[181]....
        /*0ce0*/ 	.word	0xffffffff


	//   ....[182]....
        /*0ce4*/ 	.word	0xffffffff


	//   ....[183]....
        /*0ce8*/ 	.word	0xffffffff


	//   ....[184]....
        /*0cec*/ 	.word	0xffffffff


	//   ....[185]....
        /*0cf0*/ 	.word	0xffffffff


	//   ....[186]....
        /*0cf4*/ 	.word	0xffffffff


	//   ....[187]....
        /*0cf8*/ 	.word	0xffffffff


	//   ....[188]....
        /*0cfc*/ 	.word	0xffffffff


	//   ....[189]....
        /*0d00*/ 	.word	0xffffffff


	//   ....[190]....
        /*0d04*/ 	.word	0xffffffff


	//   ....[191]....
        /*0d08*/ 	.word	0xffffffff


	//   ....[192]....
        /*0d0c*/ 	.word	0xffffffff


	//   ....[193]....
        /*0d10*/ 	.word	0xffffffff


	//   ....[194]....
        /*0d14*/ 	.word	0xffffffff


	//   ....[195]....
        /*0d18*/ 	.word	0xffffffff


	//   ....[196]....
        /*0d1c*/ 	.word	0xffffffff


	//   ....[197]....
        /*0d20*/ 	.word	0xffffffff


	//   ....[198]....
        /*0d24*/ 	.word	0xffffffff


	//   ....[199]....
        /*0d28*/ 	.word	0x0500000f


	//----- nvinfo : EIATTR_COOP_GROUP_INSTR_OFFSETS
	.align		4
.L_752:
        /*0d2c*/ 	.byte	0x04, 0x28
        /*0d2e*/ 	.short	(.L_754 - .L_753)


	//   ....[0]....
.L_753:
        /*0d30*/ 	.word	0x00000070


	//   ....[1]....
        /*0d34*/ 	.word	0x000001a0


	//   ....[2]....
        /*0d38*/ 	.word	0x000001f0


	//   ....[3]....
        /*0d3c*/ 	.word	0x000003e0


	//   ....[4]....
        /*0d40*/ 	.word	0x00000620


	//   ....[5]....
        /*0d44*/ 	.word	0x00001410


	//   ....[6]....
        /*0d48*/ 	.word	0x00003700


	//   ....[7]....
        /*0d4c*/ 	.word	0x00003d40


	//   ....[8]....
        /*0d50*/ 	.word	0x00003f60


	//   ....[9]....
        /*0d54*/ 	.word	0x00003f90


	//   ....[10]....
        /*0d58*/ 	.word	0x00003fc0


	//   ....[11]....
        /*0d5c*/ 	.word	0x00004000


	//   ....[12]....
        /*0d60*/ 	.word	0x00004040


	//   ....[13]....
        /*0d64*/ 	.word	0x00004120


	//   ....[14]....
        /*0d68*/ 	.word	0x00004160


	//   ....[15]....
        /*0d6c*/ 	.word	0x00004190


	//   ....[16]....
        /*0d70*/ 	.word	0x000041a0


	//   ....[17]....
        /*0d74*/ 	.word	0x000041c0


	//   ....[18]....
        /*0d78*/ 	.word	0x000041d0


	//   ....[19]....
        /*0d7c*/ 	.word	0x00004240


	//   ....[20]....
        /*0d80*/ 	.word	0x00004280


	//   ....[21]....
        /*0d84*/ 	.word	0x000042c0


	//   ....[22]....
        /*0d88*/ 	.word	0x00004300


	//   ....[23]....
        /*0d8c*/ 	.word	0x00004350


	//   ....[24]....
        /*0d90*/ 	.word	0x00004450


	//   ....[25]....
        /*0d94*/ 	.word	0x000044b0


	//   ....[26]....
        /*0d98*/ 	.word	0x000044e0


	//   ....[27]....
        /*0d9c*/ 	.word	0x00004540


	//   ....[28]....
        /*0da0*/ 	.word	0x00004580


	//   ....[29]....
        /*0da4*/ 	.word	0x000045a0


	//   ....[30]....
        /*0da8*/ 	.word	0x000045d0


	//   ....[31]....
        /*0dac*/ 	.word	0x00004600


	//   ....[32]....
        /*0db0*/ 	.word	0x00004620


	//   ....[33]....
        /*0db4*/ 	.word	0x00004740


	//   ....[34]....
        /*0db8*/ 	.word	0x00004780


	//   ....[35]....
        /*0dbc*/ 	.word	0x000047b0


	//   ....[36]....
        /*0dc0*/ 	.word	0x000047e0


	//   ....[37]....
        /*0dc4*/ 	.word	0x00004800


	//   ....[38]....
        /*0dc8*/ 	.word	0x000048b0


	//   ....[39]....
        /*0dcc*/ 	.word	0x000048e0


	//   ....[40]....
        /*0dd0*/ 	.word	0x00004920


	//   ....[41]....
        /*0dd4*/ 	.word	0x00004940


	//   ....[42]....
        /*0dd8*/ 	.word	0x00004960


	//   ....[43]....
        /*0ddc*/ 	.word	0x00004970


	//   ....[44]....
        /*0de0*/ 	.word	0x000049c0


	//   ....[45]....
        /*0de4*/ 	.word	0x000049f0


	//   ....[46]....
        /*0de8*/ 	.word	0x00004a30


	//   ....[47]....
        /*0dec*/ 	.word	0x00004a60


	//   ....[48]....
        /*0df0*/ 	.word	0x00004b70


	//   ....[49]....
        /*0df4*/ 	.word	0x00004c10


	//   ....[50]....
        /*0df8*/ 	.word	0x00004c20


	//   ....[51]....
        /*0dfc*/ 	.word	0x00004cf0


	//   ....[52]....
        /*0e00*/ 	.word	0x00004d20


	//   ....[53]....
        /*0e04*/ 	.word	0x00004d60


	//   ....[54]....
        /*0e08*/ 	.word	0x00004e20


	//   ....[55]....
        /*0e0c*/ 	.word	0x00004fc0


	//   ....[56]....
        /*0e10*/ 	.word	0x00005000


	//   ....[57]....
        /*0e14*/ 	.word	0x000050b0


	//   ....[58]....
        /*0e18*/ 	.word	0x000050f0


	//   ....[59]....
        /*0e1c*/ 	.word	0x00005130


	//   ....[60]....
        /*0e20*/ 	.word	0x000051b0


	//   ....[61]....
        /*0e24*/ 	.word	0x000051f0


	//   ....[62]....
        /*0e28*/ 	.word	0x00005320


	//   ....[63]....
        /*0e2c*/ 	.word	0x00005490


	//   ....[64]....
        /*0e30*/ 	.word	0x000054c0


	//   ....[65]....
        /*0e34*/ 	.word	0x000054e0


	//   ....[66]....
        /*0e38*/ 	.word	0x00005500


	//   ....[67]....
        /*0e3c*/ 	.word	0x00005540


	//   ....[68]....
        /*0e40*/ 	.word	0x00005560


	//   ....[69]....
        /*0e44*/ 	.word	0x000055e0


	//   ....[70]....
        /*0e48*/ 	.word	0x000085c0


	//   ....[71]....
        /*0e4c*/ 	.word	0x00008820


	//   ....[72]....
        /*0e50*/ 	.word	0x00008840


	//   ....[73]....
        /*0e54*/ 	.word	0x00008880


	//   ....[74]....
        /*0e58*/ 	.word	0x000088b0


	//   ....[75]....
        /*0e5c*/ 	.word	0x00008920


	//   ....[76]....
        /*0e60*/ 	.word	0x000089d0


	//   ....[77]....
        /*0e64*/ 	.word	0x00008a90


	//   ....[78]....
        /*0e68*/ 	.word	0x00008b30


	//   ....[79]....
        /*0e6c*/ 	.word	0x00008b50


	//   ....[80]....
        /*0e70*/ 	.word	0x00008b80


	//   ....[81]....
        /*0e74*/ 	.word	0x00008bf0


	//   ....[82]....
        /*0e78*/ 	.word	0x00008c30


	//   ....[83]....
        /*0e7c*/ 	.word	0x00008cc0


	//   ....[84]....
        /*0e80*/ 	.word	0x00008dd0


	//   ....[85]....
        /*0e84*/ 	.word	0x00008e80


	//   ....[86]....
        /*0e88*/ 	.word	0x00008ec0


	//   ....[87]....
        /*0e8c*/ 	.word	0x00008f20


	//   ....[88]....
        /*0e90*/ 	.word	0x00008f30


	//   ....[89]....
        /*0e94*/ 	.word	0x00008f60


	//   ....[90]....
        /*0e98*/ 	.word	0x00008f70


	//   ....[91]....
        /*0e9c*/ 	.word	0x00008f80


	//   ....[92]....
        /*0ea0*/ 	.word	0x00009010


	//   ....[93]....
        /*0ea4*/ 	.word	0x000090b0


	//   ....[94]....
        /*0ea8*/ 	.word	0x000090e0


	//   ....[95]....
        /*0eac*/ 	.word	0x00009160


	//   ....[96]....
        /*0eb0*/ 	.word	0x000091b0


	//   ....[97]....
        /*0eb4*/ 	.word	0x000091e0


	//   ....[98]....
        /*0eb8*/ 	.word	0x00009290


	//   ....[99]....
        /*0ebc*/ 	.word	0x000092d0


	//   ....[100]....
        /*0ec0*/ 	.word	0x00009300


	//   ....[101]....
        /*0ec4*/ 	.word	0x00009350


	//   ....[102]....
        /*0ec8*/ 	.word	0x00009380


	//   ....[103]....
        /*0ecc*/ 	.word	0x000093b0


	//   ....[104]....
        /*0ed0*/ 	.word	0x00009400


	//   ....[105]....
        /*0ed4*/ 	.word	0x000094a0


	//   ....[106]....
        /*0ed8*/ 	.word	0x00009640


	//   ....[107]....
        /*0edc*/ 	.word	0x00009810


	//   ....[108]....
        /*0ee0*/ 	.word	0x00009870


	//   ....[109]....
        /*0ee4*/ 	.word	0x000098c0


	//   ....[110]....
        /*0ee8*/ 	.word	0x00009b90


	//   ....[111]....
        /*0eec*/ 	.word	0x00009bc0


	//   ....[112]....
        /*0ef0*/ 	.word	0x00009c00


	//   ....[113]....
        /*0ef4*/ 	.word	0x00009c10


	//   ....[114]....
        /*0ef8*/ 	.word	0x00009c20


	//   ....[115]....
        /*0efc*/ 	.word	0x00009c30


	//   ....[116]....
        /*0f00*/ 	.word	0x00009cb0


	//   ....[117]....
        /*0f04*/ 	.word	0x00009df0


	//   ....[118]....
        /*0f08*/ 	.word	0x00009e40


	//   ....[119]....
        /*0f0c*/ 	.word	0x0000a100


	//   ....[120]....
        /*0f10*/ 	.word	0x0000a110


	//   ....[121]....
        /*0f14*/ 	.word	0x0000a120


	//   ....[122]....
        /*0f18*/ 	.word	0x0000a130


	//   ....[123]....
        /*0f1c*/ 	.word	0x0000a150


	//   ....[124]....
        /*0f20*/ 	.word	0x0000a160


	//   ....[125]....
        /*0f24*/ 	.word	0x0000a170


	//   ....[126]....
        /*0f28*/ 	.word	0x0000a4d0


	//   ....[127]....
        /*0f2c*/ 	.word	0x0000a4e0


	//   ....[128]....
        /*0f30*/ 	.word	0x0000a4f0


	//   ....[129]....
        /*0f34*/ 	.word	0x0000a500


	//   ....[130]....
        /*0f38*/ 	.word	0x0000a510


	//   ....[131]....
        /*0f3c*/ 	.word	0x0000a520


	//   ....[132]....
        /*0f40*/ 	.word	0x0000a530


	//   ....[133]....
        /*0f44*/ 	.word	0x0000a540


	//   ....[134]....
        /*0f48*/ 	.word	0x0000ddf0


	//   ....[135]....
        /*0f4c*/ 	.word	0x0000e560


	//   ....[136]....
        /*0f50*/ 	.word	0x0000e5a0


	//   ....[137]....
        /*0f54*/ 	.word	0x0000e5f0


	//   ....[138]....
        /*0f58*/ 	.word	0x0000e640


	//   ....[139]....
        /*0f5c*/ 	.word	0x0000e650


	//   ....[140]....
        /*0f60*/ 	.word	0x0000e6d0


	//   ....[141]....
        /*0f64*/ 	.word	0x0000e700


	//   ....[142]....
        /*0f68*/ 	.word	0x0000e710


	//   ....[143]....
        /*0f6c*/ 	.word	0x0000e720


	//   ....[144]....
        /*0f70*/ 	.word	0x0000e770


	//   ....[145]....
        /*0f74*/ 	.word	0x0000e780


	//   ....[146]....
        /*0f78*/ 	.word	0x0000e7c0


	//   ....[147]....
        /*0f7c*/ 	.word	0x0000e870


	//   ....[148]....
        /*0f80*/ 	.word	0x0000e900


	//   ....[149]....
        /*0f84*/ 	.word	0x0000e910


	//   ....[150]....
        /*0f88*/ 	.word	0x0000e990


	//   ....[151]....
        /*0f8c*/ 	.word	0x0000ea10


	//   ....[152]....
        /*0f90*/ 	.word	0x0000ea60


	//   ....[153]....
        /*0f94*/ 	.word	0x0000eac0


	//   ....[154]....
        /*0f98*/ 	.word	0x0000eae0


	//   ....[155]....
        /*0f9c*/ 	.word	0x0000eb10


	//   ....[156]....
        /*0fa0*/ 	.word	0x0000eb40


	//   ....[157]....
        /*0fa4*/ 	.word	0x0000eb70


	//   ....[158]....
        /*0fa8*/ 	.word	0x0000eb90


	//   ....[159]....
        /*0fac*/ 	.word	0x0000ec00


	//   ....[160]....
        /*0fb0*/ 	.word	0x0000ec70


	//   ....[161]....
        /*0fb4*/ 	.word	0x0000ecc0


	//   ....[162]....
        /*0fb8*/ 	.word	0x0000ecd0


	//   ....[163]....
        /*0fbc*/ 	.word	0x0000ed00


	//   ....[164]....
        /*0fc0*/ 	.word	0x0000ed50


	//   ....[165]....
        /*0fc4*/ 	.word	0x0000ed70


	//   ....[166]....
        /*0fc8*/ 	.word	0x0000edc0


	//   ....[167]....
        /*0fcc*/ 	.word	0x0000ee20


	//   ....[168]....
        /*0fd0*/ 	.word	0x0000ee50


	//   ....[169]....
        /*0fd4*/ 	.word	0x0000ee80


	//   ....[170]....
        /*0fd8*/ 	.word	0x0000eef0


	//   ....[171]....
        /*0fdc*/ 	.word	0x0000ef30


	//   ....[172]....
        /*0fe0*/ 	.word	0x0000ef50


	//   ....[173]....
        /*0fe4*/ 	.word	0x0000ef80


	//   ....[174]....
        /*0fe8*/ 	.word	0x0000f0e0


	//   ....[175]....
        /*0fec*/ 	.word	0x0000f140


	//   ....[176]....
        /*0ff0*/ 	.word	0x0000f250


	//   ....[177]....
        /*0ff4*/ 	.word	0x0000f290


	//   ....[178]....
        /*0ff8*/ 	.word	0x0000f330


	//   ....[179]....
        /*0ffc*/ 	.word	0x0000f380


	//   ....[180]....
        /*1000*/ 	.word	0x0000f3d0


	//   ....[181]....
        /*1004*/ 	.word	0x0000f3f0


	//   ....[182]....
        /*1008*/ 	.word	0x0000f410


	//   ....[183]....
        /*100c*/ 	.word	0x0000f580


	//   ....[184]....
        /*1010*/ 	.word	0x0000f5e0


	//   ....[185]....
        /*1014*/ 	.word	0x0000f6c0


	//   ....[186]....
        /*1018*/ 	.word	0x0000f6e0


	//   ....[187]....
        /*101c*/ 	.word	0x0000f700


	//   ....[188]....
        /*1020*/ 	.word	0x0000f710


	//   ....[189]....
        /*1024*/ 	.word	0x0000f730


	//   ....[190]....
        /*1028*/ 	.word	0x0000fd00


	//   ....[191]....
        /*102c*/ 	.word	0x0000fd20


	//   ....[192]....
        /*1030*/ 	.word	0x0000fd40


	//   ....[193]....
        /*1034*/ 	.word	0x0000fd50


	//   ....[194]....
        /*1038*/ 	.word	0x0000fd60


	//   ....[195]....
        /*103c*/ 	.word	0x0000fd70


	//   ....[196]....
        /*1040*/ 	.word	0x0000fd80


	//   ....[197]....
        /*1044*/ 	.word	0x0000fda0


	//   ....[198]....
        /*1048*/ 	.word	0x000122f0


	//   ....[199]....
        /*104c*/ 	.word	0x00015a40


	//----- nvinfo : EIATTR_REG_RECONFIG
	.align		4
.L_754:
        /*1050*/ 	.byte	0x01, 0x54
	.zero		2


	//----- nvinfo : EIATTR_SYSCALL_OFFSETS
	.align		4
        /*1054*/ 	.byte	0x04, 0x46
        /*1056*/ 	.short	(.L_756 - .L_755)


	//   ....[0]....
.L_755:
        /*1058*/ 	.word	0x00001070


	//   ....[1]....
        /*105c*/ 	.word	0x00001160


	//   ....[2]....
        /*1060*/ 	.word	0x000012c0


	//   ....[3]....
        /*1064*/ 	.word	0x000013b0


	//----- nvinfo : EIATTR_MBARRIER_INSTR_OFFSETS
	.align		4
.L_756:
        /*1068*/ 	.byte	0x04, 0x39
        /*106a*/ 	.short	(.L_758 - .L_757)


	//   ....[0]....
.L_757:
        /*106c*/ 	.word	0x00000290
        /*1070*/ 	.word	0x000000ff
        /*1074*/ 	.word	0x00030c00
        /*1078*/ 	.short	0x0100
        /*107a*/ 	.byte	0x06
	.zero		1


	//   ....[1]....
        /*107c*/ 	.word	0x00000390
        /*1080*/ 	.word	0x000000ff
        /*1084*/ 	.word	0x00030c10
        /*1088*/ 	.short	0x0100
        /*108a*/ 	.byte	0x08
	.zero		1


	//   ....[2]....
        /*108c*/ 	.word	0x000003a0
        /*1090*/ 	.word	0x000000ff
        /*1094*/ 	.word	0x00030c20
        /*1098*/ 	.short	0x0100
        /*109a*/ 	.byte	0x08
	.zero		1


	//   ....[3]....
        /*109c*/ 	.word	0x000003b0
        /*10a0*/ 	.word	0x000000ff
        /*10a4*/ 	.word	0x00030c18
        /*10a8*/ 	.short	0x0100
        /*10aa*/ 	.byte	0x08
	.zero		1


	//   ....[4]....
        /*10ac*/ 	.word	0x000003c0
        /*10b0*/ 	.word	0x000000ff
        /*10b4*/ 	.word	0x00030c28
        /*10b8*/ 	.short	0x0100
        /*10ba*/ 	.byte	0x08
	.zero		1


	//   ....[5]....
        /*10bc*/ 	.word	0x000004f0
        /*10c0*/ 	.word	0x000000ff
        /*10c4*/ 	.word	0x00030c30
        /*10c8*/ 	.short	0x0100
        /*10ca*/ 	.byte	0x08
	.zero		1


	//   ....[6]....
        /*10cc*/ 	.word	0x00000500
        /*10d0*/ 	.word	0x000000ff
        /*10d4*/ 	.word	0x00030c40
        /*10d8*/ 	.short	0x0100
        /*10da*/ 	.byte	0x08
	.zero		1


	//   ....[7]....
        /*10dc*/ 	.word	0x00000510
        /*10e0*/ 	.word	0x000000ff
        /*10e4*/ 	.word	0x00030c38
        /*10e8*/ 	.short	0x0100
        /*10ea*/ 	.byte	0x08
	.zero		1


	//   ....[8]....
        /*10ec*/ 	.word	0x00000520
        /*10f0*/ 	.word	0x000000ff
        /*10f4*/ 	.word	0x00030c48
        /*10f8*/ 	.short	0x0100
        /*10fa*/ 	.byte	0x08
	.zero		1


	//   ....[9]....
        /*10fc*/ 	.word	0x00001450
        /*1100*/ 	.word	0x00000010
        /*1104*/ 	.word	0x00030c00
        /*1108*/ 	.short	0x010a
        /*110a*/ 	.byte	0x3f
	.zero		1


	//   ....[10]....
        /*110c*/ 	.word	0x00001580
        /*1110*/ 	.word	0x00000010
        /*1114*/ 	.word	0x00030c00
        /*1118*/ 	.short	0x010a
        /*111a*/ 	.byte	0x3f
	.zero		1


	//   ....[11]....
        /*111c*/ 	.word	0x00002030
        /*1120*/ 	.word	0x00000006
        /*1124*/ 	.word	0x00030c10
        /*1128*/ 	.short	0x010a
        /*112a*/ 	.byte	0x3f
	.zero		1


	//   ....[12]....
        /*112c*/ 	.word	0x000020a0
        /*1130*/ 	.word	0x00000006
        /*1134*/ 	.word	0x00030c10
        /*1138*/ 	.short	0x010a
        /*113a*/ 	.byte	0x3f
	.zero		1


	//   ....[13]....
        /*113c*/ 	.word	0x000024d0
        /*1140*/ 	.word	0x00000006
        /*1144*/ 	.word	0x00030c30
        /*1148*/ 	.short	0x010a
        /*114a*/ 	.byte	0x3f
	.zero		1


	//   ....[14]....
        /*114c*/ 	.word	0x00002510
        /*1150*/ 	.word	0x00000006
        /*1154*/ 	.word	0x00030c30
        /*1158*/ 	.short	0x010a
        /*115a*/ 	.byte	0x3f
	.zero		1


	//   ....[15]....
        /*115c*/ 	.word	0x00006bc0
        /*1160*/ 	.word	0x00000005
        /*1164*/ 	.word	0x00000000
        /*1168*/ 	.short	0x0101
        /*116a*/ 	.byte	0x3f
	.zero		1


	//   ....[16]....
        /*116c*/ 	.word	0x00007010
        /*1170*/ 	.word	0x00000006
        /*1174*/ 	.word	0x00000000
        /*1178*/ 	.short	0x0101
        /*117a*/ 	.byte	0x3f
	.zero		1


	//   ....[17]....
        /*117c*/ 	.word	0x00007940
        /*1180*/ 	.word	0x00000006
        /*1184*/ 	.word	0x00030c10
        /*1188*/ 	.short	0x010a
        /*118a*/ 	.byte	0x3f
	.zero		1


	//   ....[18]....
        /*118c*/ 	.word	0x000079c0
        /*1190*/ 	.word	0x00000006
        /*1194*/ 	.word	0x00030c10
        /*1198*/ 	.short	0x010a
        /*119a*/ 	.byte	0x3f
	.zero		1


	//   ....[19]....
        /*119c*/ 	.word	0x00007dd0
        /*11a0*/ 	.word	0x00000006
        /*11a4*/ 	.word	0x00030c30
        /*11a8*/ 	.short	0x010a
        /*11aa*/ 	.byte	0x3f
	.zero		1


	//   ....[20]....
        /*11ac*/ 	.word	0x00007e10
        /*11b0*/ 	.word	0x00000006
        /*11b4*/ 	.word	0x00030c30
        /*11b8*/ 	.short	0x010a
        /*11ba*/ 	.byte	0x3f
	.zero		1


	//   ....[21]....
        /*11bc*/ 	.word	0x0000ba30
        /*11c0*/ 	.word	0x00000005
        /*11c4*/ 	.word	0x00000000
        /*11c8*/ 	.short	0x0101
        /*11ca*/ 	.byte	0x3f
	.zero		1


	//   ....[22]....
        /*11cc*/ 	.word	0x0000bea0
        /*11d0*/ 	.word	0x00000006
        /*11d4*/ 	.word	0x00000000
        /*11d8*/ 	.short	0x0101
        /*11da*/ 	.byte	0x3f
	.zero		1


	//   ....[23]....
        /*11dc*/ 	.word	0x0000c740
        /*11e0*/ 	.word	0x00000006
        /*11e4*/ 	.word	0x00030c10
        /*11e8*/ 	.short	0x010a
        /*11ea*/ 	.byte	0x3f
	.zero		1


	//   ....[24]....
        /*11ec*/ 	.word	0x0000c7c0
        /*11f0*/ 	.word	0x00000006
        /*11f4*/ 	.word	0x00030c10
        /*11f8*/ 	.short	0x010a
        /*11fa*/ 	.byte	0x3f
	.zero		1


	//   ....[25]....
        /*11fc*/ 	.word	0x0000cbd0
        /*1200*/ 	.word	0x00000006
        /*1204*/ 	.word	0x00030c30
        /*1208*/ 	.short	0x010a
        /*120a*/ 	.byte	0x3f
	.zero		1


	//   ....[26]....
        /*120c*/ 	.word	0x0000cc10
        /*1210*/ 	.word	0x00000006
        /*1214*/ 	.word	0x00030c30
        /*1218*/ 	.short	0x010a
        /*121a*/ 	.byte	0x3f
	.zero		1


	//   ....[27]....
        /*121c*/ 	.word	0x000112e0
        /*1220*/ 	.word	0x00000005
        /*1224*/ 	.word	0x00000000
        /*1228*/ 	.short	0x0101
        /*122a*/ 	.byte	0x3f
	.zero		1


	//   ....[28]....
        /*122c*/ 	.word	0x00011760
        /*1230*/ 	.word	0x00000006
        /*1234*/ 	.word	0x00000000
        /*1238*/ 	.short	0x0101
        /*123a*/ 	.byte	0x3f
	.zero		1


	//   ....[29]....
        /*123c*/ 	.word	0x00014070
        /*1240*/ 	.word	0x0000000f
        /*1244*/ 	.word	0x00030c20
        /*1248*/ 	.short	0x010a
        /*124a*/ 	.byte	0x3f
	.zero		1


	//   ....[30]....
        /*124c*/ 	.word	0x00014660
        /*1250*/ 	.word	0x0000000f
        /*1254*/ 	.word	0x00030c40
        /*1258*/ 	.short	0x010a
        /*125a*/ 	.byte	0x3f
	.zero		1


	//   ....[31]....
        /*125c*/ 	.word	0x000148c0
        /*1260*/ 	.word	0x0000000f
        /*1264*/ 	.word	0x00030c28
        /*1268*/ 	.short	0x010a
        /*126a*/ 	.byte	0x3f
	.zero		1


	//   ....[32]....
        /*126c*/ 	.word	0x00014b20
        /*1270*/ 	.word	0x0000000f
        /*1274*/ 	.word	0x00030c48
        /*1278*/ 	.short	0x010a
        /*127a*/ 	.byte	0x3f
	.zero		1


	//   ....[33]....
        /*127c*/ 	.word	0x00014d20
        /*1280*/ 	.word	0x0000000f
        /*1284*/ 	.word	0x00030c20
        /*1288*/ 	.short	0x010a
        /*128a*/ 	.byte	0x3f
	.zero		1


	//   ....[34]....
        /*128c*/ 	.word	0x00014ff0
        /*1290*/ 	.word	0x0000000f
        /*1294*/ 	.word	0x00030c40
        /*1298*/ 	.short	0x010a
        /*129a*/ 	.byte	0x3f
	.zero		1


	//   ....[35]....
        /*129c*/ 	.word	0x00015220
        /*12a0*/ 	.word	0x0000000f
        /*12a4*/ 	.word	0x00030c28
        /*12a8*/ 	.short	0x010a
        /*12aa*/ 	.byte	0x3f
	.zero		1


	//   ....[36]....
        /*12ac*/ 	.word	0x000154c0
        /*12b0*/ 	.word	0x00000003
        /*12b4*/ 	.word	0x00030c40
        /*12b8*/ 	.short	0x010a
        /*12ba*/ 	.byte	0x3f
	.zero		1


	//   ....[37]....
        /*12bc*/ 	.word	0x000158a0
        /*12c0*/ 	.word	0x00000007
        /*12c4*/ 	.word	0x00000000
        /*12c8*/ 	.short	0x010a
        /*12ca*/ 	.byte	0x3f
	.zero		1


	//   ....[38]....
        /*12cc*/ 	.word	0x00015900
        /*12d0*/ 	.word	0x00000003
        /*12d4*/ 	.word	0x00000000
        /*12d8*/ 	.short	0x010a
        /*12da*/ 	.byte	0x3f
	.zero		1


	//   ....[39]....
        /*12dc*/ 	.word	0x00015960
        /*12e0*/ 	.word	0x00000005
        /*12e4*/ 	.word	0x00000000
        /*12e8*/ 	.short	0x010a
        /*12ea*/ 	.byte	0x3f
	.zero		1


	//   ....[40]....
        /*12ec*/ 	.word	0x00015990
        /*12f0*/ 	.word	0x00000003
        /*12f4*/ 	.word	0x00000000
        /*12f8*/ 	.short	0x010a
        /*12fa*/ 	.byte	0x3f
	.zero		1


	//   ....[41]....
        /*12fc*/ 	.word	0x00015a70
        /*1300*/ 	.word	0x00000010
        /*1304*/ 	.word	0x00030c00
        /*1308*/ 	.short	0x010a
        /*130a*/ 	.byte	0x3f
	.zero		1


	//   ....[42]....
        /*130c*/ 	.word	0x00015ac0
        /*1310*/ 	.word	0x00000006
        /*1314*/ 	.word	0x00030c10
        /*1318*/ 	.short	0x010a
        /*131a*/ 	.byte	0x3f
	.zero		1


	//   ....[43]....
        /*131c*/ 	.word	0x00015b10
        /*1320*/ 	.word	0x00000006
        /*1324*/ 	.word	0x00030c30
        /*1328*/ 	.short	0x010a
        /*132a*/ 	.byte	0x3f
	.zero		1


	//   ....[44]....
        /*132c*/ 	.word	0x00015b60
        /*1330*/ 	.word	0x00000006
        /*1334*/ 	.word	0x00030c10
        /*1338*/ 	.short	0x010a
        /*133a*/ 	.byte	0x3f
	.zero		1


	//   ....[45]....
        /*133c*/ 	.word	0x00015bb0
        /*1340*/ 	.word	0x00000006
        /*1344*/ 	.word	0x00030c30
        /*1348*/ 	.short	0x010a
        /*134a*/ 	.byte	0x3f
	.zero		1


	//   ....[46]....
        /*134c*/ 	.word	0x00015c00
        /*1350*/ 	.word	0x00000006
        /*1354*/ 	.word	0x00030c10
        /*1358*/ 	.short	0x010a
        /*135a*/ 	.byte	0x3f
	.zero		1


	//   ....[47]....
        /*135c*/ 	.word	0x00015c50
        /*1360*/ 	.word	0x00000006
        /*1364*/ 	.word	0x00030c30
        /*1368*/ 	.short	0x010a
        /*136a*/ 	.byte	0x3f
	.zero		1


	//   ....[48]....
        /*136c*/ 	.word	0x00015ca0
        /*1370*/ 	.word	0x0000000f
        /*1374*/ 	.word	0x00030c20
        /*1378*/ 	.short	0x010a
        /*137a*/ 	.byte	0x3f
	.zero		1


	//   ....[49]....
        /*137c*/ 	.word	0x00015cf0
        /*1380*/ 	.word	0x0000000f
        /*1384*/ 	.word	0x00030c40
        /*1388*/ 	.short	0x010a
        /*138a*/ 	.byte	0x3f
	.zero		1


	//   ....[50]....
        /*138c*/ 	.word	0x00015d40
        /*1390*/ 	.word	0x0000000f
        /*1394*/ 	.word	0x00030c28
        /*1398*/ 	.short	0x010a
        /*139a*/ 	.byte	0x3f
	.zero		1


	//   ....[51]....
        /*139c*/ 	.word	0x00015d90
        /*13a0*/ 	.word	0x0000000f
        /*13a4*/ 	.word	0x00030c48
        /*13a8*/ 	.short	0x010a
        /*13aa*/ 	.byte	0x3f
	.zero		1


	//   ....[52]....
        /*13ac*/ 	.word	0x00015df0
        /*13b0*/ 	.word	0x0000000f
        /*13b4*/ 	.word	0x00030c20
        /*13b8*/ 	.short	0x010a
        /*13ba*/ 	.byte	0x3f
	.zero		1


	//   ....[53]....
        /*13bc*/ 	.word	0x00015e40
        /*13c0*/ 	.word	0x0000000f
        /*13c4*/ 	.word	0x00030c40
        /*13c8*/ 	.short	0x010a
        /*13ca*/ 	.byte	0x3f
	.zero		1


	//   ....[54]....
        /*13cc*/ 	.word	0x00015e90
        /*13d0*/ 	.word	0x0000000f
        /*13d4*/ 	.word	0x00030c28
        /*13d8*/ 	.short	0x010a
        /*13da*/ 	.byte	0x3f
	.zero		1


	//   ....[55]....
        /*13dc*/ 	.word	0x00015ee0
        /*13e0*/ 	.word	0x00000003
        /*13e4*/ 	.word	0x00030c40
        /*13e8*/ 	.short	0x010a
        /*13ea*/ 	.byte	0x3f
	.zero		1


	//   ....[56]....
        /*13ec*/ 	.word	0x00015fb0
        /*13f0*/ 	.word	0x00000007
        /*13f4*/ 	.word	0x00000000
        /*13f8*/ 	.short	0x010a
        /*13fa*/ 	.byte	0x3f
	.zero		1


	//   ....[57]....
        /*13fc*/ 	.word	0x00016000
        /*1400*/ 	.word	0x00000003
        /*1404*/ 	.word	0x00000000
        /*1408*/ 	.short	0x010a
        /*140a*/ 	.byte	0x3f
	.zero		1


	//   ....[58]....
        /*140c*/ 	.word	0x00016050
        /*1410*/ 	.word	0x00000005
        /*1414*/ 	.word	0x00000000
        /*1418*/ 	.short	0x010a
        /*141a*/ 	.byte	0x3f
	.zero		1


	//----- nvinfo : EIATTR_NUM_MBARRIERS
	.align		4
.L_758:
        /*141c*/ 	.byte	0x03, 0x38
        /*141e*/ 	.short	0x0009


	//----- nvinfo : EIATTR_EXIT_INSTR_OFFSETS
	.align		4
        /*1420*/ 	.byte	0x04, 0x1c
        /*1422*/ 	.short	(.L_760 - .L_759)


	//   ....[0]....
.L_759:
        /*1424*/ 	.word	0x000159e0


	//----- nvinfo : EIATTR_MAX_THREADS
	.align		4
.L_760:
        /*1428*/ 	.byte	0x04, 0x05
        /*142a*/ 	.short	(.L_762 - .L_761)
.L_761:
        /*142c*/ 	.word	0x00000180
        /*1430*/ 	.word	0x00000001
        /*1434*/ 	.word	0x00000001


	//----- nvinfo : EIATTR_CRS_STACK_SIZE
	.align		4
.L_762:
        /*1438*/ 	.byte	0x04, 0x1e
        /*143a*/ 	.short	(.L_764 - .L_763)
.L_763:
        /*143c*/ 	.word	0x00000000


	//----- nvinfo : EIATTR_CBANK_PARAM_SIZE
	.align		4
.L_764:
        /*1440*/ 	.byte	0x03, 0x19
        /*1442*/ 	.short	0x06f0


	//----- nvinfo : EIATTR_PARAM_CBANK
	.align		4
        /*1444*/ 	.byte	0x04, 0x0a
        /*1446*/ 	.short	(.L_766 - .L_765)
	.align		4
.L_765:
        /*1448*/ 	.word	index@(.nv.constant0._ZN7cutlass13device_kernelIN5flash11enable_sm90INS1_16FlashAttnBwdSm90INS1_25CollectiveMainloopBwdSm90ILi2ELi2ELi2EN4cute5tupleIJNS5_1CILi1EEES8_S8_EEENS6_IJNS7_ILi128EEESA_NS7_ILi64EEEEEENS_6half_tEfNS_4arch4Sm90ELb0ELb1ELb1ELb1ELb0ELb1ELb0ELb0ELi2ELi1ELi2ELi2ELb0EEENS1_24CollectiveEpilogueBwdGQAISC_fSF_Li256ELb1ELb0EEENS1_19SingleTileSchedulerILb1ELb0ELb0ELi128EEEEEEEEEvNT_6ParamsE)
        /*144c*/ 	.short	0x0210
        /*144e*/ 	.short	0x06f0


	//----- nvinfo : EIATTR_SW_WAR
	.align		4
.L_766:
        /*1450*/ 	.byte	0x04, 0x36
        /*1452*/ 	.short	(.L_768 - .L_767)
.L_767:
        /*1454*/ 	.word	0x00000008
.L_768:


//--------------------- .nv.info._ZN7cutlass13device_kernelIN5flash11enable_sm90INS1_16FlashAttnBwdSm90INS1_25CollectiveMainloopBwdSm90ILi2ELi2ELi2EN4cute5tupleIJNS5_1CILi1EEES8_S8_EEENS6_IJNS7_ILi128EEESA_NS7_ILi64EEEEEENS_6half_tEfNS_4arch4Sm90ELb0ELb1ELb1ELb1ELb1ELb1ELb0ELb0ELi2ELi1ELi2ELi2ELb0EEENS1_24CollectiveEpilogueBwdGQAISC_fSF_Li256ELb1ELb1EEENS1_19SingleTileSchedulerILb1ELb0ELb0ELi128EEEEEEEEEvNT_6ParamsE --------------------------
	.section	.nv.info._ZN7cutlass13device_kernelIN5flash11enable_sm90INS1_16FlashAttnBwdSm90INS1_25CollectiveMainloopBwdSm90ILi2ELi2ELi2EN4cute5tupleIJNS5_1CILi1EEES8_S8_EEENS6_IJNS7_ILi128EEESA_NS7_ILi64EEEEEENS_6half_tEfNS_4arch4Sm90ELb0ELb1ELb1ELb1ELb1ELb1ELb0ELb0ELi2ELi1ELi2ELi2ELb0EEENS1_24CollectiveEpilogueBwdGQAISC_fSF_Li256ELb1ELb1EEENS1_19SingleTileSchedulerILb1ELb0ELb0ELi128EEEEEEEEEvNT_6ParamsE,"",@"SHT_CUDA_INFO"
	.sectionflags	@""
	.align	4


	//----- nvinfo : EIATTR_CUDA_API_VERSION
	.align		4
        /*0000*/ 	.byte	0x04, 0x37
        /*0002*/ 	.short	(.L_770 - .L_769)
.L_769:
        /*0004*/ 	.word	0x00000082


	//----- nvinfo : EIATTR_KPARAM_INFO
	.align		4
.L_770:
        /*0008*/ 	.byte	0x04, 0x17
        /*000a*/ 	.short	(.L_772 - .L_771)
.L_771:
        /*000c*/ 	.word	0x00000000
        /*0010*/ 	.short	0x0000
        /*0012*/ 	.short	0x0070
        /*0014*/ 	.byte	0x00, 0xf0, 0x01, 0x1a


	//----- nvinfo : EIATTR_SPARSE_MMA_MASK
	.align		4
.L_772:
        /*0018*/ 	.byte	0x03, 0x50
        /*001a*/ 	.short	0x0000


	//----- nvinfo : EIATTR_MAXREG_COUNT
	.align		4
        /*001c*/ 	.byte	0x03, 0x1b
        /*001e*/ 	.short	0x00a8


	//----- nvinfo : EIATTR_NUM_BARRIERS
	.align		4
        /*0020*/ 	.byte	0x02, 0x4c
        /*0022*/ 	.byte	0x10
	.zero		1


	//----- nvinfo : EIATTR_EXTERNS
	.align		4
        /*0024*/ 	.byte	0x04, 0x0f
        /*0026*/ 	.short	(.L_774 - .L_773)


	//   ....[0]....
	.align		4
.L_773:
        /*0028*/ 	.word	index@(__assertfail)


	//----- nvinfo : EIATTR_ANNOTATIONS
	.align		4
.L_774:
        /*002c*/ 	.byte	0x04, 0x55
        /*002e*/ 	.short	(.L_776 - .L_775)


	//   ....[0]....
.L_775:
        /* <DEDUP_REMOVED lines=155> */


	//----- nvinfo : EIATTR_MERCURY_ISA_VERSION
	.align		4
.L_776:
        /*09d0*/ 	.byte	0x03, 0x5f
        /*09d2*/ 	.short	0x0101


	//----- nvinfo : EIATTR_INT_WARP_WIDE_INSTR_OFFSETS
	.align		4
        /*09d4*/ 	.byte	0x04, 0x31
        /*09d6*/ 	.short	(.L_778 - .L_777)


	//   ....[0]....
.L_777:
        /*09d8*/ 	.word	0x00000190


	//   ....[1]....
        /*09dc*/ 	.word	0x000001c0


	//   ....[2]....
        /*09e0*/ 	.word	0x000135c0


	//   ....[3]....
        /*09e4*/ 	.word	0x00013c10


	//   ....[4]....
        /*09e8*/ 	.word	0x000140c0


	//   ....[5]....
        /*09ec*/ 	.word	0x00014380


	//   ....[6]....
        /*09f0*/ 	.word	0x000145e0


	//   ....[7]....
        /*09f4*/ 	.word	0x00014770


	//----- nvinfo : EIATTR_COOP_GROUP_MASK_REGIDS
	.align		4
.L_778:
        /*09f8*/ 	.byte	0x04, 0x29
        /*09fa*/ 	.short	(.L_780 - .L_779)


	//   ....[0]....
.L_779:
        /*09fc*/ 	.word	0xffffffff


	//   ....[1]....
        /*0a00*/ 	.word	0xffffffff


	//   ....[2]....
        /*0a04*/ 	.word	0xffffffff


	//   ....[3]....
        /*0a08*/ 	.word	0xffffffff


	//   ....[4]....
        /*0a0c*/ 	.word	0xffffffff


	//   ....[5]....
        /*0a10*/ 	.word	0xffffffff


	//   ....[6]....
        /*0a14*/ 	.word	0xffffffff


	//   ....[7]....
        /*0a18*/ 	.word	0xffffffff


	//   ....[8]....
        /*0a1c*/ 	.word	0xffffffff


	//   ....[9]....
        /*0a20*/ 	.word	0xffffffff


	//   ....[10]....
        /*0a24*/ 	.word	0xffffffff


	//   ....[11]....
        /*0a28*/ 	.word	0xffffffff


	//   ....[12]....
        /*0a2c*/ 	.word	0xffffffff


	//   ....[13]....
        /*0a30*/ 	.word	0xffffffff


	//   ....[14]....
        /*0a34*/ 	.word	0xffffffff


	//   ....[15]....
        /*0a38*/ 	.word	0xffffffff


	//   ....[16]....
        /*0a3c*/ 	.word	0xffffffff


	//   ....[17]....
        /*0a40*/ 	.word	0xffffffff


	//   ....[18]....
        /*0a44*/ 	.word	0xffffffff


	//   ....[19]....
        /*0a48*/ 	.word	0xffffffff


	//   ....[20]....
        /*0a4c*/ 	.word	0xffffffff


	//   ....[21]....
        /*0a50*/ 	.word	0xffffffff


	//   ....[22]....
        /*0a54*/ 	.word	0xffffffff


	//   ....[23]....
        /*0a58*/ 	.word	0xffffffff


	//   ....[24]....
        /*0a5c*/ 	.word	0xffffffff


	//   ....[25]....
        /*0a60*/ 	.word	0xffffffff


	//   ....[26]....
        /*0a64*/ 	.word	0xffffffff


	//   ....[27]....
        /*0a68*/ 	.word	0xffffffff


	//   ....[28]....
        /*0a6c*/ 	.word	0xffffffff


	//   ....[29]....
        /*0a70*/ 	.word	0xffffffff


	//   ....[30]....
        /*0a74*/ 	.word	0xffffffff


	//   ....[31]....
        /*0a78*/ 	.word	0xffffffff


	//   ....[32]....
        /*0a7c*/ 	.word	0xffffffff


	//   ....[33]....
        /*0a80*/ 	.word	0xffffffff


	//   ....[34]....
        /*0a84*/ 	.word	0xffffffff


	//   ....[35]....
        /*0a88*/ 	.word	0xffffffff


	//   ....[36]....
        /*0a8c*/ 	.word	0xffffffff


	//   ....[37]....
        /*0a90*/ 	.word	0xffffffff


	//   ....[38]....
        /*0a94*/ 	.word	0xffffffff


	//   ....[39]....
        /*0a98*/ 	.word	0xffffffff


	//   ....[40]....
        /*0a9c*/ 	.word	0xffffffff


	//   ....[41]....
        /*0aa0*/ 	.word	0xffffffff


	//   ....[42]....
        /*0aa4*/ 	.word	0xffffffff


	//   ....[43]....
        /*0aa8*/ 	.word	0xffffffff


	//   ....[44]....
        /*0aac*/ 	.word	0xffffffff


	//   ....[45]....
        /*0ab0*/ 	.word	0xffffffff


	//   ....[46]....
        /*0ab4*/ 	.word	0xffffffff


	//   ....[47]....
        /*0ab8*/ 	.word	0xffffffff


	//   ....[48]....
        /*0abc*/ 	.word	0xffffffff


	//   ....[49]....
        /*0ac0*/ 	.word	0xffffffff


	//   ....[50]....
        /*0ac4*/ 	.word	0xffffffff


	//   ....[51]....
        /*0ac8*/ 	.word	0xffffffff


	//   ....[52]....
        /*0acc*/ 	.word	0xffffffff


	//   ....[53]....
        /*0ad0*/ 	.word	0xffffffff


	//   ....[54]....
        /*0ad4*/ 	.word	0xffffffff


	//   ....[55]....
        /*0ad8*/ 	.word	0xffffffff


	//   ....[56]....
        /*0adc*/ 	.word	0xffffffff


	//   ....[57]....
        /*0ae0*/ 	.word	0xffffffff


	//   ....[58]....
        /*0ae4*/ 	.word	0xffffffff


	//   ....[59]....
        /*0ae8*/ 	.word	0xffffffff


	//   ....[60]....
        /*0aec*/ 	.word	0xffffffff


	//   ....[61]....
        /*0af0*/ 	.word	0xffffffff


	//   ....[62]....
        /*0af4*/ 	.word	0xffffffff


	//   ....[63]....
        /*0af8*/ 	.word	0xffffffff


	//   ....[64]....
        /*0afc*/ 	.word	0xffffffff


	//   ....[65]....
        /*0b00*/ 	.word	0xffffffff


	//   ....[66]....
        /*0b04*/ 	.word	0xffffffff


	//   ....[67]....
        /*0b08*/ 	.word	0xffffffff


	//   ....[68]....
        /*0b0c*/ 	.word	0xffffffff


	//   ....[69]....
        /*0b10*/ 	.word	0xffffffff


	//   ....[70]....
        /*0b14*/ 	.word	0xffffffff


	//   ....[71]....
        /*0b18*/ 	.word	0xffffffff


	//   ....[72]....
        /*0b1c*/ 	.word	0xffffffff


	//   ....[73]....
        /*0b20*/ 	.word	0xffffffff


	//   ....[74]....
        /*0b24*/ 	.word	0xffffffff


	//   ....[75]....
        /*0b28*/ 	.word	0xffffffff


	//   ....[76]....
        /*0b2c*/ 	.word	0xffffffff


	//   ....[77]....
        /*0b30*/ 	.word	0xffffffff


	//   ....[78]....
        /*0b34*/ 	.word	0xffffffff


	//   ....[79]....
        /*0b38*/ 	.word	0xffffffff


	//   ....[80]....
        /*0b3c*/ 	.word	0xffffffff


	//   ....[81]....
        /*0b40*/ 	.word	0xffffffff


	//   ....[82]....
        /*0b44*/ 	.word	0xffffffff


	//   ....[83]....
        /*0b48*/ 	.word	0xffffffff


	//   ....[84]....
        /*0b4c*/ 	.word	0xffffffff


	//   ....[85]....
        /*0b50*/ 	.word	0xffffffff


	//   ....[86]....
        /*0b54*/ 	.word	0xffffffff


	//   ....[87]....
        /*0b58*/ 	.word	0xffffffff


	//   ....[88]....
        /*0b5c*/ 	.word	0xffffffff


	//   ....[89]....
        /*0b60*/ 	.word	0xffffffff


	//   ....[90]....
        /*0b64*/ 	.word	0xffffffff


	//   ....[91]....
        /*0b68*/ 	.word	0xffffffff


	//   ....[92]....
        /*0b6c*/ 	.word	0xffffffff


	//   ....[93]....
        /*0b70*/ 	.word	0xffffffff


	//   ....[94]....
        /*0b74*/ 	.word	0xffffffff


	//   ....[95]....
        /*0b78*/ 	.word	0xffffffff


	//   ....[96]....
        /*0b7c*/ 	.word	0xffffffff


	//   ....[97]....
        /*0b80*/ 	.word	0xffffffff


	//   ....[98]....
        /*0b84*/ 	.word	0xffffffff


	//   ....[99]....
        /*0b88*/ 	.word	0xffffffff


	//   ....[100]....
        /*0b8c*/ 	.word	0xffffffff


	//   ....[101]....
        /*0b90*/ 	.word	0xffffffff


	//   ....[102]....
        /*0b94*/ 	.word	0xffffffff


	//   ....[103]....
        /*0b98*/ 	.word	0xffffffff


	//   ....[104]....
        /*0b9c*/ 	.word	0xffffffff


	//   ....[105]....
        /*0ba0*/ 	.word	0xffffffff


	//   ....[106]....
        /*0ba4*/ 	.word	0xffffffff


	//   ....[107]....
        /*0ba8*/ 	.word	0xffffffff


	//   ....[108]....
        /*0bac*/ 	.word	0xffffffff


	//   ....[109]....
        /*0bb0*/ 	.word	0xffffffff


	//   ....[110]....
        /*0bb4*/ 	.word	0xffffffff


	//   ....[111]....
        /*0bb8*/ 	.word	0xffffffff


	//   ....[112]....
        /*0bbc*/ 	.word	0xffffffff


	//   ....[113]....
        /*0bc0*/ 	.word	0xffffffff


	//   ....[114]....
        /*0bc4*/ 	.word	0xffffffff


	//   ....[115]....
        /*0bc8*/ 	.word	0xffffffff


	//   ....[116]....
        /*0bcc*/ 	.word	0xffffffff


	//   ....[117]....
        /*0bd0*/ 	.word	0xffffffff


	//   ....[118]....
        /*0bd4*/ 	.word	0xffffffff


	//   ....[119]....
        /*0bd8*/ 	.word	0xffffffff


	//   ....[120]....
        /*0bdc*/ 	.word	0xffffffff


	//   ....[121]....
        /*0be0*/ 	.word	0xffffffff


	//   ....[122]....
        /*0be4*/ 	.word	0xffffffff


	//   ....[123]....
        /*0be8*/ 	.word	0xffffffff


	//   ....[124]....
        /*0bec*/ 	.word	0xffffffff


	//   ....[125]....
        /*0bf0*/ 	.word	0xffffffff


	//   ....[126]....
        /*0bf4*/ 	.word	0xffffffff


	//   ....[127]....
        /*0bf8*/ 	.word	0xffffffff


	//   ....[128]....
        /*0bfc*/ 	.word	0xffffffff


	//   ....[129]....
        /*0c00*/ 	.word	0xffffffff


	//   ....[130]....
        /*0c04*/ 	.word	0xffffffff


	//   ....[131]....
        /*0c08*/ 	.word	0xffffffff


	//   ....[132]....
        /*0c0c*/ 	.word	0xffffffff


	//   ....[133]....
        /*0c10*/ 	.word	0xffffffff


	//   ....[134]....
        /*0c14*/ 	.word	0xffffffff


	//   ....[135]....
        /*0c18*/ 	.word	0xffffffff


	//   ....[136]....
        /*0c1c*/ 	.word	0xffffffff


	//   ....[137]....
        /*0c20*/ 	.word	0xffffffff


	//   ....[138]....
        /*0c24*/ 	.word	0xffffffff


	//   ....[139]....
        /*0c28*/ 	.word	0xffffffff


	//   ....[140]....
        /*0c2c*/ 	.word	0xffffffff


	//   ....[141]....
        /*0c30*/ 	.word	0xffffffff


	//   ....[142]....
        /*0c34*/ 	.word	0xffffffff


	//   ....[143]....
        /*0c38*/ 	.word	0xffffffff


	//   ....[144]....
        /*0c3c*/ 	.word	0xffffffff


	//   ....[145]....
        /*0c40*/ 	.word	0xffffffff


	//   ....[146]....
        /*0c44*/ 	.word	0xffffffff


	//   ....[147]....
        /*0c48*/ 	.word	0xffffffff


	//   ....[148]....
        /*0c4c*/ 	.word	0xffffffff


	//   ....[149]....
        /*0c50*/ 	.word	0xffffffff


	//   ....[150]....
        /*0c54*/ 	.word	0xffffffff


	//   ....[151]....
        /*0c58*/ 	.word	0xffffffff


	//   ....[152]....
        /*0c5c*/ 	.word	0xffffffff


	//   ....[153]....
        /*0c60*/ 	.word	0xffffffff


	//   ....[154]....
        /*0c64*/ 	.word	0xffffffff


	//   ....[155]....
        /*0c68*/ 	.word	0xffffffff


	//   ....[156]....
        /*0c6c*/ 	.word	0xffffffff


	//   ....[157]....
        /*0c70*/ 	.word	0xffffffff


	//   ....[158]....
        /*0c74*/ 	.word	0xffffffff


	//   ....[159]....
        /*0c78*/ 	.word	0xffffffff


	//   ....[160]....
        /*0c7c*/ 	.word	0xffffffff


	//   ....[161]....
        /*0c80*/ 	.word	0xffffffff


	//   ....[162]....
        /*0c84*/ 	.word	0xffffffff


	//   ....[163]....
        /*0c88*/ 	.word	0xffffffff


	//   ....[164]....
        /*0c8c*/ 	.word	0xffffffff


	//   ....[165]....
        /*0c90*/ 	.word	0xffffffff


	//   ....[166]....
        /*0c94*/ 	.word	0xffffffff


	//   ....[167]....
        /*0c98*/ 	.word	0xffffffff


	//   ....[168]....
        /*0c9c*/ 	.word	0xffffffff


	//   ....[169]....
        /*0ca0*/ 	.word	0xffffffff


	//   ....[170]....
        /*0ca4*/ 	.word	0xffffffff


	//   ....[171]....
        /*0ca8*/ 	.word	0xffffffff


	//   ....[172]....
        /*0cac*/ 	.word	0xffffffff


	//   ....[173]....
        /*0cb0*/ 	.word	0xffffffff


	//   ....[174]....
        /*0cb4*/ 	.word	0xffffffff


	//   ....[175]....
        /*0cb8*/ 	.word	0xffffffff


	//   ....[176]....
        /*0cbc*/ 	.word	0xffffffff


	//   ....[177]....
        /*0cc0*/ 	.word	0xffffffff


	//   ....[178]....
        /*0cc4*/ 	.word	0xffffffff


	//   ....[179]....
        /*0cc8*/ 	.word	0xffffffff


	//   ....[180]....
        /*0ccc*/ 	.word	0xffffffff


	//   ....[181]....
        /*0cd0*/ 	.word	0xffffffff


	//   ....[182]....
        /*0cd4*/ 	.word	0xffffffff


	//   ....[183]....
        /*0cd8*/ 	.word	0xffffffff


	//   ....[184]....
        /*0cdc*/ 	.word	0xffffffff


	//   ....[185]....
        /*0ce0*/ 	.word	0xffffffff


	//   ....[186]....
        /*0ce4*/ 	.word	0xffffffff


	//   ....[187]....
        /*0ce8*/ 	.word	0xffffffff


	//   ....[188]....
        /*0cec*/ 	.word	0xffffffff


	//   ....[189]....
        /*0cf0*/ 	.word	0xffffffff


	//   ....[190]....
        /*0cf4*/ 	.word	0xffffffff


	//   ....[191]....
        /*0cf8*/ 	.word	0xffffffff


	//   ....[192]....
        /*0cfc*/ 	.word	0xffffffff


	//   ....[193]....
        /*0d00*/ 	.word	0xffffffff


	//   ....[194]....
        /*0d04*/ 	.word	0xffffffff


	//   ....[195]....
        /*0d08*/ 	.word	0xffffffff


	//   ....[196]....
        /*0d0c*/ 	.word	0xffffffff


	//   ....[197]....
        /*0d10*/ 	.word	0xffffffff


	//   ....[198]....
        /*0d14*/ 	.word	0xffffffff


	//   ....[199]....
        /*0d18*/ 	.word	0xffffffff


	//   ....[200]....
        /*0d1c*/ 	.word	0xffffffff


	//   ....[201]....
        /*0d20*/ 	.word	0xffffffff


	//   ....[202]....
        /*0d24*/ 	.word	0xffffffff


	//   ....[203]....
        /*0d28*/ 	.word	0xffffffff


	//   ....[204]....
        /*0d2c*/ 	.word	0xffffffff


	//   ....[205]....
        /*0d30*/ 	.word	0xffffffff


	//   ....[206]....
        /*0d34*/ 	.word	0xffffffff


	//   ....[207]....
        /*0d38*/ 	.word	0xffffffff


	//   ....[208]....
        /*0d3c*/ 	.word	0xffffffff


	//   ....[209]....
        /*0d40*/ 	.word	0xffffffff


	//   ....[210]....
        /*0d44*/ 	.word	0xffffffff


	//   ....[211]....
        /*0d48*/ 	.word	0xffffffff


	//   ....[212]....
        /*0d4c*/ 	.word	0x0500000f


	//   ....[213]....
        /*0d50*/ 	.word	0x0500000f


	//   ....[214]....
        /*0d54*/ 	.word	0x0500000f


	//   ....[215]....
        /*0d58*/ 	.word	0x0500000f


	//   ....[216]....
        /*0d5c*/ 	.word	0x0500000f


	//   ....[217]....
        /*0d60*/ 	.word	0x0500000f


	//----- nvinfo : EIATTR_COOP_GROUP_INSTR_OFFSETS
	.align		4
.L_780:
        /*0d64*/ 	.byte	0x04, 0x28
        /*0d66*/ 	.short	(.L_782 - .L_781)


	//   ....[0]....
.L_781:
        /*0d68*/ 	.word	0x00000070


	//   ....[1]....
        /*0d6c*/ 	.word	0x000001a0


	//   ....[2]....
        /*0d70*/ 	.word	0x000001f0


	//   ....[3]....
        /*0d74*/ 	.word	0x000003e0


	//   ....[4]....
        /*0d78*/ 	.word	0x00000620


	//   ....[5]....
        /*0d7c*/ 	.word	0x00001410


	//   ....[6]....
        /*0d80*/ 	.word	0x00003700


	//   ....[7]....
        /*0d84*/ 	.word	0x00003d40


	//   ....[8]....
        /*0d88*/ 	.word	0x00003f60


	//   ....[9]....
        /*0d8c*/ 	.word	0x00003f90


	//   ....[10]....
        /*0d90*/ 	.word	0x00003fc0


	//   ....[11]....
        /*0d94*/ 	.word	0x00004000


	//   ....[12]....
        /*0d98*/ 	.word	0x00004040


	//   ....[13]....
        /*0d9c*/ 	.word	0x00004120


	//   ....[14]....
        /*0da0*/ 	.word	0x00004160


	//   ....[15]....
        /*0da4*/ 	.word	0x00004190


	//   ....[16]....
        /*0da8*/ 	.word	0x000041a0


	//   ....[17]....
        /*0dac*/ 	.word	0x000041c0


	//   ....[18]....
        /*0db0*/ 	.word	0x000041d0


	//   ....[19]....
        /*0db4*/ 	.word	0x00004240


	//   ....[20]....
        /*0db8*/ 	.word	0x00004280


	//   ....[21]....
        /*0dbc*/ 	.word	0x000042c0


	//   ....[22]....
        /*0dc0*/ 	.word	0x00004300


	//   ....[23]....
        /*0dc4*/ 	.word	0x00004350


	//   ....[24]....
        /*0dc8*/ 	.word	0x00004450


	//   ....[25]....
        /*0dcc*/ 	.word	0x000044b0


	//   ....[26]....
        /*0dd0*/ 	.word	0x000044e0


	//   ....[27]....
        /*0dd4*/ 	.word	0x00004540


	//   ....[28]....
        /*0dd8*/ 	.word	0x00004580


	//   ....[29]....
        /*0ddc*/ 	.word	0x000045a0


	//   ....[30]....
        /*0de0*/ 	.word	0x000045d0


	//   ....[31]....
        /*0de4*/ 	.word	0x00004600


	//   ....[32]....
        /*0de8*/ 	.word	0x00004620


	//   ....[33]....
        /*0dec*/ 	.word	0x00004740


	//   ....[34]....
        /*0df0*/ 	.word	0x00004780


	//   ....[35]....
        /*0df4*/ 	.word	0x000047b0


	//   ....[36]....
        /*0df8*/ 	.word	0x000047e0


	//   ....[37]....
        /*0dfc*/ 	.word	0x00004800


	//   ....[38]....
        /*0e00*/ 	.word	0x000048b0


	//   ....[39]....
        /*0e04*/ 	.word	0x000048e0


	//   ....[40]....
        /*0e08*/ 	.word	0x00004920


	//   ....[41]....
        /*0e0c*/ 	.word	0x00004940


	//   ....[42]....
        /*0e10*/ 	.word	0x00004960


	//   ....[43]....
        /*0e14*/ 	.word	0x00004970


	//   ....[44]....
        /*0e18*/ 	.word	0x000049c0


	//   ....[45]....
        /*0e1c*/ 	.word	0x000049f0


	//   ....[46]....
        /*0e20*/ 	.word	0x00004a30


	//   ....[47]....
        /*0e24*/ 	.word	0x00004a60


	//   ....[48]....
        /*0e28*/ 	.word	0x00004b70


	//   ....[49]....
        /*0e2c*/ 	.word	0x00004c10


	//   ....[50]....
        /*0e30*/ 	.word	0x00004c20


	//   ....[51]....
        /*0e34*/ 	.word	0x00004cf0


	//   ....[52]....
        /*0e38*/ 	.word	0x00004d20


	//   ....[53]....
        /*0e3c*/ 	.word	0x00004d60


	//   ....[54]....
        /*0e40*/ 	.word	0x00004e20


	//   ....[55]....
        /*0e44*/ 	.word	0x00004fc0


	//   ....[56]....
        /*0e48*/ 	.word	0x00005000


	//   ....[57]....
        /*0e4c*/ 	.word	0x000050b0


	//   ....[58]....
        /*0e50*/ 	.word	0x000050f0


	//   ....[59]....
        /*0e54*/ 	.word	0x00005130


	//   ....[60]....
        /*0e58*/ 	.word	0x000051b0


	//   ....[61]....
        /*0e5c*/ 	.word	0x000051f0


	//   ....[62]....
        /*0e60*/ 	.word	0x00005320


	//   ....[63]....
        /*0e64*/ 	.word	0x00005490


	//   ....[64]....
        /*0e68*/ 	.word	0x000054c0


	//   ....[65]....
        /*0e6c*/ 	.word	0x000054e0


	//   ....[66]....
        /*0e70*/ 	.word	0x00005500


	//   ....[67]....
        /*0e74*/ 	.word	0x00005540


	//   ....[68]....
        /*0e78*/ 	.word	0x00005560


	//   ....[69]....
        /*0e7c*/ 	.word	0x000055e0


	//   ....[70]....
        /*0e80*/ 	.word	0x00008810


	//   ....[71]....
        /*0e84*/ 	.word	0x00008820


	//   ....[72]....
        /*0e88*/ 	.word	0x00008830


	//   ....[73]....
        /*0e8c*/ 	.word	0x00008880


	//   ....[74]....
        /*0e90*/ 	.word	0x00008890


	//   ....[75]....
        /*0e94*/ 	.word	0x00008920


	//   ....[76]....
        /*0e98*/ 	.word	0x00008970


	//   ....[77]....
        /*0e9c*/ 	.word	0x00008a20


	//   ....[78]....
        /*0ea0*/ 	.word	0x00008a60


	//   ....[79]....
        /*0ea4*/ 	.word	0x00008a80


	//   ....[80]....
        /*0ea8*/ 	.word	0x00008b00


	//   ....[81]....
        /*0eac*/ 	.word	0x00008b20


	//   ....[82]....
        /*0eb0*/ 	.word	0x00008b50


	//   ....[83]....
        /*0eb4*/ 	.word	0x00008b70


	//   ....[84]....
        /*0eb8*/ 	.word	0x00008bf0


	//   ....[85]....
        /*0ebc*/ 	.word	0x00008ce0


	//   ....[86]....
        /*0ec0*/ 	.word	0x00008d20


	//   ....[87]....
        /*0ec4*/ 	.word	0x00008d70


	//   ....[88]....
        /*0ec8*/ 	.word	0x00008df0


	//   ....[89]....
        /*0ecc*/ 	.word	0x00008e20


	//   ....[90]....
        /*0ed0*/ 	.word	0x00008ed0


	//   ....[91]....
        /*0ed4*/ 	.word	0x00008f70


	//   ....[92]....
        /*0ed8*/ 	.word	0x00008ff0


	//   ....[93]....
        /*0edc*/ 	.word	0x00009020


	//   ....[94]....
        /*0ee0*/ 	.word	0x00009080


	//   ....[95]....
        /*0ee4*/ 	.word	0x000090b0


	//   ....[96]....
        /*0ee8*/ 	.word	0x000090f0


	//   ....[97]....
        /*0eec*/ 	.word	0x00009150


	//   ....[98]....
        /*0ef0*/ 	.word	0x00009200


	//   ....[99]....
        /*0ef4*/ 	.word	0x00009230


	//   ....[100]....
        /*0ef8*/ 	.word	0x00009270


	//   ....[101]....
        /*0efc*/ 	.word	0x00009340


	//   ....[102]....
        /*0f00*/ 	.word	0x000093d0


	//   ....[103]....
        /*0f04*/ 	.word	0x000094f0


	//   ....[104]....
        /*0f08*/ 	.word	0x00009520


	//   ....[105]....
        /*0f0c*/ 	.word	0x00009570


	//   ....[106]....
        /*0f10*/ 	.word	0x00009660


	//   ....[107]....
        /*0f14*/ 	.word	0x00009740


	//   ....[108]....
        /*0f18*/ 	.word	0x000097e0


	//   ....[109]....
        /*0f1c*/ 	.word	0x00009810


	//   ....[110]....
        /*0f20*/ 	.word	0x00009aa0


	//   ....[111]....
        /*0f24*/ 	.word	0x00009b10


	//   ....[112]....
        /*0f28*/ 	.word	0x00009b30


	//   ....[113]....
        /*0f2c*/ 	.word	0x00009bd0


	//   ....[114]....
        /*0f30*/ 	.word	0x00009c60


	//   ....[115]....
        /*0f34*/ 	.word	0x00009c90


	//   ....[116]....
        /*0f38*/ 	.word	0x00009dc0


	//   ....[117]....
        /*0f3c*/ 	.word	0x00009e30


	//   ....[118]....
        /*0f40*/ 	.word	0x00009ea0


	//   ....[119]....
        /*0f44*/ 	.word	0x0000a0e0


	//   ....[120]....
        /*0f48*/ 	.word	0x0000a0f0


	//   ....[121]....
        /*0f4c*/ 	.word	0x0000a100


	//   ....[122]....
        /*0f50*/ 	.word	0x0000a110


	//   ....[123]....
        /*0f54*/ 	.word	0x0000a120


	//   ....[124]....
        /*0f58*/ 	.word	0x0000a130


	//   ....[125]....
        /*0f5c*/ 	.word	0x0000a140


	//   ....[126]....
        /*0f60*/ 	.word	0x0000a4c0


	//   ....[127]....
        /*0f64*/ 	.word	0x0000a4e0


	//   ....[128]....
        /*0f68*/ 	.word	0x0000a500


	//   ....[129]....
        /*0f6c*/ 	.word	0x0000a510


	//   ....[130]....
        /*0f70*/ 	.word	0x0000a520


	//   ....[131]....
        /*0f74*/ 	.word	0x0000a530


	//   ....[132]....
        /*0f78*/ 	.word	0x0000a540


	//   ....[133]....
        /*0f7c*/ 	.word	0x0000a550


	//   ....[134]....
        /*0f80*/ 	.word	0x0000db50


	//   ....[135]....
        /*0f84*/ 	.word	0x0000e4f0


	//   ....[136]....
        /*0f88*/ 	.word	0x0000e530


	//   ....[137]....
        /*0f8c*/ 	.word	0x0000e570


	//   ....[138]....
        /*0f90*/ 	.word	0x0000e640


	//   ....[139]....
        /*0f94*/ 	.word	0x0000e650


	//   ....[140]....
        /*0f98*/ 	.word	0x0000e6e0


	//   ....[141]....
        /*0f9c*/ 	.word	0x0000e750


	//   ....[142]....
        /*0fa0*/ 	.word	0x0000e760


	//   ....[143]....
        /*0fa4*/ 	.word	0x0000e770


	//   ....[144]....
        /*0fa8*/ 	.word	0x0000e7c0


	//   ....[145]....
        /*0fac*/ 	.word	0x0000e7d0


	//   ....[146]....
        /*0fb0*/ 	.word	0x0000e810


	//   ....[147]....
        /*0fb4*/ 	.word	0x0000e900


	//   ....[148]....
        /*0fb8*/ 	.word	0x0000e950


	//   ....[149]....
        /*0fbc*/ 	.word	0x0000e960


	//   ....[150]....
        /*0fc0*/ 	.word	0x0000e9a0


	//   ....[151]....
        /*0fc4*/ 	.word	0x0000ea70


	//   ....[152]....
        /*0fc8*/ 	.word	0x0000eae0


	//   ....[153]....
        /*0fcc*/ 	.word	0x0000eb00


	//   ....[154]....
        /*0fd0*/ 	.word	0x0000eb10


	//   ....[155]....
        /*0fd4*/ 	.word	0x0000ebb0


	//   ....[156]....
        /*0fd8*/ 	.word	0x0000ebc0


	//   ....[157]....
        /*0fdc*/ 	.word	0x0000ebd0


	//   ....[158]....
        /*0fe0*/ 	.word	0x0000ec20


	//   ....[159]....
        /*0fe4*/ 	.word	0x0000ec60


	//   ....[160]....
        /*0fe8*/ 	.word	0x0000ec70


	//   ....[161]....
        /*0fec*/ 	.word	0x0000ec80


	//   ....[162]....
        /*0ff0*/ 	.word	0x0000ecd0


	//   ....[163]....
        /*0ff4*/ 	.word	0x0000ed60


	//   ....[164]....
        /*0ff8*/ 	.word	0x0000eda0


	//   ....[165]....
        /*0ffc*/ 	.word	0x0000edd0


	//   ....[166]....
        /*1000*/ 	.word	0x0000ede0


	//   ....[167]....
        /*1004*/ 	.word	0x0000ee40


	//   ....[168]....
        /*1008*/ 	.word	0x0000ee50


	//   ....[169]....
        /*100c*/ 	.word	0x0000ee80


	//   ....[170]....
        /*1010*/ 	.word	0x0000ee90


	//   ....[171]....
        /*1014*/ 	.word	0x0000eed0


	//   ....[172]....
        /*1018*/ 	.word	0x0000ef40


	//   ....[173]....
        /*101c*/ 	.word	0x0000ef80


	//   ....[174]....
        /*1020*/ 	.word	0x0000efa0


	//   ....[175]....
        /*1024*/ 	.word	0x0000f210


	//   ....[176]....
        /*1028*/ 	.word	0x0000f280


	//   ....[177]....
        /*102c*/ 	.word	0x0000f2e0


	//   ....[178]....
        /*1030*/ 	.word	0x0000f330


	//   ....[179]....
        /*1034*/ 	.word	0x0000f390


	//   ....[180]....
        /*1038*/ 	.word	0x0000f3d0


	//   ....[181]....
        /*103c*/ 	.word	0x0000f3e0


	//   ....[182]....
        /*1040*/ 	.word	0x0000f6b0


	//   ....[183]....
        /*1044*/ 	.word	0x0000f6e0


	//   ....[184]....
        /*1048*/ 	.word	0x0000f720


	//   ....[185]....
        /*104c*/ 	.word	0x0000f740


	//   ....[186]....
        /*1050*/ 	.word	0x0000f750


	//   ....[187]....
        /*1054*/ 	.word	0x0000f760


	//   ....[188]....
        /*1058*/ 	.word	0x0000f770


	//   ....[189]....
        /*105c*/ 	.word	0x0000f780


	//   ....[190]....
        /*1060*/ 	.word	0x0000fb10


	//   ....[191]....
        /*1064*/ 	.word	0x0000fb40


	//   ....[192]....
        /*1068*/ 	.word	0x0000fb90


	//   ....[193]....
        /*106c*/ 	.word	0x0000fc70


	//   ....[194]....
        /*1070*/ 	.word	0x0000fcc0


	//   ....[195]....
        /*1074*/ 	.word	0x0000fd10


	//   ....[196]....
        /*1078*/ 	.word	0x0000fd40


	//   ....[197]....
        /*107c*/ 	.word	0x00010070


	//   ....[198]....
        /*1080*/ 	.word	0x00012040


	//   ....[199]....
        /*1084*/ 	.word	0x000121e0


	//   ....[200]....
        /*1088*/ 	.word	0x00012430


	//   ....[201]....
        /*108c*/ 	.word	0x000125d0


	//   ....[202]....
        /*1090*/ 	.word	0x000126e0


	//   ....[203]....
        /*1094*/ 	.word	0x000131c0


	//   ....[204]....
        /*1098*/ 	.word	0x000134f0


	//   ....[205]....
        /*109c*/ 	.word	0x00013870


	//   ....[206]....
        /*10a0*/ 	.word	0x00013b40


	//   ....[207]....
        /*10a4*/ 	.word	0x00013d80


	//   ....[208]....
        /*10a8*/ 	.word	0x00013ff0


	//   ....[209]....
        /*10ac*/ 	.word	0x000142c0


	//   ....[210]....
        /*10b0*/ 	.word	0x000144e0


	//   ....[211]....
        /*10b4*/ 	.word	0x00014670


	//   ....[212]....
        /*10b8*/ 	.word	0x00016d40


	//   ....[213]....
        /*10bc*/ 	.word	0x00016fd0


	//   ....[214]....
        /*10c0*/ 	.word	0x00017040


	//   ....[215]....
        /*10c4*/ 	.word	0x000170b0


	//   ....[216]....
        /*10c8*/ 	.word	0x00017120


	//   ....[217]....
        /*10cc*/ 	.word	0x00017190


	//----- nvinfo : EIATTR_REG_RECONFIG
	.align		4
.L_782:
        /*10d0*/ 	.byte	0x01, 0x54
	.zero		2


	//----- nvinfo : EIATTR_SYSCALL_OFFSETS
	.align		4
        /*10d4*/ 	.byte	0x04, 0x46
        /*10d6*/ 	.short	(.L_784 - .L_783)


	//   ....[0]....
.L_783:
        /*10d8*/ 	.word	0x00001070


	//   ....[1]....
        /*10dc*/ 	.word	0x00001160


	//   ....[2]....
        /*10e0*/ 	.word	0x000012c0


	//   ....[3]....
        /*10e4*/ 	.word	0x000013b0


	//----- nvinfo : EIATTR_MBARRIER_INSTR_OFFSETS
	.align		4
.L_784:
        /*10e8*/ 	.byte	0x04, 0x39
        /*10ea*/ 	.short	(.L_786 - .L_785)


	//   ....[0]....
.L_785:
        /*10ec*/ 	.word	0x00000290
        /*10f0*/ 	.word	0x000000ff
        /*10f4*/ 	.word	0x00030c00
        /*10f8*/ 	.short	0x0100
        /*10fa*/ 	.byte	0x06
	.zero		1


	//   ....[1]....
        /*10fc*/ 	.word	0x00000390
        /*1100*/ 	.word	0x000000ff
        /*1104*/ 	.word	0x00030c10
        /*1108*/ 	.short	0x0100
        /*110a*/ 	.byte	0x08
	.zero		1


	//   ....[2]....
        /*110c*/ 	.word	0x000003a0
        /*1110*/ 	.word	0x000000ff
        /*1114*/ 	.word	0x00030c20
        /*1118*/ 	.short	0x0100
        /*111a*/ 	.byte	0x08
	.zero		1


	//   ....[3]....
        /*111c*/ 	.word	0x000003b0
        /*1120*/ 	.word	0x000000ff
        /*1124*/ 	.word	0x00030c18
        /*1128*/ 	.short	0x0100
        /*112a*/ 	.byte	0x08
	.zero		1


	//   ....[4]....
        /*112c*/ 	.word	0x000003c0
        /*1130*/ 	.word	0x000000ff
        /*1134*/ 	.word	0x00030c28
        /*1138*/ 	.short	0x0100
        /*113a*/ 	.byte	0x08
	.zero		1


	//   ....[5]....
        /*113c*/ 	.word	0x000004f0
        /*1140*/ 	.word	0x000000ff
        /*1144*/ 	.word	0x00030c30
        /*1148*/ 	.short	0x0100
        /*114a*/ 	.byte	0x08
	.zero		1


	//   ....[6]....
        /*114c*/ 	.word	0x00000500
        /*1150*/ 	.word	0x000000ff
        /*1154*/ 	.word	0x00030c40
        /*1158*/ 	.short	0x0100
        /*115a*/ 	.byte	0x08
	.zero		1


	//   ....[7]....
        /*115c*/ 	.word	0x00000510
        /*1160*/ 	.word	0x000000ff
        /*1164*/ 	.word	0x00030c38
        /*1168*/ 	.short	0x0100
        /*116a*/ 	.byte	0x08
	.zero		1


	//   ....[8]....
        /*116c*/ 	.word	0x00000520
        /*1170*/ 	.word	0x000000ff
        /*1174*/ 	.word	0x00030c48
        /*1178*/ 	.short	0x0100
        /*117a*/ 	.byte	0x08
	.zero		1


	//   ....[9]....
        /*117c*/ 	.word	0x00001450
        /*1180*/ 	.word	0x00000010
        /*1184*/ 	.word	0x00030c00
        /*1188*/ 	.short	0x010a
        /*118a*/ 	.byte	0x3f
	.zero		1


	//   ....[10]....
        /*118c*/ 	.word	0x00001580
        /*1190*/ 	.word	0x00000010
        /*1194*/ 	.word	0x00030c00
        /*1198*/ 	.short	0x010a
        /*119a*/ 	.byte	0x3f
	.zero		1


	//   ....[11]....
        /*119c*/ 	.word	0x00002030
        /*11a0*/ 	.word	0x00000006
        /*11a4*/ 	.word	0x00030c10
        /*11a8*/ 	.short	0x010a
        /*11aa*/ 	.byte	0x3f
	.zero		1


	//   ....[12]....
        /*11ac*/ 	.word	0x000020a0
        /*11b0*/ 	.word	0x00000006
        /*11b4*/ 	.word	0x00030c10
        /*11b8*/ 	.short	0x010a
        /*11ba*/ 	.byte	0x3f
	.zero		1


	//   ....[13]....
        /*11bc*/ 	.word	0x000024d0
        /*11c0*/ 	.word	0x00000006
        /*11c4*/ 	.word	0x00030c30
        /*11c8*/ 	.short	0x010a
        /*11ca*/ 	.byte	0x3f
	.zero		1


	//   ....[14]....
        /*11cc*/ 	.word	0x00002510
        /*11d0*/ 	.word	0x00000006
        /*11d4*/ 	.word	0x00030c30
        /*11d8*/ 	.short	0x010a
        /*11da*/ 	.byte	0x3f
	.zero		1


	//   ....[15]....
        /*11dc*/ 	.word	0x00006bc0
        /*11e0*/ 	.word	0x00000005
        /*11e4*/ 	.word	0x00000000
        /*11e8*/ 	.short	0x0101
        /*11ea*/ 	.byte	0x3f
	.zero		1


	//   ....[16]....
        /*11ec*/ 	.word	0x00007010
        /*11f0*/ 	.word	0x00000006
        /*11f4*/ 	.word	0x00000000
        /*11f8*/ 	.short	0x0101
        /*11fa*/ 	.byte	0x3f
	.zero		1


	//   ....[17]....
        /*11fc*/ 	.word	0x00007900
        /*1200*/ 	.word	0x00000006
        /*1204*/ 	.word	0x00030c10
        /*1208*/ 	.short	0x010a
        /*120a*/ 	.byte	0x3f
	.zero		1


	//   ....[18]....
        /*120c*/ 	.word	0x00007980
        /*1210*/ 	.word	0x00000006
        /*1214*/ 	.word	0x00030c10
        /*1218*/ 	.short	0x010a
        /*121a*/ 	.byte	0x3f
	.zero		1


	//   ....[19]....
        /*121c*/ 	.word	0x00007d90
        /*1220*/ 	.word	0x00000006
        /*1224*/ 	.word	0x00030c30
        /*1228*/ 	.short	0x010a
        /*122a*/ 	.byte	0x3f
	.zero		1


	//   ....[20]....
        /*122c*/ 	.word	0x00007dd0
        /*1230*/ 	.word	0x00000006
        /*1234*/ 	.word	0x00030c30
        /*1238*/ 	.short	0x010a
        /*123a*/ 	.byte	0x3f
	.zero		1


	//   ....[21]....
        /*123c*/ 	.word	0x0000ba30
        /*1240*/ 	.word	0x00000005
        /*1244*/ 	.word	0x00000000
        /*1248*/ 	.short	0x0101
        /*124a*/ 	.byte	0x3f
	.zero		1


	//   ....[22]....
        /*124c*/ 	.word	0x0000be80
        /*1250*/ 	.word	0x00000006
        /*1254*/ 	.word	0x00000000
        /*1258*/ 	.short	0x0101
        /*125a*/ 	.byte	0x3f
	.zero		1


	//   ....[23]....
        /*125c*/ 	.word	0x0000c680
        /*1260*/ 	.word	0x00000006
        /*1264*/ 	.word	0x00030c10
        /*1268*/ 	.short	0x010a
        /*126a*/ 	.byte	0x3f
	.zero		1


	//   ....[24]....
        /*126c*/ 	.word	0x0000c700
        /*1270*/ 	.word	0x00000006
        /*1274*/ 	.word	0x00030c10
        /*1278*/ 	.short	0x010a
        /*127a*/ 	.byte	0x3f
	.zero		1


	//   ....[25]....
        /*127c*/ 	.word	0x0000cb30
        /*1280*/ 	.word	0x00000006
        /*1284*/ 	.word	0x00030c30
        /*1288*/ 	.short	0x010a
        /*128a*/ 	.byte	0x3f
	.zero		1


	//   ....[26]....
        /*128c*/ 	.word	0x0000cb70
        /*1290*/ 	.word	0x00000006
        /*1294*/ 	.word	0x00030c30
        /*1298*/ 	.short	0x010a
        /*129a*/ 	.byte	0x3f
	.zero		1


	//   ....[27]....
        /*129c*/ 	.word	0x00011240
        /*12a0*/ 	.word	0x00000005
        /*12a4*/ 	.word	0x00000000
        /*12a8*/ 	.short	0x0101
        /*12aa*/ 	.byte	0x3f
	.zero		1


	//   ....[28]....
        /*12ac*/ 	.word	0x000116c0
        /*12b0*/ 	.word	0x00000006
        /*12b4*/ 	.word	0x00000000
        /*12b8*/ 	.short	0x0101
        /*12ba*/ 	.byte	0x3f
	.zero		1


	//   ....[29]....
        /*12bc*/ 	.word	0x00015370
        /*12c0*/ 	.word	0x0000000f
        /*12c4*/ 	.word	0x00030c20
        /*12c8*/ 	.short	0x010a
        /*12ca*/ 	.byte	0x3f
	.zero		1


	//   ....[30]....
        /*12cc*/ 	.word	0x00015960
        /*12d0*/ 	.word	0x0000000f
        /*12d4*/ 	.word	0x00030c40
        /*12d8*/ 	.short	0x010a
        /*12da*/ 	.byte	0x3f
	.zero		1


	//   ....[31]....
        /*12dc*/ 	.word	0x00015bc0
        /*12e0*/ 	.word	0x0000000f
        /*12e4*/ 	.word	0x00030c28
        /*12e8*/ 	.short	0x010a
        /*12ea*/ 	.byte	0x3f
	.zero		1


	//   ....[32]....
        /*12ec*/ 	.word	0x00015e20
        /*12f0*/ 	.word	0x0000000f
        /*12f4*/ 	.word	0x00030c48
        /*12f8*/ 	.short	0x010a
        /*12fa*/ 	.byte	0x3f
	.zero		1


	//   ....[33]....
        /*12fc*/ 	.word	0x00016020
        /*1300*/ 	.word	0x0000000f
        /*1304*/ 	.word	0x00030c20
        /*1308*/ 	.short	0x010a
        /*130a*/ 	.byte	0x3f
	.zero		1


	//   ....[34]....
        /*130c*/ 	.word	0x000162f0
        /*1310*/ 	.word	0x0000000f
        /*1314*/ 	.word	0x00030c40
        /*1318*/ 	.short	0x010a
        /*131a*/ 	.byte	0x3f
	.zero		1


	//   ....[35]....
        /*131c*/ 	.word	0x00016520
        /*1320*/ 	.word	0x0000000f
        /*1324*/ 	.word	0x00030c28
        /*1328*/ 	.short	0x010a
        /*132a*/ 	.byte	0x3f
	.zero		1


	//   ....[36]....
        /*132c*/ 	.word	0x000167c0
        /*1330*/ 	.word	0x00000003
        /*1334*/ 	.word	0x00030c40
        /*1338*/ 	.short	0x010a
        /*133a*/ 	.byte	0x3f
	.zero		1


	//   ....[37]....
        /*133c*/ 	.word	0x00016bb0
        /*1340*/ 	.word	0x00000007
        /*1344*/ 	.word	0x00000000
        /*1348*/ 	.short	0x010a
        /*134a*/ 	.byte	0x3f
	.zero		1


	//   ....[38]....
        /*134c*/ 	.word	0x00016c00
        /*1350*/ 	.word	0x00000003
        /*1354*/ 	.word	0x00000000
        /*1358*/ 	.short	0x010a
        /*135a*/ 	.byte	0x3f
	.zero		1


	//   ....[39]....
        /*135c*/ 	.word	0x00016c60
        /*1360*/ 	.word	0x00000005
        /*1364*/ 	.word	0x00000000
        /*1368*/ 	.short	0x010a
        /*136a*/ 	.byte	0x3f
	.zero		1


	//   ....[40]....
        /*136c*/ 	.word	0x00016c90
        /*1370*/ 	.word	0x00000003
        /*1374*/ 	.word	0x00000000
        /*1378*/ 	.short	0x010a
        /*137a*/ 	.byte	0x3f
	.zero		1


	//   ....[41]....
        /*137c*/ 	.word	0x00016d70
        /*1380*/ 	.word	0x00000010
        /*1384*/ 	.word	0x00030c00
        /*1388*/ 	.short	0x010a
        /*138a*/ 	.byte	0x3f
	.zero		1


	//   ....[42]....
        /*138c*/ 	.word	0x00016dc0
        /*1390*/ 	.word	0x00000006
        /*1394*/ 	.word	0x00030c10
        /*1398*/ 	.short	0x010a
        /*139a*/ 	.byte	0x3f
	.zero		1


	//   ....[43]....
        /*139c*/ 	.word	0x00016e10
        /*13a0*/ 	.word	0x00000006
        /*13a4*/ 	.word	0x00030c30
        /*13a8*/ 	.short	0x010a
        /*13aa*/ 	.byte	0x3f
	.zero		1


	//   ....[44]....
        /*13ac*/ 	.word	0x00016e60
        /*13b0*/ 	.word	0x00000006
        /*13b4*/ 	.word	0x00030c10
        /*13b8*/ 	.short	0x010a
        /*13ba*/ 	.byte	0x3f
	.zero		1


	//   ....[45]....
        /*13bc*/ 	.word	0x00016eb0
        /*13c0*/ 	.word	0x00000006
        /*13c4*/ 	.word	0x00030c30
        /*13c8*/ 	.short	0x010a
        /*13ca*/ 	.byte	0x3f
	.zero		1


	//   ....[46]....
        /*13cc*/ 	.word	0x00016f00
        /*13d0*/ 	.word	0x00000006
        /*13d4*/ 	.word	0x00030c10
        /*13d8*/ 	.short	0x010a
        /*13da*/ 	.byte	0x3f
	.zero		1


	//   ....[47]....
        /*13dc*/ 	.word	0x00016f50
        /*13e0*/ 	.word	0x00000006
        /*13e4*/ 	.word	0x00030c30
        /*13e8*/ 	.short	0x010a
        /*13ea*/ 	.byte	0x3f
	.zero		1


	//   ....[48]....
        /*13ec*/ 	.word	0x000171d0
        /*13f0*/ 	.word	0x0000000f
        /*13f4*/ 	.word	0x00030c20
        /*13f8*/ 	.short	0x010a
        /*13fa*/ 	.byte	0x3f
	.zero		1


	//   ....[49]....
        /*13fc*/ 	.word	0x00017220
        /*1400*/ 	.word	0x0000000f
        /*1404*/ 	.word	0x00030c40
        /*1408*/ 	.short	0x010a
        /*140a*/ 	.byte	0x3f
	.zero		1


	//   ....[50]....
        /*140c*/ 	.word	0x00017270
        /*1410*/ 	.word	0x0000000f
        /*1414*/ 	.word	0x00030c28
        /*1418*/ 	.short	0x010a
        /*141a*/ 	.byte	0x3f
	.zero		1


	//   ....[51]....
        /*141c*/ 	.word	0x000172c0
        /*1420*/ 	.word	0x0000000f
        /*1424*/ 	.word	0x00030c48
        /*1428*/ 	.short	0x010a
        /*142a*/ 	.byte	0x3f
	.zero		1


	//   ....[52]....
        /*142c*/ 	.word	0x00017320
        /*1430*/ 	.word	0x0000000f
        /*1434*/ 	.word	0x00030c20
        /*1438*/ 	.short	0x010a
        /*143a*/ 	.byte	0x3f
	.zero		1


	//   ....[53]....
        /*143c*/ 	.word	0x00017370
        /*1440*/ 	.word	0x0000000f
        /*1444*/ 	.word	0x00030c40
        /*1448*/ 	.short	0x010a
        /*144a*/ 	.byte	0x3f
	.zero		1


	//   ....[54]....
        /*144c*/ 	.word	0x000173c0
        /*1450*/ 	.word	0x0000000f
        /*1454*/ 	.word	0x00030c28
        /*1458*/ 	.short	0x010a
        /*145a*/ 	.byte	0x3f
	.zero		1


	//   ....[55]....
        /*145c*/ 	.word	0x00017410
        /*1460*/ 	.word	0x00000003
        /*1464*/ 	.word	0x00030c40
        /*1468*/ 	.short	0x010a
        /*146a*/ 	.byte	0x3f
	.zero		1


	//   ....[56]....
        /*146c*/ 	.word	0x000174e0
        /*1470*/ 	.word	0x00000007
        /*1474*/ 	.word	0x00000000
        /*1478*/ 	.short	0x010a
        /*147a*/ 	.byte	0x3f
	.zero		1


	//   ....[57]....
        /*147c*/ 	.word	0x00017530
        /*1480*/ 	.word	0x00000003
        /*1484*/ 	.word	0x00000000
        /*1488*/ 	.short	0x010a
        /*148a*/ 	.byte	0x3f
	.zero		1


	//   ....[58]....
        /*148c*/ 	.word	0x00017580
        /*1490*/ 	.word	0x00000005
        /*1494*/ 	.word	0x00000000
        /*1498*/ 	.short	0x010a
        /*149a*/ 	.byte	0x3f
	.zero		1


	//----- nvinfo : EIATTR_NUM_MBARRIERS
	.align		4
.L_786:
        /*149c*/ 	.byte	0x03, 0x38
        /*149e*/ 	.short	0x0009


	//----- nvinfo : EIATTR_EXIT_INSTR_OFFSETS
	.align		4
        /*14a0*/ 	.byte	0x04, 0x1c
        /*14a2*/ 	.short	(.L_788 - .L_787)


	//   ....[0]....
.L_787:
        /*14a4*/ 	.word	0x00016ce0


	//----- nvinfo : EIATTR_MAX_THREADS
	.align		4
.L_788:
        /*14a8*/ 	.byte	0x04, 0x05
        /*14aa*/ 	.short	(.L_790 - .L_789)
.L_789:
        /*14ac*/ 	.word	0x00000180
        /*14b0*/ 	.word	0x00000001
        /*14b4*/ 	.word	0x00000001


	//----- nvinfo : EIATTR_CRS_STACK_SIZE
	.align		4
.L_790:
        /*14b8*/ 	.byte	0x04, 0x1e
        /*14ba*/ 	.short	(.L_792 - .L_791)
.L_791:
        /*14bc*/ 	.word	0x00000000


	//----- nvinfo : EIATTR_CBANK_PARAM_SIZE
	.align		4
.L_792:
        /*14c0*/ 	.byte	0x03, 0x19
        /*14c2*/ 	.short	0x06f0


	//----- nvinfo : EIATTR_PARAM_CBANK
	.align		4
        /*14c4*/ 	.byte	0x04, 0x0a
        /*14c6*/ 	.short	(.L_794 - .L_793)
	.align		4
.L_793:
        /*14c8*/ 	.word	index@(.nv.constant0._ZN7cutlass13device_kernelIN5flash11enable_sm90INS1_16FlashAttnBwdSm90INS1_25CollectiveMainloopBwdSm90ILi2ELi2ELi2EN4cute5tupleIJNS5_1CILi1EEES8_S8_EEENS6_IJNS7_ILi128EEESA_NS7_ILi64EEEEEENS_6half_tEfNS_4arch4Sm90ELb0ELb1ELb1ELb1ELb1ELb1ELb0ELb0ELi2ELi1ELi2ELi2ELb0EEENS1_24CollectiveEpilogueBwdGQAISC_fSF_Li256ELb1ELb1EEENS1_19SingleTileSchedulerILb1ELb0ELb0ELi128EEEEEEEEEvNT_6ParamsE)
        /*14cc*/ 	.short	0x0210
        /*14ce*/ 	.short	0x06f0


	//----- nvinfo : EIATTR_SW_WAR
	.align		4
.L_794:
        /*14d0*/ 	.byte	0x04, 0x36
        /*14d2*/ 	.short	(.L_796 - .L_795)
.L_795:
        /*14d4*/ 	.word	0x00000008
.L_796:


//--------------------- .nv.info._ZN7cutlass13device_kernelIN5flash11enable_sm90INS1_16FlashAttnBwdSm90INS1_25CollectiveMainloopBwdSm90ILi2ELi2ELi2EN4cute5tupleIJNS5_1CILi1EEES8_S8_EEENS6_IJNS7_ILi96EEENS7_ILi128EEENS7_ILi64EEEEEENS_6half_tEfNS_4arch4Sm90ELb1ELb0ELb1ELb0ELb0ELb1ELb0ELb1ELi2ELi1ELi2ELi2ELb0EEENS1_21CollectiveEpilogueBwdISD_SE_SG_Li256ELb0ELb0ELi1EEENS1_25SingleTileBwdLPTSchedulerILb0ELi128ELb0EEEEEEEEEvNT_6ParamsE --------------------------
	.section	.nv.info._ZN7cutlass13device_kernelIN5flash11enable_sm90INS1_16FlashAttnBwdSm90INS1_25CollectiveMainloopBwdSm90ILi2ELi2ELi2EN4cute5tupleIJNS5_1CILi1EEES8_S8_EEENS6_IJNS7_ILi96EEENS7_ILi128EEENS7_ILi64EEEEEENS_6half_tEfNS_4arch4Sm90ELb1ELb0ELb1ELb0ELb0ELb1ELb0ELb1ELi2ELi1ELi2ELi2ELb0EEENS1_21CollectiveEpilogueBwdISD_SE_SG_Li256ELb0ELb0ELi1EEENS1_25SingleTileBwdLPTSchedulerILb0ELi128ELb0EEEEEEEEEvNT_6ParamsE,"",@"SHT_CUDA_INFO"
	.sectionflags	@""
	.align	4


	//----- nvinfo : EIATTR_CUDA_API_VERSION
	.align		4
        /*0000*/ 	.byte	0x04, 0x37
        /*0002*/ 	.short	(.L_798 - .L_797)
.L_797:
        /*0004*/ 	.word	0x00000082


	//----- nvinfo : EIATTR_KPARAM_INFO
	.align		4
.L_798:
        /*0008*/ 	.byte	0x04, 0x17
        /*000a*/ 	.short	(.L_800 - .L_799)
.L_799:
        /*000c*/ 	.word	0x00000000
        /*0010*/ 	.short	0x0000
        /*0012*/ 	.short	0x0070
        /*0014*/ 	.byte	0x00, 0xf0, 0x01, 0x24


	//----- nvinfo : EIATTR_SPARSE_MMA_MASK
	.align		4
.L_800:
        /*0018*/ 	.byte	0x03, 0x50
        /*001a*/ 	.short	0x0000


	//----- nvinfo : EIATTR_MAXREG_COUNT
	.align		4
        /*001c*/ 	.byte	0x03, 0x1b
        /*001e*/ 	.short	0x00a8


	//----- nvinfo : EIATTR_NUM_BARRIERS
	.align		4
        /*0020*/ 	.byte	0x02, 0x4c
        /*0022*/ 	.byte	0x10
	.zero		1


	//----- nvinfo : EIATTR_EXTERNS
	.align		4
        /*0024*/ 	.byte	0x04, 0x0f
        /*0026*/ 	.short	(.L_802 - .L_801)


	//   ....[0]....
	.align		4
.L_801:
        /*0028*/ 	.word	index@(__assertfail)


	//----- nvinfo : EIATTR_ANNOTATIONS
	.align		4
.L_802:
        /*002c*/ 	.byte	0x04, 0x55
        /*002e*/ 	.short	(.L_804 - .L_803)


	//   ....[0]....
.L_803:
        /* <DEDUP_REMOVED lines=29> */


	//----- nvinfo : EIATTR_MERCURY_ISA_VERSION
	.align		4
.L_804:
        /*01e8*/ 	.byte	0x03, 0x5f
        /*01ea*/ 	.short	0x0101


	//----- nvinfo : EIATTR_INT_WARP_WIDE_INSTR_OFFSETS
	.align		4
        /*01ec*/ 	.byte	0x04, 0x31
        /*01ee*/ 	.short	(.L_806 - .L_805)


	//   ....[0]....
.L_805:
        /*01f0*/ 	.word	0x000001e0


	//   ....[1]....
        /*01f4*/ 	.word	0x000002a0


	//----- nvinfo : EIATTR_COOP_GROUP_MASK_REGIDS
	.align		4
.L_806:
        /*01f8*/ 	.byte	0x04, 0x29
        /*01fa*/ 	.short	(.L_808 - .L_807)


	//   ....[0]....
.L_807:
        /*01fc*/ 	.word	0xffffffff


	//   ....[1]....
        /*0200*/ 	.word	0xffffffff


	//   ....[2]....
        /*0204*/ 	.word	0xffffffff


	//   ....[3]....
        /*0208*/ 	.word	0xffffffff


	//   ....[4]....
        /*020c*/ 	.word	0xffffffff


	//   ....[5]....
        /*0210*/ 	.word	0xffffffff


	//   ....[6]....
        /*0214*/ 	.word	0xffffffff


	//   ....[7]....
        /*0218*/ 	.word	0xffffffff


	//   ....[8]....
        /*021c*/ 	.word	0xffffffff


	//   ....[9]....
        /*0220*/ 	.word	0xffffffff


	//   ....[10]....
        /*0224*/ 	.word	0xffffffff


	//   ....[11]....
        /*0228*/ 	.word	0xffffffff


	//   ....[12]....
        /*022c*/ 	.word	0xffffffff


	//   ....[13]....
        /*0230*/ 	.word	0xffffffff


	//   ....[14]....
        /*0234*/ 	.word	0xffffffff


	//   ....[15]....
        /*0238*/ 	.word	0xffffffff


	//   ....[16]....
        /*023c*/ 	.word	0xffffffff


	//   ....[17]....
        /*0240*/ 	.word	0xffffffff


	//   ....[18]....
        /*0244*/ 	.word	0xffffffff


	//   ....[19]....
        /*0248*/ 	.word	0xffffffff


	//   ....[20]....
        /*024c*/ 	.word	0xffffffff


	//   ....[21]....
        /*0250*/ 	.word	0xffffffff


	//   ....[22]....
        /*0254*/ 	.word	0xffffffff


	//   ....[23]....
        /*0258*/ 	.word	0xffffffff


	//   ....[24]....
        /*025c*/ 	.word	0xffffffff


	//   ....[25]....
        /*0260*/ 	.word	0xffffffff


	//   ....[26]....
        /*0264*/ 	.word	0xffffffff


	//   ....[27]....
        /*0268*/ 	.word	0xffffffff


	//   ....[28]....
        /*026c*/ 	.word	0xffffffff


	//   ....[29]....
        /*0270*/ 	.word	0xffffffff


	//   ....[30]....
        /*0274*/ 	.word	0xffffffff


	//   ....[31]....
        /*0278*/ 	.word	0xffffffff


	//   ....[32]....
        /*027c*/ 	.word	0xffffffff


	//   ....[33]....
        /*0280*/ 	.word	0xffffffff


	//   ....[34]....
        /*0284*/ 	.word	0xffffffff


	//   ....[35]....
        /*0288*/ 	.word	0xffffffff


	//   ....[36]....
        /*028c*/ 	.word	0xffffffff


	//   ....[37]....
        /*0290*/ 	.word	0xffffffff


	//   ....[38]....
        /*0294*/ 	.word	0xffffffff


	//   ....[39]....
        /*0298*/ 	.word	0xffffffff


	//   ....[40]....
        /*029c*/ 	.word	0xffffffff


	//   ....[41]....
        /*02a0*/ 	.word	0xffffffff


	//   ....[42]....
        /*02a4*/ 	.word	0xffffffff


	//   ....[43]....
        /*02a8*/ 	.word	0xffffffff


	//   ....[44]....
        /*02ac*/ 	.word	0xffffffff


	//   ....[45]....
        /*02b0*/ 	.word	0xffffffff


	//   ....[46]....
        /*02b4*/ 	.word	0xffffffff


	//   ....[47]....
        /*02b8*/ 	.word	0xffffffff


	//   ....[48]....
        /*02bc*/ 	.word	0xffffffff


	//   ....[49]....
        /*02c0*/ 	.word	0xffffffff


	//   ....[50]....
        /*02c4*/ 	.word	0xffffffff


	//   ....[51]....
        /*02c8*/ 	.word	0xffffffff


	//   ....[52]....
        /*02cc*/ 	.word	0xffffffff


	//   ....[53]....
        /*02d0*/ 	.word	0xffffffff


	//   ....[54]....
        /*02d4*/ 	.word	0xffffffff


	//   ....[55]....
        /*02d8*/ 	.word	0xffffffff


	//   ....[56]....
        /*02dc*/ 	.word	0xffffffff


	//   ....[57]....
        /*02e0*/ 	.word	0xffffffff


	//   ....[58]....
        /*02e4*/ 	.word	0xffffffff


	//   ....[59]....
        /*02e8*/ 	.word	0xffffffff


	//   ....[60]....
        /*02ec*/ 	.word	0xffffffff


	//   ....[61]....
        /*02f0*/ 	.word	0xffffffff


	//   ....[62]....
        /*02f4*/ 	.word	0xffffffff


	//   ....[63]....
        /*02f8*/ 	.word	0xffffffff


	//   ....[64]....
        /*02fc*/ 	.word	0xffffffff


	//   ....[65]....
        /*0300*/ 	.word	0xffffffff


	//   ....[66]....
        /*0304*/ 	.word	0xffffffff


	//   ....[67]....
        /*0308*/ 	.word	0xffffffff


	//   ....[68]....
        /*030c*/ 	.word	0xffffffff


	//   ....[69]....
        /*0310*/ 	.word	0xffffffff


	//   ....[70]....
        /*0314*/ 	.word	0xffffffff


	//   ....[71]....
        /*0318*/ 	.word	0xffffffff


	//   ....[72]....
        /*031c*/ 	.word	0xffffffff


	//   ....[73]....
        /*0320*/ 	.word	0xffffffff


	//   ....[74]....
        /*0324*/ 	.word	0xffffffff


	//   ....[75]....
        /*0328*/ 	.word	0xffffffff


	//   ....[76]....
        /*032c*/ 	.word	0xffffffff


	//   ....[77]....
        /*0330*/ 	.word	0xffffffff


	//   ....[78]....
        /*0334*/ 	.word	0xffffffff


	//   ....[79]....
        /*0338*/ 	.word	0xffffffff


	//   ....[80]....
        /*033c*/ 	.word	0xffffffff


	//   ....[81]....
        /*0340*/ 	.word	0xffffffff


	//   ....[82]....
        /*0344*/ 	.word	0xffffffff


	//   ....[83]....
        /*0348*/ 	.word	0xffffffff


	//   ....[84]....
        /*034c*/ 	.word	0xffffffff


	//   ....[85]....
        /*0350*/ 	.word	0xffffffff


	//   ....[86]....
        /*0354*/ 	.word	0xffffffff


	//   ....[87]....
        /*0358*/ 	.word	0xffffffff


	//   ....[88]....
        /*035c*/ 	.word	0xffffffff


	//   ....[89]....
        /*0360*/ 	.word	0xffffffff


	//   ....[90]....
        /*0364*/ 	.word	0xffffffff


	//   ....[91]....
        /*0368*/ 	.word	0xffffffff


	//   ....[92]....
        /*036c*/ 	.word	0xffffffff


	//   ....[93]....
        /*0370*/ 	.word	0xffffffff


	//   ....[94]....
        /*0374*/ 	.word	0xffffffff


	//   ....[95]....
        /*0378*/ 	.word	0xffffffff


	//   ....[96]....
        /*037c*/ 	.word	0xffffffff


	//   ....[97]....
        /*0380*/ 	.word	0xffffffff


	//   ....[98]....
        /*0384*/ 	.word	0xffffffff


	//   ....[99]....
        /*0388*/ 	.word	0xffffffff


	//   ....[100]....
        /*038c*/ 	.word	0xffffffff


	//   ....[101]....
        /*0390*/ 	.word	0xffffffff


	//   ....[102]....
        /*0394*/ 	.word	0xffffffff


	//   ....[103]....
        /*0398*/ 	.word	0xffffffff


	//   ....[104]....
        /*039c*/ 	.word	0x0500000f


	//----- nvinfo : EIATTR_COOP_GROUP_INSTR_OFFSETS
	.align		4
.L_808:
        /*03a0*/ 	.byte	0x04, 0x28
        /*03a2*/ 	.short	(.L_810 - .L_809)


	//   ....[0]....
.L_809:
        /*03a4*/ 	.word	0x00000060


	//   ....[1]....
        /*03a8*/ 	.word	0x000001f0


	//   ....[2]....
        /*03ac*/ 	.word	0x00000280


	//   ....[3]....
        /*03b0*/ 	.word	0x00000400


	//   ....[4]....
        /*03b4*/ 	.word	0x00000670


	//   ....[5]....
        /*03b8*/ 	.word	0x00001110


	//   ....[6]....
        /*03bc*/ 	.word	0x000022f0


	//   ....[7]....
        /*03c0*/ 	.word	0x000025f0


	//   ....[8]....
        /*03c4*/ 	.word	0x00002640


	//   ....[9]....
        /*03c8*/ 	.word	0x00002db0


	//   ....[10]....
        /*03cc*/ 	.word	0x00002e30


	//   ....[11]....
        /*03d0*/ 	.word	0x00002e70


	//   ....[12]....
        /*03d4*/ 	.word	0x00002f50


	//   ....[13]....
        /*03d8*/ 	.word	0x00002f80


	//   ....[14]....
        /*03dc*/ 	.word	0x00002fe0


	//   ....[15]....
        /*03e0*/ 	.word	0x00002ff0


	//   ....[16]....
        /*03e4*/ 	.word	0x00003000


	//   ....[17]....
        /*03e8*/ 	.word	0x00003010


	//   ....[18]....
        /*03ec*/ 	.word	0x000030f0


	//   ....[19]....
        /*03f0*/ 	.word	0x00003100


	//   ....[20]....
        /*03f4*/ 	.word	0x00003130


	//   ....[21]....
        /*03f8*/ 	.word	0x00003140


	//   ....[22]....
        /*03fc*/ 	.word	0x00003160


	//   ....[23]....
        /*0400*/ 	.word	0x000031e0


	//   ....[24]....
        /*0404*/ 	.word	0x00003220


	//   ....[25]....
        /*0408*/ 	.word	0x00003250


	//   ....[26]....
        /*040c*/ 	.word	0x00003290


	//   ....[27]....
        /*0410*/ 	.word	0x000032a0


	//   ....[28]....
        /*0414*/ 	.word	0x000032e0


	//   ....[29]....
        /*0418*/ 	.word	0x00003330


	//   ....[30]....
        /*041c*/ 	.word	0x00003370


	//   ....[31]....
        /*0420*/ 	.word	0x000033b0


	//   ....[32]....
        /*0424*/ 	.word	0x00003410


	//   ....[33]....
        /*0428*/ 	.word	0x00003440


	//   ....[34]....
        /*042c*/ 	.word	0x000034b0


	//   ....[35]....
        /*0430*/ 	.word	0x000034e0


	//   ....[36]....
        /*0434*/ 	.word	0x000035f0


	//   ....[37]....
        /*0438*/ 	.word	0x00003610


	//   ....[38]....
        /*043c*/ 	.word	0x000037b0


	//   ....[39]....
        /*0440*/ 	.word	0x000037c0


	//   ....[40]....
        /*0444*/ 	.word	0x000038a0


	//   ....[41]....
        /*0448*/ 	.word	0x000038f0


	//   ....[42]....
        /*044c*/ 	.word	0x00003990


	//   ....[43]....
        /*0450*/ 	.word	0x000039e0


	//   ....[44]....
        /*0454*/ 	.word	0x00003a80


	//   ....[45]....
        /*0458*/ 	.word	0x00003b40


	//   ....[46]....
        /*045c*/ 	.word	0x00003ba0


	//   ....[47]....
        /*0460*/ 	.word	0x00003be0


	//   ....[48]....
        /*0464*/ 	.word	0x00003c00


	//   ....[49]....
        /*0468*/ 	.word	0x00003c30


	//   ....[50]....
        /*046c*/ 	.word	0x00003c50


	//   ....[51]....
        /*0470*/ 	.word	0x00003c90


	//   ....[52]....
        /*0474*/ 	.word	0x00003cb0


	//   ....[53]....
        /*0478*/ 	.word	0x00003cc0


	//   ....[54]....
        /*047c*/ 	.word	0x00006550


	//   ....[55]....
        /*0480*/ 	.word	0x00006560


	//   ....[56]....
        /*0484*/ 	.word	0x00006570


	//   ....[57]....
        /*0488*/ 	.word	0x00006580


	//   ....[58]....
        /*048c*/ 	.word	0x00006590


	//   ....[59]....
        /*0490*/ 	.word	0x000065a0


	//   ....[60]....
        /*0494*/ 	.word	0x000065b0


	//   ....[61]....
        /*0498*/ 	.word	0x000065c0


	//   ....[62]....
        /*049c*/ 	.word	0x000065d0


	//   ....[63]....
        /*04a0*/ 	.word	0x000065e0


	//   ....[64]....
        /*04a4*/ 	.word	0x000065f0


	//   ....[65]....
        /*04a8*/ 	.word	0x00006600


	//   ....[66]....
        /*04ac*/ 	.word	0x00006710


	//   ....[67]....
        /*04b0*/ 	.word	0x00006750


	//   ....[68]....
        /*04b4*/ 	.word	0x000067b0


	//   ....[69]....
        /*04b8*/ 	.word	0x000067f0


	//   ....[70]....
        /*04bc*/ 	.word	0x00006830


	//   ....[71]....
        /*04c0*/ 	.word	0x00006870


	//   ....[72]....
        /*04c4*/ 	.word	0x000068b0


	//   ....[73]....
        /*04c8*/ 	.word	0x00006a70


	//   ....[74]....
        /*04cc*/ 	.word	0x00006c60


	//   ....[75]....
        /*04d0*/ 	.word	0x00006fc0


	//   ....[76]....
        /*04d4*/ 	.word	0x000070f0


	//   ....[77]....
        /*04d8*/ 	.word	0x00007180


	//   ....[78]....
        /*04dc*/ 	.word	0x000073c0


	//   ....[79]....
        /*04e0*/ 	.word	0x000073e0


	//   ....[80]....
        /*04e4*/ 	.word	0x000073f0


	//   ....[81]....
        /*04e8*/ 	.word	0x00007410


	//   ....[82]....
        /*04ec*/ 	.word	0x00007420


	//   ....[83]....
        /*04f0*/ 	.word	0x00007440


	//   ....[84]....
        /*04f4*/ 	.word	0x000077b0


	//   ....[85]....
        /*04f8*/ 	.word	0x000077f0


	//   ....[86]....
        /*04fc*/ 	.word	0x00007cb0


	//   ....[87]....
        /*0500*/ 	.word	0x00007cd0


	//   ....[88]....
        /*0504*/ 	.word	0x00007d00


	//   ....[89]....
        /*0508*/ 	.word	0x00007d10


	//   ....[90]....
        /*050c*/ 	.word	0x00007e90


	//   ....[91]....
        /*0510*/ 	.word	0x00007ea0


	//   ....[92]....
        /*0514*/ 	.word	0x00007f20


	//   ....[93]....
        /*0518*/ 	.word	0x00007f50


	//   ....[94]....
        /*051c*/ 	.word	0x00007fb0


	//   ....[95]....
        /*0520*/ 	.word	0x00008020


	//   ....[96]....
        /*0524*/ 	.word	0x00008040


	//   ....[97]....
        /*0528*/ 	.word	0x00008060


	//   ....[98]....
        /*052c*/ 	.word	0x00008090


	//   ....[99]....
        /*0530*/ 	.word	0x000080b0


	//   ....[100]....
        /*0534*/ 	.word	0x000080c0


	//   ....[101]....
        /*0538*/ 	.word	0x000080f0


	//   ....[102]....
        /*053c*/ 	.word	0x0000a500


	//   ....[103]....
        /*0540*/ 	.word	0x0000b390


	//   ....[104]....
        /*0544*/ 	.word	0x0000e170


	//----- nvinfo : EIATTR_REG_RECONFIG
	.align		4
.L_810:
        /*0548*/ 	.byte	0x01, 0x54
	.zero		2


	//----- nvinfo : EIATTR_SYSCALL_OFFSETS
	.align		4
        /*054c*/ 	.byte	0x04, 0x46
        /*054e*/ 	.short	(.L_812 - .L_811)


	//   ....[0]....
.L_811:
        /*0550*/ 	.word	0x00000d70


	//   ....[1]....
        /*0554*/ 	.word	0x00000e60


	//   ....[2]....
        /*0558*/ 	.word	0x00000fc0


	//   ....[3]....
        /*055c*/ 	.word	0x000010b0


	//   ....[4]....
        /*0560*/ 	.word	0x00009d80


	//   ....[5]....
        /*0564*/ 	.word	0x00009eb0


	//   ....[6]....
        /*0568*/ 	.word	0x00009fd0


	//   ....[7]....
        /*056c*/ 	.word	0x0000a0f0


	//----- nvinfo : EIATTR_MBARRIER_INSTR_OFFSETS
	.align		4
.L_812:
        /*0570*/ 	.byte	0x04, 0x39
        /*0572*/ 	.short	(.L_814 - .L_813)


	//   ....[0]....
.L_813:
        /*0574*/ 	.word	0x000002c0
        /*0578*/ 	.word	0x000000ff
        /*057c*/ 	.word	0x00026800
        /*0580*/ 	.short	0x0100
        /*0582*/ 	.byte	0x06
	.zero		1


	//   ....[1]....
        /*0584*/ 	.word	0x000003b0
        /*0588*/ 	.word	0x000000ff
        /*058c*/ 	.word	0x00026810
        /*0590*/ 	.short	0x0100
        /*0592*/ 	.byte	0x08
	.zero		1


	//   ....[2]....
        /*0594*/ 	.word	0x000003c0
        /*0598*/ 	.word	0x000000ff
        /*059c*/ 	.word	0x00026820
        /*05a0*/ 	.short	0x0100
        /*05a2*/ 	.byte	0x08
	.zero		1


	//   ....[3]....
        /*05a4*/ 	.word	0x000003d0
        /*05a8*/ 	.word	0x000000ff
        /*05ac*/ 	.word	0x00026818
        /*05b0*/ 	.short	0x0100
        /*05b2*/ 	.byte	0x08
	.zero		1


	//   ....[4]....
        /*05b4*/ 	.word	0x000003e0
        /*05b8*/ 	.word	0x000000ff
        /*05bc*/ 	.word	0x00026828
        /*05c0*/ 	.short	0x0100
        /*05c2*/ 	.byte	0x08
	.zero		1


	//   ....[5]....
        /*05c4*/ 	.word	0x00000510
        /*05c8*/ 	.word	0x000000ff
        /*05cc*/ 	.word	0x00026830
        /*05d0*/ 	.short	0x0100
        /*05d2*/ 	.byte	0x08
	.zero		1


	//   ....[6]....
        /*05d4*/ 	.word	0x00000520
        /*05d8*/ 	.word	0x000000ff
        /*05dc*/ 	.word	0x00026840
        /*05e0*/ 	.short	0x0100
        /*05e2*/ 	.byte	0x08
	.zero		1


	//   ....[7]....
        /*05e4*/ 	.word	0x00000530
        /*05e8*/ 	.word	0x000000ff
        /*05ec*/ 	.word	0x00026838
        /*05f0*/ 	.short	0x0100
        /*05f2*/ 	.byte	0x08
	.zero		1


	//   ....[8]....
        /*05f4*/ 	.word	0x00000540
        /*05f8*/ 	.word	0x000000ff
        /*05fc*/ 	.word	0x00026848
        /*0600*/ 	.short	0x0100
        /*0602*/ 	.byte	0x08
	.zero		1


	//   ....[9]....
        /*0604*/ 	.word	0x00001150
        /*0608*/ 	.word	0x00000011
        /*060c*/ 	.word	0x00026800
        /*0610*/ 	.short	0x010a
        /*0612*/ 	.byte	0x3f
	.zero		1


	//   ....[10]....
        /*0614*/ 	.word	0x00001170
        /*0618*/ 	.word	0x00000011
        /*061c*/ 	.word	0x00026800
        /*0620*/ 	.short	0x010a
        /*0622*/ 	.byte	0x3f
	.zero		1


	//   ....[11]....
        /*0624*/ 	.word	0x00001a80
        /*0628*/ 	.word	0x00000008
        /*062c*/ 	.word	0x00026810
        /*0630*/ 	.short	0x010a
        /*0632*/ 	.byte	0x3f
	.zero		1


	//   ....[12]....
        /*0634*/ 	.word	0x00001af0
        /*0638*/ 	.word	0x00000008
        /*063c*/ 	.word	0x00026810
        /*0640*/ 	.short	0x010a
        /*0642*/ 	.byte	0x3f
	.zero		1


	//   ....[13]....
        /*0644*/ 	.word	0x00001eb0
        /*0648*/ 	.word	0x00000008
        /*064c*/ 	.word	0x00026830
        /*0650*/ 	.short	0x010a
        /*0652*/ 	.byte	0x3f
	.zero		1


	//   ....[14]....
        /*0654*/ 	.word	0x00001f30
        /*0658*/ 	.word	0x00000008
        /*065c*/ 	.word	0x00026830
        /*0660*/ 	.short	0x010a
        /*0662*/ 	.byte	0x3f
	.zero		1


	//   ....[15]....
        /*0664*/ 	.word	0x00005470
        /*0668*/ 	.word	0x00000009
        /*066c*/ 	.word	0x00000000
        /*0670*/ 	.short	0x0101
        /*0672*/ 	.byte	0x3f
	.zero		1


	//   ....[16]....
        /*0674*/ 	.word	0x00005800
        /*0678*/ 	.word	0x00000008
        /*067c*/ 	.word	0x00000000
        /*0680*/ 	.short	0x0101
        /*0682*/ 	.byte	0x3f
	.zero		1


	//   ....[17]....
        /*0684*/ 	.word	0x00005f30
        /*0688*/ 	.word	0x00000006
        /*068c*/ 	.word	0x00026810
        /*0690*/ 	.short	0x010a
        /*0692*/ 	.byte	0x3f
	.zero		1


	//   ....[18]....
        /*0694*/ 	.word	0x00005fb0
        /*0698*/ 	.word	0x00000006
        /*069c*/ 	.word	0x00026810
        /*06a0*/ 	.short	0x010a
        /*06a2*/ 	.byte	0x3f
	.zero		1


	//   ....[19]....
        /*06a4*/ 	.word	0x00006330
        /*06a8*/ 	.word	0x00000006
        /*06ac*/ 	.word	0x00026830
        /*06b0*/ 	.short	0x010a
        /*06b2*/ 	.byte	0x3f
	.zero		1


	//   ....[20]....
        /*06b4*/ 	.word	0x000063c0
        /*06b8*/ 	.word	0x00000006
        /*06bc*/ 	.word	0x00026830
        /*06c0*/ 	.short	0x010a
        /*06c2*/ 	.byte	0x3f
	.zero		1


	//   ....[21]....
        /*06c4*/ 	.word	0x00009620
        /*06c8*/ 	.word	0x00000005
        /*06cc*/ 	.word	0x00000000
        /*06d0*/ 	.short	0x0101
        /*06d2*/ 	.byte	0x3f
	.zero		1


	//   ....[22]....
        /*06d4*/ 	.word	0x000099d0
        /*06d8*/ 	.word	0x00000006
        /*06dc*/ 	.word	0x00000000
        /*06e0*/ 	.short	0x0101
        /*06e2*/ 	.byte	0x3f
	.zero		1


	//   ....[23]....
        /*06e4*/ 	.word	0x0000c840
        /*06e8*/ 	.word	0x00000000
        /*06ec*/ 	.word	0x00026820
        /*06f0*/ 	.short	0x010a
        /*06f2*/ 	.byte	0x3f
	.zero		1


	//   ....[24]....
        /*06f4*/ 	.word	0x0000cd90
        /*06f8*/ 	.word	0x00000000
        /*06fc*/ 	.word	0x00026840
        /*0700*/ 	.short	0x010a
        /*0702*/ 	.byte	0x3f
	.zero		1


	//   ....[25]....
        /*0704*/ 	.word	0x0000cfe0
        /*0708*/ 	.word	0x00000000
        /*070c*/ 	.word	0x00026828
        /*0710*/ 	.short	0x010a
        /*0712*/ 	.byte	0x3f
	.zero		1


	//   ....[26]....
        /*0714*/ 	.word	0x0000d250
        /*0718*/ 	.word	0x00000000
        /*071c*/ 	.word	0x00026848
        /*0720*/ 	.short	0x010a
        /*0722*/ 	.byte	0x3f
	.zero		1


	//   ....[27]....
        /*0724*/ 	.word	0x0000d450
        /*0728*/ 	.word	0x00000000
        /*072c*/ 	.word	0x00026820
        /*0730*/ 	.short	0x010a
        /*0732*/ 	.byte	0x3f
	.zero		1


	//   ....[28]....
        /*0734*/ 	.word	0x0000d700
        /*0738*/ 	.word	0x00000000
        /*073c*/ 	.word	0x00026840
        /*0740*/ 	.short	0x010a
        /*0742*/ 	.byte	0x3f
	.zero		1


	//   ....[29]....
        /*0744*/ 	.word	0x0000d920
        /*0748*/ 	.word	0x00000000
        /*074c*/ 	.word	0x00026828
        /*0750*/ 	.short	0x010a
        /*0752*/ 	.byte	0x3f
	.zero		1


	//   ....[30]....
        /*0754*/ 	.word	0x0000dbe0
        /*0758*/ 	.word	0x00000004
        /*075c*/ 	.word	0x00026840
        /*0760*/ 	.short	0x010a
        /*0762*/ 	.byte	0x3f
	.zero		1


	//   ....[31]....
        /*0764*/ 	.word	0x0000dff0
        /*0768*/ 	.word	0x00000007
        /*076c*/ 	.word	0x00000000
        /*0770*/ 	.short	0x010a
        /*0772*/ 	.byte	0x3f
	.zero		1


	//   ....[32]....
        /*0774*/ 	.word	0x0000e040
        /*0778*/ 	.word	0x00000003
        /*077c*/ 	.word	0x00000000
        /*0780*/ 	.short	0x010a
        /*0782*/ 	.byte	0x3f
	.zero		1


	//   ....[33]....
        /*0784*/ 	.word	0x0000e0a0
        /*0788*/ 	.word	0x00000005
        /*078c*/ 	.word	0x00000000
        /*0790*/ 	.short	0x010a
        /*0792*/ 	.byte	0x3f
	.zero		1


	//   ....[34]....
        /*0794*/ 	.word	0x0000e0d0
        /*0798*/ 	.word	0x00000003
        /*079c*/ 	.word	0x00000000
        /*07a0*/ 	.short	0x010a
        /*07a2*/ 	.byte	0x3f
	.zero		1


	//   ....[35]....
        /*07a4*/ 	.word	0x0000e1a0
        /*07a8*/ 	.word	0x00000011
        /*07ac*/ 	.word	0x00026800
        /*07b0*/ 	.short	0x010a
        /*07b2*/ 	.byte	0x3f
	.zero		1


	//   ....[36]....
        /*07b4*/ 	.word	0x0000e1f0
        /*07b8*/ 	.word	0x00000008
        /*07bc*/ 	.word	0x00026810
        /*07c0*/ 	.short	0x010a
        /*07c2*/ 	.byte	0x3f
	.zero		1


	//   ....[37]....
        /*07c4*/ 	.word	0x0000e240
        /*07c8*/ 	.word	0x00000008
        /*07cc*/ 	.word	0x00026830
        /*07d0*/ 	.short	0x010a
        /*07d2*/ 	.byte	0x3f
	.zero		1


	//   ....[38]....
        /*07d4*/ 	.word	0x0000e290
        /*07d8*/ 	.word	0x00000006
        /*07dc*/ 	.word	0x00026810
        /*07e0*/ 	.short	0x010a
        /*07e2*/ 	.byte	0x3f
	.zero		1


	//   ....[39]....
        /*07e4*/ 	.word	0x0000e2e0
        /*07e8*/ 	.word	0x00000006
        /*07ec*/ 	.word	0x00026830
        /*07f0*/ 	.short	0x010a
        /*07f2*/ 	.byte	0x3f
	.zero		1


	//   ....[40]....
        /*07f4*/ 	.word	0x0000e330
        /*07f8*/ 	.word	0x00000000
        /*07fc*/ 	.word	0x00026820
        /*0800*/ 	.short	0x010a
        /*0802*/ 	.byte	0x3f
	.zero		1


	//   ....[41]....
        /*0804*/ 	.word	0x0000e380
        /*0808*/ 	.word	0x00000000
        /*080c*/ 	.word	0x00026840
        /*0810*/ 	.short	0x010a
        /*0812*/ 	.byte	0x3f
	.zero		1


	//   ....[42]....
        /*0814*/ 	.word	0x0000e3d0
        /*0818*/ 	.word	0x00000000
        /*081c*/ 	.word	0x00026828
        /*0820*/ 	.short	0x010a
        /*0822*/ 	.byte	0x3f
	.zero		1


	//   ....[43]....
        /*0824*/ 	.word	0x0000e420
        /*0828*/ 	.word	0x00000000
        /*082c*/ 	.word	0x00026848
        /*0830*/ 	.short	0x010a
        /*0832*/ 	.byte	0x3f
	.zero		1


	//   ....[44]....
        /*0834*/ 	.word	0x0000e480
        /*0838*/ 	.word	0x00000000
        /*083c*/ 	.word	0x00026820
        /*0840*/ 	.short	0x010a
        /*0842*/ 	.byte	0x3f
	.zero		1


	//   ....[45]....
        /*0844*/ 	.word	0x0000e4d0
        /*0848*/ 	.word	0x00000000
        /*084c*/ 	.word	0x00026840
        /*0850*/ 	.short	0x010a
        /*0852*/ 	.byte	0x3f
	.zero		1


	//   ....[46]....
        /*0854*/ 	.word	0x0000e520
        /*0858*/ 	.word	0x00000000
        /*085c*/ 	.word	0x00026828
        /*0860*/ 	.short	0x010a
        /*0862*/ 	.byte	0x3f
	.zero		1


	//   ....[47]....
        /*0864*/ 	.word	0x0000e570
        /*0868*/ 	.word	0x00000004
        /*086c*/ 	.word	0x00026840
        /*0870*/ 	.short	0x010a
        /*0872*/ 	.byte	0x3f
	.zero		1


	//   ....[48]....
        /*0874*/ 	.word	0x0000e640
        /*0878*/ 	.word	0x00000007
        /*087c*/ 	.word	0x00000000
        /*0880*/ 	.short	0x010a
        /*0882*/ 	.byte	0x3f
	.zero		1


	//   ....[49]....
        /*0884*/ 	.word	0x0000e690
        /*0888*/ 	.word	0x00000003
        /*088c*/ 	.word	0x00000000
        /*0890*/ 	.short	0x010a
        /*0892*/ 	.byte	0x3f
	.zero		1


	//   ....[50]....
        /*0894*/ 	.word	0x0000e6e0
        /*0898*/ 	.word	0x00000005
        /*089c*/ 	.word	0x00000000
        /*08a0*/ 	.short	0x010a
        /*08a2*/ 	.byte	0x3f
	.zero		1


	//----- nvinfo : EIATTR_NUM_MBARRIERS
	.align		4
.L_814:
        /*08a4*/ 	.byte	0x03, 0x38
        /*08a6*/ 	.short	0x0009


	//----- nvinfo : EIATTR_EXIT_INSTR_OFFSETS
	.align		4
        /*08a8*/ 	.byte	0x04, 0x1c
        /*08aa*/ 	.short	(.L_816 - .L_815)


	//   ....[0]....
.L_815:
        /*08ac*/ 	.word	0x0000e120


	//----- nvinfo : EIATTR_MAX_THREADS
	.align		4
.L_816:
        /*08b0*/ 	.byte	0x04, 0x05
        /*08b2*/ 	.short	(.L_818 - .L_817)
.L_817:
        /*08b4*/ 	.word	0x00000180
        /*08b8*/ 	.word	0x00000001
        /*08bc*/ 	.word	0x00000001


	//----- nvinfo : EIATTR_CRS_STACK_SIZE
	.align		4
.L_818:
        /*08c0*/ 	.byte	0x04, 0x1e
        /*08c2*/ 	.short	(.L_820 - .L_819)
.L_819:
        /*08c4*/ 	.word	0x00000000


	//----- nvinfo : EIATTR_CBANK_PARAM_SIZE
	.align		4
.L_820:
        /*08c8*/ 	.byte	0x03, 0x19
        /*08ca*/ 	.short	0x0970


	//----- nvinfo : EIATTR_PARAM_CBANK
	.align		4
        /*08cc*/ 	.byte	0x04, 0x0a
        /*08ce*/ 	.short	(.L_822 - .L_821)
	.align		4
.L_821:
        /*08d0*/ 	.word	index@(.nv.constant0._ZN7cutlass13device_kernelIN5flash11enable_sm90INS1_16FlashAttnBwdSm90INS1_25CollectiveMainloopBwdSm90ILi2ELi2ELi2EN4cute5tupleIJNS5_1CILi1EEES8_S8_EEENS6_IJNS7_ILi96EEENS7_ILi128EEENS7_ILi64EEEEEENS_6half_tEfNS_4arch4Sm90ELb1ELb0ELb1ELb0ELb0ELb1ELb0ELb1ELi2ELi1ELi2ELi2ELb0EEENS1_21CollectiveEpilogueBwdISD_SE_SG_Li256ELb0ELb0ELi1EEENS1_25SingleTileBwdLPTSchedulerILb0ELi128ELb0EEEEEEEEEvNT_6ParamsE)
        /*08d4*/ 	.short	0x0210
        /*08d6*/ 	.short	0x0970


	//----- nvinfo : EIATTR_SW_WAR
	.align		4
.L_822:
        /*08d8*/ 	.byte	0x04, 0x36
        /*08da*/ 	.short	(.L_824 - .L_823)
.L_823:
        /*08dc*/ 	.word	0x00000008
.L_824:


//--------------------- .nv.info._ZN7cutlass13device_kernelIN5flash11enable_sm90INS1_16FlashAttnBwdSm90INS1_25CollectiveMainloopBwdSm90ILi2ELi2ELi2EN4cute5tupleIJNS5_1CILi1EEES8_S8_EEENS6_IJNS7_ILi96EEENS7_ILi128EEENS7_ILi64EEEEEENS_6half_tEfNS_4arch4Sm90ELb1ELb0ELb1ELb0ELb1ELb1ELb0ELb1ELi2ELi1ELi2ELi2ELb0EEENS1_21CollectiveEpilogueBwdISD_SE_SG_Li256ELb0ELb0ELi1EEENS1_25SingleTileBwdLPTSchedulerILb0ELi128ELb1EEEEEEEEEvNT_6ParamsE --------------------------
	.section	.nv.info._ZN7cutlass13device_kernelIN5flash11enable_sm90INS1_16FlashAttnBwdSm90INS1_25CollectiveMainloopBwdSm90ILi2ELi2ELi2EN4cute5tupleIJNS5_1CILi1EEES8_S8_EEENS6_IJNS7_ILi96EEENS7_ILi128EEENS7_ILi64EEEEEENS_6half_tEfNS_4arch4Sm90ELb1ELb0ELb1ELb0ELb1ELb1ELb0ELb1ELi2ELi1ELi2ELi2ELb0EEENS1_21CollectiveEpilogueBwdISD_SE_SG_Li256ELb0ELb0ELi1EEENS1_25SingleTileBwdLPTSchedulerILb0ELi128ELb1EEEEEEEEEvNT_6ParamsE,"",@"SHT_CUDA_INFO"
	.sectionflags	@""
	.align	4


	//----- nvinfo : EIATTR_CUDA_API_VERSION
	.align		4
        /*0000*/ 	.byte	0x04, 0x37
        /*0002*/ 	.short	(.L_826 - .L_825)
.L_825:
        /*0004*/ 	.word	0x00000082


	//----- nvinfo : EIATTR_KPARAM_INFO
	.align		4
.L_826:
        /*0008*/ 	.byte	0x04, 0x17
        /*000a*/ 	.short	(.L_828 - .L_827)
.L_827:
        /*000c*/ 	.word	0x00000000
        /*0010*/ 	.short	0x0000
        /*0012*/ 	.short	0x0070
        /*0014*/ 	.byte	0x00, 0xf0, 0x01, 0x24


	//----- nvinfo : EIATTR_SPARSE_MMA_MASK
	.align		4
.L_828:
        /*0018*/ 	.byte	0x03, 0x50
        /*001a*/ 	.short	0x0000


	//----- nvinfo : EIATTR_MAXREG_COUNT
	.align		4
        /*001c*/ 	.byte	0x03, 0x1b
        /*001e*/ 	.short	0x00a8


	//----- nvinfo : EIATTR_NUM_BARRIERS
	.align		4
        /*0020*/ 	.byte	0x02, 0x4c
        /*0022*/ 	.byte	0x10
	.zero		1


	//----- nvinfo : EIATTR_EXTERNS
	.align		4
        /*0024*/ 	.byte	0x04, 0x0f
        /*0026*/ 	.short	(.L_830 - .L_829)


	//   ....[0]....
	.align		4
.L_829:
        /*0028*/ 	.word	index@(__assertfail)


	//----- nvinfo : EIATTR_ANNOTATIONS
	.align		4
.L_830:
        /*002c*/ 	.byte	0x04, 0x55
        /*002e*/ 	.short	(.L_832 - .L_831)


	//   ....[0]....
.L_831:
        /* <DEDUP_REMOVED lines=31> */


	//----- nvinfo : EIATTR_MERCURY_ISA_VERSION
	.align		4
.L_832:
        /*0208*/ 	.byte	0x03, 0x5f
        /*020a*/ 	.short	0x0101


	//----- nvinfo : EIATTR_INT_WARP_WIDE_INSTR_OFFSETS
	.align		4
        /*020c*/ 	.byte	0x04, 0x31
        /*020e*/ 	.short	(.L_834 - .L_833)


	//   ....[0]....
.L_833:
        /*0210*/ 	.word	0x000001e0


	//   ....[1]....
        /*0214*/ 	.word	0x000002a0


	//   ....[2]....
        /*0218*/ 	.word	0x0000bed0


	//   ....[3]....
        /*021c*/ 	.word	0x0000c540


	//   ....[4]....
        /*0220*/ 	.word	0x0000ca60


	//----- nvinfo : EIATTR_COOP_GROUP_MASK_REGIDS
	.align		4
.L_834:
        /*0224*/ 	.byte	0x04, 0x29
        /*0226*/ 	.short	(.L_836 - .L_835)


	//   ....[0]....
.L_835:
        /*0228*/ 	.word	0xffffffff


	//   ....[1]....
        /*022c*/ 	.word	0xffffffff


	//   ....[2]....
        /*0230*/ 	.word	0xffffffff


	//   ....[3]....
        /*0234*/ 	.word	0xffffffff


	//   ....[4]....
        /*0238*/ 	.word	0xffffffff


	//   ....[5]....
        /*023c*/ 	.word	0xffffffff


	//   ....[6]....
        /*0240*/ 	.word	0xffffffff


	//   ....[7]....
        /*0244*/ 	.word	0xffffffff


	//   ....[8]....
        /*0248*/ 	.word	0xffffffff


	//   ....[9]....
        /*024c*/ 	.word	0xffffffff


	//   ....[10]....
        /*0250*/ 	.word	0xffffffff


	//   ....[11]....
        /*0254*/ 	.word	0xffffffff


	//   ....[12]....
        /*0258*/ 	.word	0xffffffff


	//   ....[13]....
        /*025c*/ 	.word	0xffffffff


	//   ....[14]....
        /*0260*/ 	.word	0xffffffff


	//   ....[15]....
        /*0264*/ 	.word	0xffffffff


	//   ....[16]....
        /*0268*/ 	.word	0xffffffff


	//   ....[17]....
        /*026c*/ 	.word	0xffffffff


	//   ....[18]....
        /*0270*/ 	.word	0xffffffff


	//   ....[19]....
        /*0274*/ 	.word	0xffffffff


	//   ....[20]....
        /*0278*/ 	.word	0xffffffff


	//   ....[21]....
        /*027c*/ 	.word	0xffffffff


	//   ....[22]....
        /*0280*/ 	.word	0xffffffff


	//   ....[23]....
        /*0284*/ 	.word	0xffffffff


	//   ....[24]....
        /*0288*/ 	.word	0xffffffff


	//   ....[25]....
        /*028c*/ 	.word	0xffffffff


	//   ....[26]....
        /*0290*/ 	.word	0xffffffff


	//   ....[27]....
        /*0294*/ 	.word	0xffffffff


	//   ....[28]....
        /*0298*/ 	.word	0xffffffff


	//   ....[29]....
        /*029c*/ 	.word	0xffffffff


	//   ....[30]....
        /*02a0*/ 	.word	0xffffffff


	//   ....[31]....
        /*02a4*/ 	.word	0xffffffff


	//   ....[32]....
        /*02a8*/ 	.word	0xffffffff


	//   ....[33]....
        /*02ac*/ 	.word	0xffffffff


	//   ....[34]....
        /*02b0*/ 	.word	0xffffffff


	//   ....[35]....
        /*02b4*/ 	.word	0xffffffff


	//   ....[36]....
        /*02b8*/ 	.word	0xffffffff


	//   ....[37]....
        /*02bc*/ 	.word	0xffffffff


	//   ....[38]....
        /*02c0*/ 	.word	0xffffffff


	//   ....[39]....
        /*02c4*/ 	.word	0xffffffff


	//   ....[40]....
        /*02c8*/ 	.word	0xffffffff


	//   ....[41]....
        /*02cc*/ 	.word	0xffffffff


	//   ....[42]....
        /*02d0*/ 	.word	0xffffffff


	//   ....[43]....
        /*02d4*/ 	.word	0xffffffff


	//   ....[44]....
        /*02d8*/ 	.word	0xffffffff


	//   ....[45]....
        /*02dc*/ 	.word	0xffffffff


	//   ....[46]....
        /*02e0*/ 	.word	0xffffffff


	//   ....[47]....
        /*02e4*/ 	.word	0xffffffff


	//   ....[48]....
        /*02e8*/ 	.word	0xffffffff


	//   ....[49]....
        /*02ec*/ 	.word	0xffffffff


	//   ....[50]....
        /*02f0*/ 	.word	0xffffffff


	//   ....[51]....
        /*02f4*/ 	.word	0xffffffff


	//   ....[52]....
        /*02f8*/ 	.word	0xffffffff


	//   ....[53]....
        /*02fc*/ 	.word	0xffffffff


	//   ....[54]....
        /*0300*/ 	.word	0xffffffff


	//   ....[55]....
        /*0304*/ 	.word	0xffffffff


	//   ....[56]....
        /*0308*/ 	.word	0xffffffff


	//   ....[57]....
        /*030c*/ 	.word	0xffffffff


	//   ....[58]....
        /*0310*/ 	.word	0xffffffff


	//   ....[59]....
        /*0314*/ 	.word	0xffffffff


	//   ....[60]....
        /*0318*/ 	.word	0xffffffff


	//   ....[61]....
        /*031c*/ 	.word	0xffffffff


	//   ....[62]....
        /*0320*/ 	.word	0xffffffff


	//   ....[63]....
        /*0324*/ 	.word	0xffffffff


	//   ....[64]....
        /*0328*/ 	.word	0xffffffff


	//   ....[65]....
        /*032c*/ 	.word	0xffffffff


	//   ....[66]....
        /*0330*/ 	.word	0xffffffff


	//   ....[67]....
        /*0334*/ 	.word	0xffffffff


	//   ....[68]....
        /*0338*/ 	.word	0xffffffff


	//   ....[69]....
        /*033c*/ 	.word	0xffffffff


	//   ....[70]....
        /*0340*/ 	.word	0xffffffff


	//   ....[71]....
        /*0344*/ 	.word	0xffffffff


	//   ....[72]....
        /*0348*/ 	.word	0xffffffff


	//   ....[73]....
        /*034c*/ 	.word	0xffffffff


	//   ....[74]....
        /*0350*/ 	.word	0xffffffff


	//   ....[75]....
        /*0354*/ 	.word	0xffffffff


	//   ....[76]....
        /*0358*/ 	.word	0xffffffff


	//   ....[77]....
        /*035c*/ 	.word	0xffffffff


	//   ....[78]....
        /*0360*/ 	.word	0xffffffff


	//   ....[79]....
        /*0364*/ 	.word	0xffffffff


	//   ....[80]....
        /*0368*/ 	.word	0xffffffff


	//   ....[81]....
        /*036c*/ 	.word	0xffffffff


	//   ....[82]....
        /*0370*/ 	.word	0xffffffff


	//   ....[83]....
        /*0374*/ 	.word	0xffffffff


	//   ....[84]....
        /*0378*/ 	.word	0xffffffff


	//   ....[85]....
        /*037c*/ 	.word	0xffffffff


	//   ....[86]....
        /*0380*/ 	.word	0xffffffff


	//   ....[87]....
        /*0384*/ 	.word	0xffffffff


	//   ....[88]....
        /*0388*/ 	.word	0xffffffff


	//   ....[89]....
        /*038c*/ 	.word	0xffffffff


	//   ....[90]....
        /*0390*/ 	.word	0xffffffff


	//   ....[91]....
        /*0394*/ 	.word	0xffffffff


	//   ....[92]....
        /*0398*/ 	.word	0xffffffff


	//   ....[93]....
        /*039c*/ 	.word	0xffffffff


	//   ....[94]....
        /*03a0*/ 	.word	0xffffffff


	//   ....[95]....
        /*03a4*/ 	.word	0xffffffff


	//   ....[96]....
        /*03a8*/ 	.word	0xffffffff


	//   ....[97]....
        /*03ac*/ 	.word	0xffffffff


	//   ....[98]....
        /*03b0*/ 	.word	0xffffffff


	//   ....[99]....
        /*03b4*/ 	.word	0xffffffff


	//   ....[100]....
        /*03b8*/ 	.word	0xffffffff


	//   ....[101]....
        /*03bc*/ 	.word	0xffffffff


	//   ....[102]....
        /*03c0*/ 	.word	0xffffffff


	//   ....[103]....
        /*03c4*/ 	.word	0xffffffff


	//   ....[104]....
        /*03c8*/ 	.word	0xffffffff


	//   ....[105]....
        /*03cc*/ 	.word	0xffffffff


	//   ....[106]....
        /*03d0*/ 	.word	0xffffffff


	//   ....[107]....
        /*03d4*/ 	.word	0xffffffff


	//   ....[108]....
        /*03d8*/ 	.word	0xffffffff


	//   ....[109]....
        /*03dc*/ 	.word	0xffffffff


	//   ....[110]....
        /*03e0*/ 	.word	0x0500000f


	//   ....[111]....
        /*03e4*/ 	.word	0x0500000f


	//   ....[112]....
        /*03e8*/ 	.word	0x0500000f


	//   ....[113]....
        /*03ec*/ 	.word	0x0500000f


	//----- nvinfo : EIATTR_COOP_GROUP_INSTR_OFFSETS
	.align		4
.L_836:
        /*03f0*/ 	.byte	0x04, 0x28
        /*03f2*/ 	.short	(.L_838 - .L_837)


	//   ....[0]....
.L_837:
        /*03f4*/ 	.word	0x00000060


	//   ....[1]....
        /*03f8*/ 	.word	0x000001f0


	//   ....[2]....
        /*03fc*/ 	.word	0x00000280


	//   ....[3]....
        /*0400*/ 	.word	0x00000400


	//   ....[4]....
        /*0404*/ 	.word	0x00000680


	//   ....[5]....
        /*0408*/ 	.word	0x00001170


	//   ....[6]....
        /*040c*/ 	.word	0x00002300


	//   ....[7]....
        /*0410*/ 	.word	0x00002640


	//   ....[8]....
        /*0414*/ 	.word	0x00002690


	//   ....[9]....
        /*0418*/ 	.word	0x00002e00


	//   ....[10]....
        /*041c*/ 	.word	0x00002e80


	//   ....[11]....
        /*0420*/ 	.word	0x00002ec0


	//   ....[12]....
        /*0424*/ 	.word	0x00002fa0


	//   ....[13]....
        /*0428*/ 	.word	0x00002fd0


	//   ....[14]....
        /*042c*/ 	.word	0x00003020


	//   ....[15]....
        /*0430*/ 	.word	0x00003030


	//   ....[16]....
        /*0434*/ 	.word	0x00003040


	//   ....[17]....
        /*0438*/ 	.word	0x00003050


	//   ....[18]....
        /*043c*/ 	.word	0x00003120


	//   ....[19]....
        /*0440*/ 	.word	0x00003130


	//   ....[20]....
        /*0444*/ 	.word	0x00003160


	//   ....[21]....
        /*0448*/ 	.word	0x00003170


	//   ....[22]....
        /*044c*/ 	.word	0x00003190


	//   ....[23]....
        /*0450*/ 	.word	0x00003260


	//   ....[24]....
        /*0454*/ 	.word	0x000032a0


	//   ....[25]....
        /*0458*/ 	.word	0x000032e0


	//   ....[26]....
        /*045c*/ 	.word	0x00003320


	//   ....[27]....
        /*0460*/ 	.word	0x00003340


	//   ....[28]....
        /*0464*/ 	.word	0x00003360


	//   ....[29]....
        /*0468*/ 	.word	0x000033c0


	//   ....[30]....
        /*046c*/ 	.word	0x00003400


	//   ....[31]....
        /*0470*/ 	.word	0x00003440


	//   ....[32]....
        /*0474*/ 	.word	0x000034c0


	//   ....[33]....
        /*0478*/ 	.word	0x000034f0


	//   ....[34]....
        /*047c*/ 	.word	0x00003520


	//   ....[35]....
        /*0480*/ 	.word	0x00003550


	//   ....[36]....
        /*0484*/ 	.word	0x00003680


	//   ....[37]....
        /*0488*/ 	.word	0x000036a0


	//   ....[38]....
        /*048c*/ 	.word	0x00003830


	//   ....[39]....
        /*0490*/ 	.word	0x00003850


	//   ....[40]....
        /*0494*/ 	.word	0x00003920


	//   ....[41]....
        /*0498*/ 	.word	0x00003960


	//   ....[42]....
        /*049c*/ 	.word	0x000039a0


	//   ....[43]....
        /*04a0*/ 	.word	0x000039e0


	//   ....[44]....
        /*04a4*/ 	.word	0x00003a10


	//   ....[45]....
        /*04a8*/ 	.word	0x00003a40


	//   ....[46]....
        /*04ac*/ 	.word	0x00003bd0


	//   ....[47]....
        /*04b0*/ 	.word	0x00003c10


	//   ....[48]....
        /*04b4*/ 	.word	0x00003c40


	//   ....[49]....
        /*04b8*/ 	.word	0x00003c60


	//   ....[50]....
        /*04bc*/ 	.word	0x00003c90


	//   ....[51]....
        /*04c0*/ 	.word	0x00003cb0


	//   ....[52]....
        /*04c4*/ 	.word	0x00003cd0


	//   ....[53]....
        /*04c8*/ 	.word	0x00003d10


	//   ....[54]....
        /*04cc*/ 	.word	0x000065a0


	//   ....[55]....
        /*04d0*/ 	.word	0x000065b0


	//   ....[56]....
        /*04d4*/ 	.word	0x000065c0


	//   ....[57]....
        /*04d8*/ 	.word	0x000065d0


	//   ....[58]....
        /*04dc*/ 	.word	0x000065e0


	//   ....[59]....
        /*04e0*/ 	.word	0x000065f0


	//   ....[60]....
        /*04e4*/ 	.word	0x00006600


	//   ....[61]....
        /*04e8*/ 	.word	0x00006610


	//   ....[62]....
        /*04ec*/ 	.word	0x00006620


	//   ....[63]....
        /*04f0*/ 	.word	0x00006630


	//   ....[64]....
        /*04f4*/ 	.word	0x00006640


	//   ....[65]....
        /*04f8*/ 	.word	0x00006650


	//   ....[66]....
        /*04fc*/ 	.word	0x00006760


	//   ....[67]....
        /*0500*/ 	.word	0x000067a0


	//   ....[68]....
        /*0504*/ 	.word	0x00006800


	//   ....[69]....
        /*0508*/ 	.word	0x00006840


	//   ....[70]....
        /*050c*/ 	.word	0x00006880


	//   ....[71]....
        /*0510*/ 	.word	0x000068c0


	//   ....[72]....
        /*0514*/ 	.word	0x00006900


	//   ....[73]....
        /*0518*/ 	.word	0x00006ac0


	//   ....[74]....
        /*051c*/ 	.word	0x00006cb0


	//   ....[75]....
        /*0520*/ 	.word	0x00007010


	//   ....[76]....
        /*0524*/ 	.word	0x00007140


	//   ....[77]....
        /*0528*/ 	.word	0x000071d0


	//   ....[78]....
        /*052c*/ 	.word	0x00007410


	//   ....[79]....
        /*0530*/ 	.word	0x00007430


	//   ....[80]....
        /*0534*/ 	.word	0x00007440


	//   ....[81]....
        /*0538*/ 	.word	0x00007460


	//   ....[82]....
        /*053c*/ 	.word	0x00007470


	//   ....[83]....
        /*0540*/ 	.word	0x00007490


	//   ....[84]....
        /*0544*/ 	.word	0x000077f0


	//   ....[85]....
        /*0548*/ 	.word	0x00007830


	//   ....[86]....
        /*054c*/ 	.word	0x00007d10


	//   ....[87]....
        /*0550*/ 	.word	0x00007d30


	//   ....[88]....
        /*0554*/ 	.word	0x00007d60


	//   ....[89]....
        /*0558*/ 	.word	0x00007d70


	//   ....[90]....
        /*055c*/ 	.word	0x00007ef0


	//   ....[91]....
        /*0560*/ 	.word	0x00007f00


	//   ....[92]....
        /*0564*/ 	.word	0x00007f40


	//   ....[93]....
        /*0568*/ 	.word	0x00007f70


	//   ....[94]....
        /*056c*/ 	.word	0x00008000


	//   ....[95]....
        /*0570*/ 	.word	0x00008030


	//   ....[96]....
        /*0574*/ 	.word	0x00008070


	//   ....[97]....
        /*0578*/ 	.word	0x000080b0


	//   ....[98]....
        /*057c*/ 	.word	0x000080e0


	//   ....[99]....
        /*0580*/ 	.word	0x00008120


	//   ....[100]....
        /*0584*/ 	.word	0x00008130


	//   ....[101]....
        /*0588*/ 	.word	0x00008160


	//   ....[102]....
        /*058c*/ 	.word	0x0000a560


	//   ....[103]....
        /*0590*/ 	.word	0x0000b300


	//   ....[104]....
        /*0594*/ 	.word	0x0000bad0


	//   ....[105]....
        /*0598*/ 	.word	0x0000be00


	//   ....[106]....
        /*059c*/ 	.word	0x0000c1c0


	//   ....[107]....
        /*05a0*/ 	.word	0x0000c470


	//   ....[108]....
        /*05a4*/ 	.word	0x0000c720


	//   ....[109]....
        /*05a8*/ 	.word	0x0000c990


	//   ....[110]....
        /*05ac*/ 	.word	0x0000eae0


	//   ....[111]....
        /*05b0*/ 	.word	0x0000ecd0


	//   ....[112]....
        /*05b4*/ 	.word	0x0000ed40


	//   ....[113]....
        /*05b8*/ 	.word	0x0000edb0


	//----- nvinfo : EIATTR_REG_RECONFIG
	.align		4
.L_838:
        /*05bc*/ 	.byte	0x01, 0x54
	.zero		2


	//----- nvinfo : EIATTR_SYSCALL_OFFSETS
	.align		4
        /*05c0*/ 	.byte	0x04, 0x46
        /*05c2*/ 	.short	(.L_840 - .L_839)


	//   ....[0]....
.L_839:
        /*05c4*/ 	.word	0x00000dd0


	//   ....[1]....
        /*05c8*/ 	.word	0x00000ec0


	//   ....[2]....
        /*05cc*/ 	.word	0x00001020


	//   ....[3]....
        /*05d0*/ 	.word	0x00001110


	//   ....[4]....
        /*05d4*/ 	.word	0x00009de0


	//   ....[5]....
        /*05d8*/ 	.word	0x00009f10


	//   ....[6]....
        /*05dc*/ 	.word	0x0000a030


	//   ....[7]....
        /*05e0*/ 	.word	0x0000a150


	//----- nvinfo : EIATTR_MBARRIER_INSTR_OFFSETS
	.align		4
.L_840:
        /*05e4*/ 	.byte	0x04, 0x39
        /*05e6*/ 	.short	(.L_842 - .L_841)


	//   ....[0]....
.L_841:
        /*05e8*/ 	.word	0x000002c0
        /*05ec*/ 	.word	0x000000ff
        /*05f0*/ 	.word	0x00026800
        /*05f4*/ 	.short	0x0100
        /*05f6*/ 	.byte	0x06
	.zero		1


	//   ....[1]....
        /*05f8*/ 	.word	0x000003b0
        /*05fc*/ 	.word	0x000000ff
        /*0600*/ 	.word	0x00026810
        /*0604*/ 	.short	0x0100
        /*0606*/ 	.byte	0x08
	.zero		1


	//   ....[2]....
        /*0608*/ 	.word	0x000003c0
        /*060c*/ 	.word	0x000000ff
        /*0610*/ 	.word	0x00026820
        /*0614*/ 	.short	0x0100
        /*0616*/ 	.byte	0x08
	.zero		1


	//   ....[3]....
        /*0618*/ 	.word	0x000003d0
        /*061c*/ 	.word	0x000000ff
        /*0620*/ 	.word	0x00026818
        /*0624*/ 	.short	0x0100
        /*0626*/ 	.byte	0x08
	.zero		1


	//   ....[4]....
        /*0628*/ 	.word	0x000003e0
        /*062c*/ 	.word	0x000000ff
        /*0630*/ 	.word	0x00026828
        /*0634*/ 	.short	0x0100
        /*0636*/ 	.byte	0x08
	.zero		1


	//   ....[5]....
        /*0638*/ 	.word	0x00000510
        /*063c*/ 	.word	0x000000ff
        /*0640*/ 	.word	0x00026830
        /*0644*/ 	.short	0x0100
        /*0646*/ 	.byte	0x08
	.zero		1


	//   ....[6]....
        /*0648*/ 	.word	0x00000520
        /*064c*/ 	.word	0x000000ff
        /*0650*/ 	.word	0x00026840
        /*0654*/ 	.short	0x0100
        /*0656*/ 	.byte	0x08
	.zero		1


	//   ....[7]....
        /*0658*/ 	.word	0x00000530
        /*065c*/ 	.word	0x000000ff
        /*0660*/ 	.word	0x00026838
        /*0664*/ 	.short	0x0100
        /*0666*/ 	.byte	0x08
	.zero		1


	//   ....[8]....
        /*0668*/ 	.word	0x00000540
        /*066c*/ 	.word	0x000000ff
        /*0670*/ 	.word	0x00026848
        /*0674*/ 	.short	0x0100
        /*0676*/ 	.byte	0x08
	.zero		1


	//   ....[9]....
        /*0678*/ 	.word	0x000011d0
        /*067c*/ 	.word	0x00000011
        /*0680*/ 	.word	0x00026800
        /*0684*/ 	.short	0x010a
        /*0686*/ 	.byte	0x3f
	.zero		1


	//   ....[10]....
        /*0688*/ 	.word	0x00001200
        /*068c*/ 	.word	0x00000011
        /*0690*/ 	.word	0x00026800
        /*0694*/ 	.short	0x010a
        /*0696*/ 	.byte	0x3f
	.zero		1


	//   ....[11]....
        /*0698*/ 	.word	0x00001ad0
        /*069c*/ 	.word	0x00000008
        /*06a0*/ 	.word	0x00026810
        /*06a4*/ 	.short	0x010a
        /*06a6*/ 	.byte	0x3f
	.zero		1


	//   ....[12]....
        /*06a8*/ 	.word	0x00001b40
        /*06ac*/ 	.word	0x00000008
        /*06b0*/ 	.word	0x00026810
        /*06b4*/ 	.short	0x010a
        /*06b6*/ 	.byte	0x3f
	.zero		1


	//   ....[13]....
        /*06b8*/ 	.word	0x00001f00
        /*06bc*/ 	.word	0x00000008
        /*06c0*/ 	.word	0x00026830
        /*06c4*/ 	.short	0x010a
        /*06c6*/ 	.byte	0x3f
	.zero		1


	//   ....[14]....
        /*06c8*/ 	.word	0x00001f80
        /*06cc*/ 	.word	0x00000008
        /*06d0*/ 	.word	0x00026830
        /*06d4*/ 	.short	0x010a
        /*06d6*/ 	.byte	0x3f
	.zero		1


	//   ....[15]....
        /*06d8*/ 	.word	0x000054c0
        /*06dc*/ 	.word	0x00000009
        /*06e0*/ 	.word	0x00000000
        /*06e4*/ 	.short	0x0101
        /*06e6*/ 	.byte	0x3f
	.zero		1


	//   ....[16]....
        /*06e8*/ 	.word	0x00005850
        /*06ec*/ 	.word	0x00000008
        /*06f0*/ 	.word	0x00000000
        /*06f4*/ 	.short	0x0101
        /*06f6*/ 	.byte	0x3f
	.zero		1


	//   ....[17]....
        /*06f8*/ 	.word	0x00005f80
        /*06fc*/ 	.word	0x00000006
        /*0700*/ 	.word	0x00026810
        /*0704*/ 	.short	0x010a
        /*0706*/ 	.byte	0x3f
	.zero		1


	//   ....[18]....
        /*0708*/ 	.word	0x00006000
        /*070c*/ 	.word	0x00000006
        /*0710*/ 	.word	0x00026810
        /*0714*/ 	.short	0x010a
        /*0716*/ 	.byte	0x3f
	.zero		1


	//   ....[19]....
        /*0718*/ 	.word	0x00006380
        /*071c*/ 	.word	0x00000006
        /*0720*/ 	.word	0x00026830
        /*0724*/ 	.short	0x010a
        /*0726*/ 	.byte	0x3f
	.zero		1


	//   ....[20]....
        /*0728*/ 	.word	0x00006410
        /*072c*/ 	.word	0x00000006
        /*0730*/ 	.word	0x00026830
        /*0734*/ 	.short	0x010a
        /*0736*/ 	.byte	0x3f
	.zero		1


	//   ....[21]....
        /*0738*/ 	.word	0x00009670
        /*073c*/ 	.word	0x00000005
        /*0740*/ 	.word	0x00000000
        /*0744*/ 	.short	0x0101
        /*0746*/ 	.byte	0x3f
	.zero		1


	//   ....[22]....
        /*0748*/ 	.word	0x00009a10
        /*074c*/ 	.word	0x00000006
        /*0750*/ 	.word	0x00000000
        /*0754*/ 	.short	0x0101
        /*0756*/ 	.byte	0x3f
	.zero		1


	//   ....[23]....
        /*0758*/ 	.word	0x0000d1b0
        /*075c*/ 	.word	0x00000000
        /*0760*/ 	.word	0x00026820
        /*0764*/ 	.short	0x010a
        /*0766*/ 	.byte	0x3f
	.zero		1


	//   ....[24]....
        /*0768*/ 	.word	0x0000d700
        /*076c*/ 	.word	0x00000000
        /*0770*/ 	.word	0x00026840
        /*0774*/ 	.short	0x010a
        /*0776*/ 	.byte	0x3f
	.zero		1


	//   ....[25]....
        /*0778*/ 	.word	0x0000d950
        /*077c*/ 	.word	0x00000000
        /*0780*/ 	.word	0x00026828
        /*0784*/ 	.short	0x010a
        /*0786*/ 	.byte	0x3f
	.zero		1


	//   ....[26]....
        /*0788*/ 	.word	0x0000dbc0
        /*078c*/ 	.word	0x00000000
        /*0790*/ 	.word	0x00026848
        /*0794*/ 	.short	0x010a
        /*0796*/ 	.byte	0x3f
	.zero		1


	//   ....[27]....
        /*0798*/ 	.word	0x0000ddc0
        /*079c*/ 	.word	0x00000000
        /*07a0*/ 	.word	0x00026820
        /*07a4*/ 	.short	0x010a
        /*07a6*/ 	.byte	0x3f
	.zero		1


	//   ....[28]....
        /*07a8*/ 	.word	0x0000e070
        /*07ac*/ 	.word	0x00000000
        /*07b0*/ 	.word	0x00026840
        /*07b4*/ 	.short	0x010a
        /*07b6*/ 	.byte	0x3f
	.zero		1


	//   ....[29]....
        /*07b8*/ 	.word	0x0000e290
        /*07bc*/ 	.word	0x00000000
        /*07c0*/ 	.word	0x00026828
        /*07c4*/ 	.short	0x010a
        /*07c6*/ 	.byte	0x3f
	.zero		1


	//   ....[30]....
        /*07c8*/ 	.word	0x0000e550
        /*07cc*/ 	.word	0x00000004
        /*07d0*/ 	.word	0x00026840
        /*07d4*/ 	.short	0x010a
        /*07d6*/ 	.byte	0x3f
	.zero		1


	//   ....[31]....
        /*07d8*/ 	.word	0x0000e950
        /*07dc*/ 	.word	0x00000007
        /*07e0*/ 	.word	0x00000000
        /*07e4*/ 	.short	0x010a
        /*07e6*/ 	.byte	0x3f
	.zero		1


	//   ....[32]....
        /*07e8*/ 	.word	0x0000e9b0
        /*07ec*/ 	.word	0x00000003
        /*07f0*/ 	.word	0x00000000
        /*07f4*/ 	.short	0x010a
        /*07f6*/ 	.byte	0x3f
	.zero		1


	//   ....[33]....
        /*07f8*/ 	.word	0x0000ea10
        /*07fc*/ 	.word	0x00000005
        /*0800*/ 	.word	0x00000000
        /*0804*/ 	.short	0x010a
        /*0806*/ 	.byte	0x3f
	.zero		1


	//   ....[34]....
        /*0808*/ 	.word	0x0000ea40
        /*080c*/ 	.word	0x00000003
        /*0810*/ 	.word	0x00000000
        /*0814*/ 	.short	0x010a
        /*0816*/ 	.byte	0x3f
	.zero		1


	//   ....[35]....
        /*0818*/ 	.word	0x0000eb10
        /*081c*/ 	.word	0x00000011
        /*0820*/ 	.word	0x00026800
        /*0824*/ 	.short	0x010a
        /*0826*/ 	.byte	0x3f
	.zero		1


	//   ....[36]....
        /*0828*/ 	.word	0x0000eb60
        /*082c*/ 	.word	0x00000008
        /*0830*/ 	.word	0x00026810
        /*0834*/ 	.short	0x010a
        /*0836*/ 	.byte	0x3f
	.zero		1


	//   ....[37]....
        /*0838*/ 	.word	0x0000ebb0
        /*083c*/ 	.word	0x00000008
        /*0840*/ 	.word	0x00026830
        /*0844*/ 	.short	0x010a
        /*0846*/ 	.byte	0x3f
	.zero		1


	//   ....[38]....
        /*0848*/ 	.word	0x0000ec00
        /*084c*/ 	.word	0x00000006
        /*0850*/ 	.word	0x00026810
        /*0854*/ 	.short	0x010a
        /*0856*/ 	.byte	0x3f
	.zero		1


	//   ....[39]....
        /*0858*/ 	.word	0x0000ec50
        /*085c*/ 	.word	0x00000006
        /*0860*/ 	.word	0x00026830
        /*0864*/ 	.short	0x010a
        /*0866*/ 	.byte	0x3f
	.zero		1


	//   ....[40]....
        /*0868*/ 	.word	0x0000edf0
        /*086c*/ 	.word	0x00000000
        /*0870*/ 	.word	0x00026820
        /*0874*/ 	.short	0x010a
        /*0876*/ 	.byte	0x3f
	.zero		1


	//   ....[41]....
        /*0878*/ 	.word	0x0000ee40
        /*087c*/ 	.word	0x00000000
        /*0880*/ 	.word	0x00026840
        /*0884*/ 	.short	0x010a
        /*0886*/ 	.byte	0x3f
	.zero		1


	//   ....[42]....
        /*0888*/ 	.word	0x0000ee90
        /*088c*/ 	.word	0x00000000
        /*0890*/ 	.word	0x00026828
        /*0894*/ 	.short	0x010a
        /*0896*/ 	.byte	0x3f
	.zero		1


	//   ....[43]....
        /*0898*/ 	.word	0x0000eee0
        /*089c*/ 	.word	0x00000000
        /*08a0*/ 	.word	0x00026848
        /*08a4*/ 	.short	0x010a
        /*08a6*/ 	.byte	0x3f
	.zero		1


	//   ....[44]....
        /*08a8*/ 	.word	0x0000ef40
        /*08ac*/ 	.word	0x00000000
        /*08b0*/ 	.word	0x00026820
        /*08b4*/ 	.short	0x010a
        /*08b6*/ 	.byte	0x3f
	.zero		1


	//   ....[45]....
        /*08b8*/ 	.word	0x0000ef90
        /*08bc*/ 	.word	0x00000000
        /*08c0*/ 	.word	0x00026840
        /*08c4*/ 	.short	0x010a
        /*08c6*/ 	.byte	0x3f
	.zero		1


	//   ....[46]....
        /*08c8*/ 	.word	0x0000efe0
        /*08cc*/ 	.word	0x00000000
        /*08d0*/ 	.word	0x00026828
        /*08d4*/ 	.short	0x010a
        /*08d6*/ 	.byte	0x3f
	.zero		1


	//   ....[47]....
        /*08d8*/ 	.word	0x0000f030
        /*08dc*/ 	.word	0x00000004
        /*08e0*/ 	.word	0x00026840
        /*08e4*/ 	.short	0x010a
        /*08e6*/ 	.byte	0x3f
	.zero		1


	//   ....[48]....
        /*08e8*/ 	.word	0x0000f100
        /*08ec*/ 	.word	0x00000007
        /*08f0*/ 	.word	0x00000000
        /*08f4*/ 	.short	0x010a
        /*08f6*/ 	.byte	0x3f
	.zero		1


	//   ....[49]....
        /*08f8*/ 	.word	0x0000f150
        /*08fc*/ 	.word	0x00000003
        /*0900*/ 	.word	0x00000000
        /*0904*/ 	.short	0x010a
        /*0906*/ 	.byte	0x3f
	.zero		1


	//   ....[50]....
        /*0908*/ 	.word	0x0000f1a0
        /*090c*/ 	.word	0x00000005
        /*0910*/ 	.word	0x00000000
        /*0914*/ 	.short	0x010a
        /*0916*/ 	.byte	0x3f
	.zero		1


	//----- nvinfo : EIATTR_NUM_MBARRIERS
	.align		4
.L_842:
        /*0918*/ 	.byte	0x03, 0x38
        /*091a*/ 	.short	0x0009


	//----- nvinfo : EIATTR_EXIT_INSTR_OFFSETS
	.align		4
        /*091c*/ 	.byte	0x04, 0x1c
        /*091e*/ 	.short	(.L_844 - .L_843)


	//   ....[0]....
.L_843:
        /*0920*/ 	.word	0x0000ea90


	//----- nvinfo : EIATTR_MAX_THREADS
	.align		4
.L_844:
        /*0924*/ 	.byte	0x04, 0x05
        /*0926*/ 	.short	(.L_846 - .L_845)
.L_845:
        /*0928*/ 	.word	0x00000180
        /*092c*/ 	.word	0x00000001
        /*0930*/ 	.word	0x00000001


	//----- nvinfo : EIATTR_CRS_STACK_SIZE
	.align		4
.L_846:
        /*0934*/ 	.byte	0x04, 0x1e
        /*0936*/ 	.short	(.L_848 - .L_847)
.L_847:
        /*0938*/ 	.word	0x00000000


	//----- nvinfo : EIATTR_CBANK_PARAM_SIZE
	.align		4
.L_848:
        /*093c*/ 	.byte	0x03, 0x19
        /*093e*/ 	.short	0x0970


	//----- nvinfo : EIATTR_PARAM_CBANK
	.align		4
        /*0940*/ 	.byte	0x04, 0x0a
        /*0942*/ 	.short	(.L_850 - .L_849)
	.align		4
.L_849:
        /*0944*/ 	.word	index@(.nv.constant0._ZN7cutlass13device_kernelIN5flash11enable_sm90INS1_16FlashAttnBwdSm90INS1_25CollectiveMainloopBwdSm90ILi2ELi2ELi2EN4cute5tupleIJNS5_1CILi1EEES8_S8_EEENS6_IJNS7_ILi96EEENS7_ILi128EEENS7_ILi64EEEEEENS_6half_tEfNS_4arch4Sm90ELb1ELb0ELb1ELb0ELb1ELb1ELb0ELb1ELi2ELi1ELi2ELi2ELb0EEENS1_21CollectiveEpilogueBwdISD_SE_SG_Li256ELb0ELb0ELi1EEENS1_25SingleTileBwdLPTSchedulerILb0ELi128ELb1EEEEEEEEEvNT_6ParamsE)
        /*0948*/ 	.short	0x0210
        /*094a*/ 	.short	0x0970


	//----- nvinfo : EIATTR_SW_WAR
	.align		4
.L_850:
        /*094c*/ 	.byte	0x04, 0x36
        /*094e*/ 	.short	(.L_852 - .L_851)
.L_851:
        /*0950*/ 	.word	0x00000008
.L_852:


//--------------------- .nv.info._ZN7cutlass13device_kernelIN5flash11enable_sm90INS1_16FlashAttnBwdSm90INS1_25CollectiveMainloopBwdSm90ILi2ELi2ELi2EN4cute5tupleIJNS5_1CILi1EEES8_S8_EEENS6_IJNS7_ILi96EEENS7_ILi128EEENS7_ILi64EEEEEENS_6half_tEfNS_4arch4Sm90ELb1ELb0ELb1ELb0ELb0ELb1ELb0ELb1ELi2ELi1ELi2ELi2ELb0EEENS1_24CollectiveEpilogueBwdGQAISD_fSG_Li256ELb0ELb0EEENS1_25SingleTileBwdLPTSchedulerILb0ELi128ELb0EEEEEEEEEvNT_6ParamsE --------------------------
	.section	.nv.info._ZN7cutlass13device_kernelIN5flash11enable_sm90INS1_16FlashAttnBwdSm90INS1_25CollectiveMainloopBwdSm90ILi2ELi2ELi2EN4cute5tupleIJNS5_1CILi1EEES8_S8_EEENS6_IJNS7_ILi96EEENS7_ILi128EEENS7_ILi64EEEEEENS_6half_tEfNS_4arch4Sm90ELb1ELb0ELb1ELb0ELb0ELb1ELb0ELb1ELi2ELi1ELi2ELi2ELb0EEENS1_24CollectiveEpilogueBwdGQAISD_fSG_Li256ELb0ELb0EEENS1_25SingleTileBwdLPTSchedulerILb0ELi128ELb0EEEEEEEEEvNT_6ParamsE,"",@"SHT_CUDA_INFO"
	.sectionflags	@""
	.align	4


	//----- nvinfo : EIATTR_CUDA_API_VERSION
	.align		4
        /*0000*/ 	.byte	0x04, 0x37
        /*0002*/ 	.short	(.L_854 - .L_853)
.L_853:
        /*0004*/ 	.word	0x00000082


	//----- nvinfo : EIATTR_KPARAM_INFO
	.align		4
.L_854:
        /*0008*/ 	.byte	0x04, 0x17
        /*000a*/ 	.short	(.L_856 - .L_855)
.L_855:
        /*000c*/ 	.word	0x00000000
        /*0010*/ 	.short	0x0000
        /*0012*/ 	.short	0x0070
        /*0014*/ 	.byte	0x00, 0xf0, 0x01, 0x1c


	//----- nvinfo : EIATTR_SPARSE_MMA_MASK
	.align		4
.L_856:
        /*0018*/ 	.byte	0x03, 0x50
        /*001a*/ 	.short	0x0000


	//----- nvinfo : EIATTR_MAXREG_COUNT
	.align		4
        /*001c*/ 	.byte	0x03, 0x1b
        /*001e*/ 	.short	0x00a8


	//----- nvinfo : EIATTR_NUM_BARRIERS
	.align		4
        /*0020*/ 	.byte	0x02, 0x4c
        /*0022*/ 	.byte	0x10
	.zero		1


	//----- nvinfo : EIATTR_EXTERNS
	.align		4
        /*0024*/ 	.byte	0x04, 0x0f
        /*0026*/ 	.short	(.L_858 - .L_857)


	//   ....[0]....
	.align		4
.L_857:
        /*0028*/ 	.word	index@(__assertfail)


	//----- nvinfo : EIATTR_ANNOTATIONS
	.align		4
.L_858:
        /*002c*/ 	.byte	0x04, 0x55
        /*002e*/ 	.short	(.L_860 - .L_859)


	//   ....[0]....
.L_859:
        /* <DEDUP_REMOVED lines=36> */


	//----- nvinfo : EIATTR_MERCURY_ISA_VERSION
	.align		4
.L_860:
        /*0260*/ 	.byte	0x03, 0x5f
        /*0262*/ 	.short	0x0101


	//----- nvinfo : EIATTR_INT_WARP_WIDE_INSTR_OFFSETS
	.align		4
        /*0264*/ 	.byte	0x04, 0x31
        /*0266*/ 	.short	(.L_862 - .L_861)


	//   ....[0]....
.L_861:
        /*0268*/ 	.word	0x00000180


	//   ....[1]....
        /*026c*/ 	.word	0x00000240


	//----- nvinfo : EIATTR_COOP_GROUP_MASK_REGIDS
	.align		4
.L_862:
        /*0270*/ 	.byte	0x04, 0x29
        /*0272*/ 	.short	(.L_864 - .L_863)


	//   ....[0]....
.L_863:
        /*0274*/ 	.word	0xffffffff


	//   ....[1]....
        /*0278*/ 	.word	0xffffffff


	//   ....[2]....
        /*027c*/ 	.word	0xffffffff


	//   ....[3]....
        /*0280*/ 	.word	0xffffffff


	//   ....[4]....
        /*0284*/ 	.word	0xffffffff


	//   ....[5]....
        /*0288*/ 	.word	0xffffffff


	//   ....[6]....
        /*028c*/ 	.word	0xffffffff


	//   ....[7]....
        /*0290*/ 	.word	0xffffffff


	//   ....[8]....
        /*0294*/ 	.word	0xffffffff


	//   ....[9]....
        /*0298*/ 	.word	0xffffffff


	//   ....[10]....
        /*029c*/ 	.word	0xffffffff


	//   ....[11]....
        /*02a0*/ 	.word	0xffffffff


	//   ....[12]....
        /*02a4*/ 	.word	0xffffffff


	//   ....[13]....
        /*02a8*/ 	.word	0xffffffff


	//   ....[14]....
        /*02ac*/ 	.word	0xffffffff


	//   ....[15]....
        /*02b0*/ 	.word	0xffffffff


	//   ....[16]....
        /*02b4*/ 	.word	0xffffffff


	//   ....[17]....
        /*02b8*/ 	.word	0xffffffff


	//   ....[18]....
        /*02bc*/ 	.word	0xffffffff


	//   ....[19]....
        /*02c0*/ 	.word	0xffffffff


	//   ....[20]....
        /*02c4*/ 	.word	0xffffffff


	//   ....[21]....
        /*02c8*/ 	.word	0xffffffff


	//   ....[22]....
        /*02cc*/ 	.word	0xffffffff


	//   ....[23]....
        /*02d0*/ 	.word	0xffffffff


	//   ....[24]....
        /*02d4*/ 	.word	0xffffffff


	//   ....[25]....
        /*02d8*/ 	.word	0xffffffff


	//   ....[26]....
        /*02dc*/ 	.word	0xffffffff


	//   ....[27]....
        /*02e0*/ 	.word	0xffffffff


	//   ....[28]....
        /*02e4*/ 	.word	0xffffffff


	//   ....[29]....
        /*02e8*/ 	.word	0xffffffff


	//   ....[30]....
        /*02ec*/ 	.word	0xffffffff


	//   ....[31]....
        /*02f0*/ 	.word	0xffffffff


	//   ....[32]....
        /*02f4*/ 	.word	0xffffffff


	//   ....[33]....
        /*02f8*/ 	.word	0xffffffff


	//   ....[34]....
        /*02fc*/ 	.word	0xffffffff


	//   ....[35]....
        /*0300*/ 	.word	0xffffffff


	//   ....[36]....
        /*0304*/ 	.word	0xffffffff


	//   ....[37]....
        /*0308*/ 	.word	0xffffffff


	//   ....[38]....
        /*030c*/ 	.word	0xffffffff


	//   ....[39]....
        /*0310*/ 	.word	0xffffffff


	//   ....[40]....
        /*0314*/ 	.word	0xffffffff


	//   ....[41]....
        /*0318*/ 	.word	0xffffffff


	//   ....[42]....
        /*031c*/ 	.word	0xffffffff


	//   ....[43]....
        /*0320*/ 	.word	0xffffffff


	//   ....[44]....
        /*0324*/ 	.word	0xffffffff


	//   ....[45]....
        /*0328*/ 	.word	0xffffffff


	//   ....[46]....
        /*032c*/ 	.word	0xffffffff


	//   ....[47]....
        /*0330*/ 	.word	0xffffffff


	//   ....[48]....
        /*0334*/ 	.word	0xffffffff


	//   ....[49]....
        /*0338*/ 	.word	0xffffffff


	//   ....[50]....
        /*033c*/ 	.word	0xffffffff


	//   ....[51]....
        /*0340*/ 	.word	0xffffffff


	//   ....[52]....
        /*0344*/ 	.word	0xffffffff


	//   ....[53]....
        /*0348*/ 	.word	0xffffffff


	//   ....[54]....
        /*034c*/ 	.word	0xffffffff


	//   ....[55]....
        /*0350*/ 	.word	0xffffffff


	//   ....[56]....
        /*0354*/ 	.word	0xffffffff


	//   ....[57]....
        /*0358*/ 	.word	0xffffffff


	//   ....[58]....
        /*035c*/ 	.word	0xffffffff


	//   ....[59]....
        /*0360*/ 	.word	0xffffffff


	//   ....[60]....
        /*0364*/ 	.word	0xffffffff


	//   ....[61]....
        /*0368*/ 	.word	0xffffffff


	//   ....[62]....
        /*036c*/ 	.word	0xffffffff


	//   ....[63]....
        /*0370*/ 	.word	0xffffffff


	//   ....[64]....
        /*0374*/ 	.word	0xffffffff


	//   ....[65]....
        /*0378*/ 	.word	0xffffffff


	//   ....[66]....
        /*037c*/ 	.word	0xffffffff


	//   ....[67]....
        /*0380*/ 	.word	0xffffffff


	//   ....[68]....
        /*0384*/ 	.word	0xffffffff


	//   ....[69]....
        /*0388*/ 	.word	0xffffffff


	//   ....[70]....
        /*038c*/ 	.word	0xffffffff


	//   ....[71]....
        /*0390*/ 	.word	0xffffffff


	//   ....[72]....
        /*0394*/ 	.word	0xffffffff


	//   ....[73]....
        /*0398*/ 	.word	0xffffffff


	//   ....[74]....
        /*039c*/ 	.word	0xffffffff


	//   ....[75]....
        /*03a0*/ 	.word	0xffffffff


	//   ....[76]....
        /*03a4*/ 	.word	0xffffffff


	//   ....[77]....
        /*03a8*/ 	.word	0xffffffff


	//   ....[78]....
        /*03ac*/ 	.word	0xffffffff


	//   ....[79]....
        /*03b0*/ 	.word	0xffffffff


	//   ....[80]....
        /*03b4*/ 	.word	0xffffffff


	//   ....[81]....
        /*03b8*/ 	.word	0xffffffff


	//   ....[82]....
        /*03bc*/ 	.word	0xffffffff


	//   ....[83]....
        /*03c0*/ 	.word	0xffffffff


	//   ....[84]....
        /*03c4*/ 	.word	0xffffffff


	//   ....[85]....
        /*03c8*/ 	.word	0xffffffff


	//   ....[86]....
        /*03cc*/ 	.word	0xffffffff


	//   ....[87]....
        /*03d0*/ 	.word	0xffffffff


	//   ....[88]....
        /*03d4*/ 	.word	0xffffffff


	//   ....[89]....
        /*03d8*/ 	.word	0xffffffff


	//   ....[90]....
        /*03dc*/ 	.word	0xffffffff


	//   ....[91]....
        /*03e0*/ 	.word	0xffffffff


	//   ....[92]....
        /*03e4*/ 	.word	0xffffffff


	//   ....[93]....
        /*03e8*/ 	.word	0xffffffff


	//   ....[94]....
        /*03ec*/ 	.word	0xffffffff


	//   ....[95]....
        /*03f0*/ 	.word	0xffffffff


	//   ....[96]....
        /*03f4*/ 	.word	0xffffffff


	//   ....[97]....
        /*03f8*/ 	.word	0xffffffff


	//   ....[98]....
        /*03fc*/ 	.word	0xffffffff


	//   ....[99]....
        /*0400*/ 	.word	0xffffffff


	//   ....[100]....
        /*0404*/ 	.word	0xffffffff


	//   ....[101]....
        /*0408*/ 	.word	0xffffffff


	//   ....[102]....
        /*040c*/ 	.word	0xffffffff


	//   ....[103]....
        /*0410*/ 	.word	0x0500000f


	//----- nvinfo : EIATTR_COOP_GROUP_INSTR_OFFSETS
	.align		4
.L_864:
        /*0414*/ 	.byte	0x04, 0x28
        /*0416*/ 	.short	(.L_866 - .L_865)


	//   ....[0]....
.L_865:
        /*0418*/ 	.word	0x00000060


	//   ....[1]....
        /*041c*/ 	.word	0x00000190


	//   ....[2]....
        /*0420*/ 	.word	0x00000220


	//   ....[3]....
        /*0424*/ 	.word	0x000003a0


	//   ....[4]....
        /*0428*/ 	.word	0x00000610


	//   ....[5]....
        /*042c*/ 	.word	0x00001110


	//   ....[6]....
        /*0430*/ 	.word	0x00002500


	//   ....[7]....
        /*0434*/ 	.word	0x000027a0


	//   ....[8]....
        /*0438*/ 	.word	0x00002820


	//   ....[9]....
        /*043c*/ 	.word	0x00002850


	//   ....[10]....
        /*0440*/ 	.word	0x00002fb0


	//   ....[11]....
        /*0444*/ 	.word	0x00003000


	//   ....[12]....
        /*0448*/ 	.word	0x00003070


	//   ....[13]....
        /*044c*/ 	.word	0x000030a0


	//   ....[14]....
        /*0450*/ 	.word	0x000030d0


	//   ....[15]....
        /*0454*/ 	.word	0x000030f0


	//   ....[16]....
        /*0458*/ 	.word	0x00003210


	//   ....[17]....
        /*045c*/ 	.word	0x00003230


	//   ....[18]....
        /*0460*/ 	.word	0x00003240


	//   ....[19]....
        /*0464*/ 	.word	0x00003280


	//   ....[20]....
        /*0468*/ 	.word	0x00003350


	//   ....[21]....
        /*046c*/ 	.word	0x00003370


	//   ....[22]....
        /*0470*/ 	.word	0x000033f0


	//   ....[23]....
        /*0474*/ 	.word	0x00003400


	//   ....[24]....
        /*0478*/ 	.word	0x00003420


	//   ....[25]....
        /*047c*/ 	.word	0x00003490


	//   ....[26]....
        /*0480*/ 	.word	0x000034b0


	//   ....[27]....
        /*0484*/ 	.word	0x000034f0


	//   ....[28]....
        /*0488*/ 	.word	0x00003520


	//   ....[29]....
        /*048c*/ 	.word	0x00003560


	//   ....[30]....
        /*0490*/ 	.word	0x000035f0


	//   ....[31]....
        /*0494*/ 	.word	0x00003630


	//   ....[32]....
        /*0498*/ 	.word	0x00003680


	//   ....[33]....
        /*049c*/ 	.word	0x00003690


	//   ....[34]....
        /*04a0*/ 	.word	0x000036f0


	//   ....[35]....
        /*04a4*/ 	.word	0x00003730


	//   ....[36]....
        /*04a8*/ 	.word	0x00003830


	//   ....[37]....
        /*04ac*/ 	.word	0x00003850


	//   ....[38]....
        /*04b0*/ 	.word	0x00003ad0


	//   ....[39]....
        /*04b4*/ 	.word	0x00003af0


	//   ....[40]....
        /*04b8*/ 	.word	0x00003b20


	//   ....[41]....
        /*04bc*/ 	.word	0x00003b90


	//   ....[42]....
        /*04c0*/ 	.word	0x00003bc0


	//   ....[43]....
        /*04c4*/ 	.word	0x00003bd0


	//   ....[44]....
        /*04c8*/ 	.word	0x00003c00


	//   ....[45]....
        /*04cc*/ 	.word	0x00003c10


	//   ....[46]....
        /*04d0*/ 	.word	0x00003ea0


	//   ....[47]....
        /*04d4*/ 	.word	0x00003eb0


	//   ....[48]....
        /*04d8*/ 	.word	0x00003ed0


	//   ....[49]....
        /*04dc*/ 	.word	0x00003ee0


	//   ....[50]....
        /*04e0*/ 	.word	0x00003ef0


	//   ....[51]....
        /*04e4*/ 	.word	0x00003f00


	//   ....[52]....
        /*04e8*/ 	.word	0x00003f10


	//   ....[53]....
        /*04ec*/ 	.word	0x00003f20


	//   ....[54]....
        /*04f0*/ 	.word	0x00006730


	//   ....[55]....
        /*04f4*/ 	.word	0x00006740


	//   ....[56]....
        /*04f8*/ 	.word	0x00006750


	//   ....[57]....
        /*04fc*/ 	.word	0x00006760


	//   ....[58]....
        /*0500*/ 	.word	0x00006770


	//   ....[59]....
        /*0504*/ 	.word	0x00006780


	//   ....[60]....
        /*0508*/ 	.word	0x00006790


	//   ....[61]....
        /*050c*/ 	.word	0x000067a0


	//   ....[62]....
        /*0510*/ 	.word	0x000067b0


	//   ....[63]....
        /*0514*/ 	.word	0x000067c0


	//   ....[64]....
        /*0518*/ 	.word	0x000067d0


	//   ....[65]....
        /*051c*/ 	.word	0x000067e0


	//   ....[66]....
        /*0520*/ 	.word	0x000068f0


	//   ....[67]....
        /*0524*/ 	.word	0x00006940


	//   ....[68]....
        /*0528*/ 	.word	0x00006980


	//   ....[69]....
        /*052c*/ 	.word	0x000069c0


	//   ....[70]....
        /*0530*/ 	.word	0x00006a00


	//   ....[71]....
        /*0534*/ 	.word	0x00006a40


	//   ....[72]....
        /*0538*/ 	.word	0x00006a80


	//   ....[73]....
        /*053c*/ 	.word	0x00006c70


	//   ....[74]....
        /*0540*/ 	.word	0x00006e00


	//   ....[75]....
        /*0544*/ 	.word	0x000071a0


	//   ....[76]....
        /*0548*/ 	.word	0x000072d0


	//   ....[77]....
        /*054c*/ 	.word	0x00007360


	//   ....[78]....
        /*0550*/ 	.word	0x000075a0


	//   ....[79]....
        /*0554*/ 	.word	0x000075c0


	//   ....[80]....
        /*0558*/ 	.word	0x000075d0


	//   ....[81]....
        /*055c*/ 	.word	0x000075f0


	//   ....[82]....
        /*0560*/ 	.word	0x00007600


	//   ....[83]....
        /*0564*/ 	.word	0x00007620


	//   ....[84]....
        /*0568*/ 	.word	0x00007990


	//   ....[85]....
        /*056c*/ 	.word	0x000079d0


	//   ....[86]....
        /*0570*/ 	.word	0x00007e90


	//   ....[87]....
        /*0574*/ 	.word	0x00007eb0


	//   ....[88]....
        /*0578*/ 	.word	0x00007ee0


	//   ....[89]....
        /*057c*/ 	.word	0x00007ef0


	//   ....[90]....
        /*0580*/ 	.word	0x00008050


	//   ....[91]....
        /*0584*/ 	.word	0x00008080


	//   ....[92]....
        /*0588*/ 	.word	0x000080e0


	//   ....[93]....
        /*058c*/ 	.word	0x000081b0


	//   ....[94]....
        /*0590*/ 	.word	0x000081f0


	//   ....[95]....
        /*0594*/ 	.word	0x00008230


	//   ....[96]....
        /*0598*/ 	.word	0x00008250


	//   ....[97]....
        /*059c*/ 	.word	0x00008260


	//   ....[98]....
        /*05a0*/ 	.word	0x00008280


	//   ....[99]....
        /*05a4*/ 	.word	0x000082b0


	//   ....[100]....
        /*05a8*/ 	.word	0x000082c0


	//   ....[101]....
        /*05ac*/ 	.word	0x000082d0


	//   ....[102]....
        /*05b0*/ 	.word	0x0000a5f0


	//   ....[103]....
        /*05b4*/ 	.word	0x0000d3d0


	//----- nvinfo : EIATTR_REG_RECONFIG
	.align		4
.L_866:
        /*05b8*/ 	.byte	0x01, 0x54
	.zero		2


	//----- nvinfo : EIATTR_SYSCALL_OFFSETS
	.align		4
        /*05bc*/ 	.byte	0x04, 0x46
        /*05be*/ 	.short	(.L_868 - .L_867)


	//   ....[0]....
.L_867:
        /*05c0*/ 	.word	0x00000d70


	//   ....[1]....
        /*05c4*/ 	.word	0x00000e60


	//   ....[2]....
        /*05c8*/ 	.word	0x00000fc0


	//   ....[3]....
        /*05cc*/ 	.word	0x000010b0


	//----- nvinfo : EIATTR_MBARRIER_INSTR_OFFSETS
	.align		4
.L_868:
        /*05d0*/ 	.byte	0x04, 0x39
        /*05d2*/ 	.short	(.L_870 - .L_869)


	//   ....[0]....
.L_869:
        /*05d4*/ 	.word	0x00000260
        /*05d8*/ 	.word	0x000000ff
        /*05dc*/ 	.word	0x00026800
        /*05e0*/ 	.short	0x0100
        /*05e2*/ 	.byte	0x06
	.zero		1


	//   ....[1]....
        /*05e4*/ 	.word	0x00000350
        /*05e8*/ 	.word	0x000000ff
        /*05ec*/ 	.word	0x00026810
        /*05f0*/ 	.short	0x0100
        /*05f2*/ 	.byte	0x08
	.zero		1


	//   ....[2]....
        /*05f4*/ 	.word	0x00000360
        /*05f8*/ 	.word	0x000000ff
        /*05fc*/ 	.word	0x00026820
        /*0600*/ 	.short	0x0100
        /*0602*/ 	.byte	0x08
	.zero		1


	//   ....[3]....
        /*0604*/ 	.word	0x00000370
        /*0608*/ 	.word	0x000000ff
        /*060c*/ 	.word	0x00026818
        /*0610*/ 	.short	0x0100
        /*0612*/ 	.byte	0x08
	.zero		1


	//   ....[4]....
        /*0614*/ 	.word	0x00000380
        /*0618*/ 	.word	0x000000ff
        /*061c*/ 	.word	0x00026828
        /*0620*/ 	.short	0x0100
        /*0622*/ 	.byte	0x08
	.zero		1


	//   ....[5]....
        /*0624*/ 	.word	0x000004b0
        /*0628*/ 	.word	0x000000ff
        /*062c*/ 	.word	0x00026830
        /*0630*/ 	.short	0x0100
        /*0632*/ 	.byte	0x08
	.zero		1


	//   ....[6]....
        /*0634*/ 	.word	0x000004c0
        /*0638*/ 	.word	0x000000ff
        /*063c*/ 	.word	0x00026840
        /*0640*/ 	.short	0x0100
        /*0642*/ 	.byte	0x08
	.zero		1


	//   ....[7]....
        /*0644*/ 	.word	0x000004d0
        /*0648*/ 	.word	0x000000ff
        /*064c*/ 	.word	0x00026838
        /*0650*/ 	.short	0x0100
        /*0652*/ 	.byte	0x08
	.zero		1


	//   ....[8]....
        /*0654*/ 	.word	0x000004e0
        /*0658*/ 	.word	0x000000ff
        /*065c*/ 	.word	0x00026848
        /*0660*/ 	.short	0x0100
        /*0662*/ 	.byte	0x08
	.zero		1


	//   ....[9]....
        /*0664*/ 	.word	0x00001170
        /*0668*/ 	.word	0x00000011
        /*066c*/ 	.word	0x00026800
        /*0670*/ 	.short	0x010a
        /*0672*/ 	.byte	0x3f
	.zero		1


	//   ....[10]....
        /*0674*/ 	.word	0x000011a0
        /*0678*/ 	.word	0x00000011
        /*067c*/ 	.word	0x00026800
        /*0680*/ 	.short	0x010a
        /*0682*/ 	.byte	0x3f
	.zero		1


	//   ....[11]....
        /*0684*/ 	.word	0x00001c60
        /*0688*/ 	.word	0x00000006
        /*068c*/ 	.word	0x00026810
        /*0690*/ 	.short	0x010a
        /*0692*/ 	.byte	0x3f
	.zero		1


	//   ....[12]....
        /*0694*/ 	.word	0x00001cd0
        /*0698*/ 	.word	0x00000006
        /*069c*/ 	.word	0x00026810
        /*06a0*/ 	.short	0x010a
        /*06a2*/ 	.byte	0x3f
	.zero		1


	//   ....[13]....
        /*06a4*/ 	.word	0x00002090
        /*06a8*/ 	.word	0x00000006
        /*06ac*/ 	.word	0x00026830
        /*06b0*/ 	.short	0x010a
        /*06b2*/ 	.byte	0x3f
	.zero		1


	//   ....[14]....
        /*06b4*/ 	.word	0x00002110
        /*06b8*/ 	.word	0x00000006
        /*06bc*/ 	.word	0x00026830
        /*06c0*/ 	.short	0x010a
        /*06c2*/ 	.byte	0x3f
	.zero		1


	//   ....[15]....
        /*06c4*/ 	.word	0x00005650
        /*06c8*/ 	.word	0x00000007
        /*06cc*/ 	.word	0x00000000
        /*06d0*/ 	.short	0x0101
        /*06d2*/ 	.byte	0x3f
	.zero		1


	//   ....[16]....
        /*06d4*/ 	.word	0x000059e0
        /*06d8*/ 	.word	0x00000006
        /*06dc*/ 	.word	0x00000000
        /*06e0*/ 	.short	0x0101
        /*06e2*/ 	.byte	0x3f
	.zero		1


	//   ....[17]....
        /*06e4*/ 	.word	0x00006110
        /*06e8*/ 	.word	0x00000006
        /*06ec*/ 	.word	0x00026810
        /*06f0*/ 	.short	0x010a
        /*06f2*/ 	.byte	0x3f
	.zero		1


	//   ....[18]....
        /*06f4*/ 	.word	0x00006190
        /*06f8*/ 	.word	0x00000006
        /*06fc*/ 	.word	0x00026810
        /*0700*/ 	.short	0x010a
        /*0702*/ 	.byte	0x3f
	.zero		1


	//   ....[19]....
        /*0704*/ 	.word	0x00006510
        /*0708*/ 	.word	0x00000006
        /*070c*/ 	.word	0x00026830
        /*0710*/ 	.short	0x010a
        /*0712*/ 	.byte	0x3f
	.zero		1


	//   ....[20]....
        /*0714*/ 	.word	0x000065a0
        /*0718*/ 	.word	0x00000006
        /*071c*/ 	.word	0x00026830
        /*0720*/ 	.short	0x010a
        /*0722*/ 	.byte	0x3f
	.zero		1


	//   ....[21]....
        /*0724*/ 	.word	0x00009800
        /*0728*/ 	.word	0x00000005
        /*072c*/ 	.word	0x00000000
        /*0730*/ 	.short	0x0101
        /*0732*/ 	.byte	0x3f
	.zero		1


	//   ....[22]....
        /*0734*/ 	.word	0x00009bb0
        /*0738*/ 	.word	0x00000006
        /*073c*/ 	.word	0x00000000
        /*0740*/ 	.short	0x0101
        /*0742*/ 	.byte	0x3f
	.zero		1


	//   ....[23]....
        /*0744*/ 	.word	0x0000baa0
        /*0748*/ 	.word	0x00000000
        /*074c*/ 	.word	0x00026820
        /*0750*/ 	.short	0x010a
        /*0752*/ 	.byte	0x3f
	.zero		1


	//   ....[24]....
        /*0754*/ 	.word	0x0000bff0
        /*0758*/ 	.word	0x00000000
        /*075c*/ 	.word	0x00026840
        /*0760*/ 	.short	0x010a
        /*0762*/ 	.byte	0x3f
	.zero		1


	//   ....[25]....
        /*0764*/ 	.word	0x0000c240
        /*0768*/ 	.word	0x00000000
        /*076c*/ 	.word	0x00026828
        /*0770*/ 	.short	0x010a
        /*0772*/ 	.byte	0x3f
	.zero		1


	//   ....[26]....
        /*0774*/ 	.word	0x0000c4b0
        /*0778*/ 	.word	0x00000000
        /*077c*/ 	.word	0x00026848
        /*0780*/ 	.short	0x010a
        /*0782*/ 	.byte	0x3f
	.zero		1


	//   ....[27]....
        /*0784*/ 	.word	0x0000c6b0
        /*0788*/ 	.word	0x00000000
        /*078c*/ 	.word	0x00026820
        /*0790*/ 	.short	0x010a
        /*0792*/ 	.byte	0x3f
	.zero		1


	//   ....[28]....
        /*0794*/ 	.word	0x0000c960
        /*0798*/ 	.word	0x00000000
        /*079c*/ 	.word	0x00026840
        /*07a0*/ 	.short	0x010a
        /*07a2*/ 	.byte	0x3f
	.zero		1


	//   ....[29]....
        /*07a4*/ 	.word	0x0000cb80
        /*07a8*/ 	.word	0x00000000
        /*07ac*/ 	.word	0x00026828
        /*07b0*/ 	.short	0x010a
        /*07b2*/ 	.byte	0x3f
	.zero		1


	//   ....[30]....
        /*07b4*/ 	.word	0x0000ce40
        /*07b8*/ 	.word	0x00000004
        /*07bc*/ 	.word	0x00026840
        /*07c0*/ 	.short	0x010a
        /*07c2*/ 	.byte	0x3f
	.zero		1


	//   ....[31]....
        /*07c4*/ 	.word	0x0000d250
        /*07c8*/ 	.word	0x00000007
        /*07cc*/ 	.word	0x00000000
        /*07d0*/ 	.short	0x010a
        /*07d2*/ 	.byte	0x3f
	.zero		1


	//   ....[32]....
        /*07d4*/ 	.word	0x0000d2a0
        /*07d8*/ 	.word	0x00000003
        /*07dc*/ 	.word	0x00000000
        /*07e0*/ 	.short	0x010a
        /*07e2*/ 	.byte	0x3f
	.zero		1


	//   ....[33]....
        /*07e4*/ 	.word	0x0000d300
        /*07e8*/ 	.word	0x00000005
        /*07ec*/ 	.word	0x00000000
        /*07f0*/ 	.short	0x010a
        /*07f2*/ 	.byte	0x3f
	.zero		1


	//   ....[34]....
        /*07f4*/ 	.word	0x0000d330
        /*07f8*/ 	.word	0x00000003
        /*07fc*/ 	.word	0x00000000
        /*0800*/ 	.short	0x010a
        /*0802*/ 	.byte	0x3f
	.zero		1


	//   ....[35]....
        /*0804*/ 	.word	0x0000d400
        /*0808*/ 	.word	0x00000011
        /*080c*/ 	.word	0x00026800
        /*0810*/ 	.short	0x010a
        /*0812*/ 	.byte	0x3f
	.zero		1


	//   ....[36]....
        /*0814*/ 	.word	0x0000d450
        /*0818*/ 	.word	0x00000006
        /*081c*/ 	.word	0x00026810
        /*0820*/ 	.short	0x010a
        /*0822*/ 	.byte	0x3f
	.zero		1


	//   ....[37]....
        /*0824*/ 	.word	0x0000d4a0
        /*0828*/ 	.word	0x00000006
        /*082c*/ 	.word	0x00026830
        /*0830*/ 	.short	0x010a
        /*0832*/ 	.byte	0x3f
	.zero		1


	//   ....[38]....
        /*0834*/ 	.word	0x0000d4f0
        /*0838*/ 	.word	0x00000006
        /*083c*/ 	.word	0x00026810
        /*0840*/ 	.short	0x010a
        /*0842*/ 	.byte	0x3f
	.zero		1


	//   ....[39]....
        /*0844*/ 	.word	0x0000d540
        /*0848*/ 	.word	0x00000006
        /*084c*/ 	.word	0x00026830
        /*0850*/ 	.short	0x010a
        /*0852*/ 	.byte	0x3f
	.zero		1


	//   ....[40]....
        /*0854*/ 	.word	0x0000d590
        /*0858*/ 	.word	0x00000000
        /*085c*/ 	.word	0x00026820
        /*0860*/ 	.short	0x010a
        /*0862*/ 	.byte	0x3f
	.zero		1


	//   ....[41]....
        /*0864*/ 	.word	0x0000d5e0
        /*0868*/ 	.word	0x00000000
        /*086c*/ 	.word	0x00026840
        /*0870*/ 	.short	0x010a
        /*0872*/ 	.byte	0x3f
	.zero		1


	//   ....[42]....
        /*0874*/ 	.word	0x0000d630
        /*0878*/ 	.word	0x00000000
        /*087c*/ 	.word	0x00026828
        /*0880*/ 	.short	0x010a
        /*0882*/ 	.byte	0x3f
	.zero		1


	//   ....[43]....
        /*0884*/ 	.word	0x0000d680
        /*0888*/ 	.word	0x00000000
        /*088c*/ 	.word	0x00026848
        /*0890*/ 	.short	0x010a
        /*0892*/ 	.byte	0x3f
	.zero		1


	//   ....[44]....
        /*0894*/ 	.word	0x0000d6e0
        /*0898*/ 	.word	0x00000000
        /*089c*/ 	.word	0x00026820
        /*08a0*/ 	.short	0x010a
        /*08a2*/ 	.byte	0x3f
	.zero		1


	//   ....[45]....
        /*08a4*/ 	.word	0x0000d730
        /*08a8*/ 	.word	0x00000000
        /*08ac*/ 	.word	0x00026840
        /*08b0*/ 	.short	0x010a
        /*08b2*/ 	.byte	0x3f
	.zero		1


	//   ....[46]....
        /*08b4*/ 	.word	0x0000d780
        /*08b8*/ 	.word	0x00000000
        /*08bc*/ 	.word	0x00026828
        /*08c0*/ 	.short	0x010a
        /*08c2*/ 	.byte	0x3f
	.zero		1


	//   ....[47]....
        /*08c4*/ 	.word	0x0000d7d0
        /*08c8*/ 	.word	0x00000004
        /*08cc*/ 	.word	0x00026840
        /*08d0*/ 	.short	0x010a
        /*08d2*/ 	.byte	0x3f
	.zero		1


	//   ....[48]....
        /*08d4*/ 	.word	0x0000d8a0
        /*08d8*/ 	.word	0x00000007
        /*08dc*/ 	.word	0x00000000
        /*08e0*/ 	.short	0x010a
        /*08e2*/ 	.byte	0x3f
	.zero		1


	//   ....[49]....
        /*08e4*/ 	.word	0x0000d8f0
        /*08e8*/ 	.word	0x00000003
        /*08ec*/ 	.word	0x00000000
        /*08f0*/ 	.short	0x010a
        /*08f2*/ 	.byte	0x3f
	.zero		1


	//   ....[50]....
        /*08f4*/ 	.word	0x0000d940
        /*08f8*/ 	.word	0x00000005
        /*08fc*/ 	.word	0x00000000
        /*0900*/ 	.short	0x010a
        /*0902*/ 	.byte	0x3f
	.zero		1


	//----- nvinfo : EIATTR_NUM_MBARRIERS
	.align		4
.L_870:
        /*0904*/ 	.byte	0x03, 0x38
        /*0906*/ 	.short	0x0009


	//----- nvinfo : EIATTR_EXIT_INSTR_OFFSETS
	.align		4
        /*0908*/ 	.byte	0x04, 0x1c
        /*090a*/ 	.short	(.L_872 - .L_871)


	//   ....[0]....
.L_871:
        /*090c*/ 	.word	0x0000d380


	//----- nvinfo : EIATTR_MAX_THREADS
	.align		4
.L_872:
        /*0910*/ 	.byte	0x04, 0x05
        /*0912*/ 	.short	(.L_874 - .L_873)
.L_873:
        /*0914*/ 	.word	0x00000180
        /*0918*/ 	.word	0x00000001
        /*091c*/ 	.word	0x00000001


	//----- nvinfo : EIATTR_CRS_STACK_SIZE
	.align		4
.L_874:
        /*0920*/ 	.byte	0x04, 0x1e
        /*0922*/ 	.short	(.L_876 - .L_875)
.L_875:
        /*0924*/ 	.word	0x00000000


	//----- nvinfo : EIATTR_CBANK_PARAM_SIZE
	.align		4
.L_876:
        /*0928*/ 	.byte	0x03, 0x19
        /*092a*/ 	.short	0x0770


	//----- nvinfo : EIATTR_PARAM_CBANK
	.align		4
        /*092c*/ 	.byte	0x04, 0x0a
        /*092e*/ 	.short	(.L_878 - .L_877)
	.align		4
.L_877:
        /*0930*/ 	.word	index@(.nv.constant0._ZN7cutlass13device_kernelIN5flash11enable_sm90INS1_16FlashAttnBwdSm90INS1_25CollectiveMainloopBwdSm90ILi2ELi2ELi2EN4cute5tupleIJNS5_1CILi1EEES8_S8_EEENS6_IJNS7_ILi96EEENS7_ILi128EEENS7_ILi64EEEEEENS_6half_tEfNS_4arch4Sm90ELb1ELb0ELb1ELb0ELb0ELb1ELb0ELb1ELi2ELi1ELi2ELi2ELb0EEENS1_24CollectiveEpilogueBwdGQAISD_fSG_Li256ELb0ELb0EEENS1_25SingleTileBwdLPTSchedulerILb0ELi128ELb0EEEEEEEEEvNT_6ParamsE)
        /*0934*/ 	.short	0x0210
        /*0936*/ 	.short	0x0770


	//----- nvinfo : EIATTR_SW_WAR
	.align		4
.L_878:
        /*0938*/ 	.byte	0x04, 0x36
        /*093a*/ 	.short	(.L_880 - .L_879)
.L_879:
        /*093c*/ 	.word	0x00000008
.L_880:


//--------------------- .nv.info._ZN7cutlass13device_kernelIN5flash11enable_sm90INS1_16FlashAttnBwdSm90INS1_25CollectiveMainloopBwdSm90ILi2ELi2ELi2EN4cute5tupleIJNS5_1CILi1EEES8_S8_EEENS6_IJNS7_ILi96EEENS7_ILi128EEENS7_ILi64EEEEEENS_6half_tEfNS_4arch4Sm90ELb1ELb0ELb1ELb0ELb1ELb1ELb0ELb1ELi2ELi1ELi2ELi2ELb0EEENS1_24CollectiveEpilogueBwdGQAISD_fSG_Li256ELb0ELb1EEENS1_25SingleTileBwdLPTSchedulerILb0ELi128ELb1EEEEEEEEEvNT_6ParamsE --------------------------
	.section	.nv.info._ZN7cutlass13device_kernelIN5flash11enable_sm90INS1_16FlashAttnBwdSm90INS1_25CollectiveMainloopBwdSm90ILi2ELi2ELi2EN4cute5tupleIJNS5_1CILi1EEES8_S8_EEENS6_IJNS7_ILi96EEENS7_ILi128EEENS7_ILi64EEEEEENS_6half_tEfNS_4arch4Sm90ELb1ELb0ELb1ELb0ELb1ELb1ELb0ELb1ELi2ELi1ELi2ELi2ELb0EEENS1_24CollectiveEpilogueBwdGQAISD_fSG_Li256ELb0ELb1EEENS1_25SingleTileBwdLPTSchedulerILb0ELi128ELb1EEEEEEEEEvNT_6ParamsE,"",@"SHT_CUDA_INFO"
	.sectionflags	@""
	.align	4


	//----- nvinfo : EIATTR_CUDA_API_VERSION
	.align		4
        /*0000*/ 	.byte	0x04, 0x37
        /*0002*/ 	.short	(.L_882 - .L_881)
.L_881:
        /*0004*/ 	.word	0x00000082


	//----- nvinfo : EIATTR_KPARAM_INFO
	.align		4
.L_882:
        /*0008*/ 	.byte	0x04, 0x17
        /*000a*/ 	.short	(.L_884 - .L_883)
.L_883:
        /*000c*/ 	.word	0x00000000
        /*0010*/ 	.short	0x0000
        /*0012*/ 	.short	0x0070
        /*0014*/ 	.byte	0x00, 0xf0, 0x01, 0x1c


	//----- nvinfo : EIATTR_SPARSE_MMA_MASK
	.align		4
.L_884:
        /*0018*/ 	.byte	0x03, 0x50
        /*001a*/ 	.short	0x0000


	//----- nvinfo : EIATTR_MAXREG_COUNT
	.align		4
        /*001c*/ 	.byte	0x03, 0x1b
        /*001e*/ 	.short	0x00a8


	//----- nvinfo : EIATTR_NUM_BARRIERS
	.align		4
        /*0020*/ 	.byte	0x02, 0x4c
        /*0022*/ 	.byte	0x10
	.zero		1


	//----- nvinfo : EIATTR_EXTERNS
	.align		4
        /*0024*/ 	.byte	0x04, 0x0f
        /*0026*/ 	.short	(.L_886 - .L_885)


	//   ....[0]....
	.align		4
.L_885:
        /*0028*/ 	.word	index@(__assertfail)


	//----- nvinfo : EIATTR_ANNOTATIONS
	.align		4
.L_886:
        /*002c*/ 	.byte	0x04, 0x55
        /*002e*/ 	.short	(.L_888 - .L_887)


	//   ....[0]....
.L_887:
        /* <DEDUP_REMOVED lines=32> */


	//----- nvinfo : EIATTR_MERCURY_ISA_VERSION
	.align		4
.L_888:
        /*0218*/ 	.byte	0x03, 0x5f
        /*021a*/ 	.short	0x0101


	//----- nvinfo : EIATTR_INT_WARP_WIDE_INSTR_OFFSETS
	.align		4
        /*021c*/ 	.byte	0x04, 0x31
        /*021e*/ 	.short	(.L_890 - .L_889)


	//   ....[0]....
.L_889:
        /*0220*/ 	.word	0x00000180


	//   ....[1]....
        /*0224*/ 	.word	0x00000240


	//   ....[2]....
        /*0228*/ 	.word	0x0000b650


	//   ....[3]....
        /*022c*/ 	.word	0x0000bcc0


	//   ....[4]....
        /*0230*/ 	.word	0x0000c1e0


	//----- nvinfo : EIATTR_COOP_GROUP_MASK_REGIDS
	.align		4
.L_890:
        /*0234*/ 	.byte	0x04, 0x29
        /*0236*/ 	.short	(.L_892 - .L_891)


	//   ....[0]....
.L_891:
        /*0238*/ 	.word	0xffffffff


	//   ....[1]....
        /*023c*/ 	.word	0xffffffff


	//   ....[2]....
        /*0240*/ 	.word	0xffffffff


	//   ....[3]....
        /*0244*/ 	.word	0xffffffff


	//   ....[4]....
        /*0248*/ 	.word	0xffffffff


	//   ....[5]....
        /*024c*/ 	.word	0xffffffff


	//   ....[6]....
        /*0250*/ 	.word	0xffffffff


	//   ....[7]....
        /*0254*/ 	.word	0xffffffff


	//   ....[8]....
        /*0258*/ 	.word	0xffffffff


	//   ....[9]....
        /*025c*/ 	.word	0xffffffff


	//   ....[10]....
        /*0260*/ 	.word	0xffffffff


	//   ....[11]....
        /*0264*/ 	.word	0xffffffff


	//   ....[12]....
        /*0268*/ 	.word	0xffffffff


	//   ....[13]....
        /*026c*/ 	.word	0xffffffff


	//   ....[14]....
        /*0270*/ 	.word	0xffffffff


	//   ....[15]....
        /*0274*/ 	.word	0xffffffff


	//   ....[16]....
        /*0278*/ 	.word	0xffffffff


	//   ....[17]....
        /*027c*/ 	.word	0xffffffff


	//   ....[18]....
        /*0280*/ 	.word	0xffffffff


	//   ....[19]....
        /*0284*/ 	.word	0xffffffff


	//   ....[20]....
        /*0288*/ 	.word	0xffffffff


	//   ....[21]....
        /*028c*/ 	.word	0xffffffff


	//   ....[22]....
        /*0290*/ 	.word	0xffffffff


	//   ....[23]....
        /*0294*/ 	.word	0xffffffff


	//   ....[24]....
        /*0298*/ 	.word	0xffffffff


	//   ....[25]....
        /*029c*/ 	.word	0xffffffff


	//   ....[26]....
        /*02a0*/ 	.word	0xffffffff


	//   ....[27]....
        /*02a4*/ 	.word	0xffffffff


	//   ....[28]....
        /*02a8*/ 	.word	0xffffffff


	//   ....[29]....
        /*02ac*/ 	.word	0xffffffff


	//   ....[30]....
        /*02b0*/ 	.word	0xffffffff


	//   ....[31]....
        /*02b4*/ 	.word	0xffffffff


	//   ....[32]....
        /*02b8*/ 	.word	0xffffffff


	//   ....[33]....
        /*02bc*/ 	.word	0xffffffff


	//   ....[34]....
        /*02c0*/ 	.word	0xffffffff


	//   ....[35]....
        /*02c4*/ 	.word	0xffffffff


	//   ....[36]....
        /*02c8*/ 	.word	0xffffffff


	//   ....[37]....
        /*02cc*/ 	.word	0xffffffff


	//   ....[38]....
        /*02d0*/ 	.word	0xffffffff


	//   ....[39]....
        /*02d4*/ 	.word	0xffffffff


	//   ....[40]....
        /*02d8*/ 	.word	0xffffffff


	//   ....[41]....
        /*02dc*/ 	.word	0xffffffff


	//   ....[42]....
        /*02e0*/ 	.word	0xffffffff


	//   ....[43]....
        /*02e4*/ 	.word	0xffffffff


	//   ....[44]....
        /*02e8*/ 	.word	0xffffffff


	//   ....[45]....
        /*02ec*/ 	.word	0xffffffff


	//   ....[46]....
        /*02f0*/ 	.word	0xffffffff


	//   ....[47]....
        /*02f4*/ 	.word	0xffffffff


	//   ....[48]....
        /*02f8*/ 	.word	0xffffffff


	//   ....[49]....
        /*02fc*/ 	.word	0xffffffff


	//   ....[50]....
        /*0300*/ 	.word	0xffffffff


	//   ....[51]....
        /*0304*/ 	.word	0xffffffff


	//   ....[52]....
        /*0308*/ 	.word	0xffffffff


	//   ....[53]....
        /*030c*/ 	.word	0xffffffff


	//   ....[54]....
        /*0310*/ 	.word	0xffffffff


	//   ....[55]....
        /*0314*/ 	.word	0xffffffff


	//   ....[56]....
        /*0318*/ 	.word	0xffffffff


	//   ....[57]....
        /*031c*/ 	.word	0xffffffff


	//   ....[58]....
        /*0320*/ 	.word	0xffffffff


	//   ....[59]....
        /*0324*/ 	.word	0xffffffff


	//   ....[60]....
        /*0328*/ 	.word	0xffffffff


	//   ....[61]....
        /*032c*/ 	.word	0xffffffff


	//   ....[62]....
        /*0330*/ 	.word	0xffffffff


	//   ....[63]....
        /*0334*/ 	.word	0xffffffff


	//   ....[64]....
        /*0338*/ 	.word	0xffffffff


	//   ....[65]....
        /*033c*/ 	.word	0xffffffff


	//   ....[66]....
        /*0340*/ 	.word	0xffffffff


	//   ....[67]....
        /*0344*/ 	.word	0xffffffff


	//   ....[68]....
        /*0348*/ 	.word	0xffffffff


	//   ....[69]....
        /*034c*/ 	.word	0xffffffff


	//   ....[70]....
        /*0350*/ 	.word	0xffffffff


	//   ....[71]....
        /*0354*/ 	.word	0xffffffff


	//   ....[72]....
        /*0358*/ 	.word	0xffffffff


	//   ....[73]....
        /*035c*/ 	.word	0xffffffff


	//   ....[74]....
        /*0360*/ 	.word	0xffffffff


	//   ....[75]....
        /*0364*/ 	.word	0xffffffff


	//   ....[76]....
        /*0368*/ 	.word	0xffffffff


	//   ....[77]....
        /*036c*/ 	.word	0xffffffff


	//   ....[78]....
        /*0370*/ 	.word	0xffffffff


	//   ....[79]....
        /*0374*/ 	.word	0xffffffff


	//   ....[80]....
        /*0378*/ 	.word	0xffffffff


	//   ....[81]....
        /*037c*/ 	.word	0xffffffff


	//   ....[82]....
        /*0380*/ 	.word	0xffffffff


	//   ....[83]....
        /*0384*/ 	.word	0xffffffff


	//   ....[84]....
        /*0388*/ 	.word	0xffffffff


	//   ....[85]....
        /*038c*/ 	.word	0xffffffff


	//   ....[86]....
        /*0390*/ 	.word	0xffffffff


	//   ....[87]....
        /*0394*/ 	.word	0xffffffff


	//   ....[88]....
        /*0398*/ 	.word	0xffffffff


	//   ....[89]....
        /*039c*/ 	.word	0xffffffff


	//   ....[90]....
        /*03a0*/ 	.word	0xffffffff


	//   ....[91]....
        /*03a4*/ 	.word	0xffffffff


	//   ....[92]....
        /*03a8*/ 	.word	0xffffffff


	//   ....[93]....
        /*03ac*/ 	.word	0xffffffff


	//   ....[94]....
        /*03b0*/ 	.word	0xffffffff


	//   ....[95]....
        /*03b4*/ 	.word	0xffffffff


	//   ....[96]....
        /*03b8*/ 	.word	0xffffffff


	//   ....[97]....
        /*03bc*/ 	.word	0xffffffff


	//   ....[98]....
        /*03c0*/ 	.word	0xffffffff


	//   ....[99]....
        /*03c4*/ 	.word	0xffffffff


	//   ....[100]....
        /*03c8*/ 	.word	0xffffffff


	//   ....[101]....
        /*03cc*/ 	.word	0xffffffff


	//   ....[102]....
        /*03d0*/ 	.word	0xffffffff


	//   ....[103]....
        /*03d4*/ 	.word	0xffffffff


	//   ....[104]....
        /*03d8*/ 	.word	0xffffffff


	//   ....[105]....
        /*03dc*/ 	.word	0xffffffff


	//   ....[106]....
        /*03e0*/ 	.word	0xffffffff


	//   ....[107]....
        /*03e4*/ 	.word	0xffffffff


	//   ....[108]....
        /*03e8*/ 	.word	0xffffffff


	//   ....[109]....
        /*03ec*/ 	.word	0xffffffff


	//   ....[110]....
        /*03f0*/ 	.word	0xffffffff


	//   ....[111]....
        /*03f4*/ 	.word	0xffffffff


	//   ....[112]....
        /*03f8*/ 	.word	0xffffffff


	//   ....[113]....
        /*03fc*/ 	.word	0x0500000f


	//   ....[114]....
        /*0400*/ 	.word	0x0500000f


	//   ....[115]....
        /*0404*/ 	.word	0x0500000f


	//   ....[116]....
        /*0408*/ 	.word	0x0500000f


	//   ....[117]....
        /*040c*/ 	.word	0x0500000f


	//   ....[118]....
        /*0410*/ 	.word	0x0500000f


	//----- nvinfo : EIATTR_COOP_GROUP_INSTR_OFFSETS
	.align		4
.L_892:
        /*0414*/ 	.byte	0x04, 0x28
        /*0416*/ 	.short	(.L_894 - .L_893)


	//   ....[0]....
.L_893:
        /*0418*/ 	.word	0x00000060


	//   ....[1]....
        /*041c*/ 	.word	0x00000190


	//   ....[2]....
        /*0420*/ 	.word	0x00000220


	//   ....[3]....
        /*0424*/ 	.word	0x000003a0


	//   ....[4]....
        /*0428*/ 	.word	0x00000620


	//   ....[5]....
        /*042c*/ 	.word	0x00001100


	//   ....[6]....
        /*0430*/ 	.word	0x000024e0


	//   ....[7]....
        /*0434*/ 	.word	0x00002790


	//   ....[8]....
        /*0438*/ 	.word	0x000027d0


	//   ....[9]....
        /*043c*/ 	.word	0x00002f50


	//   ....[10]....
        /*0440*/ 	.word	0x00002ff0


	//   ....[11]....
        /*0444*/ 	.word	0x00003030


	//   ....[12]....
        /*0448*/ 	.word	0x00003040


	//   ....[13]....
        /*044c*/ 	.word	0x00003130


	//   ....[14]....
        /*0450*/ 	.word	0x00003160


	//   ....[15]....
        /*0454*/ 	.word	0x00003170


	//   ....[16]....
        /*0458*/ 	.word	0x00003190


	//   ....[17]....
        /*045c*/ 	.word	0x000031a0


	//   ....[18]....
        /*0460*/ 	.word	0x000031e0


	//   ....[19]....
        /*0464*/ 	.word	0x00003230


	//   ....[20]....
        /*0468*/ 	.word	0x000032b0


	//   ....[21]....
        /*046c*/ 	.word	0x000032f0


	//   ....[22]....
        /*0470*/ 	.word	0x00003350


	//   ....[23]....
        /*0474*/ 	.word	0x00003380


	//   ....[24]....
        /*0478*/ 	.word	0x000033a0


	//   ....[25]....
        /*047c*/ 	.word	0x00003440


	//   ....[26]....
        /*0480*/ 	.word	0x00003480


	//   ....[27]....
        /*0484*/ 	.word	0x000034b0


	//   ....[28]....
        /*0488*/ 	.word	0x000034d0


	//   ....[29]....
        /*048c*/ 	.word	0x000034f0


	//   ....[30]....
        /*0490*/ 	.word	0x00003540


	//   ....[31]....
        /*0494*/ 	.word	0x000035c0


	//   ....[32]....
        /*0498*/ 	.word	0x00003630


	//   ....[33]....
        /*049c*/ 	.word	0x00003660


	//   ....[34]....
        /*04a0*/ 	.word	0x00003690


	//   ....[35]....
        /*04a4*/ 	.word	0x000036c0


	//   ....[36]....
        /*04a8*/ 	.word	0x000037d0


	//   ....[37]....
        /*04ac*/ 	.word	0x00003800


	//   ....[38]....
        /*04b0*/ 	.word	0x00003a60


	//   ....[39]....
        /*04b4*/ 	.word	0x00003aa0


	//   ....[40]....
        /*04b8*/ 	.word	0x00003ac0


	//   ....[41]....
        /*04bc*/ 	.word	0x00003b30


	//   ....[42]....
        /*04c0*/ 	.word	0x00003b60


	//   ....[43]....
        /*04c4*/ 	.word	0x00003b70


	//   ....[44]....
        /*04c8*/ 	.word	0x00003ba0


	//   ....[45]....
        /*04cc*/ 	.word	0x00003bb0


	//   ....[46]....
        /*04d0*/ 	.word	0x00003e30


	//   ....[47]....
        /*04d4*/ 	.word	0x00003e50


	//   ....[48]....
        /*04d8*/ 	.word	0x00003e80


	//   ....[49]....
        /*04dc*/ 	.word	0x00003eb0


	//   ....[50]....
        /*04e0*/ 	.word	0x00003ed0


	//   ....[51]....
        /*04e4*/ 	.word	0x00003ee0


	//   ....[52]....
        /*04e8*/ 	.word	0x00003ef0


	//   ....[53]....
        /*04ec*/ 	.word	0x00003f20


	//   ....[54]....
        /*04f0*/ 	.word	0x00006720


	//   ....[55]....
        /*04f4*/ 	.word	0x00006730


	//   ....[56]....
        /*04f8*/ 	.word	0x00006740


	//   ....[57]....
        /*04fc*/ 	.word	0x00006750


	//   ....[58]....
        /*0500*/ 	.word	0x00006760


	//   ....[59]....
        /*0504*/ 	.word	0x00006770


	//   ....[60]....
        /*0508*/ 	.word	0x00006780


	//   ....[61]....
        /*050c*/ 	.word	0x00006790


	//   ....[62]....
        /*0510*/ 	.word	0x000067a0


	//   ....[63]....
        /*0514*/ 	.word	0x000067b0


	//   ....[64]....
        /*0518*/ 	.word	0x000068a0


	//   ....[65]....
        /*051c*/ 	.word	0x00006940


	//   ....[66]....
        /*0520*/ 	.word	0x000069a0


	//   ....[67]....
        /*0524*/ 	.word	0x000069e0


	//   ....[68]....
        /*0528*/ 	.word	0x00006a20


	//   ....[69]....
        /*052c*/ 	.word	0x00006a60


	//   ....[70]....
        /*0530*/ 	.word	0x00006ae0


	//   ....[71]....
        /*0534*/ 	.word	0x00006c60


	//   ....[72]....
        /*0538*/ 	.word	0x00006c80


	//   ....[73]....
        /*053c*/ 	.word	0x00006ca0


	//   ....[74]....
        /*0540*/ 	.word	0x000071f0


	//   ....[75]....
        /*0544*/ 	.word	0x000072a0


	//   ....[76]....
        /*0548*/ 	.word	0x00007340


	//   ....[77]....
        /*054c*/ 	.word	0x000073a0


	//   ....[78]....
        /*0550*/ 	.word	0x00007580


	//   ....[79]....
        /*0554*/ 	.word	0x000075a0


	//   ....[80]....
        /*0558*/ 	.word	0x000075b0


	//   ....[81]....
        /*055c*/ 	.word	0x000075d0


	//   ....[82]....
        /*0560*/ 	.word	0x000075e0


	//   ....[83]....
        /*0564*/ 	.word	0x00007600


	//   ....[84]....
        /*0568*/ 	.word	0x000079e0


	//   ....[85]....
        /*056c*/ 	.word	0x00007a20


	//   ....[86]....
        /*0570*/ 	.word	0x00007f20


	//   ....[87]....
        /*0574*/ 	.word	0x00007f70


	//   ....[88]....
        /*0578*/ 	.word	0x00007f90


	//   ....[89]....
        /*057c*/ 	.word	0x00007fc0


	//   ....[90]....
        /*0580*/ 	.word	0x00007fd0


	//   ....[91]....
        /*0584*/ 	.word	0x00007ff0


	//   ....[92]....
        /*0588*/ 	.word	0x00008030


	//   ....[93]....
        /*058c*/ 	.word	0x00008070


	//   ....[94]....
        /*0590*/ 	.word	0x000080f0


	//   ....[95]....
        /*0594*/ 	.word	0x00008130


	//   ....[96]....
        /*0598*/ 	.word	0x00008190


	//   ....[97]....
        /*059c*/ 	.word	0x00008200


	//   ....[98]....
        /*05a0*/ 	.word	0x000082f0


	//   ....[99]....
        /*05a4*/ 	.word	0x00008330


	//   ....[100]....
        /*05a8*/ 	.word	0x00008370


	//   ....[101]....
        /*05ac*/ 	.word	0x000083a0


	//   ....[102]....
        /*05b0*/ 	.word	0x0000a3e0


	//   ....[103]....
        /*05b4*/ 	.word	0x0000a580


	//   ....[104]....
        /*05b8*/ 	.word	0x0000a7d0


	//   ....[105]....
        /*05bc*/ 	.word	0x0000a970


	//   ....[106]....
        /*05c0*/ 	.word	0x0000aa80


	//   ....[107]....
        /*05c4*/ 	.word	0x0000b250


	//   ....[108]....
        /*05c8*/ 	.word	0x0000b580


	//   ....[109]....
        /*05cc*/ 	.word	0x0000b940


	//   ....[110]....
        /*05d0*/ 	.word	0x0000bbf0


	//   ....[111]....
        /*05d4*/ 	.word	0x0000bea0


	//   ....[112]....
        /*05d8*/ 	.word	0x0000c110


	//   ....[113]....
        /*05dc*/ 	.word	0x0000e260


	//   ....[114]....
        /*05e0*/ 	.word	0x0000e450


	//   ....[115]....
        /*05e4*/ 	.word	0x0000e4c0


	//   ....[116]....
        /*05e8*/ 	.word	0x0000e530


	//   ....[117]....
        /*05ec*/ 	.word	0x0000e5a0


	//   ....[118]....
        /*05f0*/ 	.word	0x0000e610


	//----- nvinfo : EIATTR_REG_RECONFIG
	.align		4
.L_894:
        /*05f4*/ 	.byte	0x01, 0x54
	.zero		2


	//----- nvinfo : EIATTR_SYSCALL_OFFSETS
	.align		4
        /*05f8*/ 	.byte	0x04, 0x46
        /*05fa*/ 	.short	(.L_896 - .L_895)


	//   ....[0]....
.L_895:
        /*05fc*/ 	.word	0x00000d60


	//   ....[1]....
        /*0600*/ 	.word	0x00000e50


	//   ....[2]....
        /*0604*/ 	.word	0x00000fb0


	//   ....[3]....
        /*0608*/ 	.word	0x000010a0


	//----- nvinfo : EIATTR_MBARRIER_INSTR_OFFSETS
	.align		4
.L_896:
        /*060c*/ 	.byte	0x04, 0x39
        /*060e*/ 	.short	(.L_898 - .L_897)


	//   ....[0]....
.L_897:
        /*0610*/ 	.word	0x00000260
        /*0614*/ 	.word	0x000000ff
        /*0618*/ 	.word	0x00026800
        /*061c*/ 	.short	0x0100
        /*061e*/ 	.byte	0x06
	.zero		1


	//   ....[1]....
        /*0620*/ 	.word	0x00000350
        /*0624*/ 	.word	0x000000ff
        /*0628*/ 	.word	0x00026810
        /*062c*/ 	.short	0x0100
        /*062e*/ 	.byte	0x08
	.zero		1


	//   ....[2]....
        /*0630*/ 	.word	0x00000360
        /*0634*/ 	.word	0x000000ff
        /*0638*/ 	.word	0x00026820
        /*063c*/ 	.short	0x0100
        /*063e*/ 	.byte	0x08
	.zero		1


	//   ....[3]....
        /*0640*/ 	.word	0x00000370
        /*0644*/ 	.word	0x000000ff
        /*0648*/ 	.word	0x00026818
        /*064c*/ 	.short	0x0100
        /*064e*/ 	.byte	0x08
	.zero		1


	//   ....[4]....
        /*0650*/ 	.word	0x00000380
        /*0654*/ 	.word	0x000000ff
        /*0658*/ 	.word	0x00026828
        /*065c*/ 	.short	0x0100
        /*065e*/ 	.byte	0x08
	.zero		1


	//   ....[5]....
        /*0660*/ 	.word	0x000004b0
        /*0664*/ 	.word	0x000000ff
        /*0668*/ 	.word	0x00026830
        /*066c*/ 	.short	0x0100
        /*066e*/ 	.byte	0x08
	.zero		1


	//   ....[6]....
        /*0670*/ 	.word	0x000004c0
        /*0674*/ 	.word	0x000000ff
        /*0678*/ 	.word	0x00026840
        /*067c*/ 	.short	0x0100
        /*067e*/ 	.byte	0x08
	.zero		1


	//   ....[7]....
        /*0680*/ 	.word	0x000004d0
        /*0684*/ 	.word	0x000000ff
        /*0688*/ 	.word	0x00026838
        /*068c*/ 	.short	0x0100
        /*068e*/ 	.byte	0x08
	.zero		1


	//   ....[8]....
        /*0690*/ 	.word	0x000004e0
        /*0694*/ 	.word	0x000000ff
        /*0698*/ 	.word	0x00026848
        /*069c*/ 	.short	0x0100
        /*069e*/ 	.byte	0x08
	.zero		1


	//   ....[9]....
        /*06a0*/ 	.word	0x00001160
        /*06a4*/ 	.word	0x00000011
        /*06a8*/ 	.word	0x00026800
        /*06ac*/ 	.short	0x010a
        /*06ae*/ 	.byte	0x3f
	.zero		1


	//   ....[10]....
        /*06b0*/ 	.word	0x00001190
        /*06b4*/ 	.word	0x00000011
        /*06b8*/ 	.word	0x00026800
        /*06bc*/ 	.short	0x010a
        /*06be*/ 	.byte	0x3f
	.zero		1


	//   ....[11]....
        /*06c0*/ 	.word	0x00001c40
        /*06c4*/ 	.word	0x00000006
        /*06c8*/ 	.word	0x00026810
        /*06cc*/ 	.short	0x010a
        /*06ce*/ 	.byte	0x3f
	.zero		1


	//   ....[12]....
        /*06d0*/ 	.word	0x00001cb0
        /*06d4*/ 	.word	0x00000006
        /*06d8*/ 	.word	0x00026810
        /*06dc*/ 	.short	0x010a
        /*06de*/ 	.byte	0x3f
	.zero		1


	//   ....[13]....
        /*06e0*/ 	.word	0x00002070
        /*06e4*/ 	.word	0x00000006
        /*06e8*/ 	.word	0x00026830
        /*06ec*/ 	.short	0x010a
        /*06ee*/ 	.byte	0x3f
	.zero		1


	//   ....[14]....
        /*06f0*/ 	.word	0x000020f0
        /*06f4*/ 	.word	0x00000006
        /*06f8*/ 	.word	0x00026830
        /*06fc*/ 	.short	0x010a
        /*06fe*/ 	.byte	0x3f
	.zero		1


	//   ....[15]....
        /*0700*/ 	.word	0x00005630
        /*0704*/ 	.word	0x00000007
        /*0708*/ 	.word	0x00000000
        /*070c*/ 	.short	0x0101
        /*070e*/ 	.byte	0x3f
	.zero		1


	//   ....[16]....
        /*0710*/ 	.word	0x000059c0
        /*0714*/ 	.word	0x00000006
        /*0718*/ 	.word	0x00000000
        /*071c*/ 	.short	0x0101
        /*071e*/ 	.byte	0x3f
	.zero		1


	//   ....[17]....
        /*0720*/ 	.word	0x00006100
        /*0724*/ 	.word	0x00000006
        /*0728*/ 	.word	0x00026810
        /*072c*/ 	.short	0x010a
        /*072e*/ 	.byte	0x3f
	.zero		1


	//   ....[18]....
        /*0730*/ 	.word	0x00006180
        /*0734*/ 	.word	0x00000006
        /*0738*/ 	.word	0x00026810
        /*073c*/ 	.short	0x010a
        /*073e*/ 	.byte	0x3f
	.zero		1


	//   ....[19]....
        /*0740*/ 	.word	0x00006500
        /*0744*/ 	.word	0x00000006
        /*0748*/ 	.word	0x00026830
        /*074c*/ 	.short	0x010a
        /*074e*/ 	.byte	0x3f
	.zero		1


	//   ....[20]....
        /*0750*/ 	.word	0x00006590
        /*0754*/ 	.word	0x00000006
        /*0758*/ 	.word	0x00026830
        /*075c*/ 	.short	0x010a
        /*075e*/ 	.byte	0x3f
	.zero		1


	//   ....[21]....
        /*0760*/ 	.word	0x00009800
        /*0764*/ 	.word	0x00000005
        /*0768*/ 	.word	0x00000000
        /*076c*/ 	.short	0x0101
        /*076e*/ 	.byte	0x3f
	.zero		1


	//   ....[22]....
        /*0770*/ 	.word	0x00009ba0
        /*0774*/ 	.word	0x00000006
        /*0778*/ 	.word	0x00000000
        /*077c*/ 	.short	0x0101
        /*077e*/ 	.byte	0x3f
	.zero		1


	//   ....[23]....
        /*0780*/ 	.word	0x0000c930
        /*0784*/ 	.word	0x00000000
        /*0788*/ 	.word	0x00026820
        /*078c*/ 	.short	0x010a
        /*078e*/ 	.byte	0x3f
	.zero		1


	//   ....[24]....
        /*0790*/ 	.word	0x0000ce80
        /*0794*/ 	.word	0x00000000
        /*0798*/ 	.word	0x00026840
        /*079c*/ 	.short	0x010a
        /*079e*/ 	.byte	0x3f
	.zero		1


	//   ....[25]....
        /*07a0*/ 	.word	0x0000d0d0
        /*07a4*/ 	.word	0x00000000
        /*07a8*/ 	.word	0x00026828
        /*07ac*/ 	.short	0x010a
        /*07ae*/ 	.byte	0x3f
	.zero		1


	//   ....[26]....
        /*07b0*/ 	.word	0x0000d340
        /*07b4*/ 	.word	0x00000000
        /*07b8*/ 	.word	0x00026848
        /*07bc*/ 	.short	0x010a
        /*07be*/ 	.byte	0x3f
	.zero		1


	//   ....[27]....
        /*07c0*/ 	.word	0x0000d540
        /*07c4*/ 	.word	0x00000000
        /*07c8*/ 	.word	0x00026820
        /*07cc*/ 	.short	0x010a
        /*07ce*/ 	.byte	0x3f
	.zero		1


	//   ....[28]....
        /*07d0*/ 	.word	0x0000d7f0
        /*07d4*/ 	.word	0x00000000
        /*07d8*/ 	.word	0x00026840
        /*07dc*/ 	.short	0x010a
        /*07de*/ 	.byte	0x3f
	.zero		1


	//   ....[29]....
        /*07e0*/ 	.word	0x0000da10
        /*07e4*/ 	.word	0x00000000
        /*07e8*/ 	.word	0x00026828
        /*07ec*/ 	.short	0x010a
        /*07ee*/ 	.byte	0x3f
	.zero		1


	//   ....[30]....
        /*07f0*/ 	.word	0x0000dcd0
        /*07f4*/ 	.word	0x00000004
        /*07f8*/ 	.word	0x00026840
        /*07fc*/ 	.short	0x010a
        /*07fe*/ 	.byte	0x3f
	.zero		1


	//   ....[31]....
        /*0800*/ 	.word	0x0000e0d0
        /*0804*/ 	.word	0x00000007
        /*0808*/ 	.word	0x00000000
        /*080c*/ 	.short	0x010a
        /*080e*/ 	.byte	0x3f
	.zero		1


	//   ....[32]....
        /*0810*/ 	.word	0x0000e130
        /*0814*/ 	.word	0x00000003
        /*0818*/ 	.word	0x00000000
        /*081c*/ 	.short	0x010a
        /*081e*/ 	.byte	0x3f
	.zero		1


	//   ....[33]....
        /*0820*/ 	.word	0x0000e190
        /*0824*/ 	.word	0x00000005
        /*0828*/ 	.word	0x00000000
        /*082c*/ 	.short	0x010a
        /*082e*/ 	.byte	0x3f
	.zero		1


	//   ....[34]....
        /*0830*/ 	.word	0x0000e1c0
        /*0834*/ 	.word	0x00000003
        /*0838*/ 	.word	0x00000000
        /*083c*/ 	.short	0x010a
        /*083e*/ 	.byte	0x3f
	.zero		1


	//   ....[35]....
        /*0840*/ 	.word	0x0000e290
        /*0844*/ 	.word	0x00000011
        /*0848*/ 	.word	0x00026800
        /*084c*/ 	.short	0x010a
        /*084e*/ 	.byte	0x3f
	.zero		1


	//   ....[36]....
        /*0850*/ 	.word	0x0000e2e0
        /*0854*/ 	.word	0x00000006
        /*0858*/ 	.word	0x00026810
        /*085c*/ 	.short	0x010a
        /*085e*/ 	.byte	0x3f
	.zero		1


	//   ....[37]....
        /*0860*/ 	.word	0x0000e330
        /*0864*/ 	.word	0x00000006
        /*0868*/ 	.word	0x00026830
        /*086c*/ 	.short	0x010a
        /*086e*/ 	.byte	0x3f
	.zero		1


	//   ....[38]....
        /*0870*/ 	.word	0x0000e380
        /*0874*/ 	.word	0x00000006
        /*0878*/ 	.word	0x00026810
        /*087c*/ 	.short	0x010a
        /*087e*/ 	.byte	0x3f
	.zero		1


	//   ....[39]....
        /*0880*/ 	.word	0x0000e3d0
        /*0884*/ 	.word	0x00000006
        /*0888*/ 	.word	0x00026830
        /*088c*/ 	.short	0x010a
        /*088e*/ 	.byte	0x3f
	.zero		1


	//   ....[40]....
        /*0890*/ 	.word	0x0000e650
        /*0894*/ 	.word	0x00000000
        /*0898*/ 	.word	0x00026820
        /*089c*/ 	.short	0x010a
        /*089e*/ 	.byte	0x3f
	.zero		1


	//   ....[41]....
        /*08a0*/ 	.word	0x0000e6a0
        /*08a4*/ 	.word	0x00000000
        /*08a8*/ 	.word	0x00026840
        /*08ac*/ 	.short	0x010a
        /*08ae*/ 	.byte	0x3f
	.zero		1


	//   ....[42]....
        /*08b0*/ 	.word	0x0000e6f0
        /*08b4*/ 	.word	0x00000000
        /*08b8*/ 	.word	0x00026828
        /*08bc*/ 	.short	0x010a
        /*08be*/ 	.byte	0x3f
	.zero		1


	//   ....[43]....
        /*08c0*/ 	.word	0x0000e740
        /*08c4*/ 	.word	0x00000000
        /*08c8*/ 	.word	0x00026848
        /*08cc*/ 	.short	0x010a
        /*08ce*/ 	.byte	0x3f
	.zero		1


	//   ....[44]....
        /*08d0*/ 	.word	0x0000e7a0
        /*08d4*/ 	.word	0x00000000
        /*08d8*/ 	.word	0x00026820
        /*08dc*/ 	.short	0x010a
        /*08de*/ 	.byte	0x3f
	.zero		1


	//   ....[45]....
        /*08e0*/ 	.word	0x0000e7f0
        /*08e4*/ 	.word	0x00000000
        /*08e8*/ 	.word	0x00026840
        /*08ec*/ 	.short	0x010a
        /*08ee*/ 	.byte	0x3f
	.zero		1


	//   ....[46]....
        /*08f0*/ 	.word	0x0000e840
        /*08f4*/ 	.word	0x00000000
        /*08f8*/ 	.word	0x00026828
        /*08fc*/ 	.short	0x010a
        /*08fe*/ 	.byte	0x3f
	.zero		1


	//   ....[47]....
        /*0900*/ 	.word	0x0000e890
        /*0904*/ 	.word	0x00000004
        /*0908*/ 	.word	0x00026840
        /*090c*/ 	.short	0x010a
        /*090e*/ 	.byte	0x3f
	.zero		1


	//   ....[48]....
        /*0910*/ 	.word	0x0000e960
        /*0914*/ 	.word	0x00000007
        /*0918*/ 	.word	0x00000000
        /*091c*/ 	.short	0x010a
        /*091e*/ 	.byte	0x3f
	.zero		1


	//   ....[49]....
        /*0920*/ 	.word	0x0000e9b0
        /*0924*/ 	.word	0x00000003
        /*0928*/ 	.word	0x00000000
        /*092c*/ 	.short	0x010a
        /*092e*/ 	.byte	0x3f
	.zero		1


	//   ....[50]....
        /*0930*/ 	.word	0x0000ea00
        /*0934*/ 	.word	0x00000005
        /*0938*/ 	.word	0x00000000
        /*093c*/ 	.short	0x010a
        /*093e*/ 	.byte	0x3f
	.zero		1


	//----- nvinfo : EIATTR_NUM_MBARRIERS
	.align		4
.L_898:
        /*0940*/ 	.byte	0x03, 0x38
        /*0942*/ 	.short	0x0009


	//----- nvinfo : EIATTR_EXIT_INSTR_OFFSETS
	.align		4
        /*0944*/ 	.byte	0x04, 0x1c
        /*0946*/ 	.short	(.L_900 - .L_899)


	//   ....[0]....
.L_899:
        /*0948*/ 	.word	0x0000e210


	//----- nvinfo : EIATTR_MAX_THREADS
	.align		4
.L_900:
        /*094c*/ 	.byte	0x04, 0x05
        /*094e*/ 	.short	(.L_902 - .L_901)
.L_901:
        /*0950*/ 	.word	0x00000180
        /*0954*/ 	.word	0x00000001
        /*0958*/ 	.word	0x00000001


	//----- nvinfo : EIATTR_CRS_STACK_SIZE
	.align		4
.L_902:
        /*095c*/ 	.byte	0x04, 0x1e
        /*095e*/ 	.short	(.L_904 - .L_903)
.L_903:
        /*0960*/ 	.word	0x00000000


	//----- nvinfo : EIATTR_CBANK_PARAM_SIZE
	.align		4
.L_904:
        /*0964*/ 	.byte	0x03, 0x19
        /*0966*/ 	.short	0x0770


	//----- nvinfo : EIATTR_PARAM_CBANK
	.align		4
        /*0968*/ 	.byte	0x04, 0x0a
        /*096a*/ 	.short	(.L_906 - .L_905)
	.align		4
.L_905:
        /*096c*/ 	.word	index@(.nv.constant0._ZN7cutlass13device_kernelIN5flash11enable_sm90INS1_16FlashAttnBwdSm90INS1_25CollectiveMainloopBwdSm90ILi2ELi2ELi2EN4cute5tupleIJNS5_1CILi1EEES8_S8_EEENS6_IJNS7_ILi96EEENS7_ILi128EEENS7_ILi64EEEEEENS_6half_tEfNS_4arch4Sm90ELb1ELb0ELb1ELb0ELb1ELb1ELb0ELb1ELi2ELi1ELi2ELi2ELb0EEENS1_24CollectiveEpilogueBwdGQAISD_fSG_Li256ELb0ELb1EEENS1_25SingleTileBwdLPTSchedulerILb0ELi128ELb1EEEEEEEEEvNT_6ParamsE)
        /*0970*/ 	.short	0x0210
        /*0972*/ 	.short	0x0770


	//----- nvinfo : EIATTR_SW_WAR
	.align		4
.L_906:
        /*0974*/ 	.byte	0x04, 0x36
        /*0976*/ 	.short	(.L_908 - .L_907)
.L_907:
        /*0978*/ 	.word	0x00000008
.L_908:


//--------------------- .nv.info._ZN7cutlass13device_kernelIN5flash22FlashAttnBwdPreprocessIN4cute5tupleIJNS3_1CILi96EEENS5_ILi64EEEEEENS_6half_tEfNS_4arch4Sm90ELb1ELb0EEEEEvNT_6ParamsE --------------------------
	.section	.nv.info._ZN7cutlass13device_kernelIN5flash22FlashAttnBwdPreprocessIN4cute5tupleIJNS3_1CILi96EEENS5_ILi64EEEEEENS_6half_tEfNS_4arch4Sm90ELb1ELb0EEEEEvNT_6ParamsE,"",@"SHT_CUDA_INFO"
	.sectionflags	@""
	.align	4


	//----- nvinfo : EIATTR_CUDA_API_VERSION
	.align		4
        /*0000*/ 	.byte	0x04, 0x37
        /*0002*/ 	.short	(.L_910 - .L_909)
.L_909:
        /*0004*/ 	.word	0x00000082


	//----- nvinfo : EIATTR_KPARAM_INFO
	.align		4
.L_910:
        /*0008*/ 	.byte	0x04, 0x17
        /*000a*/ 	.short	(.L_912 - .L_911)
.L_911:
        /*000c*/ 	.word	0x00000000
        /*0010*/ 	.short	0x0000
        /*0012*/ 	.short	0x0000
        /*0014*/ 	.byte	0x00, 0xf0, 0xc1, 0x03


	//----- nvinfo : EIATTR_SPARSE_MMA_MASK
	.align		4
.L_912:
        /*0018*/ 	.byte	0x03, 0x50
        /*001a*/ 	.short	0x0000


	//----- nvinfo : EIATTR_MAXREG_COUNT
	.align		4
        /*001c*/ 	.byte	0x03, 0x1b
        /*001e*/ 	.short	0x0080


	//----- nvinfo : EIATTR_MERCURY_ISA_VERSION
	.align		4
        /*0020*/ 	.byte	0x03, 0x5f
        /*0022*/ 	.short	0x0101


	//----- nvinfo : EIATTR_COOP_GROUP_MASK_REGIDS
	.align		4
        /*0024*/ 	.byte	0x04, 0x29
        /*0026*/ 	.short	(.L_914 - .L_913)


	//   ....[0]....
.L_913:
        /*0028*/ 	.word	0xffffffff


	//   ....[1]....
        /*002c*/ 	.word	0xffffffff


	//   ....[2]....
        /*0030*/ 	.word	0xffffffff


	//   ....[3]....
        /*0034*/ 	.word	0xffffffff


	//   ....[4]....
        /*0038*/ 	.word	0xffffffff


	//   ....[5]....
        /*003c*/ 	.word	0xffffffff


	//   ....[6]....
        /*0040*/ 	.word	0xffffffff


	//   ....[7]....
        /*0044*/ 	.word	0xffffffff


	//   ....[8]....
        /*0048*/ 	.word	0xffffffff


	//----- nvinfo : EIATTR_COOP_GROUP_INSTR_OFFSETS
	.align		4
.L_914:
        /*004c*/ 	.byte	0x04, 0x28
        /*004e*/ 	.short	(.L_916 - .L_915)


	//   ....[0]....
.L_915:
        /*0050*/ 	.word	0x00000dd0


	//   ....[1]....
        /*0054*/ 	.word	0x00000de0


	//   ....[2]....
        /*0058*/ 	.word	0x00000df0


	//   ....[3]....
        /*005c*/ 	.word	0x00000e40


	//   ....[4]....
        /*0060*/ 	.word	0x00000e60


	//   ....[5]....
        /*0064*/ 	.word	0x00000e70


	//   ....[6]....
        /*0068*/ 	.word	0x00000f20


	//   ....[7]....
        /*006c*/ 	.word	0x00000f40


	//   ....[8]....
        /*0070*/ 	.word	0x00000f50


	//----- nvinfo : EIATTR_EXIT_INSTR_OFFSETS
	.align		4
.L_916:
        /*0074*/ 	.byte	0x04, 0x1c
        /*0076*/ 	.short	(.L_918 - .L_917)


	//   ....[0]....
.L_917:
        /*0078*/ 	.word	0x00001470


	//   ....[1]....
        /*007c*/ 	.word	0x000014f0


	//----- nvinfo : EIATTR_MAX_THREADS
	.align		4
.L_918:
        /*0080*/ 	.byte	0x04, 0x05
        /*0082*/ 	.short	(.L_920 - .L_919)
.L_919:
        /*0084*/ 	.word	0x00000100
        /*0088*/ 	.word	0x00000001
        /*008c*/ 	.word	0x00000001


	//----- nvinfo : EIATTR_CRS_STACK_SIZE
	.align		4
.L_920:
        /*0090*/ 	.byte	0x04, 0x1e
        /*0092*/ 	.short	(.L_922 - .L_921)
.L_921:
        /*0094*/ 	.word	0x00000000


	//----- nvinfo : EIATTR_CBANK_PARAM_SIZE
	.align		4
.L_922:
        /*0098*/ 	.byte	0x03, 0x19
        /*009a*/ 	.short	0x00f0


	//----- nvinfo : EIATTR_PARAM_CBANK
	.align		4
        /*009c*/ 	.byte	0x04, 0x0a
        /*009e*/ 	.short	(.L_924 - .L_923)
	.align		4
.L_923:
        /*00a0*/ 	.word	index@(.nv.constant0._ZN7cutlass13device_kernelIN5flash22FlashAttnBwdPreprocessIN4cute5tupleIJNS3_1CILi96EEENS5_ILi64EEEEEENS_6half_tEfNS_4arch4Sm90ELb1ELb0EEEEEvNT_6ParamsE)
        /*00a4*/ 	.short	0x0210
        /*00a6*/ 	.short	0x00f0


	//----- nvinfo : EIATTR_SW_WAR
	.align		4
.L_924:
        /*00a8*/ 	.byte	0x04, 0x36
        /*00aa*/ 	.short	(.L_926 - .L_925)
.L_925:
        /*00ac*/ 	.word	0x00000008
.L_926:


//--------------------- .nv.info._ZN7cutlass13device_kernelIN5flash11enable_sm90INS1_16FlashAttnBwdSm90INS1_25CollectiveMainloopBwdSm90ILi2ELi2ELi2EN4cute5tupleIJNS5_1CILi1EEES8_S8_EEENS6_IJNS7_ILi96EEENS7_ILi128EEENS7_ILi64EEEEEENS_6half_tEfNS_4arch4Sm90ELb1ELb0ELb1ELb1ELb0ELb1ELb0ELb1ELi2ELi1ELi2ELi2ELb0EEENS1_21CollectiveEpilogueBwdISD_SE_SG_Li256ELb1ELb0ELi1EEENS1_25SingleTileBwdLPTSchedulerILb1ELi128ELb0EEEEEEEEEvNT_6ParamsE --------------------------
	.section	.nv.info._ZN7cutlass13device_kernelIN5flash11enable_sm90INS1_16FlashAttnBwdSm90INS1_25CollectiveMainloopBwdSm90ILi2ELi2ELi2EN4cute5tupleIJNS5_1CILi1EEES8_S8_EEENS6_IJNS7_ILi96EEENS7_ILi128EEENS7_ILi64EEEEEENS_6half_tEfNS_4arch4Sm90ELb1ELb0ELb1ELb1ELb0ELb1ELb0ELb1ELi2ELi1ELi2ELi2ELb0EEENS1_21CollectiveEpilogueBwdISD_SE_SG_Li256ELb1ELb0ELi1EEENS1_25SingleTileBwdLPTSchedulerILb1ELi128ELb0EEEEEEEEEvNT_6ParamsE,"",@"SHT_CUDA_INFO"
	.sectionflags	@""
	.align	4


	//----- nvinfo : EIATTR_CUDA_API_VERSION
	.align		4
        /*0000*/ 	.byte	0x04, 0x37
        /*0002*/ 	.short	(.L_928 - .L_927)
.L_927:
        /*0004*/ 	.word	0x00000082


	//----- nvinfo : EIATTR_KPARAM_INFO
	.align		4
.L_928:
        /*0008*/ 	.byte	0x04, 0x17
        /*000a*/ 	.short	(.L_930 - .L_929)
.L_929:
        /*000c*/ 	.word	0x00000000
        /*0010*/ 	.short	0x0000
        /*0012*/ 	.short	0x0070
        /*0014*/ 	.byte	0x00, 0xf0, 0x01, 0x1a


	//----- nvinfo : EIATTR_SPARSE_MMA_MASK
	.align		4
.L_930:
        /*0018*/ 	.byte	0x03, 0x50
        /*001a*/ 	.short	0x0000


	//----- nvinfo : EIATTR_MAXREG_COUNT
	.align		4
        /*001c*/ 	.byte	0x03, 0x1b
        /*001e*/ 	.short	0x00a8


	//----- nvinfo : EIATTR_NUM_BARRIERS
	.align		4
        /*0020*/ 	.byte	0x02, 0x4c
        /*0022*/ 	.byte	0x10
	.zero		1


	//----- nvinfo : EIATTR_EXTERNS
	.align		4
        /*0024*/ 	.byte	0x04, 0x0f
        /*0026*/ 	.short	(.L_932 - .L_931)


	//   ....[0]....
	.align		4
.L_931:
        /*0028*/ 	.word	index@(__assertfail)


	//----- nvinfo : EIATTR_ANNOTATIONS
	.align		4
.L_932:
        /*002c*/ 	.byte	0x04, 0x55
        /*002e*/ 	.short	(.L_934 - .L_933)


	//   ....[0]....
.L_933:
        /* <DEDUP_REMOVED lines=19> */


	//----- nvinfo : EIATTR_MERCURY_ISA_VERSION
	.align		4
.L_934:
        /*0150*/ 	.byte	0x03, 0x5f
        /*0152*/ 	.short	0x0101


	//----- nvinfo : EIATTR_INT_WARP_WIDE_INSTR_OFFSETS
	.align		4
        /*0154*/ 	.byte	0x04, 0x31
        /*0156*/ 	.short	(.L_936 - .L_935)


	//   ....[0]....
.L_935:
        /*0158*/ 	.word	0x00000190


	//   ....[1]....
        /*015c*/ 	.word	0x000001c0


	//----- nvinfo : EIATTR_COOP_GROUP_MASK_REGIDS
	.align		4
.L_936:
        /*0160*/ 	.byte	0x04, 0x29
        /*0162*/ 	.short	(.L_938 - .L_937)


	//   ....[0]....
.L_937:
        /*0164*/ 	.word	0xffffffff


	//   ....[1]....
        /*0168*/ 	.word	0xffffffff


	//   ....[2]....
        /*016c*/ 	.word	0xffffffff


	//   ....[3]....
        /*0170*/ 	.word	0xffffffff


	//   ....[4]....
        /*0174*/ 	.word	0xffffffff


	//   ....[5]....
        /*0178*/ 	.word	0xffffffff


	//   ....[6]....
        /*017c*/ 	.word	0xffffffff


	//   ....[7]....
        /*0180*/ 	.word	0xffffffff


	//   ....[8]....
        /*0184*/ 	.word	0xffffffff


	//   ....[9]....
        /*0188*/ 	.word	0xffffffff


	//   ....[10]....
        /*018c*/ 	.word	0xffffffff


	//   ....[11]....
        /*0190*/ 	.word	0xffffffff


	//   ....[12]....
        /*0194*/ 	.word	0xffffffff


	//   ....[13]....
        /*0198*/ 	.word	0xffffffff


	//   ....[14]....
        /*019c*/ 	.word	0xffffffff


	//   ....[15]....
        /*01a0*/ 	.word	0xffffffff


	//   ....[16]....
        /*01a4*/ 	.word	0xffffffff


	//   ....[17]....
        /*01a8*/ 	.word	0xffffffff


	//   ....[18]....
        /*01ac*/ 	.word	0xffffffff


	//   ....[19]....
        /*01b0*/ 	.word	0xffffffff


	//   ....[20]....
        /*01b4*/ 	.word	0xffffffff


	//   ....[21]....
        /*01b8*/ 	.word	0xffffffff


	//   ....[22]....
        /*01bc*/ 	.word	0xffffffff


	//   ....[23]....
        /*01c0*/ 	.word	0xffffffff


	//   ....[24]....
        /*01c4*/ 	.word	0xffffffff


	//   ....[25]....
        /*01c8*/ 	.word	0xffffffff


	//   ....[26]....
        /*01cc*/ 	.word	0xffffffff


	//   ....[27]....
        /*01d0*/ 	.word	0xffffffff


	//   ....[28]....
        /*01d4*/ 	.word	0xffffffff


	//   ....[29]....
        /*01d8*/ 	.word	0xffffffff


	//   ....[30]....
        /*01dc*/ 	.word	0xffffffff


	//   ....[31]....
        /*01e0*/ 	.word	0xffffffff


	//   ....[32]....
        /*01e4*/ 	.word	0xffffffff


	//   ....[33]....
        /*01e8*/ 	.word	0xffffffff


	//   ....[34]....
        /*01ec*/ 	.word	0xffffffff


	//   ....[35]....
        /*01f0*/ 	.word	0xffffffff


	//   ....[36]....
        /*01f4*/ 	.word	0xffffffff


	//   ....[37]....
        /*01f8*/ 	.word	0xffffffff


	//   ....[38]....
        /*01fc*/ 	.word	0xffffffff


	//   ....[39]....
        /*0200*/ 	.word	0xffffffff


	//   ....[40]....
        /*0204*/ 	.word	0xffffffff


	//   ....[41]....
        /*0208*/ 	.word	0xffffffff


	//   ....[42]....
        /*020c*/ 	.word	0xffffffff


	//   ....[43]....
        /*0210*/ 	.word	0xffffffff


	//   ....[44]....
        /*0214*/ 	.word	0xffffffff


	//   ....[45]....
        /*0218*/ 	.word	0xffffffff


	//   ....[46]....
        /*021c*/ 	.word	0xffffffff


	//   ....[47]....
        /*0220*/ 	.word	0xffffffff


	//   ....[48]....
        /*0224*/ 	.word	0xffffffff


	//   ....[49]....
        /*0228*/ 	.word	0xffffffff


	//   ....[50]....
        /*022c*/ 	.word	0xffffffff


	//   ....[51]....
        /*0230*/ 	.word	0xffffffff


	//   ....[52]....
        /*0234*/ 	.word	0xffffffff


	//   ....[53]....
        /*0238*/ 	.word	0xffffffff


	//   ....[54]....
        /*023c*/ 	.word	0xffffffff


	//   ....[55]....
        /*0240*/ 	.word	0xffffffff


	//   ....[56]....
        /*0244*/ 	.word	0xffffffff


	//   ....[57]....
        /*0248*/ 	.word	0xffffffff


	//   ....[58]....
        /*024c*/ 	.word	0xffffffff


	//   ....[59]....
        /*0250*/ 	.word	0xffffffff


	//   ....[60]....
        /*0254*/ 	.word	0xffffffff


	//   ....[61]....
        /*0258*/ 	.word	0xffffffff


	//   ....[62]....
        /*025c*/ 	.word	0xffffffff


	//   ....[63]....
        /*0260*/ 	.word	0xffffffff


	//   ....[64]....
        /*0264*/ 	.word	0xffffffff


	//   ....[65]....
        /*0268*/ 	.word	0xffffffff


	//   ....[66]....
        /*026c*/ 	.word	0xffffffff


	//   ....[67]....
        /*0270*/ 	.word	0xffffffff


	//   ....[68]....
        /*0274*/ 	.word	0xffffffff


	//   ....[69]....
        /*0278*/ 	.word	0xffffffff


	//   ....[70]....
        /*027c*/ 	.word	0xffffffff


	//   ....[71]....
        /*0280*/ 	.word	0xffffffff


	//   ....[72]....
        /*0284*/ 	.word	0xffffffff


	//   ....[73]....
        /*0288*/ 	.word	0xffffffff


	//   ....[74]....
        /*028c*/ 	.word	0xffffffff


	//   ....[75]....
        /*0290*/ 	.word	0xffffffff


	//   ....[76]....
        /*0294*/ 	.word	0xffffffff


	//   ....[77]....
        /*0298*/ 	.word	0xffffffff


	//   ....[78]....
        /*029c*/ 	.word	0xffffffff


	//   ....[79]....
        /*02a0*/ 	.word	0xffffffff


	//   ....[80]....
        /*02a4*/ 	.word	0xffffffff


	//   ....[81]....
        /*02a8*/ 	.word	0xffffffff


	//   ....[82]....
        /*02ac*/ 	.word	0xffffffff


	//   ....[83]....
        /*02b0*/ 	.word	0xffffffff


	//   ....[84]....
        /*02b4*/ 	.word	0xffffffff


	//   ....[85]....
        /*02b8*/ 	.word	0xffffffff


	//   ....[86]....
        /*02bc*/ 	.word	0xffffffff


	//   ....[87]....
        /*02c0*/ 	.word	0xffffffff


	//   ....[88]....
        /*02c4*/ 	.word	0xffffffff


	//   ....[89]....
        /*02c8*/ 	.word	0xffffffff


	//   ....[90]....
        /*02cc*/ 	.word	0xffffffff


	//   ....[91]....
        /*02d0*/ 	.word	0xffffffff


	//   ....[92]....
        /*02d4*/ 	.word	0xffffffff


	//   ....[93]....
        /*02d8*/ 	.word	0xffffffff


	//   ....[94]....
        /*02dc*/ 	.word	0xffffffff


	//   ....[95]....
        /*02e0*/ 	.word	0xffffffff


	//   ....[96]....
        /*02e4*/ 	.word	0xffffffff


	//   ....[97]....
        /*02e8*/ 	.word	0xffffffff


	//   ....[98]....
        /*02ec*/ 	.word	0xffffffff


	//   ....[99]....
        /*02f0*/ 	.word	0xffffffff


	//   ....[100]....
        /*02f4*/ 	.word	0xffffffff


	//   ....[101]....
        /*02f8*/ 	.word	0xffffffff


	//   ....[102]....
        /*02fc*/ 	.word	0xffffffff


	//   ....[103]....
        /*0300*/ 	.word	0x0500000f


	//----- nvinfo : EIATTR_COOP_GROUP_INSTR_OFFSETS
	.align		4
.L_938:
        /*0304*/ 	.byte	0x04, 0x28
        /*0306*/ 	.short	(.L_940 - .L_939)


	//   ....[0]....
.L_939:
        /*0308*/ 	.word	0x00000070


	//   ....[1]....
        /*030c*/ 	.word	0x000001a0


	//   ....[2]....
        /*0310*/ 	.word	0x000001f0


	//   ....[3]....
        /*0314*/ 	.word	0x000003e0


	//   ....[4]....
        /*0318*/ 	.word	0x00000630


	//   ....[5]....
        /*031c*/ 	.word	0x00001610


	//   ....[6]....
        /*0320*/ 	.word	0x00002760


	//   ....[7]....
        /*0324*/ 	.word	0x000028d0


	//   ....[8]....
        /*0328*/ 	.word	0x00002900


	//   ....[9]....
        /*032c*/ 	.word	0x00003070


	//   ....[10]....
        /*0330*/ 	.word	0x00003120


	//   ....[11]....
        /*0334*/ 	.word	0x00003170


	//   ....[12]....
        /*0338*/ 	.word	0x00003410


	//   ....[13]....
        /*033c*/ 	.word	0x00003440


	//   ....[14]....
        /*0340*/ 	.word	0x00003490


	//   ....[15]....
        /*0344*/ 	.word	0x000034a0


	//   ....[16]....
        /*0348*/ 	.word	0x000034b0


	//   ....[17]....
        /*034c*/ 	.word	0x000034c0


	//   ....[18]....
        /*0350*/ 	.word	0x00003590


	//   ....[19]....
        /*0354*/ 	.word	0x000035a0


	//   ....[20]....
        /*0358*/ 	.word	0x000035d0


	//   ....[21]....
        /*035c*/ 	.word	0x000035e0


	//   ....[22]....
        /*0360*/ 	.word	0x00003600


	//   ....[23]....
        /*0364*/ 	.word	0x000036d0


	//   ....[24]....
        /*0368*/ 	.word	0x00003710


	//   ....[25]....
        /*036c*/ 	.word	0x00003740


	//   ....[26]....
        /*0370*/ 	.word	0x00003780


	//   ....[27]....
        /*0374*/ 	.word	0x00003790


	//   ....[28]....
        /*0378*/ 	.word	0x000037d0


	//   ....[29]....
        /*037c*/ 	.word	0x00003820


	//   ....[30]....
        /*0380*/ 	.word	0x00003860


	//   ....[31]....
        /*0384*/ 	.word	0x000038a0


	//   ....[32]....
        /*0388*/ 	.word	0x00003900


	//   ....[33]....
        /*038c*/ 	.word	0x00003990


	//   ....[34]....
        /*0390*/ 	.word	0x000039b0


	//   ....[35]....
        /*0394*/ 	.word	0x00003a70


	//   ....[36]....
        /*0398*/ 	.word	0x00003aa0


	//   ....[37]....
        /*039c*/ 	.word	0x00003ab0


	//   ....[38]....
        /*03a0*/ 	.word	0x00003c20


	//   ....[39]....
        /*03a4*/ 	.word	0x00003c40


	//   ....[40]....
        /*03a8*/ 	.word	0x00003d50


	//   ....[41]....
        /*03ac*/ 	.word	0x00003d70


	//   ....[42]....
        /*03b0*/ 	.word	0x00003d80


	//   ....[43]....
        /*03b4*/ 	.word	0x00003dc0


	//   ....[44]....
        /*03b8*/ 	.word	0x00003dd0


	//   ....[45]....
        /*03bc*/ 	.word	0x00003df0


	//   ....[46]....
        /*03c0*/ 	.word	0x00003ff0


	//   ....[47]....
        /*03c4*/ 	.word	0x00004030


	//   ....[48]....
        /*03c8*/ 	.word	0x00004070


	//   ....[49]....
        /*03cc*/ 	.word	0x000040f0


	//   ....[50]....
        /*03d0*/ 	.word	0x00004130


	//   ....[51]....
        /*03d4*/ 	.word	0x00004150


	//   ....[52]....
        /*03d8*/ 	.word	0x000041b0


	//   ....[53]....
        /*03dc*/ 	.word	0x000041d0


	//   ....[54]....
        /*03e0*/ 	.word	0x000069d0


	//   ....[55]....
        /*03e4*/ 	.word	0x000069f0


	//   ....[56]....
        /*03e8*/ 	.word	0x00006a00


	//   ....[57]....
        /*03ec*/ 	.word	0x00006a10


	//   ....[58]....
        /*03f0*/ 	.word	0x00006a20


	//   ....[59]....
        /*03f4*/ 	.word	0x00006a30


	//   ....[60]....
        /*03f8*/ 	.word	0x00006a40


	//   ....[61]....
        /*03fc*/ 	.word	0x00006a50


	//   ....[62]....
        /*0400*/ 	.word	0x00006a60


	//   ....[63]....
        /*0404*/ 	.word	0x00006a70


	//   ....[64]....
        /*0408*/ 	.word	0x00006b30


	//   ....[65]....
        /*040c*/ 	.word	0x00006bf0


	//   ....[66]....
        /*0410*/ 	.word	0x00006c30


	//   ....[67]....
        /*0414*/ 	.word	0x00006c70


	//   ....[68]....
        /*0418*/ 	.word	0x00006cb0


	//   ....[69]....
        /*041c*/ 	.word	0x00006cf0


	//   ....[70]....
        /*0420*/ 	.word	0x00006d30


	//   ....[71]....
        /*0424*/ 	.word	0x00006d70


	//   ....[72]....
        /*0428*/ 	.word	0x00006db0


	//   ....[73]....
        /*042c*/ 	.word	0x00006f30


	//   ....[74]....
        /*0430*/ 	.word	0x00007250


	//   ....[75]....
        /*0434*/ 	.word	0x000072b0


	//   ....[76]....
        /*0438*/ 	.word	0x00007650


	//   ....[77]....
        /*043c*/ 	.word	0x00007860


	//   ....[78]....
        /*0440*/ 	.word	0x00007880


	//   ....[79]....
        /*0444*/ 	.word	0x00007890


	//   ....[80]....
        /*0448*/ 	.word	0x000078d0


	//   ....[81]....
        /*044c*/ 	.word	0x00007900


	//   ....[82]....
        /*0450*/ 	.word	0x00007b00


	//   ....[83]....
        /*0454*/ 	.word	0x00007b20


	//   ....[84]....
        /*0458*/ 	.word	0x00007ca0


	//   ....[85]....
        /*045c*/ 	.word	0x00007ce0


	//   ....[86]....
        /*0460*/ 	.word	0x00008210


	//   ....[87]....
        /*0464*/ 	.word	0x00008220


	//   ....[88]....
        /*0468*/ 	.word	0x00008230


	//   ....[89]....
        /*046c*/ 	.word	0x00008240


	//   ....[90]....
        /*0470*/ 	.word	0x00008250


	//   ....[91]....
        /*0474*/ 	.word	0x00008260


	//   ....[92]....
        /*0478*/ 	.word	0x00008280


	//   ....[93]....
        /*047c*/ 	.word	0x000082d0


	//   ....[94]....
        /*0480*/ 	.word	0x00008540


	//   ....[95]....
        /*0484*/ 	.word	0x00008550


	//   ....[96]....
        /*0488*/ 	.word	0x00008560


	//   ....[97]....
        /*048c*/ 	.word	0x00008570


	//   ....[98]....
        /*0490*/ 	.word	0x00008580


	//   ....[99]....
        /*0494*/ 	.word	0x00008590


	//   ....[100]....
        /*0498*/ 	.word	0x000085a0


	//   ....[101]....
        /*049c*/ 	.word	0x000085e0


	//   ....[102]....
        /*04a0*/ 	.word	0x0000c080


	//   ....[103]....
        /*04a4*/ 	.word	0x0000fb80


	//----- nvinfo : EIATTR_REG_RECONFIG
	.align		4
.L_940:
        /*04a8*/ 	.byte	0x01, 0x54
	.zero		2


	//----- nvinfo : EIATTR_SYSCALL_OFFSETS
	.align		4
        /*04ac*/ 	.byte	0x04, 0x46
        /*04ae*/ 	.short	(.L_942 - .L_941)


	//   ....[0]....
.L_941:
        /*04b0*/ 	.word	0x00001270


	//   ....[1]....
        /*04b4*/ 	.word	0x00001360


	//   ....[2]....
        /*04b8*/ 	.word	0x000014c0


	//   ....[3]....
        /*04bc*/ 	.word	0x000015b0


	//----- nvinfo : EIATTR_MBARRIER_INSTR_OFFSETS
	.align		4
.L_942:
        /*04c0*/ 	.byte	0x04, 0x39
        /*04c2*/ 	.short	(.L_944 - .L_943)


	//   ....[0]....
.L_943:
        /*04c4*/ 	.word	0x00000290
        /*04c8*/ 	.word	0x000000ff
        /*04cc*/ 	.word	0x00026800
        /*04d0*/ 	.short	0x0100
        /*04d2*/ 	.byte	0x06
	.zero		1


	//   ....[1]....
        /*04d4*/ 	.word	0x00000390
        /*04d8*/ 	.word	0x000000ff
        /*04dc*/ 	.word	0x00026810
        /*04e0*/ 	.short	0x0100
        /*04e2*/ 	.byte	0x08
	.zero		1


	//   ....[2]....
        /*04e4*/ 	.word	0x000003a0
        /*04e8*/ 	.word	0x000000ff
        /*04ec*/ 	.word	0x00026820
        /*04f0*/ 	.short	0x0100
        /*04f2*/ 	.byte	0x08
	.zero		1


	//   ....[3]....
        /*04f4*/ 	.word	0x000003b0
        /*04f8*/ 	.word	0x000000ff
        /*04fc*/ 	.word	0x00026818
        /*0500*/ 	.short	0x0100
        /*0502*/ 	.byte	0x08
	.zero		1


	//   ....[4]....
        /*0504*/ 	.word	0x000003c0
        /*0508*/ 	.word	0x000000ff
        /*050c*/ 	.word	0x00026828
        /*0510*/ 	.short	0x0100
        /*0512*/ 	.byte	0x08
	.zero		1


	//   ....[5]....
        /*0514*/ 	.word	0x000004f0
        /*0518*/ 	.word	0x000000ff
        /*051c*/ 	.word	0x00026830
        /*0520*/ 	.short	0x0100
        /*0522*/ 	.byte	0x08
	.zero		1


	//   ....[6]....
        /*0524*/ 	.word	0x00000500
        /*0528*/ 	.word	0x000000ff
        /*052c*/ 	.word	0x00026840
        /*0530*/ 	.short	0x0100
        /*0532*/ 	.byte	0x08
	.zero		1


	//   ....[7]....
        /*0534*/ 	.word	0x00000510
        /*0538*/ 	.word	0x000000ff
        /*053c*/ 	.word	0x00026838
        /*0540*/ 	.short	0x0100
        /*0542*/ 	.byte	0x08
	.zero		1


	//   ....[8]....
        /*0544*/ 	.word	0x00000520
        /*0548*/ 	.word	0x000000ff
        /*054c*/ 	.word	0x00026848
        /*0550*/ 	.short	0x0100
        /*0552*/ 	.byte	0x08
	.zero		1


	//   ....[9]....
        /*0554*/ 	.word	0x00001640
        /*0558*/ 	.word	0x00000010
        /*055c*/ 	.word	0x00026800
        /*0560*/ 	.short	0x010a
        /*0562*/ 	.byte	0x3f
	.zero		1


	//   ....[10]....
        /*0564*/ 	.word	0x00001660
        /*0568*/ 	.word	0x00000010
        /*056c*/ 	.word	0x00026800
        /*0570*/ 	.short	0x010a
        /*0572*/ 	.byte	0x3f
	.zero		1


	//   ....[11]....
        /*0574*/ 	.word	0x00001f50
        /*0578*/ 	.word	0x00000008
        /*057c*/ 	.word	0x00026810
        /*0580*/ 	.short	0x010a
        /*0582*/ 	.byte	0x3f
	.zero		1


	//   ....[12]....
        /*0584*/ 	.word	0x00001fc0
        /*0588*/ 	.word	0x00000008
        /*058c*/ 	.word	0x00026810
        /*0590*/ 	.short	0x010a
        /*0592*/ 	.byte	0x3f
	.zero		1


	//   ....[13]....
        /*0594*/ 	.word	0x00002370
        /*0598*/ 	.word	0x00000008
        /*059c*/ 	.word	0x00026830
        /*05a0*/ 	.short	0x010a
        /*05a2*/ 	.byte	0x3f
	.zero		1


	//   ....[14]....
        /*05a4*/ 	.word	0x000023f0
        /*05a8*/ 	.word	0x00000008
        /*05ac*/ 	.word	0x00026830
        /*05b0*/ 	.short	0x010a
        /*05b2*/ 	.byte	0x3f
	.zero		1


	//   ....[15]....
        /*05b4*/ 	.word	0x00005930
        /*05b8*/ 	.word	0x00000009
        /*05bc*/ 	.word	0x00000000
        /*05c0*/ 	.short	0x0101
        /*05c2*/ 	.byte	0x3f
	.zero		1


	//   ....[16]....
        /*05c4*/ 	.word	0x00005cc0
        /*05c8*/ 	.word	0x00000008
        /*05cc*/ 	.word	0x00000000
        /*05d0*/ 	.short	0x0101
        /*05d2*/ 	.byte	0x3f
	.zero		1


	//   ....[17]....
        /*05d4*/ 	.word	0x000063e0
        /*05d8*/ 	.word	0x00000005
        /*05dc*/ 	.word	0x00026810
        /*05e0*/ 	.short	0x010a
        /*05e2*/ 	.byte	0x3f
	.zero		1


	//   ....[18]....
        /*05e4*/ 	.word	0x00006460
        /*05e8*/ 	.word	0x00000005
        /*05ec*/ 	.word	0x00026810
        /*05f0*/ 	.short	0x010a
        /*05f2*/ 	.byte	0x3f
	.zero		1


	//   ....[19]....
        /*05f4*/ 	.word	0x000067e0
        /*05f8*/ 	.word	0x00000005
        /*05fc*/ 	.word	0x00026830
        /*0600*/ 	.short	0x010a
        /*0602*/ 	.byte	0x3f
	.zero		1


	//   ....[20]....
        /*0604*/ 	.word	0x00006870
        /*0608*/ 	.word	0x00000005
        /*060c*/ 	.word	0x00026830
        /*0610*/ 	.short	0x010a
        /*0612*/ 	.byte	0x3f
	.zero		1


	//   ....[21]....
        /*0614*/ 	.word	0x00009a90
        /*0618*/ 	.word	0x00000006
        /*061c*/ 	.word	0x00000000
        /*0620*/ 	.short	0x0101
        /*0622*/ 	.byte	0x3f
	.zero		1


	//   ....[22]....
        /*0624*/ 	.word	0x00009e40
        /*0628*/ 	.word	0x00000005
        /*062c*/ 	.word	0x00000000
        /*0630*/ 	.short	0x0101
        /*0632*/ 	.byte	0x3f
	.zero		1


	//   ....[23]....
        /*0634*/ 	.word	0x0000e1e0
        /*0638*/ 	.word	0x0000000f
        /*063c*/ 	.word	0x00026820
        /*0640*/ 	.short	0x010a
        /*0642*/ 	.byte	0x3f
	.zero		1


	//   ....[24]....
        /*0644*/ 	.word	0x0000e780
        /*0648*/ 	.word	0x0000000f
        /*064c*/ 	.word	0x00026840
        /*0650*/ 	.short	0x010a
        /*0652*/ 	.byte	0x3f
	.zero		1


	//   ....[25]....
        /*0654*/ 	.word	0x0000e9e0
        /*0658*/ 	.word	0x0000000f
        /*065c*/ 	.word	0x00026828
        /*0660*/ 	.short	0x010a
        /*0662*/ 	.byte	0x3f
	.zero		1


	//   ....[26]....
        /*0664*/ 	.word	0x0000ec40
        /*0668*/ 	.word	0x0000000f
        /*066c*/ 	.word	0x00026848
        /*0670*/ 	.short	0x010a
        /*0672*/ 	.byte	0x3f
	.zero		1


	//   ....[27]....
        /*0674*/ 	.word	0x0000ee40
        /*0678*/ 	.word	0x0000000f
        /*067c*/ 	.word	0x00026820
        /*0680*/ 	.short	0x010a
        /*0682*/ 	.byte	0x3f
	.zero		1


	//   ....[28]....
        /*0684*/ 	.word	0x0000f100
        /*0688*/ 	.word	0x0000000f
        /*068c*/ 	.word	0x00026840
        /*0690*/ 	.short	0x010a
        /*0692*/ 	.byte	0x3f
	.zero		1


	//   ....[29]....
        /*0694*/ 	.word	0x0000f330
        /*0698*/ 	.word	0x0000000f
        /*069c*/ 	.word	0x00026828
        /*06a0*/ 	.short	0x010a
        /*06a2*/ 	.byte	0x3f
	.zero		1


	//   ....[30]....
        /*06a4*/ 	.word	0x0000f600
        /*06a8*/ 	.word	0x00000003
        /*06ac*/ 	.word	0x00026840
        /*06b0*/ 	.short	0x010a
        /*06b2*/ 	.byte	0x3f
	.zero		1


	//   ....[31]....
        /*06b4*/ 	.word	0x0000fa00
        /*06b8*/ 	.word	0x00000007
        /*06bc*/ 	.word	0x00000000
        /*06c0*/ 	.short	0x010a
        /*06c2*/ 	.byte	0x3f
	.zero		1


	//   ....[32]....
        /*06c4*/ 	.word	0x0000fa50
        /*06c8*/ 	.word	0x00000003
        /*06cc*/ 	.word	0x00000000
        /*06d0*/ 	.short	0x010a
        /*06d2*/ 	.byte	0x3f
	.zero		1


	//   ....[33]....
        /*06d4*/ 	.word	0x0000fab0
        /*06d8*/ 	.word	0x00000005
        /*06dc*/ 	.word	0x00000000
        /*06e0*/ 	.short	0x010a
        /*06e2*/ 	.byte	0x3f
	.zero		1


	//   ....[34]....
        /*06e4*/ 	.word	0x0000fae0
        /*06e8*/ 	.word	0x00000003
        /*06ec*/ 	.word	0x00000000
        /*06f0*/ 	.short	0x010a
        /*06f2*/ 	.byte	0x3f
	.zero		1


	//   ....[35]....
        /*06f4*/ 	.word	0x0000fbb0
        /*06f8*/ 	.word	0x00000010
        /*06fc*/ 	.word	0x00026800
        /*0700*/ 	.short	0x010a
        /*0702*/ 	.byte	0x3f
	.zero		1


	//   ....[36]....
        /*0704*/ 	.word	0x0000fc00
        /*0708*/ 	.word	0x00000008
        /*070c*/ 	.word	0x00026810
        /*0710*/ 	.short	0x010a
        /*0712*/ 	.byte	0x3f
	.zero		1


	//   ....[37]....
        /*0714*/ 	.word	0x0000fc50
        /*0718*/ 	.word	0x00000008
        /*071c*/ 	.word	0x00026830
        /*0720*/ 	.short	0x010a
        /*0722*/ 	.byte	0x3f
	.zero		1


	//   ....[38]....
        /*0724*/ 	.word	0x0000fca0
        /*0728*/ 	.word	0x00000005
        /*072c*/ 	.word	0x00026810
        /*0730*/ 	.short	0x010a
        /*0732*/ 	.byte	0x3f
	.zero		1


	//   ....[39]....
        /*0734*/ 	.word	0x0000fcf0
        /*0738*/ 	.word	0x00000005
        /*073c*/ 	.word	0x00026830
        /*0740*/ 	.short	0x010a
        /*0742*/ 	.byte	0x3f
	.zero		1


	//   ....[40]....
        /*0744*/ 	.word	0x0000fd40
        /*0748*/ 	.word	0x0000000f
        /*074c*/ 	.word	0x00026820
        /*0750*/ 	.short	0x010a
        /*0752*/ 	.byte	0x3f
	.zero		1


	//   ....[41]....
        /*0754*/ 	.word	0x0000fd90
        /*0758*/ 	.word	0x0000000f
        /*075c*/ 	.word	0x00026840
        /*0760*/ 	.short	0x010a
        /*0762*/ 	.byte	0x3f
	.zero		1


	//   ....[42]....
        /*0764*/ 	.word	0x0000fde0
        /*0768*/ 	.word	0x0000000f
        /*076c*/ 	.word	0x00026828
        /*0770*/ 	.short	0x010a
        /*0772*/ 	.byte	0x3f
	.zero		1


	//   ....[43]....
        /*0774*/ 	.word	0x0000fe30
        /*0778*/ 	.word	0x0000000f
        /*077c*/ 	.word	0x00026848
        /*0780*/ 	.short	0x010a
        /*0782*/ 	.byte	0x3f
	.zero		1


	//   ....[44]....
        /*0784*/ 	.word	0x0000fe90
        /*0788*/ 	.word	0x0000000f
        /*078c*/ 	.word	0x00026820
        /*0790*/ 	.short	0x010a
        /*0792*/ 	.byte	0x3f
	.zero		1


	//   ....[45]....
        /*0794*/ 	.word	0x0000fee0
        /*0798*/ 	.word	0x0000000f
        /*079c*/ 	.word	0x00026840
        /*07a0*/ 	.short	0x010a
        /*07a2*/ 	.byte	0x3f
	.zero		1


	//   ....[46]....
        /*07a4*/ 	.word	0x0000ff30
        /*07a8*/ 	.word	0x0000000f
        /*07ac*/ 	.word	0x00026828
        /*07b0*/ 	.short	0x010a
        /*07b2*/ 	.byte	0x3f
	.zero		1


	//   ....[47]....
        /*07b4*/ 	.word	0x0000ff80
        /*07b8*/ 	.word	0x00000003
        /*07bc*/ 	.word	0x00026840
        /*07c0*/ 	.short	0x010a
        /*07c2*/ 	.byte	0x3f
	.zero		1


	//   ....[48]....
        /*07c4*/ 	.word	0x00010050
        /*07c8*/ 	.word	0x00000007
        /*07cc*/ 	.word	0x00000000
        /*07d0*/ 	.short	0x010a
        /*07d2*/ 	.byte	0x3f
	.zero		1


	//   ....[49]....
        /*07d4*/ 	.word	0x000100a0
        /*07d8*/ 	.word	0x00000003
        /*07dc*/ 	.word	0x00000000
        /*07e0*/ 	.short	0x010a
        /*07e2*/ 	.byte	0x3f
	.zero		1


	//   ....[50]....
        /*07e4*/ 	.word	0x000100f0
        /*07e8*/ 	.word	0x00000005
        /*07ec*/ 	.word	0x00000000
        /*07f0*/ 	.short	0x010a
        /*07f2*/ 	.byte	0x3f
	.zero		1


	//----- nvinfo : EIATTR_NUM_MBARRIERS
	.align		4
.L_944:
        /*07f4*/ 	.byte	0x03, 0x38
        /*07f6*/ 	.short	0x0009


	//----- nvinfo : EIATTR_EXIT_INSTR_OFFSETS
	.align		4
        /*07f8*/ 	.byte	0x04, 0x1c
        /*07fa*/ 	.short	(.L_946 - .L_945)


	//   ....[0]....
.L_945:
        /*07fc*/ 	.word	0x0000fb30


	//----- nvinfo : EIATTR_MAX_THREADS
	.align		4
.L_946:
        /*0800*/ 	.byte	0x04, 0x05
        /*0802*/ 	.short	(.L_948 - .L_947)
.L_947:
        /*0804*/ 	.word	0x00000180
        /*0808*/ 	.word	0x00000001
        /*080c*/ 	.word	0x00000001


	//----- nvinfo : EIATTR_CRS_STACK_SIZE
	.align		4
.L_948:
        /*0810*/ 	.byte	0x04, 0x1e
        /*0812*/ 	.short	(.L_950 - .L_949)
.L_949:
        /*0814*/ 	.word	0x00000000


	//----- nvinfo : EIATTR_CBANK_PARAM_SIZE
	.align		4
.L_950:
        /*0818*/ 	.byte	0x03, 0x19
        /*081a*/ 	.short	0x06f0


	//----- nvinfo : EIATTR_PARAM_CBANK
	.align		4
        /*081c*/ 	.byte	0x04, 0x0a
        /*081e*/ 	.short	(.L_952 - .L_951)
	.align		4
.L_951:
        /*0820*/ 	.word	index@(.nv.constant0._ZN7cutlass13device_kernelIN5flash11enable_sm90INS1_16FlashAttnBwdSm90INS1_25CollectiveMainloopBwdSm90ILi2ELi2ELi2EN4cute5tupleIJNS5_1CILi1EEES8_S8_EEENS6_IJNS7_ILi96EEENS7_ILi128EEENS7_ILi64EEEEEENS_6half_tEfNS_4arch4Sm90ELb1ELb0ELb1ELb1ELb0ELb1ELb0ELb1ELi2ELi1ELi2ELi2ELb0EEENS1_21CollectiveEpilogueBwdISD_SE_SG_Li256ELb1ELb0ELi1EEENS1_25SingleTileBwdLPTSchedulerILb1ELi128ELb0EEEEEEEEEvNT_6ParamsE)
        /*0824*/ 	.short	0x0210
        /*0826*/ 	.short	0x06f0


	//----- nvinfo : EIATTR_SW_WAR
	.align		4
.L_952:
        /*0828*/ 	.byte	0x04, 0x36
        /*082a*/ 	.short	(.L_954 - .L_953)
.L_953:
        /*082c*/ 	.word	0x00000008
.L_954:


//--------------------- .nv.info._ZN7cutlass13device_kernelIN5flash11enable_sm90INS1_16FlashAttnBwdSm90INS1_25CollectiveMainloopBwdSm90ILi2ELi2ELi2EN4cute5tupleIJNS5_1CILi1EEES8_S8_EEENS6_IJNS7_ILi96EEENS7_ILi128EEENS7_ILi64EEEEEENS_6half_tEfNS_4arch4Sm90ELb1ELb0ELb1ELb1ELb1ELb1ELb0ELb1ELi2ELi1ELi2ELi2ELb0EEENS1_21CollectiveEpilogueBwdISD_SE_SG_Li256ELb1ELb0ELi1EEENS1_25SingleTileBwdLPTSchedulerILb1ELi128ELb1EEEEEEEEEvNT_6ParamsE --------------------------
	.section	.nv.info._ZN7cutlass13device_kernelIN5flash11enable_sm90INS1_16FlashAttnBwdSm90INS1_25CollectiveMainloopBwdSm90ILi2ELi2ELi2EN4cute5tupleIJNS5_1CILi1EEES8_S8_EEENS6_IJNS7_ILi96EEENS7_ILi128EEENS7_ILi64EEEEEENS_6half_tEfNS_4arch4Sm90ELb1ELb0ELb1ELb1ELb1ELb1ELb0ELb1ELi2ELi1ELi2ELi2ELb0EEENS1_21CollectiveEpilogueBwdISD_SE_SG_Li256ELb1ELb0ELi1EEENS1_25SingleTileBwdLPTSchedulerILb1ELi128ELb1EEEEEEEEEvNT_6ParamsE,"",@"SHT_CUDA_INFO"
	.sectionflags	@""
	.align	4


	//----- nvinfo : EIATTR_CUDA_API_VERSION
	.align		4
        /*0000*/ 	.byte	0x04, 0x37
        /*0002*/ 	.short	(.L_956 - .L_955)
.L_955:
        /*0004*/ 	.word	0x00000082


	//----- nvinfo : EIATTR_KPARAM_INFO
	.align		4
.L_956:
        /*0008*/ 	.byte	0x04, 0x17
        /*000a*/ 	.short	(.L_958 - .L_957)
.L_957:
        /*000c*/ 	.word	0x00000000
        /*0010*/ 	.short	0x0000
        /*0012*/ 	.short	0x0070
        /*0014*/ 	.byte	0x00, 0xf0, 0x01, 0x1a


	//----- nvinfo : EIATTR_SPARSE_MMA_MASK
	.align		4
.L_958:
        /*0018*/ 	.byte	0x03, 0x50
        /*001a*/ 	.short	0x0000


	//----- nvinfo : EIATTR_MAXREG_COUNT
	.align		4
        /*001c*/ 	.byte	0x03, 0x1b
        /*001e*/ 	.short	0x00a8


	//----- nvinfo : EIATTR_NUM_BARRIERS
	.align		4
        /*0020*/ 	.byte	0x02, 0x4c
        /*0022*/ 	.byte	0x10
	.zero		1


	//----- nvinfo : EIATTR_EXTERNS
	.align		4
        /*0024*/ 	.byte	0x04, 0x0f
        /*0026*/ 	.short	(.L_960 - .L_959)


	//   ....[0]....
	.align		4
.L_959:
        /*0028*/ 	.word	index@(__assertfail)


	//----- nvinfo : EIATTR_ANNOTATIONS
	.align		4
.L_960:
        /*002c*/ 	.byte	0x04, 0x55
        /*002e*/ 	.short	(.L_962 - .L_961)


	//   ....[0]....
.L_961:
        /* <DEDUP_REMOVED lines=19> */


	//----- nvinfo : EIATTR_MERCURY_ISA_VERSION
	.align		4
.L_962:
        /*0150*/ 	.byte	0x03, 0x5f
        /*0152*/ 	.short	0x0101


	//----- nvinfo : EIATTR_INT_WARP_WIDE_INSTR_OFFSETS
	.align		4
        /*0154*/ 	.byte	0x04, 0x31
        /*0156*/ 	.short	(.L_964 - .L_963)


	//   ....[0]....
.L_963:
        /*0158*/ 	.word	0x00000190


	//   ....[1]....
        /*015c*/ 	.word	0x000001c0


	//   ....[2]....
        /*0160*/ 	.word	0x0000d250


	//   ....[3]....
        /*0164*/ 	.word	0x0000d900


	//   ....[4]....
        /*0168*/ 	.word	0x0000de20


	//----- nvinfo : EIATTR_COOP_GROUP_MASK_REGIDS
	.align		4
.L_964:
        /*016c*/ 	.byte	0x04, 0x29
        /*016e*/ 	.short	(.L_966 - .L_965)


	//   ....[0]....
.L_965:
        /*0170*/ 	.word	0xffffffff


	//   ....[1]....
        /*0174*/ 	.word	0xffffffff


	//   ....[2]....
        /*0178*/ 	.word	0xffffffff


	//   ....[3]....
        /*017c*/ 	.word	0xffffffff


	//   ....[4]....
        /*0180*/ 	.word	0xffffffff


	//   ....[5]....
        /*0184*/ 	.word	0xffffffff


	//   ....[6]....
        /*0188*/ 	.word	0xffffffff


	//   ....[7]....
        /*018c*/ 	.word	0xffffffff


	//   ....[8]....
        /*0190*/ 	.word	0xffffffff


	//   ....[9]....
        /*0194*/ 	.word	0xffffffff


	//   ....[10]....
        /*0198*/ 	.word	0xffffffff


	//   ....[11]....
        /*019c*/ 	.word	0xffffffff


	//   ....[12]....
        /*01a0*/ 	.word	0xffffffff


	//   ....[13]....
        /*01a4*/ 	.word	0xffffffff


	//   ....[14]....
        /*01a8*/ 	.word	0xffffffff


	//   ....[15]....
        /*01ac*/ 	.word	0xffffffff


	//   ....[16]....
        /*01b0*/ 	.word	0xffffffff


	//   ....[17]....
        /*01b4*/ 	.word	0xffffffff


	//   ....[18]....
        /*01b8*/ 	.word	0xffffffff


	//   ....[19]....
        /*01bc*/ 	.word	0xffffffff


	//   ....[20]....
        /*01c0*/ 	.word	0xffffffff


	//   ....[21]....
        /*01c4*/ 	.word	0xffffffff


	//   ....[22]....
        /*01c8*/ 	.word	0xffffffff


	//   ....[23]....
        /*01cc*/ 	.word	0xffffffff


	//   ....[24]....
        /*01d0*/ 	.word	0xffffffff


	//   ....[25]....
        /*01d4*/ 	.word	0xffffffff


	//   ....[26]....
        /*01d8*/ 	.word	0xffffffff


	//   ....[27]....
        /*01dc*/ 	.word	0xffffffff


	//   ....[28]....
        /*01e0*/ 	.word	0xffffffff


	//   ....[29]....
        /*01e4*/ 	.word	0xffffffff


	//   ....[30]....
        /*01e8*/ 	.word	0xffffffff


	//   ....[31]....
        /*01ec*/ 	.word	0xffffffff


	//   ....[32]....
        /*01f0*/ 	.word	0xffffffff


	//   ....[33]....
        /*01f4*/ 	.word	0xffffffff


	//   ....[34]....
        /*01f8*/ 	.word	0xffffffff


	//   ....[35]....
        /*01fc*/ 	.word	0xffffffff


	//   ....[36]....
        /*0200*/ 	.word	0xffffffff


	//   ....[37]....
        /*0204*/ 	.word	0xffffffff


	//   ....[38]....
        /*0208*/ 	.word	0xffffffff


	//   ....[39]....
        /*020c*/ 	.word	0xffffffff


	//   ....[40]....
        /*0210*/ 	.word	0xffffffff


	//   ....[41]....
        /*0214*/ 	.word	0xffffffff


	//   ....[42]....
        /*0218*/ 	.word	0xffffffff


	//   ....[43]....
        /*021c*/ 	.word	0xffffffff


	//   ....[44]....
        /*0220*/ 	.word	0xffffffff


	//   ....[45]....
        /*0224*/ 	.word	0xffffffff


	//   ....[46]....
        /*0228*/ 	.word	0xffffffff


	//   ....[47]....
        /*022c*/ 	.word	0xffffffff


	//   ....[48]....
        /*0230*/ 	.word	0xffffffff


	//   ....[49]....
        /*0234*/ 	.word	0xffffffff


	//   ....[50]....
        /*0238*/ 	.word	0xffffffff


	//   ....[51]....
        /*023c*/ 	.word	0xffffffff


	//   ....[52]....
        /*0240*/ 	.word	0xffffffff


	//   ....[53]....
        /*0244*/ 	.word	0xffffffff


	//   ....[54]....
        /*0248*/ 	.word	0xffffffff


	//   ....[55]....
        /*024c*/ 	.word	0xffffffff


	//   ....[56]....
        /*0250*/ 	.word	0xffffffff


	//   ....[57]....
        /*0254*/ 	.word	0xffffffff


	//   ....[58]....
        /*0258*/ 	.word	0xffffffff


	//   ....[59]....
        /*025c*/ 	.word	0xffffffff


	//   ....[60]....
        /*0260*/ 	.word	0xffffffff


	//   ....[61]....
        /*0264*/ 	.word	0xffffffff


	//   ....[62]....
        /*0268*/ 	.word	0xffffffff


	//   ....[63]....
        /*026c*/ 	.word	0xffffffff


	//   ....[64]....
        /*0270*/ 	.word	0xffffffff


	//   ....[65]....
        /*0274*/ 	.word	0xffffffff


	//   ....[66]....
        /*0278*/ 	.word	0xffffffff


	//   ....[67]....
        /*027c*/ 	.word	0xffffffff


	//   ....[68]....
        /*0280*/ 	.word	0xffffffff


	//   ....[69]....
        /*0284*/ 	.word	0xffffffff


	//   ....[70]....
        /*0288*/ 	.word	0xffffffff


	//   ....[71]....
        /*028c*/ 	.word	0xffffffff


	//   ....[72]....
        /*0290*/ 	.word	0xffffffff


	//   ....[73]....
        /*0294*/ 	.word	0xffffffff


	//   ....[74]....
        /*0298*/ 	.word	0xffffffff


	//   ....[75]....
        /*029c*/ 	.word	0xffffffff


	//   ....[76]....
        /*02a0*/ 	.word	0xffffffff


	//   ....[77]....
        /*02a4*/ 	.word	0xffffffff


	//   ....[78]....
        /*02a8*/ 	.word	0xffffffff


	//   ....[79]....
        /*02ac*/ 	.word	0xffffffff


	//   ....[80]....
        /*02b0*/ 	.word	0xffffffff


	//   ....[81]....
        /*02b4*/ 	.word	0xffffffff


	//   ....[82]....
        /*02b8*/ 	.word	0xffffffff


	//   ....[83]....
        /*02bc*/ 	.word	0xffffffff


	//   ....[84]....
        /*02c0*/ 	.word	0xffffffff


	//   ....[85]....
        /*02c4*/ 	.word	0xffffffff


	//   ....[86]....
        /*02c8*/ 	.word	0xffffffff


	//   ....[87]....
        /*02cc*/ 	.word	0xffffffff


	//   ....[88]....
        /*02d0*/ 	.word	0xffffffff


	//   ....[89]....
        /*02d4*/ 	.word	0xffffffff


	//   ....[90]....
        /*02d8*/ 	.word	0xffffffff


	//   ....[91]....
        /*02dc*/ 	.word	0xffffffff


	//   ....[92]....
        /*02e0*/ 	.word	0xffffffff


	//   ....[93]....
        /*02e4*/ 	.word	0xffffffff


	//   ....[94]....
        /*02e8*/ 	.word	0xffffffff


	//   ....[95]....
        /*02ec*/ 	.word	0xffffffff


	//   ....[96]....
        /*02f0*/ 	.word	0xffffffff


	//   ....[97]....
        /*02f4*/ 	.word	0xffffffff


	//   ....[98]....
        /*02f8*/ 	.word	0xffffffff


	//   ....[99]....
        /*02fc*/ 	.word	0xffffffff


	//   ....[100]....
        /*0300*/ 	.word	0xffffffff


	//   ....[101]....
        /*0304*/ 	.word	0xffffffff


	//   ....[102]....
        /*0308*/ 	.word	0xffffffff


	//   ....[103]....
        /*030c*/ 	.word	0xffffffff


	//   ....[104]....
        /*0310*/ 	.word	0xffffffff


	//   ....[105]....
        /*0314*/ 	.word	0xffffffff


	//   ....[106]....
        /*0318*/ 	.word	0xffffffff


	//   ....[107]....
        /*031c*/ 	.word	0xffffffff


	//   ....[108]....
        /*0320*/ 	.word	0xffffffff


	//   ....[109]....
        /*0324*/ 	.word	0x0500000f


	//   ....[110]....
        /*0328*/ 	.word	0x0500000f


	//   ....[111]....
        /*032c*/ 	.word	0x0500000f


	//   ....[112]....
        /*0330*/ 	.word	0x0500000f


	//----- nvinfo : EIATTR_COOP_GROUP_INSTR_OFFSETS
	.align		4
.L_966:
        /*0334*/ 	.byte	0x04, 0x28
        /*0336*/ 	.short	(.L_968 - .L_967)


	//   ....[0]....
.L_967:
        /*0338*/ 	.word	0x00000070


	//   ....[1]....
        /*033c*/ 	.word	0x000001a0


	//   ....[2]....
        /*0340*/ 	.word	0x000001f0


	//   ....[3]....
        /*0344*/ 	.word	0x000003e0


	//   ....[4]....
        /*0348*/ 	.word	0x00000630


	//   ....[5]....
        /*034c*/ 	.word	0x00001630


	//   ....[6]....
        /*0350*/ 	.word	0x00002780


	//   ....[7]....
        /*0354*/ 	.word	0x000028f0


	//   ....[8]....
        /*0358*/ 	.word	0x00002920


	//   ....[9]....
        /*035c*/ 	.word	0x00003090


	//   ....[10]....
        /*0360*/ 	.word	0x00003140


	//   ....[11]....
        /*0364*/ 	.word	0x00003190


	//   ....[12]....
        /*0368*/ 	.word	0x00003430


	//   ....[13]....
        /*036c*/ 	.word	0x00003460


	//   ....[14]....
        /*0370*/ 	.word	0x000034b0


	//   ....[15]....
        /*0374*/ 	.word	0x000034c0


	//   ....[16]....
        /*0378*/ 	.word	0x000034d0


	//   ....[17]....
        /*037c*/ 	.word	0x000034e0


	//   ....[18]....
        /*0380*/ 	.word	0x000035b0


	//   ....[19]....
        /*0384*/ 	.word	0x000035c0


	//   ....[20]....
        /*0388*/ 	.word	0x000035f0


	//   ....[21]....
        /*038c*/ 	.word	0x00003600


	//   ....[22]....
        /*0390*/ 	.word	0x00003620


	//   ....[23]....
        /*0394*/ 	.word	0x000036f0


	//   ....[24]....
        /*0398*/ 	.word	0x00003730


	//   ....[25]....
        /*039c*/ 	.word	0x00003760


	//   ....[26]....
        /*03a0*/ 	.word	0x000037a0


	//   ....[27]....
        /*03a4*/ 	.word	0x000037b0


	//   ....[28]....
        /*03a8*/ 	.word	0x000037f0


	//   ....[29]....
        /*03ac*/ 	.word	0x00003840


	//   ....[30]....
        /*03b0*/ 	.word	0x00003880


	//   ....[31]....
        /*03b4*/ 	.word	0x000038c0


	//   ....[32]....
        /*03b8*/ 	.word	0x00003920


	//   ....[33]....
        /*03bc*/ 	.word	0x000039b0


	//   ....[34]....
        /*03c0*/ 	.word	0x000039d0


	//   ....[35]....
        /*03c4*/ 	.word	0x00003a90


	//   ....[36]....
        /*03c8*/ 	.word	0x00003ac0


	//   ....[37]....
        /*03cc*/ 	.word	0x00003ad0


	//   ....[38]....
        /*03d0*/ 	.word	0x00003c40


	//   ....[39]....
        /*03d4*/ 	.word	0x00003c60


	//   ....[40]....
        /*03d8*/ 	.word	0x00003d70


	//   ....[41]....
        /*03dc*/ 	.word	0x00003d90


	//   ....[42]....
        /*03e0*/ 	.word	0x00003da0


	//   ....[43]....
        /*03e4*/ 	.word	0x00003de0


	//   ....[44]....
        /*03e8*/ 	.word	0x00003df0


	//   ....[45]....
        /*03ec*/ 	.word	0x00003e10


	//   ....[46]....
        /*03f0*/ 	.word	0x00004010


	//   ....[47]....
        /*03f4*/ 	.word	0x00004050


	//   ....[48]....
        /*03f8*/ 	.word	0x00004090


	//   ....[49]....
        /*03fc*/ 	.word	0x00004110


	//   ....[50]....
        /*0400*/ 	.word	0x00004150


	//   ....[51]....
        /*0404*/ 	.word	0x00004170


	//   ....[52]....
        /*0408*/ 	.word	0x000041d0


	//   ....[53]....
        /*040c*/ 	.word	0x000041f0


	//   ....[54]....
        /*0410*/ 	.word	0x000069f0


	//   ....[55]....
        /*0414*/ 	.word	0x00006a10


	//   ....[56]....
        /*0418*/ 	.word	0x00006a20


	//   ....[57]....
        /*041c*/ 	.word	0x00006a30


	//   ....[58]....
        /*0420*/ 	.word	0x00006a40


	//   ....[59]....
        /*0424*/ 	.word	0x00006a50


	//   ....[60]....
        /*0428*/ 	.word	0x00006a60


	//   ....[61]....
        /*042c*/ 	.word	0x00006a70


	//   ....[62]....
        /*0430*/ 	.word	0x00006a80


	//   ....[63]....
        /*0434*/ 	.word	0x00006a90


	//   ....[64]....
        /*0438*/ 	.word	0x00006b50


	//   ....[65]....
        /*043c*/ 	.word	0x00006c10


	//   ....[66]....
        /*0440*/ 	.word	0x00006c50


	//   ....[67]....
        /*0444*/ 	.word	0x00006c90


	//   ....[68]....
        /*0448*/ 	.word	0x00006cd0


	//   ....[69]....
        /*044c*/ 	.word	0x00006d10


	//   ....[70]....
        /*0450*/ 	.word	0x00006d50


	//   ....[71]....
        /*0454*/ 	.word	0x00006d90


	//   ....[72]....
        /*0458*/ 	.word	0x00006dd0


	//   ....[73]....
        /*045c*/ 	.word	0x00006f50


	//   ....[74]....
        /*0460*/ 	.word	0x00007270


	//   ....[75]....
        /*0464*/ 	.word	0x000072d0


	//   ....[76]....
        /*0468*/ 	.word	0x00007670


	//   ....[77]....
        /*046c*/ 	.word	0x00007880


	//   ....[78]....
        /*0470*/ 	.word	0x000078a0


	//   ....[79]....
        /*0474*/ 	.word	0x000078b0


	//   ....[80]....
        /*0478*/ 	.word	0x000078f0


	//   ....[81]....
        /*047c*/ 	.word	0x00007920


	//   ....[82]....
        /*0480*/ 	.word	0x00007b20


	//   ....[83]....
        /*0484*/ 	.word	0x00007b40


	//   ....[84]....
        /*0488*/ 	.word	0x00007ce0


	//   ....[85]....
        /*048c*/ 	.word	0x00007d20


	//   ....[86]....
        /*0490*/ 	.word	0x00008230


	//   ....[87]....
        /*0494*/ 	.word	0x00008240


	//   ....[88]....
        /*0498*/ 	.word	0x00008250


	//   ....[89]....
        /*049c*/ 	.word	0x00008260


	//   ....[90]....
        /*04a0*/ 	.word	0x00008270


	//   ....[91]....
        /*04a4*/ 	.word	0x00008280


	//   ....[92]....
        /*04a8*/ 	.word	0x000082a0


	//   ....[93]....
        /*04ac*/ 	.word	0x000082f0


	//   ....[94]....
        /*04b0*/ 	.word	0x00008560


	//   ....[95]....
        /*04b4*/ 	.word	0x00008570


	//   ....[96]....
        /*04b8*/ 	.word	0x00008580


	//   ....[97]....
        /*04bc*/ 	.word	0x00008590


	//   ....[98]....
        /*04c0*/ 	.word	0x000085a0


	//   ....[99]....
        /*04c4*/ 	.word	0x000085b0


	//   ....[100]....
        /*04c8*/ 	.word	0x000085c0


	//   ....[101]....
        /*04cc*/ 	.word	0x00008600


	//   ....[102]....
        /*04d0*/ 	.word	0x0000c0a0


	//   ....[103]....
        /*04d4*/ 	.word	0x0000ce50


	//   ....[104]....
        /*04d8*/ 	.word	0x0000d180


	//   ....[105]....
        /*04dc*/ 	.word	0x0000d580


	//   ....[106]....
        /*04e0*/ 	.word	0x0000d830


	//   ....[107]....
        /*04e4*/ 	.word	0x0000dae0


	//   ....[108]....
        /*04e8*/ 	.word	0x0000dd50


	//   ....[109]....
        /*04ec*/ 	.word	0x00010490


	//   ....[110]....
        /*04f0*/ 	.word	0x00010680


	//   ....[111]....
        /*04f4*/ 	.word	0x000106f0


	//   ....[112]....
        /*04f8*/ 	.word	0x00010760


	//----- nvinfo : EIATTR_REG_RECONFIG
	.align		4
.L_968:
        /*04fc*/ 	.byte	0x01, 0x54
	.zero		2


	//----- nvinfo : EIATTR_SYSCALL_OFFSETS
	.align		4
        /*0500*/ 	.byte	0x04, 0x46
        /*0502*/ 	.short	(.L_970 - .L_969)


	//   ....[0]....
.L_969:
        /*0504*/ 	.word	0x00001290


	//   ....[1]....
        /*0508*/ 	.word	0x00001380


	//   ....[2]....
        /*050c*/ 	.word	0x000014e0


	//   ....[3]....
        /*0510*/ 	.word	0x000015d0


	//----- nvinfo : EIATTR_MBARRIER_INSTR_OFFSETS
	.align		4
.L_970:
        /*0514*/ 	.byte	0x04, 0x39
        /*0516*/ 	.short	(.L_972 - .L_971)


	//   ....[0]....
.L_971:
        /*0518*/ 	.word	0x00000290
        /*051c*/ 	.word	0x000000ff
        /*0520*/ 	.word	0x00026800
        /*0524*/ 	.short	0x0100
        /*0526*/ 	.byte	0x06
	.zero		1


	//   ....[1]....
        /*0528*/ 	.word	0x00000390
        /*052c*/ 	.word	0x000000ff
        /*0530*/ 	.word	0x00026810
        /*0534*/ 	.short	0x0100
        /*0536*/ 	.byte	0x08
	.zero		1


	//   ....[2]....
        /*0538*/ 	.word	0x000003a0
        /*053c*/ 	.word	0x000000ff
        /*0540*/ 	.word	0x00026820
        /*0544*/ 	.short	0x0100
        /*0546*/ 	.byte	0x08
	.zero		1


	//   ....[3]....
        /*0548*/ 	.word	0x000003b0
        /*054c*/ 	.word	0x000000ff
        /*0550*/ 	.word	0x00026818
        /*0554*/ 	.short	0x0100
        /*0556*/ 	.byte	0x08
	.zero		1


	//   ....[4]....
        /*0558*/ 	.word	0x000003c0
        /*055c*/ 	.word	0x000000ff
        /*0560*/ 	.word	0x00026828
        /*0564*/ 	.short	0x0100
        /*0566*/ 	.byte	0x08
	.zero		1


	//   ....[5]....
        /*0568*/ 	.word	0x000004f0
        /*056c*/ 	.word	0x000000ff
        /*0570*/ 	.word	0x00026830
        /*0574*/ 	.short	0x0100
        /*0576*/ 	.byte	0x08
	.zero		1


	//   ....[6]....
        /*0578*/ 	.word	0x00000500
        /*057c*/ 	.word	0x000000ff
        /*0580*/ 	.word	0x00026840
        /*0584*/ 	.short	0x0100
        /*0586*/ 	.byte	0x08
	.zero		1


	//   ....[7]....
        /*0588*/ 	.word	0x00000510
        /*058c*/ 	.word	0x000000ff
        /*0590*/ 	.word	0x00026838
        /*0594*/ 	.short	0x0100
        /*0596*/ 	.byte	0x08
	.zero		1


	//   ....[8]....
        /*0598*/ 	.word	0x00000520
        /*059c*/ 	.word	0x000000ff
        /*05a0*/ 	.word	0x00026848
        /*05a4*/ 	.short	0x0100
        /*05a6*/ 	.byte	0x08
	.zero		1


	//   ....[9]....
        /*05a8*/ 	.word	0x00001660
        /*05ac*/ 	.word	0x00000010
        /*05b0*/ 	.word	0x00026800
        /*05b4*/ 	.short	0x010a
        /*05b6*/ 	.byte	0x3f
	.zero		1


	//   ....[10]....
        /*05b8*/ 	.word	0x00001680
        /*05bc*/ 	.word	0x00000010
        /*05c0*/ 	.word	0x00026800
        /*05c4*/ 	.short	0x010a
        /*05c6*/ 	.byte	0x3f
	.zero		1


	//   ....[11]....
        /*05c8*/ 	.word	0x00001f70
        /*05cc*/ 	.word	0x00000008
        /*05d0*/ 	.word	0x00026810
        /*05d4*/ 	.short	0x010a
        /*05d6*/ 	.byte	0x3f
	.zero		1


	//   ....[12]....
        /*05d8*/ 	.word	0x00001fe0
        /*05dc*/ 	.word	0x00000008
        /*05e0*/ 	.word	0x00026810
        /*05e4*/ 	.short	0x010a
        /*05e6*/ 	.byte	0x3f
	.zero		1


	//   ....[13]....
        /*05e8*/ 	.word	0x00002390
        /*05ec*/ 	.word	0x00000008
        /*05f0*/ 	.word	0x00026830
        /*05f4*/ 	.short	0x010a
        /*05f6*/ 	.byte	0x3f
	.zero		1


	//   ....[14]....
        /*05f8*/ 	.word	0x00002410
        /*05fc*/ 	.word	0x00000008
        /*0600*/ 	.word	0x00026830
        /*0604*/ 	.short	0x010a
        /*0606*/ 	.byte	0x3f
	.zero		1


	//   ....[15]....
        /*0608*/ 	.word	0x00005950
        /*060c*/ 	.word	0x00000009
        /*0610*/ 	.word	0x00000000
        /*0614*/ 	.short	0x0101
        /*0616*/ 	.byte	0x3f
	.zero		1


	//   ....[16]....
        /*0618*/ 	.word	0x00005ce0
        /*061c*/ 	.word	0x00000008
        /*0620*/ 	.word	0x00000000
        /*0624*/ 	.short	0x0101
        /*0626*/ 	.byte	0x3f
	.zero		1


	//   ....[17]....
        /*0628*/ 	.word	0x00006400
        /*062c*/ 	.word	0x00000005
        /*0630*/ 	.word	0x00026810
        /*0634*/ 	.short	0x010a
        /*0636*/ 	.byte	0x3f
	.zero		1


	//   ....[18]....
        /*0638*/ 	.word	0x00006480
        /*063c*/ 	.word	0x00000005
        /*0640*/ 	.word	0x00026810
        /*0644*/ 	.short	0x010a
        /*0646*/ 	.byte	0x3f
	.zero		1


	//   ....[19]....
        /*0648*/ 	.word	0x00006800
        /*064c*/ 	.word	0x00000005
        /*0650*/ 	.word	0x00026830
        /*0654*/ 	.short	0x010a
        /*0656*/ 	.byte	0x3f
	.zero		1


	//   ....[20]....
        /*0658*/ 	.word	0x00006890
        /*065c*/ 	.word	0x00000005
        /*0660*/ 	.word	0x00026830
        /*0664*/ 	.short	0x010a
        /*0666*/ 	.byte	0x3f
	.zero		1


	//   ....[21]....
        /*0668*/ 	.word	0x00009ab0
        /*066c*/ 	.word	0x00000006
        /*0670*/ 	.word	0x00000000
        /*0674*/ 	.short	0x0101
        /*0676*/ 	.byte	0x3f
	.zero		1


	//   ....[22]....
        /*0678*/ 	.word	0x00009e60
        /*067c*/ 	.word	0x00000005
        /*0680*/ 	.word	0x00000000
        /*0684*/ 	.short	0x0101
        /*0686*/ 	.byte	0x3f
	.zero		1


	//   ....[23]....
        /*0688*/ 	.word	0x0000eaf0
        /*068c*/ 	.word	0x0000000f
        /*0690*/ 	.word	0x00026820
        /*0694*/ 	.short	0x010a
        /*0696*/ 	.byte	0x3f
	.zero		1


	//   ....[24]....
        /*0698*/ 	.word	0x0000f090
        /*069c*/ 	.word	0x0000000f
        /*06a0*/ 	.word	0x00026840
        /*06a4*/ 	.short	0x010a
        /*06a6*/ 	.byte	0x3f
	.zero		1


	//   ....[25]....
        /*06a8*/ 	.word	0x0000f2f0
        /*06ac*/ 	.word	0x0000000f
        /*06b0*/ 	.word	0x00026828
        /*06b4*/ 	.short	0x010a
        /*06b6*/ 	.byte	0x3f
	.zero		1


	//   ....[26]....
        /*06b8*/ 	.word	0x0000f550
        /*06bc*/ 	.word	0x0000000f
        /*06c0*/ 	.word	0x00026848
        /*06c4*/ 	.short	0x010a
        /*06c6*/ 	.byte	0x3f
	.zero		1


	//   ....[27]....
        /*06c8*/ 	.word	0x0000f750
        /*06cc*/ 	.word	0x0000000f
        /*06d0*/ 	.word	0x00026820
        /*06d4*/ 	.short	0x010a
        /*06d6*/ 	.byte	0x3f
	.zero		1


	//   ....[28]....
        /*06d8*/ 	.word	0x0000fa10
        /*06dc*/ 	.word	0x0000000f
        /*06e0*/ 	.word	0x00026840
        /*06e4*/ 	.short	0x010a
        /*06e6*/ 	.byte	0x3f
	.zero		1


	//   ....[29]....
        /*06e8*/ 	.word	0x0000fc40
        /*06ec*/ 	.word	0x0000000f
        /*06f0*/ 	.word	0x00026828
        /*06f4*/ 	.short	0x010a
        /*06f6*/ 	.byte	0x3f
	.zero		1


	//   ....[30]....
        /*06f8*/ 	.word	0x0000ff10
        /*06fc*/ 	.word	0x00000003
        /*0700*/ 	.word	0x00026840
        /*0704*/ 	.short	0x010a
        /*0706*/ 	.byte	0x3f
	.zero		1


	//   ....[31]....
        /*0708*/ 	.word	0x00010310
        /*070c*/ 	.word	0x00000007
        /*0710*/ 	.word	0x00000000
        /*0714*/ 	.short	0x010a
        /*0716*/ 	.byte	0x3f
	.zero		1


	//   ....[32]....
        /*0718*/ 	.word	0x00010360
        /*071c*/ 	.word	0x00000003
        /*0720*/ 	.word	0x00000000
        /*0724*/ 	.short	0x010a
        /*0726*/ 	.byte	0x3f
	.zero		1


	//   ....[33]....
        /*0728*/ 	.word	0x000103c0
        /*072c*/ 	.word	0x00000005
        /*0730*/ 	.word	0x00000000
        /*0734*/ 	.short	0x010a
        /*0736*/ 	.byte	0x3f
	.zero		1


	//   ....[34]....
        /*0738*/ 	.word	0x000103f0
        /*073c*/ 	.word	0x00000003
        /*0740*/ 	.word	0x00000000
        /*0744*/ 	.short	0x010a
        /*0746*/ 	.byte	0x3f
	.zero		1


	//   ....[35]....
        /*0748*/ 	.word	0x000104c0
        /*074c*/ 	.word	0x00000010
        /*0750*/ 	.word	0x00026800
        /*0754*/ 	.short	0x010a
        /*0756*/ 	.byte	0x3f
	.zero		1


	//   ....[36]....
        /*0758*/ 	.word	0x00010510
        /*075c*/ 	.word	0x00000008
        /*0760*/ 	.word	0x00026810
        /*0764*/ 	.short	0x010a
        /*0766*/ 	.byte	0x3f
	.zero		1


	//   ....[37]....
        /*0768*/ 	.word	0x00010560
        /*076c*/ 	.word	0x00000008
        /*0770*/ 	.word	0x00026830
        /*0774*/ 	.short	0x010a
        /*0776*/ 	.byte	0x3f
	.zero		1


	//   ....[38]....
        /*0778*/ 	.word	0x000105b0
        /*077c*/ 	.word	0x00000005
        /*0780*/ 	.word	0x00026810
        /*0784*/ 	.short	0x010a
        /*0786*/ 	.byte	0x3f
	.zero		1


	//   ....[39]....
        /*0788*/ 	.word	0x00010600
        /*078c*/ 	.word	0x00000005
        /*0790*/ 	.word	0x00026830
        /*0794*/ 	.short	0x010a
        /*0796*/ 	.byte	0x3f
	.zero		1


	//   ....[40]....
        /*0798*/ 	.word	0x000107a0
        /*079c*/ 	.word	0x0000000f
        /*07a0*/ 	.word	0x00026820
        /*07a4*/ 	.short	0x010a
        /*07a6*/ 	.byte	0x3f
	.zero		1


	//   ....[41]....
        /*07a8*/ 	.word	0x000107f0
        /*07ac*/ 	.word	0x0000000f
        /*07b0*/ 	.word	0x00026840
        /*07b4*/ 	.short	0x010a
        /*07b6*/ 	.byte	0x3f
	.zero		1


	//   ....[42]....
        /*07b8*/ 	.word	0x00010840
        /*07bc*/ 	.word	0x0000000f
        /*07c0*/ 	.word	0x00026828
        /*07c4*/ 	.short	0x010a
        /*07c6*/ 	.byte	0x3f
	.zero		1


	//   ....[43]....
        /*07c8*/ 	.word	0x00010890
        /*07cc*/ 	.word	0x0000000f
        /*07d0*/ 	.word	0x00026848
        /*07d4*/ 	.short	0x010a
        /*07d6*/ 	.byte	0x3f
	.zero		1


	//   ....[44]....
        /*07d8*/ 	.word	0x000108f0
        /*07dc*/ 	.word	0x0000000f
        /*07e0*/ 	.word	0x00026820
        /*07e4*/ 	.short	0x010a
        /*07e6*/ 	.byte	0x3f
	.zero		1


	//   ....[45]....
        /*07e8*/ 	.word	0x00010940
        /*07ec*/ 	.word	0x0000000f
        /*07f0*/ 	.word	0x00026840
        /*07f4*/ 	.short	0x010a
        /*07f6*/ 	.byte	0x3f
	.zero		1


	//   ....[46]....
        /*07f8*/ 	.word	0x00010990
        /*07fc*/ 	.word	0x0000000f
        /*0800*/ 	.word	0x00026828
        /*0804*/ 	.short	0x010a
        /*0806*/ 	.byte	0x3f
	.zero		1


	//   ....[47]....
        /*0808*/ 	.word	0x000109e0
        /*080c*/ 	.word	0x00000003
        /*0810*/ 	.word	0x00026840
        /*0814*/ 	.short	0x010a
        /*0816*/ 	.byte	0x3f
	.zero		1


	//   ....[48]....
        /*0818*/ 	.word	0x00010ab0
        /*081c*/ 	.word	0x00000007
        /*0820*/ 	.word	0x00000000
        /*0824*/ 	.short	0x010a
        /*0826*/ 	.byte	0x3f
	.zero		1


	//   ....[49]....
        /*0828*/ 	.word	0x00010b00
        /*082c*/ 	.word	0x00000003
        /*0830*/ 	.word	0x00000000
        /*0834*/ 	.short	0x010a
        /*0836*/ 	.byte	0x3f
	.zero		1


	//   ....[50]....
        /*0838*/ 	.word	0x00010b50
        /*083c*/ 	.word	0x00000005
        /*0840*/ 	.word	0x00000000
        /*0844*/ 	.short	0x010a
        /*0846*/ 	.byte	0x3f
	.zero		1


	//----- nvinfo : EIATTR_NUM_MBARRIERS
	.align		4
.L_972:
        /*0848*/ 	.byte	0x03, 0x38
        /*084a*/ 	.short	0x0009


	//----- nvinfo : EIATTR_EXIT_INSTR_OFFSETS
	.align		4
        /*084c*/ 	.byte	0x04, 0x1c
        /*084e*/ 	.short	(.L_974 - .L_973)


	//   ....[0]....
.L_973:
        /*0850*/ 	.word	0x00010440


	//----- nvinfo : EIATTR_MAX_THREADS
	.align		4
.L_974:
        /*0854*/ 	.byte	0x04, 0x05
        /*0856*/ 	.short	(.L_976 - .L_975)
.L_975:
        /*0858*/ 	.word	0x00000180
        /*085c*/ 	.word	0x00000001
        /*0860*/ 	.word	0x00000001


	//----- nvinfo : EIATTR_CRS_STACK_SIZE
	.align		4
.L_976:
        /*0864*/ 	.byte	0x04, 0x1e
        /*0866*/ 	.short	(.L_978 - .L_977)
.L_977:
        /*0868*/ 	.word	0x00000000


	//----- nvinfo : EIATTR_CBANK_PARAM_SIZE
	.align		4
.L_978:
        /*086c*/ 	.byte	0x03, 0x19
        /*086e*/ 	.short	0x06f0


	//----- nvinfo : EIATTR_PARAM_CBANK
	.align		4
        /*0870*/ 	.byte	0x04, 0x0a
        /*0872*/ 	.short	(.L_980 - .L_979)
	.align		4
.L_979:
        /*0874*/ 	.word	index@(.nv.constant0._ZN7cutlass13device_kernelIN5flash11enable_sm90INS1_16FlashAttnBwdSm90INS1_25CollectiveMainloopBwdSm90ILi2ELi2ELi2EN4cute5tupleIJNS5_1CILi1EEES8_S8_EEENS6_IJNS7_ILi96EEENS7_ILi128EEENS7_ILi64EEEEEENS_6half_tEfNS_4arch4Sm90ELb1ELb0ELb1ELb1ELb1ELb1ELb0ELb1ELi2ELi1ELi2ELi2ELb0EEENS1_21CollectiveEpilogueBwdISD_SE_SG_Li256ELb1ELb0ELi1EEENS1_25SingleTileBwdLPTSchedulerILb1ELi128ELb1EEEEEEEEEvNT_6ParamsE)
        /*0878*/ 	.short	0x0210
        /*087a*/ 	.short	0x06f0


	//----- nvinfo : EIATTR_SW_WAR
	.align		4
.L_980:
        /*087c*/ 	.byte	0x04, 0x36
        /*087e*/ 	.short	(.L_982 - .L_981)
.L_981:
        /*0880*/ 	.word	0x00000008
.L_982:


//--------------------- .nv.info._ZN7cutlass13device_kernelIN5flash11enable_sm90INS1_16FlashAttnBwdSm90INS1_25CollectiveMainloopBwdSm90ILi2ELi2ELi2EN4cute5tupleIJNS5_1CILi1EEES8_S8_EEENS6_IJNS7_ILi96EEENS7_ILi128EEENS7_ILi64EEEEEENS_6half_tEfNS_4arch4Sm90ELb1ELb0ELb1ELb1ELb0ELb1ELb0ELb1ELi2ELi1ELi2ELi2ELb0EEENS1_24CollectiveEpilogueBwdGQAISD_fSG_Li256ELb1ELb0EEENS1_25SingleTileBwdLPTSchedulerILb1ELi128ELb0EEEEEEEEEvNT_6ParamsE --------------------------
	.section	.nv.info._ZN7cutlass13device_kernelIN5flash11enable_sm90INS1_16FlashAttnBwdSm90INS1_25CollectiveMainloopBwdSm90ILi2ELi2ELi2EN4cute5tupleIJNS5_1CILi1EEES8_S8_EEENS6_IJNS7_ILi96EEENS7_ILi128EEENS7_ILi64EEEEEENS_6half_tEfNS_4arch4Sm90ELb1ELb0ELb1ELb1ELb0ELb1ELb0ELb1ELi2ELi1ELi2ELi2ELb0EEENS1_24CollectiveEpilogueBwdGQAISD_fSG_Li256ELb1ELb0EEENS1_25SingleTileBwdLPTSchedulerILb1ELi128ELb0EEEEEEEEEvNT_6ParamsE,"",@"SHT_CUDA_INFO"
	.sectionflags	@""
	.align	4


	//----- nvinfo : EIATTR_CUDA_API_VERSION
	.align		4
        /*0000*/ 	.byte	0x04, 0x37
        /*0002*/ 	.short	(.L_984 - .L_983)
.L_983:
        /*0004*/ 	.word	0x00000082


	//----- nvinfo : EIATTR_KPARAM_INFO
	.align		4
.L_984:
        /*0008*/ 	.byte	0x04, 0x17
        /*000a*/ 	.short	(.L_986 - .L_985)
.L_985:
        /*000c*/ 	.word	0x00000000
        /*0010*/ 	.short	0x0000
        /*0012*/ 	.short	0x0070
        /*0014*/ 	.byte	0x00, 0xf0, 0x01, 0x1c


	//----- nvinfo : EIATTR_SPARSE_MMA_MASK
	.align		4
.L_986:
        /*0018*/ 	.byte	0x03, 0x50
        /*001a*/ 	.short	0x0000


	//----- nvinfo : EIATTR_MAXREG_COUNT
	.align		4
        /*001c*/ 	.byte	0x03, 0x1b
        /*001e*/ 	.short	0x00a8


	//----- nvinfo : EIATTR_NUM_BARRIERS
	.align		4
        /*0020*/ 	.byte	0x02, 0x4c
        /*0022*/ 	.byte	0x10
	.zero		1


	//----- nvinfo : EIATTR_EXTERNS
	.align		4
        /*0024*/ 	.byte	0x04, 0x0f
        /*0026*/ 	.short	(.L_988 - .L_987)


	//   ....[0]....
	.align		4
.L_987:
        /*0028*/ 	.word	index@(__assertfail)


	//----- nvinfo : EIATTR_ANNOTATIONS
	.align		4
.L_988:
        /*002c*/ 	.byte	0x04, 0x55
        /*002e*/ 	.short	(.L_990 - .L_989)


	//   ....[0]....
.L_989:
        /* <DEDUP_REMOVED lines=35> */


	//----- nvinfo : EIATTR_MERCURY_ISA_VERSION
	.align		4
.L_990:
        /*0248*/ 	.byte	0x03, 0x5f
        /*024a*/ 	.short	0x0101


	//----- nvinfo : EIATTR_INT_WARP_WIDE_INSTR_OFFSETS
	.align		4
        /*024c*/ 	.byte	0x04, 0x31
        /*024e*/ 	.short	(.L_992 - .L_991)


	//   ....[0]....
.L_991:
        /*0250*/ 	.word	0x00000180


	//   ....[1]....
        /*0254*/ 	.word	0x00000240


	//----- nvinfo : EIATTR_COOP_GROUP_MASK_REGIDS
	.align		4
.L_992:
        /*0258*/ 	.byte	0x04, 0x29
        /*025a*/ 	.short	(.L_994 - .L_993)


	//   ....[0]....
.L_993:
        /*025c*/ 	.word	0xffffffff


	//   ....[1]....
        /*0260*/ 	.word	0xffffffff


	//   ....[2]....
        /*0264*/ 	.word	0xffffffff


	//   ....[3]....
        /*0268*/ 	.word	0xffffffff


	//   ....[4]....
        /*026c*/ 	.word	0xffffffff


	//   ....[5]....
        /*0270*/ 	.word	0xffffffff


	//   ....[6]....
        /*0274*/ 	.word	0xffffffff


	//   ....[7]....
        /*0278*/ 	.word	0xffffffff


	//   ....[8]....
        /*027c*/ 	.word	0xffffffff


	//   ....[9]....
        /*0280*/ 	.word	0xffffffff


	//   ....[10]....
        /*0284*/ 	.word	0xffffffff


	//   ....[11]....
        /*0288*/ 	.word	0xffffffff


	//   ....[12]....
        /*028c*/ 	.word	0xffffffff


	//   ....[13]....
        /*0290*/ 	.word	0xffffffff


	//   ....[14]....
        /*0294*/ 	.word	0xffffffff


	//   ....[15]....
        /*0298*/ 	.word	0xffffffff


	//   ....[16]....
        /*029c*/ 	.word	0xffffffff


	//   ....[17]....
        /*02a0*/ 	.word	0xffffffff


	//   ....[18]....
        /*02a4*/ 	.word	0xffffffff


	//   ....[19]....
        /*02a8*/ 	.word	0xffffffff


	//   ....[20]....
        /*02ac*/ 	.word	0xffffffff


	//   ....[21]....
        /*02b0*/ 	.word	0xffffffff


	//   ....[22]....
        /*02b4*/ 	.word	0xffffffff


	//   ....[23]....
        /*02b8*/ 	.word	0xffffffff


	//   ....[24]....
        /*02bc*/ 	.word	0xffffffff


	//   ....[25]....
        /*02c0*/ 	.word	0xffffffff


	//   ....[26]....
        /*02c4*/ 	.word	0xffffffff


	//   ....[27]....
        /*02c8*/ 	.word	0xffffffff


	//   ....[28]....
        /*02cc*/ 	.word	0xffffffff


	//   ....[29]....
        /*02d0*/ 	.word	0xffffffff


	//   ....[30]....
        /*02d4*/ 	.word	0xffffffff


	//   ....[31]....
        /*02d8*/ 	.word	0xffffffff


	//   ....[32]....
        /*02dc*/ 	.word	0xffffffff


	//   ....[33]....
        /*02e0*/ 	.word	0xffffffff


	//   ....[34]....
        /*02e4*/ 	.word	0xffffffff


	//   ....[35]....
        /*02e8*/ 	.word	0xffffffff


	//   ....[36]....
        /*02ec*/ 	.word	0xffffffff


	//   ....[37]....
        /*02f0*/ 	.word	0xffffffff


	//   ....[38]....
        /*02f4*/ 	.word	0xffffffff


	//   ....[39]....
        /*02f8*/ 	.word	0xffffffff


	//   ....[40]....
        /*02fc*/ 	.word	0xffffffff


	//   ....[41]....
        /*0300*/ 	.word	0xffffffff


	//   ....[42]....
        /*0304*/ 	.word	0xffffffff


	//   ....[43]....
        /*0308*/ 	.word	0xffffffff


	//   ....[44]....
        /*030c*/ 	.word	0xffffffff


	//   ....[45]....
        /*0310*/ 	.word	0xffffffff


	//   ....[46]....
        /*0314*/ 	.word	0xffffffff


	//   ....[47]....
        /*0318*/ 	.word	0xffffffff


	//   ....[48]....
        /*031c*/ 	.word	0xffffffff


	//   ....[49]....
        /*0320*/ 	.word	0xffffffff


	//   ....[50]....
        /*0324*/ 	.word	0xffffffff


	//   ....[51]....
        /*0328*/ 	.word	0xffffffff


	//   ....[52]....
        /*032c*/ 	.word	0xffffffff


	//   ....[53]....
        /*0330*/ 	.word	0xffffffff


	//   ....[54]....
        /*0334*/ 	.word	0xffffffff


	//   ....[55]....
        /*0338*/ 	.word	0xffffffff


	//   ....[56]....
        /*033c*/ 	.word	0xffffffff


	//   ....[57]....
        /*0340*/ 	.word	0xffffffff


	//   ....[58]....
        /*0344*/ 	.word	0xffffffff


	//   ....[59]....
        /*0348*/ 	.word	0xffffffff


	//   ....[60]....
        /*034c*/ 	.word	0xffffffff


	//   ....[61]....
        /*0350*/ 	.word	0xffffffff


	//   ....[62]....
        /*0354*/ 	.word	0xffffffff


	//   ....[63]....
        /*0358*/ 	.word	0xffffffff


	//   ....[64]....
        /*035c*/ 	.word	0xffffffff


	//   ....[65]....
        /*0360*/ 	.word	0xffffffff


	//   ....[66]....
        /*0364*/ 	.word	0xffffffff


	//   ....[67]....
        /*0368*/ 	.word	0xffffffff


	//   ....[68]....
        /*036c*/ 	.word	0xffffffff


	//   ....[69]....
        /*0370*/ 	.word	0xffffffff


	//   ....[70]....
        /*0374*/ 	.word	0xffffffff


	//   ....[71]....
        /*0378*/ 	.word	0xffffffff


	//   ....[72]....
        /*037c*/ 	.word	0xffffffff


	//   ....[73]....
        /*0380*/ 	.word	0xffffffff


	//   ....[74]....
        /*0384*/ 	.word	0xffffffff


	//   ....[75]....
        /*0388*/ 	.word	0xffffffff


	//   ....[76]....
        /*038c*/ 	.word	0xffffffff


	//   ....[77]....
        /*0390*/ 	.word	0xffffffff


	//   ....[78]....
        /*0394*/ 	.word	0xffffffff


	//   ....[79]....
        /*0398*/ 	.word	0xffffffff


	//   ....[80]....
        /*039c*/ 	.word	0xffffffff


	//   ....[81]....
        /*03a0*/ 	.word	0xffffffff


	//   ....[82]....
        /*03a4*/ 	.word	0xffffffff


	//   ....[83]....
        /*03a8*/ 	.word	0xffffffff


	//   ....[84]....
        /*03ac*/ 	.word	0xffffffff


	//   ....[85]....
        /*03b0*/ 	.word	0xffffffff


	//   ....[86]....
        /*03b4*/ 	.word	0xffffffff


	//   ....[87]....
        /*03b8*/ 	.word	0xffffffff


	//   ....[88]....
        /*03bc*/ 	.word	0xffffffff


	//   ....[89]....
        /*03c0*/ 	.word	0xffffffff


	//   ....[90]....
        /*03c4*/ 	.word	0xffffffff


	//   ....[91]....
        /*03c8*/ 	.word	0xffffffff


	//   ....[92]....
        /*03cc*/ 	.word	0xffffffff


	//   ....[93]....
        /*03d0*/ 	.word	0xffffffff


	//   ....[94]....
        /*03d4*/ 	.word	0xffffffff


	//   ....[95]....
        /*03d8*/ 	.word	0xffffffff


	//   ....[96]....
        /*03dc*/ 	.word	0xffffffff


	//   ....[97]....
        /*03e0*/ 	.word	0xffffffff


	//   ....[98]....
        /*03e4*/ 	.word	0xffffffff


	//   ....[99]....
        /*03e8*/ 	.word	0xffffffff


	//   ....[100]....
        /*03ec*/ 	.word	0xffffffff


	//   ....[101]....
        /*03f0*/ 	.word	0xffffffff


	//   ....[102]....
        /*03f4*/ 	.word	0xffffffff


	//   ....[103]....
        /*03f8*/ 	.word	0x0500000f


	//----- nvinfo : EIATTR_COOP_GROUP_INSTR_OFFSETS
	.align		4
.L_994:
        /*03fc*/ 	.byte	0x04, 0x28
        /*03fe*/ 	.short	(.L_996 - .L_995)


	//   ....[0]....
.L_995:
        /*0400*/ 	.word	0x00000060


	//   ....[1]....
        /*0404*/ 	.word	0x00000190


	//   ....[2]....
        /*0408*/ 	.word	0x00000220


	//   ....[3]....
        /*040c*/ 	.word	0x000003a0


	//   ....[4]....
        /*0410*/ 	.word	0x00000620


	//   ....[5]....
        /*0414*/ 	.word	0x00001520


	//   ....[6]....
        /*0418*/ 	.word	0x000025e0


	//   ....[7]....
        /*041c*/ 	.word	0x00002b00


	//   ....[8]....
        /*0420*/ 	.word	0x00002b50


	//   ....[9]....
        /*0424*/ 	.word	0x00003320


	//   ....[10]....
        /*0428*/ 	.word	0x00003360


	//   ....[11]....
        /*042c*/ 	.word	0x000033a0


	//   ....[12]....
        /*0430*/ 	.word	0x000033d0


	//   ....[13]....
        /*0434*/ 	.word	0x00003470


	//   ....[14]....
        /*0438*/ 	.word	0x000034d0


	//   ....[15]....
        /*043c*/ 	.word	0x00003510


	//   ....[16]....
        /*0440*/ 	.word	0x00003560


	//   ....[17]....
        /*0444*/ 	.word	0x00003670


	//   ....[18]....
        /*0448*/ 	.word	0x00003710


	//   ....[19]....
        /*044c*/ 	.word	0x00003720


	//   ....[20]....
        /*0450*/ 	.word	0x00003740


	//   ....[21]....
        /*0454*/ 	.word	0x00003750


	//   ....[22]....
        /*0458*/ 	.word	0x00003790


	//   ....[23]....
        /*045c*/ 	.word	0x000037d0


	//   ....[24]....
        /*0460*/ 	.word	0x00003810


	//   ....[25]....
        /*0464*/ 	.word	0x00003840


	//   ....[26]....
        /*0468*/ 	.word	0x00003880


	//   ....[27]....
        /*046c*/ 	.word	0x00003890


	//   ....[28]....
        /*0470*/ 	.word	0x000038b0


	//   ....[29]....
        /*0474*/ 	.word	0x000038f0


	//   ....[30]....
        /*0478*/ 	.word	0x00003930


	//   ....[31]....
        /*047c*/ 	.word	0x00003970


	//   ....[32]....
        /*0480*/ 	.word	0x000039b0


	//   ....[33]....
        /*0484*/ 	.word	0x00003ad0


	//   ....[34]....
        /*0488*/ 	.word	0x00003b10


	//   ....[35]....
        /*048c*/ 	.word	0x00003b90


	//   ....[36]....
        /*0490*/ 	.word	0x00003c70


	//   ....[37]....
        /*0494*/ 	.word	0x00003ca0


	//   ....[38]....
        /*0498*/ 	.word	0x00003d80


	//   ....[39]....
        /*049c*/ 	.word	0x00003db0


	//   ....[40]....
        /*04a0*/ 	.word	0x00003f60


	//   ....[41]....
        /*04a4*/ 	.word	0x00003f70


	//   ....[42]....
        /*04a8*/ 	.word	0x00003f90


	//   ....[43]....
        /*04ac*/ 	.word	0x00003fa0


	//   ....[44]....
        /*04b0*/ 	.word	0x00003fc0


	//   ....[45]....
        /*04b4*/ 	.word	0x00003fe0


	//   ....[46]....
        /*04b8*/ 	.word	0x000040d0


	//   ....[47]....
        /*04bc*/ 	.word	0x00004100


	//   ....[48]....
        /*04c0*/ 	.word	0x00004110


	//   ....[49]....
        /*04c4*/ 	.word	0x00004180


	//   ....[50]....
        /*04c8*/ 	.word	0x000041f0


	//   ....[51]....
        /*04cc*/ 	.word	0x00004220


	//   ....[52]....
        /*04d0*/ 	.word	0x00004260


	//   ....[53]....
        /*04d4*/ 	.word	0x000042a0


	//   ....[54]....
        /*04d8*/ 	.word	0x00006b20


	//   ....[55]....
        /*04dc*/ 	.word	0x00006b30


	//   ....[56]....
        /*04e0*/ 	.word	0x00006b40


	//   ....[57]....
        /*04e4*/ 	.word	0x00006b50


	//   ....[58]....
        /*04e8*/ 	.word	0x00006b60


	//   ....[59]....
        /*04ec*/ 	.word	0x00006b70


	//   ....[60]....
        /*04f0*/ 	.word	0x00006b80


	//   ....[61]....
        /*04f4*/ 	.word	0x00006b90


	//   ....[62]....
        /*04f8*/ 	.word	0x00006ba0


	//   ....[63]....
        /*04fc*/ 	.word	0x00006bb0


	//   ....[64]....
        /*0500*/ 	.word	0x00006bc0


	//   ....[65]....
        /*0504*/ 	.word	0x00006bd0


	//   ....[66]....
        /*0508*/ 	.word	0x00006ce0


	//   ....[67]....
        /*050c*/ 	.word	0x00006d30


	//   ....[68]....
        /*0510*/ 	.word	0x00006d70


	//   ....[69]....
        /*0514*/ 	.word	0x00006db0


	//   ....[70]....
        /*0518*/ 	.word	0x00006df0


	//   ....[71]....
        /*051c*/ 	.word	0x00006e30


	//   ....[72]....
        /*0520*/ 	.word	0x00006e70


	//   ....[73]....
        /*0524*/ 	.word	0x00007060


	//   ....[74]....
        /*0528*/ 	.word	0x000071f0


	//   ....[75]....
        /*052c*/ 	.word	0x00007590


	//   ....[76]....
        /*0530*/ 	.word	0x000076c0


	//   ....[77]....
        /*0534*/ 	.word	0x00007750


	//   ....[78]....
        /*0538*/ 	.word	0x00007990


	//   ....[79]....
        /*053c*/ 	.word	0x000079b0


	//   ....[80]....
        /*0540*/ 	.word	0x000079c0


	//   ....[81]....
        /*0544*/ 	.word	0x000079e0


	//   ....[82]....
        /*0548*/ 	.word	0x000079f0


	//   ....[83]....
        /*054c*/ 	.word	0x00007a10


	//   ....[84]....
        /*0550*/ 	.word	0x00007d80


	//   ....[85]....
        /*0554*/ 	.word	0x00007db0


	//   ....[86]....
        /*0558*/ 	.word	0x00008280


	//   ....[87]....
        /*055c*/ 	.word	0x000082a0


	//   ....[88]....
        /*0560*/ 	.word	0x000082d0


	//   ....[89]....
        /*0564*/ 	.word	0x000082e0


	//   ....[90]....
        /*0568*/ 	.word	0x00008440


	//   ....[91]....
        /*056c*/ 	.word	0x00008470


	//   ....[92]....
        /*0570*/ 	.word	0x000084d0


	//   ....[93]....
        /*0574*/ 	.word	0x000085a0


	//   ....[94]....
        /*0578*/ 	.word	0x000085e0


	//   ....[95]....
        /*057c*/ 	.word	0x00008610


	//   ....[96]....
        /*0580*/ 	.word	0x00008640


	//   ....[97]....
        /*0584*/ 	.word	0x00008650


	//   ....[98]....
        /*0588*/ 	.word	0x00008670


	//   ....[99]....
        /*058c*/ 	.word	0x000086a0


	//   ....[100]....
        /*0590*/ 	.word	0x000086b0


	//   ....[101]....
        /*0594*/ 	.word	0x000086d0


	//   ....[102]....
        /*0598*/ 	.word	0x0000aae0


	//   ....[103]....
        /*059c*/ 	.word	0x0000e4f0


	//----- nvinfo : EIATTR_REG_RECONFIG
	.align		4
.L_996:
        /*05a0*/ 	.byte	0x01, 0x54
	.zero		2


	//----- nvinfo : EIATTR_SYSCALL_OFFSETS
	.align		4
        /*05a4*/ 	.byte	0x04, 0x46
        /*05a6*/ 	.short	(.L_998 - .L_997)


	//   ....[0]....
.L_997:
        /*05a8*/ 	.word	0x00001180


	//   ....[1]....
        /*05ac*/ 	.word	0x00001270


	//   ....[2]....
        /*05b0*/ 	.word	0x000013d0


	//   ....[3]....
        /*05b4*/ 	.word	0x000014c0


	//----- nvinfo : EIATTR_MBARRIER_INSTR_OFFSETS
	.align		4
.L_998:
        /*05b8*/ 	.byte	0x04, 0x39
        /*05ba*/ 	.short	(.L_1000 - .L_999)


	//   ....[0]....
.L_999:
        /*05bc*/ 	.word	0x00000260
        /*05c0*/ 	.word	0x000000ff
        /*05c4*/ 	.word	0x00026800
        /*05c8*/ 	.short	0x0100
        /*05ca*/ 	.byte	0x06
	.zero		1


	//   ....[1]....
        /*05cc*/ 	.word	0x00000350
        /*05d0*/ 	.word	0x000000ff
        /*05d4*/ 	.word	0x00026810
        /*05d8*/ 	.short	0x0100
        /*05da*/ 	.byte	0x08
	.zero		1


	//   ....[2]....
        /*05dc*/ 	.word	0x00000360
        /*05e0*/ 	.word	0x000000ff
        /*05e4*/ 	.word	0x00026820
        /*05e8*/ 	.short	0x0100
        /*05ea*/ 	.byte	0x08
	.zero		1


	//   ....[3]....
        /*05ec*/ 	.word	0x00000370
        /*05f0*/ 	.word	0x000000ff
        /*05f4*/ 	.word	0x00026818
        /*05f8*/ 	.short	0x0100
        /*05fa*/ 	.byte	0x08
	.zero		1


	//   ....[4]....
        /*05fc*/ 	.word	0x00000380
        /*0600*/ 	.word	0x000000ff
        /*0604*/ 	.word	0x00026828
        /*0608*/ 	.short	0x0100
        /*060a*/ 	.byte	0x08
	.zero		1


	//   ....[5]....
        /*060c*/ 	.word	0x000004b0
        /*0610*/ 	.word	0x000000ff
        /*0614*/ 	.word	0x00026830
        /*0618*/ 	.short	0x0100
        /*061a*/ 	.byte	0x08
	.zero		1


	//   ....[6]....
        /*061c*/ 	.word	0x000004c0
        /*0620*/ 	.word	0x000000ff
        /*0624*/ 	.word	0x00026840
        /*0628*/ 	.short	0x0100
        /*062a*/ 	.byte	0x08
	.zero		1


	//   ....[7]....
        /*062c*/ 	.word	0x000004d0
        /*0630*/ 	.word	0x000000ff
        /*0634*/ 	.word	0x00026838
        /*0638*/ 	.short	0x0100
        /*063a*/ 	.byte	0x08
	.zero		1


	//   ....[8]....
        /*063c*/ 	.word	0x000004e0
        /*0640*/ 	.word	0x000000ff
        /*0644*/ 	.word	0x00026848
        /*0648*/ 	.short	0x0100
        /*064a*/ 	.byte	0x08
	.zero		1


	//   ....[9]....
        /*064c*/ 	.word	0x00001550
        /*0650*/ 	.word	0x00000011
        /*0654*/ 	.word	0x00026800
        /*0658*/ 	.short	0x010a
        /*065a*/ 	.byte	0x3f
	.zero		1


	//   ....[10]....
        /*065c*/ 	.word	0x00001580
        /*0660*/ 	.word	0x00000011
        /*0664*/ 	.word	0x00026800
        /*0668*/ 	.short	0x010a
        /*066a*/ 	.byte	0x3f
	.zero		1


	//   ....[11]....
        /*066c*/ 	.word	0x00002060
        /*0670*/ 	.word	0x00000006
        /*0674*/ 	.word	0x00026810
        /*0678*/ 	.short	0x010a
        /*067a*/ 	.byte	0x3f
	.zero		1


	//   ....[12]....
        /*067c*/ 	.word	0x000020d0
        /*0680*/ 	.word	0x00000006
        /*0684*/ 	.word	0x00026810
        /*0688*/ 	.short	0x010a
        /*068a*/ 	.byte	0x3f
	.zero		1


	//   ....[13]....
        /*068c*/ 	.word	0x00002490
        /*0690*/ 	.word	0x00000006
        /*0694*/ 	.word	0x00026830
        /*0698*/ 	.short	0x010a
        /*069a*/ 	.byte	0x3f
	.zero		1


	//   ....[14]....
        /*069c*/ 	.word	0x00002510
        /*06a0*/ 	.word	0x00000006
        /*06a4*/ 	.word	0x00026830
        /*06a8*/ 	.short	0x010a
        /*06aa*/ 	.byte	0x3f
	.zero		1


	//   ....[15]....
        /*06ac*/ 	.word	0x00005a40
        /*06b0*/ 	.word	0x00000007
        /*06b4*/ 	.word	0x00000000
        /*06b8*/ 	.short	0x0101
        /*06ba*/ 	.byte	0x3f
	.zero		1


	//   ....[16]....
        /*06bc*/ 	.word	0x00005dd0
        /*06c0*/ 	.word	0x00000006
        /*06c4*/ 	.word	0x00000000
        /*06c8*/ 	.short	0x0101
        /*06ca*/ 	.byte	0x3f
	.zero		1


	//   ....[17]....
        /*06cc*/ 	.word	0x00006500
        /*06d0*/ 	.word	0x00000006
        /*06d4*/ 	.word	0x00026810
        /*06d8*/ 	.short	0x010a
        /*06da*/ 	.byte	0x3f
	.zero		1


	//   ....[18]....
        /*06dc*/ 	.word	0x00006580
        /*06e0*/ 	.word	0x00000006
        /*06e4*/ 	.word	0x00026810
        /*06e8*/ 	.short	0x010a
        /*06ea*/ 	.byte	0x3f
	.zero		1


	//   ....[19]....
        /*06ec*/ 	.word	0x00006900
        /*06f0*/ 	.word	0x00000006
        /*06f4*/ 	.word	0x00026830
        /*06f8*/ 	.short	0x010a
        /*06fa*/ 	.byte	0x3f
	.zero		1


	//   ....[20]....
        /*06fc*/ 	.word	0x00006990
        /*0700*/ 	.word	0x00000006
        /*0704*/ 	.word	0x00026830
        /*0708*/ 	.short	0x010a
        /*070a*/ 	.byte	0x3f
	.zero		1


	//   ....[21]....
        /*070c*/ 	.word	0x00009bf0
        /*0710*/ 	.word	0x00000005
        /*0714*/ 	.word	0x00000000
        /*0718*/ 	.short	0x0101
        /*071a*/ 	.byte	0x3f
	.zero		1


	//   ....[22]....
        /*071c*/ 	.word	0x00009fa0
        /*0720*/ 	.word	0x00000006
        /*0724*/ 	.word	0x00000000
        /*0728*/ 	.short	0x0101
        /*072a*/ 	.byte	0x3f
	.zero		1


	//   ....[23]....
        /*072c*/ 	.word	0x0000cb50
        /*0730*/ 	.word	0x00000000
        /*0734*/ 	.word	0x00026820
        /*0738*/ 	.short	0x010a
        /*073a*/ 	.byte	0x3f
	.zero		1


	//   ....[24]....
        /*073c*/ 	.word	0x0000d0f0
        /*0740*/ 	.word	0x00000000
        /*0744*/ 	.word	0x00026840
        /*0748*/ 	.short	0x010a
        /*074a*/ 	.byte	0x3f
	.zero		1


	//   ....[25]....
        /*074c*/ 	.word	0x0000d350
        /*0750*/ 	.word	0x00000000
        /*0754*/ 	.word	0x00026828
        /*0758*/ 	.short	0x010a
        /*075a*/ 	.byte	0x3f
	.zero		1


	//   ....[26]....
        /*075c*/ 	.word	0x0000d5b0
        /*0760*/ 	.word	0x00000000
        /*0764*/ 	.word	0x00026848
        /*0768*/ 	.short	0x010a
        /*076a*/ 	.byte	0x3f
	.zero		1


	//   ....[27]....
        /*076c*/ 	.word	0x0000d7b0
        /*0770*/ 	.word	0x00000000
        /*0774*/ 	.word	0x00026820
        /*0778*/ 	.short	0x010a
        /*077a*/ 	.byte	0x3f
	.zero		1


	//   ....[28]....
        /*077c*/ 	.word	0x0000da70
        /*0780*/ 	.word	0x00000000
        /*0784*/ 	.word	0x00026840
        /*0788*/ 	.short	0x010a
        /*078a*/ 	.byte	0x3f
	.zero		1


	//   ....[29]....
        /*078c*/ 	.word	0x0000dca0
        /*0790*/ 	.word	0x00000000
        /*0794*/ 	.word	0x00026828
        /*0798*/ 	.short	0x010a
        /*079a*/ 	.byte	0x3f
	.zero		1


	//   ....[30]....
        /*079c*/ 	.word	0x0000df70
        /*07a0*/ 	.word	0x00000003
        /*07a4*/ 	.word	0x00026840
        /*07a8*/ 	.short	0x010a
        /*07aa*/ 	.byte	0x3f
	.zero		1


	//   ....[31]....
        /*07ac*/ 	.word	0x0000e370
        /*07b0*/ 	.word	0x00000007
        /*07b4*/ 	.word	0x00000000
        /*07b8*/ 	.short	0x010a
        /*07ba*/ 	.byte	0x3f
	.zero		1


	//   ....[32]....
        /*07bc*/ 	.word	0x0000e3c0
        /*07c0*/ 	.word	0x00000003
        /*07c4*/ 	.word	0x00000000
        /*07c8*/ 	.short	0x010a
        /*07ca*/ 	.byte	0x3f
	.zero		1


	//   ....[33]....
        /*07cc*/ 	.word	0x0000e420
        /*07d0*/ 	.word	0x00000005
        /*07d4*/ 	.word	0x00000000
        /*07d8*/ 	.short	0x010a
        /*07da*/ 	.byte	0x3f
	.zero		1


	//   ....[34]....
        /*07dc*/ 	.word	0x0000e450
        /*07e0*/ 	.word	0x00000003
        /*07e4*/ 	.word	0x00000000
        /*07e8*/ 	.short	0x010a
        /*07ea*/ 	.byte	0x3f
	.zero		1


	//   ....[35]....
        /*07ec*/ 	.word	0x0000e520
        /*07f0*/ 	.word	0x00000011
        /*07f4*/ 	.word	0x00026800
        /*07f8*/ 	.short	0x010a
        /*07fa*/ 	.byte	0x3f
	.zero		1


	//   ....[36]....
        /*07fc*/ 	.word	0x0000e570
        /*0800*/ 	.word	0x00000006
        /*0804*/ 	.word	0x00026810
        /*0808*/ 	.short	0x010a
        /*080a*/ 	.byte	0x3f
	.zero		1


	//   ....[37]....
        /*080c*/ 	.word	0x0000e5c0
        /*0810*/ 	.word	0x00000006
        /*0814*/ 	.word	0x00026830
        /*0818*/ 	.short	0x010a
        /*081a*/ 	.byte	0x3f
	.zero		1


	//   ....[38]....
        /*081c*/ 	.word	0x0000e610
        /*0820*/ 	.word	0x00000006
        /*0824*/ 	.word	0x00026810
        /*0828*/ 	.short	0x010a
        /*082a*/ 	.byte	0x3f
	.zero		1


	//   ....[39]....
        /*082c*/ 	.word	0x0000e660
        /*0830*/ 	.word	0x00000006
        /*0834*/ 	.word	0x00026830
        /*0838*/ 	.short	0x010a
        /*083a*/ 	.byte	0x3f
	.zero		1


	//   ....[40]....
        /*083c*/ 	.word	0x0000e6b0
        /*0840*/ 	.word	0x00000000
        /*0844*/ 	.word	0x00026820
        /*0848*/ 	.short	0x010a
        /*084a*/ 	.byte	0x3f
	.zero		1


	//   ....[41]....
        /*084c*/ 	.word	0x0000e700
        /*0850*/ 	.word	0x00000000
        /*0854*/ 	.word	0x00026840
        /*0858*/ 	.short	0x010a
        /*085a*/ 	.byte	0x3f
	.zero		1


	//   ....[42]....
        /*085c*/ 	.word	0x0000e750
        /*0860*/ 	.word	0x00000000
        /*0864*/ 	.word	0x00026828
        /*0868*/ 	.short	0x010a
        /*086a*/ 	.byte	0x3f
	.zero		1


	//   ....[43]....
        /*086c*/ 	.word	0x0000e7a0
        /*0870*/ 	.word	0x00000000
        /*0874*/ 	.word	0x00026848
        /*0878*/ 	.short	0x010a
        /*087a*/ 	.byte	0x3f
	.zero		1


	//   ....[44]....
        /*087c*/ 	.word	0x0000e800
        /*0880*/ 	.word	0x00000000
        /*0884*/ 	.word	0x00026820
        /*0888*/ 	.short	0x010a
        /*088a*/ 	.byte	0x3f
	.zero		1


	//   ....[45]....
        /*088c*/ 	.word	0x0000e850
        /*0890*/ 	.word	0x00000000
        /*0894*/ 	.word	0x00026840
        /*0898*/ 	.short	0x010a
        /*089a*/ 	.byte	0x3f
	.zero		1


	//   ....[46]....
        /*089c*/ 	.word	0x0000e8a0
        /*08a0*/ 	.word	0x00000000
        /*08a4*/ 	.word	0x00026828
        /*08a8*/ 	.short	0x010a
        /*08aa*/ 	.byte	0x3f
	.zero		1


	//   ....[47]....
        /*08ac*/ 	.word	0x0000e8f0
        /*08b0*/ 	.word	0x00000003
        /*08b4*/ 	.word	0x00026840
        /*08b8*/ 	.short	0x010a
        /*08ba*/ 	.byte	0x3f
	.zero		1


	//   ....[48]....
        /*08bc*/ 	.word	0x0000e9c0
        /*08c0*/ 	.word	0x00000007
        /*08c4*/ 	.word	0x00000000
        /*08c8*/ 	.short	0x010a
        /*08ca*/ 	.byte	0x3f
	.zero		1


	//   ....[49]....
        /*08cc*/ 	.word	0x0000ea10
        /*08d0*/ 	.word	0x00000003
        /*08d4*/ 	.word	0x00000000
        /*08d8*/ 	.short	0x010a
        /*08da*/ 	.byte	0x3f
	.zero		1


	//   ....[50]....
        /*08dc*/ 	.word	0x0000ea60
        /*08e0*/ 	.word	0x00000005
        /*08e4*/ 	.word	0x00000000
        /*08e8*/ 	.short	0x010a
        /*08ea*/ 	.byte	0x3f
	.zero		1


	//----- nvinfo : EIATTR_NUM_MBARRIERS
	.align		4
.L_1000:
        /*08ec*/ 	.byte	0x03, 0x38
        /*08ee*/ 	.short	0x0009


	//----- nvinfo : EIATTR_EXIT_INSTR_OFFSETS
	.align		4
        /*08f0*/ 	.byte	0x04, 0x1c
        /*08f2*/ 	.short	(.L_1002 - .L_1001)


	//   ....[0]....
.L_1001:
        /*08f4*/ 	.word	0x0000e4a0


	//----- nvinfo : EIATTR_MAX_THREADS
	.align		4
.L_1002:
        /*08f8*/ 	.byte	0x04, 0x05
        /*08fa*/ 	.short	(.L_1004 - .L_1003)
.L_1003:
        /*08fc*/ 	.word	0x00000180
        /*0900*/ 	.word	0x00000001
        /*0904*/ 	.word	0x00000001


	//----- nvinfo : EIATTR_CRS_STACK_SIZE
	.align		4
.L_1004:
        /*0908*/ 	.byte	0x04, 0x1e
        /*090a*/ 	.short	(.L_1006 - .L_1005)
.L_1005:
        /*090c*/ 	.word	0x00000000


	//----- nvinfo : EIATTR_CBANK_PARAM_SIZE
	.align		4
.L_1006:
        /*0910*/ 	.byte	0x03, 0x19
        /*0912*/ 	.short	0x0770


	//----- nvinfo : EIATTR_PARAM_CBANK
	.align		4
        /*0914*/ 	.byte	0x04, 0x0a
        /*0916*/ 	.short	(.L_1008 - .L_1007)
	.align		4
.L_1007:
        /*0918*/ 	.word	index@(.nv.constant0._ZN7cutlass13device_kernelIN5flash11enable_sm90INS1_16FlashAttnBwdSm90INS1_25CollectiveMainloopBwdSm90ILi2ELi2ELi2EN4cute5tupleIJNS5_1CILi1EEES8_S8_EEENS6_IJNS7_ILi96EEENS7_ILi128EEENS7_ILi64EEEEEENS_6half_tEfNS_4arch4Sm90ELb1ELb0ELb1ELb1ELb0ELb1ELb0ELb1ELi2ELi1ELi2ELi2ELb0EEENS1_24CollectiveEpilogueBwdGQAISD_fSG_Li256ELb1ELb0EEENS1_25SingleTileBwdLPTSchedulerILb1ELi128ELb0EEEEEEEEEvNT_6ParamsE)
        /*091c*/ 	.short	0x0210
        /*091e*/ 	.short	0x0770


	//----- nvinfo : EIATTR_SW_WAR
	.align		4
.L_1008:
        /*0920*/ 	.byte	0x04, 0x36
        /*0922*/ 	.short	(.L_1010 - .L_1009)
.L_1009:
        /*0924*/ 	.word	0x00000008
.L_1010:


//--------------------- .nv.info._ZN7cutlass13device_kernelIN5flash32FlashAttnBwdPostprocessConvertdQIN4cute5tupleIJNS3_1CILi96EEENS5_ILi64EEEEEENS_6half_tEfNS_4arch4Sm90ELi256ENS3_8TiledMMAINS3_8MMA_AtomIJNS3_4SM904GMMA25MMA_64x16x16_F32F16F16_SSILNSF_5MajorE1ELSH_0ELNSF_7ScaleInE1ELSI_1EEEEEENS3_6LayoutINS4_IJNS5_ILi1EEENS5_ILi2EEESM_EEENS4_IJNS5_ILi0EEESM_SP_EEEEENS4_IJNS3_10UnderscoreESS_SS_EEEEELb1EEEEEvNT_6ParamsE --------------------------
	.section	.nv.info._ZN7cutlass13device_kernelIN5flash32FlashAttnBwdPostprocessConvertdQIN4cute5tupleIJNS3_1CILi96EEENS5_ILi64EEEEEENS_6half_tEfNS_4arch4Sm90ELi256ENS3_8TiledMMAINS3_8MMA_AtomIJNS3_4SM904GMMA25MMA_64x16x16_F32F16F16_SSILNSF_5MajorE1ELSH_0ELNSF_7ScaleInE1ELSI_1EEEEEENS3_6LayoutINS4_IJNS5_ILi1EEENS5_ILi2EEESM_EEENS4_IJNS5_ILi0EEESM_SP_EEEEENS4_IJNS3_10UnderscoreESS_SS_EEEEELb1EEEEEvNT_6ParamsE,"",@"SHT_CUDA_INFO"
	.sectionflags	@""
	.align	4


	//----- nvinfo : EIATTR_CUDA_API_VERSION
	.align		4
        /*0000*/ 	.byte	0x04, 0x37
        /*0002*/ 	.short	(.L_1012 - .L_1011)
.L_1011:
        /*0004*/ 	.word	0x00000082


	//----- nvinfo : EIATTR_KPARAM_INFO
	.align		4
.L_1012:
        /*0008*/ 	.byte	0x04, 0x17
        /*000a*/ 	.short	(.L_1014 - .L_1013)
.L_1013:
        /*000c*/ 	.word	0x00000000
        /*0010*/ 	.short	0x0000
        /*0012*/ 	.short	0x0000
        /*0014*/ 	.byte	0x00, 0xf0, 0xc1, 0x01


	//----- nvinfo : EIATTR_SPARSE_MMA_MASK
	.align		4
.L_1014:
        /*0018*/ 	.byte	0x03, 0x50
        /*001a*/ 	.short	0x0000


	//----- nvinfo : EIATTR_MAXREG_COUNT
	.align		4
        /*001c*/ 	.byte	0x03, 0x1b
        /*001e*/ 	.short	0x0080


	//----- nvinfo : EIATTR_NUM_BARRIERS
	.align		4
        /*0020*/ 	.byte	0x02, 0x4c
        /*0022*/ 	.byte	0x01
	.zero		1


	//----- nvinfo : EIATTR_MERCURY_ISA_VERSION
	.align		4
        /*0024*/ 	.byte	0x03, 0x5f
        /*0026*/ 	.short	0x0101


	//----- nvinfo : EIATTR_MBARRIER_INSTR_OFFSETS
	.align		4
        /*0028*/ 	.byte	0x04, 0x39
        /*002a*/ 	.short	(.L_1016 - .L_1015)


	//   ....[0]....
.L_1015:
        /*002c*/ 	.word	0x00000490
        /*0030*/ 	.word	0x000000ff
        /*0034*/ 	.word	0x00009000
        /*0038*/ 	.short	0x0100
        /*003a*/ 	.byte	0x06
	.zero		1


	//   ....[1]....
        /*003c*/ 	.word	0x000005a0
        /*0040*/ 	.word	0x00000003
        /*0044*/ 	.word	0x00009000
        /*0048*/ 	.short	0x010a
        /*004a*/ 	.byte	0x3f
	.zero		1


	//----- nvinfo : EIATTR_NUM_MBARRIERS
	.align		4
.L_1016:
        /*004c*/ 	.byte	0x03, 0x38
        /*004e*/ 	.short	0x0001


	//----- nvinfo : EIATTR_EXIT_INSTR_OFFSETS
	.align		4
        /*0050*/ 	.byte	0x04, 0x1c
        /*0052*/ 	.short	(.L_1018 - .L_1017)


	//   ....[0]....
.L_1017:
        /*0054*/ 	.word	0x000001a0


	//   ....[1]....
        /*0058*/ 	.word	0x00000fe0


	//   ....[2]....
        /*005c*/ 	.word	0x000010c0


	//----- nvinfo : EIATTR_MAX_THREADS
	.align		4
.L_1018:
        /*0060*/ 	.byte	0x04, 0x05
        /*0062*/ 	.short	(.L_1020 - .L_1019)
.L_1019:
        /*0064*/ 	.word	0x00000100
        /*0068*/ 	.word	0x00000001
        /*006c*/ 	.word	0x00000001


	//----- nvinfo : EIATTR_CRS_STACK_SIZE
	.align		4
.L_1020:
        /*0070*/ 	.byte	0x04, 0x1e
        /*0072*/ 	.short	(.L_1022 - .L_1021)
.L_1021:
        /*0074*/ 	.word	0x00000000


	//----- nvinfo : EIATTR_CBANK_PARAM_SIZE
	.align		4
.L_1022:
        /*0078*/ 	.byte	0x03, 0x19
        /*007a*/ 	.short	0x0070


	//----- nvinfo : EIATTR_PARAM_CBANK
	.align		4
        /*007c*/ 	.byte	0x04, 0x0a
        /*007e*/ 	.short	(.L_1024 - .L_1023)
	.align		4
.L_1023:
        /*0080*/ 	.word	index@(.nv.constant0._ZN7cutlass13device_kernelIN5flash32FlashAttnBwdPostprocessConvertdQIN4cute5tupleIJNS3_1CILi96EEENS5_ILi64EEEEEENS_6half_tEfNS_4arch4Sm90ELi256ENS3_8TiledMMAINS3_8MMA_AtomIJNS3_4SM904GMMA25MMA_64x16x16_F32F16F16_SSILNSF_5MajorE1ELSH_0ELNSF_7ScaleInE1ELSI_1EEEEEENS3_6LayoutINS4_IJNS5_ILi1EEENS5_ILi2EEESM_EEENS4_IJNS5_ILi0EEESM_SP_EEEEENS4_IJNS3_10UnderscoreESS_SS_EEEEELb1EEEEEvNT_6ParamsE)
        /*0084*/ 	.short	0x0210
        /*0086*/ 	.short	0x0070


	//----- nvinfo : EIATTR_SW_WAR
	.align		4
.L_1024:
        /*0088*/ 	.byte	0x04, 0x36
        /*008a*/ 	.short	(.L_1026 - .L_1025)
.L_1025:
        /*008c*/ 	.word	0x00000008
.L_1026:


//--------------------- .nv.info._ZN7cutlass13device_kernelIN5flash11enable_sm90INS1_16FlashAttnBwdSm90INS1_25CollectiveMainloopBwdSm90ILi2ELi2ELi2EN4cute5tupleIJNS5_1CILi1EEES8_S8_EEENS6_IJNS7_ILi96EEENS7_ILi128EEENS7_ILi64EEEEEENS_6half_tEfNS_4arch4Sm90ELb1ELb0ELb1ELb1ELb1ELb1ELb0ELb1ELi2ELi1ELi2ELi2ELb0EEENS1_24CollectiveEpilogueBwdGQAISD_fSG_Li256ELb1ELb1EEENS1_25SingleTileBwdLPTSchedulerILb1ELi128ELb1EEEEEEEEEvNT_6ParamsE --------------------------
	.section	.nv.info._ZN7cutlass13device_kernelIN5flash11enable_sm90INS1_16FlashAttnBwdSm90INS1_25CollectiveMainloopBwdSm90ILi2ELi2ELi2EN4cute5tupleIJNS5_1CILi1EEES8_S8_EEENS6_IJNS7_ILi96EEENS7_ILi128EEENS7_ILi64EEEEEENS_6half_tEfNS_4arch4Sm90ELb1ELb0ELb1ELb1ELb1ELb1ELb0ELb1ELi2ELi1ELi2ELi2ELb0EEENS1_24CollectiveEpilogueBwdGQAISD_fSG_Li256ELb1ELb1EEENS1_25SingleTileBwdLPTSchedulerILb1ELi128ELb1EEEEEEEEEvNT_6ParamsE,"",@"SHT_CUDA_INFO"
	.sectionflags	@""
	.align	4


	//----- nvinfo : EIATTR_CUDA_API_VERSION
	.align		4
        /*0000*/ 	.byte	0x04, 0x37
        /*0002*/ 	.short	(.L_1028 - .L_1027)
.L_1027:
        /*0004*/ 	.word	0x00000082


	//----- nvinfo : EIATTR_KPARAM_INFO
	.align		4
.L_1028:
        /*0008*/ 	.byte	0x04, 0x17
        /*000a*/ 	.short	(.L_1030 - .L_1029)
.L_1029:
        /*000c*/ 	.word	0x00000000
        /*0010*/ 	.short	0x0000
        /*0012*/ 	.short	0x0070
        /*0014*/ 	.byte	0x00, 0xf0, 0x01, 0x1c


	//----- nvinfo : EIATTR_SPARSE_MMA_MASK
	.align		4
.L_1030:
        /*0018*/ 	.byte	0x03, 0x50
        /*001a*/ 	.short	0x0000


	//----- nvinfo : EIATTR_MAXREG_COUNT
	.align		4
        /*001c*/ 	.byte	0x03, 0x1b
        /*001e*/ 	.short	0x00a8


	//----- nvinfo : EIATTR_NUM_BARRIERS
	.align		4
        /*0020*/ 	.byte	0x02, 0x4c
        /*0022*/ 	.byte	0x10
	.zero		1


	//----- nvinfo : EIATTR_EXTERNS
	.align		4
        /*0024*/ 	.byte	0x04, 0x0f
        /*0026*/ 	.short	(.L_1032 - .L_1031)


	//   ....[0]....
	.align		4
.L_1031:
        /*0028*/ 	.word	index@(__assertfail)


	//----- nvinfo : EIATTR_ANNOTATIONS
	.align		4
.L_1032:
        /*002c*/ 	.byte	0x04, 0x55
        /*002e*/ 	.short	(.L_1034 - .L_1033)


	//   ....[0]....
.L_1033:
        /* <DEDUP_REMOVED lines=19> */


	//----- nvinfo : EIATTR_MERCURY_ISA_VERSION
	.align		4
.L_1034:
        /*0150*/ 	.byte	0x03, 0x5f
        /*0152*/ 	.short	0x0101


	//----- nvinfo : EIATTR_INT_WARP_WIDE_INSTR_OFFSETS
	.align		4
        /*0154*/ 	.byte	0x04, 0x31
        /*0156*/ 	.short	(.L_1036 - .L_1035)


	//   ....[0]....
.L_1035:
        /*0158*/ 	.word	0x00000190


	//   ....[1]....
        /*015c*/ 	.word	0x000001c0


	//   ....[2]....
        /*0160*/ 	.word	0x0000c240


	//   ....[3]....
        /*0164*/ 	.word	0x0000c8f0


	//   ....[4]....
        /*0168*/ 	.word	0x0000ce10


	//----- nvinfo : EIATTR_COOP_GROUP_MASK_REGIDS
	.align		4
.L_1036:
        /*016c*/ 	.byte	0x04, 0x29
        /*016e*/ 	.short	(.L_1038 - .L_1037)


	//   ....[0]....
.L_1037:
        /*0170*/ 	.word	0xffffffff


	//   ....[1]....
        /*0174*/ 	.word	0xffffffff


	//   ....[2]....
        /*0178*/ 	.word	0xffffffff


	//   ....[3]....
        /*017c*/ 	.word	0xffffffff


	//   ....[4]....
        /*0180*/ 	.word	0xffffffff


	//   ....[5]....
        /*0184*/ 	.word	0xffffffff


	//   ....[6]....
        /*0188*/ 	.word	0xffffffff


	//   ....[7]....
        /*018c*/ 	.word	0xffffffff


	//   ....[8]....
        /*0190*/ 	.word	0xffffffff


	//   ....[9]....
        /*0194*/ 	.word	0xffffffff


	//   ....[10]....
        /*0198*/ 	.word	0xffffffff


	//   ....[11]....
        /*019c*/ 	.word	0xffffffff


	//   ....[12]....
        /*01a0*/ 	.word	0xffffffff


	//   ....[13]....
        /*01a4*/ 	.word	0xffffffff


	//   ....[14]....
        /*01a8*/ 	.word	0xffffffff


	//   ....[15]....
        /*01ac*/ 	.word	0xffffffff


	//   ....[16]....
        /*01b0*/ 	.word	0xffffffff


	//   ....[17]....
        /*01b4*/ 	.word	0xffffffff


	//   ....[18]....
        /*01b8*/ 	.word	0xffffffff


	//   ....[19]....
        /*01bc*/ 	.word	0xffffffff


	//   ....[20]....
        /*01c0*/ 	.word	0xffffffff


	//   ....[21]....
        /*01c4*/ 	.word	0xffffffff


	//   ....[22]....
        /*01c8*/ 	.word	0xffffffff


	//   ....[23]....
        /*01cc*/ 	.word	0xffffffff


	//   ....[24]....
        /*01d0*/ 	.word	0xffffffff


	//   ....[25]....
        /*01d4*/ 	.word	0xffffffff


	//   ....[26]....
        /*01d8*/ 	.word	0xffffffff


	//   ....[27]....
        /*01dc*/ 	.word	0xffffffff


	//   ....[28]....
        /*01e0*/ 	.word	0xffffffff


	//   ....[29]....
        /*01e4*/ 	.word	0xffffffff


	//   ....[30]....
        /*01e8*/ 	.word	0xffffffff


	//   ....[31]....
        /*01ec*/ 	.word	0xffffffff


	//   ....[32]....
        /*01f0*/ 	.word	0xffffffff


	//   ....[33]....
        /*01f4*/ 	.word	0xffffffff


	//   ....[34]....
        /*01f8*/ 	.word	0xffffffff


	//   ....[35]....
        /*01fc*/ 	.word	0xffffffff


	//   ....[36]....
        /*0200*/ 	.word	0xffffffff


	//   ....[37]....
        /*0204*/ 	.word	0xffffffff


	//   ....[38]....
        /*0208*/ 	.word	0xffffffff


	//   ....[39]....
        /*020c*/ 	.word	0xffffffff


	//   ....[40]....
        /*0210*/ 	.word	0xffffffff


	//   ....[41]....
        /*0214*/ 	.word	0xffffffff


	//   ....[42]....
        /*0218*/ 	.word	0xffffffff


	//   ....[43]....
        /*021c*/ 	.word	0xffffffff


	//   ....[44]....
        /*0220*/ 	.word	0xffffffff


	//   ....[45]....
        /*0224*/ 	.word	0xffffffff


	//   ....[46]....
        /*0228*/ 	.word	0xffffffff


	//   ....[47]....
        /*022c*/ 	.word	0xffffffff


	//   ....[48]....
        /*0230*/ 	.word	0xffffffff


	//   ....[49]....
        /*0234*/ 	.word	0xffffffff


	//   ....[50]....
        /*0238*/ 	.word	0xffffffff


	//   ....[51]....
        /*023c*/ 	.word	0xffffffff


	//   ....[52]....
        /*0240*/ 	.word	0xffffffff


	//   ....[53]....
        /*0244*/ 	.word	0xffffffff


	//   ....[54]....
        /*0248*/ 	.word	0xffffffff


	//   ....[55]....
        /*024c*/ 	.word	0xffffffff


	//   ....[56]....
        /*0250*/ 	.word	0xffffffff


	//   ....[57]....
        /*0254*/ 	.word	0xffffffff


	//   ....[58]....
        /*0258*/ 	.word	0xffffffff


	//   ....[59]....
        /*025c*/ 	.word	0xffffffff


	//   ....[60]....
        /*0260*/ 	.word	0xffffffff


	//   ....[61]....
        /*0264*/ 	.word	0xffffffff


	//   ....[62]....
        /*0268*/ 	.word	0xffffffff


	//   ....[63]....
        /*026c*/ 	.word	0xffffffff


	//   ....[64]....
        /*0270*/ 	.word	0xffffffff


	//   ....[65]....
        /*0274*/ 	.word	0xffffffff


	//   ....[66]....
        /*0278*/ 	.word	0xffffffff


	//   ....[67]....
        /*027c*/ 	.word	0xffffffff


	//   ....[68]....
        /*0280*/ 	.word	0xffffffff


	//   ....[69]....
        /*0284*/ 	.word	0xffffffff


	//   ....[70]....
        /*0288*/ 	.word	0xffffffff


	//   ....[71]....
        /*028c*/ 	.word	0xffffffff


	//   ....[72]....
        /*0290*/ 	.word	0xffffffff


	//   ....[73]....
        /*0294*/ 	.word	0xffffffff


	//   ....[74]....
        /*0298*/ 	.word	0xffffffff


	//   ....[75]....
        /*029c*/ 	.word	0xffffffff


	//   ....[76]....
        /*02a0*/ 	.word	0xffffffff


	//   ....[77]....
        /*02a4*/ 	.word	0xffffffff


	//   ....[78]....
        /*02a8*/ 	.word	0xffffffff


	//   ....[79]....
        /*02ac*/ 	.word	0xffffffff


	//   ....[80]....
        /*02b0*/ 	.word	0xffffffff


	//   ....[81]....
        /*02b4*/ 	.word	0xffffffff


	//   ....[82]....
        /*02b8*/ 	.word	0xffffffff


	//   ....[83]....
        /*02bc*/ 	.word	0xffffffff


	//   ....[84]....
        /*02c0*/ 	.word	0xffffffff


	//   ....[85]....
        /*02c4*/ 	.word	0xffffffff


	//   ....[86]....
        /*02c8*/ 	.word	0xffffffff


	//   ....[87]....
        /*02cc*/ 	.word	0xffffffff


	//   ....[88]....
        /*02d0*/ 	.word	0xffffffff


	//   ....[89]....
        /*02d4*/ 	.word	0xffffffff


	//   ....[90]....
        /*02d8*/ 	.word	0xffffffff


	//   ....[91]....
        /*02dc*/ 	.word	0xffffffff


	//   ....[92]....
        /*02e0*/ 	.word	0xffffffff


	//   ....[93]....
        /*02e4*/ 	.word	0xffffffff


	//   ....[94]....
        /*02e8*/ 	.word	0xffffffff


	//   ....[95]....
        /*02ec*/ 	.word	0xffffffff


	//   ....[96]....
        /*02f0*/ 	.word	0xffffffff


	//   ....[97]....
        /*02f4*/ 	.word	0xffffffff


	//   ....[98]....
        /*02f8*/ 	.word	0xffffffff


	//   ....[99]....
        /*02fc*/ 	.word	0xffffffff


	//   ....[100]....
        /*0300*/ 	.word	0xffffffff


	//   ....[101]....
        /*0304*/ 	.word	0xffffffff


	//   ....[102]....
        /*0308*/ 	.word	0xffffffff


	//   ....[103]....
        /*030c*/ 	.word	0xffffffff


	//   ....[104]....
        /*0310*/ 	.word	0xffffffff


	//   ....[105]....
        /*0314*/ 	.word	0xffffffff


	//   ....[106]....
        /*0318*/ 	.word	0xffffffff


	//   ....[107]....
        /*031c*/ 	.word	0xffffffff


	//   ....[108]....
        /*0320*/ 	.word	0xffffffff


	//   ....[109]....
        /*0324*/ 	.word	0xffffffff


	//   ....[110]....
        /*0328*/ 	.word	0xffffffff


	//   ....[111]....
        /*032c*/ 	.word	0xffffffff


	//   ....[112]....
        /*0330*/ 	.word	0xffffffff


	//   ....[113]....
        /*0334*/ 	.word	0x0500000f


	//   ....[114]....
        /*0338*/ 	.word	0x0500000f


	//   ....[115]....
        /*033c*/ 	.word	0x0500000f


	//   ....[116]....
        /*0340*/ 	.word	0x0500000f


	//   ....[117]....
        /*0344*/ 	.word	0x0500000f


	//   ....[118]....
        /*0348*/ 	.word	0x0500000f


	//----- nvinfo : EIATTR_COOP_GROUP_INSTR_OFFSETS
	.align		4
.L_1038:
        /*034c*/ 	.byte	0x04, 0x28
        /*034e*/ 	.short	(.L_1040 - .L_1039)


	//   ....[0]....
.L_1039:
        /*0350*/ 	.word	0x00000070


	//   ....[1]....
        /*0354*/ 	.word	0x000001a0


	//   ....[2]....
        /*0358*/ 	.word	0x000001f0


	//   ....[3]....
        /*035c*/ 	.word	0x000003e0


	//   ....[4]....
        /*0360*/ 	.word	0x00000630


	//   ....[5]....
        /*0364*/ 	.word	0x00001620


	//   ....[6]....
        /*0368*/ 	.word	0x00002990


	//   ....[7]....
        /*036c*/ 	.word	0x00002aa0


	//   ....[8]....
        /*0370*/ 	.word	0x00002ae0


	//   ....[9]....
        /*0374*/ 	.word	0x00003260


	//   ....[10]....
        /*0378*/ 	.word	0x00003300


	//   ....[11]....
        /*037c*/ 	.word	0x00003330


	//   ....[12]....
        /*0380*/ 	.word	0x00003370


	//   ....[13]....
        /*0384*/ 	.word	0x000035f0


	//   ....[14]....
        /*0388*/ 	.word	0x00003640


	//   ....[15]....
        /*038c*/ 	.word	0x00003680


	//   ....[16]....
        /*0390*/ 	.word	0x00003690


	//   ....[17]....
        /*0394*/ 	.word	0x000036b0


	//   ....[18]....
        /*0398*/ 	.word	0x000036c0


	//   ....[19]....
        /*039c*/ 	.word	0x00003780


	//   ....[20]....
        /*03a0*/ 	.word	0x000037f0


	//   ....[21]....
        /*03a4*/ 	.word	0x00003800


	//   ....[22]....
        /*03a8*/ 	.word	0x00003890


	//   ....[23]....
        /*03ac*/ 	.word	0x000038c0


	//   ....[24]....
        /*03b0*/ 	.word	0x000038d0


	//   ....[25]....
        /*03b4*/ 	.word	0x00003940


	//   ....[26]....
        /*03b8*/ 	.word	0x00003960


	//   ....[27]....
        /*03bc*/ 	.word	0x000039a0


	//   ....[28]....
        /*03c0*/ 	.word	0x000039d0


	//   ....[29]....
        /*03c4*/ 	.word	0x00003a10


	//   ....[30]....
        /*03c8*/ 	.word	0x00003aa0


	//   ....[31]....
        /*03cc*/ 	.word	0x00003ae0


	//   ....[32]....
        /*03d0*/ 	.word	0x00003b40


	//   ....[33]....
        /*03d4*/ 	.word	0x00003b60


	//   ....[34]....
        /*03d8*/ 	.word	0x00003bb0


	//   ....[35]....
        /*03dc*/ 	.word	0x00003bf0


	//   ....[36]....
        /*03e0*/ 	.word	0x00003cd0


	//   ....[37]....
        /*03e4*/ 	.word	0x00003cf0


	//   ....[38]....
        /*03e8*/ 	.word	0x00003f80


	//   ....[39]....
        /*03ec*/ 	.word	0x00003fa0


	//   ....[40]....
        /*03f0*/ 	.word	0x00004030


	//   ....[41]....
        /*03f4*/ 	.word	0x00004050


	//   ....[42]....
        /*03f8*/ 	.word	0x00004060


	//   ....[43]....
        /*03fc*/ 	.word	0x000040a0


	//   ....[44]....
        /*0400*/ 	.word	0x000040c0


	//   ....[45]....
        /*0404*/ 	.word	0x000040d0


	//   ....[46]....
        /*0408*/ 	.word	0x000042a0


	//   ....[47]....
        /*040c*/ 	.word	0x000042b0


	//   ....[48]....
        /*0410*/ 	.word	0x000042f0


	//   ....[49]....
        /*0414*/ 	.word	0x00004300


	//   ....[50]....
        /*0418*/ 	.word	0x00004340


	//   ....[51]....
        /*041c*/ 	.word	0x00004390


	//   ....[52]....
        /*0420*/ 	.word	0x000043f0


	//   ....[53]....
        /*0424*/ 	.word	0x00004430


	//   ....[54]....
        /*0428*/ 	.word	0x00006bd0


	//   ....[55]....
        /*042c*/ 	.word	0x00006bf0


	//   ....[56]....
        /*0430*/ 	.word	0x00006c00


	//   ....[57]....
        /*0434*/ 	.word	0x00006c10


	//   ....[58]....
        /*0438*/ 	.word	0x00006c20


	//   ....[59]....
        /*043c*/ 	.word	0x00006c30


	//   ....[60]....
        /*0440*/ 	.word	0x00006c40


	//   ....[61]....
        /*0444*/ 	.word	0x00006c50


	//   ....[62]....
        /*0448*/ 	.word	0x00006c60


	//   ....[63]....
        /*044c*/ 	.word	0x00006c70


	//   ....[64]....
        /*0450*/ 	.word	0x00006d30


	//   ....[65]....
        /*0454*/ 	.word	0x00006df0


	//   ....[66]....
        /*0458*/ 	.word	0x00006e30


	//   ....[67]....
        /*045c*/ 	.word	0x00006e70


	//   ....[68]....
        /*0460*/ 	.word	0x00006eb0


	//   ....[69]....
        /*0464*/ 	.word	0x00006ef0


	//   ....[70]....
        /*0468*/ 	.word	0x00006f30


	//   ....[71]....
        /*046c*/ 	.word	0x00006f70


	//   ....[72]....
        /*0470*/ 	.word	0x00006fb0


	//   ....[73]....
        /*0474*/ 	.word	0x00007130


	//   ....[74]....
        /*0478*/ 	.word	0x00007450


	//   ....[75]....
        /*047c*/ 	.word	0x000074b0


	//   ....[76]....
        /*0480*/ 	.word	0x00007860


	//   ....[77]....
        /*0484*/ 	.word	0x00007a50


	//   ....[78]....
        /*0488*/ 	.word	0x00007a70


	//   ....[79]....
        /*048c*/ 	.word	0x00007a80


	//   ....[80]....
        /*0490*/ 	.word	0x00007ac0


	//   ....[81]....
        /*0494*/ 	.word	0x00007b00


	//   ....[82]....
        /*0498*/ 	.word	0x00007cf0


	//   ....[83]....
        /*049c*/ 	.word	0x00007d10


	//   ....[84]....
        /*04a0*/ 	.word	0x00007ea0


	//   ....[85]....
        /*04a4*/ 	.word	0x00007ee0


	//   ....[86]....
        /*04a8*/ 	.word	0x00008420


	//   ....[87]....
        /*04ac*/ 	.word	0x00008430


	//   ....[88]....
        /*04b0*/ 	.word	0x00008440


	//   ....[89]....
        /*04b4*/ 	.word	0x00008450


	//   ....[90]....
        /*04b8*/ 	.word	0x00008460


	//   ....[91]....
        /*04bc*/ 	.word	0x00008470


	//   ....[92]....
        /*04c0*/ 	.word	0x000084a0


	//   ....[93]....
        /*04c4*/ 	.word	0x00008520


	//   ....[94]....
        /*04c8*/ 	.word	0x00008750


	//   ....[95]....
        /*04cc*/ 	.word	0x00008780


	//   ....[96]....
        /*04d0*/ 	.word	0x00008790


	//   ....[97]....
        /*04d4*/ 	.word	0x000087a0


	//   ....[98]....
        /*04d8*/ 	.word	0x000087b0


	//   ....[99]....
        /*04dc*/ 	.word	0x000087c0


	//   ....[100]....
        /*04e0*/ 	.word	0x000087d0


	//   ....[101]....
        /*04e4*/ 	.word	0x000087e0


	//   ....[102]....
        /*04e8*/ 	.word	0x0000a9f0


	//   ....[103]....
        /*04ec*/ 	.word	0x0000ab90


	//   ....[104]....
        /*04f0*/ 	.word	0x0000ade0


	//   ....[105]....
        /*04f4*/ 	.word	0x0000af80


	//   ....[106]....
        /*04f8*/ 	.word	0x0000b090


	//   ....[107]....
        /*04fc*/ 	.word	0x0000be40


	//   ....[108]....
        /*0500*/ 	.word	0x0000c170


	//   ....[109]....
        /*0504*/ 	.word	0x0000c570


	//   ....[110]....
        /*0508*/ 	.word	0x0000c820


	//   ....[111]....
        /*050c*/ 	.word	0x0000cad0


	//   ....[112]....
        /*0510*/ 	.word	0x0000cd40


	//   ....[113]....
        /*0514*/ 	.word	0x0000f480


	//   ....[114]....
        /*0518*/ 	.word	0x0000f670


	//   ....[115]....
        /*051c*/ 	.word	0x0000f6e0


	//   ....[116]....
        /*0520*/ 	.word	0x0000f750


	//   ....[117]....
        /*0524*/ 	.word	0x0000f7c0


	//   ....[118]....
        /*0528*/ 	.word	0x0000f830


	//----- nvinfo : EIATTR_REG_RECONFIG
	.align		4
.L_1040:
        /*052c*/ 	.byte	0x01, 0x54
	.zero		2


	//----- nvinfo : EIATTR_SYSCALL_OFFSETS
	.align		4
        /*0530*/ 	.byte	0x04, 0x46
        /*0532*/ 	.short	(.L_1042 - .L_1041)


	//   ....[0]....
.L_1041:
        /*0534*/ 	.word	0x00001280


	//   ....[1]....
        /*0538*/ 	.word	0x00001370


	//   ....[2]....
        /*053c*/ 	.word	0x000014d0


	//   ....[3]....
        /*0540*/ 	.word	0x000015c0


	//----- nvinfo : EIATTR_MBARRIER_INSTR_OFFSETS
	.align		4
.L_1042:
        /*0544*/ 	.byte	0x04, 0x39
        /*0546*/ 	.short	(.L_1044 - .L_1043)


	//   ....[0]....
.L_1043:
        /*0548*/ 	.word	0x00000290
        /*054c*/ 	.word	0x000000ff
        /*0550*/ 	.word	0x00026800
        /*0554*/ 	.short	0x0100
        /*0556*/ 	.byte	0x06
	.zero		1


	//   ....[1]....
        /*0558*/ 	.word	0x00000390
        /*055c*/ 	.word	0x000000ff
        /*0560*/ 	.word	0x00026810
        /*0564*/ 	.short	0x0100
        /*0566*/ 	.byte	0x08
	.zero		1


	//   ....[2]....
        /*0568*/ 	.word	0x000003a0
        /*056c*/ 	.word	0x000000ff
        /*0570*/ 	.word	0x00026820
        /*0574*/ 	.short	0x0100
        /*0576*/ 	.byte	0x08
	.zero		1


	//   ....[3]....
        /*0578*/ 	.word	0x000003b0
        /*057c*/ 	.word	0x000000ff
        /*0580*/ 	.word	0x00026818
        /*0584*/ 	.short	0x0100
        /*0586*/ 	.byte	0x08
	.zero		1


	//   ....[4]....
        /*0588*/ 	.word	0x000003c0
        /*058c*/ 	.word	0x000000ff
        /*0590*/ 	.word	0x00026828
        /*0594*/ 	.short	0x0100
        /*0596*/ 	.byte	0x08
	.zero		1


	//   ....[5]....
        /*0598*/ 	.word	0x000004f0
        /*059c*/ 	.word	0x000000ff
        /*05a0*/ 	.word	0x00026830
        /*05a4*/ 	.short	0x0100
        /*05a6*/ 	.byte	0x08
	.zero		1


	//   ....[6]....
        /*05a8*/ 	.word	0x00000500
        /*05ac*/ 	.word	0x000000ff
        /*05b0*/ 	.word	0x00026840
        /*05b4*/ 	.short	0x0100
        /*05b6*/ 	.byte	0x08
	.zero		1


	//   ....[7]....
        /*05b8*/ 	.word	0x00000510
        /*05bc*/ 	.word	0x000000ff
        /*05c0*/ 	.word	0x00026838
        /*05c4*/ 	.short	0x0100
        /*05c6*/ 	.byte	0x08
	.zero		1


	//   ....[8]....
        /*05c8*/ 	.word	0x00000520
        /*05cc*/ 	.word	0x000000ff
        /*05d0*/ 	.word	0x00026848
        /*05d4*/ 	.short	0x0100
        /*05d6*/ 	.byte	0x08
	.zero		1


	//   ....[9]....
        /*05d8*/ 	.word	0x00001650
        /*05dc*/ 	.word	0x00000010
        /*05e0*/ 	.word	0x00026800
        /*05e4*/ 	.short	0x010a
        /*05e6*/ 	.byte	0x3f
	.zero		1


	//   ....[10]....
        /*05e8*/ 	.word	0x00001670
        /*05ec*/ 	.word	0x00000010
        /*05f0*/ 	.word	0x00026800
        /*05f4*/ 	.short	0x010a
        /*05f6*/ 	.byte	0x3f
	.zero		1


	//   ....[11]....
        /*05f8*/ 	.word	0x00002150
        /*05fc*/ 	.word	0x00000006
        /*0600*/ 	.word	0x00026810
        /*0604*/ 	.short	0x010a
        /*0606*/ 	.byte	0x3f
	.zero		1


	//   ....[12]....
        /*0608*/ 	.word	0x000021c0
        /*060c*/ 	.word	0x00000006
        /*0610*/ 	.word	0x00026810
        /*0614*/ 	.short	0x010a
        /*0616*/ 	.byte	0x3f
	.zero		1


	//   ....[13]....
        /*0618*/ 	.word	0x00002570
        /*061c*/ 	.word	0x00000006
        /*0620*/ 	.word	0x00026830
        /*0624*/ 	.short	0x010a
        /*0626*/ 	.byte	0x3f
	.zero		1


	//   ....[14]....
        /*0628*/ 	.word	0x000025f0
        /*062c*/ 	.word	0x00000006
        /*0630*/ 	.word	0x00026830
        /*0634*/ 	.short	0x010a
        /*0636*/ 	.byte	0x3f
	.zero		1


	//   ....[15]....
        /*0638*/ 	.word	0x00005b30
        /*063c*/ 	.word	0x00000007
        /*0640*/ 	.word	0x00000000
        /*0644*/ 	.short	0x0101
        /*0646*/ 	.byte	0x3f
	.zero		1


	//   ....[16]....
        /*0648*/ 	.word	0x00005ec0
        /*064c*/ 	.word	0x00000006
        /*0650*/ 	.word	0x00000000
        /*0654*/ 	.short	0x0101
        /*0656*/ 	.byte	0x3f
	.zero		1


	//   ....[17]....
        /*0658*/ 	.word	0x000065e0
        /*065c*/ 	.word	0x00000005
        /*0660*/ 	.word	0x00026810
        /*0664*/ 	.short	0x010a
        /*0666*/ 	.byte	0x3f
	.zero		1


	//   ....[18]....
        /*0668*/ 	.word	0x00006660
        /*066c*/ 	.word	0x00000005
        /*0670*/ 	.word	0x00026810
        /*0674*/ 	.short	0x010a
        /*0676*/ 	.byte	0x3f
	.zero		1


	//   ....[19]....
        /*0678*/ 	.word	0x000069e0
        /*067c*/ 	.word	0x00000005
        /*0680*/ 	.word	0x00026830
        /*0684*/ 	.short	0x010a
        /*0686*/ 	.byte	0x3f
	.zero		1


	//   ....[20]....
        /*0688*/ 	.word	0x00006a70
        /*068c*/ 	.word	0x00000005
        /*0690*/ 	.word	0x00026830
        /*0694*/ 	.short	0x010a
        /*0696*/ 	.byte	0x3f
	.zero		1


	//   ....[21]....
        /*0698*/ 	.word	0x00009c90
        /*069c*/ 	.word	0x00000006
        /*06a0*/ 	.word	0x00000000
        /*06a4*/ 	.short	0x0101
        /*06a6*/ 	.byte	0x3f
	.zero		1


	//   ....[22]....
        /*06a8*/ 	.word	0x0000a040
        /*06ac*/ 	.word	0x00000005
        /*06b0*/ 	.word	0x00000000
        /*06b4*/ 	.short	0x0101
        /*06b6*/ 	.byte	0x3f
	.zero		1


	//   ....[23]....
        /*06b8*/ 	.word	0x0000dae0
        /*06bc*/ 	.word	0x0000000f
        /*06c0*/ 	.word	0x00026820
        /*06c4*/ 	.short	0x010a
        /*06c6*/ 	.byte	0x3f
	.zero		1


	//   ....[24]....
        /*06c8*/ 	.word	0x0000e080
        /*06cc*/ 	.word	0x0000000f
        /*06d0*/ 	.word	0x00026840
        /*06d4*/ 	.short	0x010a
        /*06d6*/ 	.byte	0x3f
	.zero		1


	//   ....[25]....
        /*06d8*/ 	.word	0x0000e2e0
        /*06dc*/ 	.word	0x0000000f
        /*06e0*/ 	.word	0x00026828
        /*06e4*/ 	.short	0x010a
        /*06e6*/ 	.byte	0x3f
	.zero		1


	//   ....[26]....
        /*06e8*/ 	.word	0x0000e540
        /*06ec*/ 	.word	0x0000000f
        /*06f0*/ 	.word	0x00026848
        /*06f4*/ 	.short	0x010a
        /*06f6*/ 	.byte	0x3f
	.zero		1


	//   ....[27]....
        /*06f8*/ 	.word	0x0000e740
        /*06fc*/ 	.word	0x0000000f
        /*0700*/ 	.word	0x00026820
        /*0704*/ 	.short	0x010a
        /*0706*/ 	.byte	0x3f
	.zero		1


	//   ....[28]....
        /*0708*/ 	.word	0x0000ea00
        /*070c*/ 	.word	0x0000000f
        /*0710*/ 	.word	0x00026840
        /*0714*/ 	.short	0x010a
        /*0716*/ 	.byte	0x3f
	.zero		1


	//   ....[29]....
        /*0718*/ 	.word	0x0000ec30
        /*071c*/ 	.word	0x0000000f
        /*0720*/ 	.word	0x00026828
        /*0724*/ 	.short	0x010a
        /*0726*/ 	.byte	0x3f
	.zero		1


	//   ....[30]....
        /*0728*/ 	.word	0x0000ef00
        /*072c*/ 	.word	0x00000003
        /*0730*/ 	.word	0x00026840
        /*0734*/ 	.short	0x010a
        /*0736*/ 	.byte	0x3f
	.zero		1


	//   ....[31]....
        /*0738*/ 	.word	0x0000f300
        /*073c*/ 	.word	0x00000007
        /*0740*/ 	.word	0x00000000
        /*0744*/ 	.short	0x010a
        /*0746*/ 	.byte	0x3f
	.zero		1


	//   ....[32]....
        /*0748*/ 	.word	0x0000f350
        /*074c*/ 	.word	0x00000003
        /*0750*/ 	.word	0x00000000
        /*0754*/ 	.short	0x010a
        /*0756*/ 	.byte	0x3f
	.zero		1


	//   ....[33]....
        /*0758*/ 	.word	0x0000f3b0
        /*075c*/ 	.word	0x00000005
        /*0760*/ 	.word	0x00000000
        /*0764*/ 	.short	0x010a
        /*0766*/ 	.byte	0x3f
	.zero		1


	//   ....[34]....
        /*0768*/ 	.word	0x0000f3e0
        /*076c*/ 	.word	0x00000003
        /*0770*/ 	.word	0x00000000
        /*0774*/ 	.short	0x010a
        /*0776*/ 	.byte	0x3f
	.zero		1


	//   ....[35]....
        /*0778*/ 	.word	0x0000f4b0
        /*077c*/ 	.word	0x00000010
        /*0780*/ 	.word	0x00026800
        /*0784*/ 	.short	0x010a
        /*0786*/ 	.byte	0x3f
	.zero		1


	//   ....[36]....
        /*0788*/ 	.word	0x0000f500
        /*078c*/ 	.word	0x00000006
        /*0790*/ 	.word	0x00026810
        /*0794*/ 	.short	0x010a
        /*0796*/ 	.byte	0x3f
	.zero		1


	//   ....[37]....
        /*0798*/ 	.word	0x0000f550
        /*079c*/ 	.word	0x00000006
        /*07a0*/ 	.word	0x00026830
        /*07a4*/ 	.short	0x010a
        /*07a6*/ 	.byte	0x3f
	.zero		1


	//   ....[38]....
        /*07a8*/ 	.word	0x0000f5a0
        /*07ac*/ 	.word	0x00000005
        /*07b0*/ 	.word	0x00026810
        /*07b4*/ 	.short	0x010a
        /*07b6*/ 	.byte	0x3f
	.zero		1


	//   ....[39]....
        /*07b8*/ 	.word	0x0000f5f0
        /*07bc*/ 	.word	0x00000005
        /*07c0*/ 	.word	0x00026830
        /*07c4*/ 	.short	0x010a
        /*07c6*/ 	.byte	0x3f
	.zero		1


	//   ....[40]....
        /*07c8*/ 	.word	0x0000f870
        /*07cc*/ 	.word	0x0000000f
        /*07d0*/ 	.word	0x00026820
        /*07d4*/ 	.short	0x010a
        /*07d6*/ 	.byte	0x3f
	.zero		1


	//   ....[41]....
        /*07d8*/ 	.word	0x0000f8c0
        /*07dc*/ 	.word	0x0000000f
        /*07e0*/ 	.word	0x00026840
        /*07e4*/ 	.short	0x010a
        /*07e6*/ 	.byte	0x3f
	.zero		1


	//   ....[42]....
        /*07e8*/ 	.word	0x0000f910
        /*07ec*/ 	.word	0x0000000f
        /*07f0*/ 	.word	0x00026828
        /*07f4*/ 	.short	0x010a
        /*07f6*/ 	.byte	0x3f
	.zero		1


	//   ....[43]....
        /*07f8*/ 	.word	0x0000f960
        /*07fc*/ 	.word	0x0000000f
        /*0800*/ 	.word	0x00026848
        /*0804*/ 	.short	0x010a
        /*0806*/ 	.byte	0x3f
	.zero		1


	//   ....[44]....
        /*0808*/ 	.word	0x0000f9c0
        /*080c*/ 	.word	0x0000000f
        /*0810*/ 	.word	0x00026820
        /*0814*/ 	.short	0x010a
        /*0816*/ 	.byte	0x3f
	.zero		1


	//   ....[45]....
        /*0818*/ 	.word	0x0000fa10
        /*081c*/ 	.word	0x0000000f
        /*0820*/ 	.word	0x00026840
        /*0824*/ 	.short	0x010a
        /*0826*/ 	.byte	0x3f
	.zero		1


	//   ....[46]....
        /*0828*/ 	.word	0x0000fa60
        /*082c*/ 	.word	0x0000000f
        /*0830*/ 	.word	0x00026828
        /*0834*/ 	.short	0x010a
        /*0836*/ 	.byte	0x3f
	.zero		1


	//   ....[47]....
        /*0838*/ 	.word	0x0000fab0
        /*083c*/ 	.word	0x00000003
        /*0840*/ 	.word	0x00026840
        /*0844*/ 	.short	0x010a
        /*0846*/ 	.byte	0x3f
	.zero		1


	//   ....[48]....
        /*0848*/ 	.word	0x0000fb80
        /*084c*/ 	.word	0x00000007
        /*0850*/ 	.word	0x00000000
        /*0854*/ 	.short	0x010a
        /*0856*/ 	.byte	0x3f
	.zero		1


	//   ....[49]....
        /*0858*/ 	.word	0x0000fbd0
        /*085c*/ 	.word	0x00000003
        /*0860*/ 	.word	0x00000000
        /*0864*/ 	.short	0x010a
        /*0866*/ 	.byte	0x3f
	.zero		1


	//   ....[50]....
        /*0868*/ 	.word	0x0000fc20
        /*086c*/ 	.word	0x00000005
        /*0870*/ 	.word	0x00000000
        /*0874*/ 	.short	0x010a
        /*0876*/ 	.byte	0x3f
	.zero		1


	//----- nvinfo : EIATTR_NUM_MBARRIERS
	.align		4
.L_1044:
        /*0878*/ 	.byte	0x03, 0x38
        /*087a*/ 	.short	0x0009


	//----- nvinfo : EIATTR_EXIT_INSTR_OFFSETS
	.align		4
        /*087c*/ 	.byte	0x04, 0x1c
        /*087e*/ 	.short	(.L_1046 - .L_1045)


	//   ....[0]....
.L_1045:
        /*0880*/ 	.word	0x0000f430


	//----- nvinfo : EIATTR_MAX_THREADS
	.align		4
.L_1046:
        /*0884*/ 	.byte	0x04, 0x05
        /*0886*/ 	.short	(.L_1048 - .L_1047)
.L_1047:
        /*0888*/ 	.word	0x00000180
        /*088c*/ 	.word	0x00000001
        /*0890*/ 	.word	0x00000001


	//----- nvinfo : EIATTR_CRS_STACK_SIZE
	.align		4
.L_1048:
        /*0894*/ 	.byte	0x04, 0x1e
        /*0896*/ 	.short	(.L_1050 - .L_1049)
.L_1049:
        /*0898*/ 	.word	0x00000000


	//----- nvinfo : EIATTR_CBANK_PARAM_SIZE
	.align		4
.L_1050:
        /*089c*/ 	.byte	0x03, 0x19
        /*089e*/ 	.short	0x0770


	//----- nvinfo : EIATTR_PARAM_CBANK
	.align		4
        /*08a0*/ 	.byte	0x04, 0x0a
        /*08a2*/ 	.short	(.L_1052 - .L_1051)
	.align		4
.L_1051:
        /*08a4*/ 	.word	index@(.nv.constant0._ZN7cutlass13device_kernelIN5flash11enable_sm90INS1_16FlashAttnBwdSm90INS1_25CollectiveMainloopBwdSm90ILi2ELi2ELi2EN4cute5tupleIJNS5_1CILi1EEES8_S8_EEENS6_IJNS7_ILi96EEENS7_ILi128EEENS7_ILi64EEEEEENS_6half_tEfNS_4arch4Sm90ELb1ELb0ELb1ELb1ELb1ELb1ELb0ELb1ELi2ELi1ELi2ELi2ELb0EEENS1_24CollectiveEpilogueBwdGQAISD_fSG_Li256ELb1ELb1EEENS1_25SingleTileBwdLPTSchedulerILb1ELi128ELb1EEEEEEEEEvNT_6ParamsE)
        /*08a8*/ 	.short	0x0210
        /*08aa*/ 	.short	0x0770


	//----- nvinfo : EIATTR_SW_WAR
	.align		4
.L_1052:
        /*08ac*/ 	.byte	0x04, 0x36
        /*08ae*/ 	.short	(.L_1054 - .L_1053)
.L_1053:
        /*08b0*/ 	.word	0x00000008
.L_1054:


//--------------------- .nv.info._ZN7cutlass13device_kernelIN5flash22FlashAttnBwdPreprocessIN4cute5tupleIJNS3_1CILi96EEENS5_ILi64EEEEEENS_6half_tEfNS_4arch4Sm90ELb1ELb1EEEEEvNT_6ParamsE --------------------------
	.section	.nv.info._ZN7cutlass13device_kernelIN5flash22FlashAttnBwdPreprocessIN4cute5tupleIJNS3_1CILi96EEENS5_ILi64EEEEEENS_6half_tEfNS_4arch4Sm90ELb1ELb1EEEEEvNT_6ParamsE,"",@"SHT_CUDA_INFO"
	.sectionflags	@""
	.align	4


	//----- nvinfo : EIATTR_CUDA_API_VERSION
	.align		4
        /*0000*/ 	.byte	0x04, 0x37
        /*0002*/ 	.short	(.L_1056 - .L_1055)
.L_1055:
        /*0004*/ 	.word	0x00000082


	//----- nvinfo : EIATTR_KPARAM_INFO
	.align		4
.L_1056:
        /*0008*/ 	.byte	0x04, 0x17
        /*000a*/ 	.short	(.L_1058 - .L_1057)
.L_1057:
        /*000c*/ 	.word	0x00000000
        /*0010*/ 	.short	0x0000
        /*0012*/ 	.short	0x0000
        /*0014*/ 	.byte	0x00, 0xf0, 0xc1, 0x03


	//----- nvinfo : EIATTR_SPARSE_MMA_MASK
	.align		4
.L_1058:
        /*0018*/ 	.byte	0x03, 0x50
        /*001a*/ 	.short	0x0000


	//----- nvinfo : EIATTR_MAXREG_COUNT
	.align		4
        /*001c*/ 	.byte	0x03, 0x1b
        /*001e*/ 	.short	0x0080


	//----- nvinfo : EIATTR_MERCURY_ISA_VERSION
	.align		4
        /*0020*/ 	.byte	0x03, 0x5f
        /*0022*/ 	.short	0x0101


	//----- nvinfo : EIATTR_COOP_GROUP_MASK_REGIDS
	.align		4
        /*0024*/ 	.byte	0x04, 0x29
        /*0026*/ 	.short	(.L_1060 - .L_1059)


	//   ....[0]....
.L_1059:
        /*0028*/ 	.word	0xffffffff


	//   ....[1]....
        /*002c*/ 	.word	0xffffffff


	//   ....[2]....
        /*0030*/ 	.word	0xffffffff


	//   ....[3]....
        /*0034*/ 	.word	0xffffffff


	//   ....[4]....
        /*0038*/ 	.word	0xffffffff


	//   ....[5]....
        /*003c*/ 	.word	0xffffffff


	//   ....[6]....
        /*0040*/ 	.word	0xffffffff


	//   ....[7]....
        /*0044*/ 	.word	0xffffffff


	//   ....[8]....
        /*0048*/ 	.word	0xffffffff


	//----- nvinfo : EIATTR_COOP_GROUP_INSTR_OFFSETS
	.align		4
.L_1060:
        /*004c*/ 	.byte	0x04, 0x28
        /*004e*/ 	.short	(.L_1062 - .L_1061)


	//   ....[0]....
.L_1061:
        /*0050*/ 	.word	0x00001020


	//   ....[1]....
        /*0054*/ 	.word	0x00001030


	//   ....[2]....
        /*0058*/ 	.word	0x00001040


	//   ....[3]....
        /*005c*/ 	.word	0x00001080


	//   ....[4]....
        /*0060*/ 	.word	0x00001090


	//   ....[5]....
        /*0064*/ 	.word	0x000010a0


	//   ....[6]....
        /*0068*/ 	.word	0x000010e0


	//   ....[7]....
        /*006c*/ 	.word	0x00001100


	//   ....[8]....
        /*0070*/ 	.word	0x00001110


	//----- nvinfo : EIATTR_EXIT_INSTR_OFFSETS
	.align		4
.L_1062:
        /*0074*/ 	.byte	0x04, 0x1c
        /*0076*/ 	.short	(.L_1064 - .L_1063)


	//   ....[0]....
.L_1063:
        /*0078*/ 	.word	0x000001b0


	//   ....[1]....
        /*007c*/ 	.word	0x00001740


	//   ....[2]....
        /*0080*/ 	.word	0x000017c0


	//----- nvinfo : EIATTR_MAX_THREADS
	.align		4
.L_1064:
        /*0084*/ 	.byte	0x04, 0x05
        /*0086*/ 	.short	(.L_1066 - .L_1065)
.L_1065:
        /*0088*/ 	.word	0x00000100
        /*008c*/ 	.word	0x00000001
        /*0090*/ 	.word	0x00000001


	//----- nvinfo : EIATTR_CRS_STACK_SIZE
	.align		4
.L_1066:
        /*0094*/ 	.byte	0x04, 0x1e
        /*0096*/ 	.short	(.L_1068 - .L_1067)
.L_1067:
        /*0098*/ 	.word	0x00000000


	//----- nvinfo : EIATTR_CBANK_PARAM_SIZE
	.align		4
.L_1068:
        /*009c*/ 	.byte	0x03, 0x19
        /*009e*/ 	.short	0x00f0


	//----- nvinfo : EIATTR_PARAM_CBANK
	.align		4
        /*00a0*/ 	.byte	0x04, 0x0a
        /*00a2*/ 	.short	(.L_1070 - .L_1069)
	.align		4
.L_1069:
        /*00a4*/ 	.word	index@(.nv.constant0._ZN7cutlass13device_kernelIN5flash22FlashAttnBwdPreprocessIN4cute5tupleIJNS3_1CILi96EEENS5_ILi64EEEEEENS_6half_tEfNS_4arch4Sm90ELb1ELb1EEEEEvNT_6ParamsE)
        /*00a8*/ 	.short	0x0210
        /*00aa*/ 	.short	0x00f0


	//----- nvinfo : EIATTR_SW_WAR
	.align		4
.L_1070:
        /*00ac*/ 	.byte	0x04, 0x36
        /*00ae*/ 	.short	(.L_1072 - .L_1071)
.L_1071:
        /*00b0*/ 	.word	0x00000008
.L_1072:


//--------------------- .nv.info._ZN7cutlass13device_kernelIN5flash11enable_sm90INS1_16FlashAttnBwdSm90INS1_25CollectiveMainloopBwdSm90ILi2ELi2ELi2EN4cute5tupleIJNS5_1CILi1EEES8_S8_EEENS6_IJNS7_ILi128EEESA_NS7_ILi64EEEEEENS_6half_tEfNS_4arch4Sm90ELb0ELb0ELb0ELb0ELb0ELb1ELb0ELb0ELi2ELi1ELi2ELi2ELb0EEENS1_21CollectiveEpilogueBwdISC_SD_SF_Li256ELb0ELb0ELi1EEENS1_19SingleTileSchedulerILb0ELb0ELb0ELi128EEEEEEEEEvNT_6ParamsE --------------------------
	.section	.nv.info._ZN7cutlass13device_kernelIN5flash11enable_sm90INS1_16FlashAttnBwdSm90INS1_25CollectiveMainloopBwdSm90ILi2ELi2ELi2EN4cute5tupleIJNS5_1CILi1EEES8_S8_EEENS6_IJNS7_ILi128EEESA_NS7_ILi64EEEEEENS_6half_tEfNS_4arch4Sm90ELb0ELb0ELb0ELb0ELb0ELb1ELb0ELb0ELi2ELi1ELi2ELi2ELb0EEENS1_21CollectiveEpilogueBwdISC_SD_SF_Li256ELb0ELb0ELi1EEENS1_19SingleTileSchedulerILb0ELb0ELb0ELi128EEEEEEEEEvNT_6ParamsE,"",@"SHT_CUDA_INFO"
	.sectionflags	@""
	.align	4


	//----- nvinfo : EIATTR_CUDA_API_VERSION
	.align		4
        /*0000*/ 	.byte	0x04, 0x37
        /*0002*/ 	.short	(.L_1074 - .L_1073)
.L_1073:
        /*0004*/ 	.word	0x00000082


	//----- nvinfo : EIATTR_KPARAM_INFO
	.align		4
.L_1074:
        /*0008*/ 	.byte	0x04, 0x17
        /*000a*/ 	.short	(.L_1076 - .L_1075)
.L_1075:
        /*000c*/ 	.word	0x00000000
        /*0010*/ 	.short	0x0000
        /*0012*/ 	.short	0x0070
        /*0014*/ 	.byte	0x00, 0xf0, 0x01, 0x24


	//----- nvinfo : EIATTR_SPARSE_MMA_MASK
	.align		4
.L_1076:
        /*0018*/ 	.byte	0x03, 0x50
        /*001a*/ 	.short	0x0000


	//----- nvinfo : EIATTR_MAXREG_COUNT
	.align		4
        /*001c*/ 	.byte	0x03, 0x1b
        /*001e*/ 	.short	0x00a8


	//----- nvinfo : EIATTR_NUM_BARRIERS
	.align		4
        /*0020*/ 	.byte	0x02, 0x4c
        /*0022*/ 	.byte	0x10
	.zero		1


	//----- nvinfo : EIATTR_EXTERNS
	.align		4
        /*0024*/ 	.byte	0x04, 0x0f
        /*0026*/ 	.short	(.L_1078 - .L_1077)


	//   ....[0]....
	.align		4
.L_1077:
        /*0028*/ 	.word	index@(__assertfail)


	//----- nvinfo : EIATTR_ANNOTATIONS
	.align		4
.L_1078:
        /*002c*/ 	.byte	0x04, 0x55
        /*002e*/ 	.short	(.L_1080 - .L_1079)


	//   ....[0]....
.L_1079:
        /*0030*/ 	.word	0x00000001
        /*0034*/ 	.byte	0x40, 0x0c, 0x00, 0x00, 0x01, 0x00, 0x00, 0x00, 0xd0, 0x0e, 0x00, 0x00, 0x01, 0x00, 0x00, 0x00
        /*0044*/ 	.byte	0x00, 0x14, 0x00, 0x00, 0x01, 0x00, 0x00, 0x00, 0x30, 0x14, 0x00, 0x00, 0x01, 0x00, 0x00, 0x00
        /*0054*/ 	.byte	0x60, 0x14, 0x00, 0x00, 0x01, 0x00, 0x00, 0x00, 0xd0, 0x15, 0x00, 0x00, 0x01, 0x00, 0x00, 0x00
        /*0064*/ 	.byte	0x00, 0x16, 0x00, 0x00, 0x01, 0x00, 0x00, 0x00, 0x20, 0x16, 0x00, 0x00, 0x01, 0x00, 0x00, 0x00
        /*0074*/ 	.byte	0x80, 0x4c, 0x00, 0x00


	//----- nvinfo : EIATTR_MERCURY_ISA_VERSION
	.align		4
.L_1080:
        /*0078*/ 	.byte	0x03, 0x5f
        /*007a*/ 	.short	0x0101


	//----- nvinfo : EIATTR_INT_WARP_WIDE_INSTR_OFFSETS
	.align		4
        /*007c*/ 	.byte	0x04, 0x31
        /*007e*/ 	.short	(.L_1082 - .L_1081)


	//   ....[0]....
.L_1081:
        /*0080*/ 	.word	0x000001e0


	//   ....[1]....
        /*0084*/ 	.word	0x000002a0


	//----- nvinfo : EIATTR_COOP_GROUP_MASK_REGIDS
	.align		4
.L_1082:
        /*0088*/ 	.byte	0x04, 0x29
        /*008a*/ 	.short	(.L_1084 - .L_1083)


	//   ....[0]....
.L_1083:
        /*008c*/ 	.word	0xffffffff


	//   ....[1]....
        /*0090*/ 	.word	0xffffffff


	//   ....[2]....
        /*0094*/ 	.word	0xffffffff


	//   ....[3]....
        /*0098*/ 	.word	0xffffffff


	//   ....[4]....
        /*009c*/ 	.word	0xffffffff


	//   ....[5]....
        /*00a0*/ 	.word	0xffffffff


	//   ....[6]....
        /*00a4*/ 	.word	0xffffffff


	//   ....[7]....
        /*00a8*/ 	.word	0xffffffff


	//   ....[8]....
        /*00ac*/ 	.word	0xffffffff


	//   ....[9]....
        /*00b0*/ 	.word	0xffffffff


	//   ....[10]....
        /*00b4*/ 	.word	0xffffffff


	//   ....[11]....
        /*00b8*/ 	.word	0xffffffff


	//   ....[12]....
        /*00bc*/ 	.word	0xffffffff


	//   ....[13]....
        /*00c0*/ 	.word	0xffffffff


	//   ....[14]....
        /*00c4*/ 	.word	0xffffffff


	//   ....[15]....
        /*00c8*/ 	.word	0xffffffff


	//   ....[16]....
        /*00cc*/ 	.word	0xffffffff


	//   ....[17]....
        /*00d0*/ 	.word	0xffffffff


	//   ....[18]....
        /*00d4*/ 	.word	0xffffffff


	//   ....[19]....
        /*00d8*/ 	.word	0xffffffff


	//   ....[20]....
        /*00dc*/ 	.word	0xffffffff


	//   ....[21]....
        /*00e0*/ 	.word	0xffffffff


	//   ....[22]....
        /*00e4*/ 	.word	0xffffffff


	//   ....[23]....
        /*00e8*/ 	.word	0xffffffff


	//   ....[24]....
        /*00ec*/ 	.word	0xffffffff


	//   ....[25]....
        /*00f0*/ 	.word	0xffffffff


	//   ....[26]....
        /*00f4*/ 	.word	0xffffffff


	//   ....[27]....
        /*00f8*/ 	.word	0xffffffff


	//   ....[28]....
        /*00fc*/ 	.word	0xffffffff


	//   ....[29]....
        /*0100*/ 	.word	0xffffffff


	//   ....[30]....
        /*0104*/ 	.word	0xffffffff


	//   ....[31]....
        /*0108*/ 	.word	0xffffffff


	//   ....[32]....
        /*010c*/ 	.word	0xffffffff


	//   ....[33]....
        /*0110*/ 	.word	0xffffffff


	//   ....[34]....
        /*0114*/ 	.word	0xffffffff


	//   ....[35]....
        /*0118*/ 	.word	0xffffffff


	//   ....[36]....
        /*011c*/ 	.word	0xffffffff


	//   ....[37]....
        /*0120*/ 	.word	0xffffffff


	//   ....[38]....
        /*0124*/ 	.word	0xffffffff


	//   ....[39]....
        /*0128*/ 	.word	0xffffffff


	//   ....[40]....
        /*012c*/ 	.word	0xffffffff


	//   ....[41]....
        /*0130*/ 	.word	0xffffffff


	//   ....[42]....
        /*0134*/ 	.word	0xffffffff


	//   ....[43]....
        /*0138*/ 	.word	0xffffffff


	//   ....[44]....
        /*013c*/ 	.word	0xffffffff


	//   ....[45]....
        /*0140*/ 	.word	0xffffffff


	//   ....[46]....
        /*0144*/ 	.word	0xffffffff


	//   ....[47]....
        /*0148*/ 	.word	0xffffffff


	//   ....[48]....
        /*014c*/ 	.word	0xffffffff


	//   ....[49]....
        /*0150*/ 	.word	0xffffffff


	//   ....[50]....
        /*0154*/ 	.word	0xffffffff


	//   ....[51]....
        /*0158*/ 	.word	0xffffffff


	//   ....[52]....
        /*015c*/ 	.word	0xffffffff


	//   ....[53]....
        /*0160*/ 	.word	0xffffffff


	//   ....[54]....
        /*0164*/ 	.word	0xffffffff


	//   ....[55]....
        /*0168*/ 	.word	0xffffffff


	//   ....[56]....
        /*016c*/ 	.word	0xffffffff


	//   ....[57]....
        /*0170*/ 	.word	0xffffffff


	//   ....[58]....
        /*0174*/ 	.word	0xffffffff


	//   ....[59]....
        /*0178*/ 	.word	0xffffffff


	//   ....[60]....
        /*017c*/ 	.word	0xffffffff


	//   ....[61]....
        /*0180*/ 	.word	0xffffffff


	//   ....[62]....
        /*0184*/ 	.word	0xffffffff


	//   ....[63]....
        /*0188*/ 	.word	0xffffffff


	//   ....[64]....
        /*018c*/ 	.word	0xffffffff


	//   ....[65]....
        /*0190*/ 	.word	0xffffffff


	//   ....[66]....
        /*0194*/ 	.word	0xffffffff


	//   ....[67]....
        /*0198*/ 	.word	0xffffffff


	//   ....[68]....
        /*019c*/ 	.word	0xffffffff


	//   ....[69]....
        /*01a0*/ 	.word	0xffffffff


	//   ....[70]....
        /*01a4*/ 	.word	0xffffffff


	//   ....[71]....
        /*01a8*/ 	.word	0xffffffff


	//   ....[72]....
        /*01ac*/ 	.word	0x0500000f


	//----- nvinfo : EIATTR_COOP_GROUP_INSTR_OFFSETS
	.align		4
.L_1084:
        /*01b0*/ 	.byte	0x04, 0x28
        /*01b2*/ 	.short	(.L_1086 - .L_1085)


	//   ....[0]....
.L_1085:
        /*01b4*/ 	.word	0x00000060


	//   ....[1]....
        /*01b8*/ 	.word	0x000001f0


	//   ....[2]....
        /*01bc*/ 	.word	0x00000280


	//   ....[3]....
        /*01c0*/ 	.word	0x00000400


	//   ....[4]....
        /*01c4*/ 	.word	0x00000640


	//   ....[5]....
        /*01c8*/ 	.word	0x00000b90


	//   ....[6]....
        /*01cc*/ 	.word	0x00001ad0


	//   ....[7]....
        /*01d0*/ 	.word	0x00001b10


	//   ....[8]....
        /*01d4*/ 	.word	0x00001b50


	//   ....[9]....
        /*01d8*/ 	.word	0x00001bb0


	//   ....[10]....
        /*01dc*/ 	.word	0x00001c80


	//   ....[11]....
        /*01e0*/ 	.word	0x00001cd0


	//   ....[12]....
        /*01e4*/ 	.word	0x00001d10


	//   ....[13]....
        /*01e8*/ 	.word	0x00001d50


	//   ....[14]....
        /*01ec*/ 	.word	0x00001d80


	//   ....[15]....
        /*01f0*/ 	.word	0x00001dc0


	//   ....[16]....
        /*01f4*/ 	.word	0x00001e00


	//   ....[17]....
        /*01f8*/ 	.word	0x00001e80


	//   ....[18]....
        /*01fc*/ 	.word	0x00001ee0


	//   ....[19]....
        /*0200*/ 	.word	0x00001f10


	//   ....[20]....
        /*0204*/ 	.word	0x00001f40


	//   ....[21]....
        /*0208*/ 	.word	0x00001f70


	//   ....[22]....
        /*020c*/ 	.word	0x00001fb0


	//   ....[23]....
        /*0210*/ 	.word	0x00002050


	//   ....[24]....
        /*0214*/ 	.word	0x000020d0


	//   ....[25]....
        /*0218*/ 	.word	0x00002110


	//   ....[26]....
        /*021c*/ 	.word	0x00002150


	//   ....[27]....
        /*0220*/ 	.word	0x00002190


	//   ....[28]....
        /*0224*/ 	.word	0x000021e0


	//   ....[29]....
        /*0228*/ 	.word	0x00002220


	//   ....[30]....
        /*022c*/ 	.word	0x000022b0


	//   ....[31]....
        /*0230*/ 	.word	0x000022f0


	//   ....[32]....
        /*0234*/ 	.word	0x00002330


	//   ....[33]....
        /*0238*/ 	.word	0x00002380


	//   ....[34]....
        /*023c*/ 	.word	0x000023f0


	//   ....[35]....
        /*0240*/ 	.word	0x00002490


	//   ....[36]....
        /*0244*/ 	.word	0x000024d0


	//   ....[37]....
        /*0248*/ 	.word	0x000026a0


	//   ....[38]....
        /*024c*/ 	.word	0x00002b20


	//   ....[39]....
        /*0250*/ 	.word	0x00002b30


	//   ....[40]....
        /*0254*/ 	.word	0x00002b40


	//   ....[41]....
        /*0258*/ 	.word	0x00002b50


	//   ....[42]....
        /*025c*/ 	.word	0x00002b60


	//   ....[43]....
        /*0260*/ 	.word	0x00002b70


	//   ....[44]....
        /*0264*/ 	.word	0x00002ba0


	//   ....[45]....
        /*0268*/ 	.word	0x00002bd0


	//   ....[46]....
        /*026c*/ 	.word	0x00002c10


	//   ....[47]....
        /*0270*/ 	.word	0x00002c50


	//   ....[48]....
        /*0274*/ 	.word	0x00002c90


	//   ....[49]....
        /*0278*/ 	.word	0x00002cd0


	//   ....[50]....
        /*027c*/ 	.word	0x00002d00


	//   ....[51]....
        /*0280*/ 	.word	0x00002d30


	//   ....[52]....
        /*0284*/ 	.word	0x00002d90


	//   ....[53]....
        /*0288*/ 	.word	0x00002dd0


	//   ....[54]....
        /*028c*/ 	.word	0x00002e10


	//   ....[55]....
        /*0290*/ 	.word	0x00002e50


	//   ....[56]....
        /*0294*/ 	.word	0x00002e90


	//   ....[57]....
        /*0298*/ 	.word	0x00002ed0


	//   ....[58]....
        /*029c*/ 	.word	0x00002f10


	//   ....[59]....
        /*02a0*/ 	.word	0x00002f50


	//   ....[60]....
        /*02a4*/ 	.word	0x00002f90


	//   ....[61]....
        /*02a8*/ 	.word	0x00002fd0


	//   ....[62]....
        /*02ac*/ 	.word	0x00003010


	//   ....[63]....
        /*02b0*/ 	.word	0x00003050


	//   ....[64]....
        /*02b4*/ 	.word	0x00003090


	//   ....[65]....
        /*02b8*/ 	.word	0x000030d0


	//   ....[66]....
        /*02bc*/ 	.word	0x00003110


	//   ....[67]....
        /*02c0*/ 	.word	0x00003150


	//   ....[68]....
        /*02c4*/ 	.word	0x00003190


	//   ....[69]....
        /*02c8*/ 	.word	0x000031d0


	//   ....[70]....
        /*02cc*/ 	.word	0x00004e80


	//   ....[71]....
        /*02d0*/ 	.word	0x00005360


	//   ....[72]....
        /*02d4*/ 	.word	0x000077b0


	//----- nvinfo : EIATTR_REG_RECONFIG
	.align		4
.L_1086:
        /*02d8*/ 	.byte	0x01, 0x54
	.zero		2


	//----- nvinfo : EIATTR_SYSCALL_OFFSETS
	.align		4
        /*02dc*/ 	.byte	0x04, 0x46
        /*02de*/ 	.short	(.L_1088 - .L_1087)


	//   ....[0]....
.L_1087:
        /*02e0*/ 	.word	0x000007f0


	//   ....[1]....
        /*02e4*/ 	.word	0x000008e0


	//   ....[2]....
        /*02e8*/ 	.word	0x00000a40


	//   ....[3]....
        /*02ec*/ 	.word	0x00000b30


	//   ....[4]....
        /*02f0*/ 	.word	0x00004900


	//   ....[5]....
        /*02f4*/ 	.word	0x00004a30


	//   ....[6]....
        /*02f8*/ 	.word	0x00004b50


	//   ....[7]....
        /*02fc*/ 	.word	0x00004c70


	//----- nvinfo : EIATTR_MBARRIER_INSTR_OFFSETS
	.align		4
.L_1088:
        /*0300*/ 	.byte	0x04, 0x39
        /*0302*/ 	.short	(.L_1090 - .L_1089)


	//   ....[0]....
.L_1089:
        /*0304*/ 	.word	0x000002c0
        /*0308*/ 	.word	0x000000ff
        /*030c*/ 	.word	0x00030c00
        /*0310*/ 	.short	0x0100
        /*0312*/ 	.byte	0x06
	.zero		1


	//   ....[1]....
        /*0314*/ 	.word	0x000003b0
        /*0318*/ 	.word	0x000000ff
        /*031c*/ 	.word	0x00030c10
        /*0320*/ 	.short	0x0100
        /*0322*/ 	.byte	0x08
	.zero		1


	//   ....[2]....
        /*0324*/ 	.word	0x000003c0
        /*0328*/ 	.word	0x000000ff
        /*032c*/ 	.word	0x00030c20
        /*0330*/ 	.short	0x0100
        /*0332*/ 	.byte	0x08
	.zero		1


	//   ....[3]....
        /*0334*/ 	.word	0x000003d0
        /*0338*/ 	.word	0x000000ff
        /*033c*/ 	.word	0x00030c18
        /*0340*/ 	.short	0x0100
        /*0342*/ 	.byte	0x08
	.zero		1


	//   ....[4]....
        /*0344*/ 	.word	0x000003e0
        /*0348*/ 	.word	0x000000ff
        /*034c*/ 	.word	0x00030c28
        /*0350*/ 	.short	0x0100
        /*0352*/ 	.byte	0x08
	.zero		1


	//   ....[5]....
        /*0354*/ 	.word	0x00000510
        /*0358*/ 	.word	0x000000ff
        /*035c*/ 	.word	0x00030c30
        /*0360*/ 	.short	0x0100
        /*0362*/ 	.byte	0x08
	.zero		1


	//   ....[6]....
        /*0364*/ 	.word	0x00000520
        /*0368*/ 	.word	0x000000ff
        /*036c*/ 	.word	0x00030c40
        /*0370*/ 	.short	0x0100
        /*0372*/ 	.byte	0x08
	.zero		1


	//   ....[7]....
        /*0374*/ 	.word	0x00000530
        /*0378*/ 	.word	0x000000ff
        /*037c*/ 	.word	0x00030c38
        /*0380*/ 	.short	0x0100
        /*0382*/ 	.byte	0x08
	.zero		1


	//   ....[8]....
        /*0384*/ 	.word	0x00000540
        /*0388*/ 	.word	0x000000ff
        /*038c*/ 	.word	0x00030c48
        /*0390*/ 	.short	0x0100
        /*0392*/ 	.byte	0x08
	.zero		1


	//   ....[9]....
        /*0394*/ 	.word	0x00000bc0
        /*0398*/ 	.word	0x000000e1
        /*039c*/ 	.word	0x00030c00
        /*03a0*/ 	.short	0x010a
        /*03a2*/ 	.byte	0x3f
	.zero		1


	//   ....[10]....
        /*03a4*/ 	.word	0x00000c60
        /*03a8*/ 	.word	0x000000e1
        /*03ac*/ 	.word	0x00030c00
        /*03b0*/ 	.short	0x010a
        /*03b2*/ 	.byte	0x3f
	.zero		1


	//   ....[11]....
        /*03b4*/ 	.word	0x00001510
        /*03b8*/ 	.word	0x00000009
        /*03bc*/ 	.word	0x00030c10
        /*03c0*/ 	.short	0x010a
        /*03c2*/ 	.byte	0x3f
	.zero		1


	//   ....[12]....
        /*03c4*/ 	.word	0x00001580
        /*03c8*/ 	.word	0x00000009
        /*03cc*/ 	.word	0x00030c10
        /*03d0*/ 	.short	0x010a
        /*03d2*/ 	.byte	0x3f
	.zero		1


	//   ....[13]....
        /*03d4*/ 	.word	0x00001990
        /*03d8*/ 	.word	0x00000009
        /*03dc*/ 	.word	0x00030c30
        /*03e0*/ 	.short	0x010a
        /*03e2*/ 	.byte	0x3f
	.zero		1


	//   ....[14]....
        /*03e4*/ 	.word	0x00001a10
        /*03e8*/ 	.word	0x00000009
        /*03ec*/ 	.word	0x00030c30
        /*03f0*/ 	.short	0x010a
        /*03f2*/ 	.byte	0x3f
	.zero		1


	//   ....[15]....
        /*03f4*/ 	.word	0x00004150
        /*03f8*/ 	.word	0x0000000a
        /*03fc*/ 	.word	0x00000000
        /*0400*/ 	.short	0x0101
        /*0402*/ 	.byte	0x3f
	.zero		1


	//   ....[16]....
        /*0404*/ 	.word	0x00004590
        /*0408*/ 	.word	0x00000009
        /*040c*/ 	.word	0x00000000
        /*0410*/ 	.short	0x0101
        /*0412*/ 	.byte	0x3f
	.zero		1


	//   ....[17]....
        /*0414*/ 	.word	0x000061a0
        /*0418*/ 	.word	0x0000000b
        /*041c*/ 	.word	0x00030c20
        /*0420*/ 	.short	0x010a
        /*0422*/ 	.byte	0x3f
	.zero		1


	//   ....[18]....
        /*0424*/ 	.word	0x00006670
        /*0428*/ 	.word	0x0000000b
        /*042c*/ 	.word	0x00030c40
        /*0430*/ 	.short	0x010a
        /*0432*/ 	.byte	0x3f
	.zero		1


	//   ....[19]....
        /*0434*/ 	.word	0x000068a0
        /*0438*/ 	.word	0x0000000b
        /*043c*/ 	.word	0x00030c28
        /*0440*/ 	.short	0x010a
        /*0442*/ 	.byte	0x3f
	.zero		1


	//   ....[20]....
        /*0444*/ 	.word	0x00006a40
        /*0448*/ 	.word	0x0000000b
        /*044c*/ 	.word	0x00030c48
        /*0450*/ 	.short	0x010a
        /*0452*/ 	.byte	0x3f
	.zero		1


	//   ....[21]....
        /*0454*/ 	.word	0x00006c50
        /*0458*/ 	.word	0x0000000b
        /*045c*/ 	.word	0x00030c20
        /*0460*/ 	.short	0x010a
        /*0462*/ 	.byte	0x3f
	.zero		1


	//   ....[22]....
        /*0464*/ 	.word	0x00006e60
        /*0468*/ 	.word	0x0000000b
        /*046c*/ 	.word	0x00030c40
        /*0470*/ 	.short	0x010a
        /*0472*/ 	.byte	0x3f
	.zero		1


	//   ....[23]....
        /*0474*/ 	.word	0x00007060
        /*0478*/ 	.word	0x0000000b
        /*047c*/ 	.word	0x00030c28
        /*0480*/ 	.short	0x010a
        /*0482*/ 	.byte	0x3f
	.zero		1


	//   ....[24]....
        /*0484*/ 	.word	0x00007260
        /*0488*/ 	.word	0x0000000d
        /*048c*/ 	.word	0x00030c40
        /*0490*/ 	.short	0x010a
        /*0492*/ 	.byte	0x3f
	.zero		1


	//   ....[25]....
        /*0494*/ 	.word	0x00007620
        /*0498*/ 	.word	0x00000006
        /*049c*/ 	.word	0x00000000
        /*04a0*/ 	.short	0x010a
        /*04a2*/ 	.byte	0x3f
	.zero		1


	//   ....[26]....
        /*04a4*/ 	.word	0x00007680
        /*04a8*/ 	.word	0x00000003
        /*04ac*/ 	.word	0x00000000
        /*04b0*/ 	.short	0x010a
        /*04b2*/ 	.byte	0x3f
	.zero		1


	//   ....[27]....
        /*04b4*/ 	.word	0x000076e0
        /*04b8*/ 	.word	0x00000000
        /*04bc*/ 	.word	0x00000000
        /*04c0*/ 	.short	0x010a
        /*04c2*/ 	.byte	0x3f
	.zero		1


	//   ....[28]....
        /*04c4*/ 	.word	0x00007710
        /*04c8*/ 	.word	0x00000003
        /*04cc*/ 	.word	0x00000000
        /*04d0*/ 	.short	0x010a
        /*04d2*/ 	.byte	0x3f
	.zero		1


	//   ....[29]....
        /*04d4*/ 	.word	0x000077e0
        /*04d8*/ 	.word	0x000000e1
        /*04dc*/ 	.word	0x00030c00
        /*04e0*/ 	.short	0x010a
        /*04e2*/ 	.byte	0x3f
	.zero		1


	//   ....[30]....
        /*04e4*/ 	.word	0x00007830
        /*04e8*/ 	.word	0x00000009
        /*04ec*/ 	.word	0x00030c10
        /*04f0*/ 	.short	0x010a
        /*04f2*/ 	.byte	0x3f
	.zero		1


	//   ....[31]....
        /*04f4*/ 	.word	0x00007880
        /*04f8*/ 	.word	0x00000009
        /*04fc*/ 	.word	0x00030c30
        /*0500*/ 	.short	0x010a
        /*0502*/ 	.byte	0x3f
	.zero		1


	//   ....[32]....
        /*0504*/ 	.word	0x000078d0
        /*0508*/ 	.word	0x0000000b
        /*050c*/ 	.word	0x00030c20
        /*0510*/ 	.short	0x010a
        /*0512*/ 	.byte	0x3f
	.zero		1


	//   ....[33]....
        /*0514*/ 	.word	0x00007920
        /*0518*/ 	.word	0x0000000b
        /*051c*/ 	.word	0x00030c40
        /*0520*/ 	.short	0x010a
        /*0522*/ 	.byte	0x3f
	.zero		1


	//   ....[34]....
        /*0524*/ 	.word	0x00007970
        /*0528*/ 	.word	0x0000000b
        /*052c*/ 	.word	0x00030c28
        /*0530*/ 	.short	0x010a
        /*0532*/ 	.byte	0x3f
	.zero		1


	//   ....[35]....
        /*0534*/ 	.word	0x000079c0
        /*0538*/ 	.word	0x0000000b
        /*053c*/ 	.word	0x00030c48
        /*0540*/ 	.short	0x010a
        /*0542*/ 	.byte	0x3f
	.zero		1


	//   ....[36]....
        /*0544*/ 	.word	0x00007a20
        /*0548*/ 	.word	0x0000000b
        /*054c*/ 	.word	0x00030c20
        /*0550*/ 	.short	0x010a
        /*0552*/ 	.byte	0x3f
	.zero		1


	//   ....[37]....
        /*0554*/ 	.word	0x00007a70
        /*0558*/ 	.word	0x0000000b
        /*055c*/ 	.word	0x00030c40
        /*0560*/ 	.short	0x010a
        /*0562*/ 	.byte	0x3f
	.zero		1


	//   ....[38]....
        /*0564*/ 	.word	0x00007ac0
        /*0568*/ 	.word	0x0000000b
        /*056c*/ 	.word	0x00030c28
        /*0570*/ 	.short	0x010a
        /*0572*/ 	.byte	0x3f
	.zero		1


	//   ....[39]....
        /*0574*/ 	.word	0x00007b10
        /*0578*/ 	.word	0x0000000d
        /*057c*/ 	.word	0x00030c40
        /*0580*/ 	.short	0x010a
        /*0582*/ 	.byte	0x3f
	.zero		1


	//   ....[40]....
        /*0584*/ 	.word	0x00007bf0
        /*0588*/ 	.word	0x00000006
        /*058c*/ 	.word	0x00000000
        /*0590*/ 	.short	0x010a
        /*0592*/ 	.byte	0x3f
	.zero		1


	//   ....[41]....
        /*0594*/ 	.word	0x00007c40
        /*0598*/ 	.word	0x00000003
        /*059c*/ 	.word	0x00000000
        /*05a0*/ 	.short	0x010a
        /*05a2*/ 	.byte	0x3f
	.zero		1


	//   ....[42]....
        /*05a4*/ 	.word	0x00007c90
        /*05a8*/ 	.word	0x00000000
        /*05ac*/ 	.word	0x00000000
        /*05b0*/ 	.short	0x010a
        /*05b2*/ 	.byte	0x3f
	.zero		1


	//----- nvinfo : EIATTR_NUM_MBARRIERS
	.align		4
.L_1090:
        /*05b4*/ 	.byte	0x03, 0x38
        /*05b6*/ 	.short	0x0009


	//----- nvinfo : EIATTR_EXIT_INSTR_OFFSETS
	.align		4
        /*05b8*/ 	.byte	0x04, 0x1c
        /*05ba*/ 	.short	(.L_1092 - .L_1091)


	//   ....[0]....
.L_1091:
        /*05bc*/ 	.word	0x00007760


	//----- nvinfo : EIATTR_MAX_THREADS
	.align		4
.L_1092:
        /*05c0*/ 	.byte	0x04, 0x05
        /*05c2*/ 	.short	(.L_1094 - .L_1093)
.L_1093:
        /*05c4*/ 	.word	0x00000180
        /*05c8*/ 	.word	0x00000001
        /*05cc*/ 	.word	0x00000001


	//----- nvinfo : EIATTR_CRS_STACK_SIZE
	.align		4
.L_1094:
        /*05d0*/ 	.byte	0x04, 0x1e
        /*05d2*/ 	.short	(.L_1096 - .L_1095)
.L_1095:
        /*05d4*/ 	.word	0x00000000


	//----- nvinfo : EIATTR_CBANK_PARAM_SIZE
	.align		4
.L_1096:
        /*05d8*/ 	.byte	0x03, 0x19
        /*05da*/ 	.short	0x0970


	//----- nvinfo : EIATTR_PARAM_CBANK
	.align		4
        /*05dc*/ 	.byte	0x04, 0x0a
        /*05de*/ 	.short	(.L_1098 - .L_1097)
	.align		4
.L_1097:
        /*05e0*/ 	.word	index@(.nv.constant0._ZN7cutlass13device_kernelIN5flash11enable_sm90INS1_16FlashAttnBwdSm90INS1_25CollectiveMainloopBwdSm90ILi2ELi2ELi2EN4cute5tupleIJNS5_1CILi1EEES8_S8_EEENS6_IJNS7_ILi128EEESA_NS7_ILi64EEEEEENS_6half_tEfNS_4arch4Sm90ELb0ELb0ELb0ELb0ELb0ELb1ELb0ELb0ELi2ELi1ELi2ELi2ELb0EEENS1_21CollectiveEpilogueBwdISC_SD_SF_Li256ELb0ELb0ELi1EEENS1_19SingleTileSchedulerILb0ELb0ELb0ELi128EEEEEEEEEvNT_6ParamsE)
        /*05e4*/ 	.short	0x0210
        /*05e6*/ 	.short	0x0970


	//----- nvinfo : EIATTR_SW_WAR
	.align		4
.L_1098:
        /*05e8*/ 	.byte	0x04, 0x36
        /*05ea*/ 	.short	(.L_1100 - .L_1099)
.L_1099:
        /*05ec*/ 	.word	0x00000008
.L_1100:


//--------------------- .nv.info._ZN7cutlass13device_kernelIN5flash11enable_sm90INS1_16FlashAttnBwdSm90INS1_25CollectiveMainloopBwdSm90ILi2ELi2ELi2EN4cute5tupleIJNS5_1CILi1EEES8_S8_EEENS6_IJNS7_ILi128EEESA_NS7_ILi64EEEEEENS_6half_tEfNS_4arch4Sm90ELb0ELb0ELb0ELb0ELb1ELb1ELb0ELb0ELi2ELi1ELi2ELi2ELb0EEENS1_21CollectiveEpilogueBwdISC_SD_SF_Li256ELb0ELb0ELi1EEENS1_19SingleTileSchedulerILb0ELb0ELb0ELi128EEEEEEEEEvNT_6ParamsE --------------------------
	.section	.nv.info._ZN7cutlass13device_kernelIN5flash11enable_sm90INS1_16FlashAttnBwdSm90INS1_25CollectiveMainloopBwdSm90ILi2ELi2ELi2EN4cute5tupleIJNS5_1CILi1EEES8_S8_EEENS6_IJNS7_ILi128EEESA_NS7_ILi64EEEEEENS_6half_tEfNS_4arch4Sm90ELb0ELb0ELb0ELb0ELb1ELb1ELb0ELb0ELi2ELi1ELi2ELi2ELb0EEENS1_21CollectiveEpilogueBwdISC_SD_SF_Li256ELb0ELb0ELi1EEENS1_19SingleTileSchedulerILb0ELb0ELb0ELi128EEEEEEEEEvNT_6ParamsE,"",@"SHT_CUDA_INFO"
	.sectionflags	@""
	.align	4


	//----- nvinfo : EIATTR_CUDA_API_VERSION
	.align		4
        /*0000*/ 	.byte	0x04, 0x37
        /*0002*/ 	.short	(.L_1102 - .L_1101)
.L_1101:
        /*0004*/ 	.word	0x00000082


	//----- nvinfo : EIATTR_KPARAM_INFO
	.align		4
.L_1102:
        /*0008*/ 	.byte	0x04, 0x17
        /*000a*/ 	.short	(.L_1104 - .L_1103)
.L_1103:
        /*000c*/ 	.word	0x00000000
        /*0010*/ 	.short	0x0000
        /*0012*/ 	.short	0x0070
        /*0014*/ 	.byte	0x00, 0xf0, 0x01, 0x24


	//----- nvinfo : EIATTR_SPARSE_MMA_MASK
	.align		4
.L_1104:
        /*0018*/ 	.byte	0x03, 0x50
        /*001a*/ 	.short	0x0000


	//----- nvinfo : EIATTR_MAXREG_COUNT
	.align		4
        /*001c*/ 	.byte	0x03, 0x1b
        /*001e*/ 	.short	0x00a8


	//----- nvinfo : EIATTR_NUM_BARRIERS
	.align		4
        /*0020*/ 	.byte	0x02, 0x4c
        /*0022*/ 	.byte	0x10
	.zero		1


	//----- nvinfo : EIATTR_EXTERNS
	.align		4
        /*0024*/ 	.byte	0x04, 0x0f
        /*0026*/ 	.short	(.L_1106 - .L_1105)


	//   ....[0]....
	.align		4
.L_1105:
        /*0028*/ 	.word	index@(__assertfail)


	//----- nvinfo : EIATTR_ANNOTATIONS
	.align		4
.L_1106:
        /*002c*/ 	.byte	0x04, 0x55
        /*002e*/ 	.short	(.L_1108 - .L_1107)


	//   ....[0]....
.L_1107:
        /*0030*/ 	.word	0x00000001
        /*0034*/ 	.byte	0x40, 0x0c, 0x00, 0x00, 0x01, 0x00, 0x00, 0x00, 0xd0, 0x0e, 0x00, 0x00, 0x01, 0x00, 0x00, 0x00
        /*0044*/ 	.byte	0x00, 0x14, 0x00, 0x00, 0x01, 0x00, 0x00, 0x00, 0x30, 0x14, 0x00, 0x00, 0x01, 0x00, 0x00, 0x00
        /*0054*/ 	.byte	0x60, 0x14, 0x00, 0x00, 0x01, 0x00, 0x00, 0x00, 0xd0, 0x15, 0x00, 0x00, 0x01, 0x00, 0x00, 0x00
        /*0064*/ 	.byte	0x00, 0x16, 0x00, 0x00, 0x01, 0x00, 0x00, 0x00, 0x20, 0x16, 0x00, 0x00, 0x01, 0x00, 0x00, 0x00
        /*0074*/ 	.byte	0x80, 0x4c, 0x00, 0x00


	//----- nvinfo : EIATTR_MERCURY_ISA_VERSION
	.align		4
.L_1108:
        /*0078*/ 	.byte	0x03, 0x5f
        /*007a*/ 	.short	0x0101


	//----- nvinfo : EIATTR_INT_WARP_WIDE_INSTR_OFFSETS
	.align		4
        /*007c*/ 	.byte	0x04, 0x31
        /*007e*/ 	.short	(.L_1110 - .L_1109)


	//   ....[0]....
.L_1109:
        /*0080*/ 	.word	0x000001e0


	//   ....[1]....
        /*0084*/ 	.word	0x000002a0


	//   ....[2]....
        /*0088*/ 	.word	0x00005bd0


	//   ....[3]....
        /*008c*/ 	.word	0x00006040


	//   ....[4]....
        /*0090*/ 	.word	0x00006610


	//----- nvinfo : EIATTR_COOP_GROUP_MASK_REGIDS
	.align		4
.L_1110:
        /*0094*/ 	.byte	0x04, 0x29
        /*0096*/ 	.short	(.L_1112 - .L_1111)


	//   ....[0]....
.L_1111:
        /*0098*/ 	.word	0xffffffff


	//   ....[1]....
        /*009c*/ 	.word	0xffffffff


	//   ....[2]....
        /*00a0*/ 	.word	0xffffffff


	//   ....[3]....
        /*00a4*/ 	.word	0xffffffff


	//   ....[4]....
        /*00a8*/ 	.word	0xffffffff


	//   ....[5]....
        /*00ac*/ 	.word	0xffffffff


	//   ....[6]....
        /*00b0*/ 	.word	0xffffffff


	//   ....[7]....
        /*00b4*/ 	.word	0xffffffff


	//   ....[8]....
        /*00b8*/ 	.word	0xffffffff


	//   ....[9]....
        /*00bc*/ 	.word	0xffffffff


	//   ....[10]....
        /*00c0*/ 	.word	0xffffffff


	//   ....[11]....
        /*00c4*/ 	.word	0xffffffff


	//   ....[12]....
        /*00c8*/ 	.word	0xffffffff


	//   ....[13]....
        /*00cc*/ 	.word	0xffffffff


	//   ....[14]....
        /*00d0*/ 	.word	0xffffffff


	//   ....[15]....
        /*00d4*/ 	.word	0xffffffff


	//   ....[16]....
        /*00d8*/ 	.word	0xffffffff


	//   ....[17]....
        /*00dc*/ 	.word	0xffffffff


	//   ....[18]....
        /*00e0*/ 	.word	0xffffffff


	//   ....[19]....
        /*00e4*/ 	.word	0xffffffff


	//   ....[20]....
        /*00e8*/ 	.word	0xffffffff


	//   ....[21]....
        /*00ec*/ 	.word	0xffffffff


	//   ....[22]....
        /*00f0*/ 	.word	0xffffffff


	//   ....[23]....
        /*00f4*/ 	.word	0xffffffff


	//   ....[24]....
        /*00f8*/ 	.word	0xffffffff


	//   ....[25]....
        /*00fc*/ 	.word	0xffffffff


	//   ....[26]....
        /*0100*/ 	.word	0xffffffff


	//   ....[27]....
        /*0104*/ 	.word	0xffffffff


	//   ....[28]....
        /*0108*/ 	.word	0xffffffff


	//   ....[29]....
        /*010c*/ 	.word	0xffffffff


	//   ....[30]....
        /*0110*/ 	.word	0xffffffff


	//   ....[31]....
        /*0114*/ 	.word	0xffffffff


	//   ....[32]....
        /*0118*/ 	.word	0xffffffff


	//   ....[33]....
        /*011c*/ 	.word	0xffffffff


	//   ....[34]....
        /*0120*/ 	.word	0xffffffff


	//   ....[35]....
        /*0124*/ 	.word	0xffffffff


	//   ....[36]....
        /*0128*/ 	.word	0xffffffff


	//   ....[37]....
        /*012c*/ 	.word	0xffffffff


	//   ....[38]....
        /*0130*/ 	.word	0xffffffff


	//   ....[39]....
        /*0134*/ 	.word	0xffffffff


	//   ....[40]....
        /*0138*/ 	.word	0xffffffff


	//   ....[41]....
        /*013c*/ 	.word	0xffffffff


	//   ....[42]....
        /*0140*/ 	.word	0xffffffff


	//   ....[43]....
        /*0144*/ 	.word	0xffffffff


	//   ....[44]....
        /*0148*/ 	.word	0xffffffff


	//   ....[45]....
        /*014c*/ 	.word	0xffffffff


	//   ....[46]....
        /*0150*/ 	.word	0xffffffff


	//   ....[47]....
        /*0154*/ 	.word	0xffffffff


	//   ....[48]....
        /*0158*/ 	.word	0xffffffff


	//   ....[49]....
        /*015c*/ 	.word	0xffffffff


	//   ....[50]....
        /*0160*/ 	.word	0xffffffff


	//   ....[51]....
        /*0164*/ 	.word	0xffffffff


	//   ....[52]....
        /*0168*/ 	.word	0xffffffff


	//   ....[53]....
        /*016c*/ 	.word	0xffffffff


	//   ....[54]....
        /*0170*/ 	.word	0xffffffff


	//   ....[55]....
        /*0174*/ 	.word	0xffffffff


	//   ....[56]....
        /*0178*/ 	.word	0xffffffff


	//   ....[57]....
        /*017c*/ 	.word	0xffffffff


	//   ....[58]....
        /*0180*/ 	.word	0xffffffff


	//   ....[59]....
        /*0184*/ 	.word	0xffffffff


	//   ....[60]....
        /*0188*/ 	.word	0xffffffff


	//   ....[61]....
        /*018c*/ 	.word	0xffffffff


	//   ....[62]....
        /*0190*/ 	.word	0xffffffff


	//   ....[63]....
        /*0194*/ 	.word	0xffffffff


	//   ....[64]....
        /*0198*/ 	.word	0xffffffff


	//   ....[65]....
        /*019c*/ 	.word	0xffffffff


	//   ....[66]....
        /*01a0*/ 	.word	0xffffffff


	//   ....[67]....
        /*01a4*/ 	.word	0xffffffff


	//   ....[68]....
        /*01a8*/ 	.word	0xffffffff


	//   ....[69]....
        /*01ac*/ 	.word	0xffffffff


	//   ....[70]....
        /*01b0*/ 	.word	0xffffffff


	//   ....[71]....
        /*01b4*/ 	.word	0xffffffff


	//   ....[72]....
        /*01b8*/ 	.word	0xffffffff


	//   ....[73]....
        /*01bc*/ 	.word	0xffffffff


	//   ....[74]....
        /*01c0*/ 	.word	0xffffffff


	//   ....[75]....
        /*01c4*/ 	.word	0xffffffff


	//   ....[76]....
        /*01c8*/ 	.word	0xffffffff


	//   ....[77]....
        /*01cc*/ 	.word	0xffffffff


	//   ....[78]....
        /*01d0*/ 	.word	0x0500000f


	//   ....[79]....
        /*01d4*/ 	.word	0x0500000f


	//   ....[80]....
        /*01d8*/ 	.word	0x0500000f


	//   ....[81]....
        /*01dc*/ 	.word	0x0500000f


	//----- nvinfo : EIATTR_COOP_GROUP_INSTR_OFFSETS
	.align		4
.L_1112:
        /*01e0*/ 	.byte	0x04, 0x28
        /*01e2*/ 	.short	(.L_1114 - .L_1113)


	//   ....[0]....
.L_1113:
        /*01e4*/ 	.word	0x00000060


	//   ....[1]....
        /*01e8*/ 	.word	0x000001f0


	//   ....[2]....
        /*01ec*/ 	.word	0x00000280


	//   ....[3]....
        /*01f0*/ 	.word	0x00000400


	//   ....[4]....
        /*01f4*/ 	.word	0x00000640


	//   ....[5]....
        /*01f8*/ 	.word	0x00000b90


	//   ....[6]....
        /*01fc*/ 	.word	0x00001ad0


	//   ....[7]....
        /*0200*/ 	.word	0x00001b10


	//   ....[8]....
        /*0204*/ 	.word	0x00001b50


	//   ....[9]....
        /*0208*/ 	.word	0x00001bb0


	//   ....[10]....
        /*020c*/ 	.word	0x00001c80


	//   ....[11]....
        /*0210*/ 	.word	0x00001cd0


	//   ....[12]....
        /*0214*/ 	.word	0x00001d10


	//   ....[13]....
        /*0218*/ 	.word	0x00001d50


	//   ....[14]....
        /*021c*/ 	.word	0x00001d80


	//   ....[15]....
        /*0220*/ 	.word	0x00001dc0


	//   ....[16]....
        /*0224*/ 	.word	0x00001e00


	//   ....[17]....
        /*0228*/ 	.word	0x00001e80


	//   ....[18]....
        /*022c*/ 	.word	0x00001ee0


	//   ....[19]....
        /*0230*/ 	.word	0x00001f10


	//   ....[20]....
        /*0234*/ 	.word	0x00001f40


	//   ....[21]....
        /*0238*/ 	.word	0x00001f70


	//   ....[22]....
        /*023c*/ 	.word	0x00001fb0


	//   ....[23]....
        /*0240*/ 	.word	0x00002050


	//   ....[24]....
        /*0244*/ 	.word	0x000020d0


	//   ....[25]....
        /*0248*/ 	.word	0x00002110


	//   ....[26]....
        /*024c*/ 	.word	0x00002150


	//   ....[27]....
        /*0250*/ 	.word	0x00002190


	//   ....[28]....
        /*0254*/ 	.word	0x000021e0


	//   ....[29]....
        /*0258*/ 	.word	0x00002220


	//   ....[30]....
        /*025c*/ 	.word	0x000022b0


	//   ....[31]....
        /*0260*/ 	.word	0x000022f0


	//   ....[32]....
        /*0264*/ 	.word	0x00002330


	//   ....[33]....
        /*0268*/ 	.word	0x00002380


	//   ....[34]....
        /*026c*/ 	.word	0x000023f0


	//   ....[35]....
        /*0270*/ 	.word	0x00002490


	//   ....[36]....
        /*0274*/ 	.word	0x000024d0


	//   ....[37]....
        /*0278*/ 	.word	0x000026a0


	//   ....[38]....
        /*027c*/ 	.word	0x00002b20


	//   ....[39]....
        /*0280*/ 	.word	0x00002b30


	//   ....[40]....
        /*0284*/ 	.word	0x00002b40


	//   ....[41]....
        /*0288*/ 	.word	0x00002b50


	//   ....[42]....
        /*028c*/ 	.word	0x00002b60


	//   ....[43]....
        /*0290*/ 	.word	0x00002b70


	//   ....[44]....
        /*0294*/ 	.word	0x00002ba0


	//   ....[45]....
        /*0298*/ 	.word	0x00002bd0


	//   ....[46]....
        /*029c*/ 	.word	0x00002c10


	//   ....[47]....
        /*02a0*/ 	.word	0x00002c50


	//   ....[48]....
        /*02a4*/ 	.word	0x00002c90


	//   ....[49]....
        /*02a8*/ 	.word	0x00002cd0


	//   ....[50]....
        /*02ac*/ 	.word	0x00002d00


	//   ....[51]....
        /*02b0*/ 	.word	0x00002d30


	//   ....[52]....
        /*02b4*/ 	.word	0x00002d90


	//   ....[53]....
        /*02b8*/ 	.word	0x00002dd0


	//   ....[54]....
        /*02bc*/ 	.word	0x00002e10


	//   ....[55]....
        /*02c0*/ 	.word	0x00002e50


	//   ....[56]....
        /*02c4*/ 	.word	0x00002e90


	//   ....[57]....
        /*02c8*/ 	.word	0x00002ed0


	//   ....[58]....
        /*02cc*/ 	.word	0x00002f10


	//   ....[59]....
        /*02d0*/ 	.word	0x00002f50


	//   ....[60]....
        /*02d4*/ 	.word	0x00002f90


	//   ....[61]....
        /*02d8*/ 	.word	0x00002fd0


	//   ....[62]....
        /*02dc*/ 	.word	0x00003010


	//   ....[63]....
        /*02e0*/ 	.word	0x00003050


	//   ....[64]....
        /*02e4*/ 	.word	0x00003090


	//   ....[65]....
        /*02e8*/ 	.word	0x000030d0


	//   ....[66]....
        /*02ec*/ 	.word	0x00003110


	//   ....[67]....
        /*02f0*/ 	.word	0x00003150


	//   ....[68]....
        /*02f4*/ 	.word	0x00003190


	//   ....[69]....
        /*02f8*/ 	.word	0x000031d0


	//   ....[70]....
        /*02fc*/ 	.word	0x00004e80


	//   ....[71]....
        /*0300*/ 	.word	0x00005360


	//   ....[72]....
        /*0304*/ 	.word	0x00005870


	//   ....[73]....
        /*0308*/ 	.word	0x00005b00


	//   ....[74]....
        /*030c*/ 	.word	0x00005d40


	//   ....[75]....
        /*0310*/ 	.word	0x00005f70


	//   ....[76]....
        /*0314*/ 	.word	0x00006220


	//   ....[77]....
        /*0318*/ 	.word	0x00006550


	//   ....[78]....
        /*031c*/ 	.word	0x00007fd0


	//   ....[79]....
        /*0320*/ 	.word	0x00008120


	//   ....[80]....
        /*0324*/ 	.word	0x00008190


	//   ....[81]....
        /*0328*/ 	.word	0x00008200


	//----- nvinfo : EIATTR_REG_RECONFIG
	.align		4
.L_1114:
        /*032c*/ 	.byte	0x01, 0x54
	.zero		2


	//----- nvinfo : EIATTR_SYSCALL_OFFSETS
	.align		4
        /*0330*/ 	.byte	0x04, 0x46
        /*0332*/ 	.short	(.L_1116 - .L_1115)


	//   ....[0]....
.L_1115:
        /*0334*/ 	.word	0x000007f0


	//   ....[1]....
        /*0338*/ 	.word	0x000008e0


	//   ....[2]....
        /*033c*/ 	.word	0x00000a40


	//   ....[3]....
        /*0340*/ 	.word	0x00000b30


	//   ....[4]....
        /*0344*/ 	.word	0x00004900


	//   ....[5]....
        /*0348*/ 	.word	0x00004a30


	//   ....[6]....
        /*034c*/ 	.word	0x00004b50


	//   ....[7]....
        /*0350*/ 	.word	0x00004c70


	//----- nvinfo : EIATTR_MBARRIER_INSTR_OFFSETS
	.align		4
.L_1116:
        /*0354*/ 	.byte	0x04, 0x39
        /*0356*/ 	.short	(.L_1118 - .L_1117)


	//   ....[0]....
.L_1117:
        /*0358*/ 	.word	0x000002c0
        /*035c*/ 	.word	0x000000ff
        /*0360*/ 	.word	0x00030c00
        /*0364*/ 	.short	0x0100
        /*0366*/ 	.byte	0x06
	.zero		1


	//   ....[1]....
        /*0368*/ 	.word	0x000003b0
        /*036c*/ 	.word	0x000000ff
        /*0370*/ 	.word	0x00030c10
        /*0374*/ 	.short	0x0100
        /*0376*/ 	.byte	0x08
	.zero		1


	//   ....[2]....
        /*0378*/ 	.word	0x000003c0
        /*037c*/ 	.word	0x000000ff
        /*0380*/ 	.word	0x00030c20
        /*0384*/ 	.short	0x0100
        /*0386*/ 	.byte	0x08
	.zero		1


	//   ....[3]....
        /*0388*/ 	.word	0x000003d0
        /*038c*/ 	.word	0x000000ff
        /*0390*/ 	.word	0x00030c18
        /*0394*/ 	.short	0x0100
        /*0396*/ 	.byte	0x08
	.zero		1


	//   ....[4]....
        /*0398*/ 	.word	0x000003e0
        /*039c*/ 	.word	0x000000ff
        /*03a0*/ 	.word	0x00030c28
        /*03a4*/ 	.short	0x0100
        /*03a6*/ 	.byte	0x08
	.zero		1


	//   ....[5]....
        /*03a8*/ 	.word	0x00000510
        /*03ac*/ 	.word	0x000000ff
        /*03b0*/ 	.word	0x00030c30
        /*03b4*/ 	.short	0x0100
        /*03b6*/ 	.byte	0x08
	.zero		1


	//   ....[6]....
        /*03b8*/ 	.word	0x00000520
        /*03bc*/ 	.word	0x000000ff
        /*03c0*/ 	.word	0x00030c40
        /*03c4*/ 	.short	0x0100
        /*03c6*/ 	.byte	0x08
	.zero		1


	//   ....[7]....
        /*03c8*/ 	.word	0x00000530
        /*03cc*/ 	.word	0x000000ff
        /*03d0*/ 	.word	0x00030c38
        /*03d4*/ 	.short	0x0100
        /*03d6*/ 	.byte	0x08
	.zero		1


	//   ....[8]....
        /*03d8*/ 	.word	0x00000540
        /*03dc*/ 	.word	0x000000ff
        /*03e0*/ 	.word	0x00030c48
        /*03e4*/ 	.short	0x0100
        /*03e6*/ 	.byte	0x08
	.zero		1


	//   ....[9]....
        /*03e8*/ 	.word	0x00000bc0
        /*03ec*/ 	.word	0x000000e1
        /*03f0*/ 	.word	0x00030c00
        /*03f4*/ 	.short	0x010a
        /*03f6*/ 	.byte	0x3f
	.zero		1


	//   ....[10]....
        /*03f8*/ 	.word	0x00000c60
        /*03fc*/ 	.word	0x000000e1
        /*0400*/ 	.word	0x00030c00
        /*0404*/ 	.short	0x010a
        /*0406*/ 	.byte	0x3f
	.zero		1


	//   ....[11]....
        /*0408*/ 	.word	0x00001510
        /*040c*/ 	.word	0x00000009
        /*0410*/ 	.word	0x00030c10
        /*0414*/ 	.short	0x010a
        /*0416*/ 	.byte	0x3f
	.zero		1


	//   ....[12]....
        /*0418*/ 	.word	0x00001580
        /*041c*/ 	.word	0x00000009
        /*0420*/ 	.word	0x00030c10
        /*0424*/ 	.short	0x010a
        /*0426*/ 	.byte	0x3f
	.zero		1


	//   ....[13]....
        /*0428*/ 	.word	0x00001990
        /*042c*/ 	.word	0x00000009
        /*0430*/ 	.word	0x00030c30
        /*0434*/ 	.short	0x010a
        /*0436*/ 	.byte	0x3f
	.zero		1


	//   ....[14]....
        /*0438*/ 	.word	0x00001a10
        /*043c*/ 	.word	0x00000009
        /*0440*/ 	.word	0x00030c30
        /*0444*/ 	.short	0x010a
        /*0446*/ 	.byte	0x3f
	.zero		1


	//   ....[15]....
        /*0448*/ 	.word	0x00004150
        /*044c*/ 	.word	0x0000000a
        /*0450*/ 	.word	0x00000000
        /*0454*/ 	.short	0x0101
        /*0456*/ 	.byte	0x3f
	.zero		1


	//   ....[16]....
        /*0458*/ 	.word	0x00004590
        /*045c*/ 	.word	0x00000009
        /*0460*/ 	.word	0x00000000
        /*0464*/ 	.short	0x0101
        /*0466*/ 	.byte	0x3f
	.zero		1


	//   ....[17]....
        /*0468*/ 	.word	0x000069c0
        /*046c*/ 	.word	0x0000000b
        /*0470*/ 	.word	0x00030c20
        /*0474*/ 	.short	0x010a
        /*0476*/ 	.byte	0x3f
	.zero		1


	//   ....[18]....
        /*0478*/ 	.word	0x00006e90
        /*047c*/ 	.word	0x0000000b
        /*0480*/ 	.word	0x00030c40
        /*0484*/ 	.short	0x010a
        /*0486*/ 	.byte	0x3f
	.zero		1


	//   ....[19]....
        /*0488*/ 	.word	0x000070c0
        /*048c*/ 	.word	0x0000000b
        /*0490*/ 	.word	0x00030c28
        /*0494*/ 	.short	0x010a
        /*0496*/ 	.byte	0x3f
	.zero		1


	//   ....[20]....
        /*0498*/ 	.word	0x00007260
        /*049c*/ 	.word	0x0000000b
        /*04a0*/ 	.word	0x00030c48
        /*04a4*/ 	.short	0x010a
        /*04a6*/ 	.byte	0x3f
	.zero		1


	//   ....[21]....
        /*04a8*/ 	.word	0x00007470
        /*04ac*/ 	.word	0x0000000b
        /*04b0*/ 	.word	0x00030c20
        /*04b4*/ 	.short	0x010a
        /*04b6*/ 	.byte	0x3f
	.zero		1


	//   ....[22]....
        /*04b8*/ 	.word	0x00007680
        /*04bc*/ 	.word	0x0000000b
        /*04c0*/ 	.word	0x00030c40
        /*04c4*/ 	.short	0x010a
        /*04c6*/ 	.byte	0x3f
	.zero		1


	//   ....[23]....
        /*04c8*/ 	.word	0x00007880
        /*04cc*/ 	.word	0x0000000b
        /*04d0*/ 	.word	0x00030c28
        /*04d4*/ 	.short	0x010a
        /*04d6*/ 	.byte	0x3f
	.zero		1


	//   ....[24]....
        /*04d8*/ 	.word	0x00007a80
        /*04dc*/ 	.word	0x0000000d
        /*04e0*/ 	.word	0x00030c40
        /*04e4*/ 	.short	0x010a
        /*04e6*/ 	.byte	0x3f
	.zero		1


	//   ....[25]....
        /*04e8*/ 	.word	0x00007e40
        /*04ec*/ 	.word	0x00000006
        /*04f0*/ 	.word	0x00000000
        /*04f4*/ 	.short	0x010a
        /*04f6*/ 	.byte	0x3f
	.zero		1


	//   ....[26]....
        /*04f8*/ 	.word	0x00007ea0
        /*04fc*/ 	.word	0x00000003
        /*0500*/ 	.word	0x00000000
        /*0504*/ 	.short	0x010a
        /*0506*/ 	.byte	0x3f
	.zero		1


	//   ....[27]....
        /*0508*/ 	.word	0x00007f00
        /*050c*/ 	.word	0x00000000
        /*0510*/ 	.word	0x00000000
        /*0514*/ 	.short	0x010a
        /*0516*/ 	.byte	0x3f
	.zero		1


	//   ....[28]....
        /*0518*/ 	.word	0x00007f30
        /*051c*/ 	.word	0x00000003
        /*0520*/ 	.word	0x00000000
        /*0524*/ 	.short	0x010a
        /*0526*/ 	.byte	0x3f
	.zero		1


	//   ....[29]....
        /*0528*/ 	.word	0x00008000
        /*052c*/ 	.word	0x000000e1
        /*0530*/ 	.word	0x00030c00
        /*0534*/ 	.short	0x010a
        /*0536*/ 	.byte	0x3f
	.zero		1


	//   ....[30]....
        /*0538*/ 	.word	0x00008050
        /*053c*/ 	.word	0x00000009
        /*0540*/ 	.word	0x00030c10
        /*0544*/ 	.short	0x010a
        /*0546*/ 	.byte	0x3f
	.zero		1


	//   ....[31]....
        /*0548*/ 	.word	0x000080a0
        /*054c*/ 	.word	0x00000009
        /*0550*/ 	.word	0x00030c30
        /*0554*/ 	.short	0x010a
        /*0556*/ 	.byte	0x3f
	.zero		1


	//   ....[32]....
        /*0558*/ 	.word	0x00008240
        /*055c*/ 	.word	0x0000000b
        /*0560*/ 	.word	0x00030c20
        /*0564*/ 	.short	0x010a
        /*0566*/ 	.byte	0x3f
	.zero		1


	//   ....[33]....
        /*0568*/ 	.word	0x00008290
        /*056c*/ 	.word	0x0000000b
        /*0570*/ 	.word	0x00030c40
        /*0574*/ 	.short	0x010a
        /*0576*/ 	.byte	0x3f
	.zero		1


	//   ....[34]....
        /*0578*/ 	.word	0x000082e0
        /*057c*/ 	.word	0x0000000b
        /*0580*/ 	.word	0x00030c28
        /*0584*/ 	.short	0x010a
        /*0586*/ 	.byte	0x3f
	.zero		1


	//   ....[35]....
        /*0588*/ 	.word	0x00008330
        /*058c*/ 	.word	0x0000000b
        /*0590*/ 	.word	0x00030c48
        /*0594*/ 	.short	0x010a
        /*0596*/ 	.byte	0x3f
	.zero		1


	//   ....[36]....
        /*0598*/ 	.word	0x00008390
        /*059c*/ 	.word	0x0000000b
        /*05a0*/ 	.word	0x00030c20
        /*05a4*/ 	.short	0x010a
        /*05a6*/ 	.byte	0x3f
	.zero		1


	//   ....[37]....
        /*05a8*/ 	.word	0x000083e0
        /*05ac*/ 	.word	0x0000000b
        /*05b0*/ 	.word	0x00030c40
        /*05b4*/ 	.short	0x010a
        /*05b6*/ 	.byte	0x3f
	.zero		1


	//   ....[38]....
        /*05b8*/ 	.word	0x00008430
        /*05bc*/ 	.word	0x0000000b
        /*05c0*/ 	.word	0x00030c28
        /*05c4*/ 	.short	0x010a
        /*05c6*/ 	.byte	0x3f
	.zero		1


	//   ....[39]....
        /*05c8*/ 	.word	0x00008480
        /*05cc*/ 	.word	0x0000000d
        /*05d0*/ 	.word	0x00030c40
        /*05d4*/ 	.short	0x010a
        /*05d6*/ 	.byte	0x3f
	.zero		1


	//   ....[40]....
        /*05d8*/ 	.word	0x00008560
        /*05dc*/ 	.word	0x00000006
        /*05e0*/ 	.word	0x00000000
        /*05e4*/ 	.short	0x010a
        /*05e6*/ 	.byte	0x3f
	.zero		1


	//   ....[41]....
        /*05e8*/ 	.word	0x000085b0
        /*05ec*/ 	.word	0x00000003
        /*05f0*/ 	.word	0x00000000
        /*05f4*/ 	.short	0x010a
        /*05f6*/ 	.byte	0x3f
	.zero		1


	//   ....[42]....
        /*05f8*/ 	.word	0x00008600
        /*05fc*/ 	.word	0x00000000
        /*0600*/ 	.word	0x00000000
        /*0604*/ 	.short	0x010a
        /*0606*/ 	.byte	0x3f
	.zero		1


	//----- nvinfo : EIATTR_NUM_MBARRIERS
	.align		4
.L_1118:
        /*0608*/ 	.byte	0x03, 0x38
        /*060a*/ 	.short	0x0009


	//----- nvinfo : EIATTR_EXIT_INSTR_OFFSETS
	.align		4
        /*060c*/ 	.byte	0x04, 0x1c
        /*060e*/ 	.short	(.L_1120 - .L_1119)


	//   ....[0]....
.L_1119:
        /*0610*/ 	.word	0x00007f80


	//----- nvinfo : EIATTR_MAX_THREADS
	.align		4
.L_1120:
        /*0614*/ 	.byte	0x04, 0x05
        /*0616*/ 	.short	(.L_1122 - .L_1121)
.L_1121:
        /*0618*/ 	.word	0x00000180
        /*061c*/ 	.word	0x00000001
        /*0620*/ 	.word	0x00000001


	//----- nvinfo : EIATTR_CRS_STACK_SIZE
	.align		4
.L_1122:
        /*0624*/ 	.byte	0x04, 0x1e
        /*0626*/ 	.short	(.L_1124 - .L_1123)
.L_1123:
        /*0628*/ 	.word	0x00000000


	//----- nvinfo : EIATTR_CBANK_PARAM_SIZE
	.align		4
.L_1124:
        /*062c*/ 	.byte	0x03, 0x19
        /*062e*/ 	.short	0x0970


	//----- nvinfo : EIATTR_PARAM_CBANK
	.align		4
        /*0630*/ 	.byte	0x04, 0x0a
        /*0632*/ 	.short	(.L_1126 - .L_1125)
	.align		4
.L_1125:
        /*0634*/ 	.word	index@(.nv.constant0._ZN7cutlass13device_kernelIN5flash11enable_sm90INS1_16FlashAttnBwdSm90INS1_25CollectiveMainloopBwdSm90ILi2ELi2ELi2EN4cute5tupleIJNS5_1CILi1EEES8_S8_EEENS6_IJNS7_ILi128EEESA_NS7_ILi64EEEEEENS_6half_tEfNS_4arch4Sm90ELb0ELb0ELb0ELb0ELb1ELb1ELb0ELb0ELi2ELi1ELi2ELi2ELb0EEENS1_21CollectiveEpilogueBwdISC_SD_SF_Li256ELb0ELb0ELi1EEENS1_19SingleTileSchedulerILb0ELb0ELb0ELi128EEEEEEEEEvNT_6ParamsE)
        /*0638*/ 	.short	0x0210
        /*063a*/ 	.short	0x0970


	//----- nvinfo : EIATTR_SW_WAR
	.align		4
.L_1126:
        /*063c*/ 	.byte	0x04, 0x36
        /*063e*/ 	.short	(.L_1128 - .L_1127)
.L_1127:
        /*0640*/ 	.word	0x00000008
.L_1128:


//--------------------- .nv.info._ZN7cutlass13device_kernelIN5flash11enable_sm90INS1_16FlashAttnBwdSm90INS1_25CollectiveMainloopBwdSm90ILi2ELi2ELi2EN4cute5tupleIJNS5_1CILi1EEES8_S8_EEENS6_IJNS7_ILi128EEESA_NS7_ILi64EEEEEENS_6half_tEfNS_4arch4Sm90ELb0ELb0ELb0ELb0ELb0ELb1ELb0ELb0ELi2ELi1ELi2ELi2ELb0EEENS1_24CollectiveEpilogueBwdGQAISC_fSF_Li256ELb0ELb0EEENS1_19SingleTileSchedulerILb0ELb0ELb0ELi128EEEEEEEEEvNT_6ParamsE --------------------------
	.section	.nv.info._ZN7cutlass13device_kernelIN5flash11enable_sm90INS1_16FlashAttnBwdSm90INS1_25CollectiveMainloopBwdSm90ILi2ELi2ELi2EN4cute5tupleIJNS5_1CILi1EEES8_S8_EEENS6_IJNS7_ILi128EEESA_NS7_ILi64EEEEEENS_6half_tEfNS_4arch4Sm90ELb0ELb0ELb0ELb0ELb0ELb1ELb0ELb0ELi2ELi1ELi2ELi2ELb0EEENS1_24CollectiveEpilogueBwdGQAISC_fSF_Li256ELb0ELb0EEENS1_19SingleTileSchedulerILb0ELb0ELb0ELi128EEEEEEEEEvNT_6ParamsE,"",@"SHT_CUDA_INFO"
	.sectionflags	@""
	.align	4


	//----- nvinfo : EIATTR_CUDA_API_VERSION
	.align		4
        /*0000*/ 	.byte	0x04, 0x37
        /*0002*/ 	.short	(.L_1130 - .L_1129)
.L_1129:
        /*0004*/ 	.word	0x00000082


	//----- nvinfo : EIATTR_KPARAM_INFO
	.align		4
.L_1130:
        /*0008*/ 	.byte	0x04, 0x17
        /*000a*/ 	.short	(.L_1132 - .L_1131)
.L_1131:
        /*000c*/ 	.word	0x00000000
        /*0010*/ 	.short	0x0000
        /*0012*/ 	.short	0x0070
        /*0014*/ 	.byte	0x00, 0xf0, 0x01, 0x1a


	//----- nvinfo : EIATTR_SPARSE_MMA_MASK
	.align		4
.L_1132:
        /*0018*/ 	.byte	0x03, 0x50
        /*001a*/ 	.short	0x0000


	//----- nvinfo : EIATTR_MAXREG_COUNT
	.align		4
        /*001c*/ 	.byte	0x03, 0x1b
        /*001e*/ 	.short	0x00a8


	//----- nvinfo : EIATTR_NUM_BARRIERS
	.align		4
        /*0020*/ 	.byte	0x02, 0x4c
        /*0022*/ 	.byte	0x10
	.zero		1


	//----- nvinfo : EIATTR_EXTERNS
	.align		4
        /*0024*/ 	.byte	0x04, 0x0f
        /*0026*/ 	.short	(.L_1134 - .L_1133)


	//   ....[0]....
	.align		4
.L_1133:
        /*0028*/ 	.word	index@(__assertfail)


	//----- nvinfo : EIATTR_ANNOTATIONS
	.align		4
.L_1134:
        /*002c*/ 	.byte	0x04, 0x55
        /*002e*/ 	.short	(.L_1136 - .L_1135)


	//   ....[0]....
.L_1135:
        /*0030*/ 	.word	0x00000001
        /*0034*/ 	.byte	0x60, 0x15, 0x00, 0x00, 0x01, 0x00, 0x00, 0x00, 0xa0, 0x15, 0x00, 0x00, 0x01, 0x00, 0x00, 0x00
        /*0044*/ 	.byte	0xe0, 0x15, 0x00, 0x00, 0x01, 0x00, 0x00, 0x00, 0x30, 0x17, 0x00, 0x00, 0x01, 0x00, 0x00, 0x00
        /*0054*/ 	.byte	0x60, 0x17, 0x00, 0x00, 0x01, 0x00, 0x00, 0x00, 0x80, 0x17, 0x00, 0x00


	//----- nvinfo : EIATTR_MERCURY_ISA_VERSION
	.align		4
.L_1136:
        /*0060*/ 	.byte	0x03, 0x5f
        /*0062*/ 	.short	0x0101


	//----- nvinfo : EIATTR_INT_WARP_WIDE_INSTR_OFFSETS
	.align		4
        /*0064*/ 	.byte	0x04, 0x31
        /*0066*/ 	.short	(.L_1138 - .L_1137)


	//   ....[0]....
.L_1137:
        /*0068*/ 	.word	0x00000180


	//   ....[1]....
        /*006c*/ 	.word	0x00000240


	//----- nvinfo : EIATTR_COOP_GROUP_MASK_REGIDS
	.align		4
.L_1138:
        /*0070*/ 	.byte	0x04, 0x29
        /*0072*/ 	.short	(.L_1140 - .L_1139)


	//   ....[0]....
.L_1139:
        /*0074*/ 	.word	0xffffffff


	//   ....[1]....
        /*0078*/ 	.word	0xffffffff


	//   ....[2]....
        /*007c*/ 	.word	0xffffffff


	//   ....[3]....
        /*0080*/ 	.word	0xffffffff


	//   ....[4]....
        /*0084*/ 	.word	0xffffffff


	//   ....[5]....
        /*0088*/ 	.word	0xffffffff


	//   ....[6]....
        /*008c*/ 	.word	0xffffffff


	//   ....[7]....
        /*0090*/ 	.word	0xffffffff


	//   ....[8]....
        /*0094*/ 	.word	0xffffffff


	//   ....[9]....
        /*0098*/ 	.word	0xffffffff


	//   ....[10]....
        /*009c*/ 	.word	0xffffffff


	//   ....[11]....
        /*00a0*/ 	.word	0xffffffff


	//   ....[12]....
        /*00a4*/ 	.word	0xffffffff


	//   ....[13]....
        /*00a8*/ 	.word	0xffffffff


	//   ....[14]....
        /*00ac*/ 	.word	0xffffffff


	//   ....[15]....
        /*00b0*/ 	.word	0xffffffff


	//   ....[16]....
        /*00b4*/ 	.word	0xffffffff


	//   ....[17]....
        /*00b8*/ 	.word	0xffffffff


	//   ....[18]....
        /*00bc*/ 	.word	0xffffffff


	//   ....[19]....
        /*00c0*/ 	.word	0xffffffff


	//   ....[20]....
        /*00c4*/ 	.word	0xffffffff


	//   ....[21]....
        /*00c8*/ 	.word	0xffffffff


	//   ....[22]....
        /*00cc*/ 	.word	0xffffffff


	//   ....[23]....
        /*00d0*/ 	.word	0xffffffff


	//   ....[24]....
        /*00d4*/ 	.word	0xffffffff


	//   ....[25]....
        /*00d8*/ 	.word	0xffffffff


	//   ....[26]....
        /*00dc*/ 	.word	0xffffffff


	//   ....[27]....
        /*00e0*/ 	.word	0xffffffff


	//   ....[28]....
        /*00e4*/ 	.word	0xffffffff


	//   ....[29]....
        /*00e8*/ 	.word	0xffffffff


	//   ....[30]....
        /*00ec*/ 	.word	0xffffffff


	//   ....[31]....
        /*00f0*/ 	.word	0xffffffff


	//   ....[32]....
        /*00f4*/ 	.word	0xffffffff


	//   ....[33]....
        /*00f8*/ 	.word	0xffffffff


	//   ....[34]....
        /*00fc*/ 	.word	0xffffffff


	//   ....[35]....
        /*0100*/ 	.word	0xffffffff


	//   ....[36]....
        /*0104*/ 	.word	0xffffffff


	//   ....[37]....
        /*0108*/ 	.word	0xffffffff


	//   ....[38]....
        /*010c*/ 	.word	0xffffffff


	//   ....[39]....
        /*0110*/ 	.word	0xffffffff


	//   ....[40]....
        /*0114*/ 	.word	0xffffffff


	//   ....[41]....
        /*0118*/ 	.word	0xffffffff


	//   ....[42]....
        /*011c*/ 	.word	0xffffffff


	//   ....[43]....
        /*0120*/ 	.word	0xffffffff


	//   ....[44]....
        /*0124*/ 	.word	0xffffffff


	//   ....[45]....
        /*0128*/ 	.word	0xffffffff


	//   ....[46]....
        /*012c*/ 	.word	0xffffffff


	//   ....[47]....
        /*0130*/ 	.word	0xffffffff


	//   ....[48]....
        /*0134*/ 	.word	0xffffffff


	//   ....[49]....
        /*0138*/ 	.word	0xffffffff


	//   ....[50]....
        /*013c*/ 	.word	0xffffffff


	//   ....[51]....
        /*0140*/ 	.word	0xffffffff


	//   ....[52]....
        /*0144*/ 	.word	0xffffffff


	//   ....[53]....
        /*0148*/ 	.word	0xffffffff


	//   ....[54]....
        /*014c*/ 	.word	0xffffffff


	//   ....[55]....
        /*0150*/ 	.word	0xffffffff


	//   ....[56]....
        /*0154*/ 	.word	0xffffffff


	//   ....[57]....
        /*0158*/ 	.word	0xffffffff


	//   ....[58]....
        /*015c*/ 	.word	0xffffffff


	//   ....[59]....
        /*0160*/ 	.word	0xffffffff


	//   ....[60]....
        /*0164*/ 	.word	0xffffffff


	//   ....[61]....
        /*0168*/ 	.word	0xffffffff


	//   ....[62]....
        /*016c*/ 	.word	0xffffffff


	//   ....[63]....
        /*0170*/ 	.word	0xffffffff


	//   ....[64]....
        /*0174*/ 	.word	0xffffffff


	//   ....[65]....
        /*0178*/ 	.word	0xffffffff


	//   ....[66]....
        /*017c*/ 	.word	0xffffffff


	//   ....[67]....
        /*0180*/ 	.word	0xffffffff


	//   ....[68]....
        /*0184*/ 	.word	0xffffffff


	//   ....[69]....
        /*0188*/ 	.word	0xffffffff


	//   ....[70]....
        /*018c*/ 	.word	0xffffffff


	//   ....[71]....
        /*0190*/ 	.word	0x0500000f


	//----- nvinfo : EIATTR_COOP_GROUP_INSTR_OFFSETS
	.align		4
.L_1140:
        /*0194*/ 	.byte	0x04, 0x28
        /*0196*/ 	.short	(.L_1142 - .L_1141)


	//   ....[0]....
.L_1141:
        /*0198*/ 	.word	0x00000060


	//   ....[1]....
        /*019c*/ 	.word	0x00000190


	//   ....[2]....
        /*01a0*/ 	.word	0x00000220


	//   ....[3]....
        /*01a4*/ 	.word	0x000003a0


	//   ....[4]....
        /*01a8*/ 	.word	0x000005e0


	//   ....[5]....
        /*01ac*/ 	.word	0x00000b30


	//   ....[6]....
        /*01b0*/ 	.word	0x00001c30


	//   ....[7]....
        /*01b4*/ 	.word	0x00001c70


	//   ....[8]....
        /*01b8*/ 	.word	0x00001cb0


	//   ....[9]....
        /*01bc*/ 	.word	0x00001d10


	//   ....[10]....
        /*01c0*/ 	.word	0x00001de0


	//   ....[11]....
        /*01c4*/ 	.word	0x00001e30


	//   ....[12]....
        /*01c8*/ 	.word	0x00001e70


	//   ....[13]....
        /*01cc*/ 	.word	0x00001eb0


	//   ....[14]....
        /*01d0*/ 	.word	0x00001ee0


	//   ....[15]....
        /*01d4*/ 	.word	0x00001f40


	//   ....[16]....
        /*01d8*/ 	.word	0x00001fc0


	//   ....[17]....
        /*01dc*/ 	.word	0x00002030


	//   ....[18]....
        /*01e0*/ 	.word	0x00002080


	//   ....[19]....
        /*01e4*/ 	.word	0x000020c0


	//   ....[20]....
        /*01e8*/ 	.word	0x00002100


	//   ....[21]....
        /*01ec*/ 	.word	0x00002130


	//   ....[22]....
        /*01f0*/ 	.word	0x00002170


	//   ....[23]....
        /*01f4*/ 	.word	0x000021c0


	//   ....[24]....
        /*01f8*/ 	.word	0x00002200


	//   ....[25]....
        /*01fc*/ 	.word	0x00002270


	//   ....[26]....
        /*0200*/ 	.word	0x000022b0


	//   ....[27]....
        /*0204*/ 	.word	0x000022f0


	//   ....[28]....
        /*0208*/ 	.word	0x00002330


	//   ....[29]....
        /*020c*/ 	.word	0x000023b0


	//   ....[30]....
        /*0210*/ 	.word	0x000023f0


	//   ....[31]....
        /*0214*/ 	.word	0x00002430


	//   ....[32]....
        /*0218*/ 	.word	0x000024a0


	//   ....[33]....
        /*021c*/ 	.word	0x00002530


	//   ....[34]....
        /*0220*/ 	.word	0x000025f0


	//   ....[35]....
        /*0224*/ 	.word	0x00002660


	//   ....[36]....
        /*0228*/ 	.word	0x000026b0


	//   ....[37]....
        /*022c*/ 	.word	0x000027f0


	//   ....[38]....
        /*0230*/ 	.word	0x00002c80


	//   ....[39]....
        /*0234*/ 	.word	0x00002c90


	//   ....[40]....
        /*0238*/ 	.word	0x00002ca0


	//   ....[41]....
        /*023c*/ 	.word	0x00002cb0


	//   ....[42]....
        /*0240*/ 	.word	0x00002cc0


	//   ....[43]....
        /*0244*/ 	.word	0x00002cd0


	//   ....[44]....
        /*0248*/ 	.word	0x00002d00


	//   ....[45]....
        /*024c*/ 	.word	0x00002d30


	//   ....[46]....
        /*0250*/ 	.word	0x00002d70


	//   ....[47]....
        /*0254*/ 	.word	0x00002db0


	//   ....[48]....
        /*0258*/ 	.word	0x00002df0


	//   ....[49]....
        /*025c*/ 	.word	0x00002e30


	//   ....[50]....
        /*0260*/ 	.word	0x00002e50


	//   ....[51]....
        /*0264*/ 	.word	0x00002e90


	//   ....[52]....
        /*0268*/ 	.word	0x00002ed0


	//   ....[53]....
        /*026c*/ 	.word	0x00002f30


	//   ....[54]....
        /*0270*/ 	.word	0x00002f70


	//   ....[55]....
        /*0274*/ 	.word	0x00002fb0


	//   ....[56]....
        /*0278*/ 	.word	0x00002ff0


	//   ....[57]....
        /*027c*/ 	.word	0x00003030


	//   ....[58]....
        /*0280*/ 	.word	0x00003070


	//   ....[59]....
        /*0284*/ 	.word	0x000030b0


	//   ....[60]....
        /*0288*/ 	.word	0x000030f0


	//   ....[61]....
        /*028c*/ 	.word	0x00003130


	//   ....[62]....
        /*0290*/ 	.word	0x00003170


	//   ....[63]....
        /*0294*/ 	.word	0x000031b0


	//   ....[64]....
        /*0298*/ 	.word	0x000031f0


	//   ....[65]....
        /*029c*/ 	.word	0x00003230


	//   ....[66]....
        /*02a0*/ 	.word	0x00003270


	//   ....[67]....
        /*02a4*/ 	.word	0x000032b0


	//   ....[68]....
        /*02a8*/ 	.word	0x000032f0


	//   ....[69]....
        /*02ac*/ 	.word	0x00003330


	//   ....[70]....
        /*02b0*/ 	.word	0x000050a0


	//   ....[71]....
        /*02b4*/ 	.word	0x000074f0


	//----- nvinfo : EIATTR_REG_RECONFIG
	.align		4
.L_1142:
        /*02b8*/ 	.byte	0x01, 0x54
	.zero		2


	//----- nvinfo : EIATTR_SYSCALL_OFFSETS
	.align		4
        /*02bc*/ 	.byte	0x04, 0x46
        /*02be*/ 	.short	(.L_1144 - .L_1143)


	//   ....[0]....
.L_1143:
        /*02c0*/ 	.word	0x00000790


	//   ....[1]....
        /*02c4*/ 	.word	0x00000880


	//   ....[2]....
        /*02c8*/ 	.word	0x000009e0


	//   ....[3]....
        /*02cc*/ 	.word	0x00000ad0


	//----- nvinfo : EIATTR_MBARRIER_INSTR_OFFSETS
	.align		4
.L_1144:
        /*02d0*/ 	.byte	0x04, 0x39
        /*02d2*/ 	.short	(.L_1146 - .L_1145)


	//   ....[0]....
.L_1145:
        /*02d4*/ 	.word	0x00000260
        /*02d8*/ 	.word	0x000000ff
        /*02dc*/ 	.word	0x00030c00
        /*02e0*/ 	.short	0x0100
        /*02e2*/ 	.byte	0x06
	.zero		1


	//   ....[1]....
        /*02e4*/ 	.word	0x00000350
        /*02e8*/ 	.word	0x000000ff
        /*02ec*/ 	.word	0x00030c10
        /*02f0*/ 	.short	0x0100
        /*02f2*/ 	.byte	0x08
	.zero		1


	//   ....[2]....
        /*02f4*/ 	.word	0x00000360
        /*02f8*/ 	.word	0x000000ff
        /*02fc*/ 	.word	0x00030c20
        /*0300*/ 	.short	0x0100
        /*0302*/ 	.byte	0x08
	.zero		1


	//   ....[3]....
        /*0304*/ 	.word	0x00000370
        /*0308*/ 	.word	0x000000ff
        /*030c*/ 	.word	0x00030c18
        /*0310*/ 	.short	0x0100
        /*0312*/ 	.byte	0x08
	.zero		1


	//   ....[4]....
        /*0314*/ 	.word	0x00000380
        /*0318*/ 	.word	0x000000ff
        /*031c*/ 	.word	0x00030c28
        /*0320*/ 	.short	0x0100
        /*0322*/ 	.byte	0x08
	.zero		1


	//   ....[5]....
        /*0324*/ 	.word	0x000004b0
        /*0328*/ 	.word	0x000000ff
        /*032c*/ 	.word	0x00030c30
        /*0330*/ 	.short	0x0100
        /*0332*/ 	.byte	0x08
	.zero		1


	//   ....[6]....
        /*0334*/ 	.word	0x000004c0
        /*0338*/ 	.word	0x000000ff
        /*033c*/ 	.word	0x00030c40
        /*0340*/ 	.short	0x0100
        /*0342*/ 	.byte	0x08
	.zero		1


	//   ....[7]....
        /*0344*/ 	.word	0x000004d0
        /*0348*/ 	.word	0x000000ff
        /*034c*/ 	.word	0x00030c38
        /*0350*/ 	.short	0x0100
        /*0352*/ 	.byte	0x08
	.zero		1


	//   ....[8]....
        /*0354*/ 	.word	0x000004e0
        /*0358*/ 	.word	0x000000ff
        /*035c*/ 	.word	0x00030c48
        /*0360*/ 	.short	0x0100
        /*0362*/ 	.byte	0x08
	.zero		1


	//   ....[9]....
        /*0364*/ 	.word	0x00000b60
        /*0368*/ 	.word	0x00000002
        /*036c*/ 	.word	0x00030c00
        /*0370*/ 	.short	0x010a
        /*0372*/ 	.byte	0x3f
	.zero		1


	//   ....[10]....
        /*0374*/ 	.word	0x00000bb0
        /*0378*/ 	.word	0x00000002
        /*037c*/ 	.word	0x00030c00
        /*0380*/ 	.short	0x010a
        /*0382*/ 	.byte	0x3f
	.zero		1


	//   ....[11]....
        /*0384*/ 	.word	0x00001670
        /*0388*/ 	.word	0x00000009
        /*038c*/ 	.word	0x00030c10
        /*0390*/ 	.short	0x010a
        /*0392*/ 	.byte	0x3f
	.zero		1


	//   ....[12]....
        /*0394*/ 	.word	0x000016e0
        /*0398*/ 	.word	0x00000009
        /*039c*/ 	.word	0x00030c10
        /*03a0*/ 	.short	0x010a
        /*03a2*/ 	.byte	0x3f
	.zero		1


	//   ....[13]....
        /*03a4*/ 	.word	0x00001af0
        /*03a8*/ 	.word	0x00000009
        /*03ac*/ 	.word	0x00030c30
        /*03b0*/ 	.short	0x010a
        /*03b2*/ 	.byte	0x3f
	.zero		1


	//   ....[14]....
        /*03b4*/ 	.word	0x00001b70
        /*03b8*/ 	.word	0x00000009
        /*03bc*/ 	.word	0x00030c30
        /*03c0*/ 	.short	0x010a
        /*03c2*/ 	.byte	0x3f
	.zero		1


	//   ....[15]....
        /*03c4*/ 	.word	0x000042b0
        /*03c8*/ 	.word	0x0000000a
        /*03cc*/ 	.word	0x00000000
        /*03d0*/ 	.short	0x0101
        /*03d2*/ 	.byte	0x3f
	.zero		1


	//   ....[16]....
        /*03d4*/ 	.word	0x00004700
        /*03d8*/ 	.word	0x00000009
        /*03dc*/ 	.word	0x00000000
        /*03e0*/ 	.short	0x0101
        /*03e2*/ 	.byte	0x3f
	.zero		1


	//   ....[17]....
        /*03e4*/ 	.word	0x00005ee0
        /*03e8*/ 	.word	0x0000000b
        /*03ec*/ 	.word	0x00030c20
        /*03f0*/ 	.short	0x010a
        /*03f2*/ 	.byte	0x3f
	.zero		1


	//   ....[18]....
        /*03f4*/ 	.word	0x000063b0
        /*03f8*/ 	.word	0x0000000b
        /*03fc*/ 	.word	0x00030c40
        /*0400*/ 	.short	0x010a
        /*0402*/ 	.byte	0x3f
	.zero		1


	//   ....[19]....
        /*0404*/ 	.word	0x000065e0
        /*0408*/ 	.word	0x0000000b
        /*040c*/ 	.word	0x00030c28
        /*0410*/ 	.short	0x010a
        /*0412*/ 	.byte	0x3f
	.zero		1


	//   ....[20]....
        /*0414*/ 	.word	0x00006780
        /*0418*/ 	.word	0x0000000b
        /*041c*/ 	.word	0x00030c48
        /*0420*/ 	.short	0x010a
        /*0422*/ 	.byte	0x3f
	.zero		1


	//   ....[21]....
        /*0424*/ 	.word	0x00006990
        /*0428*/ 	.word	0x0000000b
        /*042c*/ 	.word	0x00030c20
        /*0430*/ 	.short	0x010a
        /*0432*/ 	.byte	0x3f
	.zero		1


	//   ....[22]....
        /*0434*/ 	.word	0x00006ba0
        /*0438*/ 	.word	0x0000000b
        /*043c*/ 	.word	0x00030c40
        /*0440*/ 	.short	0x010a
        /*0442*/ 	.byte	0x3f
	.zero		1


	//   ....[23]....
        /*0444*/ 	.word	0x00006da0
        /*0448*/ 	.word	0x0000000b
        /*044c*/ 	.word	0x00030c28
        /*0450*/ 	.short	0x010a
        /*0452*/ 	.byte	0x3f
	.zero		1


	//   ....[24]....
        /*0454*/ 	.word	0x00006fa0
        /*0458*/ 	.word	0x0000000d
        /*045c*/ 	.word	0x00030c40
        /*0460*/ 	.short	0x010a
        /*0462*/ 	.byte	0x3f
	.zero		1


	//   ....[25]....
        /*0464*/ 	.word	0x00007360
        /*0468*/ 	.word	0x00000006
        /*046c*/ 	.word	0x00000000
        /*0470*/ 	.short	0x010a
        /*0472*/ 	.byte	0x3f
	.zero		1


	//   ....[26]....
        /*0474*/ 	.word	0x000073c0
        /*0478*/ 	.word	0x00000003
        /*047c*/ 	.word	0x00000000
        /*0480*/ 	.short	0x010a
        /*0482*/ 	.byte	0x3f
	.zero		1


	//   ....[27]....
        /*0484*/ 	.word	0x00007420
        /*0488*/ 	.word	0x00000000
        /*048c*/ 	.word	0x00000000
        /*0490*/ 	.short	0x010a
        /*0492*/ 	.byte	0x3f
	.zero		1


	//   ....[28]....
        /*0494*/ 	.word	0x00007450
        /*0498*/ 	.word	0x00000003
        /*049c*/ 	.word	0x00000000
        /*04a0*/ 	.short	0x010a
        /*04a2*/ 	.byte	0x3f
	.zero		1


	//   ....[29]....
        /*04a4*/ 	.word	0x00007520
        /*04a8*/ 	.word	0x00000002
        /*04ac*/ 	.word	0x00030c00
        /*04b0*/ 	.short	0x010a
        /*04b2*/ 	.byte	0x3f
	.zero		1


	//   ....[30]....
        /*04b4*/ 	.word	0x00007570
        /*04b8*/ 	.word	0x00000009
        /*04bc*/ 	.word	0x00030c10
        /*04c0*/ 	.short	0x010a
        /*04c2*/ 	.byte	0x3f
	.zero		1


	//   ....[31]....
        /*04c4*/ 	.word	0x000075c0
        /*04c8*/ 	.word	0x00000009
        /*04cc*/ 	.word	0x00030c30
        /*04d0*/ 	.short	0x010a
        /*04d2*/ 	.byte	0x3f
	.zero		1


	//   ....[32]....
        /*04d4*/ 	.word	0x00007610
        /*04d8*/ 	.word	0x0000000b
        /*04dc*/ 	.word	0x00030c20
        /*04e0*/ 	.short	0x010a
        /*04e2*/ 	.byte	0x3f
	.zero		1


	//   ....[33]....
        /*04e4*/ 	.word	0x00007660
        /*04e8*/ 	.word	0x0000000b
        /*04ec*/ 	.word	0x00030c40
        /*04f0*/ 	.short	0x010a
        /*04f2*/ 	.byte	0x3f
	.zero		1


	//   ....[34]....
        /*04f4*/ 	.word	0x000076b0
        /*04f8*/ 	.word	0x0000000b
        /*04fc*/ 	.word	0x00030c28
        /*0500*/ 	.short	0x010a
        /*0502*/ 	.byte	0x3f
	.zero		1


	//   ....[35]....
        /*0504*/ 	.word	0x00007700
        /*0508*/ 	.word	0x0000000b
        /*050c*/ 	.word	0x00030c48
        /*0510*/ 	.short	0x010a
        /*0512*/ 	.byte	0x3f
	.zero		1


	//   ....[36]....
        /*0514*/ 	.word	0x00007760
        /*0518*/ 	.word	0x0000000b
        /*051c*/ 	.word	0x00030c20
        /*0520*/ 	.short	0x010a
        /*0522*/ 	.byte	0x3f
	.zero		1


	//   ....[37]....
        /*0524*/ 	.word	0x000077b0
        /*0528*/ 	.word	0x0000000b
        /*052c*/ 	.word	0x00030c40
        /*0530*/ 	.short	0x010a
        /*0532*/ 	.byte	0x3f
	.zero		1


	//   ....[38]....
        /*0534*/ 	.word	0x00007800
        /*0538*/ 	.word	0x0000000b
        /*053c*/ 	.word	0x00030c28
        /*0540*/ 	.short	0x010a
        /*0542*/ 	.byte	0x3f
	.zero		1


	//   ....[39]....
        /*0544*/ 	.word	0x00007850
        /*0548*/ 	.word	0x0000000d
        /*054c*/ 	.word	0x00030c40
        /*0550*/ 	.short	0x010a
        /*0552*/ 	.byte	0x3f
	.zero		1


	//   ....[40]....
        /*0554*/ 	.word	0x00007930
        /*0558*/ 	.word	0x00000006
        /*055c*/ 	.word	0x00000000
        /*0560*/ 	.short	0x010a
        /*0562*/ 	.byte	0x3f
	.zero		1


	//   ....[41]....
        /*0564*/ 	.word	0x00007980
        /*0568*/ 	.word	0x00000003
        /*056c*/ 	.word	0x00000000
        /*0570*/ 	.short	0x010a
        /*0572*/ 	.byte	0x3f
	.zero		1


	//   ....[42]....
        /*0574*/ 	.word	0x000079d0
        /*0578*/ 	.word	0x00000000
        /*057c*/ 	.word	0x00000000
        /*0580*/ 	.short	0x010a
        /*0582*/ 	.byte	0x3f
	.zero		1


	//----- nvinfo : EIATTR_NUM_MBARRIERS
	.align		4
.L_1146:
        /*0584*/ 	.byte	0x03, 0x38
        /*0586*/ 	.short	0x0009


	//----- nvinfo : EIATTR_EXIT_INSTR_OFFSETS
	.align		4
        /*0588*/ 	.byte	0x04, 0x1c
        /*058a*/ 	.short	(.L_1148 - .L_1147)


	//   ....[0]....
.L_1147:
        /*058c*/ 	.word	0x000074a0


	//----- nvinfo : EIATTR_MAX_THREADS
	.align		4
.L_1148:
        /*0590*/ 	.byte	0x04, 0x05
        /*0592*/ 	.short	(.L_1150 - .L_1149)
.L_1149:
        /*0594*/ 	.word	0x00000180
        /*0598*/ 	.word	0x00000001
        /*059c*/ 	.word	0x00000001


	//----- nvinfo : EIATTR_CRS_STACK_SIZE
	.align		4
.L_1150:
        /*05a0*/ 	.byte	0x04, 0x1e
        /*05a2*/ 	.short	(.L_1152 - .L_1151)
.L_1151:
        /*05a4*/ 	.word	0x00000000


	//----- nvinfo : EIATTR_CBANK_PARAM_SIZE
	.align		4
.L_1152:
        /*05a8*/ 	.byte	0x03, 0x19
        /*05aa*/ 	.short	0x06f0


	//----- nvinfo : EIATTR_PARAM_CBANK
	.align		4
        /*05ac*/ 	.byte	0x04, 0x0a
        /*05ae*/ 	.short	(.L_1154 - .L_1153)
	.align		4
.L_1153:
        /*05b0*/ 	.word	index@(.nv.constant0._ZN7cutlass13device_kernelIN5flash11enable_sm90INS1_16FlashAttnBwdSm90INS1_25CollectiveMainloopBwdSm90ILi2ELi2ELi2EN4cute5tupleIJNS5_1CILi1EEES8_S8_EEENS6_IJNS7_ILi128EEESA_NS7_ILi64EEEEEENS_6half_tEfNS_4arch4Sm90ELb0ELb0ELb0ELb0ELb0ELb1ELb0ELb0ELi2ELi1ELi2ELi2ELb0EEENS1_24CollectiveEpilogueBwdGQAISC_fSF_Li256ELb0ELb0EEENS1_19SingleTileSchedulerILb0ELb0ELb0ELi128EEEEEEEEEvNT_6ParamsE)
        /*05b4*/ 	.short	0x0210
        /*05b6*/ 	.short	0x06f0


	//----- nvinfo : EIATTR_SW_WAR
	.align		4
.L_1154:
        /*05b8*/ 	.byte	0x04, 0x36
        /*05ba*/ 	.short	(.L_1156 - .L_1155)
.L_1155:
        /*05bc*/ 	.word	0x00000008
.L_1156:


//--------------------- .nv.info._ZN7cutlass13device_kernelIN5flash11enable_sm90INS1_16FlashAttnBwdSm90INS1_25CollectiveMainloopBwdSm90ILi2ELi2ELi2EN4cute5tupleIJNS5_1CILi1EEES8_S8_EEENS6_IJNS7_ILi128EEESA_NS7_ILi64EEEEEENS_6half_tEfNS_4arch4Sm90ELb0ELb0ELb0ELb0ELb1ELb1ELb0ELb0ELi2ELi1ELi2ELi2ELb0EEENS1_24CollectiveEpilogueBwdGQAISC_fSF_Li256ELb0ELb1EEENS1_19SingleTileSchedulerILb0ELb0ELb0ELi128EEEEEEEEEvNT_6ParamsE --------------------------
	.section	.nv.info._ZN7cutlass13device_kernelIN5flash11enable_sm90INS1_16FlashAttnBwdSm90INS1_25CollectiveMainloopBwdSm90ILi2ELi2ELi2EN4cute5tupleIJNS5_1CILi1EEES8_S8_EEENS6_IJNS7_ILi128EEESA_NS7_ILi64EEEEEENS_6half_tEfNS_4arch4Sm90ELb0ELb0ELb0ELb0ELb1ELb1ELb0ELb0ELi2ELi1ELi2ELi2ELb0EEENS1_24CollectiveEpilogueBwdGQAISC_fSF_Li256ELb0ELb1EEENS1_19SingleTileSchedulerILb0ELb0ELb0ELi128EEEEEEEEEvNT_6ParamsE,"",@"SHT_CUDA_INFO"
	.sectionflags	@""
	.align	4


	//----- nvinfo : EIATTR_CUDA_API_VERSION
	.align		4
        /*0000*/ 	.byte	0x04, 0x37
        /*0002*/ 	.short	(.L_1158 - .L_1157)
.L_1157:
        /*0004*/ 	.word	0x00000082


	//----- nvinfo : EIATTR_KPARAM_INFO
	.align		4
.L_1158:
        /*0008*/ 	.byte	0x04, 0x17
        /*000a*/ 	.short	(.L_1160 - .L_1159)
.L_1159:
        /*000c*/ 	.word	0x00000000
        /*0010*/ 	.short	0x0000
        /*0012*/ 	.short	0x0070
        /*0014*/ 	.byte	0x00, 0xf0, 0x01, 0x1a


	//----- nvinfo : EIATTR_SPARSE_MMA_MASK
	.align		4
.L_1160:
        /*0018*/ 	.byte	0x03, 0x50
        /*001a*/ 	.short	0x0000


	//----- nvinfo : EIATTR_MAXREG_COUNT
	.align		4
        /*001c*/ 	.byte	0x03, 0x1b
        /*001e*/ 	.short	0x00a8


	//----- nvinfo : EIATTR_NUM_BARRIERS
	.align		4
        /*0020*/ 	.byte	0x02, 0x4c
        /*0022*/ 	.byte	0x10
	.zero		1


	//----- nvinfo : EIATTR_EXTERNS
	.align		4
        /*0024*/ 	.byte	0x04, 0x0f
        /*0026*/ 	.short	(.L_1162 - .L_1161)


	//   ....[0]....
	.align		4
.L_1161:
        /*0028*/ 	.word	index@(__assertfail)


	//----- nvinfo : EIATTR_ANNOTATIONS
	.align		4
.L_1162:
        /*002c*/ 	.byte	0x04, 0x55
        /*002e*/ 	.short	(.L_1164 - .L_1163)


	//   ....[0]....
.L_1163:
        /*0030*/ 	.word	0x00000001
        /*0034*/ 	.byte	0x70, 0x15, 0x00, 0x00, 0x01, 0x00, 0x00, 0x00, 0xb0, 0x15, 0x00, 0x00, 0x01, 0x00, 0x00, 0x00
        /*0044*/ 	.byte	0xf0, 0x15, 0x00, 0x00, 0x01, 0x00, 0x00, 0x00, 0x40, 0x17, 0x00, 0x00, 0x01, 0x00, 0x00, 0x00
        /*0054*/ 	.byte	0x70, 0x17, 0x00, 0x00, 0x01, 0x00, 0x00, 0x00, 0x90, 0x17, 0x00, 0x00


	//----- nvinfo : EIATTR_MERCURY_ISA_VERSION
	.align		4
.L_1164:
        /*0060*/ 	.byte	0x03, 0x5f
        /*0062*/ 	.short	0x0101


	//----- nvinfo : EIATTR_INT_WARP_WIDE_INSTR_OFFSETS
	.align		4
        /*0064*/ 	.byte	0x04, 0x31
        /*0066*/ 	.short	(.L_1166 - .L_1165)


	//   ....[0]....
.L_1165:
        /*0068*/ 	.word	0x00000180


	//   ....[1]....
        /*006c*/ 	.word	0x00000240


	//   ....[2]....
        /*0070*/ 	.word	0x00005d50


	//   ....[3]....
        /*0074*/ 	.word	0x000061c0


	//   ....[4]....
        /*0078*/ 	.word	0x00006790


	//----- nvinfo : EIATTR_COOP_GROUP_MASK_REGIDS
	.align		4
.L_1166:
        /*007c*/ 	.byte	0x04, 0x29
        /*007e*/ 	.short	(.L_1168 - .L_1167)


	//   ....[0]....
.L_1167:
        /*0080*/ 	.word	0xffffffff


	//   ....[1]....
        /*0084*/ 	.word	0xffffffff


	//   ....[2]....
        /*0088*/ 	.word	0xffffffff


	//   ....[3]....
        /*008c*/ 	.word	0xffffffff


	//   ....[4]....
        /*0090*/ 	.word	0xffffffff


	//   ....[5]....
        /*0094*/ 	.word	0xffffffff


	//   ....[6]....
        /*0098*/ 	.word	0xffffffff


	//   ....[7]....
        /*009c*/ 	.word	0xffffffff


	//   ....[8]....
        /*00a0*/ 	.word	0xffffffff


	//   ....[9]....
        /*00a4*/ 	.word	0xffffffff


	//   ....[10]....
        /*00a8*/ 	.word	0xffffffff


	//   ....[11]....
        /*00ac*/ 	.word	0xffffffff


	//   ....[12]....
        /*00b0*/ 	.word	0xffffffff


	//   ....[13]....
        /*00b4*/ 	.word	0xffffffff


	//   ....[14]....
        /*00b8*/ 	.word	0xffffffff


	//   ....[15]....
        /*00bc*/ 	.word	0xffffffff


	//   ....[16]....
        /*00c0*/ 	.word	0xffffffff


	//   ....[17]....
        /*00c4*/ 	.word	0xffffffff


	//   ....[18]....
        /*00c8*/ 	.word	0xffffffff


	//   ....[19]....
        /*00cc*/ 	.word	0xffffffff


	//   ....[20]....
        /*00d0*/ 	.word	0xffffffff


	//   ....[21]....
        /*00d4*/ 	.word	0xffffffff


	//   ....[22]....
        /*00d8*/ 	.word	0xffffffff


	//   ....[23]....
        /*00dc*/ 	.word	0xffffffff


	//   ....[24]....
        /*00e0*/ 	.word	0xffffffff


	//   ....[25]....
        /*00e4*/ 	.word	0xffffffff


	//   ....[26]....
        /*00e8*/ 	.word	0xffffffff


	//   ....[27]....
        /*00ec*/ 	.word	0xffffffff


	//   ....[28]....
        /*00f0*/ 	.word	0xffffffff


	//   ....[29]....
        /*00f4*/ 	.word	0xffffffff


	//   ....[30]....
        /*00f8*/ 	.word	0xffffffff


	//   ....[31]....
        /*00fc*/ 	.word	0xffffffff


	//   ....[32]....
        /*0100*/ 	.word	0xffffffff


	//   ....[33]....
        /*0104*/ 	.word	0xffffffff


	//   ....[34]....
        /*0108*/ 	.word	0xffffffff


	//   ....[35]....
        /*010c*/ 	.word	0xffffffff


	//   ....[36]....
        /*0110*/ 	.word	0xffffffff


	//   ....[37]....
        /*0114*/ 	.word	0xffffffff


	//   ....[38]....
        /*0118*/ 	.word	0xffffffff


	//   ....[39]....
        /*011c*/ 	.word	0xffffffff


	//   ....[40]....
        /*0120*/ 	.word	0xffffffff


	//   ....[41]....
        /*0124*/ 	.word	0xffffffff


	//   ....[42]....
        /*0128*/ 	.word	0xffffffff


	//   ....[43]....
        /*012c*/ 	.word	0xffffffff


	//   ....[44]....
        /*0130*/ 	.word	0xffffffff


	//   ....[45]....
        /*0134*/ 	.word	0xffffffff


	//   ....[46]....
        /*0138*/ 	.word	0xffffffff


	//   ....[47]....
        /*013c*/ 	.word	0xffffffff


	//   ....[48]....
        /*0140*/ 	.word	0xffffffff


	//   ....[49]....
        /*0144*/ 	.word	0xffffffff


	//   ....[50]....
        /*0148*/ 	.word	0xffffffff


	//   ....[51]....
        /*014c*/ 	.word	0xffffffff


	//   ....[52]....
        /*0150*/ 	.word	0xffffffff


	//   ....[53]....
        /*0154*/ 	.word	0xffffffff


	//   ....[54]....
        /*0158*/ 	.word	0xffffffff


	//   ....[55]....
        /*015c*/ 	.word	0xffffffff


	//   ....[56]....
        /*0160*/ 	.word	0xffffffff


	//   ....[57]....
        /*0164*/ 	.word	0xffffffff


	//   ....[58]....
        /*0168*/ 	.word	0xffffffff


	//   ....[59]....
        /*016c*/ 	.word	0xffffffff


	//   ....[60]....
        /*0170*/ 	.word	0xffffffff


	//   ....[61]....
        /*0174*/ 	.word	0xffffffff


	//   ....[62]....
        /*0178*/ 	.word	0xffffffff


	//   ....[63]....
        /*017c*/ 	.word	0xffffffff


	//   ....[64]....
        /*0180*/ 	.word	0xffffffff


	//   ....[65]....
        /*0184*/ 	.word	0xffffffff


	//   ....[66]....
        /*0188*/ 	.word	0xffffffff


	//   ....[67]....
        /*018c*/ 	.word	0xffffffff


	//   ....[68]....
        /*0190*/ 	.word	0xffffffff


	//   ....[69]....
        /*0194*/ 	.word	0xffffffff


	//   ....[70]....
        /*0198*/ 	.word	0xffffffff


	//   ....[71]....
        /*019c*/ 	.word	0xffffffff


	//   ....[72]....
        /*01a0*/ 	.word	0xffffffff


	//   ....[73]....
        /*01a4*/ 	.word	0xffffffff


	//   ....[74]....
        /*01a8*/ 	.word	0xffffffff


	//   ....[75]....
        /*01ac*/ 	.word	0xffffffff


	//   ....[76]....
        /*01b0*/ 	.word	0xffffffff


	//   ....[77]....
        /*01b4*/ 	.word	0xffffffff


	//   ....[78]....
        /*01b8*/ 	.word	0xffffffff


	//   ....[79]....
        /*01bc*/ 	.word	0xffffffff


	//   ....[80]....
        /*01c0*/ 	.word	0xffffffff


	//   ....[81]....
        /*01c4*/ 	.word	0x0500000f


	//   ....[82]....
        /*01c8*/ 	.word	0x0500000f


	//   ....[83]....
        /*01cc*/ 	.word	0x0500000f


	//   ....[84]....
        /*01d0*/ 	.word	0x0500000f


	//   ....[85]....
        /*01d4*/ 	.word	0x0500000f


	//   ....[86]....
        /*01d8*/ 	.word	0x0500000f


	//----- nvinfo : EIATTR_COOP_GROUP_INSTR_OFFSETS
	.align		4
.L_1168:
        /*01dc*/ 	.byte	0x04, 0x28
        /*01de*/ 	.short	(.L_1170 - .L_1169)


	//   ....[0]....
.L_1169:
        /*01e0*/ 	.word	0x00000060


	//   ....[1]....
        /*01e4*/ 	.word	0x00000190


	//   ....[2]....
        /*01e8*/ 	.word	0x00000220


	//   ....[3]....
        /*01ec*/ 	.word	0x000003a0


	//   ....[4]....
        /*01f0*/ 	.word	0x000005f0


	//   ....[5]....
        /*01f4*/ 	.word	0x00000b40


	//   ....[6]....
        /*01f8*/ 	.word	0x00001c40


	//   ....[7]....
        /*01fc*/ 	.word	0x00001c80


	//   ....[8]....
        /*0200*/ 	.word	0x00001cc0


	//   ....[9]....
        /*0204*/ 	.word	0x00001d20


	//   ....[10]....
        /*0208*/ 	.word	0x00001df0


	//   ....[11]....
        /*020c*/ 	.word	0x00001e40


	//   ....[12]....
        /*0210*/ 	.word	0x00001e80


	//   ....[13]....
        /*0214*/ 	.word	0x00001ec0


	//   ....[14]....
        /*0218*/ 	.word	0x00001ef0


	//   ....[15]....
        /*021c*/ 	.word	0x00001f50


	//   ....[16]....
        /*0220*/ 	.word	0x00001fd0


	//   ....[17]....
        /*0224*/ 	.word	0x00002040


	//   ....[18]....
        /*0228*/ 	.word	0x00002090


	//   ....[19]....
        /*022c*/ 	.word	0x000020d0


	//   ....[20]....
        /*0230*/ 	.word	0x00002110


	//   ....[21]....
        /*0234*/ 	.word	0x00002140


	//   ....[22]....
        /*0238*/ 	.word	0x00002180


	//   ....[23]....
        /*023c*/ 	.word	0x000021d0


	//   ....[24]....
        /*0240*/ 	.word	0x00002210


	//   ....[25]....
        /*0244*/ 	.word	0x00002280


	//   ....[26]....
        /*0248*/ 	.word	0x000022c0


	//   ....[27]....
        /*024c*/ 	.word	0x00002300


	//   ....[28]....
        /*0250*/ 	.word	0x00002340


	//   ....[29]....
        /*0254*/ 	.word	0x000023c0


	//   ....[30]....
        /*0258*/ 	.word	0x00002400


	//   ....[31]....
        /*025c*/ 	.word	0x00002440


	//   ....[32]....
        /*0260*/ 	.word	0x000024b0


	//   ....[33]....
        /*0264*/ 	.word	0x00002540


	//   ....[34]....
        /*0268*/ 	.word	0x00002600


	//   ....[35]....
        /*026c*/ 	.word	0x00002670


	//   ....[36]....
        /*0270*/ 	.word	0x000026c0


	//   ....[37]....
        /*0274*/ 	.word	0x00002800


	//   ....[38]....
        /*0278*/ 	.word	0x00002c90


	//   ....[39]....
        /*027c*/ 	.word	0x00002ca0


	//   ....[40]....
        /*0280*/ 	.word	0x00002cb0


	//   ....[41]....
        /*0284*/ 	.word	0x00002cc0


	//   ....[42]....
        /*0288*/ 	.word	0x00002cd0


	//   ....[43]....
        /*028c*/ 	.word	0x00002ce0


	//   ....[44]....
        /*0290*/ 	.word	0x00002d10


	//   ....[45]....
        /*0294*/ 	.word	0x00002d40


	//   ....[46]....
        /*0298*/ 	.word	0x00002d80


	//   ....[47]....
        /*029c*/ 	.word	0x00002dc0


	//   ....[48]....
        /*02a0*/ 	.word	0x00002e00


	//   ....[49]....
        /*02a4*/ 	.word	0x00002e40


	//   ....[50]....
        /*02a8*/ 	.word	0x00002e60


	//   ....[51]....
        /*02ac*/ 	.word	0x00002ea0


	//   ....[52]....
        /*02b0*/ 	.word	0x00002ee0


	//   ....[53]....
        /*02b4*/ 	.word	0x00002f40


	//   ....[54]....
        /*02b8*/ 	.word	0x00002f80


	//   ....[55]....
        /*02bc*/ 	.word	0x00002fc0


	//   ....[56]....
        /*02c0*/ 	.word	0x00003000


	//   ....[57]....
        /*02c4*/ 	.word	0x00003040


	//   ....[58]....
        /*02c8*/ 	.word	0x00003080


	//   ....[59]....
        /*02cc*/ 	.word	0x000030c0


	//   ....[60]....
        /*02d0*/ 	.word	0x00003100


	//   ....[61]....
        /*02d4*/ 	.word	0x00003140


	//   ....[62]....
        /*02d8*/ 	.word	0x00003180


	//   ....[63]....
        /*02dc*/ 	.word	0x000031c0


	//   ....[64]....
        /*02e0*/ 	.word	0x00003200


	//   ....[65]....
        /*02e4*/ 	.word	0x00003240


	//   ....[66]....
        /*02e8*/ 	.word	0x00003280


	//   ....[67]....
        /*02ec*/ 	.word	0x000032c0


	//   ....[68]....
        /*02f0*/ 	.word	0x00003300


	//   ....[69]....
        /*02f4*/ 	.word	0x00003340


	//   ....[70]....
        /*02f8*/ 	.word	0x00004e40


	//   ....[71]....
        /*02fc*/ 	.word	0x00004fe0


	//   ....[72]....
        /*0300*/ 	.word	0x00005230


	//   ....[73]....
        /*0304*/ 	.word	0x000053d0


	//   ....[74]....
        /*0308*/ 	.word	0x000054f0


	//   ....[75]....
        /*030c*/ 	.word	0x000059f0


	//   ....[76]....
        /*0310*/ 	.word	0x00005c80


	//   ....[77]....
        /*0314*/ 	.word	0x00005ec0


	//   ....[78]....
        /*0318*/ 	.word	0x000060f0


	//   ....[79]....
        /*031c*/ 	.word	0x000063a0


	//   ....[80]....
        /*0320*/ 	.word	0x000066d0


	//   ....[81]....
        /*0324*/ 	.word	0x00008150


	//   ....[82]....
        /*0328*/ 	.word	0x000082a0


	//   ....[83]....
        /*032c*/ 	.word	0x00008310


	//   ....[84]....
        /*0330*/ 	.word	0x00008380


	//   ....[85]....
        /*0334*/ 	.word	0x000083f0


	//   ....[86]....
        /*0338*/ 	.word	0x00008460


	//----- nvinfo : EIATTR_REG_RECONFIG
	.align		4
.L_1170:
        /*033c*/ 	.byte	0x01, 0x54
	.zero		2


	//----- nvinfo : EIATTR_SYSCALL_OFFSETS
	.align		4
        /*0340*/ 	.byte	0x04, 0x46
        /*0342*/ 	.short	(.L_1172 - .L_1171)


	//   ....[0]....
.L_1171:
        /*0344*/ 	.word	0x000007a0


	//   ....[1]....
        /*0348*/ 	.word	0x00000890


	//   ....[2]....
        /*034c*/ 	.word	0x000009f0


	//   ....[3]....
        /*0350*/ 	.word	0x00000ae0


	//----- nvinfo : EIATTR_MBARRIER_INSTR_OFFSETS
	.align		4
.L_1172:
        /*0354*/ 	.byte	0x04, 0x39
        /*0356*/ 	.short	(.L_1174 - .L_1173)


	//   ....[0]....
.L_1173:
        /*0358*/ 	.word	0x00000260
        /*035c*/ 	.word	0x000000ff
        /*0360*/ 	.word	0x00030c00
        /*0364*/ 	.short	0x0100
        /*0366*/ 	.byte	0x06
	.zero		1


	//   ....[1]....
        /*0368*/ 	.word	0x00000350
        /*036c*/ 	.word	0x000000ff
        /*0370*/ 	.word	0x00030c10
        /*0374*/ 	.short	0x0100
        /*0376*/ 	.byte	0x08
	.zero		1


	//   ....[2]....
        /*0378*/ 	.word	0x00000360
        /*037c*/ 	.word	0x000000ff
        /*0380*/ 	.word	0x00030c20
        /*0384*/ 	.short	0x0100
        /*0386*/ 	.byte	0x08
	.zero		1


	//   ....[3]....
        /*0388*/ 	.word	0x00000370
        /*038c*/ 	.word	0x000000ff
        /*0390*/ 	.word	0x00030c18
        /*0394*/ 	.short	0x0100
        /*0396*/ 	.byte	0x08
	.zero		1


	//   ....[4]....
        /*0398*/ 	.word	0x00000380
        /*039c*/ 	.word	0x000000ff
        /*03a0*/ 	.word	0x00030c28
        /*03a4*/ 	.short	0x0100
        /*03a6*/ 	.byte	0x08
	.zero		1


	//   ....[5]....
        /*03a8*/ 	.word	0x000004b0
        /*03ac*/ 	.word	0x000000ff
        /*03b0*/ 	.word	0x00030c30
        /*03b4*/ 	.short	0x0100
        /*03b6*/ 	.byte	0x08
	.zero		1


	//   ....[6]....
        /*03b8*/ 	.word	0x000004c0
        /*03bc*/ 	.word	0x000000ff
        /*03c0*/ 	.word	0x00030c40
        /*03c4*/ 	.short	0x0100
        /*03c6*/ 	.byte	0x08
	.zero		1


	//   ....[7]....
        /*03c8*/ 	.word	0x000004d0
        /*03cc*/ 	.word	0x000000ff
        /*03d0*/ 	.word	0x00030c38
        /*03d4*/ 	.short	0x0100
        /*03d6*/ 	.byte	0x08
	.zero		1


	//   ....[8]....
        /*03d8*/ 	.word	0x000004e0
        /*03dc*/ 	.word	0x000000ff
        /*03e0*/ 	.word	0x00030c48
        /*03e4*/ 	.short	0x0100
        /*03e6*/ 	.byte	0x08
	.zero		1


	//   ....[9]....
        /*03e8*/ 	.word	0x00000b70
        /*03ec*/ 	.word	0x00000002
        /*03f0*/ 	.word	0x00030c00
        /*03f4*/ 	.short	0x010a
        /*03f6*/ 	.byte	0x3f
	.zero		1


	//   ....[10]....
        /*03f8*/ 	.word	0x00000bc0
        /*03fc*/ 	.word	0x00000002
        /*0400*/ 	.word	0x00030c00
        /*0404*/ 	.short	0x010a
        /*0406*/ 	.byte	0x3f
	.zero		1


	//   ....[11]....
        /*0408*/ 	.word	0x00001680
        /*040c*/ 	.word	0x00000009
        /*0410*/ 	.word	0x00030c10
        /*0414*/ 	.short	0x010a
        /*0416*/ 	.byte	0x3f
	.zero		1


	//   ....[12]....
        /*0418*/ 	.word	0x000016f0
        /*041c*/ 	.word	0x00000009
        /*0420*/ 	.word	0x00030c10
        /*0424*/ 	.short	0x010a
        /*0426*/ 	.byte	0x3f
	.zero		1


	//   ....[13]....
        /*0428*/ 	.word	0x00001b00
        /*042c*/ 	.word	0x00000009
        /*0430*/ 	.word	0x00030c30
        /*0434*/ 	.short	0x010a
        /*0436*/ 	.byte	0x3f
	.zero		1


	//   ....[14]....
        /*0438*/ 	.word	0x00001b80
        /*043c*/ 	.word	0x00000009
        /*0440*/ 	.word	0x00030c30
        /*0444*/ 	.short	0x010a
        /*0446*/ 	.byte	0x3f
	.zero		1


	//   ....[15]....
        /*0448*/ 	.word	0x000042c0
        /*044c*/ 	.word	0x0000000a
        /*0450*/ 	.word	0x00000000
        /*0454*/ 	.short	0x0101
        /*0456*/ 	.byte	0x3f
	.zero		1


	//   ....[16]....
        /*0458*/ 	.word	0x00004710
        /*045c*/ 	.word	0x00000009
        /*0460*/ 	.word	0x00000000
        /*0464*/ 	.short	0x0101
        /*0466*/ 	.byte	0x3f
	.zero		1


	//   ....[17]....
        /*0468*/ 	.word	0x00006b40
        /*046c*/ 	.word	0x0000000b
        /*0470*/ 	.word	0x00030c20
        /*0474*/ 	.short	0x010a
        /*0476*/ 	.byte	0x3f
	.zero		1


	//   ....[18]....
        /*0478*/ 	.word	0x00007010
        /*047c*/ 	.word	0x0000000b
        /*0480*/ 	.word	0x00030c40
        /*0484*/ 	.short	0x010a
        /*0486*/ 	.byte	0x3f
	.zero		1


	//   ....[19]....
        /*0488*/ 	.word	0x00007240
        /*048c*/ 	.word	0x0000000b
        /*0490*/ 	.word	0x00030c28
        /*0494*/ 	.short	0x010a
        /*0496*/ 	.byte	0x3f
	.zero		1


	//   ....[20]....
        /*0498*/ 	.word	0x000073e0
        /*049c*/ 	.word	0x0000000b
        /*04a0*/ 	.word	0x00030c48
        /*04a4*/ 	.short	0x010a
        /*04a6*/ 	.byte	0x3f
	.zero		1


	//   ....[21]....
        /*04a8*/ 	.word	0x000075f0
        /*04ac*/ 	.word	0x0000000b
        /*04b0*/ 	.word	0x00030c20
        /*04b4*/ 	.short	0x010a
        /*04b6*/ 	.byte	0x3f
	.zero		1


	//   ....[22]....
        /*04b8*/ 	.word	0x00007800
        /*04bc*/ 	.word	0x0000000b
        /*04c0*/ 	.word	0x00030c40
        /*04c4*/ 	.short	0x010a
        /*04c6*/ 	.byte	0x3f
	.zero		1


	//   ....[23]....
        /*04c8*/ 	.word	0x00007a00
        /*04cc*/ 	.word	0x0000000b
        /*04d0*/ 	.word	0x00030c28
        /*04d4*/ 	.short	0x010a
        /*04d6*/ 	.byte	0x3f
	.zero		1


	//   ....[24]....
        /*04d8*/ 	.word	0x00007c00
        /*04dc*/ 	.word	0x0000000d
        /*04e0*/ 	.word	0x00030c40
        /*04e4*/ 	.short	0x010a
        /*04e6*/ 	.byte	0x3f
	.zero		1


	//   ....[25]....
        /*04e8*/ 	.word	0x00007fc0
        /*04ec*/ 	.word	0x00000006
        /*04f0*/ 	.word	0x00000000
        /*04f4*/ 	.short	0x010a
        /*04f6*/ 	.byte	0x3f
	.zero		1


	//   ....[26]....
        /*04f8*/ 	.word	0x00008020
        /*04fc*/ 	.word	0x00000003
        /*0500*/ 	.word	0x00000000
        /*0504*/ 	.short	0x010a
        /*0506*/ 	.byte	0x3f
	.zero		1


	//   ....[27]....
        /*0508*/ 	.word	0x00008080
        /*050c*/ 	.word	0x00000000
        /*0510*/ 	.word	0x00000000
        /*0514*/ 	.short	0x010a
        /*0516*/ 	.byte	0x3f
	.zero		1


	//   ....[28]....
        /*0518*/ 	.word	0x000080b0
        /*051c*/ 	.word	0x00000003
        /*0520*/ 	.word	0x00000000
        /*0524*/ 	.short	0x010a
        /*0526*/ 	.byte	0x3f
	.zero		1


	//   ....[29]....
        /*0528*/ 	.word	0x00008180
        /*052c*/ 	.word	0x00000002
        /*0530*/ 	.word	0x00030c00
        /*0534*/ 	.short	0x010a
        /*0536*/ 	.byte	0x3f
	.zero		1


	//   ....[30]....
        /*0538*/ 	.word	0x000081d0
        /*053c*/ 	.word	0x00000009
        /*0540*/ 	.word	0x00030c10
        /*0544*/ 	.short	0x010a
        /*0546*/ 	.byte	0x3f
	.zero		1


	//   ....[31]....
        /*0548*/ 	.word	0x00008220
        /*054c*/ 	.word	0x00000009
        /*0550*/ 	.word	0x00030c30
        /*0554*/ 	.short	0x010a
        /*0556*/ 	.byte	0x3f
	.zero		1


	//   ....[32]....
        /*0558*/ 	.word	0x000084a0
        /*055c*/ 	.word	0x0000000b
        /*0560*/ 	.word	0x00030c20
        /*0564*/ 	.short	0x010a
        /*0566*/ 	.byte	0x3f
	.zero		1


	//   ....[33]....
        /*0568*/ 	.word	0x000084f0
        /*056c*/ 	.word	0x0000000b
        /*0570*/ 	.word	0x00030c40
        /*0574*/ 	.short	0x010a
        /*0576*/ 	.byte	0x3f
	.zero		1


	//   ....[34]....
        /*0578*/ 	.word	0x00008540
        /*057c*/ 	.word	0x0000000b
        /*0580*/ 	.word	0x00030c28
        /*0584*/ 	.short	0x010a
        /*0586*/ 	.byte	0x3f
	.zero		1


	//   ....[35]....
        /*0588*/ 	.word	0x00008590
        /*058c*/ 	.word	0x0000000b
        /*0590*/ 	.word	0x00030c48
        /*0594*/ 	.short	0x010a
        /*0596*/ 	.byte	0x3f
	.zero		1


	//   ....[36]....
        /*0598*/ 	.word	0x000085f0
        /*059c*/ 	.word	0x0000000b
        /*05a0*/ 	.word	0x00030c20
        /*05a4*/ 	.short	0x010a
        /*05a6*/ 	.byte	0x3f
	.zero		1


	//   ....[37]....
        /*05a8*/ 	.word	0x00008640
        /*05ac*/ 	.word	0x0000000b
        /*05b0*/ 	.word	0x00030c40
        /*05b4*/ 	.short	0x010a
        /*05b6*/ 	.byte	0x3f
	.zero		1


	//   ....[38]....
        /*05b8*/ 	.word	0x00008690
        /*05bc*/ 	.word	0x0000000b
        /*05c0*/ 	.word	0x00030c28
        /*05c4*/ 	.short	0x010a
        /*05c6*/ 	.byte	0x3f
	.zero		1


	//   ....[39]....
        /*05c8*/ 	.word	0x000086e0
        /*05cc*/ 	.word	0x0000000d
        /*05d0*/ 	.word	0x00030c40
        /*05d4*/ 	.short	0x010a
        /*05d6*/ 	.byte	0x3f
	.zero		1


	//   ....[40]....
        /*05d8*/ 	.word	0x000087c0
        /*05dc*/ 	.word	0x00000006
        /*05e0*/ 	.word	0x00000000
        /*05e4*/ 	.short	0x010a
        /*05e6*/ 	.byte	0x3f
	.zero		1


	//   ....[41]....
        /*05e8*/ 	.word	0x00008810
        /*05ec*/ 	.word	0x00000003
        /*05f0*/ 	.word	0x00000000
        /*05f4*/ 	.short	0x010a
        /*05f6*/ 	.byte	0x3f
	.zero		1


	//   ....[42]....
        /*05f8*/ 	.word	0x00008860
        /*05fc*/ 	.word	0x00000000
        /*0600*/ 	.word	0x00000000
        /*0604*/ 	.short	0x010a
        /*0606*/ 	.byte	0x3f
	.zero		1


	//----- nvinfo : EIATTR_NUM_MBARRIERS
	.align		4
.L_1174:
        /*0608*/ 	.byte	0x03, 0x38
        /*060a*/ 	.short	0x0009


	//----- nvinfo : EIATTR_EXIT_INSTR_OFFSETS
	.align		4
        /*060c*/ 	.byte	0x04, 0x1c
        /*060e*/ 	.short	(.L_1176 - .L_1175)


	//   ....[0]....
.L_1175:
        /*0610*/ 	.word	0x00008100


	//----- nvinfo : EIATTR_MAX_THREADS
	.align		4
.L_1176:
        /*0614*/ 	.byte	0x04, 0x05
        /*0616*/ 	.short	(.L_1178 - .L_1177)
.L_1177:
        /*0618*/ 	.word	0x00000180
        /*061c*/ 	.word	0x00000001
        /*0620*/ 	.word	0x00000001


	//----- nvinfo : EIATTR_CRS_STACK_SIZE
	.align		4
.L_1178:
        /*0624*/ 	.byte	0x04, 0x1e
        /*0626*/ 	.short	(.L_1180 - .L_1179)
.L_1179:
        /*0628*/ 	.word	0x00000000


	//----- nvinfo : EIATTR_CBANK_PARAM_SIZE
	.align		4
.L_1180:
        /*062c*/ 	.byte	0x03, 0x19
        /*062e*/ 	.short	0x06f0


	//----- nvinfo : EIATTR_PARAM_CBANK
	.align		4
        /*0630*/ 	.byte	0x04, 0x0a
        /*0632*/ 	.short	(.L_1182 - .L_1181)
	.align		4
.L_1181:
        /*0634*/ 	.word	index@(.nv.constant0._ZN7cutlass13device_kernelIN5flash11enable_sm90INS1_16FlashAttnBwdSm90INS1_25CollectiveMainloopBwdSm90ILi2ELi2ELi2EN4cute5tupleIJNS5_1CILi1EEES8_S8_EEENS6_IJNS7_ILi128EEESA_NS7_ILi64EEEEEENS_6half_tEfNS_4arch4Sm90ELb0ELb0ELb0ELb0ELb1ELb1ELb0ELb0ELi2ELi1ELi2ELi2ELb0EEENS1_24CollectiveEpilogueBwdGQAISC_fSF_Li256ELb0ELb1EEENS1_19SingleTileSchedulerILb0ELb0ELb0ELi128EEEEEEEEEvNT_6ParamsE)
        /*0638*/ 	.short	0x0210
        /*063a*/ 	.short	0x06f0


	//----- nvinfo : EIATTR_SW_WAR
	.align		4
.L_1182:
        /*063c*/ 	.byte	0x04, 0x36
        /*063e*/ 	.short	(.L_1184 - .L_1183)
.L_1183:
        /*0640*/ 	.word	0x00000008
.L_1184:


//--------------------- .nv.info._ZN7cutlass13device_kernelIN5flash11enable_sm90INS1_16FlashAttnBwdSm90INS1_25CollectiveMainloopBwdSm90ILi2ELi2ELi2EN4cute5tupleIJNS5_1CILi1EEES8_S8_EEENS6_IJNS7_ILi128EEESA_NS7_ILi64EEEEEENS_6half_tEfNS_4arch4Sm90ELb0ELb0ELb0ELb1ELb0ELb1ELb0ELb0ELi2ELi1ELi2ELi2ELb0EEENS1_21CollectiveEpilogueBwdISC_SD_SF_Li256ELb1ELb0ELi1EEENS1_19SingleTileSchedulerILb1ELb0ELb0ELi128EEEEEEEEEvNT_6ParamsE --------------------------
	.section	.nv.info._ZN7cutlass13device_kernelIN5flash11enable_sm90INS1_16FlashAttnBwdSm90INS1_25CollectiveMainloopBwdSm90ILi2ELi2ELi2EN4cute5tupleIJNS5_1CILi1EEES8_S8_EEENS6_IJNS7_ILi128EEESA_NS7_ILi64EEEEEENS_6half_tEfNS_4arch4Sm90ELb0ELb0ELb0ELb1ELb0ELb1ELb0ELb0ELi2ELi1ELi2ELi2ELb0EEENS1_21CollectiveEpilogueBwdISC_SD_SF_Li256ELb1ELb0ELi1EEENS1_19SingleTileSchedulerILb1ELb0ELb0ELi128EEEEEEEEEvNT_6ParamsE,"",@"SHT_CUDA_INFO"
	.sectionflags	@""
	.align	4


	//----- nvinfo : EIATTR_CUDA_API_VERSION
	.align		4
        /*0000*/ 	.byte	0x04, 0x37
        /*0002*/ 	.short	(.L_1186 - .L_1185)
.L_1185:
        /*0004*/ 	.word	0x00000082


	//----- nvinfo : EIATTR_KPARAM_INFO
	.align		4
.L_1186:
        /*0008*/ 	.byte	0x04, 0x17
        /*000a*/ 	.short	(.L_1188 - .L_1187)
.L_1187:
        /*000c*/ 	.word	0x00000000
        /*0010*/ 	.short	0x0000
        /*0012*/ 	.short	0x0070
        /*0014*/ 	.byte	0x00, 0xf0, 0x01, 0x1a


	//----- nvinfo : EIATTR_SPARSE_MMA_MASK
	.align		4
.L_1188:
        /*0018*/ 	.byte	0x03, 0x50
        /*001a*/ 	.short	0x0000


	//----- nvinfo : EIATTR_MAXREG_COUNT
	.align		4
        /*001c*/ 	.byte	0x03, 0x1b
        /*001e*/ 	.short	0x00a8


	//----- nvinfo : EIATTR_NUM_BARRIERS
	.align		4
        /*0020*/ 	.byte	0x02, 0x4c
        /*0022*/ 	.byte	0x10
	.zero		1


	//----- nvinfo : EIATTR_EXTERNS
	.align		4
        /*0024*/ 	.byte	0x04, 0x0f
        /*0026*/ 	.short	(.L_1190 - .L_1189)


	//   ....[0]....
	.align		4
.L_1189:
        /*0028*/ 	.word	index@(__assertfail)


	//----- nvinfo : EIATTR_ANNOTATIONS
	.align		4
.L_1190:
        /*002c*/ 	.byte	0x04, 0x55
        /*002e*/ 	.short	(.L_1192 - .L_1191)


	//   ....[0]....
.L_1191:
        /*0030*/ 	.word	0x00000001
        /*0034*/ 	.byte	0x60, 0x05, 0x00, 0x00, 0x01, 0x00, 0x00, 0x00, 0xd0, 0x07, 0x00, 0x00, 0x01, 0x00, 0x00, 0x00
        /*0044*/ 	.byte	0x50, 0x13, 0x00, 0x00, 0x01, 0x00, 0x00, 0x00, 0x00, 0x19, 0x00, 0x00, 0x01, 0x00, 0x00, 0x00
        /*0054*/ 	.byte	0x40, 0x19, 0x00, 0x00, 0x01, 0x00, 0x00, 0x00, 0x80, 0x19, 0x00, 0x00, 0x01, 0x00, 0x00, 0x00
        /*0064*/ 	.byte	0x20, 0x1b, 0x00, 0x00, 0x01, 0x00, 0x00, 0x00, 0x50, 0x1b, 0x00, 0x00, 0x01, 0x00, 0x00, 0x00
        /*0074*/ 	.byte	0x70, 0x1b, 0x00, 0x00, 0x01, 0x00, 0x00, 0x00, 0x50, 0x4d, 0x00, 0x00, 0x01, 0x00, 0x00, 0x00
        /*0084*/ 	.byte	0x90, 0x5f, 0x00, 0x00, 0x01, 0x00, 0x00, 0x00, 0xe0, 0x8c, 0x00, 0x00, 0x01, 0x00, 0x00, 0x00
        /*0094*/ 	.byte	0x10, 0x8d, 0x00, 0x00, 0x01, 0x00, 0x00, 0x00, 0xf0, 0x97, 0x00, 0x00


	//----- nvinfo : EIATTR_MERCURY_ISA_VERSION
	.align		4
.L_1192:
        /*00a0*/ 	.byte	0x03, 0x5f
        /*00a2*/ 	.short	0x0101


	//----- nvinfo : EIATTR_INT_WARP_WIDE_INSTR_OFFSETS
	.align		4
        /*00a4*/ 	.byte	0x04, 0x31
        /*00a6*/ 	.short	(.L_1194 - .L_1193)


	//   ....[0]....
.L_1193:
        /*00a8*/ 	.word	0x00000180


	//   ....[1]....
        /*00ac*/ 	.word	0x00000240


	//   ....[2]....
        /*00b0*/ 	.word	0x00007ef0


	//----- nvinfo : EIATTR_COOP_GROUP_MASK_REGIDS
	.align		4
.L_1194:
        /*00b4*/ 	.byte	0x04, 0x29
        /*00b6*/ 	.short	(.L_1196 - .L_1195)


	//   ....[0]....
.L_1195:
        /*00b8*/ 	.word	0xffffffff


	//   ....[1]....
        /*00bc*/ 	.word	0xffffffff


	//   ....[2]....
        /*00c0*/ 	.word	0xffffffff


	//   ....[3]....
        /*00c4*/ 	.word	0xffffffff


	//   ....[4]....
        /*00c8*/ 	.word	0xffffffff


	//   ....[5]....
        /*00cc*/ 	.word	0xffffffff


	//   ....[6]....
        /*00d0*/ 	.word	0xffffffff


	//   ....[7]....
        /*00d4*/ 	.word	0xffffffff


	//   ....[8]....
        /*00d8*/ 	.word	0xffffffff


	//   ....[9]....
        /*00dc*/ 	.word	0xffffffff


	//   ....[10]....
        /*00e0*/ 	.word	0xffffffff


	//   ....[11]....
        /*00e4*/ 	.word	0xffffffff


	//   ....[12]....
        /*00e8*/ 	.word	0xffffffff


	//   ....[13]....
        /*00ec*/ 	.word	0xffffffff


	//   ....[14]....
        /*00f0*/ 	.word	0xffffffff


	//   ....[15]....
        /*00f4*/ 	.word	0xffffffff


	//   ....[16]....
        /*00f8*/ 	.word	0xffffffff


	//   ....[17]....
        /*00fc*/ 	.word	0xffffffff


	//   ....[18]....
        /*0100*/ 	.word	0xffffffff


	//   ....[19]....
        /*0104*/ 	.word	0xffffffff


	//   ....[20]....
        /*0108*/ 	.word	0xffffffff


	//   ....[21]....
        /*010c*/ 	.word	0xffffffff


	//   ....[22]....
        /*0110*/ 	.word	0xffffffff


	//   ....[23]....
        /*0114*/ 	.word	0xffffffff


	//   ....[24]....
        /*0118*/ 	.word	0xffffffff


	//   ....[25]....
        /*011c*/ 	.word	0xffffffff


	//   ....[26]....
        /*0120*/ 	.word	0xffffffff


	//   ....[27]....
        /*0124*/ 	.word	0xffffffff


	//   ....[28]....
        /*0128*/ 	.word	0xffffffff


	//   ....[29]....
        /*012c*/ 	.word	0xffffffff


	//   ....[30]....
        /*0130*/ 	.word	0xffffffff


	//   ....[31]....
        /*0134*/ 	.word	0xffffffff


	//   ....[32]....
        /*0138*/ 	.word	0xffffffff


	//   ....[33]....
        /*013c*/ 	.word	0xffffffff


	//   ....[34]....
        /*0140*/ 	.word	0xffffffff


	//   ....[35]....
        /*0144*/ 	.word	0xffffffff


	//   ....[36]....
        /*0148*/ 	.word	0xffffffff


	//   ....[37]....
        /*014c*/ 	.word	0xffffffff


	//   ....[38]....
        /*0150*/ 	.word	0xffffffff


	//   ....[39]....
        /*0154*/ 	.word	0xffffffff


	//   ....[40]....
        /*0158*/ 	.word	0xffffffff


	//   ....[41]....
        /*015c*/ 	.word	0xffffffff


	//   ....[42]....
        /*0160*/ 	.word	0xffffffff


	//   ....[43]....
        /*0164*/ 	.word	0xffffffff


	//   ....[44]....
        /*0168*/ 	.word	0xffffffff


	//   ....[45]....
        /*016c*/ 	.word	0xffffffff


	//   ....[46]....
        /*0170*/ 	.word	0xffffffff


	//   ....[47]....
        /*0174*/ 	.word	0xffffffff


	//   ....[48]....
        /*0178*/ 	.word	0xffffffff


	//   ....[49]....
        /*017c*/ 	.word	0xffffffff


	//   ....[50]....
        /*0180*/ 	.word	0xffffffff


	//   ....[51]....
        /*0184*/ 	.word	0xffffffff


	//   ....[52]....
        /*0188*/ 	.word	0xffffffff


	//   ....[53]....
        /*018c*/ 	.word	0xffffffff


	//   ....[54]....
        /*0190*/ 	.word	0xffffffff


	//   ....[55]....
        /*0194*/ 	.word	0xffffffff


	//   ....[56]....
        /*0198*/ 	.word	0xffffffff


	//   ....[57]....
        /*019c*/ 	.word	0xffffffff


	//   ....[58]....
        /*01a0*/ 	.word	0xffffffff


	//   ....[59]....
        /*01a4*/ 	.word	0xffffffff


	//   ....[60]....
        /*01a8*/ 	.word	0xffffffff


	//   ....[61]....
        /*01ac*/ 	.word	0xffffffff


	//   ....[62]....
        /*01b0*/ 	.word	0xffffffff


	//   ....[63]....
        /*01b4*/ 	.word	0xffffffff


	//   ....[64]....
        /*01b8*/ 	.word	0xffffffff


	//   ....[65]....
        /*01bc*/ 	.word	0xffffffff


	//   ....[66]....
        /*01c0*/ 	.word	0xffffffff


	//   ....[67]....
        /*01c4*/ 	.word	0xffffffff


	//   ....[68]....
        /*01c8*/ 	.word	0xffffffff


	//   ....[69]....
        /*01cc*/ 	.word	0xffffffff


	//   ....[70]....
        /*01d0*/ 	.word	0xffffffff


	//   ....[71]....
        /*01d4*/ 	.word	0x0500000f


	//----- nvinfo : EIATTR_COOP_GROUP_INSTR_OFFSETS
	.align		4
.L_1196:
        /*01d8*/ 	.byte	0x04, 0x28
        /*01da*/ 	.short	(.L_1198 - .L_1197)


	//   ....[0]....
.L_1197:
        /*01dc*/ 	.word	0x00000060


	//   ....[1]....
        /*01e0*/ 	.word	0x00000190


	//   ....[2]....
        /*01e4*/ 	.word	0x00000220


	//   ....[3]....
        /*01e8*/ 	.word	0x000003a0


	//   ....[4]....
        /*01ec*/ 	.word	0x00000610


	//   ....[5]....
        /*01f0*/ 	.word	0x00001160


	//   ....[6]....
        /*01f4*/ 	.word	0x00002020


	//   ....[7]....
        /*01f8*/ 	.word	0x00002060


	//   ....[8]....
        /*01fc*/ 	.word	0x000020a0


	//   ....[9]....
        /*0200*/ 	.word	0x00002100


	//   ....[10]....
        /*0204*/ 	.word	0x000021d0


	//   ....[11]....
        /*0208*/ 	.word	0x00002220


	//   ....[12]....
        /*020c*/ 	.word	0x00002260


	//   ....[13]....
        /*0210*/ 	.word	0x000022a0


	//   ....[14]....
        /*0214*/ 	.word	0x000022e0


	//   ....[15]....
        /*0218*/ 	.word	0x00002320


	//   ....[16]....
        /*021c*/ 	.word	0x00002360


	//   ....[17]....
        /*0220*/ 	.word	0x000023c0


	//   ....[18]....
        /*0224*/ 	.word	0x00002430


	//   ....[19]....
        /*0228*/ 	.word	0x00002470


	//   ....[20]....
        /*022c*/ 	.word	0x000024a0


	//   ....[21]....
        /*0230*/ 	.word	0x000024e0


	//   ....[22]....
        /*0234*/ 	.word	0x00002510


	//   ....[23]....
        /*0238*/ 	.word	0x00002580


	//   ....[24]....
        /*023c*/ 	.word	0x000025c0


	//   ....[25]....
        /*0240*/ 	.word	0x00002630


	//   ....[26]....
        /*0244*/ 	.word	0x00002680


	//   ....[27]....
        /*0248*/ 	.word	0x000026c0


	//   ....[28]....
        /*024c*/ 	.word	0x00002710


	//   ....[29]....
        /*0250*/ 	.word	0x00002750


	//   ....[30]....
        /*0254*/ 	.word	0x000027d0


	//   ....[31]....
        /*0258*/ 	.word	0x00002810


	//   ....[32]....
        /*025c*/ 	.word	0x00002850


	//   ....[33]....
        /*0260*/ 	.word	0x00002a80


	//   ....[34]....
        /*0264*/ 	.word	0x00002ad0


	//   ....[35]....
        /*0268*/ 	.word	0x00002b10


	//   ....[36]....
        /*026c*/ 	.word	0x00002bc0


	//   ....[37]....
        /*0270*/ 	.word	0x00002bf0


	//   ....[38]....
        /*0274*/ 	.word	0x00003050


	//   ....[39]....
        /*0278*/ 	.word	0x00003060


	//   ....[40]....
        /*027c*/ 	.word	0x00003070


	//   ....[41]....
        /*0280*/ 	.word	0x00003080


	//   ....[42]....
        /*0284*/ 	.word	0x00003090


	//   ....[43]....
        /*0288*/ 	.word	0x000030a0


	//   ....[44]....
        /*028c*/ 	.word	0x000030d0


	//   ....[45]....
        /*0290*/ 	.word	0x00003100


	//   ....[46]....
        /*0294*/ 	.word	0x00003140


	//   ....[47]....
        /*0298*/ 	.word	0x00003180


	//   ....[48]....
        /*029c*/ 	.word	0x000031c0


	//   ....[49]....
        /*02a0*/ 	.word	0x00003200


	//   ....[50]....
        /*02a4*/ 	.word	0x00003240


	//   ....[51]....
        /*02a8*/ 	.word	0x00003280


	//   ....[52]....
        /*02ac*/ 	.word	0x000032c0


	//   ....[53]....
        /*02b0*/ 	.word	0x00003320


	//   ....[54]....
        /*02b4*/ 	.word	0x00003360


	//   ....[55]....
        /*02b8*/ 	.word	0x000033a0


	//   ....[56]....
        /*02bc*/ 	.word	0x000033e0


	//   ....[57]....
        /*02c0*/ 	.word	0x00003420


	//   ....[58]....
        /*02c4*/ 	.word	0x00003460


	//   ....[59]....
        /*02c8*/ 	.word	0x000034a0


	//   ....[60]....
        /*02cc*/ 	.word	0x000034e0


	//   ....[61]....
        /*02d0*/ 	.word	0x00003520


	//   ....[62]....
        /*02d4*/ 	.word	0x00003560


	//   ....[63]....
        /*02d8*/ 	.word	0x000035a0


	//   ....[64]....
        /*02dc*/ 	.word	0x000035e0


	//   ....[65]....
        /*02e0*/ 	.word	0x00003620


	//   ....[66]....
        /*02e4*/ 	.word	0x00003660


	//   ....[67]....
        /*02e8*/ 	.word	0x000036a0


	//   ....[68]....
        /*02ec*/ 	.word	0x000036e0


	//   ....[69]....
        /*02f0*/ 	.word	0x00003720


	//   ....[70]....
        /*02f4*/ 	.word	0x00006c50


	//   ....[71]....
        /*02f8*/ 	.word	0x00009a60


	//----- nvinfo : EIATTR_REG_RECONFIG
	.align		4
.L_1198:
        /*02fc*/ 	.byte	0x01, 0x54
	.zero		2


	//----- nvinfo : EIATTR_SYSCALL_OFFSETS
	.align		4
        /*0300*/ 	.byte	0x04, 0x46
        /*0302*/ 	.short	(.L_1200 - .L_1199)


	//   ....[0]....
.L_1199:
        /*0304*/ 	.word	0x00000dc0


	//   ....[1]....
        /*0308*/ 	.word	0x00000eb0


	//   ....[2]....
        /*030c*/ 	.word	0x00001010


	//   ....[3]....
        /*0310*/ 	.word	0x00001100


	//----- nvinfo : EIATTR_MBARRIER_INSTR_OFFSETS
	.align		4
.L_1200:
        /*0314*/ 	.byte	0x04, 0x39
        /*0316*/ 	.short	(.L_1202 - .L_1201)


	//   ....[0]....
.L_1201:
        /*0318*/ 	.word	0x00000260
        /*031c*/ 	.word	0x000000ff
        /*0320*/ 	.word	0x00030c00
        /*0324*/ 	.short	0x0100
        /*0326*/ 	.byte	0x06
	.zero		1


	//   ....[1]....
        /*0328*/ 	.word	0x00000350
        /*032c*/ 	.word	0x000000ff
        /*0330*/ 	.word	0x00030c10
        /*0334*/ 	.short	0x0100
        /*0336*/ 	.byte	0x08
	.zero		1


	//   ....[2]....
        /*0338*/ 	.word	0x00000360
        /*033c*/ 	.word	0x000000ff
        /*0340*/ 	.word	0x00030c20
        /*0344*/ 	.short	0x0100
        /*0346*/ 	.byte	0x08
	.zero		1


	//   ....[3]....
        /*0348*/ 	.word	0x00000370
        /*034c*/ 	.word	0x000000ff
        /*0350*/ 	.word	0x00030c18
        /*0354*/ 	.short	0x0100
        /*0356*/ 	.byte	0x08
	.zero		1


	//   ....[4]....
        /*0358*/ 	.word	0x00000380
        /*035c*/ 	.word	0x000000ff
        /*0360*/ 	.word	0x00030c28
        /*0364*/ 	.short	0x0100
        /*0366*/ 	.byte	0x08
	.zero		1


	//   ....[5]....
        /*0368*/ 	.word	0x000004b0
        /*036c*/ 	.word	0x000000ff
        /*0370*/ 	.word	0x00030c30
        /*0374*/ 	.short	0x0100
        /*0376*/ 	.byte	0x08
	.zero		1


	//   ....[6]....
        /*0378*/ 	.word	0x000004c0
        /*037c*/ 	.word	0x000000ff
        /*0380*/ 	.word	0x00030c40
        /*0384*/ 	.short	0x0100
        /*0386*/ 	.byte	0x08
	.zero		1


	//   ....[7]....
        /*0388*/ 	.word	0x000004d0
        /*038c*/ 	.word	0x000000ff
        /*0390*/ 	.word	0x00030c38
        /*0394*/ 	.short	0x0100
        /*0396*/ 	.byte	0x08
	.zero		1


	//   ....[8]....
        /*0398*/ 	.word	0x000004e0
        /*039c*/ 	.word	0x000000ff
        /*03a0*/ 	.word	0x00030c48
        /*03a4*/ 	.short	0x0100
        /*03a6*/ 	.byte	0x08
	.zero		1


	//   ....[9]....
        /*03a8*/ 	.word	0x000011b0
        /*03ac*/ 	.word	0x000000e2
        /*03b0*/ 	.word	0x00030c00
        /*03b4*/ 	.short	0x010a
        /*03b6*/ 	.byte	0x3f
	.zero		1


	//   ....[10]....
        /*03b8*/ 	.word	0x00001330
        /*03bc*/ 	.word	0x000000e2
        /*03c0*/ 	.word	0x00030c00
        /*03c4*/ 	.short	0x010a
        /*03c6*/ 	.byte	0x3f
	.zero		1


	//   ....[11]....
        /*03c8*/ 	.word	0x00001a60
        /*03cc*/ 	.word	0x00000009
        /*03d0*/ 	.word	0x00030c10
        /*03d4*/ 	.short	0x010a
        /*03d6*/ 	.byte	0x3f
	.zero		1


	//   ....[12]....
        /*03d8*/ 	.word	0x00001ad0
        /*03dc*/ 	.word	0x00000009
        /*03e0*/ 	.word	0x00030c10
        /*03e4*/ 	.short	0x010a
        /*03e6*/ 	.byte	0x3f
	.zero		1


	//   ....[13]....
        /*03e8*/ 	.word	0x00001ee0
        /*03ec*/ 	.word	0x00000009
        /*03f0*/ 	.word	0x00030c30
        /*03f4*/ 	.short	0x010a
        /*03f6*/ 	.byte	0x3f
	.zero		1


	//   ....[14]....
        /*03f8*/ 	.word	0x00001f60
        /*03fc*/ 	.word	0x00000009
        /*0400*/ 	.word	0x00030c30
        /*0404*/ 	.short	0x010a
        /*0406*/ 	.byte	0x3f
	.zero		1


	//   ....[15]....
        /*0408*/ 	.word	0x00004690
        /*040c*/ 	.word	0x0000000a
        /*0410*/ 	.word	0x00000000
        /*0414*/ 	.short	0x0101
        /*0416*/ 	.byte	0x3f
	.zero		1


	//   ....[16]....
        /*0418*/ 	.word	0x00004ad0
        /*041c*/ 	.word	0x00000009
        /*0420*/ 	.word	0x00000000
        /*0424*/ 	.short	0x0101
        /*0426*/ 	.byte	0x3f
	.zero		1


	//   ....[17]....
        /*0428*/ 	.word	0x000083f0
        /*042c*/ 	.word	0x0000000c
        /*0430*/ 	.word	0x00030c20
        /*0434*/ 	.short	0x010a
        /*0436*/ 	.byte	0x3f
	.zero		1


	//   ....[18]....
        /*0438*/ 	.word	0x000088a0
        /*043c*/ 	.word	0x0000000c
        /*0440*/ 	.word	0x00030c40
        /*0444*/ 	.short	0x010a
        /*0446*/ 	.byte	0x3f
	.zero		1


	//   ....[19]....
        /*0448*/ 	.word	0x00008ae0
        /*044c*/ 	.word	0x0000000c
        /*0450*/ 	.word	0x00030c28
        /*0454*/ 	.short	0x010a
        /*0456*/ 	.byte	0x3f
	.zero		1


	//   ....[20]....
        /*0458*/ 	.word	0x00008ca0
        /*045c*/ 	.word	0x0000000c
        /*0460*/ 	.word	0x00030c48
        /*0464*/ 	.short	0x010a
        /*0466*/ 	.byte	0x3f
	.zero		1


	//   ....[21]....
        /*0468*/ 	.word	0x00008eb0
        /*046c*/ 	.word	0x0000000c
        /*0470*/ 	.word	0x00030c20
        /*0474*/ 	.short	0x010a
        /*0476*/ 	.byte	0x3f
	.zero		1


	//   ....[22]....
        /*0478*/ 	.word	0x000090d0
        /*047c*/ 	.word	0x0000000c
        /*0480*/ 	.word	0x00030c40
        /*0484*/ 	.short	0x010a
        /*0486*/ 	.byte	0x3f
	.zero		1


	//   ....[23]....
        /*0488*/ 	.word	0x000092e0
        /*048c*/ 	.word	0x0000000c
        /*0490*/ 	.word	0x00030c28
        /*0494*/ 	.short	0x010a
        /*0496*/ 	.byte	0x3f
	.zero		1


	//   ....[24]....
        /*0498*/ 	.word	0x000094f0
        /*049c*/ 	.word	0x0000000d
        /*04a0*/ 	.word	0x00030c40
        /*04a4*/ 	.short	0x010a
        /*04a6*/ 	.byte	0x3f
	.zero		1


	//   ....[25]....
        /*04a8*/ 	.word	0x000098e0
        /*04ac*/ 	.word	0x00000007
        /*04b0*/ 	.word	0x00000000
        /*04b4*/ 	.short	0x010a
        /*04b6*/ 	.byte	0x3f
	.zero		1


	//   ....[26]....
        /*04b8*/ 	.word	0x00009930
        /*04bc*/ 	.word	0x0000000b
        /*04c0*/ 	.word	0x00000000
        /*04c4*/ 	.short	0x010a
        /*04c6*/ 	.byte	0x3f
	.zero		1


	//   ....[27]....
        /*04c8*/ 	.word	0x00009990
        /*04cc*/ 	.word	0x00000009
        /*04d0*/ 	.word	0x00000000
        /*04d4*/ 	.short	0x010a
        /*04d6*/ 	.byte	0x3f
	.zero		1


	//   ....[28]....
        /*04d8*/ 	.word	0x000099c0
        /*04dc*/ 	.word	0x00000003
        /*04e0*/ 	.word	0x00000000
        /*04e4*/ 	.short	0x010a
        /*04e6*/ 	.byte	0x3f
	.zero		1


	//   ....[29]....
        /*04e8*/ 	.word	0x00009a90
        /*04ec*/ 	.word	0x000000e2
        /*04f0*/ 	.word	0x00030c00
        /*04f4*/ 	.short	0x010a
        /*04f6*/ 	.byte	0x3f
	.zero		1


	//   ....[30]....
        /*04f8*/ 	.word	0x00009ae0
        /*04fc*/ 	.word	0x00000009
        /*0500*/ 	.word	0x00030c10
        /*0504*/ 	.short	0x010a
        /*0506*/ 	.byte	0x3f
	.zero		1


	//   ....[31]....
        /*0508*/ 	.word	0x00009b30
        /*050c*/ 	.word	0x00000009
        /*0510*/ 	.word	0x00030c30
        /*0514*/ 	.short	0x010a
        /*0516*/ 	.byte	0x3f
	.zero		1


	//   ....[32]....
        /*0518*/ 	.word	0x00009b80
        /*051c*/ 	.word	0x0000000c
        /*0520*/ 	.word	0x00030c20
        /*0524*/ 	.short	0x010a
        /*0526*/ 	.byte	0x3f
	.zero		1


	//   ....[33]....
        /*0528*/ 	.word	0x00009bd0
        /*052c*/ 	.word	0x0000000c
        /*0530*/ 	.word	0x00030c40
        /*0534*/ 	.short	0x010a
        /*0536*/ 	.byte	0x3f
	.zero		1


	//   ....[34]....
        /*0538*/ 	.word	0x00009c20
        /*053c*/ 	.word	0x0000000c
        /*0540*/ 	.word	0x00030c28
        /*0544*/ 	.short	0x010a
        /*0546*/ 	.byte	0x3f
	.zero		1


	//   ....[35]....
        /*0548*/ 	.word	0x00009c70
        /*054c*/ 	.word	0x0000000c
        /*0550*/ 	.word	0x00030c48
        /*0554*/ 	.short	0x010a
        /*0556*/ 	.byte	0x3f
	.zero		1


	//   ....[36]....
        /*0558*/ 	.word	0x00009cd0
        /*055c*/ 	.word	0x0000000c
        /*0560*/ 	.word	0x00030c20
        /*0564*/ 	.short	0x010a
        /*0566*/ 	.byte	0x3f
	.zero		1


	//   ....[37]....
        /*0568*/ 	.word	0x00009d20
        /*056c*/ 	.word	0x0000000c
        /*0570*/ 	.word	0x00030c40
        /*0574*/ 	.short	0x010a
        /*0576*/ 	.byte	0x3f
	.zero		1


	//   ....[38]....
        /*0578*/ 	.word	0x00009d70
        /*057c*/ 	.word	0x0000000c
        /*0580*/ 	.word	0x00030c28
        /*0584*/ 	.short	0x010a
        /*0586*/ 	.byte	0x3f
	.zero		1


	//   ....[39]....
        /*0588*/ 	.word	0x00009dc0
        /*058c*/ 	.word	0x0000000d
        /*0590*/ 	.word	0x00030c40
        /*0594*/ 	.short	0x010a
        /*0596*/ 	.byte	0x3f
	.zero		1


	//   ....[40]....
        /*0598*/ 	.word	0x00009e90
        /*059c*/ 	.word	0x00000007
        /*05a0*/ 	.word	0x00000000
        /*05a4*/ 	.short	0x010a
        /*05a6*/ 	.byte	0x3f
	.zero		1


	//   ....[41]....
        /*05a8*/ 	.word	0x00009ee0
        /*05ac*/ 	.word	0x0000000b
        /*05b0*/ 	.word	0x00000000
        /*05b4*/ 	.short	0x010a
        /*05b6*/ 	.byte	0x3f
	.zero		1


	//   ....[42]....
        /*05b8*/ 	.word	0x00009f30
        /*05bc*/ 	.word	0x00000009
        /*05c0*/ 	.word	0x00000000
        /*05c4*/ 	.short	0x010a
        /*05c6*/ 	.byte	0x3f
	.zero		1


	//----- nvinfo : EIATTR_NUM_MBARRIERS
	.align		4
.L_1202:
        /*05c8*/ 	.byte	0x03, 0x38
        /*05ca*/ 	.short	0x0009


	//----- nvinfo : EIATTR_EXIT_INSTR_OFFSETS
	.align		4
        /*05cc*/ 	.byte	0x04, 0x1c
        /*05ce*/ 	.short	(.L_1204 - .L_1203)


	//   ....[0]....
.L_1203:
        /*05d0*/ 	.word	0x00009a10


	//----- nvinfo : EIATTR_MAX_THREADS
	.align		4
.L_1204:
        /*05d4*/ 	.byte	0x04, 0x05
        /*05d6*/ 	.short	(.L_1206 - .L_1205)
.L_1205:
        /*05d8*/ 	.word	0x00000180
        /*05dc*/ 	.word	0x00000001
        /*05e0*/ 	.word	0x00000001


	//----- nvinfo : EIATTR_CRS_STACK_SIZE
	.align		4
.L_1206:
        /*05e4*/ 	.byte	0x04, 0x1e
        /*05e6*/ 	.short	(.L_1208 - .L_1207)
.L_1207:
        /*05e8*/ 	.word	0x00000000


	//----- nvinfo : EIATTR_CBANK_PARAM_SIZE
	.align		4
.L_1208:
        /*05ec*/ 	.byte	0x03, 0x19
        /*05ee*/ 	.short	0x06f0


	//----- nvinfo : EIATTR_PARAM_CBANK
	.align		4
        /*05f0*/ 	.byte	0x04, 0x0a
        /*05f2*/ 	.short	(.L_1210 - .L_1209)
	.align		4
.L_1209:
        /*05f4*/ 	.word	index@(.nv.constant0._ZN7cutlass13device_kernelIN5flash11enable_sm90INS1_16FlashAttnBwdSm90INS1_25CollectiveMainloopBwdSm90ILi2ELi2ELi2EN4cute5tupleIJNS5_1CILi1EEES8_S8_EEENS6_IJNS7_ILi128EEESA_NS7_ILi64EEEEEENS_6half_tEfNS_4arch4Sm90ELb0ELb0ELb0ELb1ELb0ELb1ELb0ELb0ELi2ELi1ELi2ELi2ELb0EEENS1_21CollectiveEpilogueBwdISC_SD_SF_Li256ELb1ELb0ELi1EEENS1_19SingleTileSchedulerILb1ELb0ELb0ELi128EEEEEEEEEvNT_6ParamsE)
        /*05f8*/ 	.short	0x0210
        /*05fa*/ 	.short	0x06f0


	//----- nvinfo : EIATTR_SW_WAR
	.align		4
.L_1210:
        /*05fc*/ 	.byte	0x04, 0x36
        /*05fe*/ 	.short	(.L_1212 - .L_1211)
.L_1211:
        /*0600*/ 	.word	0x00000008
.L_1212:


//--------------------- .nv.info._ZN7cutlass13device_kernelIN5flash11enable_sm90INS1_16FlashAttnBwdSm90INS1_25CollectiveMainloopBwdSm90ILi2ELi2ELi2EN4cute5tupleIJNS5_1CILi1EEES8_S8_EEENS6_IJNS7_ILi128EEESA_NS7_ILi64EEEEEENS_6half_tEfNS_4arch4Sm90ELb0ELb0ELb0ELb1ELb1ELb1ELb0ELb0ELi2ELi1ELi2ELi2ELb0EEENS1_21CollectiveEpilogueBwdISC_SD_SF_Li256ELb1ELb0ELi1EEENS1_19SingleTileSchedulerILb1ELb0ELb0ELi128EEEEEEEEEvNT_6ParamsE --------------------------
	.section	.nv.info._ZN7cutlass13device_kernelIN5flash11enable_sm90INS1_16FlashAttnBwdSm90INS1_25CollectiveMainloopBwdSm90ILi2ELi2ELi2EN4cute5tupleIJNS5_1CILi1EEES8_S8_EEENS6_IJNS7_ILi128EEESA_NS7_ILi64EEEEEENS_6half_tEfNS_4arch4Sm90ELb0ELb0ELb0ELb1ELb1ELb1ELb0ELb0ELi2ELi1ELi2ELi2ELb0EEENS1_21CollectiveEpilogueBwdISC_SD_SF_Li256ELb1ELb0ELi1EEENS1_19SingleTileSchedulerILb1ELb0ELb0ELi128EEEEEEEEEvNT_6ParamsE,"",@"SHT_CUDA_INFO"
	.sectionflags	@""
	.align	4


	//----- nvinfo : EIATTR_CUDA_API_VERSION
	.align		4
        /*0000*/ 	.byte	0x04, 0x37
        /*0002*/ 	.short	(.L_1214 - .L_1213)
.L_1213:
        /*0004*/ 	.word	0x00000082


	//----- nvinfo : EIATTR_KPARAM_INFO
	.align		4
.L_1214:
        /*0008*/ 	.byte	0x04, 0x17
        /*000a*/ 	.short	(.L_1216 - .L_1215)
.L_1215:
        /*000c*/ 	.word	0x00000000
        /*0010*/ 	.short	0x0000
        /*0012*/ 	.short	0x0070
        /*0014*/ 	.byte	0x00, 0xf0, 0x01, 0x1a


	//----- nvinfo : EIATTR_SPARSE_MMA_MASK
	.align		4
.L_1216:
        /*0018*/ 	.byte	0x03, 0x50
        /*001a*/ 	.short	0x0000


	//----- nvinfo : EIATTR_MAXREG_COUNT
	.align		4
        /*001c*/ 	.byte	0x03, 0x1b
        /*001e*/ 	.short	0x00a8


	//----- nvinfo : EIATTR_NUM_BARRIERS
	.align		4
        /*0020*/ 	.byte	0x02, 0x4c
        /*0022*/ 	.byte	0x10
	.zero		1


	//----- nvinfo : EIATTR_EXTERNS
	.align		4
        /*0024*/ 	.byte	0x04, 0x0f
        /*0026*/ 	.short	(.L_1218 - .L_1217)


	//   ....[0]....
	.align		4
.L_1217:
        /*0028*/ 	.word	index@(__assertfail)


	//----- nvinfo : EIATTR_ANNOTATIONS
	.align		4
.L_1218:
        /*002c*/ 	.byte	0x04, 0x55
        /*002e*/ 	.short	(.L_1220 - .L_1219)


	//   ....[0]....
.L_1219:
        /* <DEDUP_REMOVED lines=8> */


	//----- nvinfo : EIATTR_MERCURY_ISA_VERSION
	.align		4
.L_1220:
        /*00a0*/ 	.byte	0x03, 0x5f
        /*00a2*/ 	.short	0x0101


	//----- nvinfo : EIATTR_INT_WARP_WIDE_INSTR_OFFSETS
	.align		4
        /*00a4*/ 	.byte	0x04, 0x31
        /*00a6*/ 	.short	(.L_1222 - .L_1221)


	//   ....[0]....
.L_1221:
        /*00a8*/ 	.word	0x00000180


	//   ....[1]....
        /*00ac*/ 	.word	0x00000240


	//   ....[2]....
        /*00b0*/ 	.word	0x00007930


	//   ....[3]....
        /*00b4*/ 	.word	0x00007da0


	//   ....[4]....
        /*00b8*/ 	.word	0x00008370


	//   ....[5]....
        /*00bc*/ 	.word	0x000086f0


	//----- nvinfo : EIATTR_COOP_GROUP_MASK_REGIDS
	.align		4
.L_1222:
        /*00c0*/ 	.byte	0x04, 0x29
        /*00c2*/ 	.short	(.L_1224 - .L_1223)


	//   ....[0]....
.L_1223:
        /*00c4*/ 	.word	0xffffffff


	//   ....[1]....
        /*00c8*/ 	.word	0xffffffff


	//   ....[2]....
        /*00cc*/ 	.word	0xffffffff


	//   ....[3]....
        /*00d0*/ 	.word	0xffffffff


	//   ....[4]....
        /*00d4*/ 	.word	0xffffffff


	//   ....[5]....
        /*00d8*/ 	.word	0xffffffff


	//   ....[6]....
        /*00dc*/ 	.word	0xffffffff


	//   ....[7]....
        /*00e0*/ 	.word	0xffffffff


	//   ....[8]....
        /*00e4*/ 	.word	0xffffffff


	//   ....[9]....
        /*00e8*/ 	.word	0xffffffff


	//   ....[10]....
        /*00ec*/ 	.word	0xffffffff


	//   ....[11]....
        /*00f0*/ 	.word	0xffffffff


	//   ....[12]....
        /*00f4*/ 	.word	0xffffffff


	//   ....[13]....
        /*00f8*/ 	.word	0xffffffff


	//   ....[14]....
        /*00fc*/ 	.word	0xffffffff


	//   ....[15]....
        /*0100*/ 	.word	0xffffffff


	//   ....[16]....
        /*0104*/ 	.word	0xffffffff


	//   ....[17]....
        /*0108*/ 	.word	0xffffffff


	//   ....[18]....
        /*010c*/ 	.word	0xffffffff


	//   ....[19]....
        /*0110*/ 	.word	0xffffffff


	//   ....[20]....
        /*0114*/ 	.word	0xffffffff


	//   ....[21]....
        /*0118*/ 	.word	0xffffffff


	//   ....[22]....
        /*011c*/ 	.word	0xffffffff


	//   ....[23]....
        /*0120*/ 	.word	0xffffffff


	//   ....[24]....
        /*0124*/ 	.word	0xffffffff


	//   ....[25]....
        /*0128*/ 	.word	0xffffffff


	//   ....[26]....
        /*012c*/ 	.word	0xffffffff


	//   ....[27]....
        /*0130*/ 	.word	0xffffffff


	//   ....[28]....
        /*0134*/ 	.word	0xffffffff


	//   ....[29]....
        /*0138*/ 	.word	0xffffffff


	//   ....[30]....
        /*013c*/ 	.word	0xffffffff


	//   ....[31]....
        /*0140*/ 	.word	0xffffffff


	//   ....[32]....
        /*0144*/ 	.word	0xffffffff


	//   ....[33]....
        /*0148*/ 	.word	0xffffffff


	//   ....[34]....
        /*014c*/ 	.word	0xffffffff


	//   ....[35]....
        /*0150*/ 	.word	0xffffffff


	//   ....[36]....
        /*0154*/ 	.word	0xffffffff


	//   ....[37]....
        /*0158*/ 	.word	0xffffffff


	//   ....[38]....
        /*015c*/ 	.word	0xffffffff


	//   ....[39]....
        /*0160*/ 	.word	0xffffffff


	//   ....[40]....
        /*0164*/ 	.word	0xffffffff


	//   ....[41]....
        /*0168*/ 	.word	0xffffffff


	//   ....[42]....
        /*016c*/ 	.word	0xffffffff


	//   ....[43]....
        /*0170*/ 	.word	0xffffffff


	//   ....[44]....
        /*0174*/ 	.word	0xffffffff


	//   ....[45]....
        /*0178*/ 	.word	0xffffffff


	//   ....[46]....
        /*017c*/ 	.word	0xffffffff


	//   ....[47]....
        /*0180*/ 	.word	0xffffffff


	//   ....[48]....
        /*0184*/ 	.word	0xffffffff


	//   ....[49]....
        /*0188*/ 	.word	0xffffffff


	//   ....[50]....
        /*018c*/ 	.word	0xffffffff


	//   ....[51]....
        /*0190*/ 	.word	0xffffffff


	//   ....[52]....
        /*0194*/ 	.word	0xffffffff


	//   ....[53]....
        /*0198*/ 	.word	0xffffffff


	//   ....[54]....
        /*019c*/ 	.word	0xffffffff


	//   ....[55]....
        /*01a0*/ 	.word	0xffffffff


	//   ....[56]....
        /*01a4*/ 	.word	0xffffffff


	//   ....[57]....
        /*01a8*/ 	.word	0xffffffff


	//   ....[58]....
        /*01ac*/ 	.word	0xffffffff


	//   ....[59]....
        /*01b0*/ 	.word	0xffffffff


	//   ....[60]....
        /*01b4*/ 	.word	0xffffffff


	//   ....[61]....
        /*01b8*/ 	.word	0xffffffff


	//   ....[62]....
        /*01bc*/ 	.word	0xffffffff


	//   ....[63]....
        /*01c0*/ 	.word	0xffffffff


	//   ....[64]....
        /*01c4*/ 	.word	0xffffffff


	//   ....[65]....
        /*01c8*/ 	.word	0xffffffff


	//   ....[66]....
        /*01cc*/ 	.word	0xffffffff


	//   ....[67]....
        /*01d0*/ 	.word	0xffffffff


	//   ....[68]....
        /*01d4*/ 	.word	0xffffffff


	//   ....[69]....
        /*01d8*/ 	.word	0xffffffff


	//   ....[70]....
        /*01dc*/ 	.word	0xffffffff


	//   ....[71]....
        /*01e0*/ 	.word	0xffffffff


	//   ....[72]....
        /*01e4*/ 	.word	0xffffffff


	//   ....[73]....
        /*01e8*/ 	.word	0xffffffff


	//   ....[74]....
        /*01ec*/ 	.word	0xffffffff


	//   ....[75]....
        /*01f0*/ 	.word	0xffffffff


	//   ....[76]....
        /*01f4*/ 	.word	0xffffffff


	//   ....[77]....
        /*01f8*/ 	.word	0x0500000f


	//   ....[78]....
        /*01fc*/ 	.word	0x0500000f


	//   ....[79]....
        /*0200*/ 	.word	0x0500000f


	//   ....[80]....
        /*0204*/ 	.word	0x0500000f


	//----- nvinfo : EIATTR_COOP_GROUP_INSTR_OFFSETS
	.align		4
.L_1224:
        /*0208*/ 	.byte	0x04, 0x28
        /*020a*/ 	.short	(.L_1226 - .L_1225)


	//   ....[0]....
.L_1225:
        /*020c*/ 	.word	0x00000060


	//   ....[1]....
        /*0210*/ 	.word	0x00000190


	//   ....[2]....
        /*0214*/ 	.word	0x00000220


	//   ....[3]....
        /*0218*/ 	.word	0x000003a0


	//   ....[4]....
        /*021c*/ 	.word	0x00000610


	//   ....[5]....
        /*0220*/ 	.word	0x00001160


	//   ....[6]....
        /*0224*/ 	.word	0x00002020


	//   ....[7]....
        /*0228*/ 	.word	0x00002060


	//   ....[8]....
        /*022c*/ 	.word	0x000020a0


	//   ....[9]....
        /*0230*/ 	.word	0x00002100


	//   ....[10]....
        /*0234*/ 	.word	0x000021d0


	//   ....[11]....
        /*0238*/ 	.word	0x00002220


	//   ....[12]....
        /*023c*/ 	.word	0x00002260


	//   ....[13]....
        /*0240*/ 	.word	0x000022a0


	//   ....[14]....
        /*0244*/ 	.word	0x000022e0


	//   ....[15]....
        /*0248*/ 	.word	0x00002320


	//   ....[16]....
        /*024c*/ 	.word	0x00002360


	//   ....[17]....
        /*0250*/ 	.word	0x000023c0


	//   ....[18]....
        /*0254*/ 	.word	0x00002430


	//   ....[19]....
        /*0258*/ 	.word	0x00002470


	//   ....[20]....
        /*025c*/ 	.word	0x000024a0


	//   ....[21]....
        /*0260*/ 	.word	0x000024e0


	//   ....[22]....
        /*0264*/ 	.word	0x00002510


	//   ....[23]....
        /*0268*/ 	.word	0x00002580


	//   ....[24]....
        /*026c*/ 	.word	0x000025c0


	//   ....[25]....
        /*0270*/ 	.word	0x00002630


	//   ....[26]....
        /*0274*/ 	.word	0x00002680


	//   ....[27]....
        /*0278*/ 	.word	0x000026c0


	//   ....[28]....
        /*027c*/ 	.word	0x00002710


	//   ....[29]....
        /*0280*/ 	.word	0x00002750


	//   ....[30]....
        /*0284*/ 	.word	0x000027d0


	//   ....[31]....
        /*0288*/ 	.word	0x00002810


	//   ....[32]....
        /*028c*/ 	.word	0x00002850


	//   ....[33]....
        /*0290*/ 	.word	0x00002a80


	//   ....[34]....
        /*0294*/ 	.word	0x00002ad0


	//   ....[35]....
        /*0298*/ 	.word	0x00002b10


	//   ....[36]....
        /*029c*/ 	.word	0x00002bc0


	//   ....[37]....
        /*02a0*/ 	.word	0x00002bf0


	//   ....[38]....
        /*02a4*/ 	.word	0x00003050


	//   ....[39]....
        /*02a8*/ 	.word	0x00003060


	//   ....[40]....
        /*02ac*/ 	.word	0x00003070


	//   ....[41]....
        /*02b0*/ 	.word	0x00003080


	//   ....[42]....
        /*02b4*/ 	.word	0x00003090


	//   ....[43]....
        /*02b8*/ 	.word	0x000030a0


	//   ....[44]....
        /*02bc*/ 	.word	0x000030d0


	//   ....[45]....
        /*02c0*/ 	.word	0x00003100


	//   ....[46]....
        /*02c4*/ 	.word	0x00003140


	//   ....[47]....
        /*02c8*/ 	.word	0x00003180


	//   ....[48]....
        /*02cc*/ 	.word	0x000031c0


	//   ....[49]....
        /*02d0*/ 	.word	0x00003200


	//   ....[50]....
        /*02d4*/ 	.word	0x00003240


	//   ....[51]....
        /*02d8*/ 	.word	0x00003280


	//   ....[52]....
        /*02dc*/ 	.word	0x000032c0


	//   ....[53]....
        /*02e0*/ 	.word	0x00003320


	//   ....[54]....
        /*02e4*/ 	.word	0x00003360


	//   ....[55]....
        /*02e8*/ 	.word	0x000033a0


	//   ....[56]....
        /*02ec*/ 	.word	0x000033e0


	//   ....[57]....
        /*02f0*/ 	.word	0x00003420


	//   ....[58]....
        /*02f4*/ 	.word	0x00003460


	//   ....[59]....
        /*02f8*/ 	.word	0x000034a0


	//   ....[60]....
        /*02fc*/ 	.word	0x000034e0


	//   ....[61]....
        /*0300*/ 	.word	0x00003520


	//   ....[62]....
        /*0304*/ 	.word	0x00003560


	//   ....[63]....
        /*0308*/ 	.word	0x000035a0


	//   ....[64]....
        /*030c*/ 	.word	0x000035e0


	//   ....[65]....
        /*0310*/ 	.word	0x00003620


	//   ....[66]....
        /*0314*/ 	.word	0x00003660


	//   ....[67]....
        /*0318*/ 	.word	0x000036a0


	//   ....[68]....
        /*031c*/ 	.word	0x000036e0


	//   ....[69]....
        /*0320*/ 	.word	0x00003720


	//   ....[70]....
        /*0324*/ 	.word	0x00006c50


	//   ....[71]....
        /*0328*/ 	.word	0x000075d0


	//   ....[72]....
        /*032c*/ 	.word	0x00007860


	//   ....[73]....
        /*0330*/ 	.word	0x00007aa0


	//   ....[74]....
        /*0334*/ 	.word	0x00007cd0


	//   ....[75]....
        /*0338*/ 	.word	0x00007f80


	//   ....[76]....
        /*033c*/ 	.word	0x000082b0


	//   ....[77]....
        /*0340*/ 	.word	0x0000a260


	//   ....[78]....
        /*0344*/ 	.word	0x0000a3b0


	//   ....[79]....
        /*0348*/ 	.word	0x0000a420


	//   ....[80]....
        /*034c*/ 	.word	0x0000a490


	//----- nvinfo : EIATTR_REG_RECONFIG
	.align		4
.L_1226:
        /*0350*/ 	.byte	0x01, 0x54
	.zero		2


	//----- nvinfo : EIATTR_SYSCALL_OFFSETS
	.align		4
        /*0354*/ 	.byte	0x04, 0x46
        /*0356*/ 	.short	(.L_1228 - .L_1227)


	//   ....[0]....
.L_1227:
        /*0358*/ 	.word	0x00000dc0


	//   ....[1]....
        /*035c*/ 	.word	0x00000eb0


	//   ....[2]....
        /*0360*/ 	.word	0x00001010


	//   ....[3]....
        /*0364*/ 	.word	0x00001100


	//----- nvinfo : EIATTR_MBARRIER_INSTR_OFFSETS
	.align		4
.L_1228:
        /*0368*/ 	.byte	0x04, 0x39
        /*036a*/ 	.short	(.L_1230 - .L_1229)


	//   ....[0]....
.L_1229:
        /*036c*/ 	.word	0x00000260
        /*0370*/ 	.word	0x000000ff
        /*0374*/ 	.word	0x00030c00
        /*0378*/ 	.short	0x0100
        /*037a*/ 	.byte	0x06
	.zero		1


	//   ....[1]....
        /*037c*/ 	.word	0x00000350
        /*0380*/ 	.word	0x000000ff
        /*0384*/ 	.word	0x00030c10
        /*0388*/ 	.short	0x0100
        /*038a*/ 	.byte	0x08
	.zero		1


	//   ....[2]....
        /*038c*/ 	.word	0x00000360
        /*0390*/ 	.word	0x000000ff
        /*0394*/ 	.word	0x00030c20
        /*0398*/ 	.short	0x0100
        /*039a*/ 	.byte	0x08
	.zero		1


	//   ....[3]....
        /*039c*/ 	.word	0x00000370
        /*03a0*/ 	.word	0x000000ff
        /*03a4*/ 	.word	0x00030c18
        /*03a8*/ 	.short	0x0100
        /*03aa*/ 	.byte	0x08
	.zero		1


	//   ....[4]....
        /*03ac*/ 	.word	0x00000380
        /*03b0*/ 	.word	0x000000ff
        /*03b4*/ 	.word	0x00030c28
        /*03b8*/ 	.short	0x0100
        /*03ba*/ 	.byte	0x08
	.zero		1


	//   ....[5]....
        /*03bc*/ 	.word	0x000004b0
        /*03c0*/ 	.word	0x000000ff
        /*03c4*/ 	.word	0x00030c30
        /*03c8*/ 	.short	0x0100
        /*03ca*/ 	.byte	0x08
	.zero		1


	//   ....[6]....
        /*03cc*/ 	.word	0x000004c0
        /*03d0*/ 	.word	0x000000ff
        /*03d4*/ 	.word	0x00030c40
        /*03d8*/ 	.short	0x0100
        /*03da*/ 	.byte	0x08
	.zero		1


	//   ....[7]....
        /*03dc*/ 	.word	0x000004d0
        /*03e0*/ 	.word	0x000000ff
        /*03e4*/ 	.word	0x00030c38
        /*03e8*/ 	.short	0x0100
        /*03ea*/ 	.byte	0x08
	.zero		1


	//   ....[8]....
        /*03ec*/ 	.word	0x000004e0
        /*03f0*/ 	.word	0x000000ff
        /*03f4*/ 	.word	0x00030c48
        /*03f8*/ 	.short	0x0100
        /*03fa*/ 	.byte	0x08
	.zero		1


	//   ....[9]....
        /*03fc*/ 	.word	0x000011b0
        /*0400*/ 	.word	0x000000e2
        /*0404*/ 	.word	0x00030c00
        /*0408*/ 	.short	0x010a
        /*040a*/ 	.byte	0x3f
	.zero		1


	//   ....[10]....
        /*040c*/ 	.word	0x00001330
        /*0410*/ 	.word	0x000000e2
        /*0414*/ 	.word	0x00030c00
        /*0418*/ 	.short	0x010a
        /*041a*/ 	.byte	0x3f
	.zero		1


	//   ....[11]....
        /*041c*/ 	.word	0x00001a60
        /*0420*/ 	.word	0x00000009
        /*0424*/ 	.word	0x00030c10
        /*0428*/ 	.short	0x010a
        /*042a*/ 	.byte	0x3f
	.zero		1


	//   ....[12]....
        /*042c*/ 	.word	0x00001ad0
        /*0430*/ 	.word	0x00000009
        /*0434*/ 	.word	0x00030c10
        /*0438*/ 	.short	0x010a
        /*043a*/ 	.byte	0x3f
	.zero		1


	//   ....[13]....
        /*043c*/ 	.word	0x00001ee0
        /*0440*/ 	.word	0x00000009
        /*0444*/ 	.word	0x00030c30
        /*0448*/ 	.short	0x010a
        /*044a*/ 	.byte	0x3f
	.zero		1


	//   ....[14]....
        /*044c*/ 	.word	0x00001f60
        /*0450*/ 	.word	0x00000009
        /*0454*/ 	.word	0x00030c30
        /*0458*/ 	.short	0x010a
        /*045a*/ 	.byte	0x3f
	.zero		1


	//   ....[15]....
        /*045c*/ 	.word	0x00004690
        /*0460*/ 	.word	0x0000000a
        /*0464*/ 	.word	0x00000000
        /*0468*/ 	.short	0x0101
        /*046a*/ 	.byte	0x3f
	.zero		1


	//   ....[16]....
        /*046c*/ 	.word	0x00004ad0
        /*0470*/ 	.word	0x00000009
        /*0474*/ 	.word	0x00000000
        /*0478*/ 	.short	0x0101
        /*047a*/ 	.byte	0x3f
	.zero		1


	//   ....[17]....
        /*047c*/ 	.word	0x00008bf0
        /*0480*/ 	.word	0x0000000c
        /*0484*/ 	.word	0x00030c20
        /*0488*/ 	.short	0x010a
        /*048a*/ 	.byte	0x3f
	.zero		1


	//   ....[18]....
        /*048c*/ 	.word	0x000090a0
        /*0490*/ 	.word	0x0000000c
        /*0494*/ 	.word	0x00030c40
        /*0498*/ 	.short	0x010a
        /*049a*/ 	.byte	0x3f
	.zero		1


	//   ....[19]....
        /*049c*/ 	.word	0x000092e0
        /*04a0*/ 	.word	0x0000000c
        /*04a4*/ 	.word	0x00030c28
        /*04a8*/ 	.short	0x010a
        /*04aa*/ 	.byte	0x3f
	.zero		1


	//   ....[20]....
        /*04ac*/ 	.word	0x000094a0
        /*04b0*/ 	.word	0x0000000c
        /*04b4*/ 	.word	0x00030c48
        /*04b8*/ 	.short	0x010a
        /*04ba*/ 	.byte	0x3f
	.zero		1


	//   ....[21]....
        /*04bc*/ 	.word	0x000096b0
        /*04c0*/ 	.word	0x0000000c
        /*04c4*/ 	.word	0x00030c20
        /*04c8*/ 	.short	0x010a
        /*04ca*/ 	.byte	0x3f
	.zero		1


	//   ....[22]....
        /*04cc*/ 	.word	0x000098d0
        /*04d0*/ 	.word	0x0000000c
        /*04d4*/ 	.word	0x00030c40
        /*04d8*/ 	.short	0x010a
        /*04da*/ 	.byte	0x3f
	.zero		1


	//   ....[23]....
        /*04dc*/ 	.word	0x00009ae0
        /*04e0*/ 	.word	0x0000000c
        /*04e4*/ 	.word	0x00030c28
        /*04e8*/ 	.short	0x010a
        /*04ea*/ 	.byte	0x3f
	.zero		1


	//   ....[24]....
        /*04ec*/ 	.word	0x00009cf0
        /*04f0*/ 	.word	0x0000000d
        /*04f4*/ 	.word	0x00030c40
        /*04f8*/ 	.short	0x010a
        /*04fa*/ 	.byte	0x3f
	.zero		1


	//   ....[25]....
        /*04fc*/ 	.word	0x0000a0e0
        /*0500*/ 	.word	0x00000007
        /*0504*/ 	.word	0x00000000
        /*0508*/ 	.short	0x010a
        /*050a*/ 	.byte	0x3f
	.zero		1


	//   ....[26]....
        /*050c*/ 	.word	0x0000a130
        /*0510*/ 	.word	0x0000000b
        /*0514*/ 	.word	0x00000000
        /*0518*/ 	.short	0x010a
        /*051a*/ 	.byte	0x3f
	.zero		1


	//   ....[27]....
        /*051c*/ 	.word	0x0000a190
        /*0520*/ 	.word	0x00000009
        /*0524*/ 	.word	0x00000000
        /*0528*/ 	.short	0x010a
        /*052a*/ 	.byte	0x3f
	.zero		1


	//   ....[28]....
        /*052c*/ 	.word	0x0000a1c0
        /*0530*/ 	.word	0x00000003
        /*0534*/ 	.word	0x00000000
        /*0538*/ 	.short	0x010a
        /*053a*/ 	.byte	0x3f
	.zero		1


	//   ....[29]....
        /*053c*/ 	.word	0x0000a290
        /*0540*/ 	.word	0x000000e2
        /*0544*/ 	.word	0x00030c00
        /*0548*/ 	.short	0x010a
        /*054a*/ 	.byte	0x3f
	.zero		1


	//   ....[30]....
        /*054c*/ 	.word	0x0000a2e0
        /*0550*/ 	.word	0x00000009
        /*0554*/ 	.word	0x00030c10
        /*0558*/ 	.short	0x010a
        /*055a*/ 	.byte	0x3f
	.zero		1


	//   ....[31]....
        /*055c*/ 	.word	0x0000a330
        /*0560*/ 	.word	0x00000009
        /*0564*/ 	.word	0x00030c30
        /*0568*/ 	.short	0x010a
        /*056a*/ 	.byte	0x3f
	.zero		1


	//   ....[32]....
        /*056c*/ 	.word	0x0000a4d0
        /*0570*/ 	.word	0x0000000c
        /*0574*/ 	.word	0x00030c20
        /*0578*/ 	.short	0x010a
        /*057a*/ 	.byte	0x3f
	.zero		1


	//   ....[33]....
        /*057c*/ 	.word	0x0000a520
        /*0580*/ 	.word	0x0000000c
        /*0584*/ 	.word	0x00030c40
        /*0588*/ 	.short	0x010a
        /*058a*/ 	.byte	0x3f
	.zero		1


	//   ....[34]....
        /*058c*/ 	.word	0x0000a570
        /*0590*/ 	.word	0x0000000c
        /*0594*/ 	.word	0x00030c28
        /*0598*/ 	.short	0x010a
        /*059a*/ 	.byte	0x3f
	.zero		1


	//   ....[35]....
        /*059c*/ 	.word	0x0000a5c0
        /*05a0*/ 	.word	0x0000000c
        /*05a4*/ 	.word	0x00030c48
        /*05a8*/ 	.short	0x010a
        /*05aa*/ 	.byte	0x3f
	.zero		1


	//   ....[36]....
        /*05ac*/ 	.word	0x0000a620
        /*05b0*/ 	.word	0x0000000c
        /*05b4*/ 	.word	0x00030c20
        /*05b8*/ 	.short	0x010a
        /*05ba*/ 	.byte	0x3f
	.zero		1


	//   ....[37]....
        /*05bc*/ 	.word	0x0000a670
        /*05c0*/ 	.word	0x0000000c
        /*05c4*/ 	.word	0x00030c40
        /*05c8*/ 	.short	0x010a
        /*05ca*/ 	.byte	0x3f
	.zero		1


	//   ....[38]....
        /*05cc*/ 	.word	0x0000a6c0
        /*05d0*/ 	.word	0x0000000c
        /*05d4*/ 	.word	0x00030c28
        /*05d8*/ 	.short	0x010a
        /*05da*/ 	.byte	0x3f
	.zero		1


	//   ....[39]....
        /*05dc*/ 	.word	0x0000a710
        /*05e0*/ 	.word	0x0000000d
        /*05e4*/ 	.word	0x00030c40
        /*05e8*/ 	.short	0x010a
        /*05ea*/ 	.byte	0x3f
	.zero		1


	//   ....[40]....
        /*05ec*/ 	.word	0x0000a7e0
        /*05f0*/ 	.word	0x00000007
        /*05f4*/ 	.word	0x00000000
        /*05f8*/ 	.short	0x010a
        /*05fa*/ 	.byte	0x3f
	.zero		1


	//   ....[41]....
        /*05fc*/ 	.word	0x0000a830
        /*0600*/ 	.word	0x0000000b
        /*0604*/ 	.word	0x00000000
        /*0608*/ 	.short	0x010a
        /*060a*/ 	.byte	0x3f
	.zero		1


	//   ....[42]....
        /*060c*/ 	.word	0x0000a880
        /*0610*/ 	.word	0x00000009
        /*0614*/ 	.word	0x00000000
        /*0618*/ 	.short	0x010a
        /*061a*/ 	.byte	0x3f
	.zero		1


	//----- nvinfo : EIATTR_NUM_MBARRIERS
	.align		4
.L_1230:
        /*061c*/ 	.byte	0x03, 0x38
        /*061e*/ 	.short	0x0009


	//----- nvinfo : EIATTR_EXIT_INSTR_OFFSETS
	.align		4
        /*0620*/ 	.byte	0x04, 0x1c
        /*0622*/ 	.short	(.L_1232 - .L_1231)


	//   ....[0]....
.L_1231:
        /*0624*/ 	.word	0x0000a210


	//----- nvinfo : EIATTR_MAX_THREADS
	.align		4
.L_1232:
        /*0628*/ 	.byte	0x04, 0x05
        /*062a*/ 	.short	(.L_1234 - .L_1233)
.L_1233:
        /*062c*/ 	.word	0x00000180
        /*0630*/ 	.word	0x00000001
        /*0634*/ 	.word	0x00000001


	//----- nvinfo : EIATTR_CRS_STACK_SIZE
	.align		4
.L_1234:
        /*0638*/ 	.byte	0x04, 0x1e
        /*063a*/ 	.short	(.L_1236 - .L_1235)
.L_1235:
        /*063c*/ 	.word	0x00000000


	//----- nvinfo : EIATTR_CBANK_PARAM_SIZE
	.align		4
.L_1236:
        /*0640*/ 	.byte	0x03, 0x19
        /*0642*/ 	.short	0x06f0


	//----- nvinfo : EIATTR_PARAM_CBANK
	.align		4
        /*0644*/ 	.byte	0x04, 0x0a
        /*0646*/ 	.short	(.L_1238 - .L_1237)
	.align		4
.L_1237:
        /*0648*/ 	.word	index@(.nv.constant0._ZN7cutlass13device_kernelIN5flash11enable_sm90INS1_16FlashAttnBwdSm90INS1_25CollectiveMainloopBwdSm90ILi2ELi2ELi2EN4cute5tupleIJNS5_1CILi1EEES8_S8_EEENS6_IJNS7_ILi128EEESA_NS7_ILi64EEEEEENS_6half_tEfNS_4arch4Sm90ELb0ELb0ELb0ELb1ELb1ELb1ELb0ELb0ELi2ELi1ELi2ELi2ELb0EEENS1_21CollectiveEpilogueBwdISC_SD_SF_Li256ELb1ELb0ELi1EEENS1_19SingleTileSchedulerILb1ELb0ELb0ELi128EEEEEEEEEvNT_6ParamsE)
        /*064c*/ 	.short	0x0210
        /*064e*/ 	.short	0x06f0


	//----- nvinfo : EIATTR_SW_WAR
	.align		4
.L_1238:
        /*0650*/ 	.byte	0x04, 0x36
        /*0652*/ 	.short	(.L_1240 - .L_1239)
.L_1239:
        /*0654*/ 	.word	0x00000008
.L_1240:


//--------------------- .nv.info._ZN7cutlass13device_kernelIN5flash11enable_sm90INS1_16FlashAttnBwdSm90INS1_25CollectiveMainloopBwdSm90ILi2ELi2ELi2EN4cute5tupleIJNS5_1CILi1EEES8_S8_EEENS6_IJNS7_ILi128EEESA_NS7_ILi64EEEEEENS_6half_tEfNS_4arch4Sm90ELb0ELb0ELb0ELb1ELb0ELb1ELb0ELb0ELi2ELi1ELi2ELi2ELb0EEENS1_24CollectiveEpilogueBwdGQAISC_fSF_Li256ELb1ELb0EEENS1_19SingleTileSchedulerILb1ELb0ELb0ELi128EEEEEEEEEvNT_6ParamsE --------------------------
	.section	.nv.info._ZN7cutlass13device_kernelIN5flash11enable_sm90INS1_16FlashAttnBwdSm90INS1_25CollectiveMainloopBwdSm90ILi2ELi2ELi2EN4cute5tupleIJNS5_1CILi1EEES8_S8_EEENS6_IJNS7_ILi128EEESA_NS7_ILi64EEEEEENS_6half_tEfNS_4arch4Sm90ELb0ELb0ELb0ELb1ELb0ELb1ELb0ELb0ELi2ELi1ELi2ELi2ELb0EEENS1_24CollectiveEpilogueBwdGQAISC_fSF_Li256ELb1ELb0EEENS1_19SingleTileSchedulerILb1ELb0ELb0ELi128EEEEEEEEEvNT_6ParamsE,"",@"SHT_CUDA_INFO"
	.sectionflags	@""
	.align	4


	//----- nvinfo : EIATTR_CUDA_API_VERSION
	.align		4
        /*0000*/ 	.byte	0x04, 0x37
        /*0002*/ 	.short	(.L_1242 - .L_1241)
.L_1241:
        /*0004*/ 	.word	0x00000082


	//----- nvinfo : EIATTR_KPARAM_INFO
	.align		4
.L_1242:
        /*0008*/ 	.byte	0x04, 0x17
        /*000a*/ 	.short	(.L_1244 - .L_1243)
.L_1243:
        /*000c*/ 	.word	0x00000000
        /*0010*/ 	.short	0x0000
        /*0012*/ 	.short	0x0070
        /*0014*/ 	.byte	0x00, 0xf0, 0x01, 0x1a


	//----- nvinfo : EIATTR_SPARSE_MMA_MASK
	.align		4
.L_1244:
        /*0018*/ 	.byte	0x03, 0x50
        /*001a*/ 	.short	0x0000


	//----- nvinfo : EIATTR_MAXREG_COUNT
	.align		4
        /*001c*/ 	.byte	0x03, 0x1b
        /*001e*/ 	.short	0x00a8


	//----- nvinfo : EIATTR_NUM_BARRIERS
	.align		4
        /*0020*/ 	.byte	0x02, 0x4c
        /*0022*/ 	.byte	0x10
	.zero		1


	//----- nvinfo : EIATTR_EXTERNS
	.align		4
        /*0024*/ 	.byte	0x04, 0x0f
        /*0026*/ 	.short	(.L_1246 - .L_1245)


	//   ....[0]....
	.align		4
.L_1245:
        /*0028*/ 	.word	index@(__assertfail)


	//----- nvinfo : EIATTR_ANNOTATIONS
	.align		4
.L_1246:
        /*002c*/ 	.byte	0x04, 0x55
        /*002e*/ 	.short	(.L_1248 - .L_1247)


	//   ....[0]....
.L_1247:
        /*0030*/ 	.word	0x00000001
        /*0034*/ 	.byte	0x60, 0x05, 0x00, 0x00, 0x01, 0x00, 0x00, 0x00, 0xd0, 0x07, 0x00, 0x00, 0x01, 0x00, 0x00, 0x00
        /*0044*/ 	.byte	0x50, 0x13, 0x00, 0x00, 0x01, 0x00, 0x00, 0x00, 0x00, 0x19, 0x00, 0x00, 0x01, 0x00, 0x00, 0x00
        /*0054*/ 	.byte	0x40, 0x19, 0x00, 0x00, 0x01, 0x00, 0x00, 0x00, 0x80, 0x19, 0x00, 0x00, 0x01, 0x00, 0x00, 0x00
        /*0064*/ 	.byte	0x20, 0x1b, 0x00, 0x00, 0x01, 0x00, 0x00, 0x00, 0x50, 0x1b, 0x00, 0x00, 0x01, 0x00, 0x00, 0x00
        /*0074*/ 	.byte	0x70, 0x1b, 0x00, 0x00, 0x01, 0x00, 0x00, 0x00, 0x50, 0x4d, 0x00, 0x00, 0x01, 0x00, 0x00, 0x00
        /*0084*/ 	.byte	0x60, 0x76, 0x00, 0x00, 0x01, 0x00, 0x00, 0x00, 0x90, 0x76, 0x00, 0x00, 0x01, 0x00, 0x00, 0x00
        /*0094*/ 	.byte	0x70, 0x81, 0x00, 0x00


	//----- nvinfo : EIATTR_MERCURY_ISA_VERSION
	.align		4
.L_1248:
        /*0098*/ 	.byte	0x03, 0x5f
        /*009a*/ 	.short	0x0101


	//----- nvinfo : EIATTR_INT_WARP_WIDE_INSTR_OFFSETS
	.align		4
        /*009c*/ 	.byte	0x04, 0x31
        /*009e*/ 	.short	(.L_1250 - .L_1249)


	//   ....[0]....
.L_1249:
        /*00a0*/ 	.word	0x00000180


	//   ....[1]....
        /*00a4*/ 	.word	0x00000240


	//   ....[2]....
        /*00a8*/ 	.word	0x00006870


	//----- nvinfo : EIATTR_COOP_GROUP_MASK_REGIDS
	.align		4
.L_1250:
        /*00ac*/ 	.byte	0x04, 0x29
        /*00ae*/ 	.short	(.L_1252 - .L_1251)


	//   ....[0]....
.L_1251:
        /*00b0*/ 	.word	0xffffffff


	//   ....[1]....
        /*00b4*/ 	.word	0xffffffff


	//   ....[2]....
        /*00b8*/ 	.word	0xffffffff


	//   ....[3]....
        /*00bc*/ 	.word	0xffffffff


	//   ....[4]....
        /*00c0*/ 	.word	0xffffffff


	//   ....[5]....
        /*00c4*/ 	.word	0xffffffff


	//   ....[6]....
        /*00c8*/ 	.word	0xffffffff


	//   ....[7]....
        /*00cc*/ 	.word	0xffffffff


	//   ....[8]....
        /*00d0*/ 	.word	0xffffffff


	//   ....[9]....
        /*00d4*/ 	.word	0xffffffff


	//   ....[10]....
        /*00d8*/ 	.word	0xffffffff


	//   ....[11]....
        /*00dc*/ 	.word	0xffffffff


	//   ....[12]....
        /*00e0*/ 	.word	0xffffffff


	//   ....[13]....
        /*00e4*/ 	.word	0xffffffff


	//   ....[14]....
        /*00e8*/ 	.word	0xffffffff


	//   ....[15]....
        /*00ec*/ 	.word	0xffffffff


	//   ....[16]....
        /*00f0*/ 	.word	0xffffffff


	//   ....[17]....
        /*00f4*/ 	.word	0xffffffff


	//   ....[18]....
        /*00f8*/ 	.word	0xffffffff


	//   ....[19]....
        /*00fc*/ 	.word	0xffffffff


	//   ....[20]....
        /*0100*/ 	.word	0xffffffff


	//   ....[21]....
        /*0104*/ 	.word	0xffffffff


	//   ....[22]....
        /*0108*/ 	.word	0xffffffff


	//   ....[23]....
        /*010c*/ 	.word	0xffffffff


	//   ....[24]....
        /*0110*/ 	.word	0xffffffff


	//   ....[25]....
        /*0114*/ 	.word	0xffffffff


	//   ....[26]....
        /*0118*/ 	.word	0xffffffff


	//   ....[27]....
        /*011c*/ 	.word	0xffffffff


	//   ....[28]....
        /*0120*/ 	.word	0xffffffff


	//   ....[29]....
        /*0124*/ 	.word	0xffffffff


	//   ....[30]....
        /*0128*/ 	.word	0xffffffff


	//   ....[31]....
        /*012c*/ 	.word	0xffffffff


	//   ....[32]....
        /*0130*/ 	.word	0xffffffff


	//   ....[33]....
        /*0134*/ 	.word	0xffffffff


	//   ....[34]....
        /*0138*/ 	.word	0xffffffff


	//   ....[35]....
        /*013c*/ 	.word	0xffffffff


	//   ....[36]....
        /*0140*/ 	.word	0xffffffff


	//   ....[37]....
        /*0144*/ 	.word	0xffffffff


	//   ....[38]....
        /*0148*/ 	.word	0xffffffff


	//   ....[39]....
        /*014c*/ 	.word	0xffffffff


	//   ....[40]....
        /*0150*/ 	.word	0xffffffff


	//   ....[41]....
        /*0154*/ 	.word	0xffffffff


	//   ....[42]....
        /*0158*/ 	.word	0xffffffff


	//   ....[43]....
        /*015c*/ 	.word	0xffffffff


	//   ....[44]....
        /*0160*/ 	.word	0xffffffff


	//   ....[45]....
        /*0164*/ 	.word	0xffffffff


	//   ....[46]....
        /*0168*/ 	.word	0xffffffff


	//   ....[47]....
        /*016c*/ 	.word	0xffffffff


	//   ....[48]....
        /*0170*/ 	.word	0xffffffff


	//   ....[49]....
        /*0174*/ 	.word	0xffffffff


	//   ....[50]....
        /*0178*/ 	.word	0xffffffff


	//   ....[51]....
        /*017c*/ 	.word	0xffffffff


	//   ....[52]....
        /*0180*/ 	.word	0xffffffff


	//   ....[53]....
        /*0184*/ 	.word	0xffffffff


	//   ....[54]....
        /*0188*/ 	.word	0xffffffff


	//   ....[55]....
        /*018c*/ 	.word	0xffffffff


	//   ....[56]....
        /*0190*/ 	.word	0xffffffff


	//   ....[57]....
        /*0194*/ 	.word	0xffffffff


	//   ....[58]....
        /*0198*/ 	.word	0xffffffff


	//   ....[59]....
        /*019c*/ 	.word	0xffffffff


	//   ....[60]....
        /*01a0*/ 	.word	0xffffffff


	//   ....[61]....
        /*01a4*/ 	.word	0xffffffff


	//   ....[62]....
        /*01a8*/ 	.word	0xffffffff


	//   ....[63]....
        /*01ac*/ 	.word	0xffffffff


	//   ....[64]....
        /*01b0*/ 	.word	0xffffffff


	//   ....[65]....
        /*01b4*/ 	.word	0xffffffff


	//   ....[66]....
        /*01b8*/ 	.word	0xffffffff


	//   ....[67]....
        /*01bc*/ 	.word	0xffffffff


	//   ....[68]....
        /*01c0*/ 	.word	0xffffffff


	//   ....[69]....
        /*01c4*/ 	.word	0xffffffff


	//   ....[70]....
        /*01c8*/ 	.word	0xffffffff


	//   ....[71]....
        /*01cc*/ 	.word	0x0500000f


	//----- nvinfo : EIATTR_COOP_GROUP_INSTR_OFFSETS
	.align		4
.L_1252:
        /*01d0*/ 	.byte	0x04, 0x28
        /*01d2*/ 	.short	(.L_1254 - .L_1253)


	//   ....[0]....
.L_1253:
        /*01d4*/ 	.word	0x00000060


	//   ....[1]....
        /*01d8*/ 	.word	0x00000190


	//   ....[2]....
        /*01dc*/ 	.word	0x00000220


	//   ....[3]....
        /*01e0*/ 	.word	0x000003a0


	//   ....[4]....
        /*01e4*/ 	.word	0x00000610


	//   ....[5]....
        /*01e8*/ 	.word	0x00001160


	//   ....[6]....
        /*01ec*/ 	.word	0x00002020


	//   ....[7]....
        /*01f0*/ 	.word	0x00002060


	//   ....[8]....
        /*01f4*/ 	.word	0x000020a0


	//   ....[9]....
        /*01f8*/ 	.word	0x00002100


	//   ....[10]....
        /*01fc*/ 	.word	0x000021d0


	//   ....[11]....
        /*0200*/ 	.word	0x00002220


	//   ....[12]....
        /*0204*/ 	.word	0x00002260


	//   ....[13]....
        /*0208*/ 	.word	0x000022a0


	//   ....[14]....
        /*020c*/ 	.word	0x000022e0


	//   ....[15]....
        /*0210*/ 	.word	0x00002320


	//   ....[16]....
        /*0214*/ 	.word	0x00002360


	//   ....[17]....
        /*0218*/ 	.word	0x000023c0


	//   ....[18]....
        /*021c*/ 	.word	0x00002430


	//   ....[19]....
        /*0220*/ 	.word	0x00002470


	//   ....[20]....
        /*0224*/ 	.word	0x000024a0


	//   ....[21]....
        /*0228*/ 	.word	0x000024e0


	//   ....[22]....
        /*022c*/ 	.word	0x00002510


	//   ....[23]....
        /*0230*/ 	.word	0x00002580


	//   ....[24]....
        /*0234*/ 	.word	0x000025c0


	//   ....[25]....
        /*0238*/ 	.word	0x00002630


	//   ....[26]....
        /*023c*/ 	.word	0x00002680


	//   ....[27]....
        /*0240*/ 	.word	0x000026c0


	//   ....[28]....
        /*0244*/ 	.word	0x00002710


	//   ....[29]....
        /*0248*/ 	.word	0x00002750


	//   ....[30]....
        /*024c*/ 	.word	0x000027d0


	//   ....[31]....
        /*0250*/ 	.word	0x00002810


	//   ....[32]....
        /*0254*/ 	.word	0x00002850


	//   ....[33]....
        /*0258*/ 	.word	0x00002a80


	//   ....[34]....
        /*025c*/ 	.word	0x00002ad0


	//   ....[35]....
        /*0260*/ 	.word	0x00002b10


	//   ....[36]....
        /*0264*/ 	.word	0x00002bc0


	//   ....[37]....
        /*0268*/ 	.word	0x00002bf0


	//   ....[38]....
        /*026c*/ 	.word	0x00003050


	//   ....[39]....
        /*0270*/ 	.word	0x00003060


	//   ....[40]....
        /*0274*/ 	.word	0x00003070


	//   ....[41]....
        /*0278*/ 	.word	0x00003080


	//   ....[42]....
        /*027c*/ 	.word	0x00003090


	//   ....[43]....
        /*0280*/ 	.word	0x000030a0


	//   ....[44]....
        /*0284*/ 	.word	0x000030d0


	//   ....[45]....
        /*0288*/ 	.word	0x00003100


	//   ....[46]....
        /*028c*/ 	.word	0x00003140


	//   ....[47]....
        /*0290*/ 	.word	0x00003180


	//   ....[48]....
        /*0294*/ 	.word	0x000031c0


	//   ....[49]....
        /*0298*/ 	.word	0x00003200


	//   ....[50]....
        /*029c*/ 	.word	0x00003240


	//   ....[51]....
        /*02a0*/ 	.word	0x00003280


	//   ....[52]....
        /*02a4*/ 	.word	0x000032c0


	//   ....[53]....
        /*02a8*/ 	.word	0x00003320


	//   ....[54]....
        /*02ac*/ 	.word	0x00003360


	//   ....[55]....
        /*02b0*/ 	.word	0x000033a0


	//   ....[56]....
        /*02b4*/ 	.word	0x000033e0


	//   ....[57]....
        /*02b8*/ 	.word	0x00003420


	//   ....[58]....
        /*02bc*/ 	.word	0x00003460


	//   ....[59]....
        /*02c0*/ 	.word	0x000034a0


	//   ....[60]....
        /*02c4*/ 	.word	0x000034e0


	//   ....[61]....
        /*02c8*/ 	.word	0x00003520


	//   ....[62]....
        /*02cc*/ 	.word	0x00003560


	//   ....[63]....
        /*02d0*/ 	.word	0x000035a0


	//   ....[64]....
        /*02d4*/ 	.word	0x000035e0


	//   ....[65]....
        /*02d8*/ 	.word	0x00003620


	//   ....[66]....
        /*02dc*/ 	.word	0x00003660


	//   ....[67]....
        /*02e0*/ 	.word	0x000036a0


	//   ....[68]....
        /*02e4*/ 	.word	0x000036e0


	//   ....[69]....
        /*02e8*/ 	.word	0x00003720


	//   ....[70]....
        /*02ec*/ 	.word	0x000055d0


	//   ....[71]....
        /*02f0*/ 	.word	0x000083e0


	//----- nvinfo : EIATTR_REG_RECONFIG
	.align		4
.L_1254:
        /*02f4*/ 	.byte	0x01, 0x54
	.zero		2


	//----- nvinfo : EIATTR_SYSCALL_OFFSETS
	.align		4
        /*02f8*/ 	.byte	0x04, 0x46
        /*02fa*/ 	.short	(.L_1256 - .L_1255)


	//   ....[0]....
.L_1255:
        /*02fc*/ 	.word	0x00000dc0


	//   ....[1]....
        /*0300*/ 	.word	0x00000eb0


	//   ....[2]....
        /*0304*/ 	.word	0x00001010


	//   ....[3]....
        /*0308*/ 	.word	0x00001100


	//----- nvinfo : EIATTR_MBARRIER_INSTR_OFFSETS
	.align		4
.L_1256:
        /*030c*/ 	.byte	0x04, 0x39
        /*030e*/ 	.short	(.L_1258 - .L_1257)


	//   ....[0]....
.L_1257:
        /*0310*/ 	.word	0x00000260
        /*0314*/ 	.word	0x000000ff
        /*0318*/ 	.word	0x00030c00
        /*031c*/ 	.short	0x0100
        /*031e*/ 	.byte	0x06
	.zero		1


	//   ....[1]....
        /*0320*/ 	.word	0x00000350
        /*0324*/ 	.word	0x000000ff
        /*0328*/ 	.word	0x00030c10
        /*032c*/ 	.short	0x0100
        /*032e*/ 	.byte	0x08
	.zero		1


	//   ....[2]....
        /*0330*/ 	.word	0x00000360
        /*0334*/ 	.word	0x000000ff
        /*0338*/ 	.word	0x00030c20
        /*033c*/ 	.short	0x0100
        /*033e*/ 	.byte	0x08
	.zero		1


	//   ....[3]....
        /*0340*/ 	.word	0x00000370
        /*0344*/ 	.word	0x000000ff
        /*0348*/ 	.word	0x00030c18
        /*034c*/ 	.short	0x0100
        /*034e*/ 	.byte	0x08
	.zero		1


	//   ....[4]....
        /*0350*/ 	.word	0x00000380
        /*0354*/ 	.word	0x000000ff
        /*0358*/ 	.word	0x00030c28
        /*035c*/ 	.short	0x0100
        /*035e*/ 	.byte	0x08
	.zero		1


	//   ....[5]....
        /*0360*/ 	.word	0x000004b0
        /*0364*/ 	.word	0x000000ff
        /*0368*/ 	.word	0x00030c30
        /*036c*/ 	.short	0x0100
        /*036e*/ 	.byte	0x08
	.zero		1


	//   ....[6]....
        /*0370*/ 	.word	0x000004c0
        /*0374*/ 	.word	0x000000ff
        /*0378*/ 	.word	0x00030c40
        /*037c*/ 	.short	0x0100
        /*037e*/ 	.byte	0x08
	.zero		1


	//   ....[7]....
        /*0380*/ 	.word	0x000004d0
        /*0384*/ 	.word	0x000000ff
        /*0388*/ 	.word	0x00030c38
        /*038c*/ 	.short	0x0100
        /*038e*/ 	.byte	0x08
	.zero		1


	//   ....[8]....
        /*0390*/ 	.word	0x000004e0
        /*0394*/ 	.word	0x000000ff
        /*0398*/ 	.word	0x00030c48
        /*039c*/ 	.short	0x0100
        /*039e*/ 	.byte	0x08
	.zero		1


	//   ....[9]....
        /*03a0*/ 	.word	0x000011b0
        /*03a4*/ 	.word	0x000000e2
        /*03a8*/ 	.word	0x00030c00
        /*03ac*/ 	.short	0x010a
        /*03ae*/ 	.byte	0x3f
	.zero		1


	//   ....[10]....
        /*03b0*/ 	.word	0x00001330
        /*03b4*/ 	.word	0x000000e2
        /*03b8*/ 	.word	0x00030c00
        /*03bc*/ 	.short	0x010a
        /*03be*/ 	.byte	0x3f
	.zero		1


	//   ....[11]....
        /*03c0*/ 	.word	0x00001a60
        /*03c4*/ 	.word	0x00000009
        /*03c8*/ 	.word	0x00030c10
        /*03cc*/ 	.short	0x010a
        /*03ce*/ 	.byte	0x3f
	.zero		1


	//   ....[12]....
        /*03d0*/ 	.word	0x00001ad0
        /*03d4*/ 	.word	0x00000009
        /*03d8*/ 	.word	0x00030c10
        /*03dc*/ 	.short	0x010a
        /*03de*/ 	.byte	0x3f
	.zero		1


	//   ....[13]....
        /*03e0*/ 	.word	0x00001ee0
        /*03e4*/ 	.word	0x00000009
        /*03e8*/ 	.word	0x00030c30
        /*03ec*/ 	.short	0x010a
        /*03ee*/ 	.byte	0x3f
	.zero		1


	//   ....[14]....
        /*03f0*/ 	.word	0x00001f60
        /*03f4*/ 	.word	0x00000009
        /*03f8*/ 	.word	0x00030c30
        /*03fc*/ 	.short	0x010a
        /*03fe*/ 	.byte	0x3f
	.zero		1


	//   ....[15]....
        /*0400*/ 	.word	0x00004690
        /*0404*/ 	.word	0x0000000a
        /*0408*/ 	.word	0x00000000
        /*040c*/ 	.short	0x0101
        /*040e*/ 	.byte	0x3f
	.zero		1


	//   ....[16]....
        /*0410*/ 	.word	0x00004ad0
        /*0414*/ 	.word	0x00000009
        /*0418*/ 	.word	0x00000000
        /*041c*/ 	.short	0x0101
        /*041e*/ 	.byte	0x3f
	.zero		1


	//   ....[17]....
        /*0420*/ 	.word	0x00006d70
        /*0424*/ 	.word	0x0000000c
        /*0428*/ 	.word	0x00030c20
        /*042c*/ 	.short	0x010a
        /*042e*/ 	.byte	0x3f
	.zero		1


	//   ....[18]....
        /*0430*/ 	.word	0x00007220
        /*0434*/ 	.word	0x0000000c
        /*0438*/ 	.word	0x00030c40
        /*043c*/ 	.short	0x010a
        /*043e*/ 	.byte	0x3f
	.zero		1


	//   ....[19]....
        /*0440*/ 	.word	0x00007460
        /*0444*/ 	.word	0x0000000c
        /*0448*/ 	.word	0x00030c28
        /*044c*/ 	.short	0x010a
        /*044e*/ 	.byte	0x3f
	.zero		1


	//   ....[20]....
        /*0450*/ 	.word	0x00007620
        /*0454*/ 	.word	0x0000000c
        /*0458*/ 	.word	0x00030c48
        /*045c*/ 	.short	0x010a
        /*045e*/ 	.byte	0x3f
	.zero		1


	//   ....[21]....
        /*0460*/ 	.word	0x00007830
        /*0464*/ 	.word	0x0000000c
        /*0468*/ 	.word	0x00030c20
        /*046c*/ 	.short	0x010a
        /*046e*/ 	.byte	0x3f
	.zero		1


	//   ....[22]....
        /*0470*/ 	.word	0x00007a50
        /*0474*/ 	.word	0x0000000c
        /*0478*/ 	.word	0x00030c40
        /*047c*/ 	.short	0x010a
        /*047e*/ 	.byte	0x3f
	.zero		1


	//   ....[23]....
        /*0480*/ 	.word	0x00007c60
        /*0484*/ 	.word	0x0000000c
        /*0488*/ 	.word	0x00030c28
        /*048c*/ 	.short	0x010a
        /*048e*/ 	.byte	0x3f
	.zero		1


	//   ....[24]....
        /*0490*/ 	.word	0x00007e70
        /*0494*/ 	.word	0x0000000d
        /*0498*/ 	.word	0x00030c40
        /*049c*/ 	.short	0x010a
        /*049e*/ 	.byte	0x3f
	.zero		1


	//   ....[25]....
        /*04a0*/ 	.word	0x00008260
        /*04a4*/ 	.word	0x00000007
        /*04a8*/ 	.word	0x00000000
        /*04ac*/ 	.short	0x010a
        /*04ae*/ 	.byte	0x3f
	.zero		1


	//   ....[26]....
        /*04b0*/ 	.word	0x000082b0
        /*04b4*/ 	.word	0x0000000b
        /*04b8*/ 	.word	0x00000000
        /*04bc*/ 	.short	0x010a
        /*04be*/ 	.byte	0x3f
	.zero		1


	//   ....[27]....
        /*04c0*/ 	.word	0x00008310
        /*04c4*/ 	.word	0x00000009
        /*04c8*/ 	.word	0x00000000
        /*04cc*/ 	.short	0x010a
        /*04ce*/ 	.byte	0x3f
	.zero		1


	//   ....[28]....
        /*04d0*/ 	.word	0x00008340
        /*04d4*/ 	.word	0x00000003
        /*04d8*/ 	.word	0x00000000
        /*04dc*/ 	.short	0x010a
        /*04de*/ 	.byte	0x3f
	.zero		1


	//   ....[29]....
        /*04e0*/ 	.word	0x00008410
        /*04e4*/ 	.word	0x000000e2
        /*04e8*/ 	.word	0x00030c00
        /*04ec*/ 	.short	0x010a
        /*04ee*/ 	.byte	0x3f
	.zero		1


	//   ....[30]....
        /*04f0*/ 	.word	0x00008460
        /*04f4*/ 	.word	0x00000009
        /*04f8*/ 	.word	0x00030c10
        /*04fc*/ 	.short	0x010a
        /*04fe*/ 	.byte	0x3f
	.zero		1


	//   ....[31]....
        /*0500*/ 	.word	0x000084b0
        /*0504*/ 	.word	0x00000009
        /*0508*/ 	.word	0x00030c30
        /*050c*/ 	.short	0x010a
        /*050e*/ 	.byte	0x3f
	.zero		1


	//   ....[32]....
        /*0510*/ 	.word	0x00008500
        /*0514*/ 	.word	0x0000000c
        /*0518*/ 	.word	0x00030c20
        /*051c*/ 	.short	0x010a
        /*051e*/ 	.byte	0x3f
	.zero		1


	//   ....[33]....
        /*0520*/ 	.word	0x00008550
        /*0524*/ 	.word	0x0000000c
        /*0528*/ 	.word	0x00030c40
        /*052c*/ 	.short	0x010a
        /*052e*/ 	.byte	0x3f
	.zero		1


	//   ....[34]....
        /*0530*/ 	.word	0x000085a0
        /*0534*/ 	.word	0x0000000c
        /*0538*/ 	.word	0x00030c28
        /*053c*/ 	.short	0x010a
        /*053e*/ 	.byte	0x3f
	.zero		1


	//   ....[35]....
        /*0540*/ 	.word	0x000085f0
        /*0544*/ 	.word	0x0000000c
        /*0548*/ 	.word	0x00030c48
        /*054c*/ 	.short	0x010a
        /*054e*/ 	.byte	0x3f
	.zero		1


	//   ....[36]....
        /*0550*/ 	.word	0x00008650
        /*0554*/ 	.word	0x0000000c
        /*0558*/ 	.word	0x00030c20
        /*055c*/ 	.short	0x010a
        /*055e*/ 	.byte	0x3f
	.zero		1


	//   ....[37]....
        /*0560*/ 	.word	0x000086a0
        /*0564*/ 	.word	0x0000000c
        /*0568*/ 	.word	0x00030c40
        /*056c*/ 	.short	0x010a
        /*056e*/ 	.byte	0x3f
	.zero		1


	//   ....[38]....
        /*0570*/ 	.word	0x000086f0
        /*0574*/ 	.word	0x0000000c
        /*0578*/ 	.word	0x00030c28
        /*057c*/ 	.short	0x010a
        /*057e*/ 	.byte	0x3f
	.zero		1


	//   ....[39]....
        /*0580*/ 	.word	0x00008740
        /*0584*/ 	.word	0x0000000d
        /*0588*/ 	.word	0x00030c40
        /*058c*/ 	.short	0x010a
        /*058e*/ 	.byte	0x3f
	.zero		1


	//   ....[40]....
        /*0590*/ 	.word	0x00008820
        /*0594*/ 	.word	0x00000007
        /*0598*/ 	.word	0x00000000
        /*059c*/ 	.short	0x010a
        /*059e*/ 	.byte	0x3f
	.zero		1


	//   ....[41]....
        /*05a0*/ 	.word	0x00008870
        /*05a4*/ 	.word	0x0000000b
        /*05a8*/ 	.word	0x00000000
        /*05ac*/ 	.short	0x010a
        /*05ae*/ 	.byte	0x3f
	.zero		1


	//   ....[42]....
        /*05b0*/ 	.word	0x000088c0
        /*05b4*/ 	.word	0x00000009
        /*05b8*/ 	.word	0x00000000
        /*05bc*/ 	.short	0x010a
        /*05be*/ 	.byte	0x3f
	.zero		1


	//----- nvinfo : EIATTR_NUM_MBARRIERS
	.align		4
.L_1258:
        /*05c0*/ 	.byte	0x03, 0x38
        /*05c2*/ 	.short	0x0009


	//----- nvinfo : EIATTR_EXIT_INSTR_OFFSETS
	.align		4
        /*05c4*/ 	.byte	0x04, 0x1c
        /*05c6*/ 	.short	(.L_1260 - .L_1259)


	//   ....[0]....
.L_1259:
        /*05c8*/ 	.word	0x00008390


	//----- nvinfo : EIATTR_MAX_THREADS
	.align		4
.L_1260:
        /*05cc*/ 	.byte	0x04, 0x05
        /*05ce*/ 	.short	(.L_1262 - .L_1261)
.L_1261:
        /*05d0*/ 	.word	0x00000180
        /*05d4*/ 	.word	0x00000001
        /*05d8*/ 	.word	0x00000001


	//----- nvinfo : EIATTR_CRS_STACK_SIZE
	.align		4
.L_1262:
        /*05dc*/ 	.byte	0x04, 0x1e
        /*05de*/ 	.short	(.L_1264 - .L_1263)
.L_1263:
        /*05e0*/ 	.word	0x00000000


	//----- nvinfo : EIATTR_CBANK_PARAM_SIZE
	.align		4
.L_1264:
        /*05e4*/ 	.byte	0x03, 0x19
        /*05e6*/ 	.short	0x06f0


	//----- nvinfo : EIATTR_PARAM_CBANK
	.align		4
        /*05e8*/ 	.byte	0x04, 0x0a
        /*05ea*/ 	.short	(.L_1266 - .L_1265)
	.align		4
.L_1265:
        /*05ec*/ 	.word	index@(.nv.constant0._ZN7cutlass13device_kernelIN5flash11enable_sm90INS1_16FlashAttnBwdSm90INS1_25CollectiveMainloopBwdSm90ILi2ELi2ELi2EN4cute5tupleIJNS5_1CILi1EEES8_S8_EEENS6_IJNS7_ILi128EEESA_NS7_ILi64EEEEEENS_6half_tEfNS_4arch4Sm90ELb0ELb0ELb0ELb1ELb0ELb1ELb0ELb0ELi2ELi1ELi2ELi2ELb0EEENS1_24CollectiveEpilogueBwdGQAISC_fSF_Li256ELb1ELb0EEENS1_19SingleTileSchedulerILb1ELb0ELb0ELi128EEEEEEEEEvNT_6ParamsE)
        /*05f0*/ 	.short	0x0210
        /*05f2*/ 	.short	0x06f0


	//----- nvinfo : EIATTR_SW_WAR
	.align		4
.L_1266:
        /*05f4*/ 	.byte	0x04, 0x36
        /*05f6*/ 	.short	(.L_1268 - .L_1267)
.L_1267:
        /*05f8*/ 	.word	0x00000008
.L_1268:


//--------------------- .nv.info._ZN7cutlass13device_kernelIN5flash11enable_sm90INS1_16FlashAttnBwdSm90INS1_25CollectiveMainloopBwdSm90ILi2ELi2ELi2EN4cute5tupleIJNS5_1CILi1EEES8_S8_EEENS6_IJNS7_ILi128EEESA_NS7_ILi64EEEEEENS_6half_tEfNS_4arch4Sm90ELb0ELb0ELb0ELb1ELb1ELb1ELb0ELb0ELi2ELi1ELi2ELi2ELb0EEENS1_24CollectiveEpilogueBwdGQAISC_fSF_Li256ELb1ELb1EEENS1_19SingleTileSchedulerILb1ELb0ELb0ELi128EEEEEEEEEvNT_6ParamsE --------------------------
	.section	.nv.info._ZN7cutlass13device_kernelIN5flash11enable_sm90INS1_16FlashAttnBwdSm90INS1_25CollectiveMainloopBwdSm90ILi2ELi2ELi2EN4cute5tupleIJNS5_1CILi1EEES8_S8_EEENS6_IJNS7_ILi128EEESA_NS7_ILi64EEEEEENS_6half_tEfNS_4arch4Sm90ELb0ELb0ELb0ELb1ELb1ELb1ELb0ELb0ELi2ELi1ELi2ELi2ELb0EEENS1_24CollectiveEpilogueBwdGQAISC_fSF_Li256ELb1ELb1EEENS1_19SingleTileSchedulerILb1ELb0ELb0ELi128EEEEEEEEEvNT_6ParamsE,"",@"SHT_CUDA_INFO"
	.sectionflags	@""
	.align	4


	//----- nvinfo : EIATTR_CUDA_API_VERSION
	.align		4
        /*0000*/ 	.byte	0x04, 0x37
        /*0002*/ 	.short	(.L_1270 - .L_1269)
.L_1269:
        /*0004*/ 	.word	0x00000082


	//----- nvinfo : EIATTR_KPARAM_INFO
	.align		4
.L_1270:
        /*0008*/ 	.byte	0x04, 0x17
        /*000a*/ 	.short	(.L_1272 - .L_1271)
.L_1271:
        /*000c*/ 	.word	0x00000000
        /*0010*/ 	.short	0x0000
        /*0012*/ 	.short	0x0070
        /*0014*/ 	.byte	0x00, 0xf0, 0x01, 0x1a


	//----- nvinfo : EIATTR_SPARSE_MMA_MASK
	.align		4
.L_1272:
        /*0018*/ 	.byte	0x03, 0x50
        /*001a*/ 	.short	0x0000


	//----- nvinfo : EIATTR_MAXREG_COUNT
	.align		4
        /*001c*/ 	.byte	0x03, 0x1b
        /*001e*/ 	.short	0x00a8


	//----- nvinfo : EIATTR_NUM_BARRIERS
	.align		4
        /*0020*/ 	.byte	0x02, 0x4c
        /*0022*/ 	.byte	0x10
	.zero		1


	//----- nvinfo : EIATTR_EXTERNS
	.align		4
        /*0024*/ 	.byte	0x04, 0x0f
        /*0026*/ 	.short	(.L_1274 - .L_1273)


	//   ....[0]....
	.align		4
.L_1273:
        /*0028*/ 	.word	index@(__assertfail)


	//----- nvinfo : EIATTR_ANNOTATIONS
	.align		4
.L_1274:
        /*002c*/ 	.byte	0x04, 0x55
        /*002e*/ 	.short	(.L_1276 - .L_1275)


	//   ....[0]....
.L_1275:
        /* <DEDUP_REMOVED lines=8> */


	//----- nvinfo : EIATTR_MERCURY_ISA_VERSION
	.align		4
.L_1276:
        /*0098*/ 	.byte	0x03, 0x5f
        /*009a*/ 	.short	0x0101


	//----- nvinfo : EIATTR_INT_WARP_WIDE_INSTR_OFFSETS
	.align		4
        /*009c*/ 	.byte	0x04, 0x31
        /*009e*/ 	.short	(.L_1278 - .L_1277)


	//   ....[0]....
.L_1277:
        /*00a0*/ 	.word	0x00000180


	//   ....[1]....
        /*00a4*/ 	.word	0x00000240


	//   ....[2]....
        /*00a8*/ 	.word	0x00006750


	//   ....[3]....
        /*00ac*/ 	.word	0x00006bc0


	//   ....[4]....
        /*00b0*/ 	.word	0x00007190


	//   ....[5]....
        /*00b4*/ 	.word	0x00007510


	//----- nvinfo : EIATTR_COOP_GROUP_MASK_REGIDS
	.align		4
.L_1278:
        /*00b8*/ 	.byte	0x04, 0x29
        /*00ba*/ 	.short	(.L_1280 - .L_1279)


	//   ....[0]....
.L_1279:
        /*00bc*/ 	.word	0xffffffff


	//   ....[1]....
        /*00c0*/ 	.word	0xffffffff


	//   ....[2]....
        /*00c4*/ 	.word	0xffffffff


	//   ....[3]....
        /*00c8*/ 	.word	0xffffffff


	//   ....[4]....
        /*00cc*/ 	.word	0xffffffff


	//   ....[5]....
        /*00d0*/ 	.word	0xffffffff


	//   ....[6]....
        /*00d4*/ 	.word	0xffffffff


	//   ....[7]....
        /*00d8*/ 	.word	0xffffffff


	//   ....[8]....
        /*00dc*/ 	.word	0xffffffff


	//   ....[9]....
        /*00e0*/ 	.word	0xffffffff


	//   ....[10]....
        /*00e4*/ 	.word	0xffffffff


	//   ....[11]....
        /*00e8*/ 	.word	0xffffffff


	//   ....[12]....
        /*00ec*/ 	.word	0xffffffff


	//   ....[13]....
        /*00f0*/ 	.word	0xffffffff


	//   ....[14]....
        /*00f4*/ 	.word	0xffffffff


	//   ....[15]....
        /*00f8*/ 	.word	0xffffffff


	//   ....[16]....
        /*00fc*/ 	.word	0xffffffff


	//   ....[17]....
        /*0100*/ 	.word	0xffffffff


	//   ....[18]....
        /*0104*/ 	.word	0xffffffff


	//   ....[19]....
        /*0108*/ 	.word	0xffffffff


	//   ....[20]....
        /*010c*/ 	.word	0xffffffff


	//   ....[21]....
        /*0110*/ 	.word	0xffffffff


	//   ....[22]....
        /*0114*/ 	.word	0xffffffff


	//   ....[23]....
        /*0118*/ 	.word	0xffffffff


	//   ....[24]....
        /*011c*/ 	.word	0xffffffff


	//   ....[25]....
        /*0120*/ 	.word	0xffffffff


	//   ....[26]....
        /*0124*/ 	.word	0xffffffff


	//   ....[27]....
        /*0128*/ 	.word	0xffffffff


	//   ....[28]....
        /*012c*/ 	.word	0xffffffff


	//   ....[29]....
        /*0130*/ 	.word	0xffffffff


	//   ....[30]....
        /*0134*/ 	.word	0xffffffff


	//   ....[31]....
        /*0138*/ 	.word	0xffffffff


	//   ....[32]....
        /*013c*/ 	.word	0xffffffff


	//   ....[33]....
        /*0140*/ 	.word	0xffffffff


	//   ....[34]....
        /*0144*/ 	.word	0xffffffff


	//   ....[35]....
        /*0148*/ 	.word	0xffffffff


	//   ....[36]....
        /*014c*/ 	.word	0xffffffff


	//   ....[37]....
        /*0150*/ 	.word	0xffffffff


	//   ....[38]....
        /*0154*/ 	.word	0xffffffff


	//   ....[39]....
        /*0158*/ 	.word	0xffffffff


	//   ....[40]....
        /*015c*/ 	.word	0xffffffff


	//   ....[41]....
        /*0160*/ 	.word	0xffffffff


	//   ....[42]....
        /*0164*/ 	.word	0xffffffff


	//   ....[43]....
        /*0168*/ 	.word	0xffffffff


	//   ....[44]....
        /*016c*/ 	.word	0xffffffff


	//   ....[45]....
        /*0170*/ 	.word	0xffffffff


	//   ....[46]....
        /*0174*/ 	.word	0xffffffff


	//   ....[47]....
        /*0178*/ 	.word	0xffffffff


	//   ....[48]....
        /*017c*/ 	.word	0xffffffff


	//   ....[49]....
        /*0180*/ 	.word	0xffffffff


	//   ....[50]....
        /*0184*/ 	.word	0xffffffff


	//   ....[51]....
        /*0188*/ 	.word	0xffffffff


	//   ....[52]....
        /*018c*/ 	.word	0xffffffff


	//   ....[53]....
        /*0190*/ 	.word	0xffffffff


	//   ....[54]....
        /*0194*/ 	.word	0xffffffff


	//   ....[55]....
        /*0198*/ 	.word	0xffffffff


	//   ....[56]....
        /*019c*/ 	.word	0xffffffff


	//   ....[57]....
        /*01a0*/ 	.word	0xffffffff


	//   ....[58]....
        /*01a4*/ 	.word	0xffffffff


	//   ....[59]....
        /*01a8*/ 	.word	0xffffffff


	//   ....[60]....
        /*01ac*/ 	.word	0xffffffff


	//   ....[61]....
        /*01b0*/ 	.word	0xffffffff


	//   ....[62]....
        /*01b4*/ 	.word	0xffffffff


	//   ....[63]....
        /*01b8*/ 	.word	0xffffffff


	//   ....[64]....
        /*01bc*/ 	.word	0xffffffff


	//   ....[65]....
        /*01c0*/ 	.word	0xffffffff


	//   ....[66]....
        /*01c4*/ 	.word	0xffffffff


	//   ....[67]....
        /*01c8*/ 	.word	0xffffffff


	//   ....[68]....
        /*01cc*/ 	.word	0xffffffff


	//   ....[69]....
        /*01d0*/ 	.word	0xffffffff


	//   ....[70]....
        /*01d4*/ 	.word	0xffffffff


	//   ....[71]....
        /*01d8*/ 	.word	0xffffffff


	//   ....[72]....
        /*01dc*/ 	.word	0xffffffff


	//   ....[73]....
        /*01e0*/ 	.word	0xffffffff


	//   ....[74]....
        /*01e4*/ 	.word	0xffffffff


	//   ....[75]....
        /*01e8*/ 	.word	0xffffffff


	//   ....[76]....
        /*01ec*/ 	.word	0xffffffff


	//   ....[77]....
        /*01f0*/ 	.word	0xffffffff


	//   ....[78]....
        /*01f4*/ 	.word	0xffffffff


	//   ....[79]....
        /*01f8*/ 	.word	0xffffffff


	//   ....[80]....
        /*01fc*/ 	.word	0xffffffff


	//   ....[81]....
        /*0200*/ 	.word	0x0500000f


	//   ....[82]....
        /*0204*/ 	.word	0x0500000f


	//   ....[83]....
        /*0208*/ 	.word	0x0500000f


	//   ....[84]....
        /*020c*/ 	.word	0x0500000f


	//   ....[85]....
        /*0210*/ 	.word	0x0500000f


	//   ....[86]....
        /*0214*/ 	.word	0x0500000f


	//----- nvinfo : EIATTR_COOP_GROUP_INSTR_OFFSETS
	.align		4
.L_1280:
        /*0218*/ 	.byte	0x04, 0x28
        /*021a*/ 	.short	(.L_1282 - .L_1281)


	//   ....[0]....
.L_1281:
        /*021c*/ 	.word	0x00000060


	//   ....[1]....
        /*0220*/ 	.word	0x00000190


	//   ....[2]....
        /*0224*/ 	.word	0x00000220


	//   ....[3]....
        /*0228*/ 	.word	0x000003a0


	//   ....[4]....
        /*022c*/ 	.word	0x00000610


	//   ....[5]....
        /*0230*/ 	.word	0x00001160


	//   ....[6]....
        /*0234*/ 	.word	0x00002020


	//   ....[7]....
        /*0238*/ 	.word	0x00002060


	//   ....[8]....
        /*023c*/ 	.word	0x000020a0


	//   ....[9]....
        /*0240*/ 	.word	0x00002100


	//   ....[10]....
        /*0244*/ 	.word	0x000021d0


	//   ....[11]....
        /*0248*/ 	.word	0x00002220


	//   ....[12]....
        /*024c*/ 	.word	0x00002260


	//   ....[13]....
        /*0250*/ 	.word	0x000022a0


	//   ....[14]....
        /*0254*/ 	.word	0x000022e0


	//   ....[15]....
        /*0258*/ 	.word	0x00002320


	//   ....[16]....
        /*025c*/ 	.word	0x00002360


	//   ....[17]....
        /*0260*/ 	.word	0x000023c0


	//   ....[18]....
        /*0264*/ 	.word	0x00002430


	//   ....[19]....
        /*0268*/ 	.word	0x00002470


	//   ....[20]....
        /*026c*/ 	.word	0x000024a0


	//   ....[21]....
        /*0270*/ 	.word	0x000024e0


	//   ....[22]....
        /*0274*/ 	.word	0x00002510


	//   ....[23]....
        /*0278*/ 	.word	0x00002580


	//   ....[24]....
        /*027c*/ 	.word	0x000025c0


	//   ....[25]....
        /*0280*/ 	.word	0x00002630


	//   ....[26]....
        /*0284*/ 	.word	0x00002680


	//   ....[27]....
        /*0288*/ 	.word	0x000026c0


	//   ....[28]....
        /*028c*/ 	.word	0x00002710


	//   ....[29]....
        /*0290*/ 	.word	0x00002750


	//   ....[30]....
        /*0294*/ 	.word	0x000027d0


	//   ....[31]....
        /*0298*/ 	.word	0x00002810


	//   ....[32]....
        /*029c*/ 	.word	0x00002850


	//   ....[33]....
        /*02a0*/ 	.word	0x00002a80


	//   ....[34]....
        /*02a4*/ 	.word	0x00002ad0


	//   ....[35]....
        /*02a8*/ 	.word	0x00002b10


	//   ....[36]....
        /*02ac*/ 	.word	0x00002bc0


	//   ....[37]....
        /*02b0*/ 	.word	0x00002bf0


	//   ....[38]....
        /*02b4*/ 	.word	0x00003050


	//   ....[39]....
        /*02b8*/ 	.word	0x00003060


	//   ....[40]....
        /*02bc*/ 	.word	0x00003070


	//   ....[41]....
        /*02c0*/ 	.word	0x00003080


	//   ....[42]....
        /*02c4*/ 	.word	0x00003090


	//   ....[43]....
        /*02c8*/ 	.word	0x000030a0


	//   ....[44]....
        /*02cc*/ 	.word	0x000030d0


	//   ....[45]....
        /*02d0*/ 	.word	0x00003100


	//   ....[46]....
        /*02d4*/ 	.word	0x00003140


	//   ....[47]....
        /*02d8*/ 	.word	0x00003180


	//   ....[48]....
        /*02dc*/ 	.word	0x000031c0


	//   ....[49]....
        /*02e0*/ 	.word	0x00003200


	//   ....[50]....
        /*02e4*/ 	.word	0x00003240


	//   ....[51]....
        /*02e8*/ 	.word	0x00003280


	//   ....[52]....
        /*02ec*/ 	.word	0x000032c0


	//   ....[53]....
        /*02f0*/ 	.word	0x00003320


	//   ....[54]....
        /*02f4*/ 	.word	0x00003360


	//   ....[55]....
        /*02f8*/ 	.word	0x000033a0


	//   ....[56]....
        /*02fc*/ 	.word	0x000033e0


	//   ....[57]....
        /*0300*/ 	.word	0x00003420


	//   ....[58]....
        /*0304*/ 	.word	0x00003460


	//   ....[59]....
        /*0308*/ 	.word	0x000034a0


	//   ....[60]....
        /*030c*/ 	.word	0x000034e0


	//   ....[61]....
        /*0310*/ 	.word	0x00003520


	//   ....[62]....
        /*0314*/ 	.word	0x00003560


	//   ....[63]....
        /*0318*/ 	.word	0x000035a0


	//   ....[64]....
        /*031c*/ 	.word	0x000035e0


	//   ....[65]....
        /*0320*/ 	.word	0x00003620


	//   ....[66]....
        /*0324*/ 	.word	0x00003660


	//   ....[67]....
        /*0328*/ 	.word	0x000036a0


	//   ....[68]....
        /*032c*/ 	.word	0x000036e0


	//   ....[69]....
        /*0330*/ 	.word	0x00003720


	//   ....[70]....
        /*0334*/ 	.word	0x000053f0


	//   ....[71]....
        /*0338*/ 	.word	0x00005580


	//   ....[72]....
        /*033c*/ 	.word	0x000057d0


	//   ....[73]....
        /*0340*/ 	.word	0x00005960


	//   ....[74]....
        /*0344*/ 	.word	0x00005a70


	//   ....[75]....
        /*0348*/ 	.word	0x000063f0


	//   ....[76]....
        /*034c*/ 	.word	0x00006680


	//   ....[77]....
        /*0350*/ 	.word	0x000068c0


	//   ....[78]....
        /*0354*/ 	.word	0x00006af0


	//   ....[79]....
        /*0358*/ 	.word	0x00006da0


	//   ....[80]....
        /*035c*/ 	.word	0x000070d0


	//   ....[81]....
        /*0360*/ 	.word	0x00009080


	//   ....[82]....
        /*0364*/ 	.word	0x000091d0


	//   ....[83]....
        /*0368*/ 	.word	0x00009240


	//   ....[84]....
        /*036c*/ 	.word	0x000092b0


	//   ....[85]....
        /*0370*/ 	.word	0x00009320


	//   ....[86]....
        /*0374*/ 	.word	0x00009390


	//----- nvinfo : EIATTR_REG_RECONFIG
	.align		4
.L_1282:
        /*0378*/ 	.byte	0x01, 0x54
	.zero		2


	//----- nvinfo : EIATTR_SYSCALL_OFFSETS
	.align		4
        /*037c*/ 	.byte	0x04, 0x46
        /*037e*/ 	.short	(.L_1284 - .L_1283)


	//   ....[0]....
.L_1283:
        /*0380*/ 	.word	0x00000dc0


	//   ....[1]....
        /*0384*/ 	.word	0x00000eb0


	//   ....[2]....
        /*0388*/ 	.word	0x00001010


	//   ....[3]....
        /*038c*/ 	.word	0x00001100


	//----- nvinfo : EIATTR_MBARRIER_INSTR_OFFSETS
	.align		4
.L_1284:
        /*0390*/ 	.byte	0x04, 0x39
        /*0392*/ 	.short	(.L_1286 - .L_1285)


	//   ....[0]....
.L_1285:
        /*0394*/ 	.word	0x00000260
        /*0398*/ 	.word	0x000000ff
        /*039c*/ 	.word	0x00030c00
        /*03a0*/ 	.short	0x0100
        /*03a2*/ 	.byte	0x06
	.zero		1


	//   ....[1]....
        /*03a4*/ 	.word	0x00000350
        /*03a8*/ 	.word	0x000000ff
        /*03ac*/ 	.word	0x00030c10
        /*03b0*/ 	.short	0x0100
        /*03b2*/ 	.byte	0x08
	.zero		1


	//   ....[2]....
        /*03b4*/ 	.word	0x00000360
        /*03b8*/ 	.word	0x000000ff
        /*03bc*/ 	.word	0x00030c20
        /*03c0*/ 	.short	0x0100
        /*03c2*/ 	.byte	0x08
	.zero		1


	//   ....[3]....
        /*03c4*/ 	.word	0x00000370
        /*03c8*/ 	.word	0x000000ff
        /*03cc*/ 	.word	0x00030c18
        /*03d0*/ 	.short	0x0100
        /*03d2*/ 	.byte	0x08
	.zero		1


	//   ....[4]....
        /*03d4*/ 	.word	0x00000380
        /*03d8*/ 	.word	0x000000ff
        /*03dc*/ 	.word	0x00030c28
        /*03e0*/ 	.short	0x0100
        /*03e2*/ 	.byte	0x08
	.zero		1


	//   ....[5]....
        /*03e4*/ 	.word	0x000004b0
        /*03e8*/ 	.word	0x000000ff
        /*03ec*/ 	.word	0x00030c30
        /*03f0*/ 	.short	0x0100
        /*03f2*/ 	.byte	0x08
	.zero		1


	//   ....[6]....
        /*03f4*/ 	.word	0x000004c0
        /*03f8*/ 	.word	0x000000ff
        /*03fc*/ 	.word	0x00030c40
        /*0400*/ 	.short	0x0100
        /*0402*/ 	.byte	0x08
	.zero		1


	//   ....[7]....
        /*0404*/ 	.word	0x000004d0
        /*0408*/ 	.word	0x000000ff
        /*040c*/ 	.word	0x00030c38
        /*0410*/ 	.short	0x0100
        /*0412*/ 	.byte	0x08
	.zero		1


	//   ....[8]....
        /*0414*/ 	.word	0x000004e0
        /*0418*/ 	.word	0x000000ff
        /*041c*/ 	.word	0x00030c48
        /*0420*/ 	.short	0x0100
        /*0422*/ 	.byte	0x08
	.zero		1


	//   ....[9]....
        /*0424*/ 	.word	0x000011b0
        /*0428*/ 	.word	0x000000e2
        /*042c*/ 	.word	0x00030c00
        /*0430*/ 	.short	0x010a
        /*0432*/ 	.byte	0x3f
	.zero		1


	//   ....[10]....
        /*0434*/ 	.word	0x00001330
        /*0438*/ 	.word	0x000000e2
        /*043c*/ 	.word	0x00030c00
        /*0440*/ 	.short	0x010a
        /*0442*/ 	.byte	0x3f
	.zero		1


	//   ....[11]....
        /*0444*/ 	.word	0x00001a60
        /*0448*/ 	.word	0x00000009
        /*044c*/ 	.word	0x00030c10
        /*0450*/ 	.short	0x010a
        /*0452*/ 	.byte	0x3f
	.zero		1


	//   ....[12]....
        /*0454*/ 	.word	0x00001ad0
        /*0458*/ 	.word	0x00000009
        /*045c*/ 	.word	0x00030c10
        /*0460*/ 	.short	0x010a
        /*0462*/ 	.byte	0x3f
	.zero		1


	//   ....[13]....
        /*0464*/ 	.word	0x00001ee0
        /*0468*/ 	.word	0x00000009
        /*046c*/ 	.word	0x00030c30
        /*0470*/ 	.short	0x010a
        /*0472*/ 	.byte	0x3f
	.zero		1


	//   ....[14]....
        /*0474*/ 	.word	0x00001f60
        /*0478*/ 	.word	0x00000009
        /*047c*/ 	.word	0x00030c30
        /*0480*/ 	.short	0x010a
        /*0482*/ 	.byte	0x3f
	.zero		1


	//   ....[15]....
        /*0484*/ 	.word	0x00004690
        /*0488*/ 	.word	0x0000000a
        /*048c*/ 	.word	0x00000000
        /*0490*/ 	.short	0x0101
        /*0492*/ 	.byte	0x3f
	.zero		1


	//   ....[16]....
        /*0494*/ 	.word	0x00004ad0
        /*0498*/ 	.word	0x00000009
        /*049c*/ 	.word	0x00000000
        /*04a0*/ 	.short	0x0101
        /*04a2*/ 	.byte	0x3f
	.zero		1


	//   ....[17]....
        /*04a4*/ 	.word	0x00007a10
        /*04a8*/ 	.word	0x0000000c
        /*04ac*/ 	.word	0x00030c20
        /*04b0*/ 	.short	0x010a
        /*04b2*/ 	.byte	0x3f
	.zero		1


	//   ....[18]....
        /*04b4*/ 	.word	0x00007ec0
        /*04b8*/ 	.word	0x0000000c
        /*04bc*/ 	.word	0x00030c40
        /*04c0*/ 	.short	0x010a
        /*04c2*/ 	.byte	0x3f
	.zero		1


	//   ....[19]....
        /*04c4*/ 	.word	0x00008100
        /*04c8*/ 	.word	0x0000000c
        /*04cc*/ 	.word	0x00030c28
        /*04d0*/ 	.short	0x010a
        /*04d2*/ 	.byte	0x3f
	.zero		1


	//   ....[20]....
        /*04d4*/ 	.word	0x000082c0
        /*04d8*/ 	.word	0x0000000c
        /*04dc*/ 	.word	0x00030c48
        /*04e0*/ 	.short	0x010a
        /*04e2*/ 	.byte	0x3f
	.zero		1


	//   ....[21]....
        /*04e4*/ 	.word	0x000084d0
        /*04e8*/ 	.word	0x0000000c
        /*04ec*/ 	.word	0x00030c20
        /*04f0*/ 	.short	0x010a
        /*04f2*/ 	.byte	0x3f
	.zero		1


	//   ....[22]....
        /*04f4*/ 	.word	0x000086f0
        /*04f8*/ 	.word	0x0000000c
        /*04fc*/ 	.word	0x00030c40
        /*0500*/ 	.short	0x010a
        /*0502*/ 	.byte	0x3f
	.zero		1


	//   ....[23]....
        /*0504*/ 	.word	0x00008900
        /*0508*/ 	.word	0x0000000c
        /*050c*/ 	.word	0x00030c28
        /*0510*/ 	.short	0x010a
        /*0512*/ 	.byte	0x3f
	.zero		1


	//   ....[24]....
        /*0514*/ 	.word	0x00008b10
        /*0518*/ 	.word	0x0000000d
        /*051c*/ 	.word	0x00030c40
        /*0520*/ 	.short	0x010a
        /*0522*/ 	.byte	0x3f
	.zero		1


	//   ....[25]....
        /*0524*/ 	.word	0x00008f00
        /*0528*/ 	.word	0x00000007
        /*052c*/ 	.word	0x00000000
        /*0530*/ 	.short	0x010a
        /*0532*/ 	.byte	0x3f
	.zero		1


	//   ....[26]....
        /*0534*/ 	.word	0x00008f50
        /*0538*/ 	.word	0x0000000b
        /*053c*/ 	.word	0x00000000
        /*0540*/ 	.short	0x010a
        /*0542*/ 	.byte	0x3f
	.zero		1


	//   ....[27]....
        /*0544*/ 	.word	0x00008fb0
        /*0548*/ 	.word	0x00000009
        /*054c*/ 	.word	0x00000000
        /*0550*/ 	.short	0x010a
        /*0552*/ 	.byte	0x3f
	.zero		1


	//   ....[28]....
        /*0554*/ 	.word	0x00008fe0
        /*0558*/ 	.word	0x00000003
        /*055c*/ 	.word	0x00000000
        /*0560*/ 	.short	0x010a
        /*0562*/ 	.byte	0x3f
	.zero		1


	//   ....[29]....
        /*0564*/ 	.word	0x000090b0
        /*0568*/ 	.word	0x000000e2
        /*056c*/ 	.word	0x00030c00
        /*0570*/ 	.short	0x010a
        /*0572*/ 	.byte	0x3f
	.zero		1


	//   ....[30]....
        /*0574*/ 	.word	0x00009100
        /*0578*/ 	.word	0x00000009
        /*057c*/ 	.word	0x00030c10
        /*0580*/ 	.short	0x010a
        /*0582*/ 	.byte	0x3f
	.zero		1


	//   ....[31]....
        /*0584*/ 	.word	0x00009150
        /*0588*/ 	.word	0x00000009
        /*058c*/ 	.word	0x00030c30
        /*0590*/ 	.short	0x010a
        /*0592*/ 	.byte	0x3f
	.zero		1


	//   ....[32]....
        /*0594*/ 	.word	0x000093d0
        /*0598*/ 	.word	0x0000000c
        /*059c*/ 	.word	0x00030c20
        /*05a0*/ 	.short	0x010a
        /*05a2*/ 	.byte	0x3f
	.zero		1


	//   ....[33]....
        /*05a4*/ 	.word	0x00009420
        /*05a8*/ 	.word	0x0000000c
        /*05ac*/ 	.word	0x00030c40
        /*05b0*/ 	.short	0x010a
        /*05b2*/ 	.byte	0x3f
	.zero		1


	//   ....[34]....
        /*05b4*/ 	.word	0x00009470
        /*05b8*/ 	.word	0x0000000c
        /*05bc*/ 	.word	0x00030c28
        /*05c0*/ 	.short	0x010a
        /*05c2*/ 	.byte	0x3f
	.zero		1


	//   ....[35]....
        /*05c4*/ 	.word	0x000094c0
        /*05c8*/ 	.word	0x0000000c
        /*05cc*/ 	.word	0x00030c48
        /*05d0*/ 	.short	0x010a
        /*05d2*/ 	.byte	0x3f
	.zero		1


	//   ....[36]....
        /*05d4*/ 	.word	0x00009520
        /*05d8*/ 	.word	0x0000000c
        /*05dc*/ 	.word	0x00030c20
        /*05e0*/ 	.short	0x010a
        /*05e2*/ 	.byte	0x3f
	.zero		1


	//   ....[37]....
        /*05e4*/ 	.word	0x00009570
        /*05e8*/ 	.word	0x0000000c
        /*05ec*/ 	.word	0x00030c40
        /*05f0*/ 	.short	0x010a
        /*05f2*/ 	.byte	0x3f
	.zero		1


	//   ....[38]....
        /*05f4*/ 	.word	0x000095c0
        /*05f8*/ 	.word	0x0000000c
        /*05fc*/ 	.word	0x00030c28
        /*0600*/ 	.short	0x010a
        /*0602*/ 	.byte	0x3f
	.zero		1


	//   ....[39]....
        /*0604*/ 	.word	0x00009610
        /*0608*/ 	.word	0x0000000d
        /*060c*/ 	.word	0x00030c40
        /*0610*/ 	.short	0x010a
        /*0612*/ 	.byte	0x3f
	.zero		1


	//   ....[40]....
        /*0614*/ 	.word	0x000096f0
        /*0618*/ 	.word	0x00000007
        /*061c*/ 	.word	0x00000000
        /*0620*/ 	.short	0x010a
        /*0622*/ 	.byte	0x3f
	.zero		1


	//   ....[41]....
        /*0624*/ 	.word	0x00009740
        /*0628*/ 	.word	0x0000000b
        /*062c*/ 	.word	0x00000000
        /*0630*/ 	.short	0x010a
        /*0632*/ 	.byte	0x3f
	.zero		1


	//   ....[42]....
        /*0634*/ 	.word	0x00009790
        /*0638*/ 	.word	0x00000009
        /*063c*/ 	.word	0x00000000
        /*0640*/ 	.short	0x010a
        /*0642*/ 	.byte	0x3f
	.zero		1


	//----- nvinfo : EIATTR_NUM_MBARRIERS
	.align		4
.L_1286:
        /*0644*/ 	.byte	0x03, 0x38
        /*0646*/ 	.short	0x0009


	//----- nvinfo : EIATTR_EXIT_INSTR_OFFSETS
	.align		4
        /*0648*/ 	.byte	0x04, 0x1c
        /*064a*/ 	.short	(.L_1288 - .L_1287)


	//   ....[0]....
.L_1287:
        /*064c*/ 	.word	0x00009030


	//----- nvinfo : EIATTR_MAX_THREADS
	.align		4
.L_1288:
        /*0650*/ 	.byte	0x04, 0x05
        /*0652*/ 	.short	(.L_1290 - .L_1289)
.L_1289:
        /*0654*/ 	.word	0x00000180
        /*0658*/ 	.word	0x00000001
        /*065c*/ 	.word	0x00000001


	//----- nvinfo : EIATTR_CRS_STACK_SIZE
	.align		4
.L_1290:
        /*0660*/ 	.byte	0x04, 0x1e
        /*0662*/ 	.short	(.L_1292 - .L_1291)
.L_1291:
        /*0664*/ 	.word	0x00000000


	//----- nvinfo : EIATTR_CBANK_PARAM_SIZE
	.align		4
.L_1292:
        /*0668*/ 	.byte	0x03, 0x19
        /*066a*/ 	.short	0x06f0


	//----- nvinfo : EIATTR_PARAM_CBANK
	.align		4
        /*066c*/ 	.byte	0x04, 0x0a
        /*066e*/ 	.short	(.L_1294 - .L_1293)
	.align		4
.L_1293:
        /*0670*/ 	.word	index@(.nv.constant0._ZN7cutlass13device_kernelIN5flash11enable_sm90INS1_16FlashAttnBwdSm90INS1_25CollectiveMainloopBwdSm90ILi2ELi2ELi2EN4cute5tupleIJNS5_1CILi1EEES8_S8_EEENS6_IJNS7_ILi128EEESA_NS7_ILi64EEEEEENS_6half_tEfNS_4arch4Sm90ELb0ELb0ELb0ELb1ELb1ELb1ELb0ELb0ELi2ELi1ELi2ELi2ELb0EEENS1_24CollectiveEpilogueBwdGQAISC_fSF_Li256ELb1ELb1EEENS1_19SingleTileSchedulerILb1ELb0ELb0ELi128EEEEEEEEEvNT_6ParamsE)
        /*0674*/ 	.short	0x0210
        /*0676*/ 	.short	0x06f0


	//----- nvinfo : EIATTR_SW_WAR
	.align		4
.L_1294:
        /*0678*/ 	.byte	0x04, 0x36
        /*067a*/ 	.short	(.L_1296 - .L_1295)
.L_1295:
        /*067c*/ 	.word	0x00000008
.L_1296:


//--------------------- .nv.info._ZN7cutlass13device_kernelIN5flash11enable_sm90INS1_16FlashAttnBwdSm90INS1_25CollectiveMainloopBwdSm90ILi2ELi2ELi2EN4cute5tupleIJNS5_1CILi1EEES8_S8_EEENS6_IJNS7_ILi128EEESA_NS7_ILi64EEEEEENS_6half_tEfNS_4arch4Sm90ELb0ELb1ELb0ELb0ELb0ELb1ELb0ELb0ELi2ELi1ELi2ELi2ELb0EEENS1_21CollectiveEpilogueBwdISC_SD_SF_Li256ELb0ELb0ELi1EEENS1_19SingleTileSchedulerILb0ELb0ELb0ELi128EEEEEEEEEvNT_6ParamsE --------------------------
	.section	.nv.info._ZN7cutlass13device_kernelIN5flash11enable_sm90INS1_16FlashAttnBwdSm90INS1_25CollectiveMainloopBwdSm90ILi2ELi2ELi2EN4cute5tupleIJNS5_1CILi1EEES8_S8_EEENS6_IJNS7_ILi128EEESA_NS7_ILi64EEEEEENS_6half_tEfNS_4arch4Sm90ELb0ELb1ELb0ELb0ELb0ELb1ELb0ELb0ELi2ELi1ELi2ELi2ELb0EEENS1_21CollectiveEpilogueBwdISC_SD_SF_Li256ELb0ELb0ELi1EEENS1_19SingleTileSchedulerILb0ELb0ELb0ELi128EEEEEEEEEvNT_6ParamsE,"",@"SHT_CUDA_INFO"
	.sectionflags	@""
	.align	4


	//----- nvinfo : EIATTR_CUDA_API_VERSION
	.align		4
        /*0000*/ 	.byte	0x04, 0x37
        /*0002*/ 	.short	(.L_1298 - .L_1297)
.L_1297:
        /*0004*/ 	.word	0x00000082


	//----- nvinfo : EIATTR_KPARAM_INFO
	.align		4
.L_1298:
        /*0008*/ 	.byte	0x04, 0x17
        /*000a*/ 	.short	(.L_1300 - .L_1299)
.L_1299:
        /*000c*/ 	.word	0x00000000
        /*0010*/ 	.short	0x0000
        /*0012*/ 	.short	0x0070
        /*0014*/ 	.byte	0x00, 0xf0, 0x01, 0x24


	//----- nvinfo : EIATTR_SPARSE_MMA_MASK
	.align		4
.L_1300:
        /*0018*/ 	.byte	0x03, 0x50
        /*001a*/ 	.short	0x0000


	//----- nvinfo : EIATTR_MAXREG_COUNT
	.align		4
        /*001c*/ 	.byte	0x03, 0x1b
        /*001e*/ 	.short	0x00a8


	//----- nvinfo : EIATTR_NUM_BARRIERS
	.align		4
        /*0020*/ 	.byte	0x02, 0x4c
        /*0022*/ 	.byte	0x10
	.zero		1


	//----- nvinfo : EIATTR_EXTERNS
	.align		4
        /*0024*/ 	.byte	0x04, 0x0f
        /*0026*/ 	.short	(.L_1302 - .L_1301)


	//   ....[0]....
	.align		4
.L_1301:
        /*0028*/ 	.word	index@(__assertfail)


	//----- nvinfo : EIATTR_ANNOTATIONS
	.align		4
.L_1302:
        /*002c*/ 	.byte	0x04, 0x55
        /*002e*/ 	.short	(.L_1304 - .L_1303)


	//   ....[0]....
.L_1303:
        /* <DEDUP_REMOVED lines=29> */


	//----- nvinfo : EIATTR_MERCURY_ISA_VERSION
	.align		4
.L_1304:
        /*01f0*/ 	.byte	0x03, 0x5f
        /*01f2*/ 	.short	0x0101


	//----- nvinfo : EIATTR_INT_WARP_WIDE_INSTR_OFFSETS
	.align		4
        /*01f4*/ 	.byte	0x04, 0x31
        /*01f6*/ 	.short	(.L_1306 - .L_1305)


	//   ....[0]....
.L_1305:
        /*01f8*/ 	.word	0x000001f0


	//   ....[1]....
        /*01fc*/ 	.word	0x00000220


	//----- nvinfo : EIATTR_COOP_GROUP_MASK_REGIDS
	.align		4
.L_1306:
        /*0200*/ 	.byte	0x04, 0x29
        /*0202*/ 	.short	(.L_1308 - .L_1307)


	//   ....[0]....
.L_1307:
        /*0204*/ 	.word	0xffffffff


	//   ....[1]....
        /*0208*/ 	.word	0xffffffff


	//   ....[2]....
        /*020c*/ 	.word	0xffffffff


	//   ....[3]....
        /*0210*/ 	.word	0xffffffff


	//   ....[4]....
        /*0214*/ 	.word	0xffffffff


	//   ....[5]....
        /*0218*/ 	.word	0xffffffff


	//   ....[6]....
        /*021c*/ 	.word	0xffffffff


	//   ....[7]....
        /*0220*/ 	.word	0xffffffff


	//   ....[8]....
        /*0224*/ 	.word	0xffffffff


	//   ....[9]....
        /*0228*/ 	.word	0xffffffff


	//   ....[10]....
        /*022c*/ 	.word	0xffffffff


	//   ....[11]....
        /*0230*/ 	.word	0xffffffff


	//   ....[12]....
        /*0234*/ 	.word	0xffffffff


	//   ....[13]....
        /*0238*/ 	.word	0xffffffff


	//   ....[14]....
        /*023c*/ 	.word	0xffffffff


	//   ....[15]....
        /*0240*/ 	.word	0xffffffff


	//   ....[16]....
        /*0244*/ 	.word	0xffffffff


	//   ....[17]....
        /*0248*/ 	.word	0xffffffff


	//   ....[18]....
        /*024c*/ 	.word	0xffffffff


	//   ....[19]....
        /*0250*/ 	.word	0xffffffff


	//   ....[20]....
        /*0254*/ 	.word	0xffffffff


	//   ....[21]....
        /*0258*/ 	.word	0xffffffff


	//   ....[22]....
        /*025c*/ 	.word	0xffffffff


	//   ....[23]....
        /*0260*/ 	.word	0xffffffff


	//   ....[24]....
        /*0264*/ 	.word	0xffffffff


	//   ....[25]....
        /*0268*/ 	.word	0xffffffff


	//   ....[26]....
        /*026c*/ 	.word	0xffffffff


	//   ....[27]....
        /*0270*/ 	.word	0xffffffff


	//   ....[28]....
        /*0274*/ 	.word	0xffffffff


	//   ....[29]....
        /*0278*/ 	.word	0xffffffff


	//   ....[30]....
        /*027c*/ 	.word	0xffffffff


	//   ....[31]....
        /*0280*/ 	.word	0xffffffff


	//   ....[32]....
        /*0284*/ 	.word	0xffffffff


	//   ....[33]....
        /*0288*/ 	.word	0xffffffff


	//   ....[34]....
        /*028c*/ 	.word	0xffffffff


	//   ....[35]....
        /*0290*/ 	.word	0xffffffff


	//   ....[36]....
        /*0294*/ 	.word	0xffffffff


	//   ....[37]....
        /*0298*/ 	.word	0xffffffff


	//   ....[38]....
        /*029c*/ 	.word	0xffffffff


	//   ....[39]....
        /*02a0*/ 	.word	0xffffffff


	//   ....[40]....
        /*02a4*/ 	.word	0xffffffff


	//   ....[41]....
        /*02a8*/ 	.word	0xffffffff


	//   ....[42]....
        /*02ac*/ 	.word	0xffffffff


	//   ....[43]....
        /*02b0*/ 	.word	0xffffffff


	//   ....[44]....
        /*02b4*/ 	.word	0xffffffff


	//   ....[45]....
        /*02b8*/ 	.word	0xffffffff


	//   ....[46]....
        /*02bc*/ 	.word	0xffffffff


	//   ....[47]....
        /*02c0*/ 	.word	0xffffffff


	//   ....[48]....
        /*02c4*/ 	.word	0xffffffff


	//   ....[49]....
        /*02c8*/ 	.word	0xffffffff


	//   ....[50]....
        /*02cc*/ 	.word	0xffffffff


	//   ....[51]....
        /*02d0*/ 	.word	0xffffffff


	//   ....[52]....
        /*02d4*/ 	.word	0xffffffff


	//   ....[53]....
        /*02d8*/ 	.word	0xffffffff


	//   ....[54]....
        /*02dc*/ 	.word	0xffffffff


	//   ....[55]....
        /*02e0*/ 	.word	0xffffffff


	//   ....[56]....
        /*02e4*/ 	.word	0xffffffff


	//   ....[57]....
        /*02e8*/ 	.word	0xffffffff


	//   ....[58]....
        /*02ec*/ 	.word	0xffffffff


	//   ....[59]....
        /*02f0*/ 	.word	0xffffffff


	//   ....[60]....
        /*02f4*/ 	.word	0xffffffff


	//   ....[61]....
        /*02f8*/ 	.word	0xffffffff


	//   ....[62]....
        /*02fc*/ 	.word	0xffffffff


	//   ....[63]....
        /*0300*/ 	.word	0xffffffff


	//   ....[64]....
        /*0304*/ 	.word	0xffffffff


	//   ....[65]....
        /*0308*/ 	.word	0xffffffff


	//   ....[66]....
        /*030c*/ 	.word	0xffffffff


	//   ....[67]....
        /*0310*/ 	.word	0xffffffff


	//   ....[68]....
        /*0314*/ 	.word	0xffffffff


	//   ....[69]....
        /*0318*/ 	.word	0xffffffff


	//   ....[70]....
        /*031c*/ 	.word	0xffffffff


	//   ....[71]....
        /*0320*/ 	.word	0xffffffff


	//   ....[72]....
        /*0324*/ 	.word	0xffffffff


	//   ....[73]....
        /*0328*/ 	.word	0xffffffff


	//   ....[74]....
        /*032c*/ 	.word	0xffffffff


	//   ....[75]....
        /*0330*/ 	.word	0xffffffff


	//   ....[76]....
        /*0334*/ 	.word	0xffffffff


	//   ....[77]....
        /*0338*/ 	.word	0xffffffff


	//   ....[78]....
        /*033c*/ 	.word	0xffffffff


	//   ....[79]....
        /*0340*/ 	.word	0xffffffff


	//   ....[80]....
        /*0344*/ 	.word	0xffffffff


	//   ....[81]....
        /*0348*/ 	.word	0xffffffff


	//   ....[82]....
        /*034c*/ 	.word	0xffffffff


	//   ....[83]....
        /*0350*/ 	.word	0xffffffff


	//   ....[84]....
        /*0354*/ 	.word	0xffffffff


	//   ....[85]....
        /*0358*/ 	.word	0xffffffff


	//   ....[86]....
        /*035c*/ 	.word	0xffffffff


	//   ....[87]....
        /*0360*/ 	.word	0xffffffff


	//   ....[88]....
        /*0364*/ 	.word	0xffffffff


	//   ....[89]....
        /*0368*/ 	.word	0xffffffff


	//   ....[90]....
        /*036c*/ 	.word	0xffffffff


	//   ....[91]....
        /*0370*/ 	.word	0xffffffff


	//   ....[92]....
        /*0374*/ 	.word	0xffffffff


	//   ....[93]....
        /*0378*/ 	.word	0xffffffff


	//   ....[94]....
        /*037c*/ 	.word	0xffffffff


	//   ....[95]....
        /*0380*/ 	.word	0xffffffff


	//   ....[96]....
        /*0384*/ 	.word	0xffffffff


	//   ....[97]....
        /*0388*/ 	.word	0xffffffff


	//   ....[98]....
        /*038c*/ 	.word	0xffffffff


	//   ....[99]....
        /*0390*/ 	.word	0xffffffff


	//   ....[100]....
        /*0394*/ 	.word	0xffffffff


	//   ....[101]....
        /*0398*/ 	.word	0xffffffff


	//   ....[102]....
        /*039c*/ 	.word	0xffffffff


	//   ....[103]....
        /*03a0*/ 	.word	0xffffffff


	//   ....[104]....
        /*03a4*/ 	.word	0xffffffff


	//   ....[105]....
        /*03a8*/ 	.word	0xffffffff


	//   ....[106]....
        /*03ac*/ 	.word	0xffffffff


	//   ....[107]....
        /*03b0*/ 	.word	0xffffffff


	//   ....[108]....
        /*03b4*/ 	.word	0xffffffff


	//   ....[109]....
        /*03b8*/ 	.word	0xffffffff


	//   ....[110]....
        /*03bc*/ 	.word	0xffffffff


	//   ....[111]....
        /*03c0*/ 	.word	0xffffffff


	//   ....[112]....
        /*03c4*/ 	.word	0xffffffff


	//   ....[113]....
        /*03c8*/ 	.word	0xffffffff


	//   ....[114]....
        /*03cc*/ 	.word	0xffffffff


	//   ....[115]....
        /*03d0*/ 	.word	0xffffffff


	//   ....[116]....
        /*03d4*/ 	.word	0xffffffff


	//   ....[117]....
        /*03d8*/ 	.word	0xffffffff


	//   ....[118]....
        /*03dc*/ 	.word	0xffffffff


	//   ....[119]....
        /*03e0*/ 	.word	0xffffffff


	//   ....[120]....
        /*03e4*/ 	.word	0xffffffff


	//   ....[121]....
        /*03e8*/ 	.word	0xffffffff


	//   ....[122]....
        /*03ec*/ 	.word	0xffffffff


	//   ....[123]....
        /*03f0*/ 	.word	0xffffffff


	//   ....[124]....
        /*03f4*/ 	.word	0xffffffff


	//   ....[125]....
        /*03f8*/ 	.word	0xffffffff


	//   ....[126]....
        /*03fc*/ 	.word	0xffffffff


	//   ....[127]....
        /*0400*/ 	.word	0xffffffff


	//   ....[128]....
        /*0404*/ 	.word	0xffffffff


	//   ....[129]....
        /*0408*/ 	.word	0xffffffff


	//   ....[130]....
        /*040c*/ 	.word	0xffffffff


	//   ....[131]....
        /*0410*/ 	.word	0xffffffff


	//   ....[132]....
        /*0414*/ 	.word	0xffffffff


	//   ....[133]....
        /*0418*/ 	.word	0xffffffff


	//   ....[134]....
        /*041c*/ 	.word	0xffffffff


	//   ....[135]....
        /*0420*/ 	.word	0xffffffff


	//   ....[136]....
        /*0424*/ 	.word	0xffffffff


	//   ....[137]....
        /*0428*/ 	.word	0xffffffff


	//   ....[138]....
        /*042c*/ 	.word	0xffffffff


	//   ....[139]....
        /*0430*/ 	.word	0xffffffff


	//   ....[140]....
        /*0434*/ 	.word	0xffffffff


	//   ....[141]....
        /*0438*/ 	.word	0xffffffff


	//   ....[142]....
        /*043c*/ 	.word	0xffffffff


	//   ....[143]....
        /*0440*/ 	.word	0xffffffff


	//   ....[144]....
        /*0444*/ 	.word	0xffffffff


	//   ....[145]....
        /*0448*/ 	.word	0xffffffff


	//   ....[146]....
        /*044c*/ 	.word	0xffffffff


	//   ....[147]....
        /*0450*/ 	.word	0xffffffff


	//   ....[148]....
        /*0454*/ 	.word	0xffffffff


	//   ....[149]....
        /*0458*/ 	.word	0xffffffff


	//   ....[150]....
        /*045c*/ 	.word	0xffffffff


	//   ....[151]....
        /*0460*/ 	.word	0xffffffff


	//   ....[152]....
        /*0464*/ 	.word	0xffffffff


	//   ....[153]....
        /*0468*/ 	.word	0xffffffff


	//   ....[154]....
        /*046c*/ 	.word	0xffffffff


	//   ....[155]....
        /*0470*/ 	.word	0xffffffff


	//   ....[156]....
        /*0474*/ 	.word	0xffffffff


	//   ....[157]....
        /*0478*/ 	.word	0xffffffff


	//   ....[158]....
        /*047c*/ 	.word	0xffffffff


	//   ....[159]....
        /*0480*/ 	.word	0xffffffff


	//   ....[160]....
        /*0484*/ 	.word	0xffffffff


	//   ....[161]....
        /*0488*/ 	.word	0xffffffff


	//   ....[162]....
        /*048c*/ 	.word	0xffffffff


	//   ....[163]....
        /*0490*/ 	.word	0xffffffff


	//   ....[164]....
        /*0494*/ 	.word	0xffffffff


	//   ....[165]....
        /*0498*/ 	.word	0xffffffff


	//   ....[166]....
        /*049c*/ 	.word	0xffffffff


	//   ....[167]....
        /*04a0*/ 	.word	0xffffffff


	//   ....[168]....
        /*04a4*/ 	.word	0xffffffff


	//   ....[169]....
        /*04a8*/ 	.word	0xffffffff


	//   ....[170]....
        /*04ac*/ 	.word	0xffffffff


	//   ....[171]....
        /*04b0*/ 	.word	0xffffffff


	//   ....[172]....
        /*04b4*/ 	.word	0xffffffff


	//   ....[173]....
        /*04b8*/ 	.word	0xffffffff


	//   ....[174]....
        /*04bc*/ 	.word	0xffffffff


	//   ....[175]....
        /*04c0*/ 	.word	0xffffffff


	//   ....[176]....
        /*04c4*/ 	.word	0xffffffff


	//   ....[177]....
        /*04c8*/ 	.word	0xffffffff


	//   ....[178]....
        /*04cc*/ 	.word	0xffffffff


	//   ....[179]....
        /*04d0*/ 	.word	0xffffffff


	//   ....[180]....
        /*04d4*/ 	.word	0xffffffff


	//   ....[181]....
        /*04d8*/ 	.word	0xffffffff


	//   ....[182]....
        /*04dc*/ 	.word	0xffffffff


	//   ....[183]....
        /*04e0*/ 	.word	0xffffffff


	//   ....[184]....
        /*04e4*/ 	.word	0xffffffff


	//   ....[185]....
        /*04e8*/ 	.word	0xffffffff


	//   ....[186]....
        /*04ec*/ 	.word	0xffffffff


	//   ....[187]....
        /*04f0*/ 	.word	0xffffffff


	//   ....[188]....
        /*04f4*/ 	.word	0xffffffff


	//   ....[189]....
        /*04f8*/ 	.word	0xffffffff


	//   ....[190]....
        /*04fc*/ 	.word	0xffffffff


	//   ....[191]....
        /*0500*/ 	.word	0xffffffff


	//   ....[192]....
        /*0504*/ 	.word	0xffffffff


	//   ....[193]....
        /*0508*/ 	.word	0xffffffff


	//   ....[194]....
        /*050c*/ 	.word	0xffffffff


	//   ....[195]....
        /*0510*/ 	.word	0xffffffff


	//   ....[196]....
        /*0514*/ 	.word	0xffffffff


	//   ....[197]....
        /*0518*/ 	.word	0xffffffff


	//   ....[198]....
        /*051c*/ 	.word	0xffffffff


	//   ....[199]....
        /*0520*/ 	.word	0xffffffff


	//   ....[200]....
        /*0524*/ 	.word	0x0500000f


	//----- nvinfo : EIATTR_COOP_GROUP_INSTR_OFFSETS
	.align		4
.L_1308:
        /*0528*/ 	.byte	0x04, 0x28
        /*052a*/ 	.short	(.L_1310 - .L_1309)


	//   ....[0]....
.L_1309:
        /*052c*/ 	.word	0x00000070


	//   ....[1]....
        /*0530*/ 	.word	0x00000200


	//   ....[2]....
        /*0534*/ 	.word	0x00000250


	//   ....[3]....
        /*0538*/ 	.word	0x00000440


	//   ....[4]....
        /*053c*/ 	.word	0x00000660


	//   ....[5]....
        /*0540*/ 	.word	0x00000fb0


	//   ....[6]....
        /*0544*/ 	.word	0x00001f90


	//   ....[7]....
        /*0548*/ 	.word	0x000020e0


	//   ....[8]....
        /*054c*/ 	.word	0x00002260


	//   ....[9]....
        /*0550*/ 	.word	0x000022c0


	//   ....[10]....
        /*0554*/ 	.word	0x00002320


	//   ....[11]....
        /*0558*/ 	.word	0x00002440


	//   ....[12]....
        /*055c*/ 	.word	0x00002620


	//   ....[13]....
        /*0560*/ 	.word	0x00002760


	//   ....[14]....
        /*0564*/ 	.word	0x00002850


	//   ....[15]....
        /*0568*/ 	.word	0x00002c20


	//   ....[16]....
        /*056c*/ 	.word	0x00002c30


	//   ....[17]....
        /*0570*/ 	.word	0x00002c50


	//   ....[18]....
        /*0574*/ 	.word	0x00002c90


	//   ....[19]....
        /*0578*/ 	.word	0x00002e90


	//   ....[20]....
        /*057c*/ 	.word	0x00002fe0


	//   ....[21]....
        /*0580*/ 	.word	0x00003060


	//   ....[22]....
        /*0584*/ 	.word	0x00003080


	//   ....[23]....
        /*0588*/ 	.word	0x000031f0


	//   ....[24]....
        /*058c*/ 	.word	0x00003220


	//   ....[25]....
        /*0590*/ 	.word	0x00003270


	//   ....[26]....
        /*0594*/ 	.word	0x00003280


	//   ....[27]....
        /*0598*/ 	.word	0x00003290


	//   ....[28]....
        /*059c*/ 	.word	0x000032a0


	//   ....[29]....
        /*05a0*/ 	.word	0x000032d0


	//   ....[30]....
        /*05a4*/ 	.word	0x00003390


	//   ....[31]....
        /*05a8*/ 	.word	0x000033b0


	//   ....[32]....
        /*05ac*/ 	.word	0x00003400


	//   ....[33]....
        /*05b0*/ 	.word	0x00003410


	//   ....[34]....
        /*05b4*/ 	.word	0x000034a0


	//   ....[35]....
        /*05b8*/ 	.word	0x000034b0


	//   ....[36]....
        /*05bc*/ 	.word	0x000034f0


	//   ....[37]....
        /*05c0*/ 	.word	0x00003540


	//   ....[38]....
        /*05c4*/ 	.word	0x00003550


	//   ....[39]....
        /*05c8*/ 	.word	0x00003580


	//   ....[40]....
        /*05cc*/ 	.word	0x000035c0


	//   ....[41]....
        /*05d0*/ 	.word	0x000035f0


	//   ....[42]....
        /*05d4*/ 	.word	0x00003620


	//   ....[43]....
        /*05d8*/ 	.word	0x00003630


	//   ....[44]....
        /*05dc*/ 	.word	0x00003650


	//   ....[45]....
        /*05e0*/ 	.word	0x00003760


	//   ....[46]....
        /*05e4*/ 	.word	0x000037b0


	//   ....[47]....
        /*05e8*/ 	.word	0x000037c0


	//   ....[48]....
        /*05ec*/ 	.word	0x000037d0


	//   ....[49]....
        /*05f0*/ 	.word	0x000037e0


	//   ....[50]....
        /*05f4*/ 	.word	0x000037f0


	//   ....[51]....
        /*05f8*/ 	.word	0x00003800


	//   ....[52]....
        /*05fc*/ 	.word	0x00003860


	//   ....[53]....
        /*0600*/ 	.word	0x000038c0


	//   ....[54]....
        /*0604*/ 	.word	0x000038f0


	//   ....[55]....
        /*0608*/ 	.word	0x00003930


	//   ....[56]....
        /*060c*/ 	.word	0x00003940


	//   ....[57]....
        /*0610*/ 	.word	0x00003960


	//   ....[58]....
        /*0614*/ 	.word	0x00003970


	//   ....[59]....
        /*0618*/ 	.word	0x00003980


	//   ....[60]....
        /*061c*/ 	.word	0x00003990


	//   ....[61]....
        /*0620*/ 	.word	0x000039a0


	//   ....[62]....
        /*0624*/ 	.word	0x000039e0


	//   ....[63]....
        /*0628*/ 	.word	0x000039f0


	//   ....[64]....
        /*062c*/ 	.word	0x00003a00


	//   ....[65]....
        /*0630*/ 	.word	0x00003a10


	//   ....[66]....
        /*0634*/ 	.word	0x00003a20


	//   ....[67]....
        /*0638*/ 	.word	0x00003a30


	//   ....[68]....
        /*063c*/ 	.word	0x00003a40


	//   ....[69]....
        /*0640*/ 	.word	0x00003a50


	//   ....[70]....
        /*0644*/ 	.word	0x00006210


	//   ....[71]....
        /*0648*/ 	.word	0x00006250


	//   ....[72]....
        /*064c*/ 	.word	0x00006290


	//   ....[73]....
        /*0650*/ 	.word	0x000062c0


	//   ....[74]....
        /*0654*/ 	.word	0x000062f0


	//   ....[75]....
        /*0658*/ 	.word	0x00006320


	//   ....[76]....
        /*065c*/ 	.word	0x000065a0


	//   ....[77]....
        /*0660*/ 	.word	0x00006650


	//   ....[78]....
        /*0664*/ 	.word	0x000066d0


	//   ....[79]....
        /*0668*/ 	.word	0x00006710


	//   ....[80]....
        /*066c*/ 	.word	0x00006740


	//   ....[81]....
        /*0670*/ 	.word	0x00006770


	//   ....[82]....
        /*0674*/ 	.word	0x000067b0


	//   ....[83]....
        /*0678*/ 	.word	0x000067d0


	//   ....[84]....
        /*067c*/ 	.word	0x00006810


	//   ....[85]....
        /*0680*/ 	.word	0x00006870


	//   ....[86]....
        /*0684*/ 	.word	0x00006920


	//   ....[87]....
        /*0688*/ 	.word	0x000069a0


	//   ....[88]....
        /*068c*/ 	.word	0x000069e0


	//   ....[89]....
        /*0690*/ 	.word	0x000069f0


	//   ....[90]....
        /*0694*/ 	.word	0x00006a10


	//   ....[91]....
        /*0698*/ 	.word	0x00006a60


	//   ....[92]....
        /*069c*/ 	.word	0x00006aa0


	//   ....[93]....
        /*06a0*/ 	.word	0x00006b30


	//   ....[94]....
        /*06a4*/ 	.word	0x00006b70


	//   ....[95]....
        /*06a8*/ 	.word	0x00006bb0


	//   ....[96]....
        /*06ac*/ 	.word	0x00006c00


	//   ....[97]....
        /*06b0*/ 	.word	0x00006c40


	//   ....[98]....
        /*06b4*/ 	.word	0x00006c80


	//   ....[99]....
        /*06b8*/ 	.word	0x00006d10


	//   ....[100]....
        /*06bc*/ 	.word	0x00006dd0


	//   ....[101]....
        /*06c0*/ 	.word	0x00006e30


	//   ....[102]....
        /*06c4*/ 	.word	0x00007230


	//   ....[103]....
        /*06c8*/ 	.word	0x00007240


	//   ....[104]....
        /*06cc*/ 	.word	0x00007250


	//   ....[105]....
        /*06d0*/ 	.word	0x00007260


	//   ....[106]....
        /*06d4*/ 	.word	0x00007270


	//   ....[107]....
        /*06d8*/ 	.word	0x00007280


	//   ....[108]....
        /*06dc*/ 	.word	0x000072a0


	//   ....[109]....
        /*06e0*/ 	.word	0x000072c0


	//   ....[110]....
        /*06e4*/ 	.word	0x00007320


	//   ....[111]....
        /*06e8*/ 	.word	0x00007360


	//   ....[112]....
        /*06ec*/ 	.word	0x000073c0


	//   ....[113]....
        /*06f0*/ 	.word	0x000073f0


	//   ....[114]....
        /*06f4*/ 	.word	0x00007430


	//   ....[115]....
        /*06f8*/ 	.word	0x00007440


	//   ....[116]....
        /*06fc*/ 	.word	0x000074a0


	//   ....[117]....
        /*0700*/ 	.word	0x000074b0


	//   ....[118]....
        /*0704*/ 	.word	0x000074c0


	//   ....[119]....
        /*0708*/ 	.word	0x000074f0


	//   ....[120]....
        /*070c*/ 	.word	0x00007530


	//   ....[121]....
        /*0710*/ 	.word	0x00007560


	//   ....[122]....
        /*0714*/ 	.word	0x000075a0


	//   ....[123]....
        /*0718*/ 	.word	0x000075d0


	//   ....[124]....
        /*071c*/ 	.word	0x000075f0


	//   ....[125]....
        /*0720*/ 	.word	0x00007630


	//   ....[126]....
        /*0724*/ 	.word	0x00007670


	//   ....[127]....
        /*0728*/ 	.word	0x000076b0


	//   ....[128]....
        /*072c*/ 	.word	0x000076c0


	//   ....[129]....
        /*0730*/ 	.word	0x000076d0


	//   ....[130]....
        /*0734*/ 	.word	0x000076e0


	//   ....[131]....
        /*0738*/ 	.word	0x000076f0


	//   ....[132]....
        /*073c*/ 	.word	0x00007730


	//   ....[133]....
        /*0740*/ 	.word	0x00007770


	//   ....[134]....
        /*0744*/ 	.word	0x00009c60


	//   ....[135]....
        /*0748*/ 	.word	0x00009ca0


	//   ....[136]....
        /*074c*/ 	.word	0x00009cc0


	//   ....[137]....
        /*0750*/ 	.word	0x00009d10


	//   ....[138]....
        /*0754*/ 	.word	0x00009de0


	//   ....[139]....
        /*0758*/ 	.word	0x00009e80


	//   ....[140]....
        /*075c*/ 	.word	0x00009f20


	//   ....[141]....
        /*0760*/ 	.word	0x00009fc0


	//   ....[142]....
        /*0764*/ 	.word	0x0000a000


	//   ....[143]....
        /*0768*/ 	.word	0x0000a0d0


	//   ....[144]....
        /*076c*/ 	.word	0x0000a110


	//   ....[145]....
        /*0770*/ 	.word	0x0000a150


	//   ....[146]....
        /*0774*/ 	.word	0x0000a1f0


	//   ....[147]....
        /*0778*/ 	.word	0x0000a230


	//   ....[148]....
        /*077c*/ 	.word	0x0000a2d0


	//   ....[149]....
        /*0780*/ 	.word	0x0000a350


	//   ....[150]....
        /*0784*/ 	.word	0x0000a4d0


	//   ....[151]....
        /*0788*/ 	.word	0x0000a620


	//   ....[152]....
        /*078c*/ 	.word	0x0000a6e0


	//   ....[153]....
        /*0790*/ 	.word	0x0000a760


	//   ....[154]....
        /*0794*/ 	.word	0x0000a8b0


	//   ....[155]....
        /*0798*/ 	.word	0x0000aec0


	//   ....[156]....
        /*079c*/ 	.word	0x0000afc0


	//   ....[157]....
        /*07a0*/ 	.word	0x0000b000


	//   ....[158]....
        /*07a4*/ 	.word	0x0000b040


	//   ....[159]....
        /*07a8*/ 	.word	0x0000b070


	//   ....[160]....
        /*07ac*/ 	.word	0x0000b0b0


	//   ....[161]....
        /*07b0*/ 	.word	0x0000b140


	//   ....[162]....
        /*07b4*/ 	.word	0x0000b220


	//   ....[163]....
        /*07b8*/ 	.word	0x0000b2a0


	//   ....[164]....
        /*07bc*/ 	.word	0x0000b2e0


	//   ....[165]....
        /*07c0*/ 	.word	0x0000b340


	//   ....[166]....
        /*07c4*/ 	.word	0x0000b4d0


	//   ....[167]....
        /*07c8*/ 	.word	0x0000b4e0


	//   ....[168]....
        /*07cc*/ 	.word	0x0000b4f0


	//   ....[169]....
        /*07d0*/ 	.word	0x0000b500


	//   ....[170]....
        /*07d4*/ 	.word	0x0000b510


	//   ....[171]....
        /*07d8*/ 	.word	0x0000b520


	//   ....[172]....
        /*07dc*/ 	.word	0x0000b550


	//   ....[173]....
        /*07e0*/ 	.word	0x0000b570


	//   ....[174]....
        /*07e4*/ 	.word	0x0000b590


	//   ....[175]....
        /*07e8*/ 	.word	0x0000b5c0


	//   ....[176]....
        /*07ec*/ 	.word	0x0000b5f0


	//   ....[177]....
        /*07f0*/ 	.word	0x0000b630


	//   ....[178]....
        /*07f4*/ 	.word	0x0000b690


	//   ....[179]....
        /*07f8*/ 	.word	0x0000b6c0


	//   ....[180]....
        /*07fc*/ 	.word	0x0000b700


	//   ....[181]....
        /*0800*/ 	.word	0x0000b720


	//   ....[182]....
        /*0804*/ 	.word	0x0000b760


	//   ....[183]....
        /*0808*/ 	.word	0x0000b780


	//   ....[184]....
        /*080c*/ 	.word	0x0000b7a0


	//   ....[185]....
        /*0810*/ 	.word	0x0000b820


	//   ....[186]....
        /*0814*/ 	.word	0x0000b870


	//   ....[187]....
        /*0818*/ 	.word	0x0000b8b0


	//   ....[188]....
        /*081c*/ 	.word	0x0000b8c0


	//   ....[189]....
        /*0820*/ 	.word	0x0000b900


	//   ....[190]....
        /*0824*/ 	.word	0x0000b940


	//   ....[191]....
        /*0828*/ 	.word	0x0000b980


	//   ....[192]....
        /*082c*/ 	.word	0x0000b9b0


	//   ....[193]....
        /*0830*/ 	.word	0x0000b9e0


	//   ....[194]....
        /*0834*/ 	.word	0x0000ba20


	//   ....[195]....
        /*0838*/ 	.word	0x0000ba30


	//   ....[196]....
        /*083c*/ 	.word	0x0000ba40


	//   ....[197]....
        /*0840*/ 	.word	0x0000ba50


	//   ....[198]....
        /*0844*/ 	.word	0x0000dad0


	//   ....[199]....
        /*0848*/ 	.word	0x0000ea80


	//   ....[200]....
        /*084c*/ 	.word	0x00011430


	//----- nvinfo : EIATTR_REG_RECONFIG
	.align		4
.L_1310:
        /*0850*/ 	.byte	0x01, 0x54
	.zero		2


	//----- nvinfo : EIATTR_SYSCALL_OFFSETS
	.align		4
        /*0854*/ 	.byte	0x04, 0x46
        /*0856*/ 	.short	(.L_1312 - .L_1311)


	//   ....[0]....
.L_1311:
        /*0858*/ 	.word	0x00000c10


	//   ....[1]....
        /*085c*/ 	.word	0x00000d00


	//   ....[2]....
        /*0860*/ 	.word	0x00000e60


	//   ....[3]....
        /*0864*/ 	.word	0x00000f50


	//   ....[4]....
        /*0868*/ 	.word	0x0000d440


	//   ....[5]....
        /*086c*/ 	.word	0x0000d570


	//   ....[6]....
        /*0870*/ 	.word	0x0000d690


	//   ....[7]....
        /*0874*/ 	.word	0x0000d7b0


	//----- nvinfo : EIATTR_MBARRIER_INSTR_OFFSETS
	.align		4
.L_1312:
        /*0878*/ 	.byte	0x04, 0x39
        /*087a*/ 	.short	(.L_1314 - .L_1313)


	//   ....[0]....
.L_1313:
        /*087c*/ 	.word	0x000002f0
        /*0880*/ 	.word	0x000000ff
        /*0884*/ 	.word	0x00030c00
        /*0888*/ 	.short	0x0100
        /*088a*/ 	.byte	0x06
	.zero		1


	//   ....[1]....
        /*088c*/ 	.word	0x000003f0
        /*0890*/ 	.word	0x000000ff
        /*0894*/ 	.word	0x00030c10
        /*0898*/ 	.short	0x0100
        /*089a*/ 	.byte	0x08
	.zero		1


	//   ....[2]....
        /*089c*/ 	.word	0x00000400
        /*08a0*/ 	.word	0x000000ff
        /*08a4*/ 	.word	0x00030c20
        /*08a8*/ 	.short	0x0100
        /*08aa*/ 	.byte	0x08
	.zero		1


	//   ....[3]....
        /*08ac*/ 	.word	0x00000410
        /*08b0*/ 	.word	0x000000ff
        /*08b4*/ 	.word	0x00030c18
        /*08b8*/ 	.short	0x0100
        /*08ba*/ 	.byte	0x08
	.zero		1


	//   ....[4]....
        /*08bc*/ 	.word	0x00000420
        /*08c0*/ 	.word	0x000000ff
        /*08c4*/ 	.word	0x00030c28
        /*08c8*/ 	.short	0x0100
        /*08ca*/ 	.byte	0x08
	.zero		1


	//   ....[5]....
        /*08cc*/ 	.word	0x00000550
        /*08d0*/ 	.word	0x000000ff
        /*08d4*/ 	.word	0x00030c30
        /*08d8*/ 	.short	0x0100
        /*08da*/ 	.byte	0x08
	.zero		1


	//   ....[6]....
        /*08dc*/ 	.word	0x00000560
        /*08e0*/ 	.word	0x000000ff
        /*08e4*/ 	.word	0x00030c40
        /*08e8*/ 	.short	0x0100
        /*08ea*/ 	.byte	0x08
	.zero		1


	//   ....[7]....
        /*08ec*/ 	.word	0x00000570
        /*08f0*/ 	.word	0x000000ff
        /*08f4*/ 	.word	0x00030c38
        /*08f8*/ 	.short	0x0100
        /*08fa*/ 	.byte	0x08
	.zero		1


	//   ....[8]....
        /*08fc*/ 	.word	0x00000580
        /*0900*/ 	.word	0x000000ff
        /*0904*/ 	.word	0x00030c48
        /*0908*/ 	.short	0x0100
        /*090a*/ 	.byte	0x08
	.zero		1


	//   ....[9]....
        /*090c*/ 	.word	0x00000ff0
        /*0910*/ 	.word	0x000000de
        /*0914*/ 	.word	0x00030c00
        /*0918*/ 	.short	0x010a
        /*091a*/ 	.byte	0x3f
	.zero		1


	//   ....[10]....
        /*091c*/ 	.word	0x00001110
        /*0920*/ 	.word	0x000000de
        /*0924*/ 	.word	0x00030c00
        /*0928*/ 	.short	0x010a
        /*092a*/ 	.byte	0x3f
	.zero		1


	//   ....[11]....
        /*092c*/ 	.word	0x000019c0
        /*0930*/ 	.word	0x00000008
        /*0934*/ 	.word	0x00030c10
        /*0938*/ 	.short	0x010a
        /*093a*/ 	.byte	0x3f
	.zero		1


	//   ....[12]....
        /*093c*/ 	.word	0x00001a30
        /*0940*/ 	.word	0x00000008
        /*0944*/ 	.word	0x00030c10
        /*0948*/ 	.short	0x010a
        /*094a*/ 	.byte	0x3f
	.zero		1


	//   ....[13]....
        /*094c*/ 	.word	0x00001e10
        /*0950*/ 	.word	0x00000008
        /*0954*/ 	.word	0x00030c30
        /*0958*/ 	.short	0x010a
        /*095a*/ 	.byte	0x3f
	.zero		1


	//   ....[14]....
        /*095c*/ 	.word	0x00001e90
        /*0960*/ 	.word	0x00000008
        /*0964*/ 	.word	0x00030c30
        /*0968*/ 	.short	0x010a
        /*096a*/ 	.byte	0x3f
	.zero		1


	//   ....[15]....
        /*096c*/ 	.word	0x00004f00
        /*0970*/ 	.word	0x00000009
        /*0974*/ 	.word	0x00000000
        /*0978*/ 	.short	0x0101
        /*097a*/ 	.byte	0x3f
	.zero		1


	//   ....[16]....
        /*097c*/ 	.word	0x00005350
        /*0980*/ 	.word	0x00000008
        /*0984*/ 	.word	0x00000000
        /*0988*/ 	.short	0x0101
        /*098a*/ 	.byte	0x3f
	.zero		1


	//   ....[17]....
        /*098c*/ 	.word	0x00005c10
        /*0990*/ 	.word	0x00000006
        /*0994*/ 	.word	0x00030c10
        /*0998*/ 	.short	0x010a
        /*099a*/ 	.byte	0x3f
	.zero		1


	//   ....[18]....
        /*099c*/ 	.word	0x00005c90
        /*09a0*/ 	.word	0x00000006
        /*09a4*/ 	.word	0x00030c10
        /*09a8*/ 	.short	0x010a
        /*09aa*/ 	.byte	0x3f
	.zero		1


	//   ....[19]....
        /*09ac*/ 	.word	0x00006090
        /*09b0*/ 	.word	0x00000006
        /*09b4*/ 	.word	0x00030c30
        /*09b8*/ 	.short	0x010a
        /*09ba*/ 	.byte	0x3f
	.zero		1


	//   ....[20]....
        /*09bc*/ 	.word	0x00006120
        /*09c0*/ 	.word	0x00000006
        /*09c4*/ 	.word	0x00030c30
        /*09c8*/ 	.short	0x010a
        /*09ca*/ 	.byte	0x3f
	.zero		1


	//   ....[21]....
        /*09cc*/ 	.word	0x000088f0
        /*09d0*/ 	.word	0x00000007
        /*09d4*/ 	.word	0x00000000
        /*09d8*/ 	.short	0x0101
        /*09da*/ 	.byte	0x3f
	.zero		1


	//   ....[22]....
        /*09dc*/ 	.word	0x00008d60
        /*09e0*/ 	.word	0x00000006
        /*09e4*/ 	.word	0x00000000
        /*09e8*/ 	.short	0x0101
        /*09ea*/ 	.byte	0x3f
	.zero		1


	//   ....[23]....
        /*09ec*/ 	.word	0x000095c0
        /*09f0*/ 	.word	0x00000007
        /*09f4*/ 	.word	0x00030c10
        /*09f8*/ 	.short	0x010a
        /*09fa*/ 	.byte	0x3f
	.zero		1


	//   ....[24]....
        /*09fc*/ 	.word	0x00009640
        /*0a00*/ 	.word	0x00000007
        /*0a04*/ 	.word	0x00030c10
        /*0a08*/ 	.short	0x010a
        /*0a0a*/ 	.byte	0x3f
	.zero		1


	//   ....[25]....
        /*0a0c*/ 	.word	0x00009a50
        /*0a10*/ 	.word	0x00000007
        /*0a14*/ 	.word	0x00030c30
        /*0a18*/ 	.short	0x010a
        /*0a1a*/ 	.byte	0x3f
	.zero		1


	//   ....[26]....
        /*0a1c*/ 	.word	0x00009ae0
        /*0a20*/ 	.word	0x00000007
        /*0a24*/ 	.word	0x00030c30
        /*0a28*/ 	.short	0x010a
        /*0a2a*/ 	.byte	0x3f
	.zero		1


	//   ....[27]....
        /*0a2c*/ 	.word	0x0000cc10
        /*0a30*/ 	.word	0x00000008
        /*0a34*/ 	.word	0x00000000
        /*0a38*/ 	.short	0x0101
        /*0a3a*/ 	.byte	0x3f
	.zero		1


	//   ....[28]....
        /*0a3c*/ 	.word	0x0000d080
        /*0a40*/ 	.word	0x00000007
        /*0a44*/ 	.word	0x00000000
        /*0a48*/ 	.short	0x0101
        /*0a4a*/ 	.byte	0x3f
	.zero		1


	//   ....[29]....
        /*0a4c*/ 	.word	0x0000fb80
        /*0a50*/ 	.word	0x00000010
        /*0a54*/ 	.word	0x00030c20
        /*0a58*/ 	.short	0x010a
        /*0a5a*/ 	.byte	0x3f
	.zero		1


	//   ....[30]....
        /*0a5c*/ 	.word	0x00010150
        /*0a60*/ 	.word	0x00000010
        /*0a64*/ 	.word	0x00030c40
        /*0a68*/ 	.short	0x010a
        /*0a6a*/ 	.byte	0x3f
	.zero		1


	//   ....[31]....
        /*0a6c*/ 	.word	0x00010380
        /*0a70*/ 	.word	0x00000010
        /*0a74*/ 	.word	0x00030c28
        /*0a78*/ 	.short	0x010a
        /*0a7a*/ 	.byte	0x3f
	.zero		1


	//   ....[32]....
        /*0a7c*/ 	.word	0x000105b0
        /*0a80*/ 	.word	0x00000010
        /*0a84*/ 	.word	0x00030c48
        /*0a88*/ 	.short	0x010a
        /*0a8a*/ 	.byte	0x3f
	.zero		1


	//   ....[33]....
        /*0a8c*/ 	.word	0x00010790
        /*0a90*/ 	.word	0x00000010
        /*0a94*/ 	.word	0x00030c20
        /*0a98*/ 	.short	0x010a
        /*0a9a*/ 	.byte	0x3f
	.zero		1


	//   ....[34]....
        /*0a9c*/ 	.word	0x00010a40
        /*0aa0*/ 	.word	0x00000010
        /*0aa4*/ 	.word	0x00030c40
        /*0aa8*/ 	.short	0x010a
        /*0aaa*/ 	.byte	0x3f
	.zero		1


	//   ....[35]....
        /*0aac*/ 	.word	0x00010c40
        /*0ab0*/ 	.word	0x00000010
        /*0ab4*/ 	.word	0x00030c28
        /*0ab8*/ 	.short	0x010a
        /*0aba*/ 	.byte	0x3f
	.zero		1


	//   ....[36]....
        /*0abc*/ 	.word	0x00010ec0
        /*0ac0*/ 	.word	0x00000003
        /*0ac4*/ 	.word	0x00030c40
        /*0ac8*/ 	.short	0x010a
        /*0aca*/ 	.byte	0x3f
	.zero		1


	//   ....[37]....
        /*0acc*/ 	.word	0x00011290
        /*0ad0*/ 	.word	0x00000006
        /*0ad4*/ 	.word	0x00000000
        /*0ad8*/ 	.short	0x010a
        /*0ada*/ 	.byte	0x3f
	.zero		1


	//   ....[38]....
        /*0adc*/ 	.word	0x000112f0
        /*0ae0*/ 	.word	0x00000003
        /*0ae4*/ 	.word	0x00000000
        /*0ae8*/ 	.short	0x010a
        /*0aea*/ 	.byte	0x3f
	.zero		1


	//   ....[39]....
        /*0aec*/ 	.word	0x00011350
        /*0af0*/ 	.word	0x00000002
        /*0af4*/ 	.word	0x00000000
        /*0af8*/ 	.short	0x010a
        /*0afa*/ 	.byte	0x3f
	.zero		1


	//   ....[40]....
        /*0afc*/ 	.word	0x00011380
        /*0b00*/ 	.word	0x00000003
        /*0b04*/ 	.word	0x00000000
        /*0b08*/ 	.short	0x010a
        /*0b0a*/ 	.byte	0x3f
	.zero		1


	//   ....[41]....
        /*0b0c*/ 	.word	0x00011460
        /*0b10*/ 	.word	0x000000de
        /*0b14*/ 	.word	0x00030c00
        /*0b18*/ 	.short	0x010a
        /*0b1a*/ 	.byte	0x3f
	.zero		1


	//   ....[42]....
        /*0b1c*/ 	.word	0x000114b0
        /*0b20*/ 	.word	0x00000008
        /*0b24*/ 	.word	0x00030c10
        /*0b28*/ 	.short	0x010a
        /*0b2a*/ 	.byte	0x3f
	.zero		1


	//   ....[43]....
        /*0b2c*/ 	.word	0x00011500
        /*0b30*/ 	.word	0x00000008
        /*0b34*/ 	.word	0x00030c30
        /*0b38*/ 	.short	0x010a
        /*0b3a*/ 	.byte	0x3f
	.zero		1


	//   ....[44]....
        /*0b3c*/ 	.word	0x00011550
        /*0b40*/ 	.word	0x00000006
        /*0b44*/ 	.word	0x00030c10
        /*0b48*/ 	.short	0x010a
        /*0b4a*/ 	.byte	0x3f
	.zero		1


	//   ....[45]....
        /*0b4c*/ 	.word	0x000115a0
        /*0b50*/ 	.word	0x00000006
        /*0b54*/ 	.word	0x00030c30
        /*0b58*/ 	.short	0x010a
        /*0b5a*/ 	.byte	0x3f
	.zero		1


	//   ....[46]....
        /*0b5c*/ 	.word	0x000115f0
        /*0b60*/ 	.word	0x00000007
        /*0b64*/ 	.word	0x00030c10
        /*0b68*/ 	.short	0x010a
        /*0b6a*/ 	.byte	0x3f
	.zero		1


	//   ....[47]....
        /*0b6c*/ 	.word	0x00011640
        /*0b70*/ 	.word	0x00000007
        /*0b74*/ 	.word	0x00030c30
        /*0b78*/ 	.short	0x010a
        /*0b7a*/ 	.byte	0x3f
	.zero		1


	//   ....[48]....
        /*0b7c*/ 	.word	0x00011690
        /*0b80*/ 	.word	0x00000010
        /*0b84*/ 	.word	0x00030c20
        /*0b88*/ 	.short	0x010a
        /*0b8a*/ 	.byte	0x3f
	.zero		1


	//   ....[49]....
        /*0b8c*/ 	.word	0x000116e0
        /*0b90*/ 	.word	0x00000010
        /*0b94*/ 	.word	0x00030c40
        /*0b98*/ 	.short	0x010a
        /*0b9a*/ 	.byte	0x3f
	.zero		1


	//   ....[50]....
        /*0b9c*/ 	.word	0x00011730
        /*0ba0*/ 	.word	0x00000010
        /*0ba4*/ 	.word	0x00030c28
        /*0ba8*/ 	.short	0x010a
        /*0baa*/ 	.byte	0x3f
	.zero		1


	//   ....[51]....
        /*0bac*/ 	.word	0x00011780
        /*0bb0*/ 	.word	0x00000010
        /*0bb4*/ 	.word	0x00030c48
        /*0bb8*/ 	.short	0x010a
        /*0bba*/ 	.byte	0x3f
	.zero		1


	//   ....[52]....
        /*0bbc*/ 	.word	0x000117e0
        /*0bc0*/ 	.word	0x00000010
        /*0bc4*/ 	.word	0x00030c20
        /*0bc8*/ 	.short	0x010a
        /*0bca*/ 	.byte	0x3f
	.zero		1


	//   ....[53]....
        /*0bcc*/ 	.word	0x00011830
        /*0bd0*/ 	.word	0x00000010
        /*0bd4*/ 	.word	0x00030c40
        /*0bd8*/ 	.short	0x010a
        /*0bda*/ 	.byte	0x3f
	.zero		1


	//   ....[54]....
        /*0bdc*/ 	.word	0x00011880
        /*0be0*/ 	.word	0x00000010
        /*0be4*/ 	.word	0x00030c28
        /*0be8*/ 	.short	0x010a
        /*0bea*/ 	.byte	0x3f
	.zero		1


	//   ....[55]....
        /*0bec*/ 	.word	0x000118d0
        /*0bf0*/ 	.word	0x00000003
        /*0bf4*/ 	.word	0x00030c40
        /*0bf8*/ 	.short	0x010a
        /*0bfa*/ 	.byte	0x3f
	.zero		1


	//   ....[56]....
        /*0bfc*/ 	.word	0x000119a0
        /*0c00*/ 	.word	0x00000006
        /*0c04*/ 	.word	0x00000000
        /*0c08*/ 	.short	0x010a
        /*0c0a*/ 	.byte	0x3f
	.zero		1


	//   ....[57]....
        /*0c0c*/ 	.word	0x000119f0
        /*0c10*/ 	.word	0x00000003
        /*0c14*/ 	.word	0x00000000
        /*0c18*/ 	.short	0x010a
        /*0c1a*/ 	.byte	0x3f
	.zero		1


	//   ....[58]....
        /*0c1c*/ 	.word	0x00011a40
        /*0c20*/ 	.word	0x00000002
        /*0c24*/ 	.word	0x00000000
        /*0c28*/ 	.short	0x010a
        /*0c2a*/ 	.byte	0x3f
	.zero		1


	//----- nvinfo : EIATTR_NUM_MBARRIERS
	.align		4
.L_1314:
        /*0c2c*/ 	.byte	0x03, 0x38
        /*0c2e*/ 	.short	0x0009


	//----- nvinfo : EIATTR_EXIT_INSTR_OFFSETS
	.align		4
        /*0c30*/ 	.byte	0x04, 0x1c
        /*0c32*/ 	.short	(.L_1316 - .L_1315)


	//   ....[0]....
.L_1315:
        /*0c34*/ 	.word	0x000113d0


	//----- nvinfo : EIATTR_MAX_THREADS
	.align		4
.L_1316:
        /*0c38*/ 	.byte	0x04, 0x05
        /*0c3a*/ 	.short	(.L_1318 - .L_1317)
.L_1317:
        /*0c3c*/ 	.word	0x00000180
        /*0c40*/ 	.word	0x00000001
        /*0c44*/ 	.word	0x00000001


	//----- nvinfo : EIATTR_CRS_STACK_SIZE
	.align		4
.L_1318:
        /*0c48*/ 	.byte	0x04, 0x1e
        /*0c4a*/ 	.short	(.L_1320 - .L_1319)
.L_1319:
        /*0c4c*/ 	.word	0x00000000


	//----- nvinfo : EIATTR_CBANK_PARAM_SIZE
	.align		4
.L_1320:
        /*0c50*/ 	.byte	0x03, 0x19
        /*0c52*/ 	.short	0x0970


	//----- nvinfo : EIATTR_PARAM_CBANK
	.align		4
        /*0c54*/ 	.byte	0x04, 0x0a
        /*0c56*/ 	.short	(.L_1322 - .L_1321)
	.align		4
.L_1321:
        /*0c58*/ 	.word	index@(.nv.constant0._ZN7cutlass13device_kernelIN5flash11enable_sm90INS1_16FlashAttnBwdSm90INS1_25CollectiveMainloopBwdSm90ILi2ELi2ELi2EN4cute5tupleIJNS5_1CILi1EEES8_S8_EEENS6_IJNS7_ILi128EEESA_NS7_ILi64EEEEEENS_6half_tEfNS_4arch4Sm90ELb0ELb1ELb0ELb0ELb0ELb1ELb0ELb0ELi2ELi1ELi2ELi2ELb0EEENS1_21CollectiveEpilogueBwdISC_SD_SF_Li256ELb0ELb0ELi1EEENS1_19SingleTileSchedulerILb0ELb0ELb0ELi128EEEEEEEEEvNT_6ParamsE)
        /*0c5c*/ 	.short	0x0210
        /*0c5e*/ 	.short	0x0970


	//----- nvinfo : EIATTR_SW_WAR
	.align		4
.L_1322:
        /*0c60*/ 	.byte	0x04, 0x36
        /*0c62*/ 	.short	(.L_1324 - .L_1323)
.L_1323:
        /*0c64*/ 	.word	0x00000008
.L_1324:


//--------------------- .nv.info._ZN7cutlass13device_kernelIN5flash11enable_sm90INS1_16FlashAttnBwdSm90INS1_25CollectiveMainloopBwdSm90ILi2ELi2ELi2EN4cute5tupleIJNS5_1CILi1EEES8_S8_EEENS6_IJNS7_ILi128EEESA_NS7_ILi64EEEEEENS_6half_tEfNS_4arch4Sm90ELb0ELb1ELb0ELb0ELb1ELb1ELb0ELb0ELi2ELi1ELi2ELi2ELb0EEENS1_21CollectiveEpilogueBwdISC_SD_SF_Li256ELb0ELb0ELi1EEENS1_19SingleTileSchedulerILb0ELb0ELb0ELi128EEEEEEEEEvNT_6ParamsE --------------------------
	.section	.nv.info._ZN7cutlass13device_kernelIN5flash11enable_sm90INS1_16FlashAttnBwdSm90INS1_25CollectiveMainloopBwdSm90ILi2ELi2ELi2EN4cute5tupleIJNS5_1CILi1EEES8_S8_EEENS6_IJNS7_ILi128EEESA_NS7_ILi64EEEEEENS_6half_tEfNS_4arch4Sm90ELb0ELb1ELb0ELb0ELb1ELb1ELb0ELb0ELi2ELi1ELi2ELi2ELb0EEENS1_21CollectiveEpilogueBwdISC_SD_SF_Li256ELb0ELb0ELi1EEENS1_19SingleTileSchedulerILb0ELb0ELb0ELi128EEEEEEEEEvNT_6ParamsE,"",@"SHT_CUDA_INFO"
	.sectionflags	@""
	.align	4


	//----- nvinfo : EIATTR_CUDA_API_VERSION
	.align		4
        /*0000*/ 	.byte	0x04, 0x37
        /*0002*/ 	.short	(.L_1326 - .L_1325)
.L_1325:
        /*0004*/ 	.word	0x00000082


	//----- nvinfo : EIATTR_KPARAM_INFO
	.align		4
.L_1326:
        /*0008*/ 	.byte	0x04, 0x17
        /*000a*/ 	.short	(.L_1328 - .L_1327)
.L_1327:
        /*000c*/ 	.word	0x00000000
        /*0010*/ 	.short	0x0000
        /*0012*/ 	.short	0x0070
        /*0014*/ 	.byte	0x00, 0xf0, 0x01, 0x24


	//----- nvinfo : EIATTR_SPARSE_MMA_MASK
	.align		4
.L_1328:
        /*0018*/ 	.byte	0x03, 0x50
        /*001a*/ 	.short	0x0000


	//----- nvinfo : EIATTR_MAXREG_COUNT
	.align		4
        /*001c*/ 	.byte	0x03, 0x1b
        /*001e*/ 	.short	0x00a8


	//----- nvinfo : EIATTR_NUM_BARRIERS
	.align		4
        /*0020*/ 	.byte	0x02, 0x4c
        /*0022*/ 	.byte	0x10
	.zero		1


	//----- nvinfo : EIATTR_EXTERNS
	.align		4
        /*0024*/ 	.byte	0x04, 0x0f
        /*0026*/ 	.short	(.L_1330 - .L_1329)


	//   ....[0]....
	.align		4
.L_1329:
        /*0028*/ 	.word	index@(__assertfail)


	//----- nvinfo : EIATTR_ANNOTATIONS
	.align		4
.L_1330:
        /*002c*/ 	.byte	0x04, 0x55
        /*002e*/ 	.short	(.L_1332 - .L_1331)


	//   ....[0]....
.L_1331:
        /* <DEDUP_REMOVED lines=29> */


	//----- nvinfo : EIATTR_MERCURY_ISA_VERSION
	.align		4
.L_1332:
        /*01f0*/ 	.byte	0x03, 0x5f
        /*01f2*/ 	.short	0x0101


	//----- nvinfo : EIATTR_INT_WARP_WIDE_INSTR_OFFSETS
	.align		4
        /*01f4*/ 	.byte	0x04, 0x31
        /*01f6*/ 	.short	(.L_1334 - .L_1333)


	//   ....[0]....
.L_1333:
        /*01f8*/ 	.word	0x000001f0


	//   ....[1]....
        /*01fc*/ 	.word	0x00000220


	//   ....[2]....
        /*0200*/ 	.word	0x0000f2d0


	//   ....[3]....
        /*0204*/ 	.word	0x0000f8c0


	//   ....[4]....
        /*0208*/ 	.word	0x0000fd70


	//   ....[5]....
        /*020c*/ 	.word	0x00010030


	//   ....[6]....
        /*0210*/ 	.word	0x00010290


	//   ....[7]....
        /*0214*/ 	.word	0x00010420


	//----- nvinfo : EIATTR_COOP_GROUP_MASK_REGIDS
	.align		4
.L_1334:
        /*0218*/ 	.byte	0x04, 0x29
        /*021a*/ 	.short	(.L_1336 - .L_1335)


	//   ....[0]....
.L_1335:
        /*021c*/ 	.word	0xffffffff


	//   ....[1]....
        /*0220*/ 	.word	0xffffffff


	//   ....[2]....
        /*0224*/ 	.word	0xffffffff


	//   ....[3]....
        /*0228*/ 	.word	0xffffffff


	//   ....[4]....
        /*022c*/ 	.word	0xffffffff


	//   ....[5]....
        /*0230*/ 	.word	0xffffffff


	//   ....[6]....
        /*0234*/ 	.word	0xffffffff


	//   ....[7]....
        /*0238*/ 	.word	0xffffffff


	//   ....[8]....
        /*023c*/ 	.word	0xffffffff


	//   ....[9]....
        /*0240*/ 	.word	0xffffffff


	//   ....[10]....
        /*0244*/ 	.word	0xffffffff


	//   ....[11]....
        /*0248*/ 	.word	0xffffffff


	//   ....[12]....
        /*024c*/ 	.word	0xffffffff


	//   ....[13]....
        /*0250*/ 	.word	0xffffffff


	//   ....[14]....
        /*0254*/ 	.word	0xffffffff


	//   ....[15]....
        /*0258*/ 	.word	0xffffffff


	//   ....[16]....
        /*025c*/ 	.word	0xffffffff


	//   ....[17]....
        /*0260*/ 	.word	0xffffffff


	//   ....[18]....
        /*0264*/ 	.word	0xffffffff


	//   ....[19]....
        /*0268*/ 	.word	0xffffffff


	//   ....[20]....
        /*026c*/ 	.word	0xffffffff


	//   ....[21]....
        /*0270*/ 	.word	0xffffffff


	//   ....[22]....
        /*0274*/ 	.word	0xffffffff


	//   ....[23]....
        /*0278*/ 	.word	0xffffffff


	//   ....[24]....
        /*027c*/ 	.word	0xffffffff


	//   ....[25]....
        /*0280*/ 	.word	0xffffffff


	//   ....[26]....
        /*0284*/ 	.word	0xffffffff


	//   ....[27]....
        /*0288*/ 	.word	0xffffffff


	//   ....[28]....
        /*028c*/ 	.word	0xffffffff


	//   ....[29]....
        /*0290*/ 	.word	0xffffffff


	//   ....[30]....
        /*0294*/ 	.word	0xffffffff


	//   ....[31]....
        /*0298*/ 	.word	0xffffffff


	//   ....[32]....
        /*029c*/ 	.word	0xffffffff


	//   ....[33]....
        /*02a0*/ 	.word	0xffffffff


	//   ....[34]....
        /*02a4*/ 	.word	0xffffffff


	//   ....[35]....
        /*02a8*/ 	.word	0xffffffff


	//   ....[36]....
        /*02ac*/ 	.word	0xffffffff


	//   ....[37]....
        /*02b0*/ 	.word	0xffffffff


	//   ....[38]....
        /*02b4*/ 	.word	0xffffffff


	//   ....[39]....
        /*02b8*/ 	.word	0xffffffff


	//   ....[40]....
        /*02bc*/ 	.word	0xffffffff


	//   ....[41]....
        /*02c0*/ 	.word	0xffffffff


	//   ....[42]....
        /*02c4*/ 	.word	0xffffffff


	//   ....[43]....
        /*02c8*/ 	.word	0xffffffff


	//   ....[44]....
        /*02cc*/ 	.word	0xffffffff


	//   ....[45]....
        /*02d0*/ 	.word	0xffffffff


	//   ....[46]....
        /*02d4*/ 	.word	0xffffffff


	//   ....[47]....
        /*02d8*/ 	.word	0xffffffff


	//   ....[48]....
        /*02dc*/ 	.word	0xffffffff


	//   ....[49]....
        /*02e0*/ 	.word	0xffffffff


	//   ....[50]....
        /*02e4*/ 	.word	0xffffffff


	//   ....[51]....
        /*02e8*/ 	.word	0xffffffff


	//   ....[52]....
        /*02ec*/ 	.word	0xffffffff


	//   ....[53]....
        /*02f0*/ 	.word	0xffffffff


	//   ....[54]....
        /*02f4*/ 	.word	0xffffffff


	//   ....[55]....
        /*02f8*/ 	.word	0xffffffff


	//   ....[56]....
        /*02fc*/ 	.word	0xffffffff


	//   ....[57]....
        /*0300*/ 	.word	0xffffffff


	//   ....[58]....
        /*0304*/ 	.word	0xffffffff


	//   ....[59]....
        /*0308*/ 	.word	0xffffffff


	//   ....[60]....
        /*030c*/ 	.word	0xffffffff


	//   ....[61]....
        /*0310*/ 	.word	0xffffffff


	//   ....[62]....
        /*0314*/ 	.word	0xffffffff


	//   ....[63]....
        /*0318*/ 	.word	0xffffffff


	//   ....[64]....
        /*031c*/ 	.word	0xffffffff


	//   ....[65]....
        /*0320*/ 	.word	0xffffffff


	//   ....[66]....
        /*0324*/ 	.word	0xffffffff


	//   ....[67]....
        /*0328*/ 	.word	0xffffffff


	//   ....[68]....
        /*032c*/ 	.word	0xffffffff


	//   ....[69]....
        /*0330*/ 	.word	0xffffffff


	//   ....[70]....
        /*0334*/ 	.word	0xffffffff


	//   ....[71]....
        /*0338*/ 	.word	0xffffffff


	//   ....[72]....
        /*033c*/ 	.word	0xffffffff


	//   ....[73]....
        /*0340*/ 	.word	0xffffffff


	//   ....[74]....
        /*0344*/ 	.word	0xffffffff


	//   ....[75]....
        /*0348*/ 	.word	0xffffffff


	//   ....[76]....
        /*034c*/ 	.word	0xffffffff


	//   ....[77]....
        /*0350*/ 	.word	0xffffffff


	//   ....[78]....
        /*0354*/ 	.word	0xffffffff


	//   ....[79]....
        /*0358*/ 	.word	0xffffffff


	//   ....[80]....
        /*035c*/ 	.word	0xffffffff


	//   ....[81]....
        /*0360*/ 	.word	0xffffffff


	//   ....[82]....
        /*0364*/ 	.word	0xffffffff


	//   ....[83]....
        /*0368*/ 	.word	0xffffffff


	//   ....[84]....
        /*036c*/ 	.word	0xffffffff


	//   ....[85]....
        /*0370*/ 	.word	0xffffffff


	//   ....[86]....
        /*0374*/ 	.word	0xffffffff


	//   ....[87]....
        /*0378*/ 	.word	0xffffffff


	//   ....[88]....
        /*037c*/ 	.word	0xffffffff


	//   ....[89]....
        /*0380*/ 	.word	0xffffffff


	//   ....[90]....
        /*0384*/ 	.word	0xffffffff


	//   ....[91]....
        /*0388*/ 	.word	0xffffffff


	//   ....[92]....
        /*038c*/ 	.word	0xffffffff


	//   ....[93]....
        /*0390*/ 	.word	0xffffffff


	//   ....[94]....
        /*0394*/ 	.word	0xffffffff


	//   ....[95]....
        /*0398*/ 	.word	0xffffffff


	//   ....[96]....
        /*039c*/ 	.word	0xffffffff


	//   ....[97]....
        /*03a0*/ 	.word	0xffffffff


	//   ....[98]....
        /*03a4*/ 	.word	0xffffffff


	//   ....[99]....
        /*03a8*/ 	.word	0xffffffff


	//   ....[100]....
        /*03ac*/ 	.word	0xffffffff


	//   ....[101]....
        /*03b0*/ 	.word	0xffffffff


	//   ....[102]....
        /*03b4*/ 	.word	0xffffffff


	//   ....[103]....
        /*03b8*/ 	.word	0xffffffff


	//   ....[104]....
        /*03bc*/ 	.word	0xffffffff


	//   ....[105]....
        /*03c0*/ 	.word	0xffffffff


	//   ....[106]....
        /*03c4*/ 	.word	0xffffffff


	//   ....[107]....
        /*03c8*/ 	.word	0xffffffff


	//   ....[108]....
        /*03cc*/ 	.word	0xffffffff


	//   ....[109]....
        /*03d0*/ 	.word	0xffffffff


	//   ....[110]....
        /*03d4*/ 	.word	0xffffffff


	//   ....[111]....
        /*03d8*/ 	.word	0xffffffff


	//   ....[112]....
        /*03dc*/ 	.word	0xffffffff


	//   ....[113]....
        /*03e0*/ 	.word	0xffffffff


	//   ....[114]....
        /*03e4*/ 	.word	0xffffffff


	//   ....[115]....
        /*03e8*/ 	.word	0xffffffff


	//   ....[116]....
        /*03ec*/ 	.word	0xffffffff


	//   ....[117]....
        /*03f0*/ 	.word	0xffffffff


	//   ....[118]....
        /*03f4*/ 	.word	0xffffffff


	//   ....[119]....
        /*03f8*/ 	.word	0xffffffff


	//   ....[120]....
        /*03fc*/ 	.word	0xffffffff


	//   ....[121]....
        /*0400*/ 	.word	0xffffffff


	//   ....[122]....
        /*0404*/ 	.word	0xffffffff


	//   ....[123]....
        /*0408*/ 	.word	0xffffffff


	//   ....[124]....
        /*040c*/ 	.word	0xffffffff


	//   ....[125]....
        /*0410*/ 	.word	0xffffffff


	//   ....[126]....
        /*0414*/ 	.word	0xffffffff


	//   ....[127]....
        /*0418*/ 	.word	0xffffffff


	//   ....[128]....
        /*041c*/ 	.word	0xffffffff


	//   ....[129]....
        /*0420*/ 	.word	0xffffffff


	//   ....[130]....
        /*0424*/ 	.word	0xffffffff


	//   ....[131]....
        /*0428*/ 	.word	0xffffffff


	//   ....[132]....
        /*042c*/ 	.word	0xffffffff


	//   ....[133]....
        /*0430*/ 	.word	0xffffffff


	//   ....[134]....
        /*0434*/ 	.word	0xffffffff


	//   ....[135]....
        /*0438*/ 	.word	0xffffffff


	//   ....[136]....
        /*043c*/ 	.word	0xffffffff


	//   ....[137]....
        /*0440*/ 	.word	0xffffffff


	//   ....[138]....
        /*0444*/ 	.word	0xffffffff


	//   ....[139]....
        /*0448*/ 	.word	0xffffffff


	//   ....[140]....
        /*044c*/ 	.word	0xffffffff


	//   ....[141]....
        /*0450*/ 	.word	0xffffffff


	//   ....[142]....
        /*0454*/ 	.word	0xffffffff


	//   ....[143]....
        /*0458*/ 	.word	0xffffffff


	//   ....[144]....
        /*045c*/ 	.word	0xffffffff


	//   ....[145]....
        /*0460*/ 	.word	0xffffffff


	//   ....[146]....
        /*0464*/ 	.word	0xffffffff


	//   ....[147]....
        /*0468*/ 	.word	0xffffffff


	//   ....[148]....
        /*046c*/ 	.word	0xffffffff


	//   ....[149]....
        /*0470*/ 	.word	0xffffffff


	//   ....[150]....
        /*0474*/ 	.word	0xffffffff


	//   ....[151]....
        /*0478*/ 	.word	0xffffffff


	//   ....[152]....
        /*047c*/ 	.word	0xffffffff


	//   ....[153]....
        /*0480*/ 	.word	0xffffffff


	//   ....[154]....
        /*0484*/ 	.word	0xffffffff


	//   ....[155]....
        /*0488*/ 	.word	0xffffffff


	//   ....[156]....
        /*048c*/ 	.word	0xffffffff


	//   ....[157]....
        /*0490*/ 	.word	0xffffffff


	//   ....[158]....
        /*0494*/ 	.word	0xffffffff


	//   ....[159]....
        /*0498*/ 	.word	0xffffffff


	//   ....[160]....
        /*049c*/ 	.word	0xffffffff


	//   ....[161]....
        /*04a0*/ 	.word	0xffffffff


	//   ....[162]....
        /*04a4*/ 	.word	0xffffffff


	//   ....[163]....
        /*04a8*/ 	.word	0xffffffff


	//   ....[164]....
        /*04ac*/ 	.word	0xffffffff


	//   ....[165]....
        /*04b0*/ 	.word	0xffffffff


	//   ....[166]....
        /*04b4*/ 	.word	0xffffffff


	//   ....[167]....
        /*04b8*/ 	.word	0xffffffff


	//   ....[168]....
        /*04bc*/ 	.word	0xffffffff


	//   ....[169]....
        /*04c0*/ 	.word	0xffffffff


	//   ....[170]....
        /*04c4*/ 	.word	0xffffffff


	//   ....[171]....
        /*04c8*/ 	.word	0xffffffff


	//   ....[172]....
        /*04cc*/ 	.word	0xffffffff


	//   ....[173]....
        /*04d0*/ 	.word	0xffffffff


	//   ....[174]....
        /*04d4*/ 	.word	0xffffffff


	//   ....[175]....
        /*04d8*/ 	.word	0xffffffff


	//   ....[176]....
        /*04dc*/ 	.word	0xffffffff


	//   ....[177]....
        /*04e0*/ 	.word	0xffffffff


	//   ....[178]....
        /*04e4*/ 	.word	0xffffffff


	//   ....[179]....
        /*04e8*/ 	.word	0xffffffff


	//   ....[180]....
        /*04ec*/ 	.word	0xffffffff


	//   ....[181]....
        /*04f0*/ 	.word	0xffffffff


	//   ....[182]....
        /*04f4*/ 	.word	0xffffffff


	//   ....[183]....
        /*04f8*/ 	.word	0xffffffff


	//   ....[184]....
        /*04fc*/ 	.word	0xffffffff


	//   ....[185]....
        /*0500*/ 	.word	0xffffffff


	//   ....[186]....
        /*0504*/ 	.word	0xffffffff


	//   ....[187]....
        /*0508*/ 	.word	0xffffffff


	//   ....[188]....
        /*050c*/ 	.word	0xffffffff


	//   ....[189]....
        /*0510*/ 	.word	0xffffffff


	//   ....[190]....
        /*0514*/ 	.word	0xffffffff


	//   ....[191]....
        /*0518*/ 	.word	0xffffffff


	//   ....[192]....
        /*051c*/ 	.word	0xffffffff


	//   ....[193]....
        /*0520*/ 	.word	0xffffffff


	//   ....[194]....
        /*0524*/ 	.word	0xffffffff


	//   ....[195]....
        /*0528*/ 	.word	0xffffffff


	//   ....[196]....
        /*052c*/ 	.word	0xffffffff


	//   ....[197]....
        /*0530*/ 	.word	0xffffffff


	//   ....[198]....
        /*0534*/ 	.word	0xffffffff


	//   ....[199]....
        /*0538*/ 	.word	0xffffffff


	//   ....[200]....
        /*053c*/ 	.word	0xffffffff


	//   ....[201]....
        /*0540*/ 	.word	0xffffffff


	//   ....[202]....
        /*0544*/ 	.word	0xffffffff


	//   ....[203]....
        /*0548*/ 	.word	0xffffffff


	//   ....[204]....
        /*054c*/ 	.word	0xffffffff


	//   ....[205]....
        /*0550*/ 	.word	0xffffffff


	//   ....[206]....
        /*0554*/ 	.word	0xffffffff


	//   ....[207]....
        /*0558*/ 	.word	0xffffffff


	//   ....[208]....
        /*055c*/ 	.word	0xffffffff


	//   ....[209]....
        /*0560*/ 	.word	0x0500000f


	//   ....[210]....
        /*0564*/ 	.word	0x0500000f


	//   ....[211]....
        /*0568*/ 	.word	0x0500000f


	//   ....[212]....
        /*056c*/ 	.word	0x0500000f


	//----- nvinfo : EIATTR_COOP_GROUP_INSTR_OFFSETS
	.align		4
.L_1336:
        /*0570*/ 	.byte	0x04, 0x28
        /*0572*/ 	.short	(.L_1338 - .L_1337)


	//   ....[0]....
.L_1337:
        /*0574*/ 	.word	0x00000070


	//   ....[1]....
        /*0578*/ 	.word	0x00000200


	//   ....[2]....
        /*057c*/ 	.word	0x00000250


	//   ....[3]....
        /*0580*/ 	.word	0x00000440


	//   ....[4]....
        /*0584*/ 	.word	0x00000670


	//   ....[5]....
        /*0588*/ 	.word	0x00000fc0


	//   ....[6]....
        /*058c*/ 	.word	0x00001fa0


	//   ....[7]....
        /*0590*/ 	.word	0x000020f0


	//   ....[8]....
        /*0594*/ 	.word	0x00002270


	//   ....[9]....
        /*0598*/ 	.word	0x000022d0


	//   ....[10]....
        /*059c*/ 	.word	0x00002330


	//   ....[11]....
        /*05a0*/ 	.word	0x00002450


	//   ....[12]....
        /*05a4*/ 	.word	0x00002630


	//   ....[13]....
        /*05a8*/ 	.word	0x00002770


	//   ....[14]....
        /*05ac*/ 	.word	0x00002860


	//   ....[15]....
        /*05b0*/ 	.word	0x00002c30


	//   ....[16]....
        /*05b4*/ 	.word	0x00002c40


	//   ....[17]....
        /*05b8*/ 	.word	0x00002c60


	//   ....[18]....
        /*05bc*/ 	.word	0x00002ca0


	//   ....[19]....
        /*05c0*/ 	.word	0x00002ea0


	//   ....[20]....
        /*05c4*/ 	.word	0x00002ff0


	//   ....[21]....
        /*05c8*/ 	.word	0x00003070


	//   ....[22]....
        /*05cc*/ 	.word	0x00003090


	//   ....[23]....
        /*05d0*/ 	.word	0x00003200


	//   ....[24]....
        /*05d4*/ 	.word	0x00003230


	//   ....[25]....
        /*05d8*/ 	.word	0x00003280


	//   ....[26]....
        /*05dc*/ 	.word	0x00003290


	//   ....[27]....
        /*05e0*/ 	.word	0x000032a0


	//   ....[28]....
        /*05e4*/ 	.word	0x000032b0


	//   ....[29]....
        /*05e8*/ 	.word	0x000032e0


	//   ....[30]....
        /*05ec*/ 	.word	0x000033a0


	//   ....[31]....
        /*05f0*/ 	.word	0x000033c0


	//   ....[32]....
        /*05f4*/ 	.word	0x00003410


	//   ....[33]....
        /*05f8*/ 	.word	0x00003420


	//   ....[34]....
        /*05fc*/ 	.word	0x000034b0


	//   ....[35]....
        /*0600*/ 	.word	0x000034c0


	//   ....[36]....
        /*0604*/ 	.word	0x00003500


	//   ....[37]....
        /*0608*/ 	.word	0x00003550


	//   ....[38]....
        /*060c*/ 	.word	0x00003560


	//   ....[39]....
        /*0610*/ 	.word	0x00003590


	//   ....[40]....
        /*0614*/ 	.word	0x000035d0


	//   ....[41]....
        /*0618*/ 	.word	0x00003600


	//   ....[42]....
        /*061c*/ 	.word	0x00003630


	//   ....[43]....
        /*0620*/ 	.word	0x00003640


	//   ....[44]....
        /*0624*/ 	.word	0x00003660


	//   ....[45]....
        /*0628*/ 	.word	0x00003770


	//   ....[46]....
        /*062c*/ 	.word	0x000037c0


	//   ....[47]....
        /*0630*/ 	.word	0x000037d0


	//   ....[48]....
        /*0634*/ 	.word	0x000037e0


	//   ....[49]....
        /*0638*/ 	.word	0x000037f0


	//   ....[50]....
        /*063c*/ 	.word	0x00003800


	//   ....[51]....
        /*0640*/ 	.word	0x00003810


	//   ....[52]....
        /*0644*/ 	.word	0x00003870


	//   ....[53]....
        /*0648*/ 	.word	0x000038d0


	//   ....[54]....
        /*064c*/ 	.word	0x00003900


	//   ....[55]....
        /*0650*/ 	.word	0x00003940


	//   ....[56]....
        /*0654*/ 	.word	0x00003950


	//   ....[57]....
        /*0658*/ 	.word	0x00003970


	//   ....[58]....
        /*065c*/ 	.word	0x00003980


	//   ....[59]....
        /*0660*/ 	.word	0x00003990


	//   ....[60]....
        /*0664*/ 	.word	0x000039a0


	//   ....[61]....
        /*0668*/ 	.word	0x000039b0


	//   ....[62]....
        /*066c*/ 	.word	0x000039f0


	//   ....[63]....
        /*0670*/ 	.word	0x00003a00


	//   ....[64]....
        /*0674*/ 	.word	0x00003a10


	//   ....[65]....
        /*0678*/ 	.word	0x00003a20


	//   ....[66]....
        /*067c*/ 	.word	0x00003a30


	//   ....[67]....
        /*0680*/ 	.word	0x00003a40


	//   ....[68]....
        /*0684*/ 	.word	0x00003a50


	//   ....[69]....
        /*0688*/ 	.word	0x00003a60


	//   ....[70]....
        /*068c*/ 	.word	0x00006220


	//   ....[71]....
        /*0690*/ 	.word	0x00006260


	//   ....[72]....
        /*0694*/ 	.word	0x000062a0


	//   ....[73]....
        /*0698*/ 	.word	0x000062d0


	//   ....[74]....
        /*069c*/ 	.word	0x00006300


	//   ....[75]....
        /*06a0*/ 	.word	0x00006330


	//   ....[76]....
        /*06a4*/ 	.word	0x000065b0


	//   ....[77]....
        /*06a8*/ 	.word	0x00006660


	//   ....[78]....
        /*06ac*/ 	.word	0x000066e0


	//   ....[79]....
        /*06b0*/ 	.word	0x00006720


	//   ....[80]....
        /*06b4*/ 	.word	0x00006750


	//   ....[81]....
        /*06b8*/ 	.word	0x00006780


	//   ....[82]....
        /*06bc*/ 	.word	0x000067c0


	//   ....[83]....
        /*06c0*/ 	.word	0x000067e0


	//   ....[84]....
        /*06c4*/ 	.word	0x00006820


	//   ....[85]....
        /*06c8*/ 	.word	0x00006880


	//   ....[86]....
        /*06cc*/ 	.word	0x00006930


	//   ....[87]....
        /*06d0*/ 	.word	0x000069b0


	//   ....[88]....
        /*06d4*/ 	.word	0x000069f0


	//   ....[89]....
        /*06d8*/ 	.word	0x00006a00


	//   ....[90]....
        /*06dc*/ 	.word	0x00006a20


	//   ....[91]....
        /*06e0*/ 	.word	0x00006a70


	//   ....[92]....
        /*06e4*/ 	.word	0x00006ab0


	//   ....[93]....
        /*06e8*/ 	.word	0x00006b40


	//   ....[94]....
        /*06ec*/ 	.word	0x00006b80


	//   ....[95]....
        /*06f0*/ 	.word	0x00006bc0


	//   ....[96]....
        /*06f4*/ 	.word	0x00006c10


	//   ....[97]....
        /*06f8*/ 	.word	0x00006c50


	//   ....[98]....
        /*06fc*/ 	.word	0x00006c90


	//   ....[99]....
        /*0700*/ 	.word	0x00006d20


	//   ....[100]....
        /*0704*/ 	.word	0x00006de0


	//   ....[101]....
        /*0708*/ 	.word	0x00006e40


	//   ....[102]....
        /*070c*/ 	.word	0x00007240


	//   ....[103]....
        /*0710*/ 	.word	0x00007250


	//   ....[104]....
        /*0714*/ 	.word	0x00007260


	//   ....[105]....
        /*0718*/ 	.word	0x00007270


	//   ....[106]....
        /*071c*/ 	.word	0x00007280


	//   ....[107]....
        /*0720*/ 	.word	0x00007290


	//   ....[108]....
        /*0724*/ 	.word	0x000072b0


	//   ....[109]....
        /*0728*/ 	.word	0x000072d0


	//   ....[110]....
        /*072c*/ 	.word	0x00007330


	//   ....[111]....
        /*0730*/ 	.word	0x00007370


	//   ....[112]....
        /*0734*/ 	.word	0x000073d0


	//   ....[113]....
        /*0738*/ 	.word	0x00007400


	//   ....[114]....
        /*073c*/ 	.word	0x00007440


	//   ....[115]....
        /*0740*/ 	.word	0x00007450


	//   ....[116]....
        /*0744*/ 	.word	0x000074b0


	//   ....[117]....
        /*0748*/ 	.word	0x000074c0


	//   ....[118]....
        /*074c*/ 	.word	0x000074d0


	//   ....[119]....
        /*0750*/ 	.word	0x00007500


	//   ....[120]....
        /*0754*/ 	.word	0x00007540


	//   ....[121]....
        /*0758*/ 	.word	0x00007570


	//   ....[122]....
        /*075c*/ 	.word	0x000075b0


	//   ....[123]....
        /*0760*/ 	.word	0x000075e0


	//   ....[124]....
        /*0764*/ 	.word	0x00007600


	//   ....[125]....
        /*0768*/ 	.word	0x00007640


	//   ....[126]....
        /*076c*/ 	.word	0x00007680


	//   ....[127]....
        /*0770*/ 	.word	0x000076c0


	//   ....[128]....
        /*0774*/ 	.word	0x000076d0


	//   ....[129]....
        /*0778*/ 	.word	0x000076e0


	//   ....[130]....
        /*077c*/ 	.word	0x000076f0


	//   ....[131]....
        /*0780*/ 	.word	0x00007700


	//   ....[132]....
        /*0784*/ 	.word	0x00007740


	//   ....[133]....
        /*0788*/ 	.word	0x00007780


	//   ....[134]....
        /*078c*/ 	.word	0x00009c70


	//   ....[135]....
        /*0790*/ 	.word	0x00009cb0


	//   ....[136]....
        /*0794*/ 	.word	0x00009cd0


	//   ....[137]....
        /*0798*/ 	.word	0x00009d20


	//   ....[138]....
        /*079c*/ 	.word	0x00009df0


	//   ....[139]....
        /*07a0*/ 	.word	0x00009e90


	//   ....[140]....
        /*07a4*/ 	.word	0x00009f30


	//   ....[141]....
        /*07a8*/ 	.word	0x00009fd0


	//   ....[142]....
        /*07ac*/ 	.word	0x0000a010


	//   ....[143]....
        /*07b0*/ 	.word	0x0000a0e0


	//   ....[144]....
        /*07b4*/ 	.word	0x0000a120


	//   ....[145]....
        /*07b8*/ 	.word	0x0000a160


	//   ....[146]....
        /*07bc*/ 	.word	0x0000a200


	//   ....[147]....
        /*07c0*/ 	.word	0x0000a240


	//   ....[148]....
        /*07c4*/ 	.word	0x0000a2e0


	//   ....[149]....
        /*07c8*/ 	.word	0x0000a360


	//   ....[150]....
        /*07cc*/ 	.word	0x0000a4e0


	//   ....[151]....
        /*07d0*/ 	.word	0x0000a630


	//   ....[152]....
        /*07d4*/ 	.word	0x0000a6f0


	//   ....[153]....
        /*07d8*/ 	.word	0x0000a770


	//   ....[154]....
        /*07dc*/ 	.word	0x0000a8c0


	//   ....[155]....
        /*07e0*/ 	.word	0x0000aed0


	//   ....[156]....
        /*07e4*/ 	.word	0x0000afd0


	//   ....[157]....
        /*07e8*/ 	.word	0x0000b010


	//   ....[158]....
        /*07ec*/ 	.word	0x0000b050


	//   ....[159]....
        /*07f0*/ 	.word	0x0000b080


	//   ....[160]....
        /*07f4*/ 	.word	0x0000b0c0


	//   ....[161]....
        /*07f8*/ 	.word	0x0000b150


	//   ....[162]....
        /*07fc*/ 	.word	0x0000b230


	//   ....[163]....
        /*0800*/ 	.word	0x0000b2b0


	//   ....[164]....
        /*0804*/ 	.word	0x0000b2f0


	//   ....[165]....
        /*0808*/ 	.word	0x0000b350


	//   ....[166]....
        /*080c*/ 	.word	0x0000b4e0


	//   ....[167]....
        /*0810*/ 	.word	0x0000b4f0


	//   ....[168]....
        /*0814*/ 	.word	0x0000b500


	//   ....[169]....
        /*0818*/ 	.word	0x0000b510


	//   ....[170]....
        /*081c*/ 	.word	0x0000b520


	//   ....[171]....
        /*0820*/ 	.word	0x0000b530


	//   ....[172]....
        /*0824*/ 	.word	0x0000b560


	//   ....[173]....
        /*0828*/ 	.word	0x0000b580


	//   ....[174]....
        /*082c*/ 	.word	0x0000b5a0


	//   ....[175]....
        /*0830*/ 	.word	0x0000b5d0


	//   ....[176]....
        /*0834*/ 	.word	0x0000b600


	//   ....[177]....
        /*0838*/ 	.word	0x0000b640


	//   ....[178]....
        /*083c*/ 	.word	0x0000b6a0


	//   ....[179]....
        /*0840*/ 	.word	0x0000b6d0


	//   ....[180]....
        /*0844*/ 	.word	0x0000b710


	//   ....[181]....
        /*0848*/ 	.word	0x0000b730


	//   ....[182]....
        /*084c*/ 	.word	0x0000b770


	//   ....[183]....
        /*0850*/ 	.word	0x0000b790


	//   ....[184]....
        /*0854*/ 	.word	0x0000b7b0


	//   ....[185]....
        /*0858*/ 	.word	0x0000b830


	//   ....[186]....
        /*085c*/ 	.word	0x0000b880


	//   ....[187]....
        /*0860*/ 	.word	0x0000b8c0


	//   ....[188]....
        /*0864*/ 	.word	0x0000b8d0


	//   ....[189]....
        /*0868*/ 	.word	0x0000b910


	//   ....[190]....
        /*086c*/ 	.word	0x0000b950


	//   ....[191]....
        /*0870*/ 	.word	0x0000b990


	//   ....[192]....
        /*0874*/ 	.word	0x0000b9c0


	//   ....[193]....
        /*0878*/ 	.word	0x0000b9f0


	//   ....[194]....
        /*087c*/ 	.word	0x0000ba30


	//   ....[195]....
        /*0880*/ 	.word	0x0000ba40


	//   ....[196]....
        /*0884*/ 	.word	0x0000ba50


	//   ....[197]....
        /*0888*/ 	.word	0x0000ba60


	//   ....[198]....
        /*088c*/ 	.word	0x0000dae0


	//   ....[199]....
        /*0890*/ 	.word	0x0000e980


	//   ....[200]....
        /*0894*/ 	.word	0x0000eed0


	//   ....[201]....
        /*0898*/ 	.word	0x0000f200


	//   ....[202]....
        /*089c*/ 	.word	0x0000f540


	//   ....[203]....
        /*08a0*/ 	.word	0x0000f7f0


	//   ....[204]....
        /*08a4*/ 	.word	0x0000fa30


	//   ....[205]....
        /*08a8*/ 	.word	0x0000fca0


	//   ....[206]....
        /*08ac*/ 	.word	0x0000ff70


	//   ....[207]....
        /*08b0*/ 	.word	0x00010190


	//   ....[208]....
        /*08b4*/ 	.word	0x00010320


	//   ....[209]....
        /*08b8*/ 	.word	0x00012240


	//   ....[210]....
        /*08bc*/ 	.word	0x000124d0


	//   ....[211]....
        /*08c0*/ 	.word	0x00012540


	//   ....[212]....
        /*08c4*/ 	.word	0x000125b0


	//----- nvinfo : EIATTR_REG_RECONFIG
	.align		4
.L_1338:
        /*08c8*/ 	.byte	0x01, 0x54
	.zero		2


	//----- nvinfo : EIATTR_SYSCALL_OFFSETS
	.align		4
        /*08cc*/ 	.byte	0x04, 0x46
        /*08ce*/ 	.short	(.L_1340 - .L_1339)


	//   ....[0]....
.L_1339:
        /*08d0*/ 	.word	0x00000c20


	//   ....[1]....
        /*08d4*/ 	.word	0x00000d10


	//   ....[2]....
        /*08d8*/ 	.word	0x00000e70


	//   ....[3]....
        /*08dc*/ 	.word	0x00000f60


	//   ....[4]....
        /*08e0*/ 	.word	0x0000d450


	//   ....[5]....
        /*08e4*/ 	.word	0x0000d580


	//   ....[6]....
        /*08e8*/ 	.word	0x0000d6a0


	//   ....[7]....
        /*08ec*/ 	.word	0x0000d7c0


	//----- nvinfo : EIATTR_MBARRIER_INSTR_OFFSETS
	.align		4
.L_1340:
        /*08f0*/ 	.byte	0x04, 0x39
        /*08f2*/ 	.short	(.L_1342 - .L_1341)


	//   ....[0]....
.L_1341:
        /*08f4*/ 	.word	0x000002f0
        /*08f8*/ 	.word	0x000000ff
        /*08fc*/ 	.word	0x00030c00
        /*0900*/ 	.short	0x0100
        /*0902*/ 	.byte	0x06
	.zero		1


	//   ....[1]....
        /*0904*/ 	.word	0x000003f0
        /*0908*/ 	.word	0x000000ff
        /*090c*/ 	.word	0x00030c10
        /*0910*/ 	.short	0x0100
        /*0912*/ 	.byte	0x08
	.zero		1


	//   ....[2]....
        /*0914*/ 	.word	0x00000400
        /*0918*/ 	.word	0x000000ff
        /*091c*/ 	.word	0x00030c20
        /*0920*/ 	.short	0x0100
        /*0922*/ 	.byte	0x08
	.zero		1


	//   ....[3]....
        /*0924*/ 	.word	0x00000410
        /*0928*/ 	.word	0x000000ff
        /*092c*/ 	.word	0x00030c18
        /*0930*/ 	.short	0x0100
        /*0932*/ 	.byte	0x08
	.zero		1


	//   ....[4]....
        /*0934*/ 	.word	0x00000420
        /*0938*/ 	.word	0x000000ff
        /*093c*/ 	.word	0x00030c28
        /*0940*/ 	.short	0x0100
        /*0942*/ 	.byte	0x08
	.zero		1


	//   ....[5]....
        /*0944*/ 	.word	0x00000550
        /*0948*/ 	.word	0x000000ff
        /*094c*/ 	.word	0x00030c30
        /*0950*/ 	.short	0x0100
        /*0952*/ 	.byte	0x08
	.zero		1


	//   ....[6]....
        /*0954*/ 	.word	0x00000560
        /*0958*/ 	.word	0x000000ff
        /*095c*/ 	.word	0x00030c40
        /*0960*/ 	.short	0x0100
        /*0962*/ 	.byte	0x08
	.zero		1


	//   ....[7]....
        /*0964*/ 	.word	0x00000570
        /*0968*/ 	.word	0x000000ff
        /*096c*/ 	.word	0x00030c38
        /*0970*/ 	.short	0x0100
        /*0972*/ 	.byte	0x08
	.zero		1


	//   ....[8]....
        /*0974*/ 	.word	0x00000580
        /*0978*/ 	.word	0x000000ff
        /*097c*/ 	.word	0x00030c48
        /*0980*/ 	.short	0x0100
        /*0982*/ 	.byte	0x08
	.zero		1


	//   ....[9]....
        /*0984*/ 	.word	0x00001000
        /*0988*/ 	.word	0x000000de
        /*098c*/ 	.word	0x00030c00
        /*0990*/ 	.short	0x010a
        /*0992*/ 	.byte	0x3f
	.zero		1


	//   ....[10]....
        /*0994*/ 	.word	0x00001120
        /*0998*/ 	.word	0x000000de
        /*099c*/ 	.word	0x00030c00
        /*09a0*/ 	.short	0x010a
        /*09a2*/ 	.byte	0x3f
	.zero		1


	//   ....[11]....
        /*09a4*/ 	.word	0x000019d0
        /*09a8*/ 	.word	0x00000008
        /*09ac*/ 	.word	0x00030c10
        /*09b0*/ 	.short	0x010a
        /*09b2*/ 	.byte	0x3f
	.zero		1


	//   ....[12]....
        /*09b4*/ 	.word	0x00001a40
        /*09b8*/ 	.word	0x00000008
        /*09bc*/ 	.word	0x00030c10
        /*09c0*/ 	.short	0x010a
        /*09c2*/ 	.byte	0x3f
	.zero		1


	//   ....[13]....
        /*09c4*/ 	.word	0x00001e20
        /*09c8*/ 	.word	0x00000008
        /*09cc*/ 	.word	0x00030c30
        /*09d0*/ 	.short	0x010a
        /*09d2*/ 	.byte	0x3f
	.zero		1


	//   ....[14]....
        /*09d4*/ 	.word	0x00001ea0
        /*09d8*/ 	.word	0x00000008
        /*09dc*/ 	.word	0x00030c30
        /*09e0*/ 	.short	0x010a
        /*09e2*/ 	.byte	0x3f
	.zero		1


	//   ....[15]....
        /*09e4*/ 	.word	0x00004f10
        /*09e8*/ 	.word	0x00000009
        /*09ec*/ 	.word	0x00000000
        /*09f0*/ 	.short	0x0101
        /*09f2*/ 	.byte	0x3f
	.zero		1


	//   ....[16]....
        /*09f4*/ 	.word	0x00005360
        /*09f8*/ 	.word	0x00000008
        /*09fc*/ 	.word	0x00000000
        /*0a00*/ 	.short	0x0101
        /*0a02*/ 	.byte	0x3f
	.zero		1


	//   ....[17]....
        /*0a04*/ 	.word	0x00005c20
        /*0a08*/ 	.word	0x00000006
        /*0a0c*/ 	.word	0x00030c10
        /*0a10*/ 	.short	0x010a
        /*0a12*/ 	.byte	0x3f
	.zero		1


	//   ....[18]....
        /*0a14*/ 	.word	0x00005ca0
        /*0a18*/ 	.word	0x00000006
        /*0a1c*/ 	.word	0x00030c10
        /*0a20*/ 	.short	0x010a
        /*0a22*/ 	.byte	0x3f
	.zero		1


	//   ....[19]....
        /*0a24*/ 	.word	0x000060a0
        /*0a28*/ 	.word	0x00000006
        /*0a2c*/ 	.word	0x00030c30
        /*0a30*/ 	.short	0x010a
        /*0a32*/ 	.byte	0x3f
	.zero		1


	//   ....[20]....
        /*0a34*/ 	.word	0x00006130
        /*0a38*/ 	.word	0x00000006
        /*0a3c*/ 	.word	0x00030c30
        /*0a40*/ 	.short	0x010a
        /*0a42*/ 	.byte	0x3f
	.zero		1


	//   ....[21]....
        /*0a44*/ 	.word	0x00008900
        /*0a48*/ 	.word	0x00000007
        /*0a4c*/ 	.word	0x00000000
        /*0a50*/ 	.short	0x0101
        /*0a52*/ 	.byte	0x3f
	.zero		1


	//   ....[22]....
        /*0a54*/ 	.word	0x00008d70
        /*0a58*/ 	.word	0x00000006
        /*0a5c*/ 	.word	0x00000000
        /*0a60*/ 	.short	0x0101
        /*0a62*/ 	.byte	0x3f
	.zero		1


	//   ....[23]....
        /*0a64*/ 	.word	0x000095d0
        /*0a68*/ 	.word	0x00000007
        /*0a6c*/ 	.word	0x00030c10
        /*0a70*/ 	.short	0x010a
        /*0a72*/ 	.byte	0x3f
	.zero		1


	//   ....[24]....
        /*0a74*/ 	.word	0x00009650
        /*0a78*/ 	.word	0x00000007
        /*0a7c*/ 	.word	0x00030c10
        /*0a80*/ 	.short	0x010a
        /*0a82*/ 	.byte	0x3f
	.zero		1


	//   ....[25]....
        /*0a84*/ 	.word	0x00009a60
        /*0a88*/ 	.word	0x00000007
        /*0a8c*/ 	.word	0x00030c30
        /*0a90*/ 	.short	0x010a
        /*0a92*/ 	.byte	0x3f
	.zero		1


	//   ....[26]....
        /*0a94*/ 	.word	0x00009af0
        /*0a98*/ 	.word	0x00000007
        /*0a9c*/ 	.word	0x00030c30
        /*0aa0*/ 	.short	0x010a
        /*0aa2*/ 	.byte	0x3f
	.zero		1


	//   ....[27]....
        /*0aa4*/ 	.word	0x0000cc20
        /*0aa8*/ 	.word	0x00000008
        /*0aac*/ 	.word	0x00000000
        /*0ab0*/ 	.short	0x0101
        /*0ab2*/ 	.byte	0x3f
	.zero		1


	//   ....[28]....
        /*0ab4*/ 	.word	0x0000d090
        /*0ab8*/ 	.word	0x00000007
        /*0abc*/ 	.word	0x00000000
        /*0ac0*/ 	.short	0x0101
        /*0ac2*/ 	.byte	0x3f
	.zero		1


	//   ....[29]....
        /*0ac4*/ 	.word	0x00010990
        /*0ac8*/ 	.word	0x00000010
        /*0acc*/ 	.word	0x00030c20
        /*0ad0*/ 	.short	0x010a
        /*0ad2*/ 	.byte	0x3f
	.zero		1


	//   ....[30]....
        /*0ad4*/ 	.word	0x00010f60
        /*0ad8*/ 	.word	0x00000010
        /*0adc*/ 	.word	0x00030c40
        /*0ae0*/ 	.short	0x010a
        /*0ae2*/ 	.byte	0x3f
	.zero		1


	//   ....[31]....
        /*0ae4*/ 	.word	0x00011190
        /*0ae8*/ 	.word	0x00000010
        /*0aec*/ 	.word	0x00030c28
        /*0af0*/ 	.short	0x010a
        /*0af2*/ 	.byte	0x3f
	.zero		1


	//   ....[32]....
        /*0af4*/ 	.word	0x000113c0
        /*0af8*/ 	.word	0x00000010
        /*0afc*/ 	.word	0x00030c48
        /*0b00*/ 	.short	0x010a
        /*0b02*/ 	.byte	0x3f
	.zero		1


	//   ....[33]....
        /*0b04*/ 	.word	0x000115a0
        /*0b08*/ 	.word	0x00000010
        /*0b0c*/ 	.word	0x00030c20
        /*0b10*/ 	.short	0x010a
        /*0b12*/ 	.byte	0x3f
	.zero		1


	//   ....[34]....
        /*0b14*/ 	.word	0x00011850
        /*0b18*/ 	.word	0x00000010
        /*0b1c*/ 	.word	0x00030c40
        /*0b20*/ 	.short	0x010a
        /*0b22*/ 	.byte	0x3f
	.zero		1


	//   ....[35]....
        /*0b24*/ 	.word	0x00011a50
        /*0b28*/ 	.word	0x00000010
        /*0b2c*/ 	.word	0x00030c28
        /*0b30*/ 	.short	0x010a
        /*0b32*/ 	.byte	0x3f
	.zero		1


	//   ....[36]....
        /*0b34*/ 	.word	0x00011cd0
        /*0b38*/ 	.word	0x00000003
        /*0b3c*/ 	.word	0x00030c40
        /*0b40*/ 	.short	0x010a
        /*0b42*/ 	.byte	0x3f
	.zero		1


	//   ....[37]....
        /*0b44*/ 	.word	0x000120a0
        /*0b48*/ 	.word	0x00000006
        /*0b4c*/ 	.word	0x00000000
        /*0b50*/ 	.short	0x010a
        /*0b52*/ 	.byte	0x3f
	.zero		1


	//   ....[38]....
        /*0b54*/ 	.word	0x00012100
        /*0b58*/ 	.word	0x00000003
        /*0b5c*/ 	.word	0x00000000
        /*0b60*/ 	.short	0x010a
        /*0b62*/ 	.byte	0x3f
	.zero		1


	//   ....[39]....
        /*0b64*/ 	.word	0x00012160
        /*0b68*/ 	.word	0x00000002
        /*0b6c*/ 	.word	0x00000000
        /*0b70*/ 	.short	0x010a
        /*0b72*/ 	.byte	0x3f
	.zero		1


	//   ....[40]....
        /*0b74*/ 	.word	0x00012190
        /*0b78*/ 	.word	0x00000003
        /*0b7c*/ 	.word	0x00000000
        /*0b80*/ 	.short	0x010a
        /*0b82*/ 	.byte	0x3f
	.zero		1


	//   ....[41]....
        /*0b84*/ 	.word	0x00012270
        /*0b88*/ 	.word	0x000000de
        /*0b8c*/ 	.word	0x00030c00
        /*0b90*/ 	.short	0x010a
        /*0b92*/ 	.byte	0x3f
	.zero		1


	//   ....[42]....
        /*0b94*/ 	.word	0x000122c0
        /*0b98*/ 	.word	0x00000008
        /*0b9c*/ 	.word	0x00030c10
        /*0ba0*/ 	.short	0x010a
        /*0ba2*/ 	.byte	0x3f
	.zero		1


	//   ....[43]....
        /*0ba4*/ 	.word	0x00012310
        /*0ba8*/ 	.word	0x00000008
        /*0bac*/ 	.word	0x00030c30
        /*0bb0*/ 	.short	0x010a
        /*0bb2*/ 	.byte	0x3f
	.zero		1


	//   ....[44]....
        /*0bb4*/ 	.word	0x00012360
        /*0bb8*/ 	.word	0x00000006
        /*0bbc*/ 	.word	0x00030c10
        /*0bc0*/ 	.short	0x010a
        /*0bc2*/ 	.byte	0x3f
	.zero		1


	//   ....[45]....
        /*0bc4*/ 	.word	0x000123b0
        /*0bc8*/ 	.word	0x00000006
        /*0bcc*/ 	.word	0x00030c30
        /*0bd0*/ 	.short	0x010a
        /*0bd2*/ 	.byte	0x3f
	.zero		1


	//   ....[46]....
        /*0bd4*/ 	.word	0x00012400
        /*0bd8*/ 	.word	0x00000007
        /*0bdc*/ 	.word	0x00030c10
        /*0be0*/ 	.short	0x010a
        /*0be2*/ 	.byte	0x3f
	.zero		1


	//   ....[47]....
        /*0be4*/ 	.word	0x00012450
        /*0be8*/ 	.word	0x00000007
        /*0bec*/ 	.word	0x00030c30
        /*0bf0*/ 	.short	0x010a
        /*0bf2*/ 	.byte	0x3f
	.zero		1


	//   ....[48]....
        /*0bf4*/ 	.word	0x000125f0
        /*0bf8*/ 	.word	0x00000010
        /*0bfc*/ 	.word	0x00030c20
        /*0c00*/ 	.short	0x010a
        /*0c02*/ 	.byte	0x3f
	.zero		1


	//   ....[49]....
        /*0c04*/ 	.word	0x00012640
        /*0c08*/ 	.word	0x00000010
        /*0c0c*/ 	.word	0x00030c40
        /*0c10*/ 	.short	0x010a
        /*0c12*/ 	.byte	0x3f
	.zero		1


	//   ....[50]....
        /*0c14*/ 	.word	0x00012690
        /*0c18*/ 	.word	0x00000010
        /*0c1c*/ 	.word	0x00030c28
        /*0c20*/ 	.short	0x010a
        /*0c22*/ 	.byte	0x3f
	.zero		1


	//   ....[51]....
        /*0c24*/ 	.word	0x000126e0
        /*0c28*/ 	.word	0x00000010
        /*0c2c*/ 	.word	0x00030c48
        /*0c30*/ 	.short	0x010a
        /*0c32*/ 	.byte	0x3f
	.zero		1


	//   ....[52]....
        /*0c34*/ 	.word	0x00012740
        /*0c38*/ 	.word	0x00000010
        /*0c3c*/ 	.word	0x00030c20
        /*0c40*/ 	.short	0x010a
        /*0c42*/ 	.byte	0x3f
	.zero		1


	//   ....[53]....
        /*0c44*/ 	.word	0x00012790
        /*0c48*/ 	.word	0x00000010
        /*0c4c*/ 	.word	0x00030c40
        /*0c50*/ 	.short	0x010a
        /*0c52*/ 	.byte	0x3f
	.zero		1


	//   ....[54]....
        /*0c54*/ 	.word	0x000127e0
        /*0c58*/ 	.word	0x00000010
        /*0c5c*/ 	.word	0x00030c28
        /*0c60*/ 	.short	0x010a
        /*0c62*/ 	.byte	0x3f
	.zero		1


	//   ....[55]....
        /*0c64*/ 	.word	0x00012830
        /*0c68*/ 	.word	0x00000003
        /*0c6c*/ 	.word	0x00030c40
        /*0c70*/ 	.short	0x010a
        /*0c72*/ 	.byte	0x3f
	.zero		1


	//   ....[56]....
        /*0c74*/ 	.word	0x00012900
        /*0c78*/ 	.word	0x00000006
        /*0c7c*/ 	.word	0x00000000
        /*0c80*/ 	.short	0x010a
        /*0c82*/ 	.byte	0x3f
	.zero		1


	//   ....[57]....
        /*0c84*/ 	.word	0x00012950
        /*0c88*/ 	.word	0x00000003
        /*0c8c*/ 	.word	0x00000000
        /*0c90*/ 	.short	0x010a
        /*0c92*/ 	.byte	0x3f
	.zero		1


	//   ....[58]....
        /*0c94*/ 	.word	0x000129a0
        /*0c98*/ 	.word	0x00000002
        /*0c9c*/ 	.word	0x00000000
        /*0ca0*/ 	.short	0x010a
        /*0ca2*/ 	.byte	0x3f
	.zero		1


	//----- nvinfo : EIATTR_NUM_MBARRIERS
	.align		4
.L_1342:
        /*0ca4*/ 	.byte	0x03, 0x38
        /*0ca6*/ 	.short	0x0009


	//----- nvinfo : EIATTR_EXIT_INSTR_OFFSETS
	.align		4
        /*0ca8*/ 	.byte	0x04, 0x1c
        /*0caa*/ 	.short	(.L_1344 - .L_1343)


	//   ....[0]....
.L_1343:
        /*0cac*/ 	.word	0x000121e0


	//----- nvinfo : EIATTR_MAX_THREADS
	.align		4
.L_1344:
        /*0cb0*/ 	.byte	0x04, 0x05
        /*0cb2*/ 	.short	(.L_1346 - .L_1345)
.L_1345:
        /*0cb4*/ 	.word	0x00000180
        /*0cb8*/ 	.word	0x00000001
        /*0cbc*/ 	.word	0x00000001


	//----- nvinfo : EIATTR_CRS_STACK_SIZE
	.align		4
.L_1346:
        /*0cc0*/ 	.byte	0x04, 0x1e
        /*0cc2*/ 	.short	(.L_1348 - .L_1347)
.L_1347:
        /*0cc4*/ 	.word	0x00000000


	//----- nvinfo : EIATTR_CBANK_PARAM_SIZE
	.align		4
.L_1348:
        /*0cc8*/ 	.byte	0x03, 0x19
        /*0cca*/ 	.short	0x0970


	//----- nvinfo : EIATTR_PARAM_CBANK
	.align		4
        /*0ccc*/ 	.byte	0x04, 0x0a
        /*0cce*/ 	.short	(.L_1350 - .L_1349)
	.align		4
.L_1349:
        /*0cd0*/ 	.word	index@(.nv.constant0._ZN7cutlass13device_kernelIN5flash11enable_sm90INS1_16FlashAttnBwdSm90INS1_25CollectiveMainloopBwdSm90ILi2ELi2ELi2EN4cute5tupleIJNS5_1CILi1EEES8_S8_EEENS6_IJNS7_ILi128EEESA_NS7_ILi64EEEEEENS_6half_tEfNS_4arch4Sm90ELb0ELb1ELb0ELb0ELb1ELb1ELb0ELb0ELi2ELi1ELi2ELi2ELb0EEENS1_21CollectiveEpilogueBwdISC_SD_SF_Li256ELb0ELb0ELi1EEENS1_19SingleTileSchedulerILb0ELb0ELb0ELi128EEEEEEEEEvNT_6ParamsE)
        /*0cd4*/ 	.short	0x0210
        /*0cd6*/ 	.short	0x0970


	//----- nvinfo : EIATTR_SW_WAR
	.align		4
.L_1350:
        /*0cd8*/ 	.byte	0x04, 0x36
        /*0cda*/ 	.short	(.L_1352 - .L_1351)
.L_1351:
        /*0cdc*/ 	.word	0x00000008
.L_1352:


//--------------------- .nv.info._ZN7cutlass13device_kernelIN5flash11enable_sm90INS1_16FlashAttnBwdSm90INS1_25CollectiveMainloopBwdSm90ILi2ELi2ELi2EN4cute5tupleIJNS5_1CILi1EEES8_S8_EEENS6_IJNS7_ILi128EEESA_NS7_ILi64EEEEEENS_6half_tEfNS_4arch4Sm90ELb0ELb1ELb0ELb0ELb0ELb1ELb0ELb0ELi2ELi1ELi2ELi2ELb0EEENS1_24CollectiveEpilogueBwdGQAISC_fSF_Li256ELb0ELb0EEENS1_19SingleTileSchedulerILb0ELb0ELb0ELi128EEEEEEEEEvNT_6ParamsE --------------------------
	.section	.nv.info._ZN7cutlass13device_kernelIN5flash11enable_sm90INS1_16FlashAttnBwdSm90INS1_25CollectiveMainloopBwdSm90ILi2ELi2ELi2EN4cute5tupleIJNS5_1CILi1EEES8_S8_EEENS6_IJNS7_ILi128EEESA_NS7_ILi64EEEEEENS_6half_tEfNS_4arch4Sm90ELb0ELb1ELb0ELb0ELb0ELb1ELb0ELb0ELi2ELi1ELi2ELi2ELb0EEENS1_24CollectiveEpilogueBwdGQAISC_fSF_Li256ELb0ELb0EEENS1_19SingleTileSchedulerILb0ELb0ELb0ELi128EEEEEEEEEvNT_6ParamsE,"",@"SHT_CUDA_INFO"
	.sectionflags	@""
	.align	4


	//----- nvinfo : EIATTR_CUDA_API_VERSION
	.align		4
        /*0000*/ 	.byte	0x04, 0x37
        /*0002*/ 	.short	(.L_1354 - .L_1353)
.L_1353:
        /*0004*/ 	.word	0x00000082


	//----- nvinfo : EIATTR_KPARAM_INFO
	.align		4
.L_1354:
        /*0008*/ 	.byte	0x04, 0x17
        /*000a*/ 	.short	(.L_1356 - .L_1355)
.L_1355:
        /*000c*/ 	.word	0x00000000
        /*0010*/ 	.short	0x0000
        /*0012*/ 	.short	0x0070
        /*0014*/ 	.byte	0x00, 0xf0, 0x01, 0x1a


	//----- nvinfo : EIATTR_SPARSE_MMA_MASK
	.align		4
.L_1356:
        /*0018*/ 	.byte	0x03, 0x50
        /*001a*/ 	.short	0x0000


	//----- nvinfo : EIATTR_MAXREG_COUNT
	.align		4
        /*001c*/ 	.byte	0x03, 0x1b
        /*001e*/ 	.short	0x00a8


	//----- nvinfo : EIATTR_NUM_BARRIERS
	.align		4
        /*0020*/ 	.byte	0x02, 0x4c
        /*0022*/ 	.byte	0x10
	.zero		1


	//----- nvinfo : EIATTR_EXTERNS
	.align		4
        /*0024*/ 	.byte	0x04, 0x0f
        /*0026*/ 	.short	(.L_1358 - .L_1357)


	//   ....[0]....
	.align		4
.L_1357:
        /*0028*/ 	.word	index@(__assertfail)


	//----- nvinfo : EIATTR_ANNOTATIONS
	.align		4
.L_1358:
        /*002c*/ 	.byte	0x04, 0x55
        /*002e*/ 	.short	(.L_1360 - .L_1359)


	//   ....[0]....
.L_1359:
        /* <DEDUP_REMOVED lines=29> */


	//----- nvinfo : EIATTR_MERCURY_ISA_VERSION
	.align		4
.L_1360:
        /*01f0*/ 	.byte	0x03, 0x5f
        /*01f2*/ 	.short	0x0101


	//----- nvinfo : EIATTR_INT_WARP_WIDE_INSTR_OFFSETS
	.align		4
        /*01f4*/ 	.byte	0x04, 0x31
        /*01f6*/ 	.short	(.L_1362 - .L_1361)


	//   ....[0]....
.L_1361:
        /*01f8*/ 	.word	0x00000190


	//   ....[1]....
        /*01fc*/ 	.word	0x000001c0


	//----- nvinfo : EIATTR_COOP_GROUP_MASK_REGIDS
	.align		4
.L_1362:
        /*0200*/ 	.byte	0x04, 0x29
        /*0202*/ 	.short	(.L_1364 - .L_1363)


	//   ....[0]....
.L_1363:
        /*0204*/ 	.word	0xffffffff


	//   ....[1]....
        /*0208*/ 	.word	0xffffffff


	//   ....[2]....
        /*020c*/ 	.word	0xffffffff


	//   ....[3]....
        /*0210*/ 	.word	0xffffffff


	//   ....[4]....
        /*0214*/ 	.word	0xffffffff


	//   ....[5]....
        /*0218*/ 	.word	0xffffffff


	//   ....[6]....
        /*021c*/ 	.word	0xffffffff


	//   ....[7]....
        /*0220*/ 	.word	0xffffffff


	//   ....[8]....
        /*0224*/ 	.word	0xffffffff


	//   ....[9]....
        /*0228*/ 	.word	0xffffffff


	//   ....[10]....
        /*022c*/ 	.word	0xffffffff


	//   ....[11]....
        /*0230*/ 	.word	0xffffffff


	//   ....[12]....
        /*0234*/ 	.word	0xffffffff


	//   ....[13]....
        /*0238*/ 	.word	0xffffffff


	//   ....[14]....
        /*023c*/ 	.word	0xffffffff


	//   ....[15]....
        /*0240*/ 	.word	0xffffffff


	//   ....[16]....
        /*0244*/ 	.word	0xffffffff


	//   ....[17]....
        /*0248*/ 	.word	0xffffffff


	//   ....[18]....
        /*024c*/ 	.word	0xffffffff


	//   ....[19]....
        /*0250*/ 	.word	0xffffffff


	//   ....[20]....
        /*0254*/ 	.word	0xffffffff


	//   ....[21]....
        /*0258*/ 	.word	0xffffffff


	//   ....[22]....
        /*025c*/ 	.word	0xffffffff


	//   ....[23]....
        /*0260*/ 	.word	0xffffffff


	//   ....[24]....
        /*0264*/ 	.word	0xffffffff


	//   ....[25]....
        /*0268*/ 	.word	0xffffffff


	//   ....[26]....
        /*026c*/ 	.word	0xffffffff


	//   ....[27]....
        /*0270*/ 	.word	0xffffffff


	//   ....[28]....
        /*0274*/ 	.word	0xffffffff


	//   ....[29]....
        /*0278*/ 	.word	0xffffffff


	//   ....[30]....
        /*027c*/ 	.word	0xffffffff


	//   ....[31]....
        /*0280*/ 	.word	0xffffffff


	//   ....[32]....
        /*0284*/ 	.word	0xffffffff


	//   ....[33]....
        /*0288*/ 	.word	0xffffffff


	//   ....[34]....
        /*028c*/ 	.word	0xffffffff


	//   ....[35]....
        /*0290*/ 	.word	0xffffffff


	//   ....[36]....
        /*0294*/ 	.word	0xffffffff


	//   ....[37]....
        /*0298*/ 	.word	0xffffffff


	//   ....[38]....
        /*029c*/ 	.word	0xffffffff


	//   ....[39]....
        /*02a0*/ 	.word	0xffffffff


	//   ....[40]....
        /*02a4*/ 	.word	0xffffffff


	//   ....[41]....
        /*02a8*/ 	.word	0xffffffff


	//   ....[42]....
        /*02ac*/ 	.word	0xffffffff


	//   ....[43]....
        /*02b0*/ 	.word	0xffffffff


	//   ....[44]....
        /*02b4*/ 	.word	0xffffffff


	//   ....[45]....
        /*02b8*/ 	.word	0xffffffff


	//   ....[46]....
        /*02bc*/ 	.word	0xffffffff


	//   ....[47]....
        /*02c0*/ 	.word	0xffffffff


	//   ....[48]....
        /*02c4*/ 	.word	0xffffffff


	//   ....[49]....
        /*02c8*/ 	.word	0xffffffff


	//   ....[50]....
        /*02cc*/ 	.word	0xffffffff


	//   ....[51]....
        /*02d0*/ 	.word	0xffffffff


	//   ....[52]....
        /*02d4*/ 	.word	0xffffffff


	//   ....[53]....
        /*02d8*/ 	.word	0xffffffff


	//   ....[54]....
        /*02dc*/ 	.word	0xffffffff


	//   ....[55]....
        /*02e0*/ 	.word	0xffffffff


	//   ....[56]....
        /*02e4*/ 	.word	0xffffffff


	//   ....[57]....
        /*02e8*/ 	.word	0xffffffff


	//   ....[58]....
        /*02ec*/ 	.word	0xffffffff


	//   ....[59]....
        /*02f0*/ 	.word	0xffffffff


	//   ....[60]....
        /*02f4*/ 	.word	0xffffffff


	//   ....[61]....
        /*02f8*/ 	.word	0xffffffff


	//   ....[62]....
        /*02fc*/ 	.word	0xffffffff


	//   ....[63]....
        /*0300*/ 	.word	0xffffffff


	//   ....[64]....
        /*0304*/ 	.word	0xffffffff


	//   ....[65]....
        /*0308*/ 	.word	0xffffffff


	//   ....[66]....
        /*030c*/ 	.word	0xffffffff


	//   ....[67]....
        /*0310*/ 	.word	0xffffffff


	//   ....[68]....
        /*0314*/ 	.word	0xffffffff


	//   ....[69]....
        /*0318*/ 	.word	0xffffffff


	//   ....[70]....
        /*031c*/ 	.word	0xffffffff


	//   ....[71]....
        /*0320*/ 	.word	0xffffffff


	//   ....[72]....
        /*0324*/ 	.word	0xffffffff


	//   ....[73]....
        /*0328*/ 	.word	0xffffffff


	//   ....[74]....
        /*032c*/ 	.word	0xffffffff


	//   ....[75]....
        /*0330*/ 	.word	0xffffffff


	//   ....[76]....
        /*0334*/ 	.word	0xffffffff


	//   ....[77]....
        /*0338*/ 	.word	0xffffffff


	//   ....[78]....
        /*033c*/ 	.word	0xffffffff


	//   ....[79]....
        /*0340*/ 	.word	0xffffffff


	//   ....[80]....
        /*0344*/ 	.word	0xffffffff


	//   ....[81]....
        /*0348*/ 	.word	0xffffffff


	//   ....[82]....
        /*034c*/ 	.word	0xffffffff


	//   ....[83]....
        /*0350*/ 	.word	0xffffffff


	//   ....[84]....
        /*0354*/ 	.word	0xffffffff


	//   ....[85]....
        /*0358*/ 	.word	0xffffffff


	//   ....[86]....
        /*035c*/ 	.word	0xffffffff


	//   ....[87]....
        /*0360*/ 	.word	0xffffffff


	//   ....[88]....
        /*0364*/ 	.word	0xffffffff


	//   ....[89]....
        /*0368*/ 	.word	0xffffffff


	//   ....[90]....
        /*036c*/ 	.word	0xffffffff


	//   ....[91]....
        /*0370*/ 	.word	0xffffffff


	//   ....[92]....
        /*0374*/ 	.word	0xffffffff


	//   ....[93]....
        /*0378*/ 	.word	0xffffffff


	//   ....[94]....
        /*037c*/ 	.word	0xffffffff


	//   ....[95]....
        /*0380*/ 	.word	0xffffffff


	//   ....[96]....
        /*0384*/ 	.word	0xffffffff


	//   ....[97]....
        /*0388*/ 	.word	0xffffffff


	//   ....[98]....
        /*038c*/ 	.word	0xffffffff


	//   ....[99]....
        /*0390*/ 	.word	0xffffffff


	//   ....[100]....
        /*0394*/ 	.word	0xffffffff


	//   ....[101]....
        /*0398*/ 	.word	0xffffffff


	//   ....[102]....
        /*039c*/ 	.word	0xffffffff


	//   ....[103]....
        /*03a0*/ 	.word	0xffffffff


	//   ....[104]....
        /*03a4*/ 	.word	0xffffffff


	//   ....[105]....
        /*03a8*/ 	.word	0xffffffff


	//   ....[106]....
        /*03ac*/ 	.word	0xffffffff


	//   ....[107]....
        /*03b0*/ 	.word	0xffffffff


	//   ....[108]....
        /*03b4*/ 	.word	0xffffffff


	//   ....[109]....
        /*03b8*/ 	.word	0xffffffff


	//   ....[110]....
        /*03bc*/ 	.word	0xffffffff


	//   ....[111]....
        /*03c0*/ 	.word	0xffffffff


	//   ....[112]....
        /*03c4*/ 	.word	0xffffffff


	//   ....[113]....
        /*03c8*/ 	.word	0xffffffff


	//   ....[114]....
        /*03cc*/ 	.word	0xffffffff


	//   ....[115]....
        /*03d0*/ 	.word	0xffffffff


	//   ....[116]....
        /*03d4*/ 	.word	0xffffffff


	//   ....[117]....
        /*03d8*/ 	.word	0xffffffff


	//   ....[118]....
        /*03dc*/ 	.word	0xffffffff


	//   ....[119]....
        /*03e0*/ 	.word	0xffffffff


	//   ....[120]....
        /*03e4*/ 	.word	0xffffffff


	//   ....[121]....
        /*03e8*/ 	.word	0xffffffff


	//   ....[122]....
        /*03ec*/ 	.word	0xffffffff


	//   ....[123]....
        /*03f0*/ 	.word	0xffffffff


	//   ....[124]....
        /*03f4*/ 	.word	0xffffffff


	//   ....[125]....
        /*03f8*/ 	.word	0xffffffff


	//   ....[126]....
        /*03fc*/ 	.word	0xffffffff


	//   ....[127]....
        /*0400*/ 	.word	0xffffffff


	//   ....[128]....
        /*0404*/ 	.word	0xffffffff


	//   ....[129]....
        /*0408*/ 	.word	0xffffffff


	//   ....[130]....
        /*040c*/ 	.word	0xffffffff


	//   ....[131]....
        /*0410*/ 	.word	0xffffffff


	//   ....[132]....
        /*0414*/ 	.word	0xffffffff


	//   ....[133]....
        /*0418*/ 	.word	0xffffffff


	//   ....[134]....
        /*041c*/ 	.word	0xffffffff


	//   ....[135]....
        /*0420*/ 	.word	0xffffffff


	//   ....[136]....
        /*0424*/ 	.word	0xffffffff


	//   ....[137]....
        /*0428*/ 	.word	0xffffffff


	//   ....[138]....
        /*042c*/ 	.word	0xffffffff


	//   ....[139]....
        /*0430*/ 	.word	0xffffffff


	//   ....[140]....
        /*0434*/ 	.word	0xffffffff


	//   ....[141]....
        /*0438*/ 	.word	0xffffffff


	//   ....[142]....
        /*043c*/ 	.word	0xffffffff


	//   ....[143]....
        /*0440*/ 	.word	0xffffffff


	//   ....[144]....
        /*0444*/ 	.word	0xffffffff


	//   ....[145]....
        /*0448*/ 	.word	0xffffffff


	//   ....[146]....
        /*044c*/ 	.word	0xffffffff


	//   ....[147]....
        /*0450*/ 	.word	0xffffffff


	//   ....[148]....
        /*0454*/ 	.word	0xffffffff


	//   ....[149]....
        /*0458*/ 	.word	0xffffffff


	//   ....[150]....
        /*045c*/ 	.word	0xffffffff


	//   ....[151]....
        /*0460*/ 	.word	0xffffffff


	//   ....[152]....
        /*0464*/ 	.word	0xffffffff


	//   ....[153]....
        /*0468*/ 	.word	0xffffffff


	//   ....[154]....
        /*046c*/ 	.word	0xffffffff


	//   ....[155]....
        /*0470*/ 	.word	0xffffffff


	//   ....[156]....
        /*0474*/ 	.word	0xffffffff


	//   ....[157]....
        /*0478*/ 	.word	0xffffffff


	//   ....[158]....
        /*047c*/ 	.word	0xffffffff


	//   ....[159]....
        /*0480*/ 	.word	0xffffffff


	//   ....[160]....
        /*0484*/ 	.word	0xffffffff


	//   ....[161]....
        /*0488*/ 	.word	0xffffffff


	//   ....[162]....
        /*048c*/ 	.word	0xffffffff


	//   ....[163]....
        /*0490*/ 	.word	0xffffffff


	//   ....[164]....
        /*0494*/ 	.word	0xffffffff


	//   ....[165]....
        /*0498*/ 	.word	0xffffffff


	//   ....[166]....
        /*049c*/ 	.word	0xffffffff


	//   ....[167]....
        /*04a0*/ 	.word	0xffffffff


	//   ....[168]....
        /*04a4*/ 	.word	0xffffffff


	//   ....[169]....
        /*04a8*/ 	.word	0xffffffff


	//   ....[170]....
        /*04ac*/ 	.word	0xffffffff


	//   ....[171]....
        /*04b0*/ 	.word	0xffffffff


	//   ....[172]....
        /*04b4*/ 	.word	0xffffffff


	//   ....[173]....
        /*04b8*/ 	.word	0xffffffff


	//   ....[174]....
        /*04bc*/ 	.word	0xffffffff


	//   ....[175]....
        /*04c0*/ 	.word	0xffffffff


	//   ....[176]....
        /*04c4*/ 	.word	0xffffffff


	//   ....[177]....
        /*04c8*/ 	.word	0xffffffff


	//   ....[178]....
        /*04cc*/ 	.word	0xffffffff


	//   ....[179]....
        /*04d0*/ 	.word	0xffffffff


	//   ....[180]....
        /*04d4*/ 	.word	0xffffffff


	//   ....[181]....
        /*04d8*/ 	.word	0xffffffff


	//   ....[182]....
        /*04dc*/ 	.word	0xffffffff


	//   ....[183]....
        /*04e0*/ 	.word	0xffffffff


	//   ....[184]....
        /*04e4*/ 	.word	0xffffffff


	//   ....[185]....
        /*04e8*/ 	.word	0xffffffff


	//   ....[186]....
        /*04ec*/ 	.word	0xffffffff


	//   ....[187]....
        /*04f0*/ 	.word	0xffffffff


	//   ....[188]....
        /*04f4*/ 	.word	0xffffffff


	//   ....[189]....
        /*04f8*/ 	.word	0xffffffff


	//   ....[190]....
        /*04fc*/ 	.word	0xffffffff


	//   ....[191]....
        /*0500*/ 	.word	0xffffffff


	//   ....[192]....
        /*0504*/ 	.word	0xffffffff


	//   ....[193]....
        /*0508*/ 	.word	0xffffffff


	//   ....[194]....
        /*050c*/ 	.word	0xffffffff


	//   ....[195]....
        /*0510*/ 	.word	0xffffffff


	//   ....[196]....
        /*0514*/ 	.word	0xffffffff


	//   ....[197]....
        /*0518*/ 	.word	0xffffffff


	//   ....[198]....
        /*051c*/ 	.word	0xffffffff


	//   ....[199]....
        /*0520*/ 	.word	0x0500000f


	//----- nvinfo : EIATTR_COOP_GROUP_INSTR_OFFSETS
	.align		4
.L_1364:
        /*0524*/ 	.byte	0x04, 0x28
        /*0526*/ 	.short	(.L_1366 - .L_1365)


	//   ....[0]....
.L_1365:
        /*0528*/ 	.word	0x00000070


	//   ....[1]....
        /*052c*/ 	.word	0x000001a0


	//   ....[2]....
        /*0530*/ 	.word	0x000001f0


	//   ....[3]....
        /*0534*/ 	.word	0x000003e0


	//   ....[4]....
        /*0538*/ 	.word	0x00000600


	//   ....[5]....
        /*053c*/ 	.word	0x00000f50


	//   ....[6]....
        /*0540*/ 	.word	0x00002110


	//   ....[7]....
        /*0544*/ 	.word	0x00002260


	//   ....[8]....
        /*0548*/ 	.word	0x000023f0


	//   ....[9]....
        /*054c*/ 	.word	0x00002490


	//   ....[10]....
        /*0550*/ 	.word	0x000024c0


	//   ....[11]....
        /*0554*/ 	.word	0x000025c0


	//   ....[12]....
        /*0558*/ 	.word	0x00002830


	//   ....[13]....
        /*055c*/ 	.word	0x00002910


	//   ....[14]....
        /*0560*/ 	.word	0x000029d0


	//   ....[15]....
        /*0564*/ 	.word	0x00002d90


	//   ....[16]....
        /*0568*/ 	.word	0x00002db0


	//   ....[17]....
        /*056c*/ 	.word	0x00002de0


	//   ....[18]....
        /*0570*/ 	.word	0x00002df0


	//   ....[19]....
        /*0574*/ 	.word	0x00002fd0


	//   ....[20]....
        /*0578*/ 	.word	0x00003160


	//   ....[21]....
        /*057c*/ 	.word	0x000031c0


	//   ....[22]....
        /*0580*/ 	.word	0x00003200


	//   ....[23]....
        /*0584*/ 	.word	0x00003350


	//   ....[24]....
        /*0588*/ 	.word	0x00003380


	//   ....[25]....
        /*058c*/ 	.word	0x000033a0


	//   ....[26]....
        /*0590*/ 	.word	0x000033c0


	//   ....[27]....
        /*0594*/ 	.word	0x00003410


	//   ....[28]....
        /*0598*/ 	.word	0x00003420


	//   ....[29]....
        /*059c*/ 	.word	0x00003430


	//   ....[30]....
        /*05a0*/ 	.word	0x00003550


	//   ....[31]....
        /*05a4*/ 	.word	0x00003570


	//   ....[32]....
        /*05a8*/ 	.word	0x00003580


	//   ....[33]....
        /*05ac*/ 	.word	0x000035a0


	//   ....[34]....
        /*05b0*/ 	.word	0x000035b0


	//   ....[35]....
        /*05b4*/ 	.word	0x000035c0


	//   ....[36]....
        /*05b8*/ 	.word	0x000035f0


	//   ....[37]....
        /*05bc*/ 	.word	0x00003670


	//   ....[38]....
        /*05c0*/ 	.word	0x000036d0


	//   ....[39]....
        /*05c4*/ 	.word	0x00003700


	//   ....[40]....
        /*05c8*/ 	.word	0x00003710


	//   ....[41]....
        /*05cc*/ 	.word	0x00003730


	//   ....[42]....
        /*05d0*/ 	.word	0x000037a0


	//   ....[43]....
        /*05d4*/ 	.word	0x000037b0


	//   ....[44]....
        /*05d8*/ 	.word	0x000037e0


	//   ....[45]....
        /*05dc*/ 	.word	0x00003910


	//   ....[46]....
        /*05e0*/ 	.word	0x00003930


	//   ....[47]....
        /*05e4*/ 	.word	0x00003940


	//   ....[48]....
        /*05e8*/ 	.word	0x00003950


	//   ....[49]....
        /*05ec*/ 	.word	0x00003960


	//   ....[50]....
        /*05f0*/ 	.word	0x00003970


	//   ....[51]....
        /*05f4*/ 	.word	0x00003980


	//   ....[52]....
        /*05f8*/ 	.word	0x000039e0


	//   ....[53]....
        /*05fc*/ 	.word	0x00003a40


	//   ....[54]....
        /*0600*/ 	.word	0x00003a70


	//   ....[55]....
        /*0604*/ 	.word	0x00003ab0


	//   ....[56]....
        /*0608*/ 	.word	0x00003ac0


	//   ....[57]....
        /*060c*/ 	.word	0x00003ae0


	//   ....[58]....
        /*0610*/ 	.word	0x00003af0


	//   ....[59]....
        /*0614*/ 	.word	0x00003b00


	//   ....[60]....
        /*0618*/ 	.word	0x00003b10


	//   ....[61]....
        /*061c*/ 	.word	0x00003b20


	//   ....[62]....
        /*0620*/ 	.word	0x00003b60


	//   ....[63]....
        /*0624*/ 	.word	0x00003b70


	//   ....[64]....
        /*0628*/ 	.word	0x00003b80


	//   ....[65]....
        /*062c*/ 	.word	0x00003b90


	//   ....[66]....
        /*0630*/ 	.word	0x00003ba0


	//   ....[67]....
        /*0634*/ 	.word	0x00003bb0


	//   ....[68]....
        /*0638*/ 	.word	0x00003bc0


	//   ....[69]....
        /*063c*/ 	.word	0x00003bd0


	//   ....[70]....
        /*0640*/ 	.word	0x00006340


	//   ....[71]....
        /*0644*/ 	.word	0x00006380


	//   ....[72]....
        /*0648*/ 	.word	0x000063c0


	//   ....[73]....
        /*064c*/ 	.word	0x00006400


	//   ....[74]....
        /*0650*/ 	.word	0x00006430


	//   ....[75]....
        /*0654*/ 	.word	0x00006460


	//   ....[76]....
        /*0658*/ 	.word	0x00006710


	//   ....[77]....
        /*065c*/ 	.word	0x000067c0


	//   ....[78]....
        /*0660*/ 	.word	0x00006840


	//   ....[79]....
        /*0664*/ 	.word	0x00006880


	//   ....[80]....
        /*0668*/ 	.word	0x000068b0


	//   ....[81]....
        /*066c*/ 	.word	0x000068e0


	//   ....[82]....
        /*0670*/ 	.word	0x00006900


	//   ....[83]....
        /*0674*/ 	.word	0x00006940


	//   ....[84]....
        /*0678*/ 	.word	0x00006960


	//   ....[85]....
        /*067c*/ 	.word	0x000069b0


	//   ....[86]....
        /*0680*/ 	.word	0x00006a50


	//   ....[87]....
        /*0684*/ 	.word	0x00006a90


	//   ....[88]....
        /*0688*/ 	.word	0x00006ad0


	//   ....[89]....
        /*068c*/ 	.word	0x00006b40


	//   ....[90]....
        /*0690*/ 	.word	0x00006b80


	//   ....[91]....
        /*0694*/ 	.word	0x00006ba0


	//   ....[92]....
        /*0698*/ 	.word	0x00006c50


	//   ....[93]....
        /*069c*/ 	.word	0x00006d20


	//   ....[94]....
        /*06a0*/ 	.word	0x00006d50


	//   ....[95]....
        /*06a4*/ 	.word	0x00006d60


	//   ....[96]....
        /*06a8*/ 	.word	0x00006d90


	//   ....[97]....
        /*06ac*/ 	.word	0x00006dd0


	//   ....[98]....
        /*06b0*/ 	.word	0x00006e00


	//   ....[99]....
        /*06b4*/ 	.word	0x00006eb0


	//   ....[100]....
        /*06b8*/ 	.word	0x00006f50


	//   ....[101]....
        /*06bc*/ 	.word	0x00006f90


	//   ....[102]....
        /*06c0*/ 	.word	0x000073a0


	//   ....[103]....
        /*06c4*/ 	.word	0x000073b0


	//   ....[104]....
        /*06c8*/ 	.word	0x000073c0


	//   ....[105]....
        /*06cc*/ 	.word	0x000073d0


	//   ....[106]....
        /*06d0*/ 	.word	0x000073e0


	//   ....[107]....
        /*06d4*/ 	.word	0x000073f0


	//   ....[108]....
        /*06d8*/ 	.word	0x00007420


	//   ....[109]....
        /*06dc*/ 	.word	0x00007450


	//   ....[110]....
        /*06e0*/ 	.word	0x00007460


	//   ....[111]....
        /*06e4*/ 	.word	0x00007490


	//   ....[112]....
        /*06e8*/ 	.word	0x000074c0


	//   ....[113]....
        /*06ec*/ 	.word	0x00007520


	//   ....[114]....
        /*06f0*/ 	.word	0x00007530


	//   ....[115]....
        /*06f4*/ 	.word	0x00007570


	//   ....[116]....
        /*06f8*/ 	.word	0x000075b0


	//   ....[117]....
        /*06fc*/ 	.word	0x000075f0


	//   ....[118]....
        /*0700*/ 	.word	0x00007600


	//   ....[119]....
        /*0704*/ 	.word	0x00007640


	//   ....[120]....
        /*0708*/ 	.word	0x00007680


	//   ....[121]....
        /*070c*/ 	.word	0x00007690


	//   ....[122]....
        /*0710*/ 	.word	0x000076d0


	//   ....[123]....
        /*0714*/ 	.word	0x00007710


	//   ....[124]....
        /*0718*/ 	.word	0x00007750


	//   ....[125]....
        /*071c*/ 	.word	0x00007760


	//   ....[126]....
        /*0720*/ 	.word	0x000077a0


	//   ....[127]....
        /*0724*/ 	.word	0x000077e0


	//   ....[128]....
        /*0728*/ 	.word	0x00007820


	//   ....[129]....
        /*072c*/ 	.word	0x00007860


	//   ....[130]....
        /*0730*/ 	.word	0x000078a0


	//   ....[131]....
        /*0734*/ 	.word	0x000078e0


	//   ....[132]....
        /*0738*/ 	.word	0x00007920


	//   ....[133]....
        /*073c*/ 	.word	0x00007940


	//   ....[134]....
        /*0740*/ 	.word	0x00009dc0


	//   ....[135]....
        /*0744*/ 	.word	0x00009e00


	//   ....[136]....
        /*0748*/ 	.word	0x00009e20


	//   ....[137]....
        /*074c*/ 	.word	0x00009e70


	//   ....[138]....
        /*0750*/ 	.word	0x00009f40


	//   ....[139]....
        /*0754*/ 	.word	0x0000a020


	//   ....[140]....
        /*0758*/ 	.word	0x0000a060


	//   ....[141]....
        /*075c*/ 	.word	0x0000a0f0


	//   ....[142]....
        /*0760*/ 	.word	0x0000a140


	//   ....[143]....
        /*0764*/ 	.word	0x0000a210


	//   ....[144]....
        /*0768*/ 	.word	0x0000a290


	//   ....[145]....
        /*076c*/ 	.word	0x0000a310


	//   ....[146]....
        /*0770*/ 	.word	0x0000a350


	//   ....[147]....
        /*0774*/ 	.word	0x0000a3c0


	//   ....[148]....
        /*0778*/ 	.word	0x0000a400


	//   ....[149]....
        /*077c*/ 	.word	0x0000a4c0


	//   ....[150]....
        /*0780*/ 	.word	0x0000a630


	//   ....[151]....
        /*0784*/ 	.word	0x0000a780


	//   ....[152]....
        /*0788*/ 	.word	0x0000a880


	//   ....[153]....
        /*078c*/ 	.word	0x0000a920


	//   ....[154]....
        /*0790*/ 	.word	0x0000aac0


	//   ....[155]....
        /*0794*/ 	.word	0x0000ae60


	//   ....[156]....
        /*0798*/ 	.word	0x0000b0e0


	//   ....[157]....
        /*079c*/ 	.word	0x0000b120


	//   ....[158]....
        /*07a0*/ 	.word	0x0000b150


	//   ....[159]....
        /*07a4*/ 	.word	0x0000b190


	//   ....[160]....
        /*07a8*/ 	.word	0x0000b1d0


	//   ....[161]....
        /*07ac*/ 	.word	0x0000b210


	//   ....[162]....
        /*07b0*/ 	.word	0x0000b250


	//   ....[163]....
        /*07b4*/ 	.word	0x0000b420


	//   ....[164]....
        /*07b8*/ 	.word	0x0000b460


	//   ....[165]....
        /*07bc*/ 	.word	0x0000b4a0


	//   ....[166]....
        /*07c0*/ 	.word	0x0000b630


	//   ....[167]....
        /*07c4*/ 	.word	0x0000b640


	//   ....[168]....
        /*07c8*/ 	.word	0x0000b650


	//   ....[169]....
        /*07cc*/ 	.word	0x0000b660


	//   ....[170]....
        /*07d0*/ 	.word	0x0000b670


	//   ....[171]....
        /*07d4*/ 	.word	0x0000b680


	//   ....[172]....
        /*07d8*/ 	.word	0x0000b6b0


	//   ....[173]....
        /*07dc*/ 	.word	0x0000b6e0


	//   ....[174]....
        /*07e0*/ 	.word	0x0000b720


	//   ....[175]....
        /*07e4*/ 	.word	0x0000b730


	//   ....[176]....
        /*07e8*/ 	.word	0x0000b780


	//   ....[177]....
        /*07ec*/ 	.word	0x0000b7c0


	//   ....[178]....
        /*07f0*/ 	.word	0x0000b7f0


	//   ....[179]....
        /*07f4*/ 	.word	0x0000b820


	//   ....[180]....
        /*07f8*/ 	.word	0x0000b840


	//   ....[181]....
        /*07fc*/ 	.word	0x0000b8b0


	//   ....[182]....
        /*0800*/ 	.word	0x0000b8c0


	//   ....[183]....
        /*0804*/ 	.word	0x0000b8f0


	//   ....[184]....
        /*0808*/ 	.word	0x0000b930


	//   ....[185]....
        /*080c*/ 	.word	0x0000b970


	//   ....[186]....
        /*0810*/ 	.word	0x0000b9b0


	//   ....[187]....
        /*0814*/ 	.word	0x0000b9d0


	//   ....[188]....
        /*0818*/ 	.word	0x0000ba10


	//   ....[189]....
        /*081c*/ 	.word	0x0000ba20


	//   ....[190]....
        /*0820*/ 	.word	0x0000ba30


	//   ....[191]....
        /*0824*/ 	.word	0x0000ba60


	//   ....[192]....
        /*0828*/ 	.word	0x0000baa0


	//   ....[193]....
        /*082c*/ 	.word	0x0000bae0


	//   ....[194]....
        /*0830*/ 	.word	0x0000bb10


	//   ....[195]....
        /*0834*/ 	.word	0x0000bb20


	//   ....[196]....
        /*0838*/ 	.word	0x0000bb50


	//   ....[197]....
        /*083c*/ 	.word	0x0000bb90


	//   ....[198]....
        /*0840*/ 	.word	0x0000dc80


	//   ....[199]....
        /*0844*/ 	.word	0x00010630


	//----- nvinfo : EIATTR_REG_RECONFIG
	.align		4
.L_1366:
        /*0848*/ 	.byte	0x01, 0x54
	.zero		2


	//----- nvinfo : EIATTR_SYSCALL_OFFSETS
	.align		4
        /*084c*/ 	.byte	0x04, 0x46
        /*084e*/ 	.short	(.L_1368 - .L_1367)


	//   ....[0]....
.L_1367:
        /*0850*/ 	.word	0x00000bb0


	//   ....[1]....
        /*0854*/ 	.word	0x00000ca0


	//   ....[2]....
        /*0858*/ 	.word	0x00000e00


	//   ....[3]....
        /*085c*/ 	.word	0x00000ef0


	//----- nvinfo : EIATTR_MBARRIER_INSTR_OFFSETS
	.align		4
.L_1368:
        /*0860*/ 	.byte	0x04, 0x39
        /*0862*/ 	.short	(.L_1370 - .L_1369)


	//   ....[0]....
.L_1369:
        /*0864*/ 	.word	0x00000290
        /*0868*/ 	.word	0x000000ff
        /*086c*/ 	.word	0x00030c00
        /*0870*/ 	.short	0x0100
        /*0872*/ 	.byte	0x06
	.zero		1


	//   ....[1]....
        /*0874*/ 	.word	0x00000390
        /*0878*/ 	.word	0x000000ff
        /*087c*/ 	.word	0x00030c10
        /*0880*/ 	.short	0x0100
        /*0882*/ 	.byte	0x08
	.zero		1


	//   ....[2]....
        /*0884*/ 	.word	0x000003a0
        /*0888*/ 	.word	0x000000ff
        /*088c*/ 	.word	0x00030c20
        /*0890*/ 	.short	0x0100
        /*0892*/ 	.byte	0x08
	.zero		1


	//   ....[3]....
        /*0894*/ 	.word	0x000003b0
        /*0898*/ 	.word	0x000000ff
        /*089c*/ 	.word	0x00030c18
        /*08a0*/ 	.short	0x0100
        /*08a2*/ 	.byte	0x08
	.zero		1


	//   ....[4]....
        /*08a4*/ 	.word	0x000003c0
        /*08a8*/ 	.word	0x000000ff
        /*08ac*/ 	.word	0x00030c28
        /*08b0*/ 	.short	0x0100
        /*08b2*/ 	.byte	0x08
	.zero		1


	//   ....[5]....
        /*08b4*/ 	.word	0x000004f0
        /*08b8*/ 	.word	0x000000ff
        /*08bc*/ 	.word	0x00030c30
        /*08c0*/ 	.short	0x0100
        /*08c2*/ 	.byte	0x08
	.zero		1


	//   ....[6]....
        /*08c4*/ 	.word	0x00000500
        /*08c8*/ 	.word	0x000000ff
        /*08cc*/ 	.word	0x00030c40
        /*08d0*/ 	.short	0x0100
        /*08d2*/ 	.byte	0x08
	.zero		1


	//   ....[7]....
        /*08d4*/ 	.word	0x00000510
        /*08d8*/ 	.word	0x000000ff
        /*08dc*/ 	.word	0x00030c38
        /*08e0*/ 	.short	0x0100
        /*08e2*/ 	.byte	0x08
	.zero		1


	//   ....[8]....
        /*08e4*/ 	.word	0x00000520
        /*08e8*/ 	.word	0x000000ff
        /*08ec*/ 	.word	0x00030c48
        /*08f0*/ 	.short	0x0100
        /*08f2*/ 	.byte	0x08
	.zero		1


	//   ....[9]....
        /*08f4*/ 	.word	0x00000f90
        /*08f8*/ 	.word	0x000000de
        /*08fc*/ 	.word	0x00030c00
        /*0900*/ 	.short	0x010a
        /*0902*/ 	.byte	0x3f
	.zero		1


	//   ....[10]....
        /*0904*/ 	.word	0x000010b0
        /*0908*/ 	.word	0x000000de
        /*090c*/ 	.word	0x00030c00
        /*0910*/ 	.short	0x010a
        /*0912*/ 	.byte	0x3f
	.zero		1


	//   ....[11]....
        /*0914*/ 	.word	0x00001b40
        /*0918*/ 	.word	0x00000008
        /*091c*/ 	.word	0x00030c10
        /*0920*/ 	.short	0x010a
        /*0922*/ 	.byte	0x3f
	.zero		1


	//   ....[12]....
        /*0924*/ 	.word	0x00001bb0
        /*0928*/ 	.word	0x00000008
        /*092c*/ 	.word	0x00030c10
        /*0930*/ 	.short	0x010a
        /*0932*/ 	.byte	0x3f
	.zero		1


	//   ....[13]....
        /*0934*/ 	.word	0x00001f90
        /*0938*/ 	.word	0x00000008
        /*093c*/ 	.word	0x00030c30
        /*0940*/ 	.short	0x010a
        /*0942*/ 	.byte	0x3f
	.zero		1


	//   ....[14]....
        /*0944*/ 	.word	0x00002010
        /*0948*/ 	.word	0x00000008
        /*094c*/ 	.word	0x00030c30
        /*0950*/ 	.short	0x010a
        /*0952*/ 	.byte	0x3f
	.zero		1


	//   ....[15]....
        /*0954*/ 	.word	0x00005080
        /*0958*/ 	.word	0x00000009
        /*095c*/ 	.word	0x00000000
        /*0960*/ 	.short	0x0101
        /*0962*/ 	.byte	0x3f
	.zero		1


	//   ....[16]....
        /*0964*/ 	.word	0x000054d0
        /*0968*/ 	.word	0x00000008
        /*096c*/ 	.word	0x00000000
        /*0970*/ 	.short	0x0101
        /*0972*/ 	.byte	0x3f
	.zero		1


	//   ....[17]....
        /*0974*/ 	.word	0x00005d80
        /*0978*/ 	.word	0x00000006
        /*097c*/ 	.word	0x00030c10
        /*0980*/ 	.short	0x010a
        /*0982*/ 	.byte	0x3f
	.zero		1


	//   ....[18]....
        /*0984*/ 	.word	0x00005e00
        /*0988*/ 	.word	0x00000006
        /*098c*/ 	.word	0x00030c10
        /*0990*/ 	.short	0x010a
        /*0992*/ 	.byte	0x3f
	.zero		1


	//   ....[19]....
        /*0994*/ 	.word	0x00006200
        /*0998*/ 	.word	0x00000006
        /*099c*/ 	.word	0x00030c30
        /*09a0*/ 	.short	0x010a
        /*09a2*/ 	.byte	0x3f
	.zero		1


	//   ....[20]....
        /*09a4*/ 	.word	0x00006290
        /*09a8*/ 	.word	0x00000006
        /*09ac*/ 	.word	0x00030c30
        /*09b0*/ 	.short	0x010a
        /*09b2*/ 	.byte	0x3f
	.zero		1


	//   ....[21]....
        /*09b4*/ 	.word	0x00008a60
        /*09b8*/ 	.word	0x00000007
        /*09bc*/ 	.word	0x00000000
        /*09c0*/ 	.short	0x0101
        /*09c2*/ 	.byte	0x3f
	.zero		1


	//   ....[22]....
        /*09c4*/ 	.word	0x00008ed0
        /*09c8*/ 	.word	0x00000006
        /*09cc*/ 	.word	0x00000000
        /*09d0*/ 	.short	0x0101
        /*09d2*/ 	.byte	0x3f
	.zero		1


	//   ....[23]....
        /*09d4*/ 	.word	0x00009720
        /*09d8*/ 	.word	0x00000007
        /*09dc*/ 	.word	0x00030c10
        /*09e0*/ 	.short	0x010a
        /*09e2*/ 	.byte	0x3f
	.zero		1


	//   ....[24]....
        /*09e4*/ 	.word	0x000097a0
        /*09e8*/ 	.word	0x00000007
        /*09ec*/ 	.word	0x00030c10
        /*09f0*/ 	.short	0x010a
        /*09f2*/ 	.byte	0x3f
	.zero		1


	//   ....[25]....
        /*09f4*/ 	.word	0x00009bb0
        /*09f8*/ 	.word	0x00000007
        /*09fc*/ 	.word	0x00030c30
        /*0a00*/ 	.short	0x010a
        /*0a02*/ 	.byte	0x3f
	.zero		1


	//   ....[26]....
        /*0a04*/ 	.word	0x00009c40
        /*0a08*/ 	.word	0x00000007
        /*0a0c*/ 	.word	0x00030c30
        /*0a10*/ 	.short	0x010a
        /*0a12*/ 	.byte	0x3f
	.zero		1


	//   ....[27]....
        /*0a14*/ 	.word	0x0000cd70
        /*0a18*/ 	.word	0x00000008
        /*0a1c*/ 	.word	0x00000000
        /*0a20*/ 	.short	0x0101
        /*0a22*/ 	.byte	0x3f
	.zero		1


	//   ....[28]....
        /*0a24*/ 	.word	0x0000d1e0
        /*0a28*/ 	.word	0x00000007
        /*0a2c*/ 	.word	0x00000000
        /*0a30*/ 	.short	0x0101
        /*0a32*/ 	.byte	0x3f
	.zero		1


	//   ....[29]....
        /*0a34*/ 	.word	0x0000ed80
        /*0a38*/ 	.word	0x00000010
        /*0a3c*/ 	.word	0x00030c20
        /*0a40*/ 	.short	0x010a
        /*0a42*/ 	.byte	0x3f
	.zero		1


	//   ....[30]....
        /*0a44*/ 	.word	0x0000f350
        /*0a48*/ 	.word	0x00000010
        /*0a4c*/ 	.word	0x00030c40
        /*0a50*/ 	.short	0x010a
        /*0a52*/ 	.byte	0x3f
	.zero		1


	//   ....[31]....
        /*0a54*/ 	.word	0x0000f580
        /*0a58*/ 	.word	0x00000010
        /*0a5c*/ 	.word	0x00030c28
        /*0a60*/ 	.short	0x010a
        /*0a62*/ 	.byte	0x3f
	.zero		1


	//   ....[32]....
        /*0a64*/ 	.word	0x0000f7b0
        /*0a68*/ 	.word	0x00000010
        /*0a6c*/ 	.word	0x00030c48
        /*0a70*/ 	.short	0x010a
        /*0a72*/ 	.byte	0x3f
	.zero		1


	//   ....[33]....
        /*0a74*/ 	.word	0x0000f990
        /*0a78*/ 	.word	0x00000010
        /*0a7c*/ 	.word	0x00030c20
        /*0a80*/ 	.short	0x010a
        /*0a82*/ 	.byte	0x3f
	.zero		1


	//   ....[34]....
        /*0a84*/ 	.word	0x0000fc40
        /*0a88*/ 	.word	0x00000010
        /*0a8c*/ 	.word	0x00030c40
        /*0a90*/ 	.short	0x010a
        /*0a92*/ 	.byte	0x3f
	.zero		1


	//   ....[35]....
        /*0a94*/ 	.word	0x0000fe40
        /*0a98*/ 	.word	0x00000010
        /*0a9c*/ 	.word	0x00030c28
        /*0aa0*/ 	.short	0x010a
        /*0aa2*/ 	.byte	0x3f
	.zero		1


	//   ....[36]....
        /*0aa4*/ 	.word	0x000100c0
        /*0aa8*/ 	.word	0x00000003
        /*0aac*/ 	.word	0x00030c40
        /*0ab0*/ 	.short	0x010a
        /*0ab2*/ 	.byte	0x3f
	.zero		1


	//   ....[37]....
        /*0ab4*/ 	.word	0x00010490
        /*0ab8*/ 	.word	0x00000006
        /*0abc*/ 	.word	0x00000000
        /*0ac0*/ 	.short	0x010a
        /*0ac2*/ 	.byte	0x3f
	.zero		1


	//   ....[38]....
        /*0ac4*/ 	.word	0x000104f0
        /*0ac8*/ 	.word	0x00000003
        /*0acc*/ 	.word	0x00000000
        /*0ad0*/ 	.short	0x010a
        /*0ad2*/ 	.byte	0x3f
	.zero		1


	//   ....[39]....
        /*0ad4*/ 	.word	0x00010550
        /*0ad8*/ 	.word	0x00000002
        /*0adc*/ 	.word	0x00000000
        /*0ae0*/ 	.short	0x010a
        /*0ae2*/ 	.byte	0x3f
	.zero		1


	//   ....[40]....
        /*0ae4*/ 	.word	0x00010580
        /*0ae8*/ 	.word	0x00000003
        /*0aec*/ 	.word	0x00000000
        /*0af0*/ 	.short	0x010a
        /*0af2*/ 	.byte	0x3f
	.zero		1


	//   ....[41]....
        /*0af4*/ 	.word	0x00010660
        /*0af8*/ 	.word	0x000000de
        /*0afc*/ 	.word	0x00030c00
        /*0b00*/ 	.short	0x010a
        /*0b02*/ 	.byte	0x3f
	.zero		1


	//   ....[42]....
        /*0b04*/ 	.word	0x000106b0
        /*0b08*/ 	.word	0x00000008
        /*0b0c*/ 	.word	0x00030c10
        /*0b10*/ 	.short	0x010a
        /*0b12*/ 	.byte	0x3f
	.zero		1


	//   ....[43]....
        /*0b14*/ 	.word	0x00010700
        /*0b18*/ 	.word	0x00000008
        /*0b1c*/ 	.word	0x00030c30
        /*0b20*/ 	.short	0x010a
        /*0b22*/ 	.byte	0x3f
	.zero		1


	//   ....[44]....
        /*0b24*/ 	.word	0x00010750
        /*0b28*/ 	.word	0x00000006
        /*0b2c*/ 	.word	0x00030c10
        /*0b30*/ 	.short	0x010a
        /*0b32*/ 	.byte	0x3f
	.zero		1


	//   ....[45]....
        /*0b34*/ 	.word	0x000107a0
        /*0b38*/ 	.word	0x00000006
        /*0b3c*/ 	.word	0x00030c30
        /*0b40*/ 	.short	0x010a
        /*0b42*/ 	.byte	0x3f
	.zero		1


	//   ....[46]....
        /*0b44*/ 	.word	0x000107f0
        /*0b48*/ 	.word	0x00000007
        /*0b4c*/ 	.word	0x00030c10
        /*0b50*/ 	.short	0x010a
        /*0b52*/ 	.byte	0x3f
	.zero		1


	//   ....[47]....
        /*0b54*/ 	.word	0x00010840
        /*0b58*/ 	.word	0x00000007
        /*0b5c*/ 	.word	0x00030c30
        /*0b60*/ 	.short	0x010a
        /*0b62*/ 	.byte	0x3f
	.zero		1


	//   ....[48]....
        /*0b64*/ 	.word	0x00010890
        /*0b68*/ 	.word	0x00000010
        /*0b6c*/ 	.word	0x00030c20
        /*0b70*/ 	.short	0x010a
        /*0b72*/ 	.byte	0x3f
	.zero		1


	//   ....[49]....
        /*0b74*/ 	.word	0x000108e0
        /*0b78*/ 	.word	0x00000010
        /*0b7c*/ 	.word	0x00030c40
        /*0b80*/ 	.short	0x010a
        /*0b82*/ 	.byte	0x3f
	.zero		1


	//   ....[50]....
        /*0b84*/ 	.word	0x00010930
        /*0b88*/ 	.word	0x00000010
        /*0b8c*/ 	.word	0x00030c28
        /*0b90*/ 	.short	0x010a
        /*0b92*/ 	.byte	0x3f
	.zero		1


	//   ....[51]....
        /*0b94*/ 	.word	0x00010980
        /*0b98*/ 	.word	0x00000010
        /*0b9c*/ 	.word	0x00030c48
        /*0ba0*/ 	.short	0x010a
        /*0ba2*/ 	.byte	0x3f
	.zero		1


	//   ....[52]....
        /*0ba4*/ 	.word	0x000109e0
        /*0ba8*/ 	.word	0x00000010
        /*0bac*/ 	.word	0x00030c20
        /*0bb0*/ 	.short	0x010a
        /*0bb2*/ 	.byte	0x3f
	.zero		1


	//   ....[53]....
        /*0bb4*/ 	.word	0x00010a30
        /*0bb8*/ 	.word	0x00000010
        /*0bbc*/ 	.word	0x00030c40
        /*0bc0*/ 	.short	0x010a
        /*0bc2*/ 	.byte	0x3f
	.zero		1


	//   ....[54]....
        /*0bc4*/ 	.word	0x00010a80
        /*0bc8*/ 	.word	0x00000010
        /*0bcc*/ 	.word	0x00030c28
        /*0bd0*/ 	.short	0x010a
        /*0bd2*/ 	.byte	0x3f
	.zero		1


	//   ....[55]....
        /*0bd4*/ 	.word	0x00010ad0
        /*0bd8*/ 	.word	0x00000003
        /*0bdc*/ 	.word	0x00030c40
        /*0be0*/ 	.short	0x010a
        /*0be2*/ 	.byte	0x3f
	.zero		1


	//   ....[56]....
        /*0be4*/ 	.word	0x00010ba0
        /*0be8*/ 	.word	0x00000006
        /*0bec*/ 	.word	0x00000000
        /*0bf0*/ 	.short	0x010a
        /*0bf2*/ 	.byte	0x3f
	.zero		1


	//   ....[57]....
        /*0bf4*/ 	.word	0x00010bf0
        /*0bf8*/ 	.word	0x00000003
        /*0bfc*/ 	.word	0x00000000
        /*0c00*/ 	.short	0x010a
        /*0c02*/ 	.byte	0x3f
	.zero		1


	//   ....[58]....
        /*0c04*/ 	.word	0x00010c40
        /*0c08*/ 	.word	0x00000002
        /*0c0c*/ 	.word	0x00000000
        /*0c10*/ 	.short	0x010a
        /*0c12*/ 	.byte	0x3f
	.zero		1


	//----- nvinfo : EIATTR_NUM_MBARRIERS
	.align		4
.L_1370:
        /*0c14*/ 	.byte	0x03, 0x38
        /*0c16*/ 	.short	0x0009


	//----- nvinfo : EIATTR_EXIT_INSTR_OFFSETS
	.align		4
        /*0c18*/ 	.byte	0x04, 0x1c
        /*0c1a*/ 	.short	(.L_1372 - .L_1371)


	//   ....[0]....
.L_1371:
        /*0c1c*/ 	.word	0x000105d0


	//----- nvinfo : EIATTR_MAX_THREADS
	.align		4
.L_1372:
        /*0c20*/ 	.byte	0x04, 0x05
        /*0c22*/ 	.short	(.L_1374 - .L_1373)
.L_1373:
        /*0c24*/ 	.word	0x00000180
        /*0c28*/ 	.word	0x00000001
        /*0c2c*/ 	.word	0x00000001


	//----- nvinfo : EIATTR_CRS_STACK_SIZE
	.align		4
.L_1374:
        /*0c30*/ 	.byte	0x04, 0x1e
        /*0c32*/ 	.short	(.L_1376 - .L_1375)
.L_1375:
        /*0c34*/ 	.word	0x00000000


	//----- nvinfo : EIATTR_CBANK_PARAM_SIZE
	.align		4
.L_1376:
        /*0c38*/ 	.byte	0x03, 0x19
        /*0c3a*/ 	.short	0x06f0


	//----- nvinfo : EIATTR_PARAM_CBANK
	.align		4
        /*0c3c*/ 	.byte	0x04, 0x0a
        /*0c3e*/ 	.short	(.L_1378 - .L_1377)
	.align		4
.L_1377:
        /*0c40*/ 	.word	index@(.nv.constant0._ZN7cutlass13device_kernelIN5flash11enable_sm90INS1_16FlashAttnBwdSm90INS1_25CollectiveMainloopBwdSm90ILi2ELi2ELi2EN4cute5tupleIJNS5_1CILi1EEES8_S8_EEENS6_IJNS7_ILi128EEESA_NS7_ILi64EEEEEENS_6half_tEfNS_4arch4Sm90ELb0ELb1ELb0ELb0ELb0ELb1ELb0ELb0ELi2ELi1ELi2ELi2ELb0EEENS1_24CollectiveEpilogueBwdGQAISC_fSF_Li256ELb0ELb0EEENS1_19SingleTileSchedulerILb0ELb0ELb0ELi128EEEEEEEEEvNT_6ParamsE)
        /*0c44*/ 	.short	0x0210
        /*0c46*/ 	.short	0x06f0


	//----- nvinfo : EIATTR_SW_WAR
	.align		4
.L_1378:
        /*0c48*/ 	.byte	0x04, 0x36
        /*0c4a*/ 	.short	(.L_1380 - .L_1379)
.L_1379:
        /*0c4c*/ 	.word	0x00000008
.L_1380:


//--------------------- .nv.info._ZN7cutlass13device_kernelIN5flash11enable_sm90INS1_16FlashAttnBwdSm90INS1_25CollectiveMainloopBwdSm90ILi2ELi2ELi2EN4cute5tupleIJNS5_1CILi1EEES8_S8_EEENS6_IJNS7_ILi128EEESA_NS7_ILi64EEEEEENS_6half_tEfNS_4arch4Sm90ELb0ELb1ELb0ELb0ELb1ELb1ELb0ELb0ELi2ELi1ELi2ELi2ELb0EEENS1_24CollectiveEpilogueBwdGQAISC_fSF_Li256ELb0ELb1EEENS1_19SingleTileSchedulerILb0ELb0ELb0ELi128EEEEEEEEEvNT_6ParamsE --------------------------
	.section	.nv.info._ZN7cutlass13device_kernelIN5flash11enable_sm90INS1_16FlashAttnBwdSm90INS1_25CollectiveMainloopBwdSm90ILi2ELi2ELi2EN4cute5tupleIJNS5_1CILi1EEES8_S8_EEENS6_IJNS7_ILi128EEESA_NS7_ILi64EEEEEENS_6half_tEfNS_4arch4Sm90ELb0ELb1ELb0ELb0ELb1ELb1ELb0ELb0ELi2ELi1ELi2ELi2ELb0EEENS1_24CollectiveEpilogueBwdGQAISC_fSF_Li256ELb0ELb1EEENS1_19SingleTileSchedulerILb0ELb0ELb0ELi128EEEEEEEEEvNT_6ParamsE,"",@"SHT_CUDA_INFO"
	.sectionflags	@""
	.align	4


	//----- nvinfo : EIATTR_CUDA_API_VERSION
	.align		4
        /*0000*/ 	.byte	0x04, 0x37
        /*0002*/ 	.short	(.L_1382 - .L_1381)
.L_1381:
        /*0004*/ 	.word	0x00000082


	//----- nvinfo : EIATTR_KPARAM_INFO
	.align		4
.L_1382:
        /*0008*/ 	.byte	0x04, 0x17
        /*000a*/ 	.short	(.L_1384 - .L_1383)
.L_1383:
        /*000c*/ 	.word	0x00000000
        /*0010*/ 	.short	0x0000
        /*0012*/ 	.short	0x0070
        /*0014*/ 	.byte	0x00, 0xf0, 0x01, 0x1a


	//----- nvinfo : EIATTR_SPARSE_MMA_MASK
	.align		4
.L_1384:
        /*0018*/ 	.byte	0x03, 0x50
        /*001a*/ 	.short	0x0000


	//----- nvinfo : EIATTR_MAXREG_COUNT
	.align		4
        /*001c*/ 	.byte	0x03, 0x1b
        /*001e*/ 	.short	0x00a8


	//----- nvinfo : EIATTR_NUM_BARRIERS
	.align		4
        /*0020*/ 	.byte	0x02, 0x4c
        /*0022*/ 	.byte	0x10
	.zero		1


	//----- nvinfo : EIATTR_EXTERNS
	.align		4
        /*0024*/ 	.byte	0x04, 0x0f
        /*0026*/ 	.short	(.L_1386 - .L_1385)


	//   ....[0]....
	.align		4
.L_1385:
        /*0028*/ 	.word	index@(__assertfail)


	//----- nvinfo : EIATTR_ANNOTATIONS
	.align		4
.L_1386:
        /*002c*/ 	.byte	0x04, 0x55
        /*002e*/ 	.short	(.L_1388 - .L_1387)


	//   ....[0]....
.L_1387:
        /* <DEDUP_REMOVED lines=29> */


	//----- nvinfo : EIATTR_MERCURY_ISA_VERSION
	.align		4
.L_1388:
        /*01f0*/ 	.byte	0x03, 0x5f
        /*01f2*/ 	.short	0x0101


	//----- nvinfo : EIATTR_INT_WARP_WIDE_INSTR_OFFSETS
	.align		4
        /*01f4*/ 	.byte	0x04, 0x31
        /*01f6*/ 	.short	(.L_1390 - .L_1389)


	//   ....[0]....
.L_1389:
        /*01f8*/ 	.word	0x00000190


	//   ....[1]....
        /*01fc*/ 	.word	0x000001c0


	//   ....[2]....
        /*0200*/ 	.word	0x0000ea20


	//   ....[3]....
        /*0204*/ 	.word	0x0000f010


	//   ....[4]....
        /*0208*/ 	.word	0x0000f4c0


	//   ....[5]....
        /*020c*/ 	.word	0x0000f780


	//   ....[6]....
        /*0210*/ 	.word	0x0000f9e0


	//   ....[7]....
        /*0214*/ 	.word	0x0000fb70


	//----- nvinfo : EIATTR_COOP_GROUP_MASK_REGIDS
	.align		4
.L_1390:
        /*0218*/ 	.byte	0x04, 0x29
        /*021a*/ 	.short	(.L_1392 - .L_1391)


	//   ....[0]....
.L_1391:
        /*021c*/ 	.word	0xffffffff


	//   ....[1]....
        /*0220*/ 	.word	0xffffffff


	//   ....[2]....
        /*0224*/ 	.word	0xffffffff


	//   ....[3]....
        /*0228*/ 	.word	0xffffffff


	//   ....[4]....
        /*022c*/ 	.word	0xffffffff


	//   ....[5]....
        /*0230*/ 	.word	0xffffffff


	//   ....[6]....
        /*0234*/ 	.word	0xffffffff


	//   ....[7]....
        /*0238*/ 	.word	0xffffffff


	//   ....[8]....
        /*023c*/ 	.word	0xffffffff


	//   ....[9]....
        /*0240*/ 	.word	0xffffffff


	//   ....[10]....
        /*0244*/ 	.word	0xffffffff


	//   ....[11]....
        /*0248*/ 	.word	0xffffffff


	//   ....[12]....
        /*024c*/ 	.word	0xffffffff


	//   ....[13]....
        /*0250*/ 	.word	0xffffffff


	//   ....[14]....
        /*0254*/ 	.word	0xffffffff


	//   ....[15]....
        /*0258*/ 	.word	0xffffffff


	//   ....[16]....
        /*025c*/ 	.word	0xffffffff


	//   ....[17]....
        /*0260*/ 	.word	0xffffffff


	//   ....[18]....
        /*0264*/ 	.word	0xffffffff


	//   ....[19]....
        /*0268*/ 	.word	0xffffffff


	//   ....[20]....
        /*026c*/ 	.word	0xffffffff


	//   ....[21]....
        /*0270*/ 	.word	0xffffffff


	//   ....[22]....
        /*0274*/ 	.word	0xffffffff


	//   ....[23]....
        /*0278*/ 	.word	0xffffffff


	//   ....[24]....
        /*027c*/ 	.word	0xffffffff


	//   ....[25]....
        /*0280*/ 	.word	0xffffffff


	//   ....[26]....
        /*0284*/ 	.word	0xffffffff


	//   ....[27]....
        /*0288*/ 	.word	0xffffffff


	//   ....[28]....
        /*028c*/ 	.word	0xffffffff


	//   ....[29]....
        /*0290*/ 	.word	0xffffffff


	//   ....[30]....
        /*0294*/ 	.word	0xffffffff


	//   ....[31]....
        /*0298*/ 	.word	0xffffffff


	//   ....[32]....
        /*029c*/ 	.word	0xffffffff


	//   ....[33]....
        /*02a0*/ 	.word	0xffffffff


	//   ....[34]....
        /*02a4*/ 	.word	0xffffffff


	//   ....[35]....
        /*02a8*/ 	.word	0xffffffff


	//   ....[36]....
        /*02ac*/ 	.word	0xffffffff


	//   ....[37]....
        /*02b0*/ 	.word	0xffffffff


	//   ....[38]....
        /*02b4*/ 	.word	0xffffffff


	//   ....[39]....
        /*02b8*/ 	.word	0xffffffff


	//   ....[40]....
        /*02bc*/ 	.word	0xffffffff


	//   ....[41]....
        /*02c0*/ 	.word	0xffffffff


	//   ....[42]....
        /*02c4*/ 	.word	0xffffffff


	//   ....[43]....
        /*02c8*/ 	.word	0xffffffff


	//   ....[44]....
        /*02cc*/ 	.word	0xffffffff


	//   ....[45]....
        /*02d0*/ 	.word	0xffffffff


	//   ....[46]....
        /*02d4*/ 	.word	0xffffffff


	//   ....[47]....
        /*02d8*/ 	.word	0xffffffff


	//   ....[48]....
        /*02dc*/ 	.word	0xffffffff


	//   ....[49]....
        /*02e0*/ 	.word	0xffffffff


	//   ....[50]....
        /*02e4*/ 	.word	0xffffffff


	//   ....[51]....
        /*02e8*/ 	.word	0xffffffff


	//   ....[52]....
        /*02ec*/ 	.word	0xffffffff


	//   ....[53]....
        /*02f0*/ 	.word	0xffffffff


	//   ....[54]....
        /*02f4*/ 	.word	0xffffffff


	//   ....[55]....
        /*02f8*/ 	.word	0xffffffff


	//   ....[56]....
        /*02fc*/ 	.word	0xffffffff


	//   ....[57]....
        /*0300*/ 	.word	0xffffffff


	//   ....[58]....
        /*0304*/ 	.word	0xffffffff


	//   ....[59]....
        /*0308*/ 	.word	0xffffffff


	//   ....[60]....
        /*030c*/ 	.word	0xffffffff


	//   ....[61]....
        /*0310*/ 	.word	0xffffffff


	//   ....[62]....
        /*0314*/ 	.word	0xffffffff


	//   ....[63]....
        /*0318*/ 	.word	0xffffffff


	//   ....[64]....
        /*031c*/ 	.word	0xffffffff


	//   ....[65]....
        /*0320*/ 	.word	0xffffffff


	//   ....[66]....
        /*0324*/ 	.word	0xffffffff


	//   ....[67]....
        /*0328*/ 	.word	0xffffffff


	//   ....[68]....
        /*032c*/ 	.word	0xffffffff


	//   ....[69]....
        /*0330*/ 	.word	0xffffffff


	//   ....[70]....
        /*0334*/ 	.word	0xffffffff


	//   ....[71]....
        /*0338*/ 	.word	0xffffffff


	//   ....[72]....
        /*033c*/ 	.word	0xffffffff


	//   ....[73]....
        /*0340*/ 	.word	0xffffffff


	//   ....[74]....
        /*0344*/ 	.word	0xffffffff


	//   ....[75]....
        /*0348*/ 	.word	0xffffffff


	//   ....[76]....
        /*034c*/ 	.word	0xffffffff


	//   ....[77]....
        /*0350*/ 	.word	0xffffffff


	//   ....[78]....
        /*0354*/ 	.word	0xffffffff


	//   ....[79]....
        /*0358*/ 	.word	0xffffffff


	//   ....[80]....
        /*035c*/ 	.word	0xffffffff


	//   ....[81]....
        /*0360*/ 	.word	0xffffffff


	//   ....[82]....
        /*0364*/ 	.word	0xffffffff


	//   ....[83]....
        /*0368*/ 	.word	0xffffffff


	//   ....[84]....
        /*036c*/ 	.word	0xffffffff


	//   ....[85]....
        /*0370*/ 	.word	0xffffffff


	//   ....[86]....
        /*0374*/ 	.word	0xffffffff


	//   ....[87]....
        /*0378*/ 	.word	0xffffffff


	//   ....[88]....
        /*037c*/ 	.word	0xffffffff


	//   ....[89]....
        /*0380*/ 	.word	0xffffffff


	//   ....[90]....
        /*0384*/ 	.word	0xffffffff


	//   ....[91]....
        /*0388*/ 	.word	0xffffffff


	//   ....[92]....
        /*038c*/ 	.word	0xffffffff


	//   ....[93]....
        /*0390*/ 	.word	0xffffffff


	//   ....[94]....
        /*0394*/ 	.word	0xffffffff


	//   ....[95]....
        /*0398*/ 	.word	0xffffffff


	//   ....[96]....
        /*039c*/ 	.word	0xffffffff


	//   ....[97]....
        /*03a0*/ 	.word	0xffffffff


	//   ....[98]....
        /*03a4*/ 	.word	0xffffffff


	//   ....[99]....
        /*03a8*/ 	.word	0xffffffff


	//   ....[100]....
        /*03ac*/ 	.word	0xffffffff


	//   ....[101]....
        /*03b0*/ 	.word	0xffffffff


	//   ....[102]....
        /*03b4*/ 	.word	0xffffffff


	//   ....[103]....
        /*03b8*/ 	.word	0xffffffff


	//   ....[104]....
        /*03bc*/ 	.word	0xffffffff


	//   ....[105]....
        /*03c0*/ 	.word	0xffffffff


	//   ....[106]....
        /*03c4*/ 	.word	0xffffffff


	//   ....[107]....
        /*03c8*/ 	.word	0xffffffff


	//   ....[108]....
        /*03cc*/ 	.word	0xffffffff


	//   ....[109]....
        /*03d0*/ 	.word	0xffffffff


	//   ....[110]....
        /*03d4*/ 	.word	0xffffffff


	//   ....[111]....
        /*03d8*/ 	.word	0xffffffff


	//   ....[112]....
        /*03dc*/ 	.word	0xffffffff


	//   ....[113]....
        /*03e0*/ 	.word	0xffffffff


	//   ....[114]....
        /*03e4*/ 	.word	0xffffffff


	//   ....[115]....
        /*03e8*/ 	.word	0xffffffff


	//   ....[116]....
        /*03ec*/ 	.word	0xffffffff


	//   ....[117]....
        /*03f0*/ 	.word	0xffffffff


	//   ....[118]....
        /*03f4*/ 	.word	0xffffffff


	//   ....[119]....
        /*03f8*/ 	.word	0xffffffff


	//   ....[120]....
        /*03fc*/ 	.word	0xffffffff


	//   ....[121]....
        /*0400*/ 	.word	0xffffffff


	//   ....[122]....
        /*0404*/ 	.word	0xffffffff


	//   ....[123]....
        /*0408*/ 	.word	0xffffffff


	//   ....[124]....
        /*040c*/ 	.word	0xffffffff


	//   ....[125]....
        /*0410*/ 	.word	0xffffffff


	//   ....[126]....
        /*0414*/ 	.word	0xffffffff


	//   ....[127]....
        /*0418*/ 	.word	0xffffffff


	//   ....[128]....
        /*041c*/ 	.word	0xffffffff


	//   ....[129]....
        /*0420*/ 	.word	0xffffffff


	//   ....[130]....
        /*0424*/ 	.word	0xffffffff


	//   ....[131]....
        /*0428*/ 	.word	0xffffffff


	//   ....[132]....
        /*042c*/ 	.word	0xffffffff


	//   ....[133]....
        /*0430*/ 	.word	0xffffffff


	//   ....[134]....
        /*0434*/ 	.word	0xffffffff


	//   ....[135]....
        /*0438*/ 	.word	0xffffffff


	//   ....[136]....
        /*043c*/ 	.word	0xffffffff


	//   ....[137]....
        /*0440*/ 	.word	0xffffffff


	//   ....[138]....
        /*0444*/ 	.word	0xffffffff


	//   ....[139]....
        /*0448*/ 	.word	0xffffffff


	//   ....[140]....
        /*044c*/ 	.word	0xffffffff


	//   ....[141]....
        /*0450*/ 	.word	0xffffffff


	//   ....[142]....
        /*0454*/ 	.word	0xffffffff


	//   ....[143]....
        /*0458*/ 	.word	0xffffffff


	//   ....[144]....
        /*045c*/ 	.word	0xffffffff


	//   ....[145]....
        /*0460*/ 	.word	0xffffffff


	//   ....[146]....
        /*0464*/ 	.word	0xffffffff


	//   ....[147]....
        /*0468*/ 	.word	0xffffffff


	//   ....[148]....
        /*046c*/ 	.word	0xffffffff


	//   ....[149]....
        /*0470*/ 	.word	0xffffffff


	//   ....[150]....
        /*0474*/ 	.word	0xffffffff


	//   ....[151]....
        /*0478*/ 	.word	0xffffffff


	//   ....[152]....
        /*047c*/ 	.word	0xffffffff


	//   ....[153]....
        /*0480*/ 	.word	0xffffffff


	//   ....[154]....
        /*0484*/ 	.word	0xffffffff


	//   ....[155]....
        /*0488*/ 	.word	0xffffffff


	//   ....[156]....
        /*048c*/ 	.word	0xffffffff


	//   ....[157]....
        /*0490*/ 	.word	0xffffffff


	//   ....[158]....
        /*0494*/ 	.word	0xffffffff


	//   ....[159]....
        /*0498*/ 	.word	0xffffffff


	//   ....[160]....
        /*049c*/ 	.word	0xffffffff


	//   ....[161]....
        /*04a0*/ 	.word	0xffffffff


	//   ....[162]....
        /*04a4*/ 	.word	0xffffffff


	//   ....[163]....
        /*04a8*/ 	.word	0xffffffff


	//   ....[164]....
        /*04ac*/ 	.word	0xffffffff


	//   ....[165]....
        /*04b0*/ 	.word	0xffffffff


	//   ....[166]....
        /*04b4*/ 	.word	0xffffffff


	//   ....[167]....
        /*04b8*/ 	.word	0xffffffff


	//   ....[168]....
        /*04bc*/ 	.word	0xffffffff


	//   ....[169]....
        /*04c0*/ 	.word	0xffffffff


	//   ....[170]....
        /*04c4*/ 	.word	0xffffffff


	//   ....[171]....
        /*04c8*/ 	.word	0xffffffff


	//   ....[172]....
        /*04cc*/ 	.word	0xffffffff


	//   ....[173]....
        /*04d0*/ 	.word	0xffffffff


	//   ....[174]....
        /*04d4*/ 	.word	0xffffffff


	//   ....[175]....
        /*04d8*/ 	.word	0xffffffff


	//   ....[176]....
        /*04dc*/ 	.word	0xffffffff


	//   ....[177]....
        /*04e0*/ 	.word	0xffffffff


	//   ....[178]....
        /*04e4*/ 	.word	0xffffffff


	//   ....[179]....
        /*04e8*/ 	.word	0xffffffff


	//   ....[180]....
        /*04ec*/ 	.word	0xffffffff


	//   ....[181]....
        /*04f0*/ 	.word	0xffffffff


	//   ....[182]....
        /*04f4*/ 	.word	0xffffffff


	//   ....[183]....
        /*04f8*/ 	.word	0xffffffff


	//   ....[184]....
        /*04fc*/ 	.word	0xffffffff


	//   ....[185]....
        /*0500*/ 	.word	0xffffffff


	//   ....[186]....
        /*0504*/ 	.word	0xffffffff


	//   ....[187]....
        /*0508*/ 	.word	0xffffffff


	//   ....[188]....
        /*050c*/ 	.word	0xffffffff


	//   ....[189]....
        /*0510*/ 	.word	0xffffffff


	//   ....[190]....
        /*0514*/ 	.word	0xffffffff


	//   ....[191]....
        /*0518*/ 	.word	0xffffffff


	//   ....[192]....
        /*051c*/ 	.word	0xffffffff


	//   ....[193]....
        /*0520*/ 	.word	0xffffffff


	//   ....[194]....
        /*0524*/ 	.word	0xffffffff


	//   ....[195]....
        /*0528*/ 	.word	0xffffffff


	//   ....[196]....
        /*052c*/ 	.word	0xffffffff


	//   ....[197]....
        /*0530*/ 	.word	0xffffffff


	//   ....[198]....
        /*0534*/ 	.word	0xffffffff


	//   ....[199]....
        /*0538*/ 	.word	0xffffffff


	//   ....[200]....
        /*053c*/ 	.word	0xffffffff


	//   ....[201]....
        /*0540*/ 	.word	0xffffffff


	//   ....[202]....
        /*0544*/ 	.word	0xffffffff


	//   ....[203]....
        /*0548*/ 	.word	0xffffffff


	//   ....[204]....
        /*054c*/ 	.word	0xffffffff


	//   ....[205]....
        /*0550*/ 	.word	0xffffffff


	//   ....[206]....
        /*0554*/ 	.word	0xffffffff


	//   ....[207]....
        /*0558*/ 	.word	0xffffffff


	//   ....[208]....
        /*055c*/ 	.word	0xffffffff


	//   ....[209]....
        /*0560*/ 	.word	0xffffffff


	//   ....[210]....
        /*0564*/ 	.word	0xffffffff


	//   ....[211]....
        /*0568*/ 	.word	0xffffffff


	//   ....[212]....
        /*056c*/ 	.word	0x0500000f


	//   ....[213]....
        /*0570*/ 	.word	0x0500000f


	//   ....[214]....
        /*0574*/ 	.word	0x0500000f


	//   ....[215]....
        /*0578*/ 	.word	0x0500000f


	//   ....[216]....
        /*057c*/ 	.word	0x0500000f


	//   ....[217]....
        /*0580*/ 	.word	0x0500000f


	//----- nvinfo : EIATTR_COOP_GROUP_INSTR_OFFSETS
	.align		4
.L_1392:
        /*0584*/ 	.byte	0x04, 0x28
        /*0586*/ 	.short	(.L_1394 - .L_1393)


	//   ....[0]....
.L_1393:
        /*0588*/ 	.word	0x00000070


	//   ....[1]....
        /*058c*/ 	.word	0x000001a0


	//   ....[2]....
        /*0590*/ 	.word	0x000001f0


	//   ....[3]....
        /*0594*/ 	.word	0x000003e0


	//   ....[4]....
        /*0598*/ 	.word	0x00000610


	//   ....[5]....
        /*059c*/ 	.word	0x00000f60


	//   ....[6]....
        /*05a0*/ 	.word	0x00002120


	//   ....[7]....
        /*05a4*/ 	.word	0x00002270


	//   ....[8]....
        /*05a8*/ 	.word	0x00002400


	//   ....[9]....
        /*05ac*/ 	.word	0x000024a0


	//   ....[10]....
        /*05b0*/ 	.word	0x000024d0


	//   ....[11]....
        /*05b4*/ 	.word	0x000025d0


	//   ....[12]....
        /*05b8*/ 	.word	0x00002840


	//   ....[13]....
        /*05bc*/ 	.word	0x00002920


	//   ....[14]....
        /*05c0*/ 	.word	0x000029e0


	//   ....[15]....
        /*05c4*/ 	.word	0x00002da0


	//   ....[16]....
        /*05c8*/ 	.word	0x00002dc0


	//   ....[17]....
        /*05cc*/ 	.word	0x00002df0


	//   ....[18]....
        /*05d0*/ 	.word	0x00002e00


	//   ....[19]....
        /*05d4*/ 	.word	0x00002fe0


	//   ....[20]....
        /*05d8*/ 	.word	0x00003170


	//   ....[21]....
        /*05dc*/ 	.word	0x000031d0


	//   ....[22]....
        /*05e0*/ 	.word	0x00003210


	//   ....[23]....
        /*05e4*/ 	.word	0x00003360


	//   ....[24]....
        /*05e8*/ 	.word	0x00003390


	//   ....[25]....
        /*05ec*/ 	.word	0x000033b0


	//   ....[26]....
        /*05f0*/ 	.word	0x000033d0


	//   ....[27]....
        /*05f4*/ 	.word	0x00003420


	//   ....[28]....
        /*05f8*/ 	.word	0x00003430


	//   ....[29]....
        /*05fc*/ 	.word	0x00003440


	//   ....[30]....
        /*0600*/ 	.word	0x00003560


	//   ....[31]....
        /*0604*/ 	.word	0x00003580


	//   ....[32]....
        /*0608*/ 	.word	0x00003590


	//   ....[33]....
        /*060c*/ 	.word	0x000035b0


	//   ....[34]....
        /*0610*/ 	.word	0x000035c0


	//   ....[35]....
        /*0614*/ 	.word	0x000035d0


	//   ....[36]....
        /*0618*/ 	.word	0x00003600


	//   ....[37]....
        /*061c*/ 	.word	0x00003680


	//   ....[38]....
        /*0620*/ 	.word	0x000036e0


	//   ....[39]....
        /*0624*/ 	.word	0x00003710


	//   ....[40]....
        /*0628*/ 	.word	0x00003720


	//   ....[41]....
        /*062c*/ 	.word	0x00003740


	//   ....[42]....
        /*0630*/ 	.word	0x000037b0


	//   ....[43]....
        /*0634*/ 	.word	0x000037c0


	//   ....[44]....
        /*0638*/ 	.word	0x000037f0


	//   ....[45]....
        /*063c*/ 	.word	0x00003920


	//   ....[46]....
        /*0640*/ 	.word	0x00003940


	//   ....[47]....
        /*0644*/ 	.word	0x00003950


	//   ....[48]....
        /*0648*/ 	.word	0x00003960


	//   ....[49]....
        /*064c*/ 	.word	0x00003970


	//   ....[50]....
        /*0650*/ 	.word	0x00003980


	//   ....[51]....
        /*0654*/ 	.word	0x00003990


	//   ....[52]....
        /*0658*/ 	.word	0x000039f0


	//   ....[53]....
        /*065c*/ 	.word	0x00003a50


	//   ....[54]....
        /*0660*/ 	.word	0x00003a80


	//   ....[55]....
        /*0664*/ 	.word	0x00003ac0


	//   ....[56]....
        /*0668*/ 	.word	0x00003ad0


	//   ....[57]....
        /*066c*/ 	.word	0x00003af0


	//   ....[58]....
        /*0670*/ 	.word	0x00003b00


	//   ....[59]....
        /*0674*/ 	.word	0x00003b10


	//   ....[60]....
        /*0678*/ 	.word	0x00003b20


	//   ....[61]....
        /*067c*/ 	.word	0x00003b30


	//   ....[62]....
        /*0680*/ 	.word	0x00003b70


	//   ....[63]....
        /*0684*/ 	.word	0x00003b80


	//   ....[64]....
        /*0688*/ 	.word	0x00003b90


	//   ....[65]....
        /*068c*/ 	.word	0x00003ba0


	//   ....[66]....
        /*0690*/ 	.word	0x00003bb0


	//   ....[67]....
        /*0694*/ 	.word	0x00003bc0


	//   ....[68]....
        /*0698*/ 	.word	0x00003bd0


	//   ....[69]....
        /*069c*/ 	.word	0x00003be0


	//   ....[70]....
        /*06a0*/ 	.word	0x00006350


	//   ....[71]....
        /*06a4*/ 	.word	0x00006390


	//   ....[72]....
        /*06a8*/ 	.word	0x000063d0


	//   ....[73]....
        /*06ac*/ 	.word	0x00006410


	//   ....[74]....
        /*06b0*/ 	.word	0x00006440


	//   ....[75]....
        /*06b4*/ 	.word	0x00006470


	//   ....[76]....
        /*06b8*/ 	.word	0x00006720


	//   ....[77]....
        /*06bc*/ 	.word	0x000067d0


	//   ....[78]....
        /*06c0*/ 	.word	0x00006850


	//   ....[79]....
        /*06c4*/ 	.word	0x00006890


	//   ....[80]....
        /*06c8*/ 	.word	0x000068c0


	//   ....[81]....
        /*06cc*/ 	.word	0x000068f0


	//   ....[82]....
        /*06d0*/ 	.word	0x00006910


	//   ....[83]....
        /*06d4*/ 	.word	0x00006950


	//   ....[84]....
        /*06d8*/ 	.word	0x00006970


	//   ....[85]....
        /*06dc*/ 	.word	0x000069c0


	//   ....[86]....
        /*06e0*/ 	.word	0x00006a60


	//   ....[87]....
        /*06e4*/ 	.word	0x00006aa0


	//   ....[88]....
        /*06e8*/ 	.word	0x00006ae0


	//   ....[89]....
        /*06ec*/ 	.word	0x00006b50


	//   ....[90]....
        /*06f0*/ 	.word	0x00006b90


	//   ....[91]....
        /*06f4*/ 	.word	0x00006bb0


	//   ....[92]....
        /*06f8*/ 	.word	0x00006c60


	//   ....[93]....
        /*06fc*/ 	.word	0x00006d30


	//   ....[94]....
        /*0700*/ 	.word	0x00006d60


	//   ....[95]....
        /*0704*/ 	.word	0x00006d70


	//   ....[96]....
        /*0708*/ 	.word	0x00006da0


	//   ....[97]....
        /*070c*/ 	.word	0x00006de0


	//   ....[98]....
        /*0710*/ 	.word	0x00006e10


	//   ....[99]....
        /*0714*/ 	.word	0x00006ec0


	//   ....[100]....
        /*0718*/ 	.word	0x00006f60


	//   ....[101]....
        /*071c*/ 	.word	0x00006fa0


	//   ....[102]....
        /*0720*/ 	.word	0x000073b0


	//   ....[103]....
        /*0724*/ 	.word	0x000073c0


	//   ....[104]....
        /*0728*/ 	.word	0x000073d0


	//   ....[105]....
        /*072c*/ 	.word	0x000073e0


	//   ....[106]....
        /*0730*/ 	.word	0x000073f0


	//   ....[107]....
        /*0734*/ 	.word	0x00007400


	//   ....[108]....
        /*0738*/ 	.word	0x00007430


	//   ....[109]....
        /*073c*/ 	.word	0x00007460


	//   ....[110]....
        /*0740*/ 	.word	0x00007470


	//   ....[111]....
        /*0744*/ 	.word	0x000074a0


	//   ....[112]....
        /*0748*/ 	.word	0x000074d0


	//   ....[113]....
        /*074c*/ 	.word	0x00007530


	//   ....[114]....
        /*0750*/ 	.word	0x00007540


	//   ....[115]....
        /*0754*/ 	.word	0x00007580


	//   ....[116]....
        /*0758*/ 	.word	0x000075c0


	//   ....[117]....
        /*075c*/ 	.word	0x00007600


	//   ....[118]....
        /*0760*/ 	.word	0x00007610


	//   ....[119]....
        /*0764*/ 	.word	0x00007650


	//   ....[120]....
        /*0768*/ 	.word	0x00007690


	//   ....[121]....
        /*076c*/ 	.word	0x000076a0


	//   ....[122]....
        /*0770*/ 	.word	0x000076e0


	//   ....[123]....
        /*0774*/ 	.word	0x00007720


	//   ....[124]....
        /*0778*/ 	.word	0x00007760


	//   ....[125]....
        /*077c*/ 	.word	0x00007770


	//   ....[126]....
        /*0780*/ 	.word	0x000077b0


	//   ....[127]....
        /*0784*/ 	.word	0x000077f0


	//   ....[128]....
        /*0788*/ 	.word	0x00007830


	//   ....[129]....
        /*078c*/ 	.word	0x00007870


	//   ....[130]....
        /*0790*/ 	.word	0x000078b0


	//   ....[131]....
        /*0794*/ 	.word	0x000078f0


	//   ....[132]....
        /*0798*/ 	.word	0x00007930


	//   ....[133]....
        /*079c*/ 	.word	0x00007950


	//   ....[134]....
        /*07a0*/ 	.word	0x00009dd0


	//   ....[135]....
        /*07a4*/ 	.word	0x00009e10


	//   ....[136]....
        /*07a8*/ 	.word	0x00009e30


	//   ....[137]....
        /*07ac*/ 	.word	0x00009e80


	//   ....[138]....
        /*07b0*/ 	.word	0x00009f50


	//   ....[139]....
        /*07b4*/ 	.word	0x0000a030


	//   ....[140]....
        /*07b8*/ 	.word	0x0000a070


	//   ....[141]....
        /*07bc*/ 	.word	0x0000a100


	//   ....[142]....
        /*07c0*/ 	.word	0x0000a150


	//   ....[143]....
        /*07c4*/ 	.word	0x0000a220


	//   ....[144]....
        /*07c8*/ 	.word	0x0000a2a0


	//   ....[145]....
        /*07cc*/ 	.word	0x0000a320


	//   ....[146]....
        /*07d0*/ 	.word	0x0000a360


	//   ....[147]....
        /*07d4*/ 	.word	0x0000a3d0


	//   ....[148]....
        /*07d8*/ 	.word	0x0000a410


	//   ....[149]....
        /*07dc*/ 	.word	0x0000a4d0


	//   ....[150]....
        /*07e0*/ 	.word	0x0000a640


	//   ....[151]....
        /*07e4*/ 	.word	0x0000a790


	//   ....[152]....
        /*07e8*/ 	.word	0x0000a890


	//   ....[153]....
        /*07ec*/ 	.word	0x0000a930


	//   ....[154]....
        /*07f0*/ 	.word	0x0000aad0


	//   ....[155]....
        /*07f4*/ 	.word	0x0000ae70


	//   ....[156]....
        /*07f8*/ 	.word	0x0000b0f0


	//   ....[157]....
        /*07fc*/ 	.word	0x0000b130


	//   ....[158]....
        /*0800*/ 	.word	0x0000b160


	//   ....[159]....
        /*0804*/ 	.word	0x0000b1a0


	//   ....[160]....
        /*0808*/ 	.word	0x0000b1e0


	//   ....[161]....
        /*080c*/ 	.word	0x0000b220


	//   ....[162]....
        /*0810*/ 	.word	0x0000b260


	//   ....[163]....
        /*0814*/ 	.word	0x0000b430


	//   ....[164]....
        /*0818*/ 	.word	0x0000b470


	//   ....[165]....
        /*081c*/ 	.word	0x0000b4b0


	//   ....[166]....
        /*0820*/ 	.word	0x0000b640


	//   ....[167]....
        /*0824*/ 	.word	0x0000b650


	//   ....[168]....
        /*0828*/ 	.word	0x0000b660


	//   ....[169]....
        /*082c*/ 	.word	0x0000b670


	//   ....[170]....
        /*0830*/ 	.word	0x0000b680


	//   ....[171]....
        /*0834*/ 	.word	0x0000b690


	//   ....[172]....
        /*0838*/ 	.word	0x0000b6c0


	//   ....[173]....
        /*083c*/ 	.word	0x0000b6f0


	//   ....[174]....
        /*0840*/ 	.word	0x0000b730


	//   ....[175]....
        /*0844*/ 	.word	0x0000b740


	//   ....[176]....
        /*0848*/ 	.word	0x0000b790


	//   ....[177]....
        /*084c*/ 	.word	0x0000b7d0


	//   ....[178]....
        /*0850*/ 	.word	0x0000b800


	//   ....[179]....
        /*0854*/ 	.word	0x0000b830


	//   ....[180]....
        /*0858*/ 	.word	0x0000b850


	//   ....[181]....
        /*085c*/ 	.word	0x0000b8c0


	//   ....[182]....
        /*0860*/ 	.word	0x0000b8d0


	//   ....[183]....
        /*0864*/ 	.word	0x0000b900


	//   ....[184]....
        /*0868*/ 	.word	0x0000b940


	//   ....[185]....
        /*086c*/ 	.word	0x0000b980


	//   ....[186]....
        /*0870*/ 	.word	0x0000b9c0


	//   ....[187]....
        /*0874*/ 	.word	0x0000b9e0


	//   ....[188]....
        /*0878*/ 	.word	0x0000ba20


	//   ....[189]....
        /*087c*/ 	.word	0x0000ba30


	//   ....[190]....
        /*0880*/ 	.word	0x0000ba40


	//   ....[191]....
        /*0884*/ 	.word	0x0000ba70


	//   ....[192]....
        /*0888*/ 	.word	0x0000bab0


	//   ....[193]....
        /*088c*/ 	.word	0x0000baf0


	//   ....[194]....
        /*0890*/ 	.word	0x0000bb20


	//   ....[195]....
        /*0894*/ 	.word	0x0000bb30


	//   ....[196]....
        /*0898*/ 	.word	0x0000bb60


	//   ....[197]....
        /*089c*/ 	.word	0x0000bba0


	//   ....[198]....
        /*08a0*/ 	.word	0x0000da20


	//   ....[199]....
        /*08a4*/ 	.word	0x0000dbc0


	//   ....[200]....
        /*08a8*/ 	.word	0x0000de10


	//   ....[201]....
        /*08ac*/ 	.word	0x0000dfb0


	//   ....[202]....
        /*08b0*/ 	.word	0x0000e0d0


	//   ....[203]....
        /*08b4*/ 	.word	0x0000e620


	//   ....[204]....
        /*08b8*/ 	.word	0x0000e950


	//   ....[205]....
        /*08bc*/ 	.word	0x0000ec90


	//   ....[206]....
        /*08c0*/ 	.word	0x0000ef40


	//   ....[207]....
        /*08c4*/ 	.word	0x0000f180


	//   ....[208]....
        /*08c8*/ 	.word	0x0000f3f0


	//   ....[209]....
        /*08cc*/ 	.word	0x0000f6c0


	//   ....[210]....
        /*08d0*/ 	.word	0x0000f8e0


	//   ....[211]....
        /*08d4*/ 	.word	0x0000fa70


	//   ....[212]....
        /*08d8*/ 	.word	0x00011990


	//   ....[213]....
        /*08dc*/ 	.word	0x00011c20


	//   ....[214]....
        /*08e0*/ 	.word	0x00011c90


	//   ....[215]....
        /*08e4*/ 	.word	0x00011d00


	//   ....[216]....
        /*08e8*/ 	.word	0x00011d70


	//   ....[217]....
        /*08ec*/ 	.word	0x00011de0


	//----- nvinfo : EIATTR_REG_RECONFIG
	.align		4
.L_1394:
        /*08f0*/ 	.byte	0x01, 0x54
	.zero		2


	//----- nvinfo : EIATTR_SYSCALL_OFFSETS
	.align		4
        /*08f4*/ 	.byte	0x04, 0x46
        /*08f6*/ 	.short	(.L_1396 - .L_1395)


	//   ....[0]....
.L_1395:
        /*08f8*/ 	.word	0x00000bc0


	//   ....[1]....
        /*08fc*/ 	.word	0x00000cb0


	//   ....[2]....
        /*0900*/ 	.word	0x00000e10


	//   ....[3]....
        /*0904*/ 	.word	0x00000f00


	//----- nvinfo : EIATTR_MBARRIER_INSTR_OFFSETS
	.align		4
.L_1396:
        /*0908*/ 	.byte	0x04, 0x39
        /*090a*/ 	.short	(.L_1398 - .L_1397)


	//   ....[0]....
.L_1397:
        /*090c*/ 	.word	0x00000290
        /*0910*/ 	.word	0x000000ff
        /*0914*/ 	.word	0x00030c00
        /*0918*/ 	.short	0x0100
        /*091a*/ 	.byte	0x06
	.zero		1


	//   ....[1]....
        /*091c*/ 	.word	0x00000390
        /*0920*/ 	.word	0x000000ff
        /*0924*/ 	.word	0x00030c10
        /*0928*/ 	.short	0x0100
        /*092a*/ 	.byte	0x08
	.zero		1


	//   ....[2]....
        /*092c*/ 	.word	0x000003a0
        /*0930*/ 	.word	0x000000ff
        /*0934*/ 	.word	0x00030c20
        /*0938*/ 	.short	0x0100
        /*093a*/ 	.byte	0x08
	.zero		1


	//   ....[3]....
        /*093c*/ 	.word	0x000003b0
        /*0940*/ 	.word	0x000000ff
        /*0944*/ 	.word	0x00030c18
        /*0948*/ 	.short	0x0100
        /*094a*/ 	.byte	0x08
	.zero		1


	//   ....[4]....
        /*094c*/ 	.word	0x000003c0
        /*0950*/ 	.word	0x000000ff
        /*0954*/ 	.word	0x00030c28
        /*0958*/ 	.short	0x0100
        /*095a*/ 	.byte	0x08
	.zero		1


	//   ....[5]....
        /*095c*/ 	.word	0x000004f0
        /*0960*/ 	.word	0x000000ff
        /*0964*/ 	.word	0x00030c30
        /*0968*/ 	.short	0x0100
        /*096a*/ 	.byte	0x08
	.zero		1


	//   ....[6]....
        /*096c*/ 	.word	0x00000500
        /*0970*/ 	.word	0x000000ff
        /*0974*/ 	.word	0x00030c40
        /*0978*/ 	.short	0x0100
        /*097a*/ 	.byte	0x08
	.zero		1


	//   ....[7]....
        /*097c*/ 	.word	0x00000510
        /*0980*/ 	.word	0x000000ff
        /*0984*/ 	.word	0x00030c38
        /*0988*/ 	.short	0x0100
        /*098a*/ 	.byte	0x08
	.zero		1


	//   ....[8]....
        /*098c*/ 	.word	0x00000520
        /*0990*/ 	.word	0x000000ff
        /*0994*/ 	.word	0x00030c48
        /*0998*/ 	.short	0x0100
        /*099a*/ 	.byte	0x08
	.zero		1


	//   ....[9]....
        /*099c*/ 	.word	0x00000fa0
        /*09a0*/ 	.word	0x000000de
        /*09a4*/ 	.word	0x00030c00
        /*09a8*/ 	.short	0x010a
        /*09aa*/ 	.byte	0x3f
	.zero		1


	//   ....[10]....
        /*09ac*/ 	.word	0x000010c0
        /*09b0*/ 	.word	0x000000de
        /*09b4*/ 	.word	0x00030c00
        /*09b8*/ 	.short	0x010a
        /*09ba*/ 	.byte	0x3f
	.zero		1


	//   ....[11]....
        /*09bc*/ 	.word	0x00001b50
        /*09c0*/ 	.word	0x00000008
        /*09c4*/ 	.word	0x00030c10
        /*09c8*/ 	.short	0x010a
        /*09ca*/ 	.byte	0x3f
	.zero		1


	//   ....[12]....
        /*09cc*/ 	.word	0x00001bc0
        /*09d0*/ 	.word	0x00000008
        /*09d4*/ 	.word	0x00030c10
        /*09d8*/ 	.short	0x010a
        /*09da*/ 	.byte	0x3f
	.zero		1


	//   ....[13]....
        /*09dc*/ 	.word	0x00001fa0
        /*09e0*/ 	.word	0x00000008
        /*09e4*/ 	.word	0x00030c30
        /*09e8*/ 	.short	0x010a
        /*09ea*/ 	.byte	0x3f
	.zero		1


	//   ....[14]....
        /*09ec*/ 	.word	0x00002020
        /*09f0*/ 	.word	0x00000008
        /*09f4*/ 	.word	0x00030c30
        /*09f8*/ 	.short	0x010a
        /*09fa*/ 	.byte	0x3f
	.zero		1


	//   ....[15]....
        /*09fc*/ 	.word	0x00005090
        /*0a00*/ 	.word	0x00000009
        /*0a04*/ 	.word	0x00000000
        /*0a08*/ 	.short	0x0101
        /*0a0a*/ 	.byte	0x3f
	.zero		1


	//   ....[16]....
        /*0a0c*/ 	.word	0x000054e0
        /*0a10*/ 	.word	0x00000008
        /*0a14*/ 	.word	0x00000000
        /*0a18*/ 	.short	0x0101
        /*0a1a*/ 	.byte	0x3f
	.zero		1


	//   ....[17]....
        /*0a1c*/ 	.word	0x00005d90
        /*0a20*/ 	.word	0x00000006
        /*0a24*/ 	.word	0x00030c10
        /*0a28*/ 	.short	0x010a
        /*0a2a*/ 	.byte	0x3f
	.zero		1


	//   ....[18]....
        /*0a2c*/ 	.word	0x00005e10
        /*0a30*/ 	.word	0x00000006
        /*0a34*/ 	.word	0x00030c10
        /*0a38*/ 	.short	0x010a
        /*0a3a*/ 	.byte	0x3f
	.zero		1


	//   ....[19]....
        /*0a3c*/ 	.word	0x00006210
        /*0a40*/ 	.word	0x00000006
        /*0a44*/ 	.word	0x00030c30
        /*0a48*/ 	.short	0x010a
        /*0a4a*/ 	.byte	0x3f
	.zero		1


	//   ....[20]....
        /*0a4c*/ 	.word	0x000062a0
        /*0a50*/ 	.word	0x00000006
        /*0a54*/ 	.word	0x00030c30
        /*0a58*/ 	.short	0x010a
        /*0a5a*/ 	.byte	0x3f
	.zero		1


	//   ....[21]....
        /*0a5c*/ 	.word	0x00008a70
        /*0a60*/ 	.word	0x00000007
        /*0a64*/ 	.word	0x00000000
        /*0a68*/ 	.short	0x0101
        /*0a6a*/ 	.byte	0x3f
	.zero		1


	//   ....[22]....
        /*0a6c*/ 	.word	0x00008ee0
        /*0a70*/ 	.word	0x00000006
        /*0a74*/ 	.word	0x00000000
        /*0a78*/ 	.short	0x0101
        /*0a7a*/ 	.byte	0x3f
	.zero		1


	//   ....[23]....
        /*0a7c*/ 	.word	0x00009730
        /*0a80*/ 	.word	0x00000007
        /*0a84*/ 	.word	0x00030c10
        /*0a88*/ 	.short	0x010a
        /*0a8a*/ 	.byte	0x3f
	.zero		1


	//   ....[24]....
        /*0a8c*/ 	.word	0x000097b0
        /*0a90*/ 	.word	0x00000007
        /*0a94*/ 	.word	0x00030c10
        /*0a98*/ 	.short	0x010a
        /*0a9a*/ 	.byte	0x3f
	.zero		1


	//   ....[25]....
        /*0a9c*/ 	.word	0x00009bc0
        /*0aa0*/ 	.word	0x00000007
        /*0aa4*/ 	.word	0x00030c30
        /*0aa8*/ 	.short	0x010a
        /*0aaa*/ 	.byte	0x3f
	.zero		1


	//   ....[26]....
        /*0aac*/ 	.word	0x00009c50
        /*0ab0*/ 	.word	0x00000007
        /*0ab4*/ 	.word	0x00030c30
        /*0ab8*/ 	.short	0x010a
        /*0aba*/ 	.byte	0x3f
	.zero		1


	//   ....[27]....
        /*0abc*/ 	.word	0x0000cd80
        /*0ac0*/ 	.word	0x00000008
        /*0ac4*/ 	.word	0x00000000
        /*0ac8*/ 	.short	0x0101
        /*0aca*/ 	.byte	0x3f
	.zero		1


	//   ....[28]....
        /*0acc*/ 	.word	0x0000d1f0
        /*0ad0*/ 	.word	0x00000007
        /*0ad4*/ 	.word	0x00000000
        /*0ad8*/ 	.short	0x0101
        /*0ada*/ 	.byte	0x3f
	.zero		1


	//   ....[29]....
        /*0adc*/ 	.word	0x000100e0
        /*0ae0*/ 	.word	0x00000010
        /*0ae4*/ 	.word	0x00030c20
        /*0ae8*/ 	.short	0x010a
        /*0aea*/ 	.byte	0x3f
	.zero		1


	//   ....[30]....
        /*0aec*/ 	.word	0x000106b0
        /*0af0*/ 	.word	0x00000010
        /*0af4*/ 	.word	0x00030c40
        /*0af8*/ 	.short	0x010a
        /*0afa*/ 	.byte	0x3f
	.zero		1


	//   ....[31]....
        /*0afc*/ 	.word	0x000108e0
        /*0b00*/ 	.word	0x00000010
        /*0b04*/ 	.word	0x00030c28
        /*0b08*/ 	.short	0x010a
        /*0b0a*/ 	.byte	0x3f
	.zero		1


	//   ....[32]....
        /*0b0c*/ 	.word	0x00010b10
        /*0b10*/ 	.word	0x00000010
        /*0b14*/ 	.word	0x00030c48
        /*0b18*/ 	.short	0x010a
        /*0b1a*/ 	.byte	0x3f
	.zero		1


	//   ....[33]....
        /*0b1c*/ 	.word	0x00010cf0
        /*0b20*/ 	.word	0x00000010
        /*0b24*/ 	.word	0x00030c20
        /*0b28*/ 	.short	0x010a
        /*0b2a*/ 	.byte	0x3f
	.zero		1


	//   ....[34]....
        /*0b2c*/ 	.word	0x00010fa0
        /*0b30*/ 	.word	0x00000010
        /*0b34*/ 	.word	0x00030c40
        /*0b38*/ 	.short	0x010a
        /*0b3a*/ 	.byte	0x3f
	.zero		1


	//   ....[35]....
        /*0b3c*/ 	.word	0x000111a0
        /*0b40*/ 	.word	0x00000010
        /*0b44*/ 	.word	0x00030c28
        /*0b48*/ 	.short	0x010a
        /*0b4a*/ 	.byte	0x3f
	.zero		1


	//   ....[36]....
        /*0b4c*/ 	.word	0x00011420
        /*0b50*/ 	.word	0x00000003
        /*0b54*/ 	.word	0x00030c40
        /*0b58*/ 	.short	0x010a
        /*0b5a*/ 	.byte	0x3f
	.zero		1


	//   ....[37]....
        /*0b5c*/ 	.word	0x000117f0
        /*0b60*/ 	.word	0x00000006
        /*0b64*/ 	.word	0x00000000
        /*0b68*/ 	.short	0x010a
        /*0b6a*/ 	.byte	0x3f
	.zero		1


	//   ....[38]....
        /*0b6c*/ 	.word	0x00011850
        /*0b70*/ 	.word	0x00000003
        /*0b74*/ 	.word	0x00000000
        /*0b78*/ 	.short	0x010a
        /*0b7a*/ 	.byte	0x3f
	.zero		1


	//   ....[39]....
        /*0b7c*/ 	.word	0x000118b0
        /*0b80*/ 	.word	0x00000002
        /*0b84*/ 	.word	0x00000000
        /*0b88*/ 	.short	0x010a
        /*0b8a*/ 	.byte	0x3f
	.zero		1


	//   ....[40]....
        /*0b8c*/ 	.word	0x000118e0
        /*0b90*/ 	.word	0x00000003
        /*0b94*/ 	.word	0x00000000
        /*0b98*/ 	.short	0x010a
        /*0b9a*/ 	.byte	0x3f
	.zero		1


	//   ....[41]....
        /*0b9c*/ 	.word	0x000119c0
        /*0ba0*/ 	.word	0x000000de
        /*0ba4*/ 	.word	0x00030c00
        /*0ba8*/ 	.short	0x010a
        /*0baa*/ 	.byte	0x3f
	.zero		1


	//   ....[42]....
        /*0bac*/ 	.word	0x00011a10
        /*0bb0*/ 	.word	0x00000008
        /*0bb4*/ 	.word	0x00030c10
        /*0bb8*/ 	.short	0x010a
        /*0bba*/ 	.byte	0x3f
	.zero		1


	//   ....[43]....
        /*0bbc*/ 	.word	0x00011a60
        /*0bc0*/ 	.word	0x00000008
        /*0bc4*/ 	.word	0x00030c30
        /*0bc8*/ 	.short	0x010a
        /*0bca*/ 	.byte	0x3f
	.zero		1


	//   ....[44]....
        /*0bcc*/ 	.word	0x00011ab0
        /*0bd0*/ 	.word	0x00000006
        /*0bd4*/ 	.word	0x00030c10
        /*0bd8*/ 	.short	0x010a
        /*0bda*/ 	.byte	0x3f
	.zero		1


	//   ....[45]....
        /*0bdc*/ 	.word	0x00011b00
        /*0be0*/ 	.word	0x00000006
        /*0be4*/ 	.word	0x00030c30
        /*0be8*/ 	.short	0x010a
        /*0bea*/ 	.byte	0x3f
	.zero		1


	//   ....[46]....
        /*0bec*/ 	.word	0x00011b50
        /*0bf0*/ 	.word	0x00000007
        /*0bf4*/ 	.word	0x00030c10
        /*0bf8*/ 	.short	0x010a
        /*0bfa*/ 	.byte	0x3f
	.zero		1


	//   ....[47]....
        /*0bfc*/ 	.word	0x00011ba0
        /*0c00*/ 	.word	0x00000007
        /*0c04*/ 	.word	0x00030c30
        /*0c08*/ 	.short	0x010a
        /*0c0a*/ 	.byte	0x3f
	.zero		1


	//   ....[48]....
        /*0c0c*/ 	.word	0x00011e20
        /*0c10*/ 	.word	0x00000010
        /*0c14*/ 	.word	0x00030c20
        /*0c18*/ 	.short	0x010a
        /*0c1a*/ 	.byte	0x3f
	.zero		1


	//   ....[49]....
        /*0c1c*/ 	.word	0x00011e70
        /*0c20*/ 	.word	0x00000010
        /*0c24*/ 	.word	0x00030c40
        /*0c28*/ 	.short	0x010a
        /*0c2a*/ 	.byte	0x3f
	.zero		1


	//   ....[50]....
        /*0c2c*/ 	.word	0x00011ec0
        /*0c30*/ 	.word	0x00000010
        /*0c34*/ 	.word	0x00030c28
        /*0c38*/ 	.short	0x010a
        /*0c3a*/ 	.byte	0x3f
	.zero		1


	//   ....[51]....
        /*0c3c*/ 	.word	0x00011f10
        /*0c40*/ 	.word	0x00000010
        /*0c44*/ 	.word	0x00030c48
        /*0c48*/ 	.short	0x010a
        /*0c4a*/ 	.byte	0x3f
	.zero		1


	//   ....[52]....
        /*0c4c*/ 	.word	0x00011f70
        /*0c50*/ 	.word	0x00000010
        /*0c54*/ 	.word	0x00030c20
        /*0c58*/ 	.short	0x010a
        /*0c5a*/ 	.byte	0x3f
	.zero		1


	//   ....[53]....
        /*0c5c*/ 	.word	0x00011fc0
        /*0c60*/ 	.word	0x00000010
        /*0c64*/ 	.word	0x00030c40
        /*0c68*/ 	.short	0x010a
        /*0c6a*/ 	.byte	0x3f
	.zero		1


	//   ....[54]....
        /*0c6c*/ 	.word	0x00012010
        /*0c70*/ 	.word	0x00000010
        /*0c74*/ 	.word	0x00030c28
        /*0c78*/ 	.short	0x010a
        /*0c7a*/ 	.byte	0x3f
	.zero		1


	//   ....[55]....
        /*0c7c*/ 	.word	0x00012060
        /*0c80*/ 	.word	0x00000003
        /*0c84*/ 	.word	0x00030c40
        /*0c88*/ 	.short	0x010a
        /*0c8a*/ 	.byte	0x3f
	.zero		1


	//   ....[56]....
        /*0c8c*/ 	.word	0x00012130
        /*0c90*/ 	.word	0x00000006
        /*0c94*/ 	.word	0x00000000
        /*0c98*/ 	.short	0x010a
        /*0c9a*/ 	.byte	0x3f
	.zero		1


	//   ....[57]....
        /*0c9c*/ 	.word	0x00012180
        /*0ca0*/ 	.word	0x00000003
        /*0ca4*/ 	.word	0x00000000
        /*0ca8*/ 	.short	0x010a
        /*0caa*/ 	.byte	0x3f
	.zero		1


	//   ....[58]....
        /*0cac*/ 	.word	0x000121d0
        /*0cb0*/ 	.word	0x00000002
        /*0cb4*/ 	.word	0x00000000
        /*0cb8*/ 	.short	0x010a
        /*0cba*/ 	.byte	0x3f
	.zero		1


	//----- nvinfo : EIATTR_NUM_MBARRIERS
	.align		4
.L_1398:
        /*0cbc*/ 	.byte	0x03, 0x38
        /*0cbe*/ 	.short	0x0009


	//----- nvinfo : EIATTR_EXIT_INSTR_OFFSETS
	.align		4
        /*0cc0*/ 	.byte	0x04, 0x1c
        /*0cc2*/ 	.short	(.L_1400 - .L_1399)


	//   ....[0]....
.L_1399:
        /*0cc4*/ 	.word	0x00011930


	//----- nvinfo : EIATTR_MAX_THREADS
	.align		4
.L_1400:
        /*0cc8*/ 	.byte	0x04, 0x05
        /*0cca*/ 	.short	(.L_1402 - .L_1401)
.L_1401:
        /*0ccc*/ 	.word	0x00000180
        /*0cd0*/ 	.word	0x00000001
        /*0cd4*/ 	.word	0x00000001


	//----- nvinfo : EIATTR_CRS_STACK_SIZE
	.align		4
.L_1402:
        /*0cd8*/ 	.byte	0x04, 0x1e
        /*0cda*/ 	.short	(.L_1404 - .L_1403)
.L_1403:
        /*0cdc*/ 	.word	0x00000000


	//----- nvinfo : EIATTR_CBANK_PARAM_SIZE
	.align		4
.L_1404:
        /*0ce0*/ 	.byte	0x03, 0x19
        /*0ce2*/ 	.short	0x06f0


	//----- nvinfo : EIATTR_PARAM_CBANK
	.align		4
        /*0ce4*/ 	.byte	0x04, 0x0a
        /*0ce6*/ 	.short	(.L_1406 - .L_1405)
	.align		4
.L_1405:
        /*0ce8*/ 	.word	index@(.nv.constant0._ZN7cutlass13device_kernelIN5flash11enable_sm90INS1_16FlashAttnBwdSm90INS1_25CollectiveMainloopBwdSm90ILi2ELi2ELi2EN4cute5tupleIJNS5_1CILi1EEES8_S8_EEENS6_IJNS7_ILi128EEESA_NS7_ILi64EEEEEENS_6half_tEfNS_4arch4Sm90ELb0ELb1ELb0ELb0ELb1ELb1ELb0ELb0ELi2ELi1ELi2ELi2ELb0EEENS1_24CollectiveEpilogueBwdGQAISC_fSF_Li256ELb0ELb1EEENS1_19SingleTileSchedulerILb0ELb0ELb0ELi128EEEEEEEEEvNT_6ParamsE)
        /*0cec*/ 	.short	0x0210
        /*0cee*/ 	.short	0x06f0


	//----- nvinfo : EIATTR_SW_WAR
	.align		4
.L_1406:
        /*0cf0*/ 	.byte	0x04, 0x36
        /*0cf2*/ 	.short	(.L_1408 - .L_1407)
.L_1407:
        /*0cf4*/ 	.word	0x00000008
.L_1408:


//--------------------- .nv.info._ZN7cutlass13device_kernelIN5flash11enable_sm90INS1_16FlashAttnBwdSm90INS1_25CollectiveMainloopBwdSm90ILi2ELi2ELi2EN4cute5tupleIJNS5_1CILi1EEES8_S8_EEENS6_IJNS7_ILi128EEESA_NS7_ILi64EEEEEENS_6half_tEfNS_4arch4Sm90ELb0ELb1ELb0ELb1ELb0ELb1ELb0ELb0ELi2ELi1ELi2ELi2ELb0EEENS1_21CollectiveEpilogueBwdISC_SD_SF_Li256ELb1ELb0ELi1EEENS1_19SingleTileSchedulerILb1ELb0ELb0ELi128EEEEEEEEEvNT_6ParamsE --------------------------
	.section	.nv.info._ZN7cutlass13device_kernelIN5flash11enable_sm90INS1_16FlashAttnBwdSm90INS1_25CollectiveMainloopBwdSm90ILi2ELi2ELi2EN4cute5tupleIJNS5_1CILi1EEES8_S8_EEENS6_IJNS7_ILi128EEESA_NS7_ILi64EEEEEENS_6half_tEfNS_4arch4Sm90ELb0ELb1ELb0ELb1ELb0ELb1ELb0ELb0ELi2ELi1ELi2ELi2ELb0EEENS1_21CollectiveEpilogueBwdISC_SD_SF_Li256ELb1ELb0ELi1EEENS1_19SingleTileSchedulerILb1ELb0ELb0ELi128EEEEEEEEEvNT_6ParamsE,"",@"SHT_CUDA_INFO"
	.sectionflags	@""
	.align	4


	//----- nvinfo : EIATTR_CUDA_API_VERSION
	.align		4
        /*0000*/ 	.byte	0x04, 0x37
        /*0002*/ 	.short	(.L_1410 - .L_1409)
.L_1409:
        /*0004*/ 	.word	0x00000082


	//----- nvinfo : EIATTR_KPARAM_INFO
	.align		4
.L_1410:
        /*0008*/ 	.byte	0x04, 0x17
        /*000a*/ 	.short	(.L_1412 - .L_1411)
.L_1411:
        /*000c*/ 	.word	0x00000000
        /*0010*/ 	.short	0x0000
        /*0012*/ 	.short	0x0070
        /*0014*/ 	.byte	0x00, 0xf0, 0x01, 0x1a


	//----- nvinfo : EIATTR_SPARSE_MMA_MASK
	.align		4
.L_1412:
        /*0018*/ 	.byte	0x03, 0x50
        /*001a*/ 	.short	0x0000


	//----- nvinfo : EIATTR_MAXREG_COUNT
	.align		4
        /*001c*/ 	.byte	0x03, 0x1b
        /*001e*/ 	.short	0x00a8


	//----- nvinfo : EIATTR_NUM_BARRIERS
	.align		4
        /*0020*/ 	.byte	0x02, 0x4c
        /*0022*/ 	.byte	0x10
	.zero		1


	//----- nvinfo : EIATTR_EXTERNS
	.align		4
        /*0024*/ 	.byte	0x04, 0x0f
        /*0026*/ 	.short	(.L_1414 - .L_1413)


	//   ....[0]....
	.align		4
.L_1413:
        /*0028*/ 	.word	index@(__assertfail)


	//----- nvinfo : EIATTR_ANNOTATIONS
	.align		4
.L_1414:
        /*002c*/ 	.byte	0x04, 0x55
        /*002e*/ 	.short	(.L_1416 - .L_1415)


	//   ....[0]....
.L_1415:
        /* <DEDUP_REMOVED lines=31> */


	//----- nvinfo : EIATTR_MERCURY_ISA_VERSION
	.align		4
.L_1416:
        /*0210*/ 	.byte	0x03, 0x5f
        /*0212*/ 	.short	0x0101


	//----- nvinfo : EIATTR_INT_WARP_WIDE_INSTR_OFFSETS
	.align		4
        /*0214*/ 	.byte	0x04, 0x31
        /*0216*/ 	.short	(.L_1418 - .L_1417)


	//   ....[0]....
.L_1417:
        /*0218*/ 	.word	0x00000190


	//   ....[1]....
        /*021c*/ 	.word	0x000001c0


	//----- nvinfo : EIATTR_COOP_GROUP_MASK_REGIDS
	.align		4
.L_1418:
        /*0220*/ 	.byte	0x04, 0x29
        /*0222*/ 	.short	(.L_1420 - .L_1419)


	//   ....[0]....
.L_1419:
        /*0224*/ 	.word	0xffffffff


	//   ....[1]....
        /*0228*/ 	.word	0xffffffff


	//   ....[2]....
        /*022c*/ 	.word	0xffffffff


	//   ....[3]....
        /*0230*/ 	.word	0xffffffff


	//   ....[4]....
        /*0234*/ 	.word	0xffffffff


	//   ....[5]....
        /*0238*/ 	.word	0xffffffff


	//   ....[6]....
        /*023c*/ 	.word	0xffffffff


	//   ....[7]....
        /*0240*/ 	.word	0xffffffff


	//   ....[8]....
        /*0244*/ 	.word	0xffffffff


	//   ....[9]....
        /*0248*/ 	.word	0xffffffff


	//   ....[10]....
        /*024c*/ 	.word	0xffffffff


	//   ....[11]....
        /*0250*/ 	.word	0xffffffff


	//   ....[12]....
        /*0254*/ 	.word	0xffffffff


	//   ....[13]....
        /*0258*/ 	.word	0xffffffff


	//   ....[14]....
        /*025c*/ 	.word	0xffffffff


	//   ....[15]....
        /*0260*/ 	.word	0xffffffff


	//   ....[16]....
        /*0264*/ 	.word	0xffffffff


	//   ....[17]....
        /*0268*/ 	.word	0xffffffff


	//   ....[18]....
        /*026c*/ 	.word	0xffffffff


	//   ....[19]....
        /*0270*/ 	.word	0xffffffff


	//   ....[20]....
        /*0274*/ 	.word	0xffffffff


	//   ....[21]....
        /*0278*/ 	.word	0xffffffff


	//   ....[22]....
        /*027c*/ 	.word	0xffffffff


	//   ....[23]....
        /*0280*/ 	.word	0xffffffff


	//   ....[24]....
        /*0284*/ 	.word	0xffffffff


	//   ....[25]....
        /*0288*/ 	.word	0xffffffff


	//   ....[26]....
        /*028c*/ 	.word	0xffffffff


	//   ....[27]....
        /*0290*/ 	.word	0xffffffff


	//   ....[28]....
        /*0294*/ 	.word	0xffffffff


	//   ....[29]....
        /*0298*/ 	.word	0xffffffff


	//   ....[30]....
        /*029c*/ 	.word	0xffffffff


	//   ....[31]....
        /*02a0*/ 	.word	0xffffffff


	//   ....[32]....
        /*02a4*/ 	.word	0xffffffff


	//   ....[33]....
        /*02a8*/ 	.word	0xffffffff


	//   ....[34]....
        /*02ac*/ 	.word	0xffffffff


	//   ....[35]....
        /*02b0*/ 	.word	0xffffffff


	//   ....[36]....
        /*02b4*/ 	.word	0xffffffff


	//   ....[37]....
        /*02b8*/ 	.word	0xffffffff


	//   ....[38]....
        /*02bc*/ 	.word	0xffffffff


	//   ....[39]....
        /*02c0*/ 	.word	0xffffffff


	//   ....[40]....
        /*02c4*/ 	.word	0xffffffff


	//   ....[41]....
        /*02c8*/ 	.word	0xffffffff


	//   ....[42]....
        /*02cc*/ 	.word	0xffffffff


	//   ....[43]....
        /*02d0*/ 	.word	0xffffffff


	//   ....[44]....
        /*02d4*/ 	.word	0xffffffff


	//   ....[45]....
        /*02d8*/ 	.word	0xffffffff


	//   ....[46]....
        /*02dc*/ 	.word	0xffffffff


	//   ....[47]....
        /*02e0*/ 	.word	0xffffffff


	//   ....[48]....
        /*02e4*/ 	.word	0xffffffff


	//   ....[49]....
        /*02e8*/ 	.word	0xffffffff


	//   ....[50]....
        /*02ec*/ 	.word	0xffffffff


	//   ....[51]....
        /*02f0*/ 	.word	0xffffffff


	//   ....[52]....
        /*02f4*/ 	.word	0xffffffff


	//   ....[53]....
        /*02f8*/ 	.word	0xffffffff


	//   ....[54]....
        /*02fc*/ 	.word	0xffffffff


	//   ....[55]....
        /*0300*/ 	.word	0xffffffff


	//   ....[56]....
        /*0304*/ 	.word	0xffffffff


	//   ....[57]....
        /*0308*/ 	.word	0xffffffff


	//   ....[58]....
        /*030c*/ 	.word	0xffffffff


	//   ....[59]....
        /*0310*/ 	.word	0xffffffff


	//   ....[60]....
        /*0314*/ 	.word	0xffffffff


	//   ....[61]....
        /*0318*/ 	.word	0xffffffff


	//   ....[62]....
        /*031c*/ 	.word	0xffffffff


	//   ....[63]....
        /*0320*/ 	.word	0xffffffff


	//   ....[64]....
        /*0324*/ 	.word	0xffffffff


	//   ....[65]....
        /*0328*/ 	.word	0xffffffff


	//   ....[66]....
        /*032c*/ 	.word	0xffffffff


	//   ....[67]....
        /*0330*/ 	.word	0xffffffff


	//   ....[68]....
        /*0334*/ 	.word	0xffffffff


	//   ....[69]....
        /*0338*/ 	.word	0xffffffff


	//   ....[70]....
        /*033c*/ 	.word	0xffffffff


	//   ....[71]....
        /*0340*/ 	.word	0xffffffff


	//   ....[72]....
        /*0344*/ 	.word	0xffffffff


	//   ....[73]....
        /*0348*/ 	.word	0xffffffff


	//   ....[74]....
        /*034c*/ 	.word	0xffffffff


	//   ....[75]....
        /*0350*/ 	.word	0xffffffff


	//   ....[76]....
        /*0354*/ 	.word	0xffffffff


	//   ....[77]....
        /*0358*/ 	.word	0xffffffff


	//   ....[78]....
        /*035c*/ 	.word	0xffffffff


	//   ....[79]....
        /*0360*/ 	.word	0xffffffff


	//   ....[80]....
        /*0364*/ 	.word	0xffffffff


	//   ....[81]....
        /*0368*/ 	.word	0xffffffff


	//   ....[82]....
        /*036c*/ 	.word	0xffffffff


	//   ....[83]....
        /*0370*/ 	.word	0xffffffff


	//   ....[84]....
        /*0374*/ 	.word	0xffffffff


	//   ....[85]....
        /*0378*/ 	.word	0xffffffff


	//   ....[86]....
        /*037c*/ 	.word	0xffffffff


	//   ....[87]....
        /*0380*/ 	.word	0xffffffff


	//   ....[88]....
        /*0384*/ 	.word	0xffffffff


	//   ....[89]....
        /*0388*/ 	.word	0xffffffff


	//   ....[90]....
        /*038c*/ 	.word	0xffffffff


	//   ....[91]....
        /*0390*/ 	.word	0xffffffff


	//   ....[92]....
        /*0394*/ 	.word	0xffffffff


	//   ....[93]....
        /*0398*/ 	.word	0xffffffff


	//   ....[94]....
        /*039c*/ 	.word	0xffffffff


	//   ....[95]....
        /*03a0*/ 	.word	0xffffffff


	//   ....[96]....
        /*03a4*/ 	.word	0xffffffff


	//   ....[97]....
        /*03a8*/ 	.word	0xffffffff


	//   ....[98]....
        /*03ac*/ 	.word	0xffffffff


	//   ....[99]....
        /*03b0*/ 	.word	0xffffffff


	//   ....[100]....
        /*03b4*/ 	.word	0xffffffff


	//   ....[101]....
        /*03b8*/ 	.word	0xffffffff


	//   ....[102]....
        /*03bc*/ 	.word	0xffffffff


	//   ....[103]....
        /*03c0*/ 	.word	0xffffffff


	//   ....[104]....
        /*03c4*/ 	.word	0xffffffff


	//   ....[105]....
        /*03c8*/ 	.word	0xffffffff


	//   ....[106]....
        /*03cc*/ 	.word	0xffffffff


	//   ....[107]....
        /*03d0*/ 	.word	0xffffffff


	//   ....[108]....
        /*03d4*/ 	.word	0xffffffff


	//   ....[109]....
        /*03d8*/ 	.word	0xffffffff


	//   ....[110]....
        /*03dc*/ 	.word	0xffffffff


	//   ....[111]....
        /*03e0*/ 	.word	0xffffffff


	//   ....[112]....
        /*03e4*/ 	.word	0xffffffff


	//   ....[113]....
        /*03e8*/ 	.word	0xffffffff


	//   ....[114]....
        /*03ec*/ 	.word	0xffffffff


	//   ....[115]....
        /*03f0*/ 	.word	0xffffffff


	//   ....[116]....
        /*03f4*/ 	.word	0xffffffff


	//   ....[117]....
        /*03f8*/ 	.word	0xffffffff


	//   ....[118]....
        /*03fc*/ 	.word	0xffffffff


	//   ....[119]....
        /*0400*/ 	.word	0xffffffff


	//   ....[120]....
        /*0404*/ 	.word	0xffffffff


	//   ....[121]....
        /*0408*/ 	.word	0xffffffff


	//   ....[122]....
        /*040c*/ 	.word	0xffffffff


	//   ....[123]....
        /*0410*/ 	.word	0xffffffff


	//   ....[124]....
        /*0414*/ 	.word	0xffffffff


	//   ....[125]....
        /*0418*/ 	.word	0xffffffff


	//   ....[126]....
        /*041c*/ 	.word	0xffffffff


	//   ....[127]....
        /*0420*/ 	.word	0xffffffff


	//   ....[128]....
        /*0424*/ 	.word	0xffffffff


	//   ....[129]....
        /*0428*/ 	.word	0xffffffff


	//   ....[130]....
        /*042c*/ 	.word	0xffffffff


	//   ....[131]....
        /*0430*/ 	.word	0xffffffff


	//   ....[132]....
        /*0434*/ 	.word	0xffffffff


	//   ....[133]....
        /*0438*/ 	.word	0xffffffff


	//   ....[134]....
        /*043c*/ 	.word	0xffffffff


	//   ....[135]....
        /*0440*/ 	.word	0xffffffff


	//   ....[136]....
        /*0444*/ 	.word	0xffffffff


	//   ....[137]....
        /*0448*/ 	.word	0xffffffff


	//   ....[138]....
        /*044c*/ 	.word	0xffffffff


	//   ....[139]....
        /*0450*/ 	.word	0xffffffff


	//   ....[140]....
        /*0454*/ 	.word	0xffffffff


	//   ....[141]....
        /*0458*/ 	.word	0xffffffff


	//   ....[142]....
        /*045c*/ 	.word	0xffffffff


	//   ....[143]....
        /*0460*/ 	.word	0xffffffff


	//   ....[144]....
        /*0464*/ 	.word	0xffffffff


	//   ....[145]....
        /*0468*/ 	.word	0xffffffff


	//   ....[146]....
        /*046c*/ 	.word	0xffffffff


	//   ....[147]....
        /*0470*/ 	.word	0xffffffff


	//   ....[148]....
        /*0474*/ 	.word	0xffffffff


	//   ....[149]....
        /*0478*/ 	.word	0xffffffff


	//   ....[150]....
        /*047c*/ 	.word	0xffffffff


	//   ....[151]....
        /*0480*/ 	.word	0xffffffff


	//   ....[152]....
        /*0484*/ 	.word	0xffffffff


	//   ....[153]....
        /*0488*/ 	.word	0xffffffff


	//   ....[154]....
        /*048c*/ 	.word	0xffffffff


	//   ....[155]....
        /*0490*/ 	.word	0xffffffff


	//   ....[156]....
        /*0494*/ 	.word	0xffffffff


	//   ....[157]....
        /*0498*/ 	.word	0xffffffff


	//   ....[158]....
        /*049c*/ 	.word	0xffffffff


	//   ....[159]....
        /*04a0*/ 	.word	0xffffffff


	//   ....[160]....
        /*04a4*/ 	.word	0xffffffff


	//   ....[161]....
        /*04a8*/ 	.word	0xffffffff


	//   ....[162]....
        /*04ac*/ 	.word	0xffffffff


	//   ....[163]....
        /*04b0*/ 	.word	0xffffffff


	//   ....[164]....
        /*04b4*/ 	.word	0xffffffff


	//   ....[165]....
        /*04b8*/ 	.word	0xffffffff


	//   ....[166]....
        /*04bc*/ 	.word	0xffffffff


	//   ....[167]....
        /*04c0*/ 	.word	0xffffffff


	//   ....[168]....
        /*04c4*/ 	.word	0xffffffff


	//   ....[169]....
        /*04c8*/ 	.word	0xffffffff


	//   ....[170]....
        /*04cc*/ 	.word	0xffffffff


	//   ....[171]....
        /*04d0*/ 	.word	0xffffffff


	//   ....[172]....
        /*04d4*/ 	.word	0xffffffff


	//   ....[173]....
        /*04d8*/ 	.word	0xffffffff


	//   ....[174]....
        /*04dc*/ 	.word	0xffffffff


	//   ....[175]....
        /*04e0*/ 	.word	0xffffffff


	//   ....[176]....
        /*04e4*/ 	.word	0xffffffff


	//   ....[177]....
        /*04e8*/ 	.word	0xffffffff


	//   ....[178]....
        /*04ec*/ 	.word	0xffffffff


	//   ....[179]....
        /*04f0*/ 	.word	0xffffffff


	//   ....[180]....
        /*04f4*/ 	.word	0xffffffff


	//   ....[181]....
        /*04f8*/ 	.word	0xffffffff


	//   ....[182]....
        /*04fc*/ 	.word	0xffffffff


	//   ....[183]....
        /*0500*/ 	.word	0xffffffff


	//   ....[184]....
        /*0504*/ 	.word	0xffffffff


	//   ....[185]....
        /*0508*/ 	.word	0xffffffff


	//   ....[186]....
        /*050c*/ 	.word	0xffffffff


	//   ....[187]....
        /*0510*/ 	.word	0xffffffff


	//   ....[188]....
        /*0514*/ 	.word	0xffffffff


	//   ....[189]....
        /*0518*/ 	.word	0xffffffff


	//   ....[190]....
        /*051c*/ 	.word	0xffffffff


	//   ....[191]....
        /*0520*/ 	.word	0xffffffff


	//   ....[192]....
        /*0524*/ 	.word	0xffffffff


	//   ....[193]....
        /*0528*/ 	.word	0xffffffff


	//   ....[194]....
        /*052c*/ 	.word	0xffffffff


	//   ....[195]....
        /*0530*/ 	.word	0xffffffff


	//   ....[196]....
        /*0534*/ 	.word	0xffffffff


	//   ....[197]....
        /*0538*/ 	.word	0xffffffff


	//   ....[198]....
        /*053c*/ 	.word	0xffffffff


	//   ....[199]....
        /*0540*/ 	.word	0x0500000f


	//----- nvinfo : EIATTR_COOP_GROUP_INSTR_OFFSETS
	.align		4
.L_1420:
        /*0544*/ 	.byte	0x04, 0x28
        /*0546*/ 	.short	(.L_1422 - .L_1421)


	//   ....[0]....
.L_1421:
        /*0548*/ 	.word	0x00000070


	//   ....[1]....
        /*054c*/ 	.word	0x000001a0


	//   ....[2]....
        /*0550*/ 	.word	0x000001f0


	//   ....[3]....
        /*0554*/ 	.word	0x000003e0


	//   ....[4]....
        /*0558*/ 	.word	0x00000620


	//   ....[5]....
        /*055c*/ 	.word	0x00001410


	//   ....[6]....
        /*0560*/ 	.word	0x00002440


	//   ....[7]....
        /*0564*/ 	.word	0x00002500


	//   ....[8]....
        /*0568*/ 	.word	0x00002530


	//   ....[9]....
        /*056c*/ 	.word	0x00002660


	//   ....[10]....
        /*0570*/ 	.word	0x000026b0


	//   ....[11]....
        /*0574*/ 	.word	0x00002980


	//   ....[12]....
        /*0578*/ 	.word	0x000029f0


	//   ....[13]....
        /*057c*/ 	.word	0x00002a40


	//   ....[14]....
        /*0580*/ 	.word	0x00002d30


	//   ....[15]....
        /*0584*/ 	.word	0x00002db0


	//   ....[16]....
        /*0588*/ 	.word	0x00002f40


	//   ....[17]....
        /*058c*/ 	.word	0x000030d0


	//   ....[18]....
        /*0590*/ 	.word	0x00003100


	//   ....[19]....
        /*0594*/ 	.word	0x00003140


	//   ....[20]....
        /*0598*/ 	.word	0x00003290


	//   ....[21]....
        /*059c*/ 	.word	0x000032f0


	//   ....[22]....
        /*05a0*/ 	.word	0x000034c0


	//   ....[23]....
        /*05a4*/ 	.word	0x00003560


	//   ....[24]....
        /*05a8*/ 	.word	0x000035f0


	//   ....[25]....
        /*05ac*/ 	.word	0x000036c0


	//   ....[26]....
        /*05b0*/ 	.word	0x00003700


	//   ....[27]....
        /*05b4*/ 	.word	0x00003740


	//   ....[28]....
        /*05b8*/ 	.word	0x00003780


	//   ....[29]....
        /*05bc*/ 	.word	0x000037b0


	//   ....[30]....
        /*05c0*/ 	.word	0x00003830


	//   ....[31]....
        /*05c4*/ 	.word	0x00003890


	//   ....[32]....
        /*05c8*/ 	.word	0x000038e0


	//   ....[33]....
        /*05cc*/ 	.word	0x000038f0


	//   ....[34]....
        /*05d0*/ 	.word	0x00003950


	//   ....[35]....
        /*05d4*/ 	.word	0x000039e0


	//   ....[36]....
        /*05d8*/ 	.word	0x00003ab0


	//   ....[37]....
        /*05dc*/ 	.word	0x00003b90


	//   ....[38]....
        /*05e0*/ 	.word	0x00003c00


	//   ....[39]....
        /*05e4*/ 	.word	0x00003c30


	//   ....[40]....
        /*05e8*/ 	.word	0x00003c50


	//   ....[41]....
        /*05ec*/ 	.word	0x00003c60


	//   ....[42]....
        /*05f0*/ 	.word	0x00003c80


	//   ....[43]....
        /*05f4*/ 	.word	0x00003c90


	//   ....[44]....
        /*05f8*/ 	.word	0x00003cb0


	//   ....[45]....
        /*05fc*/ 	.word	0x00003d30


	//   ....[46]....
        /*0600*/ 	.word	0x00003dc0


	//   ....[47]....
        /*0604*/ 	.word	0x00003e00


	//   ....[48]....
        /*0608*/ 	.word	0x00003e40


	//   ....[49]....
        /*060c*/ 	.word	0x00003e80


	//   ....[50]....
        /*0610*/ 	.word	0x00003ef0


	//   ....[51]....
        /*0614*/ 	.word	0x00003f10


	//   ....[52]....
        /*0618*/ 	.word	0x00003f70


	//   ....[53]....
        /*061c*/ 	.word	0x00003ff0


	//   ....[54]....
        /*0620*/ 	.word	0x00004030


	//   ....[55]....
        /*0624*/ 	.word	0x00004070


	//   ....[56]....
        /*0628*/ 	.word	0x000040b0


	//   ....[57]....
        /*062c*/ 	.word	0x000040f0


	//   ....[58]....
        /*0630*/ 	.word	0x00004130


	//   ....[59]....
        /*0634*/ 	.word	0x00004170


	//   ....[60]....
        /*0638*/ 	.word	0x000041b0


	//   ....[61]....
        /*063c*/ 	.word	0x000041f0


	//   ....[62]....
        /*0640*/ 	.word	0x00004230


	//   ....[63]....
        /*0644*/ 	.word	0x00004270


	//   ....[64]....
        /*0648*/ 	.word	0x000042b0


	//   ....[65]....
        /*064c*/ 	.word	0x000042f0


	//   ....[66]....
        /*0650*/ 	.word	0x00004330


	//   ....[67]....
        /*0654*/ 	.word	0x00004370


	//   ....[68]....
        /*0658*/ 	.word	0x000043b0


	//   ....[69]....
        /*065c*/ 	.word	0x000043f0


	//   ....[70]....
        /*0660*/ 	.word	0x00006610


	//   ....[71]....
        /*0664*/ 	.word	0x00006670


	//   ....[72]....
        /*0668*/ 	.word	0x000066b0


	//   ....[73]....
        /*066c*/ 	.word	0x000066e0


	//   ....[74]....
        /*0670*/ 	.word	0x00006710


	//   ....[75]....
        /*0674*/ 	.word	0x00006740


	//   ....[76]....
        /*0678*/ 	.word	0x00006a20


	//   ....[77]....
        /*067c*/ 	.word	0x00006a30


	//   ....[78]....
        /*0680*/ 	.word	0x00006a60


	//   ....[79]....
        /*0684*/ 	.word	0x00006a90


	//   ....[80]....
        /*0688*/ 	.word	0x00006ad0


	//   ....[81]....
        /*068c*/ 	.word	0x00006bc0


	//   ....[82]....
        /*0690*/ 	.word	0x00006ca0


	//   ....[83]....
        /*0694*/ 	.word	0x00006ce0


	//   ....[84]....
        /*0698*/ 	.word	0x00006d20


	//   ....[85]....
        /*069c*/ 	.word	0x00006d50


	//   ....[86]....
        /*06a0*/ 	.word	0x00006d90


	//   ....[87]....
        /*06a4*/ 	.word	0x00006dc0


	//   ....[88]....
        /*06a8*/ 	.word	0x00006de0


	//   ....[89]....
        /*06ac*/ 	.word	0x00006e50


	//   ....[90]....
        /*06b0*/ 	.word	0x00006e90


	//   ....[91]....
        /*06b4*/ 	.word	0x00006ed0


	//   ....[92]....
        /*06b8*/ 	.word	0x00006f10


	//   ....[93]....
        /*06bc*/ 	.word	0x00006f50


	//   ....[94]....
        /*06c0*/ 	.word	0x00006fc0


	//   ....[95]....
        /*06c4*/ 	.word	0x00007000


	//   ....[96]....
        /*06c8*/ 	.word	0x00007060


	//   ....[97]....
        /*06cc*/ 	.word	0x000070b0


	//   ....[98]....
        /*06d0*/ 	.word	0x000070f0


	//   ....[99]....
        /*06d4*/ 	.word	0x000071c0


	//   ....[100]....
        /*06d8*/ 	.word	0x00007200


	//   ....[101]....
        /*06dc*/ 	.word	0x00007270


	//   ....[102]....
        /*06e0*/ 	.word	0x00007690


	//   ....[103]....
        /*06e4*/ 	.word	0x000076a0


	//   ....[104]....
        /*06e8*/ 	.word	0x000076b0


	//   ....[105]....
        /*06ec*/ 	.word	0x000076c0


	//   ....[106]....
        /*06f0*/ 	.word	0x000076d0


	//   ....[107]....
        /*06f4*/ 	.word	0x000076e0


	//   ....[108]....
        /*06f8*/ 	.word	0x00007710


	//   ....[109]....
        /*06fc*/ 	.word	0x00007740


	//   ....[110]....
        /*0700*/ 	.word	0x00007780


	//   ....[111]....
        /*0704*/ 	.word	0x000077a0


	//   ....[112]....
        /*0708*/ 	.word	0x000077e0


	//   ....[113]....
        /*070c*/ 	.word	0x00007820


	//   ....[114]....
        /*0710*/ 	.word	0x00007860


	//   ....[115]....
        /*0714*/ 	.word	0x00007870


	//   ....[116]....
        /*0718*/ 	.word	0x000078a0


	//   ....[117]....
        /*071c*/ 	.word	0x000078e0


	//   ....[118]....
        /*0720*/ 	.word	0x00007910


	//   ....[119]....
        /*0724*/ 	.word	0x00007940


	//   ....[120]....
        /*0728*/ 	.word	0x00007990


	//   ....[121]....
        /*072c*/ 	.word	0x000079d0


	//   ....[122]....
        /*0730*/ 	.word	0x000079f0


	//   ....[123]....
        /*0734*/ 	.word	0x00007a30


	//   ....[124]....
        /*0738*/ 	.word	0x00007a70


	//   ....[125]....
        /*073c*/ 	.word	0x00007ab0


	//   ....[126]....
        /*0740*/ 	.word	0x00007ac0


	//   ....[127]....
        /*0744*/ 	.word	0x00007af0


	//   ....[128]....
        /*0748*/ 	.word	0x00007b00


	//   ....[129]....
        /*074c*/ 	.word	0x00007b10


	//   ....[130]....
        /*0750*/ 	.word	0x00007b20


	//   ....[131]....
        /*0754*/ 	.word	0x00007b30


	//   ....[132]....
        /*0758*/ 	.word	0x00007b70


	//   ....[133]....
        /*075c*/ 	.word	0x00007bb0


	//   ....[134]....
        /*0760*/ 	.word	0x0000a040


	//   ....[135]....
        /*0764*/ 	.word	0x0000a180


	//   ....[136]....
        /*0768*/ 	.word	0x0000a1b0


	//   ....[137]....
        /*076c*/ 	.word	0x0000a260


	//   ....[138]....
        /*0770*/ 	.word	0x0000a2e0


	//   ....[139]....
        /*0774*/ 	.word	0x0000a3c0


	//   ....[140]....
        /*0778*/ 	.word	0x0000a400


	//   ....[141]....
        /*077c*/ 	.word	0x0000a4f0


	//   ....[142]....
        /*0780*/ 	.word	0x0000a530


	//   ....[143]....
        /*0784*/ 	.word	0x0000a570


	//   ....[144]....
        /*0788*/ 	.word	0x0000a620


	//   ....[145]....
        /*078c*/ 	.word	0x0000a710


	//   ....[146]....
        /*0790*/ 	.word	0x0000a770


	//   ....[147]....
        /*0794*/ 	.word	0x0000a810


	//   ....[148]....
        /*0798*/ 	.word	0x0000a850


	//   ....[149]....
        /*079c*/ 	.word	0x0000a880


	//   ....[150]....
        /*07a0*/ 	.word	0x0000a9a0


	//   ....[151]....
        /*07a4*/ 	.word	0x0000a9e0


	//   ....[152]....
        /*07a8*/ 	.word	0x0000ab40


	//   ....[153]....
        /*07ac*/ 	.word	0x0000ac40


	//   ....[154]....
        /*07b0*/ 	.word	0x0000ac80


	//   ....[155]....
        /*07b4*/ 	.word	0x0000b1d0


	//   ....[156]....
        /*07b8*/ 	.word	0x0000b2d0


	//   ....[157]....
        /*07bc*/ 	.word	0x0000b300


	//   ....[158]....
        /*07c0*/ 	.word	0x0000b340


	//   ....[159]....
        /*07c4*/ 	.word	0x0000b3c0


	//   ....[160]....
        /*07c8*/ 	.word	0x0000b400


	//   ....[161]....
        /*07cc*/ 	.word	0x0000b490


	//   ....[162]....
        /*07d0*/ 	.word	0x0000b4d0


	//   ....[163]....
        /*07d4*/ 	.word	0x0000b6d0


	//   ....[164]....
        /*07d8*/ 	.word	0x0000b710


	//   ....[165]....
        /*07dc*/ 	.word	0x0000b760


	//   ....[166]....
        /*07e0*/ 	.word	0x0000b910


	//   ....[167]....
        /*07e4*/ 	.word	0x0000b920


	//   ....[168]....
        /*07e8*/ 	.word	0x0000b930


	//   ....[169]....
        /*07ec*/ 	.word	0x0000b940


	//   ....[170]....
        /*07f0*/ 	.word	0x0000b950


	//   ....[171]....
        /*07f4*/ 	.word	0x0000b960


	//   ....[172]....
        /*07f8*/ 	.word	0x0000b990


	//   ....[173]....
        /*07fc*/ 	.word	0x0000b9c0


	//   ....[174]....
        /*0800*/ 	.word	0x0000ba00


	//   ....[175]....
        /*0804*/ 	.word	0x0000ba30


	//   ....[176]....
        /*0808*/ 	.word	0x0000ba70


	//   ....[177]....
        /*080c*/ 	.word	0x0000baa0


	//   ....[178]....
        /*0810*/ 	.word	0x0000bae0


	//   ....[179]....
        /*0814*/ 	.word	0x0000baf0


	//   ....[180]....
        /*0818*/ 	.word	0x0000bb10


	//   ....[181]....
        /*081c*/ 	.word	0x0000bb50


	//   ....[182]....
        /*0820*/ 	.word	0x0000bb90


	//   ....[183]....
        /*0824*/ 	.word	0x0000bc30


	//   ....[184]....
        /*0828*/ 	.word	0x0000bc70


	//   ....[185]....
        /*082c*/ 	.word	0x0000bcb0


	//   ....[186]....
        /*0830*/ 	.word	0x0000bce0


	//   ....[187]....
        /*0834*/ 	.word	0x0000bd20


	//   ....[188]....
        /*0838*/ 	.word	0x0000bd30


	//   ....[189]....
        /*083c*/ 	.word	0x0000bd40


	//   ....[190]....
        /*0840*/ 	.word	0x0000bd70


	//   ....[191]....
        /*0844*/ 	.word	0x0000bdb0


	//   ....[192]....
        /*0848*/ 	.word	0x0000bde0


	//   ....[193]....
        /*084c*/ 	.word	0x0000be00


	//   ....[194]....
        /*0850*/ 	.word	0x0000be20


	//   ....[195]....
        /*0854*/ 	.word	0x0000be30


	//   ....[196]....
        /*0858*/ 	.word	0x0000be40


	//   ....[197]....
        /*085c*/ 	.word	0x0000be50


	//   ....[198]....
        /*0860*/ 	.word	0x0000f6c0


	//   ....[199]....
        /*0864*/ 	.word	0x00012e10


	//----- nvinfo : EIATTR_REG_RECONFIG
	.align		4
.L_1422:
        /*0868*/ 	.byte	0x01, 0x54
	.zero		2


	//----- nvinfo : EIATTR_SYSCALL_OFFSETS
	.align		4
        /*086c*/ 	.byte	0x04, 0x46
        /*086e*/ 	.short	(.L_1424 - .L_1423)


	//   ....[0]....
.L_1423:
        /*0870*/ 	.word	0x00001070


	//   ....[1]....
        /*0874*/ 	.word	0x00001160


	//   ....[2]....
        /*0878*/ 	.word	0x000012c0


	//   ....[3]....
        /*087c*/ 	.word	0x000013b0


	//----- nvinfo : EIATTR_MBARRIER_INSTR_OFFSETS
	.align		4
.L_1424:
        /*0880*/ 	.byte	0x04, 0x39
        /*0882*/ 	.short	(.L_1426 - .L_1425)


	//   ....[0]....
.L_1425:
        /*0884*/ 	.word	0x00000290
        /*0888*/ 	.word	0x000000ff
        /*088c*/ 	.word	0x00030c00
        /*0890*/ 	.short	0x0100
        /*0892*/ 	.byte	0x06
	.zero		1


	//   ....[1]....
        /*0894*/ 	.word	0x00000390
        /*0898*/ 	.word	0x000000ff
        /*089c*/ 	.word	0x00030c10
        /*08a0*/ 	.short	0x0100
        /*08a2*/ 	.byte	0x08
	.zero		1


	//   ....[2]....
        /*08a4*/ 	.word	0x000003a0
        /*08a8*/ 	.word	0x000000ff
        /*08ac*/ 	.word	0x00030c20
        /*08b0*/ 	.short	0x0100
        /*08b2*/ 	.byte	0x08
	.zero		1


	//   ....[3]....
        /*08b4*/ 	.word	0x000003b0
        /*08b8*/ 	.word	0x000000ff
        /*08bc*/ 	.word	0x00030c18
        /*08c0*/ 	.short	0x0100
        /*08c2*/ 	.byte	0x08
	.zero		1


	//   ....[4]....
        /*08c4*/ 	.word	0x000003c0
        /*08c8*/ 	.word	0x000000ff
        /*08cc*/ 	.word	0x00030c28
        /*08d0*/ 	.short	0x0100
        /*08d2*/ 	.byte	0x08
	.zero		1


	//   ....[5]....
        /*08d4*/ 	.word	0x000004f0
        /*08d8*/ 	.word	0x000000ff
        /*08dc*/ 	.word	0x00030c30
        /*08e0*/ 	.short	0x0100
        /*08e2*/ 	.byte	0x08
	.zero		1


	//   ....[6]....
        /*08e4*/ 	.word	0x00000500
        /*08e8*/ 	.word	0x000000ff
        /*08ec*/ 	.word	0x00030c40
        /*08f0*/ 	.short	0x0100
        /*08f2*/ 	.byte	0x08
	.zero		1


	//   ....[7]....
        /*08f4*/ 	.word	0x00000510
        /*08f8*/ 	.word	0x000000ff
        /*08fc*/ 	.word	0x00030c38
        /*0900*/ 	.short	0x0100
        /*0902*/ 	.byte	0x08
	.zero		1


	//   ....[8]....
        /*0904*/ 	.word	0x00000520
        /*0908*/ 	.word	0x000000ff
        /*090c*/ 	.word	0x00030c48
        /*0910*/ 	.short	0x0100
        /*0912*/ 	.byte	0x08
	.zero		1


	//   ....[9]....
        /*0914*/ 	.word	0x00001450
        /*0918*/ 	.word	0x00000010
        /*091c*/ 	.word	0x00030c00
        /*0920*/ 	.short	0x010a
        /*0922*/ 	.byte	0x3f
	.zero		1


	//   ....[10]....
        /*0924*/ 	.word	0x00001570
        /*0928*/ 	.word	0x00000010
        /*092c*/ 	.word	0x00030c00
        /*0930*/ 	.short	0x010a
        /*0932*/ 	.byte	0x3f
	.zero		1


	//   ....[11]....
        /*0934*/ 	.word	0x00001de0
        /*0938*/ 	.word	0x00000008
        /*093c*/ 	.word	0x00030c10
        /*0940*/ 	.short	0x010a
        /*0942*/ 	.byte	0x3f
	.zero		1


	//   ....[12]....
        /*0944*/ 	.word	0x00001e50
        /*0948*/ 	.word	0x00000008
        /*094c*/ 	.word	0x00030c10
        /*0950*/ 	.short	0x010a
        /*0952*/ 	.byte	0x3f
	.zero		1


	//   ....[13]....
        /*0954*/ 	.word	0x00002230
        /*0958*/ 	.word	0x00000008
        /*095c*/ 	.word	0x00030c30
        /*0960*/ 	.short	0x010a
        /*0962*/ 	.byte	0x3f
	.zero		1


	//   ....[14]....
        /*0964*/ 	.word	0x000022a0
        /*0968*/ 	.word	0x00000008
        /*096c*/ 	.word	0x00030c30
        /*0970*/ 	.short	0x010a
        /*0972*/ 	.byte	0x3f
	.zero		1


	//   ....[15]....
        /*0974*/ 	.word	0x00005330
        /*0978*/ 	.word	0x00000009
        /*097c*/ 	.word	0x00000000
        /*0980*/ 	.short	0x0101
        /*0982*/ 	.byte	0x3f
	.zero		1


	//   ....[16]....
        /*0984*/ 	.word	0x00005780
        /*0988*/ 	.word	0x00000008
        /*098c*/ 	.word	0x00000000
        /*0990*/ 	.short	0x0101
        /*0992*/ 	.byte	0x3f
	.zero		1


	//   ....[17]....
        /*0994*/ 	.word	0x00006050
        /*0998*/ 	.word	0x00000007
        /*099c*/ 	.word	0x00030c10
        /*09a0*/ 	.short	0x010a
        /*09a2*/ 	.byte	0x3f
	.zero		1


	//   ....[18]....
        /*09a4*/ 	.word	0x000060d0
        /*09a8*/ 	.word	0x00000007
        /*09ac*/ 	.word	0x00030c10
        /*09b0*/ 	.short	0x010a
        /*09b2*/ 	.byte	0x3f
	.zero		1


	//   ....[19]....
        /*09b4*/ 	.word	0x000064e0
        /*09b8*/ 	.word	0x00000007
        /*09bc*/ 	.word	0x00030c30
        /*09c0*/ 	.short	0x010a
        /*09c2*/ 	.byte	0x3f
	.zero		1


	//   ....[20]....
        /*09c4*/ 	.word	0x00006570
        /*09c8*/ 	.word	0x00000007
        /*09cc*/ 	.word	0x00030c30
        /*09d0*/ 	.short	0x010a
        /*09d2*/ 	.byte	0x3f
	.zero		1


	//   ....[21]....
        /*09d4*/ 	.word	0x00008d40
        /*09d8*/ 	.word	0x00000008
        /*09dc*/ 	.word	0x00000000
        /*09e0*/ 	.short	0x0101
        /*09e2*/ 	.byte	0x3f
	.zero		1


	//   ....[22]....
        /*09e4*/ 	.word	0x000091a0
        /*09e8*/ 	.word	0x00000007
        /*09ec*/ 	.word	0x00000000
        /*09f0*/ 	.short	0x0101
        /*09f2*/ 	.byte	0x3f
	.zero		1


	//   ....[23]....
        /*09f4*/ 	.word	0x00009a00
        /*09f8*/ 	.word	0x00000007
        /*09fc*/ 	.word	0x00030c10
        /*0a00*/ 	.short	0x010a
        /*0a02*/ 	.byte	0x3f
	.zero		1


	//   ....[24]....
        /*0a04*/ 	.word	0x00009a80
        /*0a08*/ 	.word	0x00000007
        /*0a0c*/ 	.word	0x00030c10
        /*0a10*/ 	.short	0x010a
        /*0a12*/ 	.byte	0x3f
	.zero		1


	//   ....[25]....
        /*0a14*/ 	.word	0x00009e80
        /*0a18*/ 	.word	0x00000007
        /*0a1c*/ 	.word	0x00030c30
        /*0a20*/ 	.short	0x010a
        /*0a22*/ 	.byte	0x3f
	.zero		1


	//   ....[26]....
        /*0a24*/ 	.word	0x00009f10
        /*0a28*/ 	.word	0x00000007
        /*0a2c*/ 	.word	0x00030c30
        /*0a30*/ 	.short	0x010a
        /*0a32*/ 	.byte	0x3f
	.zero		1


	//   ....[27]....
        /*0a34*/ 	.word	0x0000d050
        /*0a38*/ 	.word	0x00000008
        /*0a3c*/ 	.word	0x00000000
        /*0a40*/ 	.short	0x0101
        /*0a42*/ 	.byte	0x3f
	.zero		1


	//   ....[28]....
        /*0a44*/ 	.word	0x0000d4c0
        /*0a48*/ 	.word	0x00000007
        /*0a4c*/ 	.word	0x00000000
        /*0a50*/ 	.short	0x0101
        /*0a52*/ 	.byte	0x3f
	.zero		1


	//   ....[29]....
        /*0a54*/ 	.word	0x00011440
        /*0a58*/ 	.word	0x0000000f
        /*0a5c*/ 	.word	0x00030c20
        /*0a60*/ 	.short	0x010a
        /*0a62*/ 	.byte	0x3f
	.zero		1


	//   ....[30]....
        /*0a64*/ 	.word	0x00011a30
        /*0a68*/ 	.word	0x0000000f
        /*0a6c*/ 	.word	0x00030c40
        /*0a70*/ 	.short	0x010a
        /*0a72*/ 	.byte	0x3f
	.zero		1


	//   ....[31]....
        /*0a74*/ 	.word	0x00011c90
        /*0a78*/ 	.word	0x0000000f
        /*0a7c*/ 	.word	0x00030c28
        /*0a80*/ 	.short	0x010a
        /*0a82*/ 	.byte	0x3f
	.zero		1


	//   ....[32]....
        /*0a84*/ 	.word	0x00011ef0
        /*0a88*/ 	.word	0x0000000f
        /*0a8c*/ 	.word	0x00030c48
        /*0a90*/ 	.short	0x010a
        /*0a92*/ 	.byte	0x3f
	.zero		1


	//   ....[33]....
        /*0a94*/ 	.word	0x000120f0
        /*0a98*/ 	.word	0x0000000f
        /*0a9c*/ 	.word	0x00030c20
        /*0aa0*/ 	.short	0x010a
        /*0aa2*/ 	.byte	0x3f
	.zero		1


	//   ....[34]....
        /*0aa4*/ 	.word	0x000123c0
        /*0aa8*/ 	.word	0x0000000f
        /*0aac*/ 	.word	0x00030c40
        /*0ab0*/ 	.short	0x010a
        /*0ab2*/ 	.byte	0x3f
	.zero		1


	//   ....[35]....
        /*0ab4*/ 	.word	0x000125f0
        /*0ab8*/ 	.word	0x0000000f
        /*0abc*/ 	.word	0x00030c28
        /*0ac0*/ 	.short	0x010a
        /*0ac2*/ 	.byte	0x3f
	.zero		1


	//   ....[36]....
        /*0ac4*/ 	.word	0x00012890
        /*0ac8*/ 	.word	0x00000003
        /*0acc*/ 	.word	0x00030c40
        /*0ad0*/ 	.short	0x010a
        /*0ad2*/ 	.byte	0x3f
	.zero		1


	//   ....[37]....
        /*0ad4*/ 	.word	0x00012c80
        /*0ad8*/ 	.word	0x00000007
        /*0adc*/ 	.word	0x00000000
        /*0ae0*/ 	.short	0x010a
        /*0ae2*/ 	.byte	0x3f
	.zero		1


	//   ....[38]....
        /*0ae4*/ 	.word	0x00012cd0
        /*0ae8*/ 	.word	0x00000003
        /*0aec*/ 	.word	0x00000000
        /*0af0*/ 	.short	0x010a
        /*0af2*/ 	.byte	0x3f
	.zero		1


	//   ....[39]....
        /*0af4*/ 	.word	0x00012d30
        /*0af8*/ 	.word	0x00000005
        /*0afc*/ 	.word	0x00000000
        /*0b00*/ 	.short	0x010a
        /*0b02*/ 	.byte	0x3f
	.zero		1


	//   ....[40]....
        /*0b04*/ 	.word	0x00012d60
        /*0b08*/ 	.word	0x00000003
        /*0b0c*/ 	.word	0x00000000
        /*0b10*/ 	.short	0x010a
        /*0b12*/ 	.byte	0x3f
	.zero		1


	//   ....[41]....
        /*0b14*/ 	.word	0x00012e40
        /*0b18*/ 	.word	0x00000010
        /*0b1c*/ 	.word	0x00030c00
        /*0b20*/ 	.short	0x010a
        /*0b22*/ 	.byte	0x3f
	.zero		1


	//   ....[42]....
        /*0b24*/ 	.word	0x00012e90
        /*0b28*/ 	.word	0x00000008
        /*0b2c*/ 	.word	0x00030c10
        /*0b30*/ 	.short	0x010a
        /*0b32*/ 	.byte	0x3f
	.zero		1


	//   ....[43]....
        /*0b34*/ 	.word	0x00012ee0
        /*0b38*/ 	.word	0x00000008
        /*0b3c*/ 	.word	0x00030c30
        /*0b40*/ 	.short	0x010a
        /*0b42*/ 	.byte	0x3f
	.zero		1


	//   ....[44]....
        /*0b44*/ 	.word	0x00012f30
        /*0b48*/ 	.word	0x00000007
        /*0b4c*/ 	.word	0x00030c10
        /*0b50*/ 	.short	0x010a
        /*0b52*/ 	.byte	0x3f
	.zero		1


	//   ....[45]....
        /*0b54*/ 	.word	0x00012f80
        /*0b58*/ 	.word	0x00000007
        /*0b5c*/ 	.word	0x00030c30
        /*0b60*/ 	.short	0x010a
        /*0b62*/ 	.byte	0x3f
	.zero		1


	//   ....[46]....
        /*0b64*/ 	.word	0x00012fd0
        /*0b68*/ 	.word	0x00000007
        /*0b6c*/ 	.word	0x00030c10
        /*0b70*/ 	.short	0x010a
        /*0b72*/ 	.byte	0x3f
	.zero		1


	//   ....[47]....
        /*0b74*/ 	.word	0x00013020
        /*0b78*/ 	.word	0x00000007
        /*0b7c*/ 	.word	0x00030c30
        /*0b80*/ 	.short	0x010a
        /*0b82*/ 	.byte	0x3f
	.zero		1


	//   ....[48]....
        /*0b84*/ 	.word	0x00013070
        /*0b88*/ 	.word	0x0000000f
        /*0b8c*/ 	.word	0x00030c20
        /*0b90*/ 	.short	0x010a
        /*0b92*/ 	.byte	0x3f
	.zero		1


	//   ....[49]....
        /*0b94*/ 	.word	0x000130c0
        /*0b98*/ 	.word	0x0000000f
        /*0b9c*/ 	.word	0x00030c40
        /*0ba0*/ 	.short	0x010a
        /*0ba2*/ 	.byte	0x3f
	.zero		1


	//   ....[50]....
        /*0ba4*/ 	.word	0x00013110
        /*0ba8*/ 	.word	0x0000000f
        /*0bac*/ 	.word	0x00030c28
        /*0bb0*/ 	.short	0x010a
        /*0bb2*/ 	.byte	0x3f
	.zero		1


	//   ....[51]....
        /*0bb4*/ 	.word	0x00013160
        /*0bb8*/ 	.word	0x0000000f
        /*0bbc*/ 	.word	0x00030c48
        /*0bc0*/ 	.short	0x010a
        /*0bc2*/ 	.byte	0x3f
	.zero		1


	//   ....[52]....
        /*0bc4*/ 	.word	0x000131c0
        /*0bc8*/ 	.word	0x0000000f
        /*0bcc*/ 	.word	0x00030c20
        /*0bd0*/ 	.short	0x010a
        /*0bd2*/ 	.byte	0x3f
	.zero		1


	//   ....[53]....
        /*0bd4*/ 	.word	0x00013210
        /*0bd8*/ 	.word	0x0000000f
        /*0bdc*/ 	.word	0x00030c40
        /*0be0*/ 	.short	0x010a
        /*0be2*/ 	.byte	0x3f
	.zero		1


	//   ....[54]....
        /*0be4*/ 	.word	0x00013260
        /*0be8*/ 	.word	0x0000000f
        /*0bec*/ 	.word	0x00030c28
        /*0bf0*/ 	.short	0x010a
        /*0bf2*/ 	.byte	0x3f
	.zero		1


	//   ....[55]....
        /*0bf4*/ 	.word	0x000132b0
        /*0bf8*/ 	.word	0x00000003
        /*0bfc*/ 	.word	0x00030c40
        /*0c00*/ 	.short	0x010a
        /*0c02*/ 	.byte	0x3f
	.zero		1


	//   ....[56]....
        /*0c04*/ 	.word	0x00013380
        /*0c08*/ 	.word	0x00000007
        /*0c0c*/ 	.word	0x00000000
        /*0c10*/ 	.short	0x010a
        /*0c12*/ 	.byte	0x3f
	.zero		1


	//   ....[57]....
        /*0c14*/ 	.word	0x000133d0
        /*0c18*/ 	.word	0x00000003
        /*0c1c*/ 	.word	0x00000000
        /*0c20*/ 	.short	0x010a
        /*0c22*/ 	.byte	0x3f
	.zero		1


	//   ....[58]....
        /*0c24*/ 	.word	0x00013420
        /*0c28*/ 	.word	0x00000005
        /*0c2c*/ 	.word	0x00000000
        /*0c30*/ 	.short	0x010a
        /*0c32*/ 	.byte	0x3f
	.zero		1


	//----- nvinfo : EIATTR_NUM_MBARRIERS
	.align		4
.L_1426:
        /*0c34*/ 	.byte	0x03, 0x38
        /*0c36*/ 	.short	0x0009


	//----- nvinfo : EIATTR_EXIT_INSTR_OFFSETS
	.align		4
        /*0c38*/ 	.byte	0x04, 0x1c
        /*0c3a*/ 	.short	(.L_1428 - .L_1427)


	//   ....[0]....
.L_1427:
        /*0c3c*/ 	.word	0x00012db0


	//----- nvinfo : EIATTR_MAX_THREADS
	.align		4
.L_1428:
        /*0c40*/ 	.byte	0x04, 0x05
        /*0c42*/ 	.short	(.L_1430 - .L_1429)
.L_1429:
        /*0c44*/ 	.word	0x00000180
        /*0c48*/ 	.word	0x00000001
        /*0c4c*/ 	.word	0x00000001


	//----- nvinfo : EIATTR_CRS_STACK_SIZE
	.align		4
.L_1430:
        /*0c50*/ 	.byte	0x04, 0x1e
        /*0c52*/ 	.short	(.L_1432 - .L_1431)
.L_1431:
        /*0c54*/ 	.word	0x00000000


	//----- nvinfo : EIATTR_CBANK_PARAM_SIZE
	.align		4
.L_1432:
        /*0c58*/ 	.byte	0x03, 0x19
        /*0c5a*/ 	.short	0x06f0


	//----- nvinfo : EIATTR_PARAM_CBANK
	.align		4
        /*0c5c*/ 	.byte	0x04, 0x0a
        /*0c5e*/ 	.short	(.L_1434 - .L_1433)
	.align		4
.L_1433:
        /*0c60*/ 	.word	index@(.nv.constant0._ZN7cutlass13device_kernelIN5flash11enable_sm90INS1_16FlashAttnBwdSm90INS1_25CollectiveMainloopBwdSm90ILi2ELi2ELi2EN4cute5tupleIJNS5_1CILi1EEES8_S8_EEENS6_IJNS7_ILi128EEESA_NS7_ILi64EEEEEENS_6half_tEfNS_4arch4Sm90ELb0ELb1ELb0ELb1ELb0ELb1ELb0ELb0ELi2ELi1ELi2ELi2ELb0EEENS1_21CollectiveEpilogueBwdISC_SD_SF_Li256ELb1ELb0ELi1EEENS1_19SingleTileSchedulerILb1ELb0ELb0ELi128EEEEEEEEEvNT_6ParamsE)
        /*0c64*/ 	.short	0x0210
        /*0c66*/ 	.short	0x06f0


	//----- nvinfo : EIATTR_SW_WAR
	.align		4
.L_1434:
        /*0c68*/ 	.byte	0x04, 0x36
        /*0c6a*/ 	.short	(.L_1436 - .L_1435)
.L_1435:
        /*0c6c*/ 	.word	0x00000008
.L_1436:


//--------------------- .nv.info._ZN7cutlass13device_kernelIN5flash11enable_sm90INS1_16FlashAttnBwdSm90INS1_25CollectiveMainloopBwdSm90ILi2ELi2ELi2EN4cute5tupleIJNS5_1CILi1EEES8_S8_EEENS6_IJNS7_ILi128EEESA_NS7_ILi64EEEEEENS_6half_tEfNS_4arch4Sm90ELb0ELb1ELb0ELb1ELb1ELb1ELb0ELb0ELi2ELi1ELi2ELi2ELb0EEENS1_21CollectiveEpilogueBwdISC_SD_SF_Li256ELb1ELb0ELi1EEENS1_19SingleTileSchedulerILb1ELb0ELb0ELi128EEEEEEEEEvNT_6ParamsE --------------------------
	.section	.nv.info._ZN7cutlass13device_kernelIN5flash11enable_sm90INS1_16FlashAttnBwdSm90INS1_25CollectiveMainloopBwdSm90ILi2ELi2ELi2EN4cute5tupleIJNS5_1CILi1EEES8_S8_EEENS6_IJNS7_ILi128EEESA_NS7_ILi64EEEEEENS_6half_tEfNS_4arch4Sm90ELb0ELb1ELb0ELb1ELb1ELb1ELb0ELb0ELi2ELi1ELi2ELi2ELb0EEENS1_21CollectiveEpilogueBwdISC_SD_SF_Li256ELb1ELb0ELi1EEENS1_19SingleTileSchedulerILb1ELb0ELb0ELi128EEEEEEEEEvNT_6ParamsE,"",@"SHT_CUDA_INFO"
	.sectionflags	@""
	.align	4


	//----- nvinfo : EIATTR_CUDA_API_VERSION
	.align		4
        /*0000*/ 	.byte	0x04, 0x37
        /*0002*/ 	.short	(.L_1438 - .L_1437)
.L_1437:
        /*0004*/ 	.word	0x00000082


	//----- nvinfo : EIATTR_KPARAM_INFO
	.align		4
.L_1438:
        /*0008*/ 	.byte	0x04, 0x17
        /*000a*/ 	.short	(.L_1440 - .L_1439)
.L_1439:
        /*000c*/ 	.word	0x00000000
        /*0010*/ 	.short	0x0000
        /*0012*/ 	.short	0x0070
        /*0014*/ 	.byte	0x00, 0xf0, 0x01, 0x1a


	//----- nvinfo : EIATTR_SPARSE_MMA_MASK
	.align		4
.L_1440:
        /*0018*/ 	.byte	0x03, 0x50
        /*001a*/ 	.short	0x0000


	//----- nvinfo : EIATTR_MAXREG_COUNT
	.align		4
        /*001c*/ 	.byte	0x03, 0x1b
        /*001e*/ 	.short	0x00a8


	//----- nvinfo : EIATTR_NUM_BARRIERS
	.align		4
        /*0020*/ 	.byte	0x02, 0x4c
        /*0022*/ 	.byte	0x10
	.zero		1


	//----- nvinfo : EIATTR_EXTERNS
	.align		4
        /*0024*/ 	.byte	0x04, 0x0f
        /*0026*/ 	.short	(.L_1442 - .L_1441)


	//   ....[0]....
	.align		4
.L_1441:
        /*0028*/ 	.word	index@(__assertfail)


	//----- nvinfo : EIATTR_ANNOTATIONS
	.align		4
.L_1442:
        /*002c*/ 	.byte	0x04, 0x55
        /*002e*/ 	.short	(.L_1444 - .L_1443)


	//   ....[0]....
.L_1443:
        /* <DEDUP_REMOVED lines=31> */


	//----- nvinfo : EIATTR_MERCURY_ISA_VERSION
	.align		4
.L_1444:
        /*0210*/ 	.byte	0x03, 0x5f
        /*0212*/ 	.short	0x0101


	//----- nvinfo : EIATTR_INT_WARP_WIDE_INSTR_OFFSETS
	.align		4
        /*0214*/ 	.byte	0x04, 0x31
        /*0216*/ 	.short	(.L_1446 - .L_1445)


	//   ....[0]....
.L_1445:
        /*0218*/ 	.word	0x00000190


	//   ....[1]....
        /*021c*/ 	.word	0x000001c0


	//   ....[2]....
        /*0220*/ 	.word	0x000105a0


	//   ....[3]....
        /*0224*/ 	.word	0x00010bf0


	//   ....[4]....
        /*0228*/ 	.word	0x000110a0


	//   ....[5]....
        /*022c*/ 	.word	0x00011360


	//   ....[6]....
        /*0230*/ 	.word	0x000115c0


	//   ....[7]....
        /*0234*/ 	.word	0x00011750


	//----- nvinfo : EIATTR_COOP_GROUP_MASK_REGIDS
	.align		4
.L_1446:
        /*0238*/ 	.byte	0x04, 0x29
        /*023a*/ 	.short	(.L_1448 - .L_1447)


	//   ....[0]....
.L_1447:
        /*023c*/ 	.word	0xffffffff


	//   ....[1]....
        /*0240*/ 	.word	0xffffffff


	//   ....[2]....
        /*0244*/ 	.word	0xffffffff


	//   ....[3]....
        /*0248*/ 	.word	0xffffffff


	//   ....[4]....
        /*024c*/ 	.word	0xffffffff


	//   ....[5]....
        /*0250*/ 	.word	0xffffffff


	//   ....[6]....
        /*0254*/ 	.word	0xffffffff


	//   ....[7]....
        /*0258*/ 	.word	0xffffffff


	//   ....[8]....
        /*025c*/ 	.word	0xffffffff


	//   ....[9]....
        /*0260*/ 	.word	0xffffffff


	//   ....[10]....
        /*0264*/ 	.word	0xffffffff


	//   ....[11]....
        /*0268*/ 	.word	0xffffffff


	//   ....[12]....
        /*026c*/ 	.word	0xffffffff


	//   ....[13]....
        /*0270*/ 	.word	0xffffffff


	//   ....[14]....
        /*0274*/ 	.word	0xffffffff


	//   ....[15]....
        /*0278*/ 	.word	0xffffffff


	//   ....[16]....
        /*027c*/ 	.word	0xffffffff


	//   ....[17]....
        /*0280*/ 	.word	0xffffffff


	//   ....[18]....
        /*0284*/ 	.word	0xffffffff


	//   ....[19]....
        /*0288*/ 	.word	0xffffffff


	//   ....[20]....
        /*028c*/ 	.word	0xffffffff


	//   ....[21]....
        /*0290*/ 	.word	0xffffffff


	//   ....[22]....
        /*0294*/ 	.word	0xffffffff


	//   ....[23]....
        /*0298*/ 	.word	0xffffffff


	//   ....[24]....
        /*029c*/ 	.word	0xffffffff


	//   ....[25]....
        /*02a0*/ 	.word	0xffffffff


	//   ....[26]....
        /*02a4*/ 	.word	0xffffffff


	//   ....[27]....
        /*02a8*/ 	.word	0xffffffff


	//   ....[28]....
        /*02ac*/ 	.word	0xffffffff


	//   ....[29]....
        /*02b0*/ 	.word	0xffffffff


	//   ....[30]....
        /*02b4*/ 	.word	0xffffffff


	//   ....[31]....
        /*02b8*/ 	.word	0xffffffff


	//   ....[32]....
        /*02bc*/ 	.word	0xffffffff


	//   ....[33]....
        /*02c0*/ 	.word	0xffffffff


	//   ....[34]....
        /*02c4*/ 	.word	0xffffffff


	//   ....[35]....
        /*02c8*/ 	.word	0xffffffff


	//   ....[36]....
        /*02cc*/ 	.word	0xffffffff


	//   ....[37]....
        /*02d0*/ 	.word	0xffffffff


	//   ....[38]....
        /*02d4*/ 	.word	0xffffffff


	//   ....[39]....
        /*02d8*/ 	.word	0xffffffff


	//   ....[40]....
        /*02dc*/ 	.word	0xffffffff


	//   ....[41]....
        /*02e0*/ 	.word	0xffffffff


	//   ....[42]....
        /*02e4*/ 	.word	0xffffffff


	//   ....[43]....
        /*02e8*/ 	.word	0xffffffff


	//   ....[44]....
        /*02ec*/ 	.word	0xffffffff


	//   ....[45]....
        /*02f0*/ 	.word	0xffffffff


	//   ....[46]....
        /*02f4*/ 	.word	0xffffffff


	//   ....[47]....
        /*02f8*/ 	.word	0xffffffff


	//   ....[48]....
        /*02fc*/ 	.word	0xffffffff


	//   ....[49]....
        /*0300*/ 	.word	0xffffffff


	//   ....[50]....
        /*0304*/ 	.word	0xffffffff


	//   ....[51]....
        /*0308*/ 	.word	0xffffffff


	//   ....[52]....
        /*030c*/ 	.word	0xffffffff


	//   ....[53]....
        /*0310*/ 	.word	0xffffffff


	//   ....[54]....
        /*0314*/ 	.word	0xffffffff


	//   ....[55]....
        /*0318*/ 	.word	0xffffffff


	//   ....[56]....
        /*031c*/ 	.word	0xffffffff


	//   ....[57]....
        /*0320*/ 	.word	0xffffffff


	//   ....[58]....
        /*0324*/ 	.word	0xffffffff


	//   ....[59]....
        /*0328*/ 	.word	0xffffffff


	//   ....[60]....
        /*032c*/ 	.word	0xffffffff


	//   ....[61]....
        /*0330*/ 	.word	0xffffffff


	//   ....[62]....
        /*0334*/ 	.word	0xffffffff


	//   ....[63]....
        /*0338*/ 	.word	0xffffffff


	//   ....[64]....
        /*033c*/ 	.word	0xffffffff


	//   ....[65]....
        /*0340*/ 	.word	0xffffffff


	//   ....[66]....
        /*0344*/ 	.word	0xffffffff


	//   ....[67]....
        /*0348*/ 	.word	0xffffffff


	//   ....[68]....
        /*034c*/ 	.word	0xffffffff


	//   ....[69]....
        /*0350*/ 	.word	0xffffffff


	//   ....[70]....
        /*0354*/ 	.word	0xffffffff


	//   ....[71]....
        /*0358*/ 	.word	0xffffffff


	//   ....[72]....
        /*035c*/ 	.word	0xffffffff


	//   ....[73]....
        /*0360*/ 	.word	0xffffffff


	//   ....[74]....
        /*0364*/ 	.word	0xffffffff


	//   ....[75]....
        /*0368*/ 	.word	0xffffffff


	//   ....[76]....
        /*036c*/ 	.word	0xffffffff


	//   ....[77]....
        /*0370*/ 	.word	0xffffffff


	//   ....[78]....
        /*0374*/ 	.word	0xffffffff


	//   ....[79]....
        /*0378*/ 	.word	0xffffffff


	//   ....[80]....
        /*037c*/ 	.word	0xffffffff


	//   ....[81]....
        /*0380*/ 	.word	0xffffffff


	//   ....[82]....
        /*0384*/ 	.word	0xffffffff


	//   ....[83]....
        /*0388*/ 	.word	0xffffffff


	//   ....[84]....
        /*038c*/ 	.word	0xffffffff


	//   ....[85]....
        /*0390*/ 	.word	0xffffffff


	//   ....[86]....
        /*0394*/ 	.word	0xffffffff


	//   ....[87]....
        /*0398*/ 	.word	0xffffffff


	//   ....[88]....
        /*039c*/ 	.word	0xffffffff


	//   ....[89]....
        /*03a0*/ 	.word	0xffffffff


	//   ....[90]....
        /*03a4*/ 	.word	0xffffffff


	//   ....[91]....
        /*03a8*/ 	.word	0xffffffff


	//   ....[92]....
        /*03ac*/ 	.word	0xffffffff


	//   ....[93]....
        /*03b0*/ 	.word	0xffffffff


	//   ....[94]....
        /*03b4*/ 	.word	0xffffffff


	//   ....[95]....
        /*03b8*/ 	.word	0xffffffff


	//   ....[96]....
        /*03bc*/ 	.word	0xffffffff


	//   ....[97]....
        /*03c0*/ 	.word	0xffffffff


	//   ....[98]....
        /*03c4*/ 	.word	0xffffffff


	//   ....[99]....
        /*03c8*/ 	.word	0xffffffff


	//   ....[100]....
        /*03cc*/ 	.word	0xffffffff


	//   ....[101]....
        /*03d0*/ 	.word	0xffffffff


	//   ....[102]....
        /*03d4*/ 	.word	0xffffffff


	//   ....[103]....
        /*03d8*/ 	.word	0xffffffff


	//   ....[104]....
        /*03dc*/ 	.word	0xffffffff


	//   ....[105]....
        /*03e0*/ 	.word	0xffffffff


	//   ....[106]....
        /*03e4*/ 	.word	0xffffffff


	//   ....[107]....
        /*03e8*/ 	.word	0xffffffff


	//   ....[108]....
        /*03ec*/ 	.word	0xffffffff


	//   ....[109]....
        /*03f0*/ 	.word	0xffffffff


	//   ....[110]....
        /*03f4*/ 	.word	0xffffffff


	//   ....[111]....
        /*03f8*/ 	.word	0xffffffff


	//   ....[112]....
        /*03fc*/ 	.word	0xffffffff


	//   ....[113]....
        /*0400*/ 	.word	0xffffffff


	//   ....[114]....
        /*0404*/ 	.word	0xffffffff


	//   ....[115]....
        /*0408*/ 	.word	0xffffffff


	//   ....[116]....
        /*040c*/ 	.word	0xffffffff


	//   ....[117]....
        /*0410*/ 	.word	0xffffffff


	//   ....[118]....
        /*0414*/ 	.word	0xffffffff


	//   ....[119]....
        /*0418*/ 	.word	0xffffffff


	//   ....[120]....
        /*041c*/ 	.word	0xffffffff


	//   ....[121]....
        /*0420*/ 	.word	0xffffffff


	//   ....[122]....
        /*0424*/ 	.word	0xffffffff


	//   ....[123]....
        /*0428*/ 	.word	0xffffffff


	//   ....[124]....
        /*042c*/ 	.word	0xffffffff


	//   ....[125]....
        /*0430*/ 	.word	0xffffffff


	//   ....[126]....
        /*0434*/ 	.word	0xffffffff


	//   ....[127]....
        /*0438*/ 	.word	0xffffffff


	//   ....[128]....
        /*043c*/ 	.word	0xffffffff


	//   ....[129]....
        /*0440*/ 	.word	0xffffffff


	//   ....[130]....
        /*0444*/ 	.word	0xffffffff


	//   ....[131]....
        /*0448*/ 	.word	0xffffffff


	//   ....[132]....
        /*044c*/ 	.word	0xffffffff


	//   ....[133]....
        /*0450*/ 	.word	0xffffffff


	//   ....[134]....
        /*0454*/ 	.word	0xffffffff


	//   ....[135]....
        /*0458*/ 	.word	0xffffffff


	//   ....[136]....
        /*045c*/ 	.word	0xffffffff


	//   ....[137]....
        /*0460*/ 	.word	0xffffffff


	//   ....[138]....
        /*0464*/ 	.word	0xffffffff


	//   ....[139]....
        /*0468*/ 	.word	0xffffffff


	//   ....[140]....
        /*046c*/ 	.word	0xffffffff


	//   ....[141]....
        /*0470*/ 	.word	0xffffffff


	//   ....[142]....
        /*0474*/ 	.word	0xffffffff


	//   ....[143]....
        /*0478*/ 	.word	0xffffffff


	//   ....[144]....
        /*047c*/ 	.word	0xffffffff


	//   ....[145]....
        /*0480*/ 	.word	0xffffffff


	//   ....[146]....
        /*0484*/ 	.word	0xffffffff


	//   ....[147]....
        /*0488*/ 	.word	0xffffffff


	//   ....[148]....
        /*048c*/ 	.word	0xffffffff


	//   ....[149]....
        /*0490*/ 	.word	0xffffffff


	//   ....[150]....
        /*0494*/ 	.word	0xffffffff


	//   ....[151]....
        /*0498*/ 	.word	0xffffffff


	//   ....[152]....
        /*049c*/ 	.word	0xffffffff


	//   ....[153]....
        /*04a0*/ 	.word	0xffffffff


	//   ....[154]....
        /*04a4*/ 	.word	0xffffffff


	//   ....[155]....
        /*04a8*/ 	.word	0xffffffff


	//   ....[156]....
        /*04ac*/ 	.word	0xffffffff


	//   ....[157]....
        /*04b0*/ 	.word	0xffffffff


	//   ....[158]....
        /*04b4*/ 	.word	0xffffffff


	//   ....[159]....
        /*04b8*/ 	.word	0xffffffff


	//   ....[160]....
        /*04bc*/ 	.word	0xffffffff


	//   ....[161]....
        /*04c0*/ 	.word	0xffffffff


	//   ....[162]....
        /*04c4*/ 	.word	0xffffffff


	//   ....[163]....
        /*04c8*/ 	.word	0xffffffff


	//   ....[164]....
        /*04cc*/ 	.word	0xffffffff


	//   ....[165]....
        /*04d0*/ 	.word	0xffffffff


	//   ....[166]....
        /*04d4*/ 	.word	0xffffffff


	//   ....[167]....
        /*04d8*/ 	.word	0xffffffff


	//   ....[168]....
        /*04dc*/ 	.word	0xffffffff


	//   ....[169]....
        /*04e0*/ 	.word	0xffffffff


	//   ....[170]....
        /*04e4*/ 	.word	0xffffffff


	//   ....[171]....
        /*04e8*/ 	.word	0xffffffff


	//   ....[172]....
        /*04ec*/ 	.word	0xffffffff


	//   ....[173]....
        /*04f0*/ 	.word	0xffffffff


	//   ....[174]....
        /*04f4*/ 	.word	0xffffffff


	//   ....[175]....
        /*04f8*/ 	.word	0xffffffff


	//   ....[176]....
        /*04fc*/ 	.word	0xffffffff


	//   ....[177]....
        /*0500*/ 	.word	0xffffffff


	//   ....[178]....
        /*0504*/ 	.word	0xffffffff


	//   ....[179]....
        /*0508*/ 	.word	0xffffffff


	//   ....[180]....
        /*050c*/ 	.word	0xffffffff


	//   ....[181]....
        /*0510*/ 	.word	0xffffffff


	//   ....[182]....
        /*0514*/ 	.word	0xffffffff


	//   ....[183]....
        /*0518*/ 	.word	0xffffffff


	//   ....[184]....
        /*051c*/ 	.word	0xffffffff


	//   ....[185]....
        /*0520*/ 	.word	0xffffffff


	//   ....[186]....
        /*0524*/ 	.word	0xffffffff


	//   ....[187]....
        /*0528*/ 	.word	0xffffffff


	//   ....[188]....
        /*052c*/ 	.word	0xffffffff


	//   ....[189]....
        /*0530*/ 	.word	0xffffffff


	//   ....[190]....
        /*0534*/ 	.word	0xffffffff


	//   ....[191]....
        /*0538*/ 	.word	0xffffffff


	//   ....[192]....
        /*053c*/ 	.word	0xffffffff


	//   ....[193]....
        /*0540*/ 	.word	0xffffffff


	//   ....[194]....
        /*0544*/ 	.word	0xffffffff


	//   ....[195]....
        /*0548*/ 	.word	0xffffffff


	//   ....[196]....
        /*054c*/ 	.word	0xffffffff


	//   ....[197]....
        /*0550*/ 	.word	0xffffffff


	//   ....[198]....
        /*0554*/ 	.word	0xffffffff


	//   ....[199]....
        /*0558*/ 	.word	0xffffffff


	//   ....[200]....
        /*055c*/ 	.word	0xffffffff


	//   ....[201]....
        /*0560*/ 	.word	0xffffffff


	//   ....[202]....
        /*0564*/ 	.word	0xffffffff


	//   ....[203]....
        /*0568*/ 	.word	0xffffffff


	//   ....[204]....
        /*056c*/ 	.word	0xffffffff


	//   ....[205]....
        /*0570*/ 	.word	0xffffffff


	//   ....[206]....
        /*0574*/ 	.word	0xffffffff


	//   ....[207]....
        /*0578*/ 	.word	0xffffffff


	//   ....[208]....
        /*057c*/ 	.word	0x0500000f


	//   ....[209]....
        /*0580*/ 	.word	0x0500000f


	//   ....[210]....
        /*0584*/ 	.word	0x0500000f


	//   ....[211]....
        /*0588*/ 	.word	0x0500000f


	//----- nvinfo : EIATTR_COOP_GROUP_INSTR_OFFSETS
	.align		4
.L_1448:
        /*058c*/ 	.byte	0x04, 0x28
        /*058e*/ 	.short	(.L_1450 - .L_1449)


	//   ....[0]....
.L_1449:
        /*0590*/ 	.word	0x00000070


	//   ....[1]....
        /*0594*/ 	.word	0x000001a0


	//   ....[2]....
        /*0598*/ 	.word	0x000001f0


	//   ....[3]....
        /*059c*/ 	.word	0x000003e0


	//   ....[4]....
        /*05a0*/ 	.word	0x00000620


	//   ....[5]....
        /*05a4*/ 	.word	0x00001410


	//   ....[6]....
        /*05a8*/ 	.word	0x00002440


	//   ....[7]....
        /*05ac*/ 	.word	0x00002500


	//   ....[8]....
        /*05b0*/ 	.word	0x00002530


	//   ....[9]....
        /*05b4*/ 	.word	0x00002660


	//   ....[10]....
        /*05b8*/ 	.word	0x000026b0


	//   ....[11]....
        /*05bc*/ 	.word	0x00002980


	//   ....[12]....
        /*05c0*/ 	.word	0x000029f0


	//   ....[13]....
        /*05c4*/ 	.word	0x00002a40


	//   ....[14]....
        /*05c8*/ 	.word	0x00002d30


	//   ....[15]....
        /*05cc*/ 	.word	0x00002db0


	//   ....[16]....
        /*05d0*/ 	.word	0x00002f40


	//   ....[17]....
        /*05d4*/ 	.word	0x000030d0


	//   ....[18]....
        /*05d8*/ 	.word	0x00003100


	//   ....[19]....
        /*05dc*/ 	.word	0x00003140


	//   ....[20]....
        /*05e0*/ 	.word	0x00003290


	//   ....[21]....
        /*05e4*/ 	.word	0x000032f0


	//   ....[22]....
        /*05e8*/ 	.word	0x000034c0


	//   ....[23]....
        /*05ec*/ 	.word	0x00003560


	//   ....[24]....
        /*05f0*/ 	.word	0x000035f0


	//   ....[25]....
        /*05f4*/ 	.word	0x000036c0


	//   ....[26]....
        /*05f8*/ 	.word	0x00003700


	//   ....[27]....
        /*05fc*/ 	.word	0x00003740


	//   ....[28]....
        /*0600*/ 	.word	0x00003780


	//   ....[29]....
        /*0604*/ 	.word	0x000037b0


	//   ....[30]....
        /*0608*/ 	.word	0x00003830


	//   ....[31]....
        /*060c*/ 	.word	0x00003890


	//   ....[32]....
        /*0610*/ 	.word	0x000038e0


	//   ....[33]....
        /*0614*/ 	.word	0x000038f0


	//   ....[34]....
        /*0618*/ 	.word	0x00003950


	//   ....[35]....
        /*061c*/ 	.word	0x000039e0


	//   ....[36]....
        /*0620*/ 	.word	0x00003ab0


	//   ....[37]....
        /*0624*/ 	.word	0x00003b90


	//   ....[38]....
        /*0628*/ 	.word	0x00003c00


	//   ....[39]....
        /*062c*/ 	.word	0x00003c30


	//   ....[40]....
        /*0630*/ 	.word	0x00003c50


	//   ....[41]....
        /*0634*/ 	.word	0x00003c60


	//   ....[42]....
        /*0638*/ 	.word	0x00003c80


	//   ....[43]....
        /*063c*/ 	.word	0x00003c90


	//   ....[44]....
        /*0640*/ 	.word	0x00003cb0


	//   ....[45]....
        /*0644*/ 	.word	0x00003d30


	//   ....[46]....
        /*0648*/ 	.word	0x00003dc0


	//   ....[47]....
        /*064c*/ 	.word	0x00003e00


	//   ....[48]....
        /*0650*/ 	.word	0x00003e40


	//   ....[49]....
        /*0654*/ 	.word	0x00003e80


	//   ....[50]....
        /*0658*/ 	.word	0x00003ef0


	//   ....[51]....
        /*065c*/ 	.word	0x00003f10


	//   ....[52]....
        /*0660*/ 	.word	0x00003f70


	//   ....[53]....
        /*0664*/ 	.word	0x00003ff0


	//   ....[54]....
        /*0668*/ 	.word	0x00004030


	//   ....[55]....
        /*066c*/ 	.word	0x00004070


	//   ....[56]....
        /*0670*/ 	.word	0x000040b0


	//   ....[57]....
        /*0674*/ 	.word	0x000040f0


	//   ....[58]....
        /*0678*/ 	.word	0x00004130


	//   ....[59]....
        /*067c*/ 	.word	0x00004170


	//   ....[60]....
        /*0680*/ 	.word	0x000041b0


	//   ....[61]....
        /*0684*/ 	.word	0x000041f0


	//   ....[62]....
        /*0688*/ 	.word	0x00004230


	//   ....[63]....
        /*068c*/ 	.word	0x00004270


	//   ....[64]....
        /*0690*/ 	.word	0x000042b0


	//   ....[65]....
        /*0694*/ 	.word	0x000042f0


	//   ....[66]....
        /*0698*/ 	.word	0x00004330


	//   ....[67]....
        /*069c*/ 	.word	0x00004370


	//   ....[68]....
        /*06a0*/ 	.word	0x000043b0


	//   ....[69]....
        /*06a4*/ 	.word	0x000043f0


	//   ....[70]....
        /*06a8*/ 	.word	0x00006610


	//   ....[71]....
        /*06ac*/ 	.word	0x00006670


	//   ....[72]....
        /*06b0*/ 	.word	0x000066b0


	//   ....[73]....
        /*06b4*/ 	.word	0x000066e0


	//   ....[74]....
        /*06b8*/ 	.word	0x00006710


	//   ....[75]....
        /*06bc*/ 	.word	0x00006740


	//   ....[76]....
        /*06c0*/ 	.word	0x00006a20


	//   ....[77]....
        /*06c4*/ 	.word	0x00006a30


	//   ....[78]....
        /*06c8*/ 	.word	0x00006a60


	//   ....[79]....
        /*06cc*/ 	.word	0x00006a90


	//   ....[80]....
        /*06d0*/ 	.word	0x00006ad0


	//   ....[81]....
        /*06d4*/ 	.word	0x00006bc0


	//   ....[82]....
        /*06d8*/ 	.word	0x00006ca0


	//   ....[83]....
        /*06dc*/ 	.word	0x00006ce0


	//   ....[84]....
        /*06e0*/ 	.word	0x00006d20


	//   ....[85]....
        /*06e4*/ 	.word	0x00006d50


	//   ....[86]....
        /*06e8*/ 	.word	0x00006d90


	//   ....[87]....
        /*06ec*/ 	.word	0x00006dc0


	//   ....[88]....
        /*06f0*/ 	.word	0x00006de0


	//   ....[89]....
        /*06f4*/ 	.word	0x00006e50


	//   ....[90]....
        /*06f8*/ 	.word	0x00006e90


	//   ....[91]....
        /*06fc*/ 	.word	0x00006ed0


	//   ....[92]....
        /*0700*/ 	.word	0x00006f10


	//   ....[93]....
        /*0704*/ 	.word	0x00006f50


	//   ....[94]....
        /*0708*/ 	.word	0x00006fc0


	//   ....[95]....
        /*070c*/ 	.word	0x00007000


	//   ....[96]....
        /*0710*/ 	.word	0x00007060


	//   ....[97]....
        /*0714*/ 	.word	0x000070b0


	//   ....[98]....
        /*0718*/ 	.word	0x000070f0


	//   ....[99]....
        /*071c*/ 	.word	0x000071c0


	//   ....[100]....
        /*0720*/ 	.word	0x00007200


	//   ....[101]....
        /*0724*/ 	.word	0x00007270


	//   ....[102]....
        /*0728*/ 	.word	0x00007690


	//   ....[103]....
        /*072c*/ 	.word	0x000076a0


	//   ....[104]....
        /*0730*/ 	.word	0x000076b0


	//   ....[105]....
        /*0734*/ 	.word	0x000076c0


	//   ....[106]....
        /*0738*/ 	.word	0x000076d0


	//   ....[107]....
        /*073c*/ 	.word	0x000076e0


	//   ....[108]....
        /*0740*/ 	.word	0x00007710


	//   ....[109]....
        /*0744*/ 	.word	0x00007740


	//   ....[110]....
        /*0748*/ 	.word	0x00007780


	//   ....[111]....
        /*074c*/ 	.word	0x000077a0


	//   ....[112]....
        /*0750*/ 	.word	0x000077e0


	//   ....[113]....
        /*0754*/ 	.word	0x00007820


	//   ....[114]....
        /*0758*/ 	.word	0x00007860


	//   ....[115]....
        /*075c*/ 	.word	0x00007870


	//   ....[116]....
        /*0760*/ 	.word	0x000078a0


	//   ....[117]....
        /*0764*/ 	.word	0x000078e0


	//   ....[118]....
        /*0768*/ 	.word	0x00007910


	//   ....[119]....
        /*076c*/ 	.word	0x00007940


	//   ....[120]....
        /*0770*/ 	.word	0x00007990


	//   ....[121]....
        /*0774*/ 	.word	0x000079d0


	//   ....[122]....
        /*0778*/ 	.word	0x000079f0


	//   ....[123]....
        /*077c*/ 	.word	0x00007a30


	//   ....[124]....
        /*0780*/ 	.word	0x00007a70


	//   ....[125]....
        /*0784*/ 	.word	0x00007ab0


	//   ....[126]....
        /*0788*/ 	.word	0x00007ac0


	//   ....[127]....
        /*078c*/ 	.word	0x00007af0


	//   ....[128]....
        /*0790*/ 	.word	0x00007b00


	//   ....[129]....
        /*0794*/ 	.word	0x00007b10


	//   ....[130]....
        /*0798*/ 	.word	0x00007b20


	//   ....[131]....
        /*079c*/ 	.word	0x00007b30


	//   ....[132]....
        /*07a0*/ 	.word	0x00007b70


	//   ....[133]....
        /*07a4*/ 	.word	0x00007bb0


	//   ....[134]....
        /*07a8*/ 	.word	0x0000a040


	//   ....[135]....
        /*07ac*/ 	.word	0x0000a180


	//   ....[136]....
        /*07b0*/ 	.word	0x0000a1b0


	//   ....[137]....
        /*07b4*/ 	.word	0x0000a260


	//   ....[138]....
        /*07b8*/ 	.word	0x0000a2e0


	//   ....[139]....
        /*07bc*/ 	.word	0x0000a3c0


	//   ....[140]....
        /*07c0*/ 	.word	0x0000a400


	//   ....[141]....
        /*07c4*/ 	.word	0x0000a4f0


	//   ....[142]....
        /*07c8*/ 	.word	0x0000a530


	//   ....[143]....
        /*07cc*/ 	.word	0x0000a570


	//   ....[144]....
        /*07d0*/ 	.word	0x0000a620


	//   ....[145]....
        /*07d4*/ 	.word	0x0000a710


	//   ....[146]....
        /*07d8*/ 	.word	0x0000a770


	//   ....[147]....
        /*07dc*/ 	.word	0x0000a810


	//   ....[148]....
        /*07e0*/ 	.word	0x0000a850


	//   ....[149]....
        /*07e4*/ 	.word	0x0000a880


	//   ....[150]....
        /*07e8*/ 	.word	0x0000a9a0


	//   ....[151]....
        /*07ec*/ 	.word	0x0000a9e0


	//   ....[152]....
        /*07f0*/ 	.word	0x0000ab40


	//   ....[153]....
        /*07f4*/ 	.word	0x0000ac40


	//   ....[154]....
        /*07f8*/ 	.word	0x0000ac80


	//   ....[155]....
        /*07fc*/ 	.word	0x0000b1d0


	//   ....[156]....
        /*0800*/ 	.word	0x0000b2d0


	//   ....[157]....
        /*0804*/ 	.word	0x0000b300


	//   ....[158]....
        /*0808*/ 	.word	0x0000b340


	//   ....[159]....
        /*080c*/ 	.word	0x0000b3c0


	//   ....[160]....
        /*0810*/ 	.word	0x0000b400


	//   ....[161]....
        /*0814*/ 	.word	0x0000b490


	//   ....[162]....
        /*0818*/ 	.word	0x0000b4d0


	//   ....[163]....
        /*081c*/ 	.word	0x0000b6d0


	//   ....[164]....
        /*0820*/ 	.word	0x0000b710


	//   ....[165]....
        /*0824*/ 	.word	0x0000b760


	//   ....[166]....
        /*0828*/ 	.word	0x0000b910


	//   ....[167]....
        /*082c*/ 	.word	0x0000b920


	//   ....[168]....
        /*0830*/ 	.word	0x0000b930


	//   ....[169]....
        /*0834*/ 	.word	0x0000b940


	//   ....[170]....
        /*0838*/ 	.word	0x0000b950


	//   ....[171]....
        /*083c*/ 	.word	0x0000b960


	//   ....[172]....
        /*0840*/ 	.word	0x0000b990


	//   ....[173]....
        /*0844*/ 	.word	0x0000b9c0


	//   ....[174]....
        /*0848*/ 	.word	0x0000ba00


	//   ....[175]....
        /*084c*/ 	.word	0x0000ba30


	//   ....[176]....
        /*0850*/ 	.word	0x0000ba70


	//   ....[177]....
        /*0854*/ 	.word	0x0000baa0


	//   ....[178]....
        /*0858*/ 	.word	0x0000bae0


	//   ....[179]....
        /*085c*/ 	.word	0x0000baf0


	//   ....[180]....
        /*0860*/ 	.word	0x0000bb10


	//   ....[181]....
        /*0864*/ 	.word	0x0000bb50


	//   ....[182]....
        /*0868*/ 	.word	0x0000bb90


	//   ....[183]....
        /*086c*/ 	.word	0x0000bc30


	//   ....[184]....
        /*0870*/ 	.word	0x0000bc70


	//   ....[185]....
        /*0874*/ 	.word	0x0000bcb0


	//   ....[186]....
        /*0878*/ 	.word	0x0000bce0


	//   ....[187]....
        /*087c*/ 	.word	0x0000bd20


	//   ....[188]....
        /*0880*/ 	.word	0x0000bd30


	//   ....[189]....
        /*0884*/ 	.word	0x0000bd40


	//   ....[190]....
        /*0888*/ 	.word	0x0000bd70


	//   ....[191]....
        /*088c*/ 	.word	0x0000bdb0


	//   ....[192]....
        /*0890*/ 	.word	0x0000bde0


	//   ....[193]....
        /*0894*/ 	.word	0x0000be00


	//   ....[194]....
        /*0898*/ 	.word	0x0000be20


	//   ....[195]....
        /*089c*/ 	.word	0x0000be30


	//   ....[196]....
        /*08a0*/ 	.word	0x0000be40


	//   ....[197]....
        /*08a4*/ 	.word	0x0000be50


	//   ....[198]....
        /*08a8*/ 	.word	0x0000f6c0


	//   ....[199]....
        /*08ac*/ 	.word	0x000101a0


	//   ....[200]....
        /*08b0*/ 	.word	0x000104d0


	//   ....[201]....
        /*08b4*/ 	.word	0x00010850


	//   ....[202]....
        /*08b8*/ 	.word	0x00010b20


	//   ....[203]....
        /*08bc*/ 	.word	0x00010d60


	//   ....[204]....
        /*08c0*/ 	.word	0x00010fd0


	//   ....[205]....
        /*08c4*/ 	.word	0x000112a0


	//   ....[206]....
        /*08c8*/ 	.word	0x000114c0


	//   ....[207]....
        /*08cc*/ 	.word	0x00011650


	//   ....[208]....
        /*08d0*/ 	.word	0x00013d20


	//   ....[209]....
        /*08d4*/ 	.word	0x00013fb0


	//   ....[210]....
        /*08d8*/ 	.word	0x00014020


	//   ....[211]....
        /*08dc*/ 	.word	0x00014090


	//----- nvinfo : EIATTR_REG_RECONFIG
	.align		4
.L_1450:
        /*08e0*/ 	.byte	0x01, 0x54
	.zero		2


	//----- nvinfo : EIATTR_SYSCALL_OFFSETS
	.align		4
        /*08e4*/ 	.byte	0x04, 0x46
        /*08e6*/ 	.short	(.L_1452 - .L_1451)


	//   ....[0]....
.L_1451:
        /*08e8*/ 	.word	0x00001070


	//   ....[1]....
        /*08ec*/ 	.word	0x00001160


	//   ....[2]....
        /*08f0*/ 	.word	0x000012c0


	//   ....[3]....
        /*08f4*/ 	.word	0x000013b0


	//----- nvinfo : EIATTR_MBARRIER_INSTR_OFFSETS
	.align		4
.L_1452:
        /*08f8*/ 	.byte	0x04, 0x39
        /*08fa*/ 	.short	(.L_1454 - .L_1453)


	//   ....[0]....
.L_1453:
        /*08fc*/ 	.word	0x00000290
        /*0900*/ 	.word	0x000000ff
        /*0904*/ 	.word	0x00030c00
        /*0908*/ 	.short	0x0100
        /*090a*/ 	.byte	0x06
	.zero		1


	//   ....[1]....
        /*090c*/ 	.word	0x00000390
        /*0910*/ 	.word	0x000000ff
        /*0914*/ 	.word	0x00030c10
        /*0918*/ 	.short	0x0100
        /*091a*/ 	.byte	0x08
	.zero		1


	//   ....[2]....
        /*091c*/ 	.word	0x000003a0
        /*0920*/ 	.word	0x000000ff
        /*0924*/ 	.word	0x00030c20
        /*0928*/ 	.short	0x0100
        /*092a*/ 	.byte	0x08
	.zero		1


	//   ....[3]....
        /*092c*/ 	.word	0x000003b0
        /*0930*/ 	.word	0x000000ff
        /*0934*/ 	.word	0x00030c18
        /*0938*/ 	.short	0x0100
        /*093a*/ 	.byte	0x08
	.zero		1


	//   ....[4]....
        /*093c*/ 	.word	0x000003c0
        /*0940*/ 	.word	0x000000ff
        /*0944*/ 	.word	0x00030c28
        /*0948*/ 	.short	0x0100
        /*094a*/ 	.byte	0x08
	.zero		1


	//   ....[5]....
        /*094c*/ 	.word	0x000004f0
        /*0950*/ 	.word	0x000000ff
        /*0954*/ 	.word	0x00030c30
        /*0958*/ 	.short	0x0100
        /*095a*/ 	.byte	0x08
	.zero		1


	//   ....[6]....
        /*095c*/ 	.word	0x00000500
        /*0960*/ 	.word	0x000000ff
        /*0964*/ 	.word	0x00030c40
        /*0968*/ 	.short	0x0100
        /*096a*/ 	.byte	0x08
	.zero		1


	//   ....[7]....
        /*096c*/ 	.word	0x00000510
        /*0970*/ 	.word	0x000000ff
        /*0974*/ 	.word	0x00030c38
        /*0978*/ 	.short	0x0100
        /*097a*/ 	.byte	0x08
	.zero		1


	//   ....[8]....
        /*097c*/ 	.word	0x00000520
        /*0980*/ 	.word	0x000000ff
        /*0984*/ 	.word	0x00030c48
        /*0988*/ 	.short	0x0100
        /*098a*/ 	.byte	0x08
	.zero		1


	//   ....[9]....
        /*098c*/ 	.word	0x00001450
        /*0990*/ 	.word	0x00000010
        /*0994*/ 	.word	0x00030c00
        /*0998*/ 	.short	0x010a
        /*099a*/ 	.byte	0x3f
	.zero		1


	//   ....[10]....
        /*099c*/ 	.word	0x00001570
        /*09a0*/ 	.word	0x00000010
        /*09a4*/ 	.word	0x00030c00
        /*09a8*/ 	.short	0x010a
        /*09aa*/ 	.byte	0x3f
	.zero		1


	//   ....[11]....
        /*09ac*/ 	.word	0x00001de0
        /*09b0*/ 	.word	0x00000008
        /*09b4*/ 	.word	0x00030c10
        /*09b8*/ 	.short	0x010a
        /*09ba*/ 	.byte	0x3f
	.zero		1


	//   ....[12]....
        /*09bc*/ 	.word	0x00001e50
        /*09c0*/ 	.word	0x00000008
        /*09c4*/ 	.word	0x00030c10
        /*09c8*/ 	.short	0x010a
        /*09ca*/ 	.byte	0x3f
	.zero		1


	//   ....[13]....
        /*09cc*/ 	.word	0x00002230
        /*09d0*/ 	.word	0x00000008
        /*09d4*/ 	.word	0x00030c30
        /*09d8*/ 	.short	0x010a
        /*09da*/ 	.byte	0x3f
	.zero		1


	//   ....[14]....
        /*09dc*/ 	.word	0x000022a0
        /*09e0*/ 	.word	0x00000008
        /*09e4*/ 	.word	0x00030c30
        /*09e8*/ 	.short	0x010a
        /*09ea*/ 	.byte	0x3f
	.zero		1


	//   ....[15]....
        /*09ec*/ 	.word	0x00005330
        /*09f0*/ 	.word	0x00000009
        /*09f4*/ 	.word	0x00000000
        /*09f8*/ 	.short	0x0101
        /*09fa*/ 	.byte	0x3f
	.zero		1


	//   ....[16]....
        /*09fc*/ 	.word	0x00005780
        /*0a00*/ 	.word	0x00000008
        /*0a04*/ 	.word	0x00000000
        /*0a08*/ 	.short	0x0101
        /*0a0a*/ 	.byte	0x3f
	.zero		1


	//   ....[17]....
        /*0a0c*/ 	.word	0x00006050
        /*0a10*/ 	.word	0x00000007
        /*0a14*/ 	.word	0x00030c10
        /*0a18*/ 	.short	0x010a
        /*0a1a*/ 	.byte	0x3f
	.zero		1


	//   ....[18]....
        /*0a1c*/ 	.word	0x000060d0
        /*0a20*/ 	.word	0x00000007
        /*0a24*/ 	.word	0x00030c10
        /*0a28*/ 	.short	0x010a
        /*0a2a*/ 	.byte	0x3f
	.zero		1


	//   ....[19]....
        /*0a2c*/ 	.word	0x000064e0
        /*0a30*/ 	.word	0x00000007
        /*0a34*/ 	.word	0x00030c30
        /*0a38*/ 	.short	0x010a
        /*0a3a*/ 	.byte	0x3f
	.zero		1


	//   ....[20]....
        /*0a3c*/ 	.word	0x00006570
        /*0a40*/ 	.word	0x00000007
        /*0a44*/ 	.word	0x00030c30
        /*0a48*/ 	.short	0x010a
        /*0a4a*/ 	.byte	0x3f
	.zero		1


	//   ....[21]....
        /*0a4c*/ 	.word	0x00008d40
        /*0a50*/ 	.word	0x00000008
        /*0a54*/ 	.word	0x00000000
        /*0a58*/ 	.short	0x0101
        /*0a5a*/ 	.byte	0x3f
	.zero		1


	//   ....[22]....
        /*0a5c*/ 	.word	0x000091a0
        /*0a60*/ 	.word	0x00000007
        /*0a64*/ 	.word	0x00000000
        /*0a68*/ 	.short	0x0101
        /*0a6a*/ 	.byte	0x3f
	.zero		1


	//   ....[23]....
        /*0a6c*/ 	.word	0x00009a00
        /*0a70*/ 	.word	0x00000007
        /*0a74*/ 	.word	0x00030c10
        /*0a78*/ 	.short	0x010a
        /*0a7a*/ 	.byte	0x3f
	.zero		1


	//   ....[24]....
        /*0a7c*/ 	.word	0x00009a80
        /*0a80*/ 	.word	0x00000007
        /*0a84*/ 	.word	0x00030c10
        /*0a88*/ 	.short	0x010a
        /*0a8a*/ 	.byte	0x3f
	.zero		1


	//   ....[25]....
        /*0a8c*/ 	.word	0x00009e80
        /*0a90*/ 	.word	0x00000007
        /*0a94*/ 	.word	0x00030c30
        /*0a98*/ 	.short	0x010a
        /*0a9a*/ 	.byte	0x3f
	.zero		1


	//   ....[26]....
        /*0a9c*/ 	.word	0x00009f10
        /*0aa0*/ 	.word	0x00000007
        /*0aa4*/ 	.word	0x00030c30
        /*0aa8*/ 	.short	0x010a
        /*0aaa*/ 	.byte	0x3f
	.zero		1


	//   ....[27]....
        /*0aac*/ 	.word	0x0000d050
        /*0ab0*/ 	.word	0x00000008
        /*0ab4*/ 	.word	0x00000000
        /*0ab8*/ 	.short	0x0101
        /*0aba*/ 	.byte	0x3f
	.zero		1


	//   ....[28]....
        /*0abc*/ 	.word	0x0000d4c0
        /*0ac0*/ 	.word	0x00000007
        /*0ac4*/ 	.word	0x00000000
        /*0ac8*/ 	.short	0x0101
        /*0aca*/ 	.byte	0x3f
	.zero		1


	//   ....[29]....
        /*0acc*/ 	.word	0x00012350
        /*0ad0*/ 	.word	0x0000000f
        /*0ad4*/ 	.word	0x00030c20
        /*0ad8*/ 	.short	0x010a
        /*0ada*/ 	.byte	0x3f
	.zero		1


	//   ....[30]....
        /*0adc*/ 	.word	0x00012940
        /*0ae0*/ 	.word	0x0000000f
        /*0ae4*/ 	.word	0x00030c40
        /*0ae8*/ 	.short	0x010a
        /*0aea*/ 	.byte	0x3f
	.zero		1


	//   ....[31]....
        /*0aec*/ 	.word	0x00012ba0
        /*0af0*/ 	.word	0x0000000f
        /*0af4*/ 	.word	0x00030c28
        /*0af8*/ 	.short	0x010a
        /*0afa*/ 	.byte	0x3f
	.zero		1


	//   ....[32]....
        /*0afc*/ 	.word	0x00012e00
        /*0b00*/ 	.word	0x0000000f
        /*0b04*/ 	.word	0x00030c48
        /*0b08*/ 	.short	0x010a
        /*0b0a*/ 	.byte	0x3f
	.zero		1


	//   ....[33]....
        /*0b0c*/ 	.word	0x00013000
        /*0b10*/ 	.word	0x0000000f
        /*0b14*/ 	.word	0x00030c20
        /*0b18*/ 	.short	0x010a
        /*0b1a*/ 	.byte	0x3f
	.zero		1


	//   ....[34]....
        /*0b1c*/ 	.word	0x000132d0
        /*0b20*/ 	.word	0x0000000f
        /*0b24*/ 	.word	0x00030c40
        /*0b28*/ 	.short	0x010a
        /*0b2a*/ 	.byte	0x3f
	.zero		1


	//   ....[35]....
        /*0b2c*/ 	.word	0x00013500
        /*0b30*/ 	.word	0x0000000f
        /*0b34*/ 	.word	0x00030c28
        /*0b38*/ 	.short	0x010a
        /*0b3a*/ 	.byte	0x3f
	.zero		1


	//   ....[36]....
        /*0b3c*/ 	.word	0x000137a0
        /*0b40*/ 	.word	0x00000003
        /*0b44*/ 	.word	0x00030c40
        /*0b48*/ 	.short	0x010a
        /*0b4a*/ 	.byte	0x3f
	.zero		1


	//   ....[37]....
        /*0b4c*/ 	.word	0x00013b90
        /*0b50*/ 	.word	0x00000007
        /*0b54*/ 	.word	0x00000000
        /*0b58*/ 	.short	0x010a
        /*0b5a*/ 	.byte	0x3f
	.zero		1


	//   ....[38]....
        /*0b5c*/ 	.word	0x00013be0
        /*0b60*/ 	.word	0x00000003
        /*0b64*/ 	.word	0x00000000
        /*0b68*/ 	.short	0x010a
        /*0b6a*/ 	.byte	0x3f
	.zero		1


	//   ....[39]....
        /*0b6c*/ 	.word	0x00013c40
        /*0b70*/ 	.word	0x00000005
        /*0b74*/ 	.word	0x00000000
        /*0b78*/ 	.short	0x010a
        /*0b7a*/ 	.byte	0x3f
	.zero		1


	//   ....[40]....
        /*0b7c*/ 	.word	0x00013c70
        /*0b80*/ 	.word	0x00000003
        /*0b84*/ 	.word	0x00000000
        /*0b88*/ 	.short	0x010a
        /*0b8a*/ 	.byte	0x3f
	.zero		1


	//   ....[41]....
        /*0b8c*/ 	.word	0x00013d50
        /*0b90*/ 	.word	0x00000010
        /*0b94*/ 	.word	0x00030c00
        /*0b98*/ 	.short	0x010a
        /*0b9a*/ 	.byte	0x3f
	.zero		1


	//   ....[42]....
        /*0b9c*/ 	.word	0x00013da0
        /*0ba0*/ 	.word	0x00000008
        /*0ba4*/ 	.word	0x00030c10
        /*0ba8*/ 	.short	0x010a
        /*0baa*/ 	.byte	0x3f
	.zero		1


	//   ....[43]....
        /*0bac*/ 	.word	0x00013df0
        /*0bb0*/ 	.word	0x00000008
        /*0bb4*/ 	.word	0x00030c30
        /*0bb8*/ 	.short	0x010a
        /*0bba*/ 	.byte	0x3f
	.zero		1


	//   ....[44]....
        /*0bbc*/ 	.word	0x00013e40
        /*0bc0*/ 	.word	0x00000007
        /*0bc4*/ 	.word	0x00030c10
        /*0bc8*/ 	.short	0x010a
        /*0bca*/ 	.byte	0x3f
	.zero		1


	//   ....[45]....
        /*0bcc*/ 	.word	0x00013e90
        /*0bd0*/ 	.word	0x00000007
        /*0bd4*/ 	.word	0x00030c30
        /*0bd8*/ 	.short	0x010a
        /*0bda*/ 	.byte	0x3f
	.zero		1


	//   ....[46]....
        /*0bdc*/ 	.word	0x00013ee0
        /*0be0*/ 	.word	0x00000007
        /*0be4*/ 	.word	0x00030c10
        /*0be8*/ 	.short	0x010a
        /*0bea*/ 	.byte	0x3f
	.zero		1


	//   ....[47]....
        /*0bec*/ 	.word	0x00013f30
        /*0bf0*/ 	.word	0x00000007
        /*0bf4*/ 	.word	0x00030c30
        /*0bf8*/ 	.short	0x010a
        /*0bfa*/ 	.byte	0x3f
	.zero		1


	//   ....[48]....
        /*0bfc*/ 	.word	0x000140d0
        /*0c00*/ 	.word	0x0000000f
        /*0c04*/ 	.word	0x00030c20
        /*0c08*/ 	.short	0x010a
        /*0c0a*/ 	.byte	0x3f
	.zero		1


	//   ....[49]....
        /*0c0c*/ 	.word	0x00014120
        /*0c10*/ 	.word	0x0000000f
        /*0c14*/ 	.word	0x00030c40
        /*0c18*/ 	.short	0x010a
        /*0c1a*/ 	.byte	0x3f
	.zero		1


	//   ....[50]....
        /*0c1c*/ 	.word	0x00014170
        /*0c20*/ 	.word	0x0000000f
        /*0c24*/ 	.word	0x00030c28
        /*0c28*/ 	.short	0x010a
        /*0c2a*/ 	.byte	0x3f
	.zero		1


	//   ....[51]....
        /*0c2c*/ 	.word	0x000141c0
        /*0c30*/ 	.word	0x0000000f
        /*0c34*/ 	.word	0x00030c48
        /*0c38*/ 	.short	0x010a
        /*0c3a*/ 	.byte	0x3f
	.zero		1


	//   ....[52]....
        /*0c3c*/ 	.word	0x00014220
        /*0c40*/ 	.word	0x0000000f
        /*0c44*/ 	.word	0x00030c20
        /*0c48*/ 	.short	0x010a
        /*0c4a*/ 	.byte	0x3f
	.zero		1


	//   ....[53]....
        /*0c4c*/ 	.word	0x00014270
        /*0c50*/ 	.word	0x0000000f
        /*0c54*/ 	.word	0x00030c40
        /*0c58*/ 	.short	0x010a
        /*0c5a*/ 	.byte	0x3f
	.zero		1


	//   ....[54]....
        /*0c5c*/ 	.word	0x000142c0
        /*0c60*/ 	.word	0x0000000f
        /*0c64*/ 	.word	0x00030c28
        /*0c68*/ 	.short	0x010a
        /*0c6a*/ 	.byte	0x3f
	.zero		1


	//   ....[55]....
        /*0c6c*/ 	.word	0x00014310
        /*0c70*/ 	.word	0x00000003
        /*0c74*/ 	.word	0x00030c40
        /*0c78*/ 	.short	0x010a
        /*0c7a*/ 	.byte	0x3f
	.zero		1


	//   ....[56]....
        /*0c7c*/ 	.word	0x000143e0
        /*0c80*/ 	.word	0x00000007
        /*0c84*/ 	.word	0x00000000
        /*0c88*/ 	.short	0x010a
        /*0c8a*/ 	.byte	0x3f
	.zero		1


	//   ....[57]....
        /*0c8c*/ 	.word	0x00014430
        /*0c90*/ 	.word	0x00000003
        /*0c94*/ 	.word	0x00000000
        /*0c98*/ 	.short	0x010a
        /*0c9a*/ 	.byte	0x3f
	.zero		1


	//   ....[58]....
        /*0c9c*/ 	.word	0x00014480
        /*0ca0*/ 	.word	0x00000005
        /*0ca4*/ 	.word	0x00000000
        /*0ca8*/ 	.short	0x010a
        /*0caa*/ 	.byte	0x3f
	.zero		1


	//----- nvinfo : EIATTR_NUM_MBARRIERS
	.align		4
.L_1454:
        /*0cac*/ 	.byte	0x03, 0x38
        /*0cae*/ 	.short	0x0009


	//----- nvinfo : EIATTR_EXIT_INSTR_OFFSETS
	.align		4
        /*0cb0*/ 	.byte	0x04, 0x1c
        /*0cb2*/ 	.short	(.L_1456 - .L_1455)


	//   ....[0]....
.L_1455:
        /*0cb4*/ 	.word	0x00013cc0


	//----- nvinfo : EIATTR_MAX_THREADS
	.align		4
.L_1456:
        /*0cb8*/ 	.byte	0x04, 0x05
        /*0cba*/ 	.short	(.L_1458 - .L_1457)
.L_1457:
        /*0cbc*/ 	.word	0x00000180
        /*0cc0*/ 	.word	0x00000001
        /*0cc4*/ 	.word	0x00000001


	//----- nvinfo : EIATTR_CRS_STACK_SIZE
	.align		4
.L_1458:
        /*0cc8*/ 	.byte	0x04, 0x1e
        /*0cca*/ 	.short	(.L_1460 - .L_1459)
.L_1459:
        /*0ccc*/ 	.word	0x00000000


	//----- nvinfo : EIATTR_CBANK_PARAM_SIZE
	.align		4
.L_1460:
        /*0cd0*/ 	.byte	0x03, 0x19
        /*0cd2*/ 	.short	0x06f0


	//----- nvinfo : EIATTR_PARAM_CBANK
	.align		4
        /*0cd4*/ 	.byte	0x04, 0x0a
        /*0cd6*/ 	.short	(.L_1462 - .L_1461)
	.align		4
.L_1461:
        /*0cd8*/ 	.word	index@(.nv.constant0._ZN7cutlass13device_kernelIN5flash11enable_sm90INS1_16FlashAttnBwdSm90INS1_25CollectiveMainloopBwdSm90ILi2ELi2ELi2EN4cute5tupleIJNS5_1CILi1EEES8_S8_EEENS6_IJNS7_ILi128EEESA_NS7_ILi64EEEEEENS_6half_tEfNS_4arch4Sm90ELb0ELb1ELb0ELb1ELb1ELb1ELb0ELb0ELi2ELi1ELi2ELi2ELb0EEENS1_21CollectiveEpilogueBwdISC_SD_SF_Li256ELb1ELb0ELi1EEENS1_19SingleTileSchedulerILb1ELb0ELb0ELi128EEEEEEEEEvNT_6ParamsE)
        /*0cdc*/ 	.short	0x0210
        /*0cde*/ 	.short	0x06f0


	//----- nvinfo : EIATTR_SW_WAR
	.align		4
.L_1462:
        /*0ce0*/ 	.byte	0x04, 0x36
        /*0ce2*/ 	.short	(.L_1464 - .L_1463)
.L_1463:
        /*0ce4*/ 	.word	0x00000008
.L_1464:


//--------------------- .nv.info._ZN7cutlass13device_kernelIN5flash11enable_sm90INS1_16FlashAttnBwdSm90INS1_25CollectiveMainloopBwdSm90ILi2ELi2ELi2EN4cute5tupleIJNS5_1CILi1EEES8_S8_EEENS6_IJNS7_ILi128EEESA_NS7_ILi64EEEEEENS_6half_tEfNS_4arch4Sm90ELb0ELb1ELb0ELb1ELb0ELb1ELb0ELb0ELi2ELi1ELi2ELi2ELb0EEENS1_24CollectiveEpilogueBwdGQAISC_fSF_Li256ELb1ELb0EEENS1_19SingleTileSchedulerILb1ELb0ELb0ELi128EEEEEEEEEvNT_6ParamsE --------------------------
	.section	.nv.info._ZN7cutlass13device_kernelIN5flash11enable_sm90INS1_16FlashAttnBwdSm90INS1_25CollectiveMainloopBwdSm90ILi2ELi2ELi2EN4cute5tupleIJNS5_1CILi1EEES8_S8_EEENS6_IJNS7_ILi128EEESA_NS7_ILi64EEEEEENS_6half_tEfNS_4arch4Sm90ELb0ELb1ELb0ELb1ELb0ELb1ELb0ELb0ELi2ELi1ELi2ELi2ELb0EEENS1_24CollectiveEpilogueBwdGQAISC_fSF_Li256ELb1ELb0EEENS1_19SingleTileSchedulerILb1ELb0ELb0ELi128EEEEEEEEEvNT_6ParamsE,"",@"SHT_CUDA_INFO"
	.sectionflags	@""
	.align	4


	//----- nvinfo : EIATTR_CUDA_API_VERSION
	.align		4
        /*0000*/ 	.byte	0x04, 0x37
        /*0002*/ 	.short	(.L_1466 - .L_1465)
.L_1465:
        /*0004*/ 	.word	0x00000082


	//----- nvinfo : EIATTR_KPARAM_INFO
	.align		4
.L_1466:
        /*0008*/ 	.byte	0x04, 0x17
        /*000a*/ 	.short	(.L_1468 - .L_1467)
.L_1467:
        /*000c*/ 	.word	0x00000000
        /*0010*/ 	.short	0x0000
        /*0012*/ 	.short	0x0070
        /*0014*/ 	.byte	0x00, 0xf0, 0x01, 0x1a


	//----- nvinfo : EIATTR_SPARSE_MMA_MASK
	.align		4
.L_1468:
        /*0018*/ 	.byte	0x03, 0x50
        /*001a*/ 	.short	0x0000


	//----- nvinfo : EIATTR_MAXREG_COUNT
	.align		4
        /*001c*/ 	.byte	0x03, 0x1b
        /*001e*/ 	.short	0x00a8


	//----- nvinfo : EIATTR_NUM_BARRIERS
	.align		4
        /*0020*/ 	.byte	0x02, 0x4c
        /*0022*/ 	.byte	0x10
	.zero		1


	//----- nvinfo : EIATTR_EXTERNS
	.align		4
        /*0024*/ 	.byte	0x04, 0x0f
        /*0026*/ 	.short	(.L_1470 - .L_1469)


	//   ....[0]....
	.align		4
.L_1469:
        /*0028*/ 	.word	index@(__assertfail)


	//----- nvinfo : EIATTR_ANNOTATIONS
	.align		4
.L_1470:
        /*002c*/ 	.byte	0x04, 0x55
        /*002e*/ 	.short	(.L_1472 - .L_1471)


	//   ....[0]....
.L_1471:
        /* <DEDUP_REMOVED lines=31> */


	//----- nvinfo : EIATTR_MERCURY_ISA_VERSION
	.align		4
.L_1472:
        /*0210*/ 	.byte	0x03, 0x5f
        /*0212*/ 	.short	0x0101


	//----- nvinfo : EIATTR_INT_WARP_WIDE_INSTR_OFFSETS
	.align		4
        /*0214*/ 	.byte	0x04, 0x31
        /*0216*/ 	.short	(.L_1474 - .L_1473)


	//   ....[0]....
.L_1473:
        /*0218*/ 	.word	0x00000190


	//   ....[1]....
        /*021c*/ 	.word	0x000001c0


	//----- nvinfo : EIATTR_COOP_GROUP_MASK_REGIDS
	.align		4
.L_1474:
        /*0220*/ 	.byte	0x04, 0x29
        /*0222*/ 	.short	(.L_1476 - .L_1475)


	//   ....[0]....
.L_1475:
        /*0224*/ 	.word	0xffffffff


	//   ....[1]....
        /*0228*/ 	.word	0xffffffff


	//   ....[2]....
        /*022c*/ 	.word	0xffffffff


	//   ....[3]....
        /*0230*/ 	.word	0xffffffff


	//   ....[4]....
        /*0234*/ 	.word	0xffffffff


	//   ....[5]....
        /*0238*/ 	.word	0xffffffff


	//   ....[6]....
        /*023c*/ 	.word	0xffffffff


	//   ....[7]....
        /*0240*/ 	.word	0xffffffff


	//   ....[8]....
        /*0244*/ 	.word	0xffffffff


	//   ....[9]....
        /*0248*/ 	.word	0xffffffff


	//   ....[10]....
        /*024c*/ 	.word	0xffffffff


	//   ....[11]....
        /*0250*/ 	.word	0xffffffff


	//   ....[12]....
        /*0254*/ 	.word	0xffffffff


	//   ....[13]....
        /*0258*/ 	.word	0xffffffff


	//   ....[14]....
        /*025c*/ 	.word	0xffffffff


	//   ....[15]....
        /*0260*/ 	.word	0xffffffff


	//   ....[16]....
        /*0264*/ 	.word	0xffffffff


	//   ....[17]....
        /*0268*/ 	.word	0xffffffff


	//   ....[18]....
        /*026c*/ 	.word	0xffffffff


	//   ....[19]....
        /*0270*/ 	.word	0xffffffff


	//   ....[20]....
        /*0274*/ 	.word	0xffffffff


	//   ....[21]....
        /*0278*/ 	.word	0xffffffff


	//   ....[22]....
        /*027c*/ 	.word	0xffffffff


	//   ....[23]....
        /*0280*/ 	.word	0xffffffff


	//   ....[24]....
        /*0284*/ 	.word	0xffffffff


	//   ....[25]....
        /*0288*/ 	.word	0xffffffff


	//   ....[26]....
        /*028c*/ 	.word	0xffffffff


	//   ....[27]....
        /*0290*/ 	.word	0xffffffff


	//   ....[28]....
        /*0294*/ 	.word	0xffffffff


	//   ....[29]....
        /*0298*/ 	.word	0xffffffff


	//   ....[30]....
        /*029c*/ 	.word	0xffffffff


	//   ....[31]....
        /*02a0*/ 	.word	0xffffffff


	//   ....[32]....
        /*02a4*/ 	.word	0xffffffff


	//   ....[33]....
        /*02a8*/ 	.word	0xffffffff


	//   ....[34]....
        /*02ac*/ 	.word	0xffffffff


	//   ....[35]....
        /*02b0*/ 	.word	0xffffffff


	//   ....[36]....
        /*02b4*/ 	.word	0xffffffff


	//   ....[37]....
        /*02b8*/ 	.word	0xffffffff


	//   ....[38]....
        /*02bc*/ 	.word	0xffffffff


	//   ....[39]....
        /*02c0*/ 	.word	0xffffffff


	//   ....[40]....
        /*02c4*/ 	.word	0xffffffff


	//   ....[41]....
        /*02c8*/ 	.word	0xffffffff


	//   ....[42]....
        /*02cc*/ 	.word	0xffffffff


	//   ....[43]....
        /*02d0*/ 	.word	0xffffffff


	//   ....[44]....
        /*02d4*/ 	.word	0xffffffff


	//   ....[45]....
        /*02d8*/ 	.word	0xffffffff


	//   ....[46]....
        /*02dc*/ 	.word	0xffffffff


	//   ....[47]....
        /*02e0*/ 	.word	0xffffffff


	//   ....[48]....
        /*02e4*/ 	.word	0xffffffff


	//   ....[49]....
        /*02e8*/ 	.word	0xffffffff


	//   ....[50]....
        /*02ec*/ 	.word	0xffffffff


	//   ....[51]....
        /*02f0*/ 	.word	0xffffffff


	//   ....[52]....
        /*02f4*/ 	.word	0xffffffff


	//   ....[53]....
        /*02f8*/ 	.word	0xffffffff


	//   ....[54]....
        /*02fc*/ 	.word	0xffffffff


	//   ....[55]....
        /*0300*/ 	.word	0xffffffff


	//   ....[56]....
        /*0304*/ 	.word	0xffffffff


	//   ....[57]....
        /*0308*/ 	.word	0xffffffff


	//   ....[58]....
        /*030c*/ 	.word	0xffffffff


	//   ....[59]....
        /*0310*/ 	.word	0xffffffff


	//   ....[60]....
        /*0314*/ 	.word	0xffffffff


	//   ....[61]....
        /*0318*/ 	.word	0xffffffff


	//   ....[62]....
        /*031c*/ 	.word	0xffffffff


	//   ....[63]....
        /*0320*/ 	.word	0xffffffff


	//   ....[64]....
        /*0324*/ 	.word	0xffffffff


	//   ....[65]....
        /*0328*/ 	.word	0xffffffff


	//   ....[66]....
        /*032c*/ 	.word	0xffffffff


	//   ....[67]....
        /*0330*/ 	.word	0xffffffff


	//   ....[68]....
        /*0334*/ 	.word	0xffffffff


	//   ....[69]....
        /*0338*/ 	.word	0xffffffff


	//   ....[70]....
        /*033c*/ 	.word	0xffffffff


	//   ....[71]....
        /*0340*/ 	.word	0xffffffff


	//   ....[72]....
        /*0344*/ 	.word	0xffffffff


	//   ....[73]....
        /*0348*/ 	.word	0xffffffff


	//   ....[74]....
        /*034c*/ 	.word	0xffffffff


	//   ....[75]....
        /*0350*/ 	.word	0xffffffff


	//   ....[76]....
        /*0354*/ 	.word	0xffffffff


	//   ....[77]....
        /*0358*/ 	.word	0xffffffff


	//   ....[78]....
        /*035c*/ 	.word	0xffffffff


	//   ....[79]....
        /*0360*/ 	.word	0xffffffff


	//   ....[80]....
        /*0364*/ 	.word	0xffffffff


	//   ....[81]....
        /*0368*/ 	.word	0xffffffff


	//   ....[82]....
        /*036c*/ 	.word	0xffffffff


	//   ....[83]....
        /*0370*/ 	.word	0xffffffff


	//   ....[84]....
        /*0374*/ 	.word	0xffffffff


	//   ....[85]....
        /*0378*/ 	.word	0xffffffff


	//   ....[86]....
        /*037c*/ 	.word	0xffffffff


	//   ....[87]....
        /*0380*/ 	.word	0xffffffff


	//   ....[88]....
        /*0384*/ 	.word	0xffffffff


	//   ....[89]....
        /*0388*/ 	.word	0xffffffff


	//   ....[90]....
        /*038c*/ 	.word	0xffffffff


	//   ....[91]....
        /*0390*/ 	.word	0xffffffff


	//   ....[92]....
        /*0394*/ 	.word	0xffffffff


	//   ....[93]....
        /*0398*/ 	.word	0xffffffff


	//   ....[94]....
        /*039c*/ 	.word	0xffffffff


	//   ....[95]....
        /*03a0*/ 	.word	0xffffffff


	//   ....[96]....
        /*03a4*/ 	.word	0xffffffff


	//   ....[97]....
        /*03a8*/ 	.word	0xffffffff


	//   ....[98]....
        /*03ac*/ 	.word	0xffffffff


	//   ....[99]....
        /*03b0*/ 	.word	0xffffffff


	//   ....[100]....
        /*03b4*/ 	.word	0xffffffff


	//   ....[101]....
        /*03b8*/ 	.word	0xffffffff


	//   ....[102]....
        /*03bc*/ 	.word	0xffffffff


	//   ....[103]....
        /*03c0*/ 	.word	0xffffffff


	//   ....[104]....
        /*03c4*/ 	.word	0xffffffff


	//   ....[105]....
        /*03c8*/ 	.word	0xffffffff


	//   ....[106]....
        /*03cc*/ 	.word	0xffffffff


	//   ....[107]....
        /*03d0*/ 	.word	0xffffffff


	//   ....[108]....
        /*03d4*/ 	.word	0xffffffff


	//   ....[109]....
        /*03d8*/ 	.word	0xffffffff


	//   ....[110]....
        /*03dc*/ 	.word	0xffffffff


	//   ....[111]....
        /*03e0*/ 	.word	0xffffffff


	//   ....[112]....
        /*03e4*/ 	.word	0xffffffff


	//   ....[113]....
        /*03e8*/ 	.word	0xffffffff


	//   ....[114]....
        /*03ec*/ 	.word	0xffffffff


	//   ....[115]....
        /*03f0*/ 	.word	0xffffffff


	//   ....[116]....
        /*03f4*/ 	.word	0xffffffff


	//   ....[117]....
        /*03f8*/ 	.word	0xffffffff


	//   ....[118]....
        /*03fc*/ 	.word	0xffffffff


	//   ....[119]....
        /*0400*/ 	.word	0xffffffff


	//   ....[120]....
        /*0404*/ 	.word	0xffffffff


	//   ....[121]....
        /*0408*/ 	.word	0xffffffff


	//   ....[122]....
        /*040c*/ 	.word	0xffffffff


	//   ....[123]....
        /*0410*/ 	.word	0xffffffff


	//   ....[124]....
        /*0414*/ 	.word	0xffffffff


	//   ....[125]....
        /*0418*/ 	.word	0xffffffff


	//   ....[126]....
        /*041c*/ 	.word	0xffffffff


	//   ....[127]....
        /*0420*/ 	.word	0xffffffff


	//   ....[128]....
        /*0424*/ 	.word	0xffffffff


	//   ....[129]....
        /*0428*/ 	.word	0xffffffff


	//   ....[130]....
        /*042c*/ 	.word	0xffffffff


	//   ....[131]....
        /*0430*/ 	.word	0xffffffff


	//   ....[132]....
        /*0434*/ 	.word	0xffffffff


	//   ....[133]....
        /*0438*/ 	.word	0xffffffff


	//   ....[134]....
        /*043c*/ 	.word	0xffffffff


	//   ....[135]....
        /*0440*/ 	.word	0xffffffff


	//   ....[136]....
        /*0444*/ 	.word	0xffffffff


	//   ....[137]....
        /*0448*/ 	.word	0xffffffff


	//   ....[138]....
        /*044c*/ 	.word	0xffffffff


	//   ....[139]....
        /*0450*/ 	.word	0xffffffff


	//   ....[140]....
        /*0454*/ 	.word	0xffffffff


	//   ....[141]....
        /*0458*/ 	.word	0xffffffff


	//   ....[142]....
        /*045c*/ 	.word	0xffffffff


	//   ....[143]....
        /*0460*/ 	.word	0xffffffff


	//   ....[144]....
        /*0464*/ 	.word	0xffffffff


	//   ....[145]....
        /*0468*/ 	.word	0xffffffff


	//   ....[146]....
        /*046c*/ 	.word	0xffffffff


	//   ....[147]....
        /*0470*/ 	.word	0xffffffff


	//   ....[148]....
        /*0474*/ 	.word	0xffffffff


	//   ....[149]....
        /*0478*/ 	.word	0xffffffff


	//   ....[150]....
        /*047c*/ 	.word	0xffffffff


	//   ....[151]....
        /*0480*/ 	.word	0xffffffff


	//   ....[152]....
        /*0484*/ 	.word	0xffffffff


	//   ....[153]....
        /*0488*/ 	.word	0xffffffff


	//   ....[154]....
        /*048c*/ 	.word	0xffffffff


	//   ....[155]....
        /*0490*/ 	.word	0xffffffff


	//   ....[156]....
        /*0494*/ 	.word	0xffffffff


	//   ....[157]....
        /*0498*/ 	.word	0xffffffff


	//   ....[158]....
        /*049c*/ 	.word	0xffffffff


	//   ....[159]....
        /*04a0*/ 	.word	0xffffffff


	//   ....[160]....
        /*04a4*/ 	.word	0xffffffff


	//   ....[161]....
        /*04a8*/ 	.word	0xffffffff


	//   ....[162]....
        /*04ac*/ 	.word	0xffffffff


	//   ....[163]....
        /*04b0*/ 	.word	0xffffffff


	//   ....[164]....
        /*04b4*/ 	.word	0xffffffff


	//   ....[165]....
        /*04b8*/ 	.word	0xffffffff


	//   ....[166]....
        /*04bc*/ 	.word	0xffffffff


	//   ....[167]....
        /*04c0*/ 	.word	0xffffffff


	//   ....[168]....
        /*04c4*/ 	.word	0xffffffff


	//   ....[169]....
        /*04c8*/ 	.word	0xffffffff


	//   ....[170]....
        /*04cc*/ 	.word	0xffffffff


	//   ....[171]....
        /*04d0*/ 	.word	0xffffffff


	//   ....[172]....
        /*04d4*/ 	.word	0xffffffff


	//   ....[173]....
        /*04d8*/ 	.word	0xffffffff


	//   ....[174]....
        /*04dc*/ 	.word	0xffffffff


	//   ....[175]....
        /*04e0*/ 	.word	0xffffffff


	//   ....[176]....
        /*04e4*/ 	.word	0xffffffff


	//   ....[177]....
        /*04e8*/ 	.word	0xffffffff


	//   ....[178]....
        /*04ec*/ 	.word	0xffffffff


	//   ....[179]....
        /*04f0*/ 	.word	0xffffffff


	//   ....[180]....
        /*04f4*/ 	.word	0xffffffff


	//   ....[181]....
        /*04f8*/ 	.word	0xffffffff


	//   ....[182]....
        /*04fc*/ 	.word	0xffffffff


	//   ....[183]....
        /*0500*/ 	.word	0xffffffff


	//   ....[184]....
        /*0504*/ 	.word	0xffffffff


	//   ....[185]....
        /*0508*/ 	.word	0xffffffff


	//   ....[186]....
        /*050c*/ 	.word	0xffffffff


	//   ....[187]....
        /*0510*/ 	.word	0xffffffff


	//   ....[188]....
        /*0514*/ 	.word	0xffffffff


	//   ....[189]....
        /*0518*/ 	.word	0xffffffff


	//   ....[190]....
        /*051c*/ 	.word	0xffffffff


	//   ....[191]....
        /*0520*/ 	.word	0xffffffff


	//   ....[192]....
        /*0524*/ 	.word	0xffffffff


	//   ....[193]....
        /*0528*/ 	.word	0xffffffff


	//   ....[194]....
        /*052c*/ 	.word	0xffffffff


	//   ....[195]....
        /*0530*/ 	.word	0xffffffff


	//   ....[196]....
        /*0534*/ 	.word	0xffffffff


	//   ....[197]....
        /*0538*/ 	.word	0xffffffff


	//   ....[198]....
        /*053c*/ 	.word	0xffffffff


	//   ....[199]....
        /*0540*/ 	.word	0x0500000f


	//----- nvinfo : EIATTR_COOP_GROUP_INSTR_OFFSETS
	.align		4
.L_1476:
        /*0544*/ 	.byte	0x04, 0x28
        /*0546*/ 	.short	(.L_1478 - .L_1477)


	//   ....[0]....
.L_1477:
        /*0548*/ 	.word	0x00000070


	//   ....[1]....
        /*054c*/ 	.word	0x000001a0


	//   ....[2]....
        /*0550*/ 	.word	0x000001f0


	//   ....[3]....
        /*0554*/ 	.word	0x000003e0


	//   ....[4]....
        /*0558*/ 	.word	0x00000620


	//   ....[5]....
        /*055c*/ 	.word	0x00001410


	//   ....[6]....
        /*0560*/ 	.word	0x00002630


	//   ....[7]....
        /*0564*/ 	.word	0x000026f0


	//   ....[8]....
        /*0568*/ 	.word	0x00002720


	//   ....[9]....
        /*056c*/ 	.word	0x00002850


	//   ....[10]....
        /*0570*/ 	.word	0x000028f0


	//   ....[11]....
        /*0574*/ 	.word	0x00002c60


	//   ....[12]....
        /*0578*/ 	.word	0x00002cb0


	//   ....[13]....
        /*057c*/ 	.word	0x00002fd0


	//   ....[14]....
        /*0580*/ 	.word	0x00003150


	//   ....[15]....
        /*0584*/ 	.word	0x00003200


	//   ....[16]....
        /*0588*/ 	.word	0x00003240


	//   ....[17]....
        /*058c*/ 	.word	0x00003270


	//   ....[18]....
        /*0590*/ 	.word	0x000032b0


	//   ....[19]....
        /*0594*/ 	.word	0x000033b0


	//   ....[20]....
        /*0598*/ 	.word	0x000033f0


	//   ....[21]....
        /*059c*/ 	.word	0x00003590


	//   ....[22]....
        /*05a0*/ 	.word	0x000036c0


	//   ....[23]....
        /*05a4*/ 	.word	0x00003760


	//   ....[24]....
        /*05a8*/ 	.word	0x00003800


	//   ....[25]....
        /*05ac*/ 	.word	0x00003840


	//   ....[26]....
        /*05b0*/ 	.word	0x00003870


	//   ....[27]....
        /*05b4*/ 	.word	0x00003960


	//   ....[28]....
        /*05b8*/ 	.word	0x000039a0


	//   ....[29]....
        /*05bc*/ 	.word	0x000039e0


	//   ....[30]....
        /*05c0*/ 	.word	0x00003a00


	//   ....[31]....
        /*05c4*/ 	.word	0x00003a40


	//   ....[32]....
        /*05c8*/ 	.word	0x00003af0


	//   ....[33]....
        /*05cc*/ 	.word	0x00003b30


	//   ....[34]....
        /*05d0*/ 	.word	0x00003b70


	//   ....[35]....
        /*05d4*/ 	.word	0x00003bb0


	//   ....[36]....
        /*05d8*/ 	.word	0x00003c60


	//   ....[37]....
        /*05dc*/ 	.word	0x00003da0


	//   ....[38]....
        /*05e0*/ 	.word	0x00003e00


	//   ....[39]....
        /*05e4*/ 	.word	0x00003e40


	//   ....[40]....
        /*05e8*/ 	.word	0x00003e50


	//   ....[41]....
        /*05ec*/ 	.word	0x00003e70


	//   ....[42]....
        /*05f0*/ 	.word	0x00003e80


	//   ....[43]....
        /*05f4*/ 	.word	0x00003ea0


	//   ....[44]....
        /*05f8*/ 	.word	0x00003ec0


	//   ....[45]....
        /*05fc*/ 	.word	0x00003f40


	//   ....[46]....
        /*0600*/ 	.word	0x00003fb0


	//   ....[47]....
        /*0604*/ 	.word	0x00003ff0


	//   ....[48]....
        /*0608*/ 	.word	0x00004030


	//   ....[49]....
        /*060c*/ 	.word	0x00004070


	//   ....[50]....
        /*0610*/ 	.word	0x000040d0


	//   ....[51]....
        /*0614*/ 	.word	0x00004110


	//   ....[52]....
        /*0618*/ 	.word	0x00004160


	//   ....[53]....
        /*061c*/ 	.word	0x000041b0


	//   ....[54]....
        /*0620*/ 	.word	0x00004200


	//   ....[55]....
        /*0624*/ 	.word	0x00004260


	//   ....[56]....
        /*0628*/ 	.word	0x000042a0


	//   ....[57]....
        /*062c*/ 	.word	0x000042e0


	//   ....[58]....
        /*0630*/ 	.word	0x00004320


	//   ....[59]....
        /*0634*/ 	.word	0x00004360


	//   ....[60]....
        /*0638*/ 	.word	0x000043a0


	//   ....[61]....
        /*063c*/ 	.word	0x000043e0


	//   ....[62]....
        /*0640*/ 	.word	0x00004420


	//   ....[63]....
        /*0644*/ 	.word	0x00004460


	//   ....[64]....
        /*0648*/ 	.word	0x000044a0


	//   ....[65]....
        /*064c*/ 	.word	0x000044e0


	//   ....[66]....
        /*0650*/ 	.word	0x00004520


	//   ....[67]....
        /*0654*/ 	.word	0x00004560


	//   ....[68]....
        /*0658*/ 	.word	0x000045a0


	//   ....[69]....
        /*065c*/ 	.word	0x000045e0


	//   ....[70]....
        /*0660*/ 	.word	0x00006800


	//   ....[71]....
        /*0664*/ 	.word	0x00006860


	//   ....[72]....
        /*0668*/ 	.word	0x000068a0


	//   ....[73]....
        /*066c*/ 	.word	0x000068d0


	//   ....[74]....
        /*0670*/ 	.word	0x00006900


	//   ....[75]....
        /*0674*/ 	.word	0x00006930


	//   ....[76]....
        /*0678*/ 	.word	0x00006c10


	//   ....[77]....
        /*067c*/ 	.word	0x00006c20


	//   ....[78]....
        /*0680*/ 	.word	0x00006c50


	//   ....[79]....
        /*0684*/ 	.word	0x00006c80


	//   ....[80]....
        /*0688*/ 	.word	0x00006cc0


	//   ....[81]....
        /*068c*/ 	.word	0x00006db0


	//   ....[82]....
        /*0690*/ 	.word	0x00006e90


	//   ....[83]....
        /*0694*/ 	.word	0x00006ed0


	//   ....[84]....
        /*0698*/ 	.word	0x00006f10


	//   ....[85]....
        /*069c*/ 	.word	0x00006f20


	//   ....[86]....
        /*06a0*/ 	.word	0x00006f50


	//   ....[87]....
        /*06a4*/ 	.word	0x00006f60


	//   ....[88]....
        /*06a8*/ 	.word	0x00006f80


	//   ....[89]....
        /*06ac*/ 	.word	0x00006fc0


	//   ....[90]....
        /*06b0*/ 	.word	0x00007090


	//   ....[91]....
        /*06b4*/ 	.word	0x000070d0


	//   ....[92]....
        /*06b8*/ 	.word	0x00007110


	//   ....[93]....
        /*06bc*/ 	.word	0x00007150


	//   ....[94]....
        /*06c0*/ 	.word	0x00007190


	//   ....[95]....
        /*06c4*/ 	.word	0x000071e0


	//   ....[96]....
        /*06c8*/ 	.word	0x00007220


	//   ....[97]....
        /*06cc*/ 	.word	0x00007270


	//   ....[98]....
        /*06d0*/ 	.word	0x000072b0


	//   ....[99]....
        /*06d4*/ 	.word	0x000073c0


	//   ....[100]....
        /*06d8*/ 	.word	0x00007440


	//   ....[101]....
        /*06dc*/ 	.word	0x000074a0


	//   ....[102]....
        /*06e0*/ 	.word	0x00007880


	//   ....[103]....
        /*06e4*/ 	.word	0x00007890


	//   ....[104]....
        /*06e8*/ 	.word	0x000078a0


	//   ....[105]....
        /*06ec*/ 	.word	0x000078b0


	//   ....[106]....
        /*06f0*/ 	.word	0x000078c0


	//   ....[107]....
        /*06f4*/ 	.word	0x000078d0


	//   ....[108]....
        /*06f8*/ 	.word	0x00007900


	//   ....[109]....
        /*06fc*/ 	.word	0x00007930


	//   ....[110]....
        /*0700*/ 	.word	0x00007970


	//   ....[111]....
        /*0704*/ 	.word	0x00007990


	//   ....[112]....
        /*0708*/ 	.word	0x000079d0


	//   ....[113]....
        /*070c*/ 	.word	0x00007a10


	//   ....[114]....
        /*0710*/ 	.word	0x00007a50


	//   ....[115]....
        /*0714*/ 	.word	0x00007a60


	//   ....[116]....
        /*0718*/ 	.word	0x00007a90


	//   ....[117]....
        /*071c*/ 	.word	0x00007ad0


	//   ....[118]....
        /*0720*/ 	.word	0x00007b00


	//   ....[119]....
        /*0724*/ 	.word	0x00007b20


	//   ....[120]....
        /*0728*/ 	.word	0x00007b50


	//   ....[121]....
        /*072c*/ 	.word	0x00007b90


	//   ....[122]....
        /*0730*/ 	.word	0x00007bd0


	//   ....[123]....
        /*0734*/ 	.word	0x00007c10


	//   ....[124]....
        /*0738*/ 	.word	0x00007c50


	//   ....[125]....
        /*073c*/ 	.word	0x00007c60


	//   ....[126]....
        /*0740*/ 	.word	0x00007ca0


	//   ....[127]....
        /*0744*/ 	.word	0x00007ce0


	//   ....[128]....
        /*0748*/ 	.word	0x00007d20


	//   ....[129]....
        /*074c*/ 	.word	0x00007d30


	//   ....[130]....
        /*0750*/ 	.word	0x00007d40


	//   ....[131]....
        /*0754*/ 	.word	0x00007d50


	//   ....[132]....
        /*0758*/ 	.word	0x00007d90


	//   ....[133]....
        /*075c*/ 	.word	0x00007dd0


	//   ....[134]....
        /*0760*/ 	.word	0x0000a230


	//   ....[135]....
        /*0764*/ 	.word	0x0000a350


	//   ....[136]....
        /*0768*/ 	.word	0x0000a3b0


	//   ....[137]....
        /*076c*/ 	.word	0x0000a480


	//   ....[138]....
        /*0770*/ 	.word	0x0000a4d0


	//   ....[139]....
        /*0774*/ 	.word	0x0000a5b0


	//   ....[140]....
        /*0778*/ 	.word	0x0000a610


	//   ....[141]....
        /*077c*/ 	.word	0x0000a650


	//   ....[142]....
        /*0780*/ 	.word	0x0000a6d0


	//   ....[143]....
        /*0784*/ 	.word	0x0000a760


	//   ....[144]....
        /*0788*/ 	.word	0x0000a7a0


	//   ....[145]....
        /*078c*/ 	.word	0x0000a860


	//   ....[146]....
        /*0790*/ 	.word	0x0000a8a0


	//   ....[147]....
        /*0794*/ 	.word	0x0000a8e0


	//   ....[148]....
        /*0798*/ 	.word	0x0000a920


	//   ....[149]....
        /*079c*/ 	.word	0x0000a980


	//   ....[150]....
        /*07a0*/ 	.word	0x0000aa80


	//   ....[151]....
        /*07a4*/ 	.word	0x0000acf0


	//   ....[152]....
        /*07a8*/ 	.word	0x0000ae00


	//   ....[153]....
        /*07ac*/ 	.word	0x0000ae40


	//   ....[154]....
        /*07b0*/ 	.word	0x0000aed0


	//   ....[155]....
        /*07b4*/ 	.word	0x0000b3a0


	//   ....[156]....
        /*07b8*/ 	.word	0x0000b4a0


	//   ....[157]....
        /*07bc*/ 	.word	0x0000b4d0


	//   ....[158]....
        /*07c0*/ 	.word	0x0000b510


	//   ....[159]....
        /*07c4*/ 	.word	0x0000b540


	//   ....[160]....
        /*07c8*/ 	.word	0x0000b650


	//   ....[161]....
        /*07cc*/ 	.word	0x0000b840


	//   ....[162]....
        /*07d0*/ 	.word	0x0000b890


	//   ....[163]....
        /*07d4*/ 	.word	0x0000b8d0


	//   ....[164]....
        /*07d8*/ 	.word	0x0000b910


	//   ....[165]....
        /*07dc*/ 	.word	0x0000b920


	//   ....[166]....
        /*07e0*/ 	.word	0x0000baf0


	//   ....[167]....
        /*07e4*/ 	.word	0x0000bb00


	//   ....[168]....
        /*07e8*/ 	.word	0x0000bb10


	//   ....[169]....
        /*07ec*/ 	.word	0x0000bb20


	//   ....[170]....
        /*07f0*/ 	.word	0x0000bb30


	//   ....[171]....
        /*07f4*/ 	.word	0x0000bb40


	//   ....[172]....
        /*07f8*/ 	.word	0x0000bb70


	//   ....[173]....
        /*07fc*/ 	.word	0x0000bba0


	//   ....[174]....
        /*0800*/ 	.word	0x0000bbe0


	//   ....[175]....
        /*0804*/ 	.word	0x0000bc10


	//   ....[176]....
        /*0808*/ 	.word	0x0000bc50


	//   ....[177]....
        /*080c*/ 	.word	0x0000bc80


	//   ....[178]....
        /*0810*/ 	.word	0x0000bca0


	//   ....[179]....
        /*0814*/ 	.word	0x0000bce0


	//   ....[180]....
        /*0818*/ 	.word	0x0000bcf0


	//   ....[181]....
        /*081c*/ 	.word	0x0000bd70


	//   ....[182]....
        /*0820*/ 	.word	0x0000bda0


	//   ....[183]....
        /*0824*/ 	.word	0x0000bdd0


	//   ....[184]....
        /*0828*/ 	.word	0x0000be20


	//   ....[185]....
        /*082c*/ 	.word	0x0000be60


	//   ....[186]....
        /*0830*/ 	.word	0x0000be70


	//   ....[187]....
        /*0834*/ 	.word	0x0000beb0


	//   ....[188]....
        /*0838*/ 	.word	0x0000bee0


	//   ....[189]....
        /*083c*/ 	.word	0x0000bf20


	//   ....[190]....
        /*0840*/ 	.word	0x0000bf40


	//   ....[191]....
        /*0844*/ 	.word	0x0000bf50


	//   ....[192]....
        /*0848*/ 	.word	0x0000bf60


	//   ....[193]....
        /*084c*/ 	.word	0x0000bf70


	//   ....[194]....
        /*0850*/ 	.word	0x0000bf80


	//   ....[195]....
        /*0854*/ 	.word	0x0000bf90


	//   ....[196]....
        /*0858*/ 	.word	0x0000bfa0


	//   ....[197]....
        /*085c*/ 	.word	0x0000bfb0


	//   ....[198]....
        /*0860*/ 	.word	0x0000e240


	//   ....[199]....
        /*0864*/ 	.word	0x00011990


	//----- nvinfo : EIATTR_REG_RECONFIG
	.align		4
.L_1478:
        /*0868*/ 	.byte	0x01, 0x54
	.zero		2


	//----- nvinfo : EIATTR_SYSCALL_OFFSETS
	.align		4
        /*086c*/ 	.byte	0x04, 0x46
        /*086e*/ 	.short	(.L_1480 - .L_1479)


	//   ....[0]....
.L_1479:
        /*0870*/ 	.word	0x00001070


	//   ....[1]....
        /*0874*/ 	.word	0x00001160


	//   ....[2]....
        /*0878*/ 	.word	0x000012c0


	//   ....[3]....
        /*087c*/ 	.word	0x000013b0


	//----- nvinfo : EIATTR_MBARRIER_INSTR_OFFSETS
	.align		4
.L_1480:
        /*0880*/ 	.byte	0x04, 0x39
        /*0882*/ 	.short	(.L_1482 - .L_1481)


	//   ....[0]....
.L_1481:
        /*0884*/ 	.word	0x00000290
        /*0888*/ 	.word	0x000000ff
        /*088c*/ 	.word	0x00030c00
        /*0890*/ 	.short	0x0100
        /*0892*/ 	.byte	0x06
	.zero		1


	//   ....[1]....
        /*0894*/ 	.word	0x00000390
        /*0898*/ 	.word	0x000000ff
        /*089c*/ 	.word	0x00030c10
        /*08a0*/ 	.short	0x0100
        /*08a2*/ 	.byte	0x08
	.zero		1


	//   ....[2]....
        /*08a4*/ 	.word	0x000003a0
        /*08a8*/ 	.word	0x000000ff
        /*08ac*/ 	.word	0x00030c20
        /*08b0*/ 	.short	0x0100
        /*08b2*/ 	.byte	0x08
	.zero		1


	//   ....[3]....
        /*08b4*/ 	.word	0x000003b0
        /*08b8*/ 	.word	0x000000ff
        /*08bc*/ 	.word	0x00030c18
        /*08c0*/ 	.short	0x0100
        /*08c2*/ 	.byte	0x08
	.zero		1


	//   ....[4]....
        /*08c4*/ 	.word	0x000003c0
        /*08c8*/ 	.word	0x000000ff
        /*08cc*/ 	.word	0x00030c28
        /*08d0*/ 	.short	0x0100
        /*08d2*/ 	.byte	0x08
	.zero		1


	//   ....[5]....
        /*08d4*/ 	.word	0x000004f0
        /*08d8*/ 	.word	0x000000ff
        /*08dc*/ 	.word	0x00030c30
        /*08e0*/ 	.short	0x0100
        /*08e2*/ 	.byte	0x08
	.zero		1


	//   ....[6]....
        /*08e4*/ 	.word	0x00000500
        /*08e8*/ 	.word	0x000000ff
        /*08ec*/ 	.word	0x00030c40
        /*08f0*/ 	.short	0x0100
        /*08f2*/ 	.byte	0x08
	.zero		1


	//   ....[7]....
        /*08f4*/ 	.word	0x00000510
        /*08f8*/ 	.word	0x000000ff
        /*08fc*/ 	.word	0x00030c38
        /*0900*/ 	.short	0x0100
        /*0902*/ 	.byte	0x08
	.zero		1


	//   ....[8]....
        /*0904*/ 	.word	0x00000520
        /*0908*/ 	.word	0x000000ff
        /*090c*/ 	.word	0x00030c48
        /*0910*/ 	.short	0x0100
        /*0912*/ 	.byte	0x08
	.zero		1


	//   ....[9]....
        /*0914*/ 	.word	0x00001450
        /*0918*/ 	.word	0x00000010
        /*091c*/ 	.word	0x00030c00
        /*0920*/ 	.short	0x010a
        /*0922*/ 	.byte	0x3f
	.zero		1


	//   ....[10]....
        /*0924*/ 	.word	0x00001570
        /*0928*/ 	.word	0x00000010
        /*092c*/ 	.word	0x00030c00
        /*0930*/ 	.short	0x010a
        /*0932*/ 	.byte	0x3f
	.zero		1


	//   ....[11]....
        /*0934*/ 	.word	0x00001fd0
        /*0938*/ 	.word	0x00000008
        /*093c*/ 	.word	0x00030c10
        /*0940*/ 	.short	0x010a
        /*0942*/ 	.byte	0x3f
	.zero		1


	//   ....[12]....
        /*0944*/ 	.word	0x00002040
        /*0948*/ 	.word	0x00000008
        /*094c*/ 	.word	0x00030c10
        /*0950*/ 	.short	0x010a
        /*0952*/ 	.byte	0x3f
	.zero		1


	//   ....[13]....
        /*0954*/ 	.word	0x00002420
        /*0958*/ 	.word	0x00000008
        /*095c*/ 	.word	0x00030c30
        /*0960*/ 	.short	0x010a
        /*0962*/ 	.byte	0x3f
	.zero		1


	//   ....[14]....
        /*0964*/ 	.word	0x00002490
        /*0968*/ 	.word	0x00000008
        /*096c*/ 	.word	0x00030c30
        /*0970*/ 	.short	0x010a
        /*0972*/ 	.byte	0x3f
	.zero		1


	//   ....[15]....
        /*0974*/ 	.word	0x00005520
        /*0978*/ 	.word	0x00000009
        /*097c*/ 	.word	0x00000000
        /*0980*/ 	.short	0x0101
        /*0982*/ 	.byte	0x3f
	.zero		1


	//   ....[16]....
        /*0984*/ 	.word	0x00005970
        /*0988*/ 	.word	0x00000008
        /*098c*/ 	.word	0x00000000
        /*0990*/ 	.short	0x0101
        /*0992*/ 	.byte	0x3f
	.zero		1


	//   ....[17]....
        /*0994*/ 	.word	0x00006240
        /*0998*/ 	.word	0x00000007
        /*099c*/ 	.word	0x00030c10
        /*09a0*/ 	.short	0x010a
        /*09a2*/ 	.byte	0x3f
	.zero		1


	//   ....[18]....
        /*09a4*/ 	.word	0x000062c0
        /*09a8*/ 	.word	0x00000007
        /*09ac*/ 	.word	0x00030c10
        /*09b0*/ 	.short	0x010a
        /*09b2*/ 	.byte	0x3f
	.zero		1


	//   ....[19]....
        /*09b4*/ 	.word	0x000066d0
        /*09b8*/ 	.word	0x00000007
        /*09bc*/ 	.word	0x00030c30
        /*09c0*/ 	.short	0x010a
        /*09c2*/ 	.byte	0x3f
	.zero		1


	//   ....[20]....
        /*09c4*/ 	.word	0x00006760
        /*09c8*/ 	.word	0x00000007
        /*09cc*/ 	.word	0x00030c30
        /*09d0*/ 	.short	0x010a
        /*09d2*/ 	.byte	0x3f
	.zero		1


	//   ....[21]....
        /*09d4*/ 	.word	0x00008f30
        /*09d8*/ 	.word	0x00000008
        /*09dc*/ 	.word	0x00000000
        /*09e0*/ 	.short	0x0101
        /*09e2*/ 	.byte	0x3f
	.zero		1


	//   ....[22]....
        /*09e4*/ 	.word	0x00009390
        /*09e8*/ 	.word	0x00000007
        /*09ec*/ 	.word	0x00000000
        /*09f0*/ 	.short	0x0101
        /*09f2*/ 	.byte	0x3f
	.zero		1


	//   ....[23]....
        /*09f4*/ 	.word	0x00009bf0
        /*09f8*/ 	.word	0x00000007
        /*09fc*/ 	.word	0x00030c10
        /*0a00*/ 	.short	0x010a
        /*0a02*/ 	.byte	0x3f
	.zero		1


	//   ....[24]....
        /*0a04*/ 	.word	0x00009c70
        /*0a08*/ 	.word	0x00000007
        /*0a0c*/ 	.word	0x00030c10
        /*0a10*/ 	.short	0x010a
        /*0a12*/ 	.byte	0x3f
	.zero		1


	//   ....[25]....
        /*0a14*/ 	.word	0x0000a070
        /*0a18*/ 	.word	0x00000007
        /*0a1c*/ 	.word	0x00030c30
        /*0a20*/ 	.short	0x010a
        /*0a22*/ 	.byte	0x3f
	.zero		1


	//   ....[26]....
        /*0a24*/ 	.word	0x0000a100
        /*0a28*/ 	.word	0x00000007
        /*0a2c*/ 	.word	0x00030c30
        /*0a30*/ 	.short	0x010a
        /*0a32*/ 	.byte	0x3f
	.zero		1


	//   ....[27]....
        /*0a34*/ 	.word	0x0000d230
        /*0a38*/ 	.word	0x00000008
        /*0a3c*/ 	.word	0x00000000
        /*0a40*/ 	.short	0x0101
        /*0a42*/ 	.byte	0x3f
	.zero		1


	//   ....[28]....
        /*0a44*/ 	.word	0x0000d6a0
        /*0a48*/ 	.word	0x00000007
        /*0a4c*/ 	.word	0x00000000
        /*0a50*/ 	.short	0x0101
        /*0a52*/ 	.byte	0x3f
	.zero		1


	//   ....[29]....
        /*0a54*/ 	.word	0x0000ffc0
        /*0a58*/ 	.word	0x0000000f
        /*0a5c*/ 	.word	0x00030c20
        /*0a60*/ 	.short	0x010a
        /*0a62*/ 	.byte	0x3f
	.zero		1


	//   ....[30]....
        /*0a64*/ 	.word	0x000105b0
        /*0a68*/ 	.word	0x0000000f
        /*0a6c*/ 	.word	0x00030c40
        /*0a70*/ 	.short	0x010a
        /*0a72*/ 	.byte	0x3f
	.zero		1


	//   ....[31]....
        /*0a74*/ 	.word	0x00010810
        /*0a78*/ 	.word	0x0000000f
        /*0a7c*/ 	.word	0x00030c28
        /*0a80*/ 	.short	0x010a
        /*0a82*/ 	.byte	0x3f
	.zero		1


	//   ....[32]....
        /*0a84*/ 	.word	0x00010a70
        /*0a88*/ 	.word	0x0000000f
        /*0a8c*/ 	.word	0x00030c48
        /*0a90*/ 	.short	0x010a
        /*0a92*/ 	.byte	0x3f
	.zero		1


	//   ....[33]....
        /*0a94*/ 	.word	0x00010c70
        /*0a98*/ 	.word	0x0000000f
        /*0a9c*/ 	.word	0x00030c20
        /*0aa0*/ 	.short	0x010a
        /*0aa2*/ 	.byte	0x3f
	.zero		1


	//   ....[34]....
        /*0aa4*/ 	.word	0x00010f40
        /*0aa8*/ 	.word	0x0000000f
        /*0aac*/ 	.word	0x00030c40
        /*0ab0*/ 	.short	0x010a
        /*0ab2*/ 	.byte	0x3f
	.zero		1


	//   ....[35]....
        /*0ab4*/ 	.word	0x00011170
        /*0ab8*/ 	.word	0x0000000f
        /*0abc*/ 	.word	0x00030c28
        /*0ac0*/ 	.short	0x010a
        /*0ac2*/ 	.byte	0x3f
	.zero		1


	//   ....[36]....
        /*0ac4*/ 	.word	0x00011410
        /*0ac8*/ 	.word	0x00000003
        /*0acc*/ 	.word	0x00030c40
        /*0ad0*/ 	.short	0x010a
        /*0ad2*/ 	.byte	0x3f
	.zero		1


	//   ....[37]....
        /*0ad4*/ 	.word	0x00011800
        /*0ad8*/ 	.word	0x00000007
        /*0adc*/ 	.word	0x00000000
        /*0ae0*/ 	.short	0x010a
        /*0ae2*/ 	.byte	0x3f
	.zero		1


	//   ....[38]....
        /*0ae4*/ 	.word	0x00011850
        /*0ae8*/ 	.word	0x00000003
        /*0aec*/ 	.word	0x00000000
        /*0af0*/ 	.short	0x010a
        /*0af2*/ 	.byte	0x3f
	.zero		1


	//   ....[39]....
        /*0af4*/ 	.word	0x000118b0
        /*0af8*/ 	.word	0x00000005
        /*0afc*/ 	.word	0x00000000
        /*0b00*/ 	.short	0x010a
        /*0b02*/ 	.byte	0x3f
	.zero		1


	//   ....[40]....
        /*0b04*/ 	.word	0x000118e0
        /*0b08*/ 	.word	0x00000003
        /*0b0c*/ 	.word	0x00000000
        /*0b10*/ 	.short	0x010a
        /*0b12*/ 	.byte	0x3f
	.zero		1


	//   ....[41]....
        /*0b14*/ 	.word	0x000119c0
        /*0b18*/ 	.word	0x00000010
        /*0b1c*/ 	.word	0x00030c00
        /*0b20*/ 	.short	0x010a
        /*0b22*/ 	.byte	0x3f
	.zero		1


	//   ....[42]....
        /*0b24*/ 	.word	0x00011a10
        /*0b28*/ 	.word	0x00000008
        /*0b2c*/ 	.word	0x00030c10
        /*0b30*/ 	.short	0x010a
        /*0b32*/ 	.byte	0x3f
	.zero		1


	//   ....[43]....
        /*0b34*/ 	.word	0x00011a60
        /*0b38*/ 	.word	0x00000008
        /*0b3c*/ 	.word	0x00030c30
        /*0b40*/ 	.short	0x010a
        /*0b42*/ 	.byte	0x3f
	.zero		1


	//   ....[44]....
        /*0b44*/ 	.word	0x00011ab0
        /*0b48*/ 	.word	0x00000007
        /*0b4c*/ 	.word	0x00030c10
        /*0b50*/ 	.short	0x010a
        /*0b52*/ 	.byte	0x3f
	.zero		1


	//   ....[45]....
        /*0b54*/ 	.word	0x00011b00
        /*0b58*/ 	.word	0x00000007
        /*0b5c*/ 	.word	0x00030c30
        /*0b60*/ 	.short	0x010a
        /*0b62*/ 	.byte	0x3f
	.zero		1


	//   ....[46]....
        /*0b64*/ 	.word	0x00011b50
        /*0b68*/ 	.word	0x00000007
        /*0b6c*/ 	.word	0x00030c10
        /*0b70*/ 	.short	0x010a
        /*0b72*/ 	.byte	0x3f
	.zero		1


	//   ....[47]....
        /*0b74*/ 	.word	0x00011ba0
        /*0b78*/ 	.word	0x00000007
        /*0b7c*/ 	.word	0x00030c30
        /*0b80*/ 	.short	0x010a
        /*0b82*/ 	.byte	0x3f
	.zero		1


	//   ....[48]....
        /*0b84*/ 	.word	0x00011bf0
        /*0b88*/ 	.word	0x0000000f
        /*0b8c*/ 	.word	0x00030c20
        /*0b90*/ 	.short	0x010a
        /*0b92*/ 	.byte	0x3f
	.zero		1


	//   ....[49]....
        /*0b94*/ 	.word	0x00011c40
        /*0b98*/ 	.word	0x0000000f
        /*0b9c*/ 	.word	0x00030c40
        /*0ba0*/ 	.short	0x010a
        /*0ba2*/ 	.byte	0x3f
	.zero		1


	//   ....[50]....
        /*0ba4*/ 	.word	0x00011c90
        /*0ba8*/ 	.word	0x0000000f
        /*0bac*/ 	.word	0x00030c28
        /*0bb0*/ 	.short	0x010a
        /*0bb2*/ 	.byte	0x3f
	.zero		1


	//   ....[51]....
        /*0bb4*/ 	.word	0x00011ce0
        /*0bb8*/ 	.word	0x0000000f
        /*0bbc*/ 	.word	0x00030c48
        /*0bc0*/ 	.short	0x010a
        /*0bc2*/ 	.byte	0x3f
	.zero		1


	//   ....[52]....
        /*0bc4*/ 	.word	0x00011d40
        /*0bc8*/ 	.word	0x0000000f
        /*0bcc*/ 	.word	0x00030c20
        /*0bd0*/ 	.short	0x010a
        /*0bd2*/ 	.byte	0x3f
	.zero		1


	//   ....[53]....
        /*0bd4*/ 	.word	0x00011d90
        /*0bd8*/ 	.word	0x0000000f
        /*0bdc*/ 	.word	0x00030c40
        /*0be0*/ 	.short	0x010a
        /*0be2*/ 	.byte	0x3f
	.zero		1


	//   ....[54]....
        /*0be4*/ 	.word	0x00011de0
        /*0be8*/ 	.word	0x0000000f
        /*0bec*/ 	.word	0x00030c28
        /*0bf0*/ 	.short	0x010a
        /*0bf2*/ 	.byte	0x3f
	.zero		1


	//   ....[55]....
        /*0bf4*/ 	.word	0x00011e30
        /*0bf8*/ 	.word	0x00000003
        /*0bfc*/ 	.word	0x00030c40
        /*0c00*/ 	.short	0x010a
        /*0c02*/ 	.byte	0x3f
	.zero		1


	//   ....[56]....
        /*0c04*/ 	.word	0x00011f00
        /*0c08*/ 	.word	0x00000007
        /*0c0c*/ 	.word	0x00000000
        /*0c10*/ 	.short	0x010a
        /*0c12*/ 	.byte	0x3f
	.zero		1


	//   ....[57]....
        /*0c14*/ 	.word	0x00011f50
        /*0c18*/ 	.word	0x00000003
        /*0c1c*/ 	.word	0x00000000
        /*0c20*/ 	.short	0x010a
        /*0c22*/ 	.byte	0x3f
	.zero		1


	//   ....[58]....
        /*0c24*/ 	.word	0x00011fa0
        /*0c28*/ 	.word	0x00000005
        /*0c2c*/ 	.word	0x00000000
        /*0c30*/ 	.short	0x010a
        /*0c32*/ 	.byte	0x3f
	.zero		1


	//----- nvinfo : EIATTR_NUM_MBARRIERS
	.align		4
.L_1482:
        /*0c34*/ 	.byte	0x03, 0x38
        /*0c36*/ 	.short	0x0009


	//----- nvinfo : EIATTR_EXIT_INSTR_OFFSETS
	.align		4
        /*0c38*/ 	.byte	0x04, 0x1c
        /*0c3a*/ 	.short	(.L_1484 - .L_1483)


	//   ....[0]....
.L_1483:
        /*0c3c*/ 	.word	0x00011930


	//----- nvinfo : EIATTR_MAX_THREADS
	.align		4
.L_1484:
        /*0c40*/ 	.byte	0x04, 0x05
        /*0c42*/ 	.short	(.L_1486 - .L_1485)
.L_1485:
        /*0c44*/ 	.word	0x00000180
        /*0c48*/ 	.word	0x00000001
        /*0c4c*/ 	.word	0x00000001


	//----- nvinfo : EIATTR_CRS_STACK_SIZE
	.align		4
.L_1486:
        /*0c50*/ 	.byte	0x04, 0x1e
        /*0c52*/ 	.short	(.L_1488 - .L_1487)
.L_1487:
        /*0c54*/ 	.word	0x00000000


	//----- nvinfo : EIATTR_CBANK_PARAM_SIZE
	.align		4
.L_1488:
        /*0c58*/ 	.byte	0x03, 0x19
        /*0c5a*/ 	.short	0x06f0


	//----- nvinfo : EIATTR_PARAM_CBANK
	.align		4
        /*0c5c*/ 	.byte	0x04, 0x0a
        /*0c5e*/ 	.short	(.L_1490 - .L_1489)
	.align		4
.L_1489:
        /*0c60*/ 	.word	index@(.nv.constant0._ZN7cutlass13device_kernelIN5flash11enable_sm90INS1_16FlashAttnBwdSm90INS1_25CollectiveMainloopBwdSm90ILi2ELi2ELi2EN4cute5tupleIJNS5_1CILi1EEES8_S8_EEENS6_IJNS7_ILi128EEESA_NS7_ILi64EEEEEENS_6half_tEfNS_4arch4Sm90ELb0ELb1ELb0ELb1ELb0ELb1ELb0ELb0ELi2ELi1ELi2ELi2ELb0EEENS1_24CollectiveEpilogueBwdGQAISC_fSF_Li256ELb1ELb0EEENS1_19SingleTileSchedulerILb1ELb0ELb0ELi128EEEEEEEEEvNT_6ParamsE)
        /*0c64*/ 	.short	0x0210
        /*0c66*/ 	.short	0x06f0


	//----- nvinfo : EIATTR_SW_WAR
	.align		4
.L_1490:
        /*0c68*/ 	.byte	0x04, 0x36
        /*0c6a*/ 	.short	(.L_1492 - .L_1491)
.L_1491:
        /*0c6c*/ 	.word	0x00000008
.L_1492:


//--------------------- .nv.info._ZN7cutlass13device_kernelIN5flash11enable_sm90INS1_16FlashAttnBwdSm90INS1_25CollectiveMainloopBwdSm90ILi2ELi2ELi2EN4cute5tupleIJNS5_1CILi1EEES8_S8_EEENS6_IJNS7_ILi128EEESA_NS7_ILi64EEEEEENS_6half_tEfNS_4arch4Sm90ELb0ELb1ELb0ELb1ELb1ELb1ELb0ELb0ELi2ELi1ELi2ELi2ELb0EEENS1_24CollectiveEpilogueBwdGQAISC_fSF_Li256ELb1ELb1EEENS1_19SingleTileSchedulerILb1ELb0ELb0ELi128EEEEEEEEEvNT_6ParamsE --------------------------
	.section	.nv.info._ZN7cutlass13device_kernelIN5flash11enable_sm90INS1_16FlashAttnBwdSm90INS1_25CollectiveMainloopBwdSm90ILi2ELi2ELi2EN4cute5tupleIJNS5_1CILi1EEES8_S8_EEENS6_IJNS7_ILi128EEESA_NS7_ILi64EEEEEENS_6half_tEfNS_4arch4Sm90ELb0ELb1ELb0ELb1ELb1ELb1ELb0ELb0ELi2ELi1ELi2ELi2ELb0EEENS1_24CollectiveEpilogueBwdGQAISC_fSF_Li256ELb1ELb1EEENS1_19SingleTileSchedulerILb1ELb0ELb0ELi128EEEEEEEEEvNT_6ParamsE,"",@"SHT_CUDA_INFO"
	.sectionflags	@""
	.align	4


	//----- nvinfo : EIATTR_CUDA_API_VERSION
	.align		4
        /*0000*/ 	.byte	0x04, 0x37
        /*0002*/ 	.short	(.L_1494 - .L_1493)
.L_1493:
        /*0004*/ 	.word	0x00000082


	//----- nvinfo : EIATTR_KPARAM_INFO
	.align		4
.L_1494:
        /*0008*/ 	.byte	0x04, 0x17
        /*000a*/ 	.short	(.L_1496 - .L_1495)
.L_1495:
        /*000c*/ 	.word	0x00000000
        /*0010*/ 	.short	0x0000
        /*0012*/ 	.short	0x0070
        /*0014*/ 	.byte	0x00, 0xf0, 0x01, 0x1a


	//----- nvinfo : EIATTR_SPARSE_MMA_MASK
	.align		4
.L_1496:
        /*0018*/ 	.byte	0x03, 0x50
        /*001a*/ 	.short	0x0000


	//----- nvinfo : EIATTR_MAXREG_COUNT
	.align		4
        /*001c*/ 	.byte	0x03, 0x1b
        /*001e*/ 	.short	0x00a8


	//----- nvinfo : EIATTR_NUM_BARRIERS
	.align		4
        /*0020*/ 	.byte	0x02, 0x4c
        /*0022*/ 	.byte	0x10
	.zero		1


	//----- nvinfo : EIATTR_EXTERNS
	.align		4
        /*0024*/ 	.byte	0x04, 0x0f
        /*0026*/ 	.short	(.L_1498 - .L_1497)


	//   ....[0]....
	.align		4
.L_1497:
        /*0028*/ 	.word	index@(__assertfail)


	//----- nvinfo : EIATTR_ANNOTATIONS
	.align		4
.L_1498:
        /*002c*/ 	.byte	0x04, 0x55
        /*002e*/ 	.short	(.L_1500 - .L_1499)


	//   ....[0]....
.L_1499:
        /* <DEDUP_REMOVED lines=31> */


	//----- nvinfo : EIATTR_MERCURY_ISA_VERSION
	.align		4
.L_1500:
        /*0210*/ 	.byte	0x03, 0x5f
        /*0212*/ 	.short	0x0101


	//----- nvinfo : EIATTR_INT_WARP_WIDE_INSTR_OFFSETS
	.align		4
        /*0214*/ 	.byte	0x04, 0x31
        /*0216*/ 	.short	(.L_1502 - .L_1501)


	//   ....[0]....
.L_1501:
        /*0218*/ 	.word	0x00000190


	//   ....[1]....
        /*021c*/ 	.word	0x000001c0


	//   ....[2]....
        /*0220*/ 	.word	0x0000f5b0


	//   ....[3]....
        /*0224*/ 	.word	0x0000fc00


	//   ....[4]....
        /*0228*/ 	.word	0x000100b0


	//   ....[5]....
        /*022c*/ 	.word	0x00010370


	//   ....[6]....
        /*0230*/ 	.word	0x000105d0


	//   ....[7]....
        /*0234*/ 	.word	0x00010760


	//----- nvinfo : EIATTR_COOP_GROUP_MASK_REGIDS
	.align		4
.L_1502:
        /*0238*/ 	.byte	0x04, 0x29
        /*023a*/ 	.short	(.L_1504 - .L_1503)


	//   ....[0]....
.L_1503:
        /*023c*/ 	.word	0xffffffff


	//   ....[1]....
        /*0240*/ 	.word	0xffffffff


	//   ....[2]....
        /*0244*/ 	.word	0xffffffff


	//   ....[3]....
        /*0248*/ 	.word	0xffffffff


	//   ....[4]....
        /*024c*/ 	.word	0xffffffff


	//   ....[5]....
        /*0250*/ 	.word	0xffffffff


	//   ....[6]....
        /*0254*/ 	.word	0xffffffff


	//   ....[7]....
        /*0258*/ 	.word	0xffffffff


	//   ....[8]....
        /*025c*/ 	.word	0xffffffff


	//   ....[9]....
        /*0260*/ 	.word	0xffffffff


	//   ....[10]....
        /*0264*/ 	.word	0xffffffff


	//   ....[11]....
        /*0268*/ 	.word	0xffffffff


	//   ....[12]....
        /*026c*/ 	.word	0xffffffff


	//   ....[13]....
        /*0270*/ 	.word	0xffffffff


	//   ....[14]....
        /*0274*/ 	.word	0xffffffff


	//   ....[15]....
        /*0278*/ 	.word	0xffffffff


	//   ....[16]....
        /*027c*/ 	.word	0xffffffff


	//   ....[17]....
        /*0280*/ 	.word	0xffffffff


	//   ....[18]....
        /*0284*/ 	.word	0xffffffff


	//   ....[19]....
        /*0288*/ 	.word	0xffffffff


	//   ....[20]....
        /*028c*/ 	.word	0xffffffff


	//   ....[21]....
        /*0290*/ 	.word	0xffffffff


	//   ....[22]....
        /*0294*/ 	.word	0xffffffff


	//   ....[23]....
        /*0298*/ 	.word	0xffffffff


	//   ....[24]....
        /*029c*/ 	.word	0xffffffff


	//   ....[25]....
        /*02a0*/ 	.word	0xffffffff


	//   ....[26]....
        /*02a4*/ 	.word	0xffffffff


	//   ....[27]....
        /*02a8*/ 	.word	0xffffffff


	//   ....[28]....
        /*02ac*/ 	.word	0xffffffff


	//   ....[29]....
        /*02b0*/ 	.word	0xffffffff


	//   ....[30]....
        /*02b4*/ 	.word	0xffffffff


	//   ....[31]....
        /*02b8*/ 	.word	0xffffffff


	//   ....[32]....
        /*02bc*/ 	.word	0xffffffff


	//   ....[33]....
        /*02c0*/ 	.word	0xffffffff


	//   ....[34]....
        /*02c4*/ 	.word	0xffffffff


	//   ....[35]....
        /*02c8*/ 	.word	0xffffffff


	//   ....[36]....
        /*02cc*/ 	.word	0xffffffff


	//   ....[37]....
        /*02d0*/ 	.word	0xffffffff


	//   ....[38]....
        /*02d4*/ 	.word	0xffffffff


	//   ....[39]....
        /*02d8*/ 	.word	0xffffffff


	//   ....[40]....
        /*02dc*/ 	.word	0xffffffff


	//   ....[41]....
        /*02e0*/ 	.word	0xffffffff


	//   ....[42]....
        /*02e4*/ 	.word	0xffffffff


	//   ....[43]....
        /*02e8*/ 	.word	0xffffffff


	//   ....[44]....
        /*02ec*/ 	.word	0xffffffff


	//   ....[45]....
        /*02f0*/ 	.word	0xffffffff


	//   ....[46]....
        /*02f4*/ 	.word	0xffffffff


	//   ....[47]....
        /*02f8*/ 	.word	0xffffffff


	//   ....[48]....
        /*02fc*/ 	.word	0xffffffff


	//   ....[49]....
        /*0300*/ 	.word	0xffffffff


	//   ....[50]....
        /*0304*/ 	.word	0xffffffff


	//   ....[51]....
        /*0308*/ 	.word	0xffffffff


	//   ....[52]....
        /*030c*/ 	.word	0xffffffff


	//   ....[53]....
        /*0310*/ 	.word	0xffffffff


	//   ....[54]....
        /*0314*/ 	.word	0xffffffff


	//   ....[55]....
        /*0318*/ 	.word	0xffffffff


	//   ....[56]....
        /*031c*/ 	.word	0xffffffff


	//   ....[57]....
        /*0320*/ 	.word	0xffffffff


	//   ....[58]....
        /*0324*/ 	.word	0xffffffff


	//   ....[59]....
        /*0328*/ 	.word	0xffffffff


	//   ....[60]....
        /*032c*/ 	.word	0xffffffff


	//   ....[61]....
        /*0330*/ 	.word	0xffffffff


	//   ....[62]....
        /*0334*/ 	.word	0xffffffff


	//   ....[63]....
        /*0338*/ 	.word	0xffffffff


	//   ....[64]....
        /*033c*/ 	.word	0xffffffff


	//   ....[65]....
        /*0340*/ 	.word	0xffffffff


	//   ....[66]....
        /*0344*/ 	.word	0xffffffff


	//   ....[67]....
        /*0348*/ 	.word	0xffffffff


	//   ....[68]....
        /*034c*/ 	.word	0xffffffff


	//   ....[69]....
        /*0350*/ 	.word	0xffffffff


	//   ....[70]....
        /*0354*/ 	.word	0xffffffff


	//   ....[71]....
        /*0358*/ 	.word	0xffffffff


	//   ....[72]....
        /*035c*/ 	.word	0xffffffff


	//   ....[73]....
        /*0360*/ 	.word	0xffffffff


	//   ....[74]....
        /*0364*/ 	.word	0xffffffff


	//   ....[75]....
        /*0368*/ 	.word	0xffffffff


	//   ....[76]....
        /*036c*/ 	.word	0xffffffff


	//   ....[77]....
        /*0370*/ 	.word	0xffffffff


	//   ....[78]....
        /*0374*/ 	.word	0xffffffff


	//   ....[79]....
        /*0378*/ 	.word	0xffffffff


	//   ....[80]....
        /*037c*/ 	.word	0xffffffff


	//   ....[81]....
        /*0380*/ 	.word	0xffffffff


	//   ....[82]....
        /*0384*/ 	.word	0xffffffff


	//   ....[83]....
        /*0388*/ 	.word	0xffffffff


	//   ....[84]....
        /*038c*/ 	.word	0xffffffff


	//   ....[85]....
        /*0390*/ 	.word	0xffffffff


	//   ....[86]....
        /*0394*/ 	.word	0xffffffff


	//   ....[87]....
        /*0398*/ 	.word	0xffffffff


	//   ....[88]....
        /*039c*/ 	.word	0xffffffff


	//   ....[89]....
        /*03a0*/ 	.word	0xffffffff


	//   ....[90]....
        /*03a4*/ 	.word	0xffffffff


	//   ....[91]....
        /*03a8*/ 	.word	0xffffffff


	//   ....[92]....
        /*03ac*/ 	.word	0xffffffff


	//   ....[93]....
        /*03b0*/ 	.word	0xffffffff


	//   ....[94]....
        /*03b4*/ 	.word	0xffffffff


	//   ....[95]....
        /*03b8*/ 	.word	0xffffffff


	//   ....[96]....
        /*03bc*/ 	.word	0xffffffff


	//   ....[97]....
        /*03c0*/ 	.word	0xffffffff


	//   ....[98]....
        /*03c4*/ 	.word	0xffffffff


	//   ....[99]....
        /*03c8*/ 	.word	0xffffffff


	//   ....[100]....
        /*03cc*/ 	.word	0xffffffff


	//   ....[101]....
        /*03d0*/ 	.word	0xffffffff


	//   ....[102]....
        /*03d4*/ 	.word	0xffffffff


	//   ....[103]....
        /*03d8*/ 	.word	0xffffffff


	//   ....[104]....
        /*03dc*/ 	.word	0xffffffff


	//   ....[105]....
        /*03e0*/ 	.word	0xffffffff


	//   ....[106]....
        /*03e4*/ 	.word	0xffffffff


	//   ....[107]....
        /*03e8*/ 	.word	0xffffffff


	//   ....[108]....
        /*03ec*/ 	.word	0xffffffff


	//   ....[109]....
        /*03f0*/ 	.word	0xffffffff


	//   ....[110]....
        /*03f4*/ 	.word	0xffffffff


	//   ....[111]....
        /*03f8*/ 	.word	0xffffffff


	//   ....[112]....
        /*03fc*/ 	.word	0xffffffff


	//   ....[113]....
        /*0400*/ 	.word	0xffffffff


	//   ....[114]....
        /*0404*/ 	.word	0xffffffff


	//   ....[115]....
        /*0408*/ 	.word	0xffffffff


	//   ....[116]....
        /*040c*/ 	.word	0xffffffff


	//   ....[117]....
        /*0410*/ 	.word	0xffffffff


	//   ....[118]....
        /*0414*/ 	.word	0xffffffff


	//   ....[119]....
        /*0418*/ 	.word	0xffffffff


	//   ....[120]....
        /*041c*/ 	.word	0xffffffff


	//   ....[121]....
        /*0420*/ 	.word	0xffffffff


	//   ....[122]....
        /*0424*/ 	.word	0xffffffff


	//   ....[123]....
        /*0428*/ 	.word	0xffffffff


	//   ....[124]....
        /*042c*/ 	.word	0xffffffff


	//   ....[125]....
        /*0430*/ 	.word	0xffffffff


	//   ....[126]....
        /*0434*/ 	.word	0xffffffff


	//   ....[127]....
        /*0438*/ 	.word	0xffffffff


	//   ....[128]....
        /*043c*/ 	.word	0xffffffff


	//   ....[129]....
        /*0440*/ 	.word	0xffffffff


	//   ....[130]....
        /*0444*/ 	.word	0xffffffff


	//   ....[131]....
        /*0448*/ 	.word	0xffffffff


	//   ....[132]....
        /*044c*/ 	.word	0xffffffff


	//   ....[133]....
        /*0450*/ 	.word	0xffffffff


	//   ....[134]....
        /*0454*/ 	.word	0xffffffff


	//   ....[135]....
        /*0458*/ 	.word	0xffffffff


	//   ....[136]....
        /*045c*/ 	.word	0xffffffff


	//   ....[137]....
        /*0460*/ 	.word	0xffffffff


	//   ....[138]....
        /*0464*/ 	.word	0xffffffff


	//   ....[139]....
        /*0468*/ 	.word	0xffffffff


	//   ....[140]....
        /*046c*/ 	.word	0xffffffff


	//   ....[141]....
        /*0470*/ 	.word	0xffffffff


	//   ....[142]....
        /*0474*/ 	.word	0xffffffff


	//   ....[143]....
        /*0478*/ 	.word	0xffffffff


	//   ....[144]....
        /*047c*/ 	.word	0xffffffff


	//   ....[145]....
        /*0480*/ 	.word	0xffffffff


	//   ....[146]....
        /*0484*/ 	.word	0xffffffff


	//   ....[147]....
        /*0488*/ 	.word	0xffffffff


	//   ....[148]....
        /*048c*/ 	.word	0xffffffff


	//   ....[149]....
        /*0490*/ 	.word	0xffffffff


	//   ....[150]....
        /*0494*/ 	.word	0xffffffff


	//   ....[151]....
        /*0498*/ 	.word	0xffffffff


	//   ....[152]....
        /*049c*/ 	.word	0xffffffff


	//   ....[153]....
        /*04a0*/ 	.word	0xffffffff


	//   ....[154]....
        /*04a4*/ 	.word	0xffffffff


	//   ....[155]....
        /*04a8*/ 	.word	0xffffffff


	//   ....[156]....
        /*04ac*/ 	.word	0xffffffff


	//   ....[157]....
        /*04b0*/ 	.word	0xffffffff


	//   ....[158]....
        /*04b4*/ 	.word	0xffffffff


	//   ....[159]....
        /*04b8*/ 	.word	0xffffffff


	//   ....[160]....
        /*04bc*/ 	.word	0xffffffff


	//   ....[161]....
        /*04c0*/ 	.word	0xffffffff


	//   ....[162]....
        /*04c4*/ 	.word	0xffffffff


	//   ....[163]....
        /*04c8*/ 	.word	0xffffffff


	//   ....[164]....
        /*04cc*/ 	.word	0xffffffff


	//   ....[165]....
        /*04d0*/ 	.word	0xffffffff


	//   ....[166]....
        /*04d4*/ 	.word	0xffffffff


	//   ....[167]....
        /*04d8*/ 	.word	0xffffffff


	//   ....[168]....
        /*04dc*/ 	.word	0xffffffff


	//   ....[169]....
        /*04e0*/ 	.word	0xffffffff


	//   ....[170]....
        /*04e4*/ 	.word	0xffffffff


	//   ....[171]....
        /*04e8*/ 	.word	0xffffffff


	//   ....[172]....
        /*04ec*/ 	.word	0xffffffff


	//   ....[173]....
        /*04f0*/ 	.word	0xffffffff


	//   ....[174]....
        /*04f4*/ 	.word	0xffffffff


	//   ....[175]....
        /*04f8*/ 	.word	0xffffffff


	//   ....[176]....
        /*04fc*/ 	.word	0xffffffff


	//   ....[177]....
        /*0500*/ 	.word	0xffffffff


	//   ....[178]....
        /*0504*/ 	.word	0xffffffff


	//   ....[179]....
        /*0508*/ 	.word	0xffffffff


	//   ....[180]....
        /*050c*/ 	.word	0xffffffff


	//   ....[181]....
        /*0510*/ 	.word	0xffffffff


	//   ....[182]....
        /*0514*/ 	.word	0xffffffff


	//   ....[183]....
        /*0518*/ 	.word	0xffffffff


	//   ....[184]....
        /*051c*/ 	.word	0xffffffff


	//   ....[185]....
        /*0520*/ 	.word	0xffffffff


	//   ....[186]....
        /*0524*/ 	.word	0xffffffff


	//   ....[187]....
        /*0528*/ 	.word	0xffffffff


	//   ....[188]....
        /*052c*/ 	.word	0xffffffff


	//   ....[189]....
        /*0530*/ 	.word	0xffffffff


	//   ....[190]....
        /*0534*/ 	.word	0xffffffff


	//   ....[191]....
        /*0538*/ 	.word	0xffffffff


	//   ....[192]....
        /*053c*/ 	.word	0xffffffff


	//   ....[193]....
        /*0540*/ 	.word	0xffffffff


	//   ....[194]....
        /*0544*/ 	.word	0xffffffff


	//   ....[195]....
        /*0548*/ 	.word	0xffffffff


	//   ....[196]....
        /*054c*/ 	.word	0xffffffff


	//   ....[197]....
        /*0550*/ 	.word	0xffffffff


	//   ....[198]....
        /*0554*/ 	.word	0xffffffff


	//   ....[199]....
        /*0558*/ 	.word	0xffffffff


	//   ....[200]....
        /*055c*/ 	.word	0xffffffff


	//   ....[201]....
        /*0560*/ 	.word	0xffffffff


	//   ....[202]....
        /*0564*/ 	.word	0xffffffff


	//   ....[203]....
        /*0568*/ 	.word	0xffffffff


	//   ....[204]....
        /*056c*/ 	.word	0xffffffff


	//   ....[205]....
        /*0570*/ 	.word	0xffffffff


	//   ....[206]....
        /*0574*/ 	.word	0xffffffff


	//   ....[207]....
        /*0578*/ 	.word	0xffffffff


	//   ....[208]....
        /*057c*/ 	.word	0xffffffff


	//   ....[209]....
        /*0580*/ 	.word	0xffffffff


	//   ....[210]....
        /*0584*/ 	.word	0xffffffff


	//   ....[211]....
        /*0588*/ 	.word	0xffffffff


	//   ....[212]....
        /*058c*/ 	.word	0x0500000f


	//   ....[213]....
        /*0590*/ 	.word	0x0500000f


	//   ....[214]....
        /*0594*/ 	.word	0x0500000f


	//   ....[215]....
        /*0598*/ 	.word	0x0500000f


	//   ....[216]....
        /*059c*/ 	.word	0x0500000f


	//   ....[217]....
        /*05a0*/ 	.word	0x0500000f


	//----- nvinfo : EIATTR_COOP_GROUP_INSTR_OFFSETS
	.align		4
.L_1504:
        /*05a4*/ 	.byte	0x04, 0x28
        /*05a6*/ 	.short	(.L_1506 - .L_1505)


	//   ....[0]....
.L_1505:
        /*05a8*/ 	.word	0x00000070


	//   ....[1]....
        /*05ac*/ 	.word	0x000001a0


	//   ....[2]....
        /*05b0*/ 	.word	0x000001f0


	//   ....[3]....
        /*05b4*/ 	.word	0x000003e0


	//   ....[4]....
        /*05b8*/ 	.word	0x00000620


	//   ....[5]....
        /*05bc*/ 	.word	0x00001410


	//   ....[6]....
        /*05c0*/ 	.word	0x00002630


	//   ....[7]....
        /*05c4*/ 	.word	0x000026f0


	//   ....[8]....
        /*05c8*/ 	.word	0x00002720


	//   ....[9]....
        /*05cc*/ 	.word	0x00002850


	//   ....[10]....
        /*05d0*/ 	.word	0x000028f0


	//   ....[11]....
        /*05d4*/ 	.word	0x00002c60


	//   ....[12]....
        /*05d8*/ 	.word	0x00002cb0


	//   ....[13]....
        /*05dc*/ 	.word	0x00002fd0


	//   ....[14]....
        /*05e0*/ 	.word	0x00003150


	//   ....[15]....
        /*05e4*/ 	.word	0x00003200


	//   ....[16]....
        /*05e8*/ 	.word	0x00003240


	//   ....[17]....
        /*05ec*/ 	.word	0x00003270


	//   ....[18]....
        /*05f0*/ 	.word	0x000032b0


	//   ....[19]....
        /*05f4*/ 	.word	0x000033b0


	//   ....[20]....
        /*05f8*/ 	.word	0x000033f0


	//   ....[21]....
        /*05fc*/ 	.word	0x00003590


	//   ....[22]....
        /*0600*/ 	.word	0x000036c0


	//   ....[23]....
        /*0604*/ 	.word	0x00003760


	//   ....[24]....
        /*0608*/ 	.word	0x00003800


	//   ....[25]....
        /*060c*/ 	.word	0x00003840


	//   ....[26]....
        /*0610*/ 	.word	0x00003870


	//   ....[27]....
        /*0614*/ 	.word	0x00003960


	//   ....[28]....
        /*0618*/ 	.word	0x000039a0


	//   ....[29]....
        /*061c*/ 	.word	0x000039e0


	//   ....[30]....
        /*0620*/ 	.word	0x00003a00


	//   ....[31]....
        /*0624*/ 	.word	0x00003a40


	//   ....[32]....
        /*0628*/ 	.word	0x00003af0


	//   ....[33]....
        /*062c*/ 	.word	0x00003b30


	//   ....[34]....
        /*0630*/ 	.word	0x00003b70


	//   ....[35]....
        /*0634*/ 	.word	0x00003bb0


	//   ....[36]....
        /*0638*/ 	.word	0x00003c60


	//   ....[37]....
        /*063c*/ 	.word	0x00003da0


	//   ....[38]....
        /*0640*/ 	.word	0x00003e00


	//   ....[39]....
        /*0644*/ 	.word	0x00003e40


	//   ....[40]....
        /*0648*/ 	.word	0x00003e50


	//   ....[41]....
        /*064c*/ 	.word	0x00003e70


	//   ....[42]....
        /*0650*/ 	.word	0x00003e80


	//   ....[43]....
        /*0654*/ 	.word	0x00003ea0


	//   ....[44]....
        /*0658*/ 	.word	0x00003ec0


	//   ....[45]....
        /*065c*/ 	.word	0x00003f40


	//   ....[46]....
        /*0660*/ 	.word	0x00003fb0


	//   ....[47]....
        /*0664*/ 	.word	0x00003ff0


	//   ....[48]....
        /*0668*/ 	.word	0x00004030


	//   ....[49]....
        /*066c*/ 	.word	0x00004070


	//   ....[50]....
        /*0670*/ 	.word	0x000040d0


	//   ....[51]....
        /*0674*/ 	.word	0x00004110


	//   ....[52]....
        /*0678*/ 	.word	0x00004160


	//   ....[53]....
        /*067c*/ 	.word	0x000041b0


	//   ....[54]....
        /*0680*/ 	.word	0x00004200


	//   ....[55]....
        /*0684*/ 	.word	0x00004260


	//   ....[56]....
        /*0688*/ 	.word	0x000042a0


	//   ....[57]....
        /*068c*/ 	.word	0x000042e0


	//   ....[58]....
        /*0690*/ 	.word	0x00004320


	//   ....[59]....
        /*0694*/ 	.word	0x00004360


	//   ....[60]....
        /*0698*/ 	.word	0x000043a0


	//   ....[61]....
        /*069c*/ 	.word	0x000043e0


	//   ....[62]....
        /*06a0*/ 	.word	0x00004420


	//   ....[63]....
        /*06a4*/ 	.word	0x00004460


	//   ....[64]....
        /*06a8*/ 	.word	0x000044a0


	//   ....[65]....
        /*06ac*/ 	.word	0x000044e0


	//   ....[66]....
        /*06b0*/ 	.word	0x00004520


	//   ....[67]....
        /*06b4*/ 	.word	0x00004560


	//   ....[68]....
        /*06b8*/ 	.word	0x000045a0


	//   ....[69]....
        /*06bc*/ 	.word	0x000045e0


	//   ....[70]....
        /*06c0*/ 	.word	0x00006800


	//   ....[71]....
        /*06c4*/ 	.word	0x00006860


	//   ....[72]....
        /*06c8*/ 	.word	0x000068a0


	//   ....[73]....
        /*06cc*/ 	.word	0x000068d0


	//   ....[74]....
        /*06d0*/ 	.word	0x00006900


	//   ....[75]....
        /*06d4*/ 	.word	0x00006930


	//   ....[76]....
        /*06d8*/ 	.word	0x00006c10


	//   ....[77]....
        /*06dc*/ 	.word	0x00006c20


	//   ....[78]....
        /*06e0*/ 	.word	0x00006c50


	//   ....[79]....
        /*06e4*/ 	.word	0x00006c80


	//   ....[80]....
        /*06e8*/ 	.word	0x00006cc0


	//   ....[81]....
        /*06ec*/ 	.word	0x00006db0


	//   ....[82]....
        /*06f0*/ 	.word	0x00006e90


	//   ....[83]....
        /*06f4*/ 	.word	0x00006ed0


	//   ....[84]....
        /*06f8*/ 	.word	0x00006f10


	//   ....[85]....
        /*06fc*/ 	.word	0x00006f20


	//   ....[86]....
        /*0700*/ 	.word	0x00006f50


	//   ....[87]....
        /*0704*/ 	.word	0x00006f60


	//   ....[88]....
        /*0708*/ 	.word	0x00006f80


	//   ....[89]....
        /*070c*/ 	.word	0x00006fc0


	//   ....[90]....
        /*0710*/ 	.word	0x00007090


	//   ....[91]....
        /*0714*/ 	.word	0x000070d0


	//   ....[92]....
        /*0718*/ 	.word	0x00007110


	//   ....[93]....
        /*071c*/ 	.word	0x00007150


	//   ....[94]....
        /*0720*/ 	.word	0x00007190


	//   ....[95]....
        /*0724*/ 	.word	0x000071e0


	//   ....[96]....
        /*0728*/ 	.word	0x00007220


	//   ....[97]....
        /*072c*/ 	.word	0x00007270


	//   ....[98]....
        /*0730*/ 	.word	0x000072b0


	//   ....[99]....
        /*0734*/ 	.word	0x000073c0


	//   ....[100]....
        /*0738*/ 	.word	0x00007440


	//   ....[101]....
        /*073c*/ 	.word	0x000074a0


	//   ....[102]....
        /*0740*/ 	.word	0x00007880


	//   ....[103]....
        /*0744*/ 	.word	0x00007890


	//   ....[104]....
        /*0748*/ 	.word	0x000078a0


	//   ....[105]....
        /*074c*/ 	.word	0x000078b0


	//   ....[106]....
        /*0750*/ 	.word	0x000078c0


	//   ....[107]....
        /*0754*/ 	.word	0x000078d0


	//   ....[108]....
        /*0758*/ 	.word	0x00007900


	//   ....[109]....
        /*075c*/ 	.word	0x00007930


	//   ....[110]....
        /*0760*/ 	.word	0x00007970


	//   ....[111]....
        /*0764*/ 	.word	0x00007990


	//   ....[112]....
        /*0768*/ 	.word	0x000079d0


	//   ....[113]....
        /*076c*/ 	.word	0x00007a10


	//   ....[114]....
        /*0770*/ 	.word	0x00007a50


	//   ....[115]....
        /*0774*/ 	.word	0x00007a60


	//   ....[116]....
        /*0778*/ 	.word	0x00007a90


	//   ....[117]....
        /*077c*/ 	.word	0x00007ad0


	//   ....[118]....
        /*0780*/ 	.word	0x00007b00


	//   ....[119]....
        /*0784*/ 	.word	0x00007b20


	//   ....[120]....
        /*0788*/ 	.word	0x00007b50


	//   ....[121]....
        /*078c*/ 	.word	0x00007b90


	//   ....[122]....
        /*0790*/ 	.word	0x00007bd0


	//   ....[123]....
        /*0794*/ 	.word	0x00007c10


	//   ....[124]....
        /*0798*/ 	.word	0x00007c50


	//   ....[125]....
        /*079c*/ 	.word	0x00007c60


	//   ....[126]....
        /*07a0*/ 	.word	0x00007ca0


	//   ....[127]....
        /*07a4*/ 	.word	0x00007ce0


	//   ....[128]....
        /*07a8*/ 	.word	0x00007d20


	//   ....[129]....
        /*07ac*/ 	.word	0x00007d30


	//   ....[130]....
        /*07b0*/ 	.word	0x00007d40


	//   ....[131]....
        /*07b4*/ 	.word	0x00007d50


	//   ....[132]....
        /*07b8*/ 	.word	0x00007d90


	//   ....[133]....
        /*07bc*/ 	.word	0x00007dd0


	//   ....[134]....
        /*07c0*/ 	.word	0x0000a230


	//   ....[135]....
        /*07c4*/ 	.word	0x0000a350


	//   ....[136]....
        /*07c8*/ 	.word	0x0000a3b0


	//   ....[137]....
        /*07cc*/ 	.word	0x0000a480


	//   ....[138]....
        /*07d0*/ 	.word	0x0000a4d0


	//   ....[139]....
        /*07d4*/ 	.word	0x0000a5b0


	//   ....[140]....
        /*07d8*/ 	.word	0x0000a610


	//   ....[141]....
        /*07dc*/ 	.word	0x0000a650


	//   ....[142]....
        /*07e0*/ 	.word	0x0000a6d0


	//   ....[143]....
        /*07e4*/ 	.word	0x0000a760


	//   ....[144]....
        /*07e8*/ 	.word	0x0000a7a0


	//   ....[145]....
        /*07ec*/ 	.word	0x0000a860


	//   ....[146]....
        /*07f0*/ 	.word	0x0000a8a0


	//   ....[147]....
        /*07f4*/ 	.word	0x0000a8e0


	//   ....[148]....
        /*07f8*/ 	.word	0x0000a920


	//   ....[149]....
        /*07fc*/ 	.word	0x0000a980


	//   ....[150]....
        /*0800*/ 	.word	0x0000aa80


	//   ....[151]....
        /*0804*/ 	.word	0x0000acf0


	//   ....[152]....
        /*0808*/ 	.word	0x0000ae00


	//   ....[153]....
        /*080c*/ 	.word	0x0000ae40


	//   ....[154]....
        /*0810*/ 	.word	0x0000aed0


	//   ....[155]....
        /*0814*/ 	.word	0x0000b3a0


	//   ....[156]....
        /*0818*/ 	.word	0x0000b4a0


	//   ....[157]....
        /*081c*/ 	.word	0x0000b4d0


	//   ....[158]....
        /*0820*/ 	.word	0x0000b510


	//   ....[159]....
        /*0824*/ 	.word	0x0000b540


	//   ....[160]....
        /*0828*/ 	.word	0x0000b650


	//   ....[161]....
        /*082c*/ 	.word	0x0000b840


	//   ....[162]....
        /*0830*/ 	.word	0x0000b890


	//   ....[163]....
        /*0834*/ 	.word	0x0000b8d0


	//   ....[164]....
        /*0838*/ 	.word	0x0000b910


	//   ....[165]....
        /*083c*/ 	.word	0x0000b920


	//   ....[166]....
        /*0840*/ 	.word	0x0000baf0


	//   ....[167]....
        /*0844*/ 	.word	0x0000bb00


	//   ....[168]....
        /*0848*/ 	.word	0x0000bb10


	//   ....[169]....
        /*084c*/ 	.word	0x0000bb20


	//   ....[170]....
        /*0850*/ 	.word	0x0000bb30


	//   ....[171]....
        /*0854*/ 	.word	0x0000bb40


	//   ....[172]....
        /*0858*/ 	.word	0x0000bb70


	//   ....[173]....
        /*085c*/ 	.word	0x0000bba0


	//   ....[174]....
        /*0860*/ 	.word	0x0000bbe0


	//   ....[175]....
        /*0864*/ 	.word	0x0000bc10


	//   ....[176]....
        /*0868*/ 	.word	0x0000bc50


	//   ....[177]....
        /*086c*/ 	.word	0x0000bc80


	//   ....[178]....
        /*0870*/ 	.word	0x0000bca0


	//   ....[179]....
        /*0874*/ 	.word	0x0000bce0


	//   ....[180]....
        /*0878*/ 	.word	0x0000bcf0


	//   ....[181]....
        /*087c*/ 	.word	0x0000bd70


	//   ....[182]....
        /*0880*/ 	.word	0x0000bda0


	//   ....[183]....
        /*0884*/ 	.word	0x0000bdd0


	//   ....[184]....
        /*0888*/ 	.word	0x0000be20


	//   ....[185]....
        /*088c*/ 	.word	0x0000be60


	//   ....[186]....
        /*0890*/ 	.word	0x0000be70


	//   ....[187]....
        /*0894*/ 	.word	0x0000beb0


	//   ....[188]....
        /*0898*/ 	.word	0x0000bee0


	//   ....[189]....
        /*089c*/ 	.word	0x0000bf20


	//   ....[190]....
        /*08a0*/ 	.word	0x0000bf40


	//   ....[191]....
        /*08a4*/ 	.word	0x0000bf50


	//   ....[192]....
        /*08a8*/ 	.word	0x0000bf60


	//   ....[193]....
        /*08ac*/ 	.word	0x0000bf70


	//   ....[194]....
        /*08b0*/ 	.word	0x0000bf80


	//   ....[195]....
        /*08b4*/ 	.word	0x0000bf90


	//   ....[196]....
        /*08b8*/ 	.word	0x0000bfa0


	//   ....[197]....
        /*08bc*/ 	.word	0x0000bfb0


	//   ....[198]....
        /*08c0*/ 	.word	0x0000e030


	//   ....[199]....
        /*08c4*/ 	.word	0x0000e1d0


	//   ....[200]....
        /*08c8*/ 	.word	0x0000e420


	//   ....[201]....
        /*08cc*/ 	.word	0x0000e5c0


	//   ....[202]....
        /*08d0*/ 	.word	0x0000e6d0


	//   ....[203]....
        /*08d4*/ 	.word	0x0000f1b0


	//   ....[204]....
        /*08d8*/ 	.word	0x0000f4e0


	//   ....[205]....
        /*08dc*/ 	.word	0x0000f860


	//   ....[206]....
        /*08e0*/ 	.word	0x0000fb30


	//   ....[207]....
        /*08e4*/ 	.word	0x0000fd70


	//   ....[208]....
        /*08e8*/ 	.word	0x0000ffe0


	//   ....[209]....
        /*08ec*/ 	.word	0x000102b0


	//   ....[210]....
        /*08f0*/ 	.word	0x000104d0


	//   ....[211]....
        /*08f4*/ 	.word	0x00010660


	//   ....[212]....
        /*08f8*/ 	.word	0x00012d30


	//   ....[213]....
        /*08fc*/ 	.word	0x00012fc0


	//   ....[214]....
        /*0900*/ 	.word	0x00013030


	//   ....[215]....
        /*0904*/ 	.word	0x000130a0


	//   ....[216]....
        /*0908*/ 	.word	0x00013110


	//   ....[217]....
        /*090c*/ 	.word	0x00013180


	//----- nvinfo : EIATTR_REG_RECONFIG
	.align		4
.L_1506:
        /*0910*/ 	.byte	0x01, 0x54
	.zero		2


	//----- nvinfo : EIATTR_SYSCALL_OFFSETS
	.align		4
        /*0914*/ 	.byte	0x04, 0x46
        /*0916*/ 	.short	(.L_1508 - .L_1507)


	//   ....[0]....
.L_1507:
        /*0918*/ 	.word	0x00001070


	//   ....[1]....
        /*091c*/ 	.word	0x00001160


	//   ....[2]....
        /*0920*/ 	.word	0x000012c0


	//   ....[3]....
        /*0924*/ 	.word	0x000013b0


	//----- nvinfo : EIATTR_MBARRIER_INSTR_OFFSETS
	.align		4
.L_1508:
        /*0928*/ 	.byte	0x04, 0x39
        /*092a*/ 	.short	(.L_1510 - .L_1509)


	//   ....[0]....
.L_1509:
        /*092c*/ 	.word	0x00000290
        /*0930*/ 	.word	0x000000ff
        /*0934*/ 	.word	0x00030c00
        /*0938*/ 	.short	0x0100
        /*093a*/ 	.byte	0x06
	.zero		1


	//   ....[1]....
        /*093c*/ 	.word	0x00000390
        /*0940*/ 	.word	0x000000ff
        /*0944*/ 	.word	0x00030c10
        /*0948*/ 	.short	0x0100
        /*094a*/ 	.byte	0x08
	.zero		1


	//   ....[2]....
        /*094c*/ 	.word	0x000003a0
        /*0950*/ 	.word	0x000000ff
        /*0954*/ 	.word	0x00030c20
        /*0958*/ 	.short	0x0100
        /*095a*/ 	.byte	0x08
	.zero		1


	//   ....[3]....
        /*095c*/ 	.word	0x000003b0
        /*0960*/ 	.word	0x000000ff
        /*0964*/ 	.word	0x00030c18
        /*0968*/ 	.short	0x0100
        /*096a*/ 	.byte	0x08
	.zero		1


	//   ....[4]....
        /*096c*/ 	.word	0x000003c0
        /*0970*/ 	.word	0x000000ff
        /*0974*/ 	.word	0x00030c28
        /*0978*/ 	.short	0x0100
        /*097a*/ 	.byte	0x08
	.zero		1


	//   ....[5]....
        /*097c*/ 	.word	0x000004f0
        /*0980*/ 	.word	0x000000ff
        /*0984*/ 	.word	0x00030c30
        /*0988*/ 	.short	0x0100
        /*098a*/ 	.byte	0x08
	.zero		1


	//   ....[6]....
        /*098c*/ 	.word	0x00000500
        /*0990*/ 	.word	0x000000ff
        /*0994*/ 	.word	0x00030c40
        /*0998*/ 	.short	0x0100
        /*099a*/ 	.byte	0x08
	.zero		1


	//   ....[7]....
        /*099c*/ 	.word	0x00000510
        /*09a0*/ 	.word	0x000000ff
        /*09a4*/ 	.word	0x00030c38
        /*09a8*/ 	.short	0x0100
        /*09aa*/ 	.byte	0x08
	.zero		1


	//   ....[8]....
        /*09ac*/ 	.word	0x00000520
        /*09b0*/ 	.word	0x000000ff
        /*09b4*/ 	.word	0x00030c48
        /*09b8*/ 	.short	0x0100
        /*09ba*/ 	.byte	0x08
	.zero		1


	//   ....[9]....
        /*09bc*/ 	.word	0x00001450
        /*09c0*/ 	.word	0x00000010
        /*09c4*/ 	.word	0x00030c00
        /*09c8*/ 	.short	0x010a
        /*09ca*/ 	.byte	0x3f
	.zero		1


	//   ....[10]....
        /*09cc*/ 	.word	0x00001570
        /*09d0*/ 	.word	0x00000010
        /*09d4*/ 	.word	0x00030c00
        /*09d8*/ 	.short	0x010a
        /*09da*/ 	.byte	0x3f
	.zero		1


	//   ....[11]....
        /*09dc*/ 	.word	0x00001fd0
        /*09e0*/ 	.word	0x00000008
        /*09e4*/ 	.word	0x00030c10
        /*09e8*/ 	.short	0x010a
        /*09ea*/ 	.byte	0x3f
	.zero		1


	//   ....[12]....
        /*09ec*/ 	.word	0x00002040
        /*09f0*/ 	.word	0x00000008
        /*09f4*/ 	.word	0x00030c10
        /*09f8*/ 	.short	0x010a
        /*09fa*/ 	.byte	0x3f
	.zero		1


	//   ....[13]....
        /*09fc*/ 	.word	0x00002420
        /*0a00*/ 	.word	0x00000008
        /*0a04*/ 	.word	0x00030c30
        /*0a08*/ 	.short	0x010a
        /*0a0a*/ 	.byte	0x3f
	.zero		1


	//   ....[14]....
        /*0a0c*/ 	.word	0x00002490
        /*0a10*/ 	.word	0x00000008
        /*0a14*/ 	.word	0x00030c30
        /*0a18*/ 	.short	0x010a
        /*0a1a*/ 	.byte	0x3f
	.zero		1


	//   ....[15]....
        /*0a1c*/ 	.word	0x00005520
        /*0a20*/ 	.word	0x00000009
        /*0a24*/ 	.word	0x00000000
        /*0a28*/ 	.short	0x0101
        /*0a2a*/ 	.byte	0x3f
	.zero		1


	//   ....[16]....
        /*0a2c*/ 	.word	0x00005970
        /*0a30*/ 	.word	0x00000008
        /*0a34*/ 	.word	0x00000000
        /*0a38*/ 	.short	0x0101
        /*0a3a*/ 	.byte	0x3f
	.zero		1


	//   ....[17]....
        /*0a3c*/ 	.word	0x00006240
        /*0a40*/ 	.word	0x00000007
        /*0a44*/ 	.word	0x00030c10
        /*0a48*/ 	.short	0x010a
        /*0a4a*/ 	.byte	0x3f
	.zero		1


	//   ....[18]....
        /*0a4c*/ 	.word	0x000062c0
        /*0a50*/ 	.word	0x00000007
        /*0a54*/ 	.word	0x00030c10
        /*0a58*/ 	.short	0x010a
        /*0a5a*/ 	.byte	0x3f
	.zero		1


	//   ....[19]....
        /*0a5c*/ 	.word	0x000066d0
        /*0a60*/ 	.word	0x00000007
        /*0a64*/ 	.word	0x00030c30
        /*0a68*/ 	.short	0x010a
        /*0a6a*/ 	.byte	0x3f
	.zero		1


	//   ....[20]....
        /*0a6c*/ 	.word	0x00006760
        /*0a70*/ 	.word	0x00000007
        /*0a74*/ 	.word	0x00030c30
        /*0a78*/ 	.short	0x010a
        /*0a7a*/ 	.byte	0x3f
	.zero		1


	//   ....[21]....
        /*0a7c*/ 	.word	0x00008f30
        /*0a80*/ 	.word	0x00000008
        /*0a84*/ 	.word	0x00000000
        /*0a88*/ 	.short	0x0101
        /*0a8a*/ 	.byte	0x3f
	.zero		1


	//   ....[22]....
        /*0a8c*/ 	.word	0x00009390
        /*0a90*/ 	.word	0x00000007
        /*0a94*/ 	.word	0x00000000
        /*0a98*/ 	.short	0x0101
        /*0a9a*/ 	.byte	0x3f
	.zero		1


	//   ....[23]....
        /*0a9c*/ 	.word	0x00009bf0
        /*0aa0*/ 	.word	0x00000007
        /*0aa4*/ 	.word	0x00030c10
        /*0aa8*/ 	.short	0x010a
        /*0aaa*/ 	.byte	0x3f
	.zero		1


	//   ....[24]....
        /*0aac*/ 	.word	0x00009c70
        /*0ab0*/ 	.word	0x00000007
        /*0ab4*/ 	.word	0x00030c10
        /*0ab8*/ 	.short	0x010a
        /*0aba*/ 	.byte	0x3f
	.zero		1


	//   ....[25]....
        /*0abc*/ 	.word	0x0000a070
        /*0ac0*/ 	.word	0x00000007
        /*0ac4*/ 	.word	0x00030c30
        /*0ac8*/ 	.short	0x010a
        /*0aca*/ 	.byte	0x3f
	.zero		1


	//   ....[26]....
        /*0acc*/ 	.word	0x0000a100
        /*0ad0*/ 	.word	0x00000007
        /*0ad4*/ 	.word	0x00030c30
        /*0ad8*/ 	.short	0x010a
        /*0ada*/ 	.byte	0x3f
	.zero		1


	//   ....[27]....
        /*0adc*/ 	.word	0x0000d230
        /*0ae0*/ 	.word	0x00000008
        /*0ae4*/ 	.word	0x00000000
        /*0ae8*/ 	.short	0x0101
        /*0aea*/ 	.byte	0x3f
	.zero		1


	//   ....[28]....
        /*0aec*/ 	.word	0x0000d6a0
        /*0af0*/ 	.word	0x00000007
        /*0af4*/ 	.word	0x00000000
        /*0af8*/ 	.short	0x0101
        /*0afa*/ 	.byte	0x3f
	.zero		1


	//   ....[29]....
        /*0afc*/ 	.word	0x00011360
        /*0b00*/ 	.word	0x0000000f
        /*0b04*/ 	.word	0x00030c20
        /*0b08*/ 	.short	0x010a
        /*0b0a*/ 	.byte	0x3f
	.zero		1


	//   ....[30]....
        /*0b0c*/ 	.word	0x00011950
        /*0b10*/ 	.word	0x0000000f
        /*0b14*/ 	.word	0x00030c40
        /*0b18*/ 	.short	0x010a
        /*0b1a*/ 	.byte	0x3f
	.zero		1


	//   ....[31]....
        /*0b1c*/ 	.word	0x00011bb0
        /*0b20*/ 	.word	0x0000000f
        /*0b24*/ 	.word	0x00030c28
        /*0b28*/ 	.short	0x010a
        /*0b2a*/ 	.byte	0x3f
	.zero		1


	//   ....[32]....
        /*0b2c*/ 	.word	0x00011e10
        /*0b30*/ 	.word	0x0000000f
        /*0b34*/ 	.word	0x00030c48
        /*0b38*/ 	.short	0x010a
        /*0b3a*/ 	.byte	0x3f
	.zero		1


	//   ....[33]....
        /*0b3c*/ 	.word	0x00012010
        /*0b40*/ 	.word	0x0000000f
        /*0b44*/ 	.word	0x00030c20
        /*0b48*/ 	.short	0x010a
        /*0b4a*/ 	.byte	0x3f
	.zero		1


	//   ....[34]....
        /*0b4c*/ 	.word	0x000122e0
        /*0b50*/ 	.word	0x0000000f
        /*0b54*/ 	.word	0x00030c40
        /*0b58*/ 	.short	0x010a
        /*0b5a*/ 	.byte	0x3f
	.zero		1


	//   ....[35]....
        /*0b5c*/ 	.word	0x00012510
        /*0b60*/ 	.word	0x0000000f
        /*0b64*/ 	.word	0x00030c28
        /*0b68*/ 	.short	0x010a
        /*0b6a*/ 	.byte	0x3f
	.zero		1


	//   ....[36]....
        /*0b6c*/ 	.word	0x000127b0
        /*0b70*/ 	.word	0x00000003
        /*0b74*/ 	.word	0x00030c40
        /*0b78*/ 	.short	0x010a
        /*0b7a*/ 	.byte	0x3f
	.zero		1


	//   ....[37]....
        /*0b7c*/ 	.word	0x00012ba0
        /*0b80*/ 	.word	0x00000007
        /*0b84*/ 	.word	0x00000000
        /*0b88*/ 	.short	0x010a
        /*0b8a*/ 	.byte	0x3f
	.zero		1


	//   ....[38]....
        /*0b8c*/ 	.word	0x00012bf0
        /*0b90*/ 	.word	0x00000003
        /*0b94*/ 	.word	0x00000000
        /*0b98*/ 	.short	0x010a
        /*0b9a*/ 	.byte	0x3f
	.zero		1


	//   ....[39]....
        /*0b9c*/ 	.word	0x00012c50
        /*0ba0*/ 	.word	0x00000005
        /*0ba4*/ 	.word	0x00000000
        /*0ba8*/ 	.short	0x010a
        /*0baa*/ 	.byte	0x3f
	.zero		1


	//   ....[40]....
        /*0bac*/ 	.word	0x00012c80
        /*0bb0*/ 	.word	0x00000003
        /*0bb4*/ 	.word	0x00000000
        /*0bb8*/ 	.short	0x010a
        /*0bba*/ 	.byte	0x3f
	.zero		1


	//   ....[41]....
        /*0bbc*/ 	.word	0x00012d60
        /*0bc0*/ 	.word	0x00000010
        /*0bc4*/ 	.word	0x00030c00
        /*0bc8*/ 	.short	0x010a
        /*0bca*/ 	.byte	0x3f
	.zero		1


	//   ....[42]....
        /*0bcc*/ 	.word	0x00012db0
        /*0bd0*/ 	.word	0x00000008
        /*0bd4*/ 	.word	0x00030c10
        /*0bd8*/ 	.short	0x010a
        /*0bda*/ 	.byte	0x3f
	.zero		1


	//   ....[43]....
        /*0bdc*/ 	.word	0x00012e00
        /*0be0*/ 	.word	0x00000008
        /*0be4*/ 	.word	0x00030c30
        /*0be8*/ 	.short	0x010a
        /*0bea*/ 	.byte	0x3f
	.zero		1


	//   ....[44]....
        /*0bec*/ 	.word	0x00012e50
        /*0bf0*/ 	.word	0x00000007
        /*0bf4*/ 	.word	0x00030c10
        /*0bf8*/ 	.short	0x010a
        /*0bfa*/ 	.byte	0x3f
	.zero		1


	//   ....[45]....
        /*0bfc*/ 	.word	0x00012ea0
        /*0c00*/ 	.word	0x00000007
        /*0c04*/ 	.word	0x00030c30
        /*0c08*/ 	.short	0x010a
        /*0c0a*/ 	.byte	0x3f
	.zero		1


	//   ....[46]....
        /*0c0c*/ 	.word	0x00012ef0
        /*0c10*/ 	.word	0x00000007
        /*0c14*/ 	.word	0x00030c10
        /*0c18*/ 	.short	0x010a
        /*0c1a*/ 	.byte	0x3f
	.zero		1


	//   ....[47]....
        /*0c1c*/ 	.word	0x00012f40
        /*0c20*/ 	.word	0x00000007
        /*0c24*/ 	.word	0x00030c30
        /*0c28*/ 	.short	0x010a
        /*0c2a*/ 	.byte	0x3f
	.zero		1


	//   ....[48]....
        /*0c2c*/ 	.word	0x000131c0
        /*0c30*/ 	.word	0x0000000f
        /*0c34*/ 	.word	0x00030c20
        /*0c38*/ 	.short	0x010a
        /*0c3a*/ 	.byte	0x3f
	.zero		1


	//   ....[49]....
        /*0c3c*/ 	.word	0x00013210
        /*0c40*/ 	.word	0x0000000f
        /*0c44*/ 	.word	0x00030c40
        /*0c48*/ 	.short	0x010a
        /*0c4a*/ 	.byte	0x3f
	.zero		1


	//   ....[50]....
        /*0c4c*/ 	.word	0x00013260
        /*0c50*/ 	.word	0x0000000f
        /*0c54*/ 	.word	0x00030c28
        /*0c58*/ 	.short	0x010a
        /*0c5a*/ 	.byte	0x3f
	.zero		1


	//   ....[51]....
        /*0c5c*/ 	.word	0x000132b0
        /*0c60*/ 	.word	0x0000000f
        /*0c64*/ 	.word	0x00030c48
        /*0c68*/ 	.short	0x010a
        /*0c6a*/ 	.byte	0x3f
	.zero		1


	//   ....[52]....
        /*0c6c*/ 	.word	0x00013310
        /*0c70*/ 	.word	0x0000000f
        /*0c74*/ 	.word	0x00030c20
        /*0c78*/ 	.short	0x010a
        /*0c7a*/ 	.byte	0x3f
	.zero		1


	//   ....[53]....
        /*0c7c*/ 	.word	0x00013360
        /*0c80*/ 	.word	0x0000000f
        /*0c84*/ 	.word	0x00030c40
        /*0c88*/ 	.short	0x010a
        /*0c8a*/ 	.byte	0x3f
	.zero		1


	//   ....[54]....
        /*0c8c*/ 	.word	0x000133b0
        /*0c90*/ 	.word	0x0000000f
        /*0c94*/ 	.word	0x00030c28
        /*0c98*/ 	.short	0x010a
        /*0c9a*/ 	.byte	0x3f
	.zero		1


	//   ....[55]....
        /*0c9c*/ 	.word	0x00013400
        /*0ca0*/ 	.word	0x00000003
        /*0ca4*/ 	.word	0x00030c40
        /*0ca8*/ 	.short	0x010a
        /*0caa*/ 	.byte	0x3f
	.zero		1


	//   ....[56]....
        /*0cac*/ 	.word	0x000134d0
        /*0cb0*/ 	.word	0x00000007
        /*0cb4*/ 	.word	0x00000000
        /*0cb8*/ 	.short	0x010a
        /*0cba*/ 	.byte	0x3f
	.zero		1


	//   ....[57]....
        /*0cbc*/ 	.word	0x00013520
        /*0cc0*/ 	.word	0x00000003
        /*0cc4*/ 	.word	0x00000000
        /*0cc8*/ 	.short	0x010a
        /*0cca*/ 	.byte	0x3f
	.zero		1


	//   ....[58]....
        /*0ccc*/ 	.word	0x00013570
        /*0cd0*/ 	.word	0x00000005
        /*0cd4*/ 	.word	0x00000000
        /*0cd8*/ 	.short	0x010a
        /*0cda*/ 	.byte	0x3f
	.zero		1


	//----- nvinfo : EIATTR_NUM_MBARRIERS
	.align		4
.L_1510:
        /*0cdc*/ 	.byte	0x03, 0x38
        /*0cde*/ 	.short	0x0009


	//----- nvinfo : EIATTR_EXIT_INSTR_OFFSETS
	.align		4
        /*0ce0*/ 	.byte	0x04, 0x1c
        /*0ce2*/ 	.short	(.L_1512 - .L_1511)


	//   ....[0]....
.L_1511:
        /*0ce4*/ 	.word	0x00012cd0


	//----- nvinfo : EIATTR_MAX_THREADS
	.align		4
.L_1512:
        /*0ce8*/ 	.byte	0x04, 0x05
        /*0cea*/ 	.short	(.L_1514 - .L_1513)
.L_1513:
        /*0cec*/ 	.word	0x00000180
        /*0cf0*/ 	.word	0x00000001
        /*0cf4*/ 	.word	0x00000001


	//----- nvinfo : EIATTR_CRS_STACK_SIZE
	.align		4
.L_1514:
        /*0cf8*/ 	.byte	0x04, 0x1e
        /*0cfa*/ 	.short	(.L_1516 - .L_1515)
.L_1515:
        /*0cfc*/ 	.word	0x00000000


	//----- nvinfo : EIATTR_CBANK_PARAM_SIZE
	.align		4
.L_1516:
        /*0d00*/ 	.byte	0x03, 0x19
        /*0d02*/ 	.short	0x06f0


	//----- nvinfo : EIATTR_PARAM_CBANK
	.align		4
        /*0d04*/ 	.byte	0x04, 0x0a
        /*0d06*/ 	.short	(.L_1518 - .L_1517)
	.align		4
.L_1517:
        /*0d08*/ 	.word	index@(.nv.constant0._ZN7cutlass13device_kernelIN5flash11enable_sm90INS1_16FlashAttnBwdSm90INS1_25CollectiveMainloopBwdSm90ILi2ELi2ELi2EN4cute5tupleIJNS5_1CILi1EEES8_S8_EEENS6_IJNS7_ILi128EEESA_NS7_ILi64EEEEEENS_6half_tEfNS_4arch4Sm90ELb0ELb1ELb0ELb1ELb1ELb1ELb0ELb0ELi2ELi1ELi2ELi2ELb0EEENS1_24CollectiveEpilogueBwdGQAISC_fSF_Li256ELb1ELb1EEENS1_19SingleTileSchedulerILb1ELb0ELb0ELi128EEEEEEEEEvNT_6ParamsE)
        /*0d0c*/ 	.short	0x0210
        /*0d0e*/ 	.short	0x06f0


	//----- nvinfo : EIATTR_SW_WAR
	.align		4
.L_1518:
        /*0d10*/ 	.byte	0x04, 0x36
        /*0d12*/ 	.short	(.L_1520 - .L_1519)
.L_1519:
        /*0d14*/ 	.word	0x00000008
.L_1520:


//--------------------- .nv.info._ZN7cutlass13device_kernelIN5flash11enable_sm90INS1_16FlashAttnBwdSm90INS1_25CollectiveMainloopBwdSm90ILi2ELi2ELi2EN4cute5tupleIJNS5_1CILi1EEES8_S8_EEENS6_IJNS7_ILi128EEESA_NS7_ILi64EEEEEENS_6half_tEfNS_4arch4Sm90ELb1ELb0ELb0ELb0ELb0ELb1ELb0ELb0ELi2ELi1ELi2ELi2ELb0EEENS1_21CollectiveEpilogueBwdISC_SD_SF_Li256ELb0ELb0ELi1EEENS1_25SingleTileBwdLPTSchedulerILb0ELi128ELb0EEEEEEEEEvNT_6ParamsE --------------------------
	.section	.nv.info._ZN7cutlass13device_kernelIN5flash11enable_sm90INS1_16FlashAttnBwdSm90INS1_25CollectiveMainloopBwdSm90ILi2ELi2ELi2EN4cute5tupleIJNS5_1CILi1EEES8_S8_EEENS6_IJNS7_ILi128EEESA_NS7_ILi64EEEEEENS_6half_tEfNS_4arch4Sm90ELb1ELb0ELb0ELb0ELb0ELb1ELb0ELb0ELi2ELi1ELi2ELi2ELb0EEENS1_21CollectiveEpilogueBwdISC_SD_SF_Li256ELb0ELb0ELi1EEENS1_25SingleTileBwdLPTSchedulerILb0ELi128ELb0EEEEEEEEEvNT_6ParamsE,"",@"SHT_CUDA_INFO"
	.sectionflags	@""
	.align	4


	//----- nvinfo : EIATTR_CUDA_API_VERSION
	.align		4
        /*0000*/ 	.byte	0x04, 0x37
        /*0002*/ 	.short	(.L_1522 - .L_1521)
.L_1521:
        /*0004*/ 	.word	0x00000082


	//----- nvinfo : EIATTR_KPARAM_INFO
	.align		4
.L_1522:
        /*0008*/ 	.byte	0x04, 0x17
        /*000a*/ 	.short	(.L_1524 - .L_1523)
.L_1523:
        /*000c*/ 	.word	0x00000000
        /*0010*/ 	.short	0x0000
        /*0012*/ 	.short	0x0070
        /*0014*/ 	.byte	0x00, 0xf0, 0x01, 0x24


	//----- nvinfo : EIATTR_SPARSE_MMA_MASK
	.align		4
.L_1524:
        /*0018*/ 	.byte	0x03, 0x50
        /*001a*/ 	.short	0x0000


	//----- nvinfo : EIATTR_MAXREG_COUNT
	.align		4
        /*001c*/ 	.byte	0x03, 0x1b
        /*001e*/ 	.short	0x00a8


	//----- nvinfo : EIATTR_NUM_BARRIERS
	.align		4
        /*0020*/ 	.byte	0x02, 0x4c
        /*0022*/ 	.byte	0x10
	.zero		1


	//----- nvinfo : EIATTR_EXTERNS
	.align		4
        /*0024*/ 	.byte	0x04, 0x0f
        /*0026*/ 	.short	(.L_1526 - .L_1525)


	//   ....[0]....
	.align		4
.L_1525:
        /*0028*/ 	.word	index@(__assertfail)


	//----- nvinfo : EIATTR_ANNOTATIONS
	.align		4
.L_1526:
        /*002c*/ 	.byte	0x04, 0x55
        /*002e*/ 	.short	(.L_1528 - .L_1527)


	//   ....[0]....
.L_1527:
        /* <DEDUP_REMOVED lines=32> */


	//----- nvinfo : EIATTR_MERCURY_ISA_VERSION
	.align		4
.L_1528:
        /*0218*/ 	.byte	0x03, 0x5f
        /*021a*/ 	.short	0x0101


	//----- nvinfo : EIATTR_INT_WARP_WIDE_INSTR_OFFSETS
	.align		4
        /*021c*/ 	.byte	0x04, 0x31
        /*021e*/ 	.short	(.L_1530 - .L_1529)


	//   ....[0]....
.L_1529:
        /*0220*/ 	.word	0x000001e0


	//   ....[1]....
        /*0224*/ 	.word	0x000002a0


	//----- nvinfo : EIATTR_COOP_GROUP_MASK_REGIDS
	.align		4
.L_1530:
        /*0228*/ 	.byte	0x04, 0x29
        /*022a*/ 	.short	(.L_1532 - .L_1531)


	//   ....[0]....
.L_1531:
        /*022c*/ 	.word	0xffffffff


	//   ....[1]....
        /*0230*/ 	.word	0xffffffff


	//   ....[2]....
        /*0234*/ 	.word	0xffffffff


	//   ....[3]....
        /*0238*/ 	.word	0xffffffff


	//   ....[4]....
        /*023c*/ 	.word	0xffffffff


	//   ....[5]....
        /*0240*/ 	.word	0xffffffff


	//   ....[6]....
        /*0244*/ 	.word	0xffffffff


	//   ....[7]....
        /*0248*/ 	.word	0xffffffff


	//   ....[8]....
        /*024c*/ 	.word	0xffffffff


	//   ....[9]....
        /*0250*/ 	.word	0xffffffff


	//   ....[10]....
        /*0254*/ 	.word	0xffffffff


	//   ....[11]....
        /*0258*/ 	.word	0xffffffff


	//   ....[12]....
        /*025c*/ 	.word	0xffffffff


	//   ....[13]....
        /*0260*/ 	.word	0xffffffff


	//   ....[14]....
        /*0264*/ 	.word	0xffffffff


	//   ....[15]....
        /*0268*/ 	.word	0xffffffff


	//   ....[16]....
        /*026c*/ 	.word	0xffffffff


	//   ....[17]....
        /*0270*/ 	.word	0xffffffff


	//   ....[18]....
        /*0274*/ 	.word	0xffffffff


	//   ....[19]....
        /*0278*/ 	.word	0xffffffff


	//   ....[20]....
        /*027c*/ 	.word	0xffffffff


	//   ....[21]....
        /*0280*/ 	.word	0xffffffff


	//   ....[22]....
        /*0284*/ 	.word	0xffffffff


	//   ....[23]....
        /*0288*/ 	.word	0xffffffff


	//   ....[24]....
        /*028c*/ 	.word	0xffffffff


	//   ....[25]....
        /*0290*/ 	.word	0xffffffff


	//   ....[26]....
        /*0294*/ 	.word	0xffffffff


	//   ....[27]....
        /*0298*/ 	.word	0xffffffff


	//   ....[28]....
        /*029c*/ 	.word	0xffffffff


	//   ....[29]....
        /*02a0*/ 	.word	0xffffffff


	//   ....[30]....
        /*02a4*/ 	.word	0xffffffff


	//   ....[31]....
        /*02a8*/ 	.word	0xffffffff


	//   ....[32]....
        /*02ac*/ 	.word	0xffffffff


	//   ....[33]....
        /*02b0*/ 	.word	0xffffffff


	//   ....[34]....
        /*02b4*/ 	.word	0xffffffff


	//   ....[35]....
        /*02b8*/ 	.word	0xffffffff


	//   ....[36]....
        /*02bc*/ 	.word	0xffffffff


	//   ....[37]....
        /*02c0*/ 	.word	0xffffffff


	//   ....[38]....
        /*02c4*/ 	.word	0xffffffff


	//   ....[39]....
        /*02c8*/ 	.word	0xffffffff


	//   ....[40]....
        /*02cc*/ 	.word	0xffffffff


	//   ....[41]....
        /*02d0*/ 	.word	0xffffffff


	//   ....[42]....
        /*02d4*/ 	.word	0xffffffff


	//   ....[43]....
        /*02d8*/ 	.word	0xffffffff


	//   ....[44]....
        /*02dc*/ 	.word	0xffffffff


	//   ....[45]....
        /*02e0*/ 	.word	0xffffffff


	//   ....[46]....
        /*02e4*/ 	.word	0xffffffff


	//   ....[47]....
        /*02e8*/ 	.word	0xffffffff


	//   ....[48]....
        /*02ec*/ 	.word	0xffffffff


	//   ....[49]....
        /*02f0*/ 	.word	0xffffffff


	//   ....[50]....
        /*02f4*/ 	.word	0xffffffff


	//   ....[51]....
        /*02f8*/ 	.word	0xffffffff


	//   ....[52]....
        /*02fc*/ 	.word	0xffffffff


	//   ....[53]....
        /*0300*/ 	.word	0xffffffff


	//   ....[54]....
        /*0304*/ 	.word	0xffffffff


	//   ....[55]....
        /*0308*/ 	.word	0xffffffff


	//   ....[56]....
        /*030c*/ 	.word	0xffffffff


	//   ....[57]....
        /*0310*/ 	.word	0xffffffff


	//   ....[58]....
        /*0314*/ 	.word	0xffffffff


	//   ....[59]....
        /*0318*/ 	.word	0xffffffff


	//   ....[60]....
        /*031c*/ 	.word	0xffffffff


	//   ....[61]....
        /*0320*/ 	.word	0xffffffff


	//   ....[62]....
        /*0324*/ 	.word	0xffffffff


	//   ....[63]....
        /*0328*/ 	.word	0xffffffff


	//   ....[64]....
        /*032c*/ 	.word	0xffffffff


	//   ....[65]....
        /*0330*/ 	.word	0xffffffff


	//   ....[66]....
        /*0334*/ 	.word	0xffffffff


	//   ....[67]....
        /*0338*/ 	.word	0xffffffff


	//   ....[68]....
        /*033c*/ 	.word	0xffffffff


	//   ....[69]....
        /*0340*/ 	.word	0xffffffff


	//   ....[70]....
        /*0344*/ 	.word	0xffffffff


	//   ....[71]....
        /*0348*/ 	.word	0xffffffff


	//   ....[72]....
        /*034c*/ 	.word	0xffffffff


	//   ....[73]....
        /*0350*/ 	.word	0xffffffff


	//   ....[74]....
        /*0354*/ 	.word	0xffffffff


	//   ....[75]....
        /*0358*/ 	.word	0xffffffff


	//   ....[76]....
        /*035c*/ 	.word	0xffffffff


	//   ....[77]....
        /*0360*/ 	.word	0xffffffff


	//   ....[78]....
        /*0364*/ 	.word	0xffffffff


	//   ....[79]....
        /*0368*/ 	.word	0xffffffff


	//   ....[80]....
        /*036c*/ 	.word	0xffffffff


	//   ....[81]....
        /*0370*/ 	.word	0xffffffff


	//   ....[82]....
        /*0374*/ 	.word	0xffffffff


	//   ....[83]....
        /*0378*/ 	.word	0xffffffff


	//   ....[84]....
        /*037c*/ 	.word	0xffffffff


	//   ....[85]....
        /*0380*/ 	.word	0xffffffff


	//   ....[86]....
        /*0384*/ 	.word	0xffffffff


	//   ....[87]....
        /*0388*/ 	.word	0xffffffff


	//   ....[88]....
        /*038c*/ 	.word	0xffffffff


	//   ....[89]....
        /*0390*/ 	.word	0xffffffff


	//   ....[90]....
        /*0394*/ 	.word	0xffffffff


	//   ....[91]....
        /*0398*/ 	.word	0xffffffff


	//   ....[92]....
        /*039c*/ 	.word	0xffffffff


	//   ....[93]....
        /*03a0*/ 	.word	0xffffffff


	//   ....[94]....
        /*03a4*/ 	.word	0xffffffff


	//   ....[95]....
        /*03a8*/ 	.word	0xffffffff


	//   ....[96]....
        /*03ac*/ 	.word	0xffffffff


	//   ....[97]....
        /*03b0*/ 	.word	0xffffffff


	//   ....[98]....
        /*03b4*/ 	.word	0xffffffff


	//   ....[99]....
        /*03b8*/ 	.word	0xffffffff


	//   ....[100]....
        /*03bc*/ 	.word	0xffffffff


	//   ....[101]....
        /*03c0*/ 	.word	0xffffffff


	//   ....[102]....
        /*03c4*/ 	.word	0xffffffff


	//   ....[103]....
        /*03c8*/ 	.word	0xffffffff


	//   ....[104]....
        /*03cc*/ 	.word	0xffffffff


	//   ....[105]....
        /*03d0*/ 	.word	0xffffffff


	//   ....[106]....
        /*03d4*/ 	.word	0xffffffff


	//   ....[107]....
        /*03d8*/ 	.word	0xffffffff


	//   ....[108]....
        /*03dc*/ 	.word	0xffffffff


	//   ....[109]....
        /*03e0*/ 	.word	0xffffffff


	//   ....[110]....
        /*03e4*/ 	.word	0xffffffff


	//   ....[111]....
        /*03e8*/ 	.word	0xffffffff


	//   ....[112]....
        /*03ec*/ 	.word	0xffffffff


	//   ....[113]....
        /*03f0*/ 	.word	0xffffffff


	//   ....[114]....
        /*03f4*/ 	.word	0xffffffff


	//   ....[115]....
        /*03f8*/ 	.word	0xffffffff


	//   ....[116]....
        /*03fc*/ 	.word	0xffffffff


	//   ....[117]....
        /*0400*/ 	.word	0xffffffff


	//   ....[118]....
        /*0404*/ 	.word	0xffffffff


	//   ....[119]....
        /*0408*/ 	.word	0xffffffff


	//   ....[120]....
        /*040c*/ 	.word	0xffffffff


	//   ....[121]....
        /*0410*/ 	.word	0xffffffff


	//   ....[122]....
        /*0414*/ 	.word	0xffffffff


	//   ....[123]....
        /*0418*/ 	.word	0xffffffff


	//   ....[124]....
        /*041c*/ 	.word	0xffffffff


	//   ....[125]....
        /*0420*/ 	.word	0xffffffff


	//   ....[126]....
        /*0424*/ 	.word	0xffffffff


	//   ....[127]....
        /*0428*/ 	.word	0xffffffff


	//   ....[128]....
        /*042c*/ 	.word	0xffffffff


	//   ....[129]....
        /*0430*/ 	.word	0xffffffff


	//   ....[130]....
        /*0434*/ 	.word	0xffffffff


	//   ....[131]....
        /*0438*/ 	.word	0xffffffff


	//   ....[132]....
        /*043c*/ 	.word	0xffffffff


	//   ....[133]....
        /*0440*/ 	.word	0xffffffff


	//   ....[134]....
        /*0444*/ 	.word	0xffffffff


	//   ....[135]....
        /*0448*/ 	.word	0xffffffff


	//   ....[136]....
        /*044c*/ 	.word	0x0500000f


	//----- nvinfo : EIATTR_COOP_GROUP_INSTR_OFFSETS
	.align		4
.L_1532:
        /*0450*/ 	.byte	0x04, 0x28
        /*0452*/ 	.short	(.L_1534 - .L_1533)


	//   ....[0]....
.L_1533:
        /*0454*/ 	.word	0x00000060


	//   ....[1]....
        /*0458*/ 	.word	0x000001f0


	//   ....[2]....
        /*045c*/ 	.word	0x00000280


	//   ....[3]....
        /*0460*/ 	.word	0x00000400


	//   ....[4]....
        /*0464*/ 	.word	0x00000670


	//   ....[5]....
        /*0468*/ 	.word	0x00001110


	//   ....[6]....
        /*046c*/ 	.word	0x000021a0


	//   ....[7]....
        /*0470*/ 	.word	0x000022c0


	//   ....[8]....
        /*0474*/ 	.word	0x00002300


	//   ....[9]....
        /*0478*/ 	.word	0x00002340


	//   ....[10]....
        /*047c*/ 	.word	0x00002370


	//   ....[11]....
        /*0480*/ 	.word	0x000023a0


	//   ....[12]....
        /*0484*/ 	.word	0x000023d0


	//   ....[13]....
        /*0488*/ 	.word	0x00002420


	//   ....[14]....
        /*048c*/ 	.word	0x000026d0


	//   ....[15]....
        /*0490*/ 	.word	0x000027e0


	//   ....[16]....
        /*0494*/ 	.word	0x00002880


	//   ....[17]....
        /*0498*/ 	.word	0x00002940


	//   ....[18]....
        /*049c*/ 	.word	0x00002980


	//   ....[19]....
        /*04a0*/ 	.word	0x00002a00


	//   ....[20]....
        /*04a4*/ 	.word	0x00002aa0


	//   ....[21]....
        /*04a8*/ 	.word	0x00002b00


	//   ....[22]....
        /*04ac*/ 	.word	0x00002b90


	//   ....[23]....
        /*04b0*/ 	.word	0x00002c20


	//   ....[24]....
        /*04b4*/ 	.word	0x00002dd0


	//   ....[25]....
        /*04b8*/ 	.word	0x00002e30


	//   ....[26]....
        /*04bc*/ 	.word	0x00002ea0


	//   ....[27]....
        /*04c0*/ 	.word	0x00002ef0


	//   ....[28]....
        /*04c4*/ 	.word	0x00002f60


	//   ....[29]....
        /*04c8*/ 	.word	0x00002f90


	//   ....[30]....
        /*04cc*/ 	.word	0x00002fc0


	//   ....[31]....
        /*04d0*/ 	.word	0x00003020


	//   ....[32]....
        /*04d4*/ 	.word	0x000030d0


	//   ....[33]....
        /*04d8*/ 	.word	0x00003140


	//   ....[34]....
        /*04dc*/ 	.word	0x00003160


	//   ....[35]....
        /*04e0*/ 	.word	0x00003190


	//   ....[36]....
        /*04e4*/ 	.word	0x000031e0


	//   ....[37]....
        /*04e8*/ 	.word	0x00003280


	//   ....[38]....
        /*04ec*/ 	.word	0x00003510


	//   ....[39]....
        /*04f0*/ 	.word	0x00003530


	//   ....[40]....
        /*04f4*/ 	.word	0x00003540


	//   ....[41]....
        /*04f8*/ 	.word	0x00003560


	//   ....[42]....
        /*04fc*/ 	.word	0x00003570


	//   ....[43]....
        /*0500*/ 	.word	0x00003590


	//   ....[44]....
        /*0504*/ 	.word	0x000035c0


	//   ....[45]....
        /*0508*/ 	.word	0x00003600


	//   ....[46]....
        /*050c*/ 	.word	0x00003630


	//   ....[47]....
        /*0510*/ 	.word	0x00003670


	//   ....[48]....
        /*0514*/ 	.word	0x000036a0


	//   ....[49]....
        /*0518*/ 	.word	0x000036e0


	//   ....[50]....
        /*051c*/ 	.word	0x00003710


	//   ....[51]....
        /*0520*/ 	.word	0x00003750


	//   ....[52]....
        /*0524*/ 	.word	0x00003780


	//   ....[53]....
        /*0528*/ 	.word	0x000037c0


	//   ....[54]....
        /*052c*/ 	.word	0x000037f0


	//   ....[55]....
        /*0530*/ 	.word	0x00003830


	//   ....[56]....
        /*0534*/ 	.word	0x00003880


	//   ....[57]....
        /*0538*/ 	.word	0x000038b0


	//   ....[58]....
        /*053c*/ 	.word	0x000038c0


	//   ....[59]....
        /*0540*/ 	.word	0x000038f0


	//   ....[60]....
        /*0544*/ 	.word	0x00003900


	//   ....[61]....
        /*0548*/ 	.word	0x00003910


	//   ....[62]....
        /*054c*/ 	.word	0x00003920


	//   ....[63]....
        /*0550*/ 	.word	0x00003930


	//   ....[64]....
        /*0554*/ 	.word	0x00003940


	//   ....[65]....
        /*0558*/ 	.word	0x00003950


	//   ....[66]....
        /*055c*/ 	.word	0x00003960


	//   ....[67]....
        /*0560*/ 	.word	0x00003970


	//   ....[68]....
        /*0564*/ 	.word	0x00003980


	//   ....[69]....
        /*0568*/ 	.word	0x00003990


	//   ....[70]....
        /*056c*/ 	.word	0x00005e50


	//   ....[71]....
        /*0570*/ 	.word	0x00005e90


	//   ....[72]....
        /*0574*/ 	.word	0x00005f20


	//   ....[73]....
        /*0578*/ 	.word	0x00006050


	//   ....[74]....
        /*057c*/ 	.word	0x000060a0


	//   ....[75]....
        /*0580*/ 	.word	0x000060c0


	//   ....[76]....
        /*0584*/ 	.word	0x000060d0


	//   ....[77]....
        /*0588*/ 	.word	0x00006130


	//   ....[78]....
        /*058c*/ 	.word	0x00006170


	//   ....[79]....
        /*0590*/ 	.word	0x000061f0


	//   ....[80]....
        /*0594*/ 	.word	0x00006270


	//   ....[81]....
        /*0598*/ 	.word	0x00006290


	//   ....[82]....
        /*059c*/ 	.word	0x000062a0


	//   ....[83]....
        /*05a0*/ 	.word	0x000062c0


	//   ....[84]....
        /*05a4*/ 	.word	0x000062d0


	//   ....[85]....
        /*05a8*/ 	.word	0x000062e0


	//   ....[86]....
        /*05ac*/ 	.word	0x00006320


	//   ....[87]....
        /*05b0*/ 	.word	0x00006390


	//   ....[88]....
        /*05b4*/ 	.word	0x00006500


	//   ....[89]....
        /*05b8*/ 	.word	0x00006600


	//   ....[90]....
        /*05bc*/ 	.word	0x00006630


	//   ....[91]....
        /*05c0*/ 	.word	0x00006660


	//   ....[92]....
        /*05c4*/ 	.word	0x00006690


	//   ....[93]....
        /*05c8*/ 	.word	0x000067a0


	//   ....[94]....
        /*05cc*/ 	.word	0x00006800


	//   ....[95]....
        /*05d0*/ 	.word	0x00006840


	//   ....[96]....
        /*05d4*/ 	.word	0x00006880


	//   ....[97]....
        /*05d8*/ 	.word	0x00006900


	//   ....[98]....
        /*05dc*/ 	.word	0x000069b0


	//   ....[99]....
        /*05e0*/ 	.word	0x00006a50


	//   ....[100]....
        /*05e4*/ 	.word	0x00006a60


	//   ....[101]....
        /*05e8*/ 	.word	0x00006a70


	//   ....[102]....
        /*05ec*/ 	.word	0x00006a80


	//   ....[103]....
        /*05f0*/ 	.word	0x00006a90


	//   ....[104]....
        /*05f4*/ 	.word	0x00006bf0


	//   ....[105]....
        /*05f8*/ 	.word	0x00006c20


	//   ....[106]....
        /*05fc*/ 	.word	0x00006c40


	//   ....[107]....
        /*0600*/ 	.word	0x00006c50


	//   ....[108]....
        /*0604*/ 	.word	0x00006c60


	//   ....[109]....
        /*0608*/ 	.word	0x00006c70


	//   ....[110]....
        /*060c*/ 	.word	0x00006c80


	//   ....[111]....
        /*0610*/ 	.word	0x00006c90


	//   ....[112]....
        /*0614*/ 	.word	0x00006ca0


	//   ....[113]....
        /*0618*/ 	.word	0x00006d50


	//   ....[114]....
        /*061c*/ 	.word	0x00006dd0


	//   ....[115]....
        /*0620*/ 	.word	0x00006e10


	//   ....[116]....
        /*0624*/ 	.word	0x00006e40


	//   ....[117]....
        /*0628*/ 	.word	0x00006e60


	//   ....[118]....
        /*062c*/ 	.word	0x00006e80


	//   ....[119]....
        /*0630*/ 	.word	0x00006e90


	//   ....[120]....
        /*0634*/ 	.word	0x00006ea0


	//   ....[121]....
        /*0638*/ 	.word	0x00006eb0


	//   ....[122]....
        /*063c*/ 	.word	0x00006ed0


	//   ....[123]....
        /*0640*/ 	.word	0x00006ee0


	//   ....[124]....
        /*0644*/ 	.word	0x00006ef0


	//   ....[125]....
        /*0648*/ 	.word	0x00006f20


	//   ....[126]....
        /*064c*/ 	.word	0x00006f30


	//   ....[127]....
        /*0650*/ 	.word	0x00006f50


	//   ....[128]....
        /*0654*/ 	.word	0x00006f60


	//   ....[129]....
        /*0658*/ 	.word	0x00006f80


	//   ....[130]....
        /*065c*/ 	.word	0x00006f90


	//   ....[131]....
        /*0660*/ 	.word	0x00006fb0


	//   ....[132]....
        /*0664*/ 	.word	0x00006fc0


	//   ....[133]....
        /*0668*/ 	.word	0x00006fe0


	//   ....[134]....
        /*066c*/ 	.word	0x00009510


	//   ....[135]....
        /*0670*/ 	.word	0x0000a390


	//   ....[136]....
        /*0674*/ 	.word	0x0000d180


	//----- nvinfo : EIATTR_REG_RECONFIG
	.align		4
.L_1534:
        /*0678*/ 	.byte	0x01, 0x54
	.zero		2


	//----- nvinfo : EIATTR_SYSCALL_OFFSETS
	.align		4
        /*067c*/ 	.byte	0x04, 0x46
        /*067e*/ 	.short	(.L_1536 - .L_1535)


	//   ....[0]....
.L_1535:
        /*0680*/ 	.word	0x00000d70


	//   ....[1]....
        /*0684*/ 	.word	0x00000e60


	//   ....[2]....
        /*0688*/ 	.word	0x00000fc0


	//   ....[3]....
        /*068c*/ 	.word	0x000010b0


	//   ....[4]....
        /*0690*/ 	.word	0x00008d80


	//   ....[5]....
        /*0694*/ 	.word	0x00008eb0


	//   ....[6]....
        /*0698*/ 	.word	0x00008fd0


	//   ....[7]....
        /*069c*/ 	.word	0x000090f0


	//----- nvinfo : EIATTR_MBARRIER_INSTR_OFFSETS
	.align		4
.L_1536:
        /*06a0*/ 	.byte	0x04, 0x39
        /*06a2*/ 	.short	(.L_1538 - .L_1537)


	//   ....[0]....
.L_1537:
        /*06a4*/ 	.word	0x000002c0
        /*06a8*/ 	.word	0x000000ff
        /*06ac*/ 	.word	0x00030c00
        /*06b0*/ 	.short	0x0100
        /*06b2*/ 	.byte	0x06
	.zero		1


	//   ....[1]....
        /*06b4*/ 	.word	0x000003b0
        /*06b8*/ 	.word	0x000000ff
        /*06bc*/ 	.word	0x00030c10
        /*06c0*/ 	.short	0x0100
        /*06c2*/ 	.byte	0x08
	.zero		1


	//   ....[2]....
        /*06c4*/ 	.word	0x000003c0
        /*06c8*/ 	.word	0x000000ff
        /*06cc*/ 	.word	0x00030c20
        /*06d0*/ 	.short	0x0100
        /*06d2*/ 	.byte	0x08
	.zero		1


	//   ....[3]....
        /*06d4*/ 	.word	0x000003d0
        /*06d8*/ 	.word	0x000000ff
        /*06dc*/ 	.word	0x00030c18
        /*06e0*/ 	.short	0x0100
        /*06e2*/ 	.byte	0x08
	.zero		1


	//   ....[4]....
        /*06e4*/ 	.word	0x000003e0
        /*06e8*/ 	.word	0x000000ff
        /*06ec*/ 	.word	0x00030c28
        /*06f0*/ 	.short	0x0100
        /*06f2*/ 	.byte	0x08
	.zero		1


	//   ....[5]....
        /*06f4*/ 	.word	0x00000510
        /*06f8*/ 	.word	0x000000ff
        /*06fc*/ 	.word	0x00030c30
        /*0700*/ 	.short	0x0100
        /*0702*/ 	.byte	0x08
	.zero		1


	//   ....[6]....
        /*0704*/ 	.word	0x00000520
        /*0708*/ 	.word	0x000000ff
        /*070c*/ 	.word	0x00030c40
        /*0710*/ 	.short	0x0100
        /*0712*/ 	.byte	0x08
	.zero		1


	//   ....[7]....
        /*0714*/ 	.word	0x00000530
        /*0718*/ 	.word	0x000000ff
        /*071c*/ 	.word	0x00030c38
        /*0720*/ 	.short	0x0100
        /*0722*/ 	.byte	0x08
	.zero		1


	//   ....[8]....
        /*0724*/ 	.word	0x00000540
        /*0728*/ 	.word	0x000000ff
        /*072c*/ 	.word	0x00030c48
        /*0730*/ 	.short	0x0100
        /*0732*/ 	.byte	0x08
	.zero		1


	//   ....[9]....
        /*0734*/ 	.word	0x00001180
        /*0738*/ 	.word	0x000000ec
        /*073c*/ 	.word	0x00030c00
        /*0740*/ 	.short	0x010a
        /*0742*/ 	.byte	0x3f
	.zero		1


	//   ....[10]....
        /*0744*/ 	.word	0x000011a0
        /*0748*/ 	.word	0x000000ec
        /*074c*/ 	.word	0x00030c00
        /*0750*/ 	.short	0x010a
        /*0752*/ 	.byte	0x3f
	.zero		1


	//   ....[11]....
        /*0754*/ 	.word	0x00001b20
        /*0758*/ 	.word	0x00000006
        /*075c*/ 	.word	0x00030c10
        /*0760*/ 	.short	0x010a
        /*0762*/ 	.byte	0x3f
	.zero		1


	//   ....[12]....
        /*0764*/ 	.word	0x00001b90
        /*0768*/ 	.word	0x00000006
        /*076c*/ 	.word	0x00030c10
        /*0770*/ 	.short	0x010a
        /*0772*/ 	.byte	0x3f
	.zero		1


	//   ....[13]....
        /*0774*/ 	.word	0x00001fb0
        /*0778*/ 	.word	0x00000006
        /*077c*/ 	.word	0x00030c30
        /*0780*/ 	.short	0x010a
        /*0782*/ 	.byte	0x3f
	.zero		1


	//   ....[14]....
        /*0784*/ 	.word	0x00002050
        /*0788*/ 	.word	0x00000006
        /*078c*/ 	.word	0x00030c30
        /*0790*/ 	.short	0x010a
        /*0792*/ 	.byte	0x3f
	.zero		1


	//   ....[15]....
        /*0794*/ 	.word	0x00004c10
        /*0798*/ 	.word	0x00000005
        /*079c*/ 	.word	0x00000000
        /*07a0*/ 	.short	0x0101
        /*07a2*/ 	.byte	0x3f
	.zero		1


	//   ....[16]....
        /*07a4*/ 	.word	0x00005060
        /*07a8*/ 	.word	0x00000006
        /*07ac*/ 	.word	0x00000000
        /*07b0*/ 	.short	0x0101
        /*07b2*/ 	.byte	0x3f
	.zero		1


	//   ....[17]....
        /*07b4*/ 	.word	0x00005880
        /*07b8*/ 	.word	0x00000007
        /*07bc*/ 	.word	0x00030c10
        /*07c0*/ 	.short	0x010a
        /*07c2*/ 	.byte	0x3f
	.zero		1


	//   ....[18]....
        /*07c4*/ 	.word	0x00005900
        /*07c8*/ 	.word	0x00000007
        /*07cc*/ 	.word	0x00030c10
        /*07d0*/ 	.short	0x010a
        /*07d2*/ 	.byte	0x3f
	.zero		1


	//   ....[19]....
        /*07d4*/ 	.word	0x00005d10
        /*07d8*/ 	.word	0x00000007
        /*07dc*/ 	.word	0x00030c30
        /*07e0*/ 	.short	0x010a
        /*07e2*/ 	.byte	0x3f
	.zero		1


	//   ....[20]....
        /*07e4*/ 	.word	0x00005da0
        /*07e8*/ 	.word	0x00000007
        /*07ec*/ 	.word	0x00030c30
        /*07f0*/ 	.short	0x010a
        /*07f2*/ 	.byte	0x3f
	.zero		1


	//   ....[21]....
        /*07f4*/ 	.word	0x00008560
        /*07f8*/ 	.word	0x00000008
        /*07fc*/ 	.word	0x00000000
        /*0800*/ 	.short	0x0101
        /*0802*/ 	.byte	0x3f
	.zero		1


	//   ....[22]....
        /*0804*/ 	.word	0x000089c0
        /*0808*/ 	.word	0x00000007
        /*080c*/ 	.word	0x00000000
        /*0810*/ 	.short	0x0101
        /*0812*/ 	.byte	0x3f
	.zero		1


	//   ....[23]....
        /*0814*/ 	.word	0x0000b830
        /*0818*/ 	.word	0x00000000
        /*081c*/ 	.word	0x00030c20
        /*0820*/ 	.short	0x010a
        /*0822*/ 	.byte	0x3f
	.zero		1


	//   ....[24]....
        /*0824*/ 	.word	0x0000bd80
        /*0828*/ 	.word	0x00000000
        /*082c*/ 	.word	0x00030c40
        /*0830*/ 	.short	0x010a
        /*0832*/ 	.byte	0x3f
	.zero		1


	//   ....[25]....
        /*0834*/ 	.word	0x0000bfe0
        /*0838*/ 	.word	0x00000000
        /*083c*/ 	.word	0x00030c28
        /*0840*/ 	.short	0x010a
        /*0842*/ 	.byte	0x3f
	.zero		1


	//   ....[26]....
        /*0844*/ 	.word	0x0000c240
        /*0848*/ 	.word	0x00000000
        /*084c*/ 	.word	0x00030c48
        /*0850*/ 	.short	0x010a
        /*0852*/ 	.byte	0x3f
	.zero		1


	//   ....[27]....
        /*0854*/ 	.word	0x0000c450
        /*0858*/ 	.word	0x00000000
        /*085c*/ 	.word	0x00030c20
        /*0860*/ 	.short	0x010a
        /*0862*/ 	.byte	0x3f
	.zero		1


	//   ....[28]....
        /*0864*/ 	.word	0x0000c700
        /*0868*/ 	.word	0x00000000
        /*086c*/ 	.word	0x00030c40
        /*0870*/ 	.short	0x010a
        /*0872*/ 	.byte	0x3f
	.zero		1


	//   ....[29]....
        /*0874*/ 	.word	0x0000c930
        /*0878*/ 	.word	0x00000000
        /*087c*/ 	.word	0x00030c28
        /*0880*/ 	.short	0x010a
        /*0882*/ 	.byte	0x3f
	.zero		1


	//   ....[30]....
        /*0884*/ 	.word	0x0000cbe0
        /*0888*/ 	.word	0x00000004
        /*088c*/ 	.word	0x00030c40
        /*0890*/ 	.short	0x010a
        /*0892*/ 	.byte	0x3f
	.zero		1


	//   ....[31]....
        /*0894*/ 	.word	0x0000d000
        /*0898*/ 	.word	0x00000007
        /*089c*/ 	.word	0x00000000
        /*08a0*/ 	.short	0x010a
        /*08a2*/ 	.byte	0x3f
	.zero		1


	//   ....[32]....
        /*08a4*/ 	.word	0x0000d050
        /*08a8*/ 	.word	0x00000003
        /*08ac*/ 	.word	0x00000000
        /*08b0*/ 	.short	0x010a
        /*08b2*/ 	.byte	0x3f
	.zero		1


	//   ....[33]....
        /*08b4*/ 	.word	0x0000d0b0
        /*08b8*/ 	.word	0x00000005
        /*08bc*/ 	.word	0x00000000
        /*08c0*/ 	.short	0x010a
        /*08c2*/ 	.byte	0x3f
	.zero		1


	//   ....[34]....
        /*08c4*/ 	.word	0x0000d0e0
        /*08c8*/ 	.word	0x00000003
        /*08cc*/ 	.word	0x00000000
        /*08d0*/ 	.short	0x010a
        /*08d2*/ 	.byte	0x3f
	.zero		1


	//   ....[35]....
        /*08d4*/ 	.word	0x0000d1b0
        /*08d8*/ 	.word	0x000000ec
        /*08dc*/ 	.word	0x00030c00
        /*08e0*/ 	.short	0x010a
        /*08e2*/ 	.byte	0x3f
	.zero		1


	//   ....[36]....
        /*08e4*/ 	.word	0x0000d200
        /*08e8*/ 	.word	0x00000006
        /*08ec*/ 	.word	0x00030c10
        /*08f0*/ 	.short	0x010a
        /*08f2*/ 	.byte	0x3f
	.zero		1


	//   ....[37]....
        /*08f4*/ 	.word	0x0000d250
        /*08f8*/ 	.word	0x00000006
        /*08fc*/ 	.word	0x00030c30
        /*0900*/ 	.short	0x010a
        /*0902*/ 	.byte	0x3f
	.zero		1


	//   ....[38]....
        /*0904*/ 	.word	0x0000d2a0
        /*0908*/ 	.word	0x00000007
        /*090c*/ 	.word	0x00030c10
        /*0910*/ 	.short	0x010a
        /*0912*/ 	.byte	0x3f
	.zero		1


	//   ....[39]....
        /*0914*/ 	.word	0x0000d2f0
        /*0918*/ 	.word	0x00000007
        /*091c*/ 	.word	0x00030c30
        /*0920*/ 	.short	0x010a
        /*0922*/ 	.byte	0x3f
	.zero		1


	//   ....[40]....
        /*0924*/ 	.word	0x0000d340
        /*0928*/ 	.word	0x00000000
        /*092c*/ 	.word	0x00030c20
        /*0930*/ 	.short	0x010a
        /*0932*/ 	.byte	0x3f
	.zero		1


	//   ....[41]....
        /*0934*/ 	.word	0x0000d390
        /*0938*/ 	.word	0x00000000
        /*093c*/ 	.word	0x00030c40
        /*0940*/ 	.short	0x010a
        /*0942*/ 	.byte	0x3f
	.zero		1


	//   ....[42]....
        /*0944*/ 	.word	0x0000d3e0
        /*0948*/ 	.word	0x00000000
        /*094c*/ 	.word	0x00030c28
        /*0950*/ 	.short	0x010a
        /*0952*/ 	.byte	0x3f
	.zero		1


	//   ....[43]....
        /*0954*/ 	.word	0x0000d430
        /*0958*/ 	.word	0x00000000
        /*095c*/ 	.word	0x00030c48
        /*0960*/ 	.short	0x010a
        /*0962*/ 	.byte	0x3f
	.zero		1


	//   ....[44]....
        /*0964*/ 	.word	0x0000d490
        /*0968*/ 	.word	0x00000000
        /*096c*/ 	.word	0x00030c20
        /*0970*/ 	.short	0x010a
        /*0972*/ 	.byte	0x3f
	.zero		1


	//   ....[45]....
        /*0974*/ 	.word	0x0000d4e0
        /*0978*/ 	.word	0x00000000
        /*097c*/ 	.word	0x00030c40
        /*0980*/ 	.short	0x010a
        /*0982*/ 	.byte	0x3f
	.zero		1


	//   ....[46]....
        /*0984*/ 	.word	0x0000d530
        /*0988*/ 	.word	0x00000000
        /*098c*/ 	.word	0x00030c28
        /*0990*/ 	.short	0x010a
        /*0992*/ 	.byte	0x3f
	.zero		1


	//   ....[47]....
        /*0994*/ 	.word	0x0000d580
        /*0998*/ 	.word	0x00000004
        /*099c*/ 	.word	0x00030c40
        /*09a0*/ 	.short	0x010a
        /*09a2*/ 	.byte	0x3f
	.zero		1


	//   ....[48]....
        /*09a4*/ 	.word	0x0000d650
        /*09a8*/ 	.word	0x00000007
        /*09ac*/ 	.word	0x00000000
        /*09b0*/ 	.short	0x010a
        /*09b2*/ 	.byte	0x3f
	.zero		1


	//   ....[49]....
        /*09b4*/ 	.word	0x0000d6a0
        /*09b8*/ 	.word	0x00000003
        /*09bc*/ 	.word	0x00000000
        /*09c0*/ 	.short	0x010a
        /*09c2*/ 	.byte	0x3f
	.zero		1


	//   ....[50]....
        /*09c4*/ 	.word	0x0000d6f0
        /*09c8*/ 	.word	0x00000005
        /*09cc*/ 	.word	0x00000000
        /*09d0*/ 	.short	0x010a
        /*09d2*/ 	.byte	0x3f
	.zero		1


	//----- nvinfo : EIATTR_NUM_MBARRIERS
	.align		4
.L_1538:
        /*09d4*/ 	.byte	0x03, 0x38
        /*09d6*/ 	.short	0x0009


	//----- nvinfo : EIATTR_EXIT_INSTR_OFFSETS
	.align		4
        /*09d8*/ 	.byte	0x04, 0x1c
        /*09da*/ 	.short	(.L_1540 - .L_1539)


	//   ....[0]....
.L_1539:
        /*09dc*/ 	.word	0x0000d130


	//----- nvinfo : EIATTR_MAX_THREADS
	.align		4
.L_1540:
        /*09e0*/ 	.byte	0x04, 0x05
        /*09e2*/ 	.short	(.L_1542 - .L_1541)
.L_1541:
        /*09e4*/ 	.word	0x00000180
        /*09e8*/ 	.word	0x00000001
        /*09ec*/ 	.word	0x00000001


	//----- nvinfo : EIATTR_CRS_STACK_SIZE
	.align		4
.L_1542:
        /*09f0*/ 	.byte	0x04, 0x1e
        /*09f2*/ 	.short	(.L_1544 - .L_1543)
.L_1543:
        /*09f4*/ 	.word	0x00000000


	//----- nvinfo : EIATTR_CBANK_PARAM_SIZE
	.align		4
.L_1544:
        /*09f8*/ 	.byte	0x03, 0x19
        /*09fa*/ 	.short	0x0970


	//----- nvinfo : EIATTR_PARAM_CBANK
	.align		4
        /*09fc*/ 	.byte	0x04, 0x0a
        /*09fe*/ 	.short	(.L_1546 - .L_1545)
	.align		4
.L_1545:
        /*0a00*/ 	.word	index@(.nv.constant0._ZN7cutlass13device_kernelIN5flash11enable_sm90INS1_16FlashAttnBwdSm90INS1_25CollectiveMainloopBwdSm90ILi2ELi2ELi2EN4cute5tupleIJNS5_1CILi1EEES8_S8_EEENS6_IJNS7_ILi128EEESA_NS7_ILi64EEEEEENS_6half_tEfNS_4arch4Sm90ELb1ELb0ELb0ELb0ELb0ELb1ELb0ELb0ELi2ELi1ELi2ELi2ELb0EEENS1_21CollectiveEpilogueBwdISC_SD_SF_Li256ELb0ELb0ELi1EEENS1_25SingleTileBwdLPTSchedulerILb0ELi128ELb0EEEEEEEEEvNT_6ParamsE)
        /*0a04*/ 	.short	0x0210
        /*0a06*/ 	.short	0x0970


	//----- nvinfo : EIATTR_SW_WAR
	.align		4
.L_1546:
        /*0a08*/ 	.byte	0x04, 0x36
        /*0a0a*/ 	.short	(.L_1548 - .L_1547)
.L_1547:
        /*0a0c*/ 	.word	0x00000008
.L_1548:


//--------------------- .nv.info._ZN7cutlass13device_kernelIN5flash11enable_sm90INS1_16FlashAttnBwdSm90INS1_25CollectiveMainloopBwdSm90ILi2ELi2ELi2EN4cute5tupleIJNS5_1CILi1EEES8_S8_EEENS6_IJNS7_ILi128EEESA_NS7_ILi64EEEEEENS_6half_tEfNS_4arch4Sm90ELb1ELb0ELb0ELb0ELb1ELb1ELb0ELb0ELi2ELi1ELi2ELi2ELb0EEENS1_21CollectiveEpilogueBwdISC_SD_SF_Li256ELb0ELb0ELi1EEENS1_25SingleTileBwdLPTSchedulerILb0ELi128ELb1EEEEEEEEEvNT_6ParamsE --------------------------
	.section	.nv.info._ZN7cutlass13device_kernelIN5flash11enable_sm90INS1_16FlashAttnBwdSm90INS1_25CollectiveMainloopBwdSm90ILi2ELi2ELi2EN4cute5tupleIJNS5_1CILi1EEES8_S8_EEENS6_IJNS7_ILi128EEESA_NS7_ILi64EEEEEENS_6half_tEfNS_4arch4Sm90ELb1ELb0ELb0ELb0ELb1ELb1ELb0ELb0ELi2ELi1ELi2ELi2ELb0EEENS1_21CollectiveEpilogueBwdISC_SD_SF_Li256ELb0ELb0ELi1EEENS1_25SingleTileBwdLPTSchedulerILb0ELi128ELb1EEEEEEEEEvNT_6ParamsE,"",@"SHT_CUDA_INFO"
	.sectionflags	@""
	.align	4


	//----- nvinfo : EIATTR_CUDA_API_VERSION
	.align		4
        /*0000*/ 	.byte	0x04, 0x37
        /*0002*/ 	.short	(.L_1550 - .L_1549)
.L_1549:
        /*0004*/ 	.word	0x00000082


	//----- nvinfo : EIATTR_KPARAM_INFO
	.align		4
.L_1550:
        /*0008*/ 	.byte	0x04, 0x17
        /*000a*/ 	.short	(.L_1552 - .L_1551)
.L_1551:
        /*000c*/ 	.word	0x00000000
        /*0010*/ 	.short	0x0000
        /*0012*/ 	.short	0x0070
        /*0014*/ 	.byte	0x00, 0xf0, 0x01, 0x24


	//----- nvinfo : EIATTR_SPARSE_MMA_MASK
	.align		4
.L_1552:
        /*0018*/ 	.byte	0x03, 0x50
        /*001a*/ 	.short	0x0000


	//----- nvinfo : EIATTR_MAXREG_COUNT
	.align		4
        /*001c*/ 	.byte	0x03, 0x1b
        /*001e*/ 	.short	0x00a8


	//----- nvinfo : EIATTR_NUM_BARRIERS
	.align		4
        /*0020*/ 	.byte	0x02, 0x4c
        /*0022*/ 	.byte	0x10
	.zero		1


	//----- nvinfo : EIATTR_EXTERNS
	.align		4
        /*0024*/ 	.byte	0x04, 0x0f
        /*0026*/ 	.short	(.L_1554 - .L_1553)


	//   ....[0]....
	.align		4
.L_1553:
        /*0028*/ 	.word	index@(__assertfail)


	//----- nvinfo : EIATTR_ANNOTATIONS
	.align		4
.L_1554:
        /*002c*/ 	.byte	0x04, 0x55
        /*002e*/ 	.short	(.L_1556 - .L_1555)


	//   ....[0]....
.L_1555:
        /* <DEDUP_REMOVED lines=34> */


	//----- nvinfo : EIATTR_MERCURY_ISA_VERSION
	.align		4
.L_1556:
        /*0238*/ 	.byte	0x03, 0x5f
        /*023a*/ 	.short	0x0101


	//----- nvinfo : EIATTR_INT_WARP_WIDE_INSTR_OFFSETS
	.align		4
        /*023c*/ 	.byte	0x04, 0x31
        /*023e*/ 	.short	(.L_1558 - .L_1557)


	//   ....[0]....
.L_1557:
        /*0240*/ 	.word	0x000001e0


	//   ....[1]....
        /*0244*/ 	.word	0x000002a0


	//   ....[2]....
        /*0248*/ 	.word	0x0000aed0


	//   ....[3]....
        /*024c*/ 	.word	0x0000b540


	//   ....[4]....
        /*0250*/ 	.word	0x0000ba70


	//----- nvinfo : EIATTR_COOP_GROUP_MASK_REGIDS
	.align		4
.L_1558:
        /*0254*/ 	.byte	0x04, 0x29
        /*0256*/ 	.short	(.L_1560 - .L_1559)


	//   ....[0]....
.L_1559:
        /*0258*/ 	.word	0xffffffff


	//   ....[1]....
        /*025c*/ 	.word	0xffffffff


	//   ....[2]....
        /*0260*/ 	.word	0xffffffff


	//   ....[3]....
        /*0264*/ 	.word	0xffffffff


	//   ....[4]....
        /*0268*/ 	.word	0xffffffff


	//   ....[5]....
        /*026c*/ 	.word	0xffffffff


	//   ....[6]....
        /*0270*/ 	.word	0xffffffff


	//   ....[7]....
        /*0274*/ 	.word	0xffffffff


	//   ....[8]....
        /*0278*/ 	.word	0xffffffff


	//   ....[9]....
        /*027c*/ 	.word	0xffffffff


	//   ....[10]....
        /*0280*/ 	.word	0xffffffff


	//   ....[11]....
        /*0284*/ 	.word	0xffffffff


	//   ....[12]....
        /*0288*/ 	.word	0xffffffff


	//   ....[13]....
        /*028c*/ 	.word	0xffffffff


	//   ....[14]....
        /*0290*/ 	.word	0xffffffff


	//   ....[15]....
        /*0294*/ 	.word	0xffffffff


	//   ....[16]....
        /*0298*/ 	.word	0xffffffff


	//   ....[17]....
        /*029c*/ 	.word	0xffffffff


	//   ....[18]....
        /*02a0*/ 	.word	0xffffffff


	//   ....[19]....
        /*02a4*/ 	.word	0xffffffff


	//   ....[20]....
        /*02a8*/ 	.word	0xffffffff


	//   ....[21]....
        /*02ac*/ 	.word	0xffffffff


	//   ....[22]....
        /*02b0*/ 	.word	0xffffffff


	//   ....[23]....
        /*02b4*/ 	.word	0xffffffff


	//   ....[24]....
        /*02b8*/ 	.word	0xffffffff


	//   ....[25]....
        /*02bc*/ 	.word	0xffffffff


	//   ....[26]....
        /*02c0*/ 	.word	0xffffffff


	//   ....[27]....
        /*02c4*/ 	.word	0xffffffff


	//   ....[28]....
        /*02c8*/ 	.word	0xffffffff


	//   ....[29]....
        /*02cc*/ 	.word	0xffffffff


	//   ....[30]....
        /*02d0*/ 	.word	0xffffffff


	//   ....[31]....
        /*02d4*/ 	.word	0xffffffff


	//   ....[32]....
        /*02d8*/ 	.word	0xffffffff


	//   ....[33]....
        /*02dc*/ 	.word	0xffffffff


	//   ....[34]....
        /*02e0*/ 	.word	0xffffffff


	//   ....[35]....
        /*02e4*/ 	.word	0xffffffff


	//   ....[36]....
        /*02e8*/ 	.word	0xffffffff


	//   ....[37]....
        /*02ec*/ 	.word	0xffffffff


	//   ....[38]....
        /*02f0*/ 	.word	0xffffffff


	//   ....[39]....
        /*02f4*/ 	.word	0xffffffff


	//   ....[40]....
        /*02f8*/ 	.word	0xffffffff


	//   ....[41]....
        /*02fc*/ 	.word	0xffffffff


	//   ....[42]....
        /*0300*/ 	.word	0xffffffff


	//   ....[43]....
        /*0304*/ 	.word	0xffffffff


	//   ....[44]....
        /*0308*/ 	.word	0xffffffff


	//   ....[45]....
        /*030c*/ 	.word	0xffffffff


	//   ....[46]....
        /*0310*/ 	.word	0xffffffff


	//   ....[47]....
        /*0314*/ 	.word	0xffffffff


	//   ....[48]....
        /*0318*/ 	.word	0xffffffff


	//   ....[49]....
        /*031c*/ 	.word	0xffffffff


	//   ....[50]....
        /*0320*/ 	.word	0xffffffff


	//   ....[51]....
        /*0324*/ 	.word	0xffffffff


	//   ....[52]....
        /*0328*/ 	.word	0xffffffff


	//   ....[53]....
        /*032c*/ 	.word	0xffffffff


	//   ....[54]....
        /*0330*/ 	.word	0xffffffff


	//   ....[55]....
        /*0334*/ 	.word	0xffffffff


	//   ....[56]....
        /*0338*/ 	.word	0xffffffff


	//   ....[57]....
        /*033c*/ 	.word	0xffffffff


	//   ....[58]....
        /*0340*/ 	.word	0xffffffff


	//   ....[59]....
        /*0344*/ 	.word	0xffffffff


	//   ....[60]....
        /*0348*/ 	.word	0xffffffff


	//   ....[61]....
        /*034c*/ 	.word	0xffffffff


	//   ....[62]....
        /*0350*/ 	.word	0xffffffff


	//   ....[63]....
        /*0354*/ 	.word	0xffffffff


	//   ....[64]....
        /*0358*/ 	.word	0xffffffff


	//   ....[65]....
        /*035c*/ 	.word	0xffffffff


	//   ....[66]....
        /*0360*/ 	.word	0xffffffff


	//   ....[67]....
        /*0364*/ 	.word	0xffffffff


	//   ....[68]....
        /*0368*/ 	.word	0xffffffff


	//   ....[69]....
        /*036c*/ 	.word	0xffffffff


	//   ....[70]....
        /*0370*/ 	.word	0xffffffff


	//   ....[71]....
        /*0374*/ 	.word	0xffffffff


	//   ....[72]....
        /*0378*/ 	.word	0xffffffff


	//   ....[73]....
        /*037c*/ 	.word	0xffffffff


	//   ....[74]....
        /*0380*/ 	.word	0xffffffff


	//   ....[75]....
        /*0384*/ 	.word	0xffffffff


	//   ....[76]....
        /*0388*/ 	.word	0xffffffff


	//   ....[77]....
        /*038c*/ 	.word	0xffffffff


	//   ....[78]....
        /*0390*/ 	.word	0xffffffff


	//   ....[79]....
        /*0394*/ 	.word	0xffffffff


	//   ....[80]....
        /*0398*/ 	.word	0xffffffff


	//   ....[81]....
        /*039c*/ 	.word	0xffffffff


	//   ....[82]....
        /*03a0*/ 	.word	0xffffffff


	//   ....[83]....
        /*03a4*/ 	.word	0xffffffff


	//   ....[84]....
        /*03a8*/ 	.word	0xffffffff


	//   ....[85]....
        /*03ac*/ 	.word	0xffffffff


	//   ....[86]....
        /*03b0*/ 	.word	0xffffffff


	//   ....[87]....
        /*03b4*/ 	.word	0xffffffff


	//   ....[88]....
        /*03b8*/ 	.word	0xffffffff


	//   ....[89]....
        /*03bc*/ 	.word	0xffffffff


	//   ....[90]....
        /*03c0*/ 	.word	0xffffffff


	//   ....[91]....
        /*03c4*/ 	.word	0xffffffff


	//   ....[92]....
        /*03c8*/ 	.word	0xffffffff


	//   ....[93]....
        /*03cc*/ 	.word	0xffffffff


	//   ....[94]....
        /*03d0*/ 	.word	0xffffffff


	//   ....[95]....
        /*03d4*/ 	.word	0xffffffff


	//   ....[96]....
        /*03d8*/ 	.word	0xffffffff


	//   ....[97]....
        /*03dc*/ 	.word	0xffffffff


	//   ....[98]....
        /*03e0*/ 	.word	0xffffffff


	//   ....[99]....
        /*03e4*/ 	.word	0xffffffff


	//   ....[100]....
        /*03e8*/ 	.word	0xffffffff


	//   ....[101]....
        /*03ec*/ 	.word	0xffffffff


	//   ....[102]....
        /*03f0*/ 	.word	0xffffffff


	//   ....[103]....
        /*03f4*/ 	.word	0xffffffff


	//   ....[104]....
        /*03f8*/ 	.word	0xffffffff


	//   ....[105]....
        /*03fc*/ 	.word	0xffffffff


	//   ....[106]....
        /*0400*/ 	.word	0xffffffff


	//   ....[107]....
        /*0404*/ 	.word	0xffffffff


	//   ....[108]....
        /*0408*/ 	.word	0xffffffff


	//   ....[109]....
        /*040c*/ 	.word	0xffffffff


	//   ....[110]....
        /*0410*/ 	.word	0xffffffff


	//   ....[111]....
        /*0414*/ 	.word	0xffffffff


	//   ....[112]....
        /*0418*/ 	.word	0xffffffff


	//   ....[113]....
        /*041c*/ 	.word	0xffffffff


	//   ....[114]....
        /*0420*/ 	.word	0xffffffff


	//   ....[115]....
        /*0424*/ 	.word	0xffffffff


	//   ....[116]....
        /*0428*/ 	.word	0xffffffff


	//   ....[117]....
        /*042c*/ 	.word	0xffffffff


	//   ....[118]....
        /*0430*/ 	.word	0xffffffff


	//   ....[119]....
        /*0434*/ 	.word	0xffffffff


	//   ....[120]....
        /*0438*/ 	.word	0xffffffff


	//   ....[121]....
        /*043c*/ 	.word	0xffffffff


	//   ....[122]....
        /*0440*/ 	.word	0xffffffff


	//   ....[123]....
        /*0444*/ 	.word	0xffffffff


	//   ....[124]....
        /*0448*/ 	.word	0xffffffff


	//   ....[125]....
        /*044c*/ 	.word	0xffffffff


	//   ....[126]....
        /*0450*/ 	.word	0xffffffff


	//   ....[127]....
        /*0454*/ 	.word	0xffffffff


	//   ....[128]....
        /*0458*/ 	.word	0xffffffff


	//   ....[129]....
        /*045c*/ 	.word	0xffffffff


	//   ....[130]....
        /*0460*/ 	.word	0xffffffff


	//   ....[131]....
        /*0464*/ 	.word	0xffffffff


	//   ....[132]....
        /*0468*/ 	.word	0xffffffff


	//   ....[133]....
        /*046c*/ 	.word	0xffffffff


	//   ....[134]....
        /*0470*/ 	.word	0xffffffff


	//   ....[135]....
        /*0474*/ 	.word	0xffffffff


	//   ....[136]....
        /*0478*/ 	.word	0xffffffff


	//   ....[137]....
        /*047c*/ 	.word	0xffffffff


	//   ....[138]....
        /*0480*/ 	.word	0xffffffff


	//   ....[139]....
        /*0484*/ 	.word	0xffffffff


	//   ....[140]....
        /*0488*/ 	.word	0xffffffff


	//   ....[141]....
        /*048c*/ 	.word	0xffffffff


	//   ....[142]....
        /*0490*/ 	.word	0x0500000f


	//   ....[143]....
        /*0494*/ 	.word	0x0500000f


	//   ....[144]....
        /*0498*/ 	.word	0x0500000f


	//   ....[145]....
        /*049c*/ 	.word	0x0500000f


	//----- nvinfo : EIATTR_COOP_GROUP_INSTR_OFFSETS
	.align		4
.L_1560:
        /*04a0*/ 	.byte	0x04, 0x28
        /*04a2*/ 	.short	(.L_1562 - .L_1561)


	//   ....[0]....
.L_1561:
        /*04a4*/ 	.word	0x00000060


	//   ....[1]....
        /*04a8*/ 	.word	0x000001f0


	//   ....[2]....
        /*04ac*/ 	.word	0x00000280


	//   ....[3]....
        /*04b0*/ 	.word	0x00000400


	//   ....[4]....
        /*04b4*/ 	.word	0x00000680


	//   ....[5]....
        /*04b8*/ 	.word	0x00001170


	//   ....[6]....
        /*04bc*/ 	.word	0x000021f0


	//   ....[7]....
        /*04c0*/ 	.word	0x00002310


	//   ....[8]....
        /*04c4*/ 	.word	0x00002350


	//   ....[9]....
        /*04c8*/ 	.word	0x00002390


	//   ....[10]....
        /*04cc*/ 	.word	0x000023c0


	//   ....[11]....
        /*04d0*/ 	.word	0x000023f0


	//   ....[12]....
        /*04d4*/ 	.word	0x00002420


	//   ....[13]....
        /*04d8*/ 	.word	0x00002540


	//   ....[14]....
        /*04dc*/ 	.word	0x00002720


	//   ....[15]....
        /*04e0*/ 	.word	0x00002830


	//   ....[16]....
        /*04e4*/ 	.word	0x000028d0


	//   ....[17]....
        /*04e8*/ 	.word	0x000029c0


	//   ....[18]....
        /*04ec*/ 	.word	0x00002a80


	//   ....[19]....
        /*04f0*/ 	.word	0x00002b00


	//   ....[20]....
        /*04f4*/ 	.word	0x00002d90


	//   ....[21]....
        /*04f8*/ 	.word	0x00002dd0


	//   ....[22]....
        /*04fc*/ 	.word	0x00002e20


	//   ....[23]....
        /*0500*/ 	.word	0x00002e40


	//   ....[24]....
        /*0504*/ 	.word	0x00002e90


	//   ....[25]....
        /*0508*/ 	.word	0x00002ee0


	//   ....[26]....
        /*050c*/ 	.word	0x00002f70


	//   ....[27]....
        /*0510*/ 	.word	0x00002fa0


	//   ....[28]....
        /*0514*/ 	.word	0x00002fe0


	//   ....[29]....
        /*0518*/ 	.word	0x00003050


	//   ....[30]....
        /*051c*/ 	.word	0x00003090


	//   ....[31]....
        /*0520*/ 	.word	0x000030b0


	//   ....[32]....
        /*0524*/ 	.word	0x00003150


	//   ....[33]....
        /*0528*/ 	.word	0x000031d0


	//   ....[34]....
        /*052c*/ 	.word	0x00003210


	//   ....[35]....
        /*0530*/ 	.word	0x00003260


	//   ....[36]....
        /*0534*/ 	.word	0x00003300


	//   ....[37]....
        /*0538*/ 	.word	0x00003340


	//   ....[38]....
        /*053c*/ 	.word	0x00003590


	//   ....[39]....
        /*0540*/ 	.word	0x000035b0


	//   ....[40]....
        /*0544*/ 	.word	0x000035c0


	//   ....[41]....
        /*0548*/ 	.word	0x000035e0


	//   ....[42]....
        /*054c*/ 	.word	0x000035f0


	//   ....[43]....
        /*0550*/ 	.word	0x00003610


	//   ....[44]....
        /*0554*/ 	.word	0x00003640


	//   ....[45]....
        /*0558*/ 	.word	0x00003680


	//   ....[46]....
        /*055c*/ 	.word	0x000036b0


	//   ....[47]....
        /*0560*/ 	.word	0x000036f0


	//   ....[48]....
        /*0564*/ 	.word	0x00003720


	//   ....[49]....
        /*0568*/ 	.word	0x00003760


	//   ....[50]....
        /*056c*/ 	.word	0x00003790


	//   ....[51]....
        /*0570*/ 	.word	0x000037d0


	//   ....[52]....
        /*0574*/ 	.word	0x00003800


	//   ....[53]....
        /*0578*/ 	.word	0x00003830


	//   ....[54]....
        /*057c*/ 	.word	0x00003860


	//   ....[55]....
        /*0580*/ 	.word	0x00003890


	//   ....[56]....
        /*0584*/ 	.word	0x000038d0


	//   ....[57]....
        /*0588*/ 	.word	0x00003900


	//   ....[58]....
        /*058c*/ 	.word	0x00003910


	//   ....[59]....
        /*0590*/ 	.word	0x00003940


	//   ....[60]....
        /*0594*/ 	.word	0x00003950


	//   ....[61]....
        /*0598*/ 	.word	0x00003960


	//   ....[62]....
        /*059c*/ 	.word	0x00003970


	//   ....[63]....
        /*05a0*/ 	.word	0x00003980


	//   ....[64]....
        /*05a4*/ 	.word	0x00003990


	//   ....[65]....
        /*05a8*/ 	.word	0x000039a0


	//   ....[66]....
        /*05ac*/ 	.word	0x000039b0


	//   ....[67]....
        /*05b0*/ 	.word	0x000039c0


	//   ....[68]....
        /*05b4*/ 	.word	0x000039d0


	//   ....[69]....
        /*05b8*/ 	.word	0x000039e0


	//   ....[70]....
        /*05bc*/ 	.word	0x00005ea0


	//   ....[71]....
        /*05c0*/ 	.word	0x00005ee0


	//   ....[72]....
        /*05c4*/ 	.word	0x00005f70


	//   ....[73]....
        /*05c8*/ 	.word	0x000060a0


	//   ....[74]....
        /*05cc*/ 	.word	0x000060f0


	//   ....[75]....
        /*05d0*/ 	.word	0x00006110


	//   ....[76]....
        /*05d4*/ 	.word	0x00006120


	//   ....[77]....
        /*05d8*/ 	.word	0x00006180


	//   ....[78]....
        /*05dc*/ 	.word	0x000061c0


	//   ....[79]....
        /*05e0*/ 	.word	0x00006240


	//   ....[80]....
        /*05e4*/ 	.word	0x000062c0


	//   ....[81]....
        /*05e8*/ 	.word	0x000062e0


	//   ....[82]....
        /*05ec*/ 	.word	0x000062f0


	//   ....[83]....
        /*05f0*/ 	.word	0x00006310


	//   ....[84]....
        /*05f4*/ 	.word	0x00006320


	//   ....[85]....
        /*05f8*/ 	.word	0x00006330


	//   ....[86]....
        /*05fc*/ 	.word	0x00006370


	//   ....[87]....
        /*0600*/ 	.word	0x000063e0


	//   ....[88]....
        /*0604*/ 	.word	0x00006550


	//   ....[89]....
        /*0608*/ 	.word	0x00006650


	//   ....[90]....
        /*060c*/ 	.word	0x00006680


	//   ....[91]....
        /*0610*/ 	.word	0x000066b0


	//   ....[92]....
        /*0614*/ 	.word	0x000066e0


	//   ....[93]....
        /*0618*/ 	.word	0x000067f0


	//   ....[94]....
        /*061c*/ 	.word	0x00006850


	//   ....[95]....
        /*0620*/ 	.word	0x00006890


	//   ....[96]....
        /*0624*/ 	.word	0x000068d0


	//   ....[97]....
        /*0628*/ 	.word	0x00006950


	//   ....[98]....
        /*062c*/ 	.word	0x00006a00


	//   ....[99]....
        /*0630*/ 	.word	0x00006aa0


	//   ....[100]....
        /*0634*/ 	.word	0x00006ab0


	//   ....[101]....
        /*0638*/ 	.word	0x00006ac0


	//   ....[102]....
        /*063c*/ 	.word	0x00006ad0


	//   ....[103]....
        /*0640*/ 	.word	0x00006ae0


	//   ....[104]....
        /*0644*/ 	.word	0x00006c40


	//   ....[105]....
        /*0648*/ 	.word	0x00006c70


	//   ....[106]....
        /*064c*/ 	.word	0x00006c90


	//   ....[107]....
        /*0650*/ 	.word	0x00006ca0


	//   ....[108]....
        /*0654*/ 	.word	0x00006cb0


	//   ....[109]....
        /*0658*/ 	.word	0x00006cc0


	//   ....[110]....
        /*065c*/ 	.word	0x00006cd0


	//   ....[111]....
        /*0660*/ 	.word	0x00006ce0


	//   ....[112]....
        /*0664*/ 	.word	0x00006cf0


	//   ....[113]....
        /*0668*/ 	.word	0x00006da0


	//   ....[114]....
        /*066c*/ 	.word	0x00006e20


	//   ....[115]....
        /*0670*/ 	.word	0x00006e60


	//   ....[116]....
        /*0674*/ 	.word	0x00006e90


	//   ....[117]....
        /*0678*/ 	.word	0x00006eb0


	//   ....[118]....
        /*067c*/ 	.word	0x00006ed0


	//   ....[119]....
        /*0680*/ 	.word	0x00006ee0


	//   ....[120]....
        /*0684*/ 	.word	0x00006ef0


	//   ....[121]....
        /*0688*/ 	.word	0x00006f00


	//   ....[122]....
        /*068c*/ 	.word	0x00006f20


	//   ....[123]....
        /*0690*/ 	.word	0x00006f30


	//   ....[124]....
        /*0694*/ 	.word	0x00006f40


	//   ....[125]....
        /*0698*/ 	.word	0x00006f70


	//   ....[126]....
        /*069c*/ 	.word	0x00006f80


	//   ....[127]....
        /*06a0*/ 	.word	0x00006fa0


	//   ....[128]....
        /*06a4*/ 	.word	0x00006fb0


	//   ....[129]....
        /*06a8*/ 	.word	0x00006fd0


	//   ....[130]....
        /*06ac*/ 	.word	0x00006fe0


	//   ....[131]....
        /*06b0*/ 	.word	0x00007000


	//   ....[132]....
        /*06b4*/ 	.word	0x00007010


	//   ....[133]....
        /*06b8*/ 	.word	0x00007030


	//   ....[134]....
        /*06bc*/ 	.word	0x00009570


	//   ....[135]....
        /*06c0*/ 	.word	0x0000a300


	//   ....[136]....
        /*06c4*/ 	.word	0x0000aad0


	//   ....[137]....
        /*06c8*/ 	.word	0x0000ae00


	//   ....[138]....
        /*06cc*/ 	.word	0x0000b1c0


	//   ....[139]....
        /*06d0*/ 	.word	0x0000b470


	//   ....[140]....
        /*06d4*/ 	.word	0x0000b730


	//   ....[141]....
        /*06d8*/ 	.word	0x0000b9a0


	//   ....[142]....
        /*06dc*/ 	.word	0x0000db00


	//   ....[143]....
        /*06e0*/ 	.word	0x0000dcf0


	//   ....[144]....
        /*06e4*/ 	.word	0x0000dd60


	//   ....[145]....
        /*06e8*/ 	.word	0x0000ddd0


	//----- nvinfo : EIATTR_REG_RECONFIG
	.align		4
.L_1562:
        /*06ec*/ 	.byte	0x01, 0x54
	.zero		2


	//----- nvinfo : EIATTR_SYSCALL_OFFSETS
	.align		4
        /*06f0*/ 	.byte	0x04, 0x46
        /*06f2*/ 	.short	(.L_1564 - .L_1563)


	//   ....[0]....
.L_1563:
        /*06f4*/ 	.word	0x00000dd0


	//   ....[1]....
        /*06f8*/ 	.word	0x00000ec0


	//   ....[2]....
        /*06fc*/ 	.word	0x00001020


	//   ....[3]....
        /*0700*/ 	.word	0x00001110


	//   ....[4]....
        /*0704*/ 	.word	0x00008de0


	//   ....[5]....
        /*0708*/ 	.word	0x00008f10


	//   ....[6]....
        /*070c*/ 	.word	0x00009030


	//   ....[7]....
        /*0710*/ 	.word	0x00009150


	//----- nvinfo : EIATTR_MBARRIER_INSTR_OFFSETS
	.align		4
.L_1564:
        /*0714*/ 	.byte	0x04, 0x39
        /*0716*/ 	.short	(.L_1566 - .L_1565)


	//   ....[0]....
.L_1565:
        /*0718*/ 	.word	0x000002c0
        /*071c*/ 	.word	0x000000ff
        /*0720*/ 	.word	0x00030c00
        /*0724*/ 	.short	0x0100
        /*0726*/ 	.byte	0x06
	.zero		1


	//   ....[1]....
        /*0728*/ 	.word	0x000003b0
        /*072c*/ 	.word	0x000000ff
        /*0730*/ 	.word	0x00030c10
        /*0734*/ 	.short	0x0100
        /*0736*/ 	.byte	0x08
	.zero		1


	//   ....[2]....
        /*0738*/ 	.word	0x000003c0
        /*073c*/ 	.word	0x000000ff
        /*0740*/ 	.word	0x00030c20
        /*0744*/ 	.short	0x0100
        /*0746*/ 	.byte	0x08
	.zero		1


	//   ....[3]....
        /*0748*/ 	.word	0x000003d0
        /*074c*/ 	.word	0x000000ff
        /*0750*/ 	.word	0x00030c18
        /*0754*/ 	.short	0x0100
        /*0756*/ 	.byte	0x08
	.zero		1


	//   ....[4]....
        /*0758*/ 	.word	0x000003e0
        /*075c*/ 	.word	0x000000ff
        /*0760*/ 	.word	0x00030c28
        /*0764*/ 	.short	0x0100
        /*0766*/ 	.byte	0x08
	.zero		1


	//   ....[5]....
        /*0768*/ 	.word	0x00000510
        /*076c*/ 	.word	0x000000ff
        /*0770*/ 	.word	0x00030c30
        /*0774*/ 	.short	0x0100
        /*0776*/ 	.byte	0x08
	.zero		1


	//   ....[6]....
        /*0778*/ 	.word	0x00000520
        /*077c*/ 	.word	0x000000ff
        /*0780*/ 	.word	0x00030c40
        /*0784*/ 	.short	0x0100
        /*0786*/ 	.byte	0x08
	.zero		1


	//   ....[7]....
        /*0788*/ 	.word	0x00000530
        /*078c*/ 	.word	0x000000ff
        /*0790*/ 	.word	0x00030c38
        /*0794*/ 	.short	0x0100
        /*0796*/ 	.byte	0x08
	.zero		1


	//   ....[8]....
        /*0798*/ 	.word	0x00000540
        /*079c*/ 	.word	0x000000ff
        /*07a0*/ 	.word	0x00030c48
        /*07a4*/ 	.short	0x0100
        /*07a6*/ 	.byte	0x08
	.zero		1


	//   ....[9]....
        /*07a8*/ 	.word	0x000011f0
        /*07ac*/ 	.word	0x000000ec
        /*07b0*/ 	.word	0x00030c00
        /*07b4*/ 	.short	0x010a
        /*07b6*/ 	.byte	0x3f
	.zero		1


	//   ....[10]....
        /*07b8*/ 	.word	0x00001270
        /*07bc*/ 	.word	0x000000ec
        /*07c0*/ 	.word	0x00030c00
        /*07c4*/ 	.short	0x010a
        /*07c6*/ 	.byte	0x3f
	.zero		1


	//   ....[11]....
        /*07c8*/ 	.word	0x00001b70
        /*07cc*/ 	.word	0x00000006
        /*07d0*/ 	.word	0x00030c10
        /*07d4*/ 	.short	0x010a
        /*07d6*/ 	.byte	0x3f
	.zero		1


	//   ....[12]....
        /*07d8*/ 	.word	0x00001be0
        /*07dc*/ 	.word	0x00000006
        /*07e0*/ 	.word	0x00030c10
        /*07e4*/ 	.short	0x010a
        /*07e6*/ 	.byte	0x3f
	.zero		1


	//   ....[13]....
        /*07e8*/ 	.word	0x00002000
        /*07ec*/ 	.word	0x00000006
        /*07f0*/ 	.word	0x00030c30
        /*07f4*/ 	.short	0x010a
        /*07f6*/ 	.byte	0x3f
	.zero		1


	//   ....[14]....
        /*07f8*/ 	.word	0x000020a0
        /*07fc*/ 	.word	0x00000006
        /*0800*/ 	.word	0x00030c30
        /*0804*/ 	.short	0x010a
        /*0806*/ 	.byte	0x3f
	.zero		1


	//   ....[15]....
        /*0808*/ 	.word	0x00004c60
        /*080c*/ 	.word	0x00000005
        /*0810*/ 	.word	0x00000000
        /*0814*/ 	.short	0x0101
        /*0816*/ 	.byte	0x3f
	.zero		1


	//   ....[16]....
        /*0818*/ 	.word	0x000050b0
        /*081c*/ 	.word	0x00000006
        /*0820*/ 	.word	0x00000000
        /*0824*/ 	.short	0x0101
        /*0826*/ 	.byte	0x3f
	.zero		1


	//   ....[17]....
        /*0828*/ 	.word	0x000058d0
        /*082c*/ 	.word	0x00000007
        /*0830*/ 	.word	0x00030c10
        /*0834*/ 	.short	0x010a
        /*0836*/ 	.byte	0x3f
	.zero		1


	//   ....[18]....
        /*0838*/ 	.word	0x00005950
        /*083c*/ 	.word	0x00000007
        /*0840*/ 	.word	0x00030c10
        /*0844*/ 	.short	0x010a
        /*0846*/ 	.byte	0x3f
	.zero		1


	//   ....[19]....
        /*0848*/ 	.word	0x00005d60
        /*084c*/ 	.word	0x00000007
        /*0850*/ 	.word	0x00030c30
        /*0854*/ 	.short	0x010a
        /*0856*/ 	.byte	0x3f
	.zero		1


	//   ....[20]....
        /*0858*/ 	.word	0x00005df0
        /*085c*/ 	.word	0x00000007
        /*0860*/ 	.word	0x00030c30
        /*0864*/ 	.short	0x010a
        /*0866*/ 	.byte	0x3f
	.zero		1


	//   ....[21]....
        /*0868*/ 	.word	0x000085b0
        /*086c*/ 	.word	0x00000008
        /*0870*/ 	.word	0x00000000
        /*0874*/ 	.short	0x0101
        /*0876*/ 	.byte	0x3f
	.zero		1


	//   ....[22]....
        /*0878*/ 	.word	0x00008a10
        /*087c*/ 	.word	0x00000007
        /*0880*/ 	.word	0x00000000
        /*0884*/ 	.short	0x0101
        /*0886*/ 	.byte	0x3f
	.zero		1


	//   ....[23]....
        /*0888*/ 	.word	0x0000c1b0
        /*088c*/ 	.word	0x00000000
        /*0890*/ 	.word	0x00030c20
        /*0894*/ 	.short	0x010a
        /*0896*/ 	.byte	0x3f
	.zero		1


	//   ....[24]....
        /*0898*/ 	.word	0x0000c700
        /*089c*/ 	.word	0x00000000
        /*08a0*/ 	.word	0x00030c40
        /*08a4*/ 	.short	0x010a
        /*08a6*/ 	.byte	0x3f
	.zero		1


	//   ....[25]....
        /*08a8*/ 	.word	0x0000c960
        /*08ac*/ 	.word	0x00000000
        /*08b0*/ 	.word	0x00030c28
        /*08b4*/ 	.short	0x010a
        /*08b6*/ 	.byte	0x3f
	.zero		1


	//   ....[26]....
        /*08b8*/ 	.word	0x0000cbc0
        /*08bc*/ 	.word	0x00000000
        /*08c0*/ 	.word	0x00030c48
        /*08c4*/ 	.short	0x010a
        /*08c6*/ 	.byte	0x3f
	.zero		1


	//   ....[27]....
        /*08c8*/ 	.word	0x0000cdd0
        /*08cc*/ 	.word	0x00000000
        /*08d0*/ 	.word	0x00030c20
        /*08d4*/ 	.short	0x010a
        /*08d6*/ 	.byte	0x3f
	.zero		1


	//   ....[28]....
        /*08d8*/ 	.word	0x0000d080
        /*08dc*/ 	.word	0x00000000
        /*08e0*/ 	.word	0x00030c40
        /*08e4*/ 	.short	0x010a
        /*08e6*/ 	.byte	0x3f
	.zero		1


	//   ....[29]....
        /*08e8*/ 	.word	0x0000d2b0
        /*08ec*/ 	.word	0x00000000
        /*08f0*/ 	.word	0x00030c28
        /*08f4*/ 	.short	0x010a
        /*08f6*/ 	.byte	0x3f
	.zero		1


	//   ....[30]....
        /*08f8*/ 	.word	0x0000d560
        /*08fc*/ 	.word	0x00000004
        /*0900*/ 	.word	0x00030c40
        /*0904*/ 	.short	0x010a
        /*0906*/ 	.byte	0x3f
	.zero		1


	//   ....[31]....
        /*0908*/ 	.word	0x0000d980
        /*090c*/ 	.word	0x00000007
        /*0910*/ 	.word	0x00000000
        /*0914*/ 	.short	0x010a
        /*0916*/ 	.byte	0x3f
	.zero		1


	//   ....[32]....
        /*0918*/ 	.word	0x0000d9d0
        /*091c*/ 	.word	0x00000003
        /*0920*/ 	.word	0x00000000
        /*0924*/ 	.short	0x010a
        /*0926*/ 	.byte	0x3f
	.zero		1


	//   ....[33]....
        /*0928*/ 	.word	0x0000da30
        /*092c*/ 	.word	0x00000005
        /*0930*/ 	.word	0x00000000
        /*0934*/ 	.short	0x010a
        /*0936*/ 	.byte	0x3f
	.zero		1


	//   ....[34]....
        /*0938*/ 	.word	0x0000da60
        /*093c*/ 	.word	0x00000003
        /*0940*/ 	.word	0x00000000
        /*0944*/ 	.short	0x010a
        /*0946*/ 	.byte	0x3f
	.zero		1


	//   ....[35]....
        /*0948*/ 	.word	0x0000db30
        /*094c*/ 	.word	0x000000ec
        /*0950*/ 	.word	0x00030c00
        /*0954*/ 	.short	0x010a
        /*0956*/ 	.byte	0x3f
	.zero		1


	//   ....[36]....
        /*0958*/ 	.word	0x0000db80
        /*095c*/ 	.word	0x00000006
        /*0960*/ 	.word	0x00030c10
        /*0964*/ 	.short	0x010a
        /*0966*/ 	.byte	0x3f
	.zero		1


	//   ....[37]....
        /*0968*/ 	.word	0x0000dbd0
        /*096c*/ 	.word	0x00000006
        /*0970*/ 	.word	0x00030c30
        /*0974*/ 	.short	0x010a
        /*0976*/ 	.byte	0x3f
	.zero		1


	//   ....[38]....
        /*0978*/ 	.word	0x0000dc20
        /*097c*/ 	.word	0x00000007
        /*0980*/ 	.word	0x00030c10
        /*0984*/ 	.short	0x010a
        /*0986*/ 	.byte	0x3f
	.zero		1


	//   ....[39]....
        /*0988*/ 	.word	0x0000dc70
        /*098c*/ 	.word	0x00000007
        /*0990*/ 	.word	0x00030c30
        /*0994*/ 	.short	0x010a
        /*0996*/ 	.byte	0x3f
	.zero		1


	//   ....[40]....
        /*0998*/ 	.word	0x0000de10
        /*099c*/ 	.word	0x00000000
        /*09a0*/ 	.word	0x00030c20
        /*09a4*/ 	.short	0x010a
        /*09a6*/ 	.byte	0x3f
	.zero		1


	//   ....[41]....
        /*09a8*/ 	.word	0x0000de60
        /*09ac*/ 	.word	0x00000000
        /*09b0*/ 	.word	0x00030c40
        /*09b4*/ 	.short	0x010a
        /*09b6*/ 	.byte	0x3f
	.zero		1


	//   ....[42]....
        /*09b8*/ 	.word	0x0000deb0
        /*09bc*/ 	.word	0x00000000
        /*09c0*/ 	.word	0x00030c28
        /*09c4*/ 	.short	0x010a
        /*09c6*/ 	.byte	0x3f
	.zero		1


	//   ....[43]....
        /*09c8*/ 	.word	0x0000df00
        /*09cc*/ 	.word	0x00000000
        /*09d0*/ 	.word	0x00030c48
        /*09d4*/ 	.short	0x010a
        /*09d6*/ 	.byte	0x3f
	.zero		1


	//   ....[44]....
        /*09d8*/ 	.word	0x0000df60
        /*09dc*/ 	.word	0x00000000
        /*09e0*/ 	.word	0x00030c20
        /*09e4*/ 	.short	0x010a
        /*09e6*/ 	.byte	0x3f
	.zero		1


	//   ....[45]....
        /*09e8*/ 	.word	0x0000dfb0
        /*09ec*/ 	.word	0x00000000
        /*09f0*/ 	.word	0x00030c40
        /*09f4*/ 	.short	0x010a
        /*09f6*/ 	.byte	0x3f
	.zero		1


	//   ....[46]....
        /*09f8*/ 	.word	0x0000e000
        /*09fc*/ 	.word	0x00000000
        /*0a00*/ 	.word	0x00030c28
        /*0a04*/ 	.short	0x010a
        /*0a06*/ 	.byte	0x3f
	.zero		1


	//   ....[47]....
        /*0a08*/ 	.word	0x0000e050
        /*0a0c*/ 	.word	0x00000004
        /*0a10*/ 	.word	0x00030c40
        /*0a14*/ 	.short	0x010a
        /*0a16*/ 	.byte	0x3f
	.zero		1


	//   ....[48]....
        /*0a18*/ 	.word	0x0000e120
        /*0a1c*/ 	.word	0x00000007
        /*0a20*/ 	.word	0x00000000
        /*0a24*/ 	.short	0x010a
        /*0a26*/ 	.byte	0x3f
	.zero		1


	//   ....[49]....
        /*0a28*/ 	.word	0x0000e170
        /*0a2c*/ 	.word	0x00000003
        /*0a30*/ 	.word	0x00000000
        /*0a34*/ 	.short	0x010a
        /*0a36*/ 	.byte	0x3f
	.zero		1


	//   ....[50]....
        /*0a38*/ 	.word	0x0000e1c0
        /*0a3c*/ 	.word	0x00000005
        /*0a40*/ 	.word	0x00000000
        /*0a44*/ 	.short	0x010a
        /*0a46*/ 	.byte	0x3f
	.zero		1


	//----- nvinfo : EIATTR_NUM_MBARRIERS
	.align		4
.L_1566:
        /*0a48*/ 	.byte	0x03, 0x38
        /*0a4a*/ 	.short	0x0009


	//----- nvinfo : EIATTR_EXIT_INSTR_OFFSETS
	.align		4
        /*0a4c*/ 	.byte	0x04, 0x1c
        /*0a4e*/ 	.short	(.L_1568 - .L_1567)


	//   ....[0]....
.L_1567:
        /*0a50*/ 	.word	0x0000dab0


	//----- nvinfo : EIATTR_MAX_THREADS
	.align		4
.L_1568:
        /*0a54*/ 	.byte	0x04, 0x05
        /*0a56*/ 	.short	(.L_1570 - .L_1569)
.L_1569:
        /*0a58*/ 	.word	0x00000180
        /*0a5c*/ 	.word	0x00000001
        /*0a60*/ 	.word	0x00000001


	//----- nvinfo : EIATTR_CRS_STACK_SIZE
	.align		4
.L_1570:
        /*0a64*/ 	.byte	0x04, 0x1e
        /*0a66*/ 	.short	(.L_1572 - .L_1571)
.L_1571:
        /*0a68*/ 	.word	0x00000000


	//----- nvinfo : EIATTR_CBANK_PARAM_SIZE
	.align		4
.L_1572:
        /*0a6c*/ 	.byte	0x03, 0x19
        /*0a6e*/ 	.short	0x0970


	//----- nvinfo : EIATTR_PARAM_CBANK
	.align		4
        /*0a70*/ 	.byte	0x04, 0x0a
        /*0a72*/ 	.short	(.L_1574 - .L_1573)
	.align		4
.L_1573:
        /*0a74*/ 	.word	index@(.nv.constant0._ZN7cutlass13device_kernelIN5flash11enable_sm90INS1_16FlashAttnBwdSm90INS1_25CollectiveMainloopBwdSm90ILi2ELi2ELi2EN4cute5tupleIJNS5_1CILi1EEES8_S8_EEENS6_IJNS7_ILi128EEESA_NS7_ILi64EEEEEENS_6half_tEfNS_4arch4Sm90ELb1ELb0ELb0ELb0ELb1ELb1ELb0ELb0ELi2ELi1ELi2ELi2ELb0EEENS1_21CollectiveEpilogueBwdISC_SD_SF_Li256ELb0ELb0ELi1EEENS1_25SingleTileBwdLPTSchedulerILb0ELi128ELb1EEEEEEEEEvNT_6ParamsE)
        /*0a78*/ 	.short	0x0210
        /*0a7a*/ 	.short	0x0970


	//----- nvinfo : EIATTR_SW_WAR
	.align		4
.L_1574:
        /*0a7c*/ 	.byte	0x04, 0x36
        /*0a7e*/ 	.short	(.L_1576 - .L_1575)
.L_1575:
        /*0a80*/ 	.word	0x00000008
.L_1576:


//--------------------- .nv.info._ZN7cutlass13device_kernelIN5flash11enable_sm90INS1_16FlashAttnBwdSm90INS1_25CollectiveMainloopBwdSm90ILi2ELi2ELi2EN4cute5tupleIJNS5_1CILi1EEES8_S8_EEENS6_IJNS7_ILi128EEESA_NS7_ILi64EEEEEENS_6half_tEfNS_4arch4Sm90ELb1ELb0ELb0ELb0ELb0ELb1ELb0ELb0ELi2ELi1ELi2ELi2ELb0EEENS1_24CollectiveEpilogueBwdGQAISC_fSF_Li256ELb0ELb0EEENS1_25SingleTileBwdLPTSchedulerILb0ELi128ELb0EEEEEEEEEvNT_6ParamsE --------------------------
	.section	.nv.info._ZN7cutlass13device_kernelIN5flash11enable_sm90INS1_16FlashAttnBwdSm90INS1_25CollectiveMainloopBwdSm90ILi2ELi2ELi2EN4cute5tupleIJNS5_1CILi1EEES8_S8_EEENS6_IJNS7_ILi128EEESA_NS7_ILi64EEEEEENS_6half_tEfNS_4arch4Sm90ELb1ELb0ELb0ELb0ELb0ELb1ELb0ELb0ELi2ELi1ELi2ELi2ELb0EEENS1_24CollectiveEpilogueBwdGQAISC_fSF_Li256ELb0ELb0EEENS1_25SingleTileBwdLPTSchedulerILb0ELi128ELb0EEEEEEEEEvNT_6ParamsE,"",@"SHT_CUDA_INFO"
	.sectionflags	@""
	.align	4


	//----- nvinfo : EIATTR_CUDA_API_VERSION
	.align		4
        /*0000*/ 	.byte	0x04, 0x37
        /*0002*/ 	.short	(.L_1578 - .L_1577)
.L_1577:
        /*0004*/ 	.word	0x00000082


	//----- nvinfo : EIATTR_KPARAM_INFO
	.align		4
.L_1578:
        /*0008*/ 	.byte	0x04, 0x17
        /*000a*/ 	.short	(.L_1580 - .L_1579)
.L_1579:
        /*000c*/ 	.word	0x00000000
        /*0010*/ 	.short	0x0000
        /*0012*/ 	.short	0x0070
        /*0014*/ 	.byte	0x00, 0xf0, 0x01, 0x1c


	//----- nvinfo : EIATTR_SPARSE_MMA_MASK
	.align		4
.L_1580:
        /*0018*/ 	.byte	0x03, 0x50
        /*001a*/ 	.short	0x0000


	//----- nvinfo : EIATTR_MAXREG_COUNT
	.align		4
        /*001c*/ 	.byte	0x03, 0x1b
        /*001e*/ 	.short	0x00a8


	//----- nvinfo : EIATTR_NUM_BARRIERS
	.align		4
        /*0020*/ 	.byte	0x02, 0x4c
        /*0022*/ 	.byte	0x10
	.zero		1


	//----- nvinfo : EIATTR_EXTERNS
	.align		4
        /*0024*/ 	.byte	0x04, 0x0f
        /*0026*/ 	.short	(.L_1582 - .L_1581)


	//   ....[0]....
	.align		4
.L_1581:
        /*0028*/ 	.word	index@(__assertfail)


	//----- nvinfo : EIATTR_ANNOTATIONS
	.align		4
.L_1582:
        /*002c*/ 	.byte	0x04, 0x55
        /*002e*/ 	.short	(.L_1584 - .L_1583)


	//   ....[0]....
.L_1583:
        /* <DEDUP_REMOVED lines=24> */


	//----- nvinfo : EIATTR_MERCURY_ISA_VERSION
	.align		4
.L_1584:
        /*0198*/ 	.byte	0x03, 0x5f
        /*019a*/ 	.short	0x0101


	//----- nvinfo : EIATTR_INT_WARP_WIDE_INSTR_OFFSETS
	.align		4
        /*019c*/ 	.byte	0x04, 0x31
        /*019e*/ 	.short	(.L_1586 - .L_1585)


	//   ....[0]....
.L_1585:
        /*01a0*/ 	.word	0x00000190


	//   ....[1]....
        /*01a4*/ 	.word	0x000001c0


	//----- nvinfo : EIATTR_COOP_GROUP_MASK_REGIDS
	.align		4
.L_1586:
        /*01a8*/ 	.byte	0x04, 0x29
        /*01aa*/ 	.short	(.L_1588 - .L_1587)


	//   ....[0]....
.L_1587:
        /*01ac*/ 	.word	0xffffffff


	//   ....[1]....
        /*01b0*/ 	.word	0xffffffff


	//   ....[2]....
        /*01b4*/ 	.word	0xffffffff


	//   ....[3]....
        /*01b8*/ 	.word	0xffffffff


	//   ....[4]....
        /*01bc*/ 	.word	0xffffffff


	//   ....[5]....
        /*01c0*/ 	.word	0xffffffff


	//   ....[6]....
        /*01c4*/ 	.word	0xffffffff


	//   ....[7]....
        /*01c8*/ 	.word	0xffffffff


	//   ....[8]....
        /*01cc*/ 	.word	0xffffffff


	//   ....[9]....
        /*01d0*/ 	.word	0xffffffff


	//   ....[10]....
        /*01d4*/ 	.word	0xffffffff


	//   ....[11]....
        /*01d8*/ 	.word	0xffffffff


	//   ....[12]....
        /*01dc*/ 	.word	0xffffffff


	//   ....[13]....
        /*01e0*/ 	.word	0xffffffff


	//   ....[14]....
        /*01e4*/ 	.word	0xffffffff


	//   ....[15]....
        /*01e8*/ 	.word	0xffffffff


	//   ....[16]....
        /*01ec*/ 	.word	0xffffffff


	//   ....[17]....
        /*01f0*/ 	.word	0xffffffff


	//   ....[18]....
        /*01f4*/ 	.word	0xffffffff


	//   ....[19]....
        /*01f8*/ 	.word	0xffffffff


	//   ....[20]....
        /*01fc*/ 	.word	0xffffffff


	//   ....[21]....
        /*0200*/ 	.word	0xffffffff


	//   ....[22]....
        /*0204*/ 	.word	0xffffffff


	//   ....[23]....
        /*0208*/ 	.word	0xffffffff


	//   ....[24]....
        /*020c*/ 	.word	0xffffffff


	//   ....[25]....
        /*0210*/ 	.word	0xffffffff


	//   ....[26]....
        /*0214*/ 	.word	0xffffffff


	//   ....[27]....
        /*0218*/ 	.word	0xffffffff


	//   ....[28]....
        /*021c*/ 	.word	0xffffffff


	//   ....[29]....
        /*0220*/ 	.word	0xffffffff


	//   ....[30]....
        /*0224*/ 	.word	0xffffffff


	//   ....[31]....
        /*0228*/ 	.word	0xffffffff


	//   ....[32]....
        /*022c*/ 	.word	0xffffffff


	//   ....[33]....
        /*0230*/ 	.word	0xffffffff


	//   ....[34]....
        /*0234*/ 	.word	0xffffffff


	//   ....[35]....
        /*0238*/ 	.word	0xffffffff


	//   ....[36]....
        /*023c*/ 	.word	0xffffffff


	//   ....[37]....
        /*0240*/ 	.word	0xffffffff


	//   ....[38]....
        /*0244*/ 	.word	0xffffffff


	//   ....[39]....
        /*0248*/ 	.word	0xffffffff


	//   ....[40]....
        /*024c*/ 	.word	0xffffffff


	//   ....[41]....
        /*0250*/ 	.word	0xffffffff


	//   ....[42]....
        /*0254*/ 	.word	0xffffffff


	//   ....[43]....
        /*0258*/ 	.word	0xffffffff


	//   ....[44]....
        /*025c*/ 	.word	0xffffffff


	//   ....[45]....
        /*0260*/ 	.word	0xffffffff


	//   ....[46]....
        /*0264*/ 	.word	0xffffffff


	//   ....[47]....
        /*0268*/ 	.word	0xffffffff


	//   ....[48]....
        /*026c*/ 	.word	0xffffffff


	//   ....[49]....
        /*0270*/ 	.word	0xffffffff


	//   ....[50]....
        /*0274*/ 	.word	0xffffffff


	//   ....[51]....
        /*0278*/ 	.word	0xffffffff


	//   ....[52]....
        /*027c*/ 	.word	0xffffffff


	//   ....[53]....
        /*0280*/ 	.word	0xffffffff


	//   ....[54]....
        /*0284*/ 	.word	0xffffffff


	//   ....[55]....
        /*0288*/ 	.word	0xffffffff


	//   ....[56]....
        /*028c*/ 	.word	0xffffffff


	//   ....[57]....
        /*0290*/ 	.word	0xffffffff


	//   ....[58]....
        /*0294*/ 	.word	0xffffffff


	//   ....[59]....
        /*0298*/ 	.word	0xffffffff


	//   ....[60]....
        /*029c*/ 	.word	0xffffffff


	//   ....[61]....
        /*02a0*/ 	.word	0xffffffff


	//   ....[62]....
        /*02a4*/ 	.word	0xffffffff


	//   ....[63]....
        /*02a8*/ 	.word	0xffffffff


	//   ....[64]....
        /*02ac*/ 	.word	0xffffffff


	//   ....[65]....
        /*02b0*/ 	.word	0xffffffff


	//   ....[66]....
        /*02b4*/ 	.word	0xffffffff


	//   ....[67]....
        /*02b8*/ 	.word	0xffffffff


	//   ....[68]....
        /*02bc*/ 	.word	0xffffffff


	//   ....[69]....
        /*02c0*/ 	.word	0xffffffff


	//   ....[70]....
        /*02c4*/ 	.word	0xffffffff


	//   ....[71]....
        /*02c8*/ 	.word	0xffffffff


	//   ....[72]....
        /*02cc*/ 	.word	0xffffffff


	//   ....[73]....
        /*02d0*/ 	.word	0xffffffff


	//   ....[74]....
        /*02d4*/ 	.word	0xffffffff


	//   ....[75]....
        /*02d8*/ 	.word	0xffffffff


	//   ....[76]....
        /*02dc*/ 	.word	0xffffffff


	//   ....[77]....
        /*02e0*/ 	.word	0xffffffff


	//   ....[78]....
        /*02e4*/ 	.word	0xffffffff


	//   ....[79]....
        /*02e8*/ 	.word	0xffffffff


	//   ....[80]....
        /*02ec*/ 	.word	0xffffffff


	//   ....[81]....
        /*02f0*/ 	.word	0xffffffff


	//   ....[82]....
        /*02f4*/ 	.word	0xffffffff


	//   ....[83]....
        /*02f8*/ 	.word	0xffffffff


	//   ....[84]....
        /*02fc*/ 	.word	0xffffffff


	//   ....[85]....
        /*0300*/ 	.word	0xffffffff


	//   ....[86]....
        /*0304*/ 	.word	0xffffffff


	//   ....[87]....
        /*0308*/ 	.word	0xffffffff


	//   ....[88]....
        /*030c*/ 	.word	0xffffffff


	//   ....[89]....
        /*0310*/ 	.word	0xffffffff


	//   ....[90]....
        /*0314*/ 	.word	0xffffffff


	//   ....[91]....
        /*0318*/ 	.word	0xffffffff


	//   ....[92]....
        /*031c*/ 	.word	0xffffffff


	//   ....[93]....
        /*0320*/ 	.word	0xffffffff


	//   ....[94]....
        /*0324*/ 	.word	0xffffffff


	//   ....[95]....
        /*0328*/ 	.word	0xffffffff


	//   ....[96]....
        /*032c*/ 	.word	0xffffffff


	//   ....[97]....
        /*0330*/ 	.word	0xffffffff


	//   ....[98]....
        /*0334*/ 	.word	0xffffffff


	//   ....[99]....
        /*0338*/ 	.word	0xffffffff


	//   ....[100]....
        /*033c*/ 	.word	0xffffffff


	//   ....[101]....
        /*0340*/ 	.word	0xffffffff


	//   ....[102]....
        /*0344*/ 	.word	0xffffffff


	//   ....[103]....
        /*0348*/ 	.word	0xffffffff


	//   ....[104]....
        /*034c*/ 	.word	0xffffffff


	//   ....[105]....
        /*0350*/ 	.word	0xffffffff


	//   ....[106]....
        /*0354*/ 	.word	0xffffffff


	//   ....[107]....
        /*0358*/ 	.word	0xffffffff


	//   ....[108]....
        /*035c*/ 	.word	0xffffffff


	//   ....[109]....
        /*0360*/ 	.word	0xffffffff


	//   ....[110]....
        /*0364*/ 	.word	0xffffffff


	//   ....[111]....
        /*0368*/ 	.word	0xffffffff


	//   ....[112]....
        /*036c*/ 	.word	0xffffffff


	//   ....[113]....
        /*0370*/ 	.word	0xffffffff


	//   ....[114]....
        /*0374*/ 	.word	0xffffffff


	//   ....[115]....
        /*0378*/ 	.word	0xffffffff


	//   ....[116]....
        /*037c*/ 	.word	0xffffffff


	//   ....[117]....
        /*0380*/ 	.word	0xffffffff


	//   ....[118]....
        /*0384*/ 	.word	0xffffffff


	//   ....[119]....
        /*0388*/ 	.word	0xffffffff


	//   ....[120]....
        /*038c*/ 	.word	0xffffffff


	//   ....[121]....
        /*0390*/ 	.word	0xffffffff


	//   ....[122]....
        /*0394*/ 	.word	0xffffffff


	//   ....[123]....
        /*0398*/ 	.word	0xffffffff


	//   ....[124]....
        /*039c*/ 	.word	0xffffffff


	//   ....[125]....
        /*03a0*/ 	.word	0xffffffff


	//   ....[126]....
        /*03a4*/ 	.word	0xffffffff


	//   ....[127]....
        /*03a8*/ 	.word	0xffffffff


	//   ....[128]....
        /*03ac*/ 	.word	0xffffffff


	//   ....[129]....
        /*03b0*/ 	.word	0xffffffff


	//   ....[130]....
        /*03b4*/ 	.word	0xffffffff


	//   ....[131]....
        /*03b8*/ 	.word	0xffffffff


	//   ....[132]....
        /*03bc*/ 	.word	0xffffffff


	//   ....[133]....
        /*03c0*/ 	.word	0xffffffff


	//   ....[134]....
        /*03c4*/ 	.word	0xffffffff


	//   ....[135]....
        /*03c8*/ 	.word	0x0500000f


	//----- nvinfo : EIATTR_COOP_GROUP_INSTR_OFFSETS
	.align		4
.L_1588:
        /*03cc*/ 	.byte	0x04, 0x28
        /*03ce*/ 	.short	(.L_1590 - .L_1589)


	//   ....[0]....
.L_1589:
        /*03d0*/ 	.word	0x00000070


	//   ....[1]....
        /*03d4*/ 	.word	0x000001a0


	//   ....[2]....
        /*03d8*/ 	.word	0x000001f0


	//   ....[3]....
        /*03dc*/ 	.word	0x000003e0


	//   ....[4]....
        /*03e0*/ 	.word	0x00000620


	//   ....[5]....
        /*03e4*/ 	.word	0x00001100


	//   ....[6]....
        /*03e8*/ 	.word	0x00002320


	//   ....[7]....
        /*03ec*/ 	.word	0x000023c0


	//   ....[8]....
        /*03f0*/ 	.word	0x00002470


	//   ....[9]....
        /*03f4*/ 	.word	0x000024b0


	//   ....[10]....
        /*03f8*/ 	.word	0x00002510


	//   ....[11]....
        /*03fc*/ 	.word	0x00002540


	//   ....[12]....
        /*0400*/ 	.word	0x00002570


	//   ....[13]....
        /*0404*/ 	.word	0x000025b0


	//   ....[14]....
        /*0408*/ 	.word	0x000025f0


	//   ....[15]....
        /*040c*/ 	.word	0x00002630


	//   ....[16]....
        /*0410*/ 	.word	0x00002670


	//   ....[17]....
        /*0414*/ 	.word	0x000026b0


	//   ....[18]....
        /*0418*/ 	.word	0x00002730


	//   ....[19]....
        /*041c*/ 	.word	0x00002920


	//   ....[20]....
        /*0420*/ 	.word	0x00002a50


	//   ....[21]....
        /*0424*/ 	.word	0x00002a90


	//   ....[22]....
        /*0428*/ 	.word	0x00002b30


	//   ....[23]....
        /*042c*/ 	.word	0x00002bc0


	//   ....[24]....
        /*0430*/ 	.word	0x00002c90


	//   ....[25]....
        /*0434*/ 	.word	0x00002d70


	//   ....[26]....
        /*0438*/ 	.word	0x00002db0


	//   ....[27]....
        /*043c*/ 	.word	0x00002e70


	//   ....[28]....
        /*0440*/ 	.word	0x00002eb0


	//   ....[29]....
        /*0444*/ 	.word	0x00002ef0


	//   ....[30]....
        /*0448*/ 	.word	0x00002f50


	//   ....[31]....
        /*044c*/ 	.word	0x00003030


	//   ....[32]....
        /*0450*/ 	.word	0x00003070


	//   ....[33]....
        /*0454*/ 	.word	0x00003160


	//   ....[34]....
        /*0458*/ 	.word	0x000031d0


	//   ....[35]....
        /*045c*/ 	.word	0x00003230


	//   ....[36]....
        /*0460*/ 	.word	0x00003270


	//   ....[37]....
        /*0464*/ 	.word	0x00003330


	//   ....[38]....
        /*0468*/ 	.word	0x00003600


	//   ....[39]....
        /*046c*/ 	.word	0x00003610


	//   ....[40]....
        /*0470*/ 	.word	0x00003630


	//   ....[41]....
        /*0474*/ 	.word	0x00003640


	//   ....[42]....
        /*0478*/ 	.word	0x00003660


	//   ....[43]....
        /*047c*/ 	.word	0x00003670


	//   ....[44]....
        /*0480*/ 	.word	0x00003680


	//   ....[45]....
        /*0484*/ 	.word	0x000036b0


	//   ....[46]....
        /*0488*/ 	.word	0x00003700


	//   ....[47]....
        /*048c*/ 	.word	0x00003730


	//   ....[48]....
        /*0490*/ 	.word	0x00003760


	//   ....[49]....
        /*0494*/ 	.word	0x00003790


	//   ....[50]....
        /*0498*/ 	.word	0x000037a0


	//   ....[51]....
        /*049c*/ 	.word	0x000037b0


	//   ....[52]....
        /*04a0*/ 	.word	0x000037e0


	//   ....[53]....
        /*04a4*/ 	.word	0x00003850


	//   ....[54]....
        /*04a8*/ 	.word	0x00003880


	//   ....[55]....
        /*04ac*/ 	.word	0x000038b0


	//   ....[56]....
        /*04b0*/ 	.word	0x000038e0


	//   ....[57]....
        /*04b4*/ 	.word	0x00003910


	//   ....[58]....
        /*04b8*/ 	.word	0x00003920


	//   ....[59]....
        /*04bc*/ 	.word	0x00003930


	//   ....[60]....
        /*04c0*/ 	.word	0x00003940


	//   ....[61]....
        /*04c4*/ 	.word	0x00003950


	//   ....[62]....
        /*04c8*/ 	.word	0x00003960


	//   ....[63]....
        /*04cc*/ 	.word	0x00003970


	//   ....[64]....
        /*04d0*/ 	.word	0x000039a0


	//   ....[65]....
        /*04d4*/ 	.word	0x000039b0


	//   ....[66]....
        /*04d8*/ 	.word	0x000039c0


	//   ....[67]....
        /*04dc*/ 	.word	0x000039d0


	//   ....[68]....
        /*04e0*/ 	.word	0x000039e0


	//   ....[69]....
        /*04e4*/ 	.word	0x000039f0


	//   ....[70]....
        /*04e8*/ 	.word	0x00006020


	//   ....[71]....
        /*04ec*/ 	.word	0x00006060


	//   ....[72]....
        /*04f0*/ 	.word	0x000060a0


	//   ....[73]....
        /*04f4*/ 	.word	0x000060e0


	//   ....[74]....
        /*04f8*/ 	.word	0x00006120


	//   ....[75]....
        /*04fc*/ 	.word	0x000062a0


	//   ....[76]....
        /*0500*/ 	.word	0x00006430


	//   ....[77]....
        /*0504*/ 	.word	0x00006470


	//   ....[78]....
        /*0508*/ 	.word	0x000064a0


	//   ....[79]....
        /*050c*/ 	.word	0x00006600


	//   ....[80]....
        /*0510*/ 	.word	0x000066c0


	//   ....[81]....
        /*0514*/ 	.word	0x000066e0


	//   ....[82]....
        /*0518*/ 	.word	0x00006780


	//   ....[83]....
        /*051c*/ 	.word	0x000067c0


	//   ....[84]....
        /*0520*/ 	.word	0x000067f0


	//   ....[85]....
        /*0524*/ 	.word	0x00006830


	//   ....[86]....
        /*0528*/ 	.word	0x00006850


	//   ....[87]....
        /*052c*/ 	.word	0x00006870


	//   ....[88]....
        /*0530*/ 	.word	0x000068a0


	//   ....[89]....
        /*0534*/ 	.word	0x000068e0


	//   ....[90]....
        /*0538*/ 	.word	0x00006930


	//   ....[91]....
        /*053c*/ 	.word	0x00006970


	//   ....[92]....
        /*0540*/ 	.word	0x00006a80


	//   ....[93]....
        /*0544*/ 	.word	0x00006b10


	//   ....[94]....
        /*0548*/ 	.word	0x00006b50


	//   ....[95]....
        /*054c*/ 	.word	0x00006b90


	//   ....[96]....
        /*0550*/ 	.word	0x00006bb0


	//   ....[97]....
        /*0554*/ 	.word	0x00006be0


	//   ....[98]....
        /*0558*/ 	.word	0x00006c60


	//   ....[99]....
        /*055c*/ 	.word	0x00006ca0


	//   ....[100]....
        /*0560*/ 	.word	0x00006ce0


	//   ....[101]....
        /*0564*/ 	.word	0x00006d60


	//   ....[102]....
        /*0568*/ 	.word	0x00007060


	//   ....[103]....
        /*056c*/ 	.word	0x00007070


	//   ....[104]....
        /*0570*/ 	.word	0x00007080


	//   ....[105]....
        /*0574*/ 	.word	0x00007090


	//   ....[106]....
        /*0578*/ 	.word	0x000070a0


	//   ....[107]....
        /*057c*/ 	.word	0x000070b0


	//   ....[108]....
        /*0580*/ 	.word	0x000070e0


	//   ....[109]....
        /*0584*/ 	.word	0x00007110


	//   ....[110]....
        /*0588*/ 	.word	0x00007150


	//   ....[111]....
        /*058c*/ 	.word	0x00007170


	//   ....[112]....
        /*0590*/ 	.word	0x000071b0


	//   ....[113]....
        /*0594*/ 	.word	0x000071d0


	//   ....[114]....
        /*0598*/ 	.word	0x00007210


	//   ....[115]....
        /*059c*/ 	.word	0x00007240


	//   ....[116]....
        /*05a0*/ 	.word	0x000072a0


	//   ....[117]....
        /*05a4*/ 	.word	0x000072d0


	//   ....[118]....
        /*05a8*/ 	.word	0x000072f0


	//   ....[119]....
        /*05ac*/ 	.word	0x00007300


	//   ....[120]....
        /*05b0*/ 	.word	0x00007360


	//   ....[121]....
        /*05b4*/ 	.word	0x000073a0


	//   ....[122]....
        /*05b8*/ 	.word	0x000073e0


	//   ....[123]....
        /*05bc*/ 	.word	0x000073f0


	//   ....[124]....
        /*05c0*/ 	.word	0x00007430


	//   ....[125]....
        /*05c4*/ 	.word	0x00007450


	//   ....[126]....
        /*05c8*/ 	.word	0x00007460


	//   ....[127]....
        /*05cc*/ 	.word	0x00007470


	//   ....[128]....
        /*05d0*/ 	.word	0x00007480


	//   ....[129]....
        /*05d4*/ 	.word	0x000074c0


	//   ....[130]....
        /*05d8*/ 	.word	0x00007500


	//   ....[131]....
        /*05dc*/ 	.word	0x00007540


	//   ....[132]....
        /*05e0*/ 	.word	0x00007560


	//   ....[133]....
        /*05e4*/ 	.word	0x00007590


	//   ....[134]....
        /*05e8*/ 	.word	0x000095e0


	//   ....[135]....
        /*05ec*/ 	.word	0x0000c2e0


	//----- nvinfo : EIATTR_REG_RECONFIG
	.align		4
.L_1590:
        /*05f0*/ 	.byte	0x01, 0x54
	.zero		2


	//----- nvinfo : EIATTR_SYSCALL_OFFSETS
	.align		4
        /*05f4*/ 	.byte	0x04, 0x46
        /*05f6*/ 	.short	(.L_1592 - .L_1591)


	//   ....[0]....
.L_1591:
        /*05f8*/ 	.word	0x00000d60


	//   ....[1]....
        /*05fc*/ 	.word	0x00000e50


	//   ....[2]....
        /*0600*/ 	.word	0x00000fb0


	//   ....[3]....
        /*0604*/ 	.word	0x000010a0


	//----- nvinfo : EIATTR_MBARRIER_INSTR_OFFSETS
	.align		4
.L_1592:
        /*0608*/ 	.byte	0x04, 0x39
        /*060a*/ 	.short	(.L_1594 - .L_1593)


	//   ....[0]....
.L_1593:
        /*060c*/ 	.word	0x00000290
        /*0610*/ 	.word	0x000000ff
        /*0614*/ 	.word	0x00030c00
        /*0618*/ 	.short	0x0100
        /*061a*/ 	.byte	0x06
	.zero		1


	//   ....[1]....
        /*061c*/ 	.word	0x00000390
        /*0620*/ 	.word	0x000000ff
        /*0624*/ 	.word	0x00030c10
        /*0628*/ 	.short	0x0100
        /*062a*/ 	.byte	0x08
	.zero		1


	//   ....[2]....
        /*062c*/ 	.word	0x000003a0
        /*0630*/ 	.word	0x000000ff
        /*0634*/ 	.word	0x00030c20
        /*0638*/ 	.short	0x0100
        /*063a*/ 	.byte	0x08
	.zero		1


	//   ....[3]....
        /*063c*/ 	.word	0x000003b0
        /*0640*/ 	.word	0x000000ff
        /*0644*/ 	.word	0x00030c18
        /*0648*/ 	.short	0x0100
        /*064a*/ 	.byte	0x08
	.zero		1


	//   ....[4]....
        /*064c*/ 	.word	0x000003c0
        /*0650*/ 	.word	0x000000ff
        /*0654*/ 	.word	0x00030c28
        /*0658*/ 	.short	0x0100
        /*065a*/ 	.byte	0x08
	.zero		1


	//   ....[5]....
        /*065c*/ 	.word	0x000004f0
        /*0660*/ 	.word	0x000000ff
        /*0664*/ 	.word	0x00030c30
        /*0668*/ 	.short	0x0100
        /*066a*/ 	.byte	0x08
	.zero		1


	//   ....[6]....
        /*066c*/ 	.word	0x00000500
        /*0670*/ 	.word	0x000000ff
        /*0674*/ 	.word	0x00030c40
        /*0678*/ 	.short	0x0100
        /*067a*/ 	.byte	0x08
	.zero		1


	//   ....[7]....
        /*067c*/ 	.word	0x00000510
        /*0680*/ 	.word	0x000000ff
        /*0684*/ 	.word	0x00030c38
        /*0688*/ 	.short	0x0100
        /*068a*/ 	.byte	0x08
	.zero		1


	//   ....[8]....
        /*068c*/ 	.word	0x00000520
        /*0690*/ 	.word	0x000000ff
        /*0694*/ 	.word	0x00030c48
        /*0698*/ 	.short	0x0100
        /*069a*/ 	.byte	0x08
	.zero		1


	//   ....[9]....
        /*069c*/ 	.word	0x00001140
        /*06a0*/ 	.word	0x000000ec
        /*06a4*/ 	.word	0x00030c00
        /*06a8*/ 	.short	0x010a
        /*06aa*/ 	.byte	0x3f
	.zero		1


	//   ....[10]....
        /*06ac*/ 	.word	0x00001270
        /*06b0*/ 	.word	0x000000ec
        /*06b4*/ 	.word	0x00030c00
        /*06b8*/ 	.short	0x010a
        /*06ba*/ 	.byte	0x3f
	.zero		1


	//   ....[11]....
        /*06bc*/ 	.word	0x00001d00
        /*06c0*/ 	.word	0x00000006
        /*06c4*/ 	.word	0x00030c10
        /*06c8*/ 	.short	0x010a
        /*06ca*/ 	.byte	0x3f
	.zero		1


	//   ....[12]....
        /*06cc*/ 	.word	0x00001d70
        /*06d0*/ 	.word	0x00000006
        /*06d4*/ 	.word	0x00030c10
        /*06d8*/ 	.short	0x010a
        /*06da*/ 	.byte	0x3f
	.zero		1


	//   ....[13]....
        /*06dc*/ 	.word	0x00002190
        /*06e0*/ 	.word	0x00000006
        /*06e4*/ 	.word	0x00030c30
        /*06e8*/ 	.short	0x010a
        /*06ea*/ 	.byte	0x3f
	.zero		1


	//   ....[14]....
        /*06ec*/ 	.word	0x00002210
        /*06f0*/ 	.word	0x00000006
        /*06f4*/ 	.word	0x00030c30
        /*06f8*/ 	.short	0x010a
        /*06fa*/ 	.byte	0x3f
	.zero		1


	//   ....[15]....
        /*06fc*/ 	.word	0x00004de0
        /*0700*/ 	.word	0x00000005
        /*0704*/ 	.word	0x00000000
        /*0708*/ 	.short	0x0101
        /*070a*/ 	.byte	0x3f
	.zero		1


	//   ....[16]....
        /*070c*/ 	.word	0x00005230
        /*0710*/ 	.word	0x00000006
        /*0714*/ 	.word	0x00000000
        /*0718*/ 	.short	0x0101
        /*071a*/ 	.byte	0x3f
	.zero		1


	//   ....[17]....
        /*071c*/ 	.word	0x00005a40
        /*0720*/ 	.word	0x00000007
        /*0724*/ 	.word	0x00030c10
        /*0728*/ 	.short	0x010a
        /*072a*/ 	.byte	0x3f
	.zero		1


	//   ....[18]....
        /*072c*/ 	.word	0x00005ac0
        /*0730*/ 	.word	0x00000007
        /*0734*/ 	.word	0x00030c10
        /*0738*/ 	.short	0x010a
        /*073a*/ 	.byte	0x3f
	.zero		1


	//   ....[19]....
        /*073c*/ 	.word	0x00005ed0
        /*0740*/ 	.word	0x00000007
        /*0744*/ 	.word	0x00030c30
        /*0748*/ 	.short	0x010a
        /*074a*/ 	.byte	0x3f
	.zero		1


	//   ....[20]....
        /*074c*/ 	.word	0x00005f60
        /*0750*/ 	.word	0x00000007
        /*0754*/ 	.word	0x00030c30
        /*0758*/ 	.short	0x010a
        /*075a*/ 	.byte	0x3f
	.zero		1


	//   ....[21]....
        /*075c*/ 	.word	0x00008710
        /*0760*/ 	.word	0x00000008
        /*0764*/ 	.word	0x00000000
        /*0768*/ 	.short	0x0101
        /*076a*/ 	.byte	0x3f
	.zero		1


	//   ....[22]....
        /*076c*/ 	.word	0x00008b80
        /*0770*/ 	.word	0x00000007
        /*0774*/ 	.word	0x00000000
        /*0778*/ 	.short	0x0101
        /*077a*/ 	.byte	0x3f
	.zero		1


	//   ....[23]....
        /*077c*/ 	.word	0x0000aa40
        /*0780*/ 	.word	0x00000010
        /*0784*/ 	.word	0x00030c20
        /*0788*/ 	.short	0x010a
        /*078a*/ 	.byte	0x3f
	.zero		1


	//   ....[24]....
        /*078c*/ 	.word	0x0000b010
        /*0790*/ 	.word	0x00000010
        /*0794*/ 	.word	0x00030c40
        /*0798*/ 	.short	0x010a
        /*079a*/ 	.byte	0x3f
	.zero		1


	//   ....[25]....
        /*079c*/ 	.word	0x0000b240
        /*07a0*/ 	.word	0x00000010
        /*07a4*/ 	.word	0x00030c28
        /*07a8*/ 	.short	0x010a
        /*07aa*/ 	.byte	0x3f
	.zero		1


	//   ....[26]....
        /*07ac*/ 	.word	0x0000b470
        /*07b0*/ 	.word	0x00000010
        /*07b4*/ 	.word	0x00030c48
        /*07b8*/ 	.short	0x010a
        /*07ba*/ 	.byte	0x3f
	.zero		1


	//   ....[27]....
        /*07bc*/ 	.word	0x0000b650
        /*07c0*/ 	.word	0x00000010
        /*07c4*/ 	.word	0x00030c20
        /*07c8*/ 	.short	0x010a
        /*07ca*/ 	.byte	0x3f
	.zero		1


	//   ....[28]....
        /*07cc*/ 	.word	0x0000b900
        /*07d0*/ 	.word	0x00000010
        /*07d4*/ 	.word	0x00030c40
        /*07d8*/ 	.short	0x010a
        /*07da*/ 	.byte	0x3f
	.zero		1


	//   ....[29]....
        /*07dc*/ 	.word	0x0000bb00
        /*07e0*/ 	.word	0x00000010
        /*07e4*/ 	.word	0x00030c28
        /*07e8*/ 	.short	0x010a
        /*07ea*/ 	.byte	0x3f
	.zero		1


	//   ....[30]....
        /*07ec*/ 	.word	0x0000bd80
        /*07f0*/ 	.word	0x00000003
        /*07f4*/ 	.word	0x00030c40
        /*07f8*/ 	.short	0x010a
        /*07fa*/ 	.byte	0x3f
	.zero		1


	//   ....[31]....
        /*07fc*/ 	.word	0x0000c150
        /*0800*/ 	.word	0x00000006
        /*0804*/ 	.word	0x00000000
        /*0808*/ 	.short	0x010a
        /*080a*/ 	.byte	0x3f
	.zero		1


	//   ....[32]....
        /*080c*/ 	.word	0x0000c1b0
        /*0810*/ 	.word	0x00000003
        /*0814*/ 	.word	0x00000000
        /*0818*/ 	.short	0x010a
        /*081a*/ 	.byte	0x3f
	.zero		1


	//   ....[33]....
        /*081c*/ 	.word	0x0000c210
        /*0820*/ 	.word	0x00000002
        /*0824*/ 	.word	0x00000000
        /*0828*/ 	.short	0x010a
        /*082a*/ 	.byte	0x3f
	.zero		1


	//   ....[34]....
        /*082c*/ 	.word	0x0000c240
        /*0830*/ 	.word	0x00000003
        /*0834*/ 	.word	0x00000000
        /*0838*/ 	.short	0x010a
        /*083a*/ 	.byte	0x3f
	.zero		1


	//   ....[35]....
        /*083c*/ 	.word	0x0000c310
        /*0840*/ 	.word	0x000000ec
        /*0844*/ 	.word	0x00030c00
        /*0848*/ 	.short	0x010a
        /*084a*/ 	.byte	0x3f
	.zero		1


	//   ....[36]....
        /*084c*/ 	.word	0x0000c360
        /*0850*/ 	.word	0x00000006
        /*0854*/ 	.word	0x00030c10
        /*0858*/ 	.short	0x010a
        /*085a*/ 	.byte	0x3f
	.zero		1


	//   ....[37]....
        /*085c*/ 	.word	0x0000c3b0
        /*0860*/ 	.word	0x00000006
        /*0864*/ 	.word	0x00030c30
        /*0868*/ 	.short	0x010a
        /*086a*/ 	.byte	0x3f
	.zero		1


	//   ....[38]....
        /*086c*/ 	.word	0x0000c400
        /*0870*/ 	.word	0x00000007
        /*0874*/ 	.word	0x00030c10
        /*0878*/ 	.short	0x010a
        /*087a*/ 	.byte	0x3f
	.zero		1


	//   ....[39]....
        /*087c*/ 	.word	0x0000c450
        /*0880*/ 	.word	0x00000007
        /*0884*/ 	.word	0x00030c30
        /*0888*/ 	.short	0x010a
        /*088a*/ 	.byte	0x3f
	.zero		1


	//   ....[40]....
        /*088c*/ 	.word	0x0000c4a0
        /*0890*/ 	.word	0x00000010
        /*0894*/ 	.word	0x00030c20
        /*0898*/ 	.short	0x010a
        /*089a*/ 	.byte	0x3f
	.zero		1


	//   ....[41]....
        /*089c*/ 	.word	0x0000c4f0
        /*08a0*/ 	.word	0x00000010
        /*08a4*/ 	.word	0x00030c40
        /*08a8*/ 	.short	0x010a
        /*08aa*/ 	.byte	0x3f
	.zero		1


	//   ....[42]....
        /*08ac*/ 	.word	0x0000c540
        /*08b0*/ 	.word	0x00000010
        /*08b4*/ 	.word	0x00030c28
        /*08b8*/ 	.short	0x010a
        /*08ba*/ 	.byte	0x3f
	.zero		1


	//   ....[43]....
        /*08bc*/ 	.word	0x0000c590
        /*08c0*/ 	.word	0x00000010
        /*08c4*/ 	.word	0x00030c48
        /*08c8*/ 	.short	0x010a
        /*08ca*/ 	.byte	0x3f
	.zero		1


	//   ....[44]....
        /*08cc*/ 	.word	0x0000c5f0
        /*08d0*/ 	.word	0x00000010
        /*08d4*/ 	.word	0x00030c20
        /*08d8*/ 	.short	0x010a
        /*08da*/ 	.byte	0x3f
	.zero		1


	//   ....[45]....
        /*08dc*/ 	.word	0x0000c640
        /*08e0*/ 	.word	0x00000010
        /*08e4*/ 	.word	0x00030c40
        /*08e8*/ 	.short	0x010a
        /*08ea*/ 	.byte	0x3f
	.zero		1


	//   ....[46]....
        /*08ec*/ 	.word	0x0000c690
        /*08f0*/ 	.word	0x00000010
        /*08f4*/ 	.word	0x00030c28
        /*08f8*/ 	.short	0x010a
        /*08fa*/ 	.byte	0x3f
	.zero		1


	//   ....[47]....
        /*08fc*/ 	.word	0x0000c6e0
        /*0900*/ 	.word	0x00000003
        /*0904*/ 	.word	0x00030c40
        /*0908*/ 	.short	0x010a
        /*090a*/ 	.byte	0x3f
	.zero		1


	//   ....[48]....
        /*090c*/ 	.word	0x0000c7b0
        /*0910*/ 	.word	0x00000006
        /*0914*/ 	.word	0x00000000
        /*0918*/ 	.short	0x010a
        /*091a*/ 	.byte	0x3f
	.zero		1


	//   ....[49]....
        /*091c*/ 	.word	0x0000c800
        /*0920*/ 	.word	0x00000003
        /*0924*/ 	.word	0x00000000
        /*0928*/ 	.short	0x010a
        /*092a*/ 	.byte	0x3f
	.zero		1


	//   ....[50]....
        /*092c*/ 	.word	0x0000c850
        /*0930*/ 	.word	0x00000002
        /*0934*/ 	.word	0x00000000
        /*0938*/ 	.short	0x010a
        /*093a*/ 	.byte	0x3f
	.zero		1


	//----- nvinfo : EIATTR_NUM_MBARRIERS
	.align		4
.L_1594:
        /*093c*/ 	.byte	0x03, 0x38
        /*093e*/ 	.short	0x0009


	//----- nvinfo : EIATTR_EXIT_INSTR_OFFSETS
	.align		4
        /*0940*/ 	.byte	0x04, 0x1c
        /*0942*/ 	.short	(.L_1596 - .L_1595)


	//   ....[0]....
.L_1595:
        /*0944*/ 	.word	0x0000c290


	//----- nvinfo : EIATTR_MAX_THREADS
	.align		4
.L_1596:
        /*0948*/ 	.byte	0x04, 0x05
        /*094a*/ 	.short	(.L_1598 - .L_1597)
.L_1597:
        /*094c*/ 	.word	0x00000180
        /*0950*/ 	.word	0x00000001
        /*0954*/ 	.word	0x00000001


	//----- nvinfo : EIATTR_CRS_STACK_SIZE
	.align		4
.L_1598:
        /*0958*/ 	.byte	0x04, 0x1e
        /*095a*/ 	.short	(.L_1600 - .L_1599)
.L_1599:
        /*095c*/ 	.word	0x00000000


	//----- nvinfo : EIATTR_CBANK_PARAM_SIZE
	.align		4
.L_1600:
        /*0960*/ 	.byte	0x03, 0x19
        /*0962*/ 	.short	0x0770


	//----- nvinfo : EIATTR_PARAM_CBANK
	.align		4
        /*0964*/ 	.byte	0x04, 0x0a
        /*0966*/ 	.short	(.L_1602 - .L_1601)
	.align		4
.L_1601:
        /*0968*/ 	.word	index@(.nv.constant0._ZN7cutlass13device_kernelIN5flash11enable_sm90INS1_16FlashAttnBwdSm90INS1_25CollectiveMainloopBwdSm90ILi2ELi2ELi2EN4cute5tupleIJNS5_1CILi1EEES8_S8_EEENS6_IJNS7_ILi128EEESA_NS7_ILi64EEEEEENS_6half_tEfNS_4arch4Sm90ELb1ELb0ELb0ELb0ELb0ELb1ELb0ELb0ELi2ELi1ELi2ELi2ELb0EEENS1_24CollectiveEpilogueBwdGQAISC_fSF_Li256ELb0ELb0EEENS1_25SingleTileBwdLPTSchedulerILb0ELi128ELb0EEEEEEEEEvNT_6ParamsE)
        /*096c*/ 	.short	0x0210
        /*096e*/ 	.short	0x0770


	//----- nvinfo : EIATTR_SW_WAR
	.align		4
.L_1602:
        /*0970*/ 	.byte	0x04, 0x36
        /*0972*/ 	.short	(.L_1604 - .L_1603)
.L_1603:
        /*0974*/ 	.word	0x00000008
.L_1604:


//--------------------- .nv.info._ZN7cutlass13device_kernelIN5flash11enable_sm90INS1_16FlashAttnBwdSm90INS1_25CollectiveMainloopBwdSm90ILi2ELi2ELi2EN4cute5tupleIJNS5_1CILi1EEES8_S8_EEENS6_IJNS7_ILi128EEESA_NS7_ILi64EEEEEENS_6half_tEfNS_4arch4Sm90ELb1ELb0ELb0ELb0ELb1ELb1ELb0ELb0ELi2ELi1ELi2ELi2ELb0EEENS1_24CollectiveEpilogueBwdGQAISC_fSF_Li256ELb0ELb1EEENS1_25SingleTileBwdLPTSchedulerILb0ELi128ELb1EEEEEEEEEvNT_6ParamsE --------------------------
	.section	.nv.info._ZN7cutlass13device_kernelIN5flash11enable_sm90INS1_16FlashAttnBwdSm90INS1_25CollectiveMainloopBwdSm90ILi2ELi2ELi2EN4cute5tupleIJNS5_1CILi1EEES8_S8_EEENS6_IJNS7_ILi128EEESA_NS7_ILi64EEEEEENS_6half_tEfNS_4arch4Sm90ELb1ELb0ELb0ELb0ELb1ELb1ELb0ELb0ELi2ELi1ELi2ELi2ELb0EEENS1_24CollectiveEpilogueBwdGQAISC_fSF_Li256ELb0ELb1EEENS1_25SingleTileBwdLPTSchedulerILb0ELi128ELb1EEEEEEEEEvNT_6ParamsE,"",@"SHT_CUDA_INFO"
	.sectionflags	@""
	.align	4


	//----- nvinfo : EIATTR_CUDA_API_VERSION
	.align		4
        /*0000*/ 	.byte	0x04, 0x37
        /*0002*/ 	.short	(.L_1606 - .L_1605)
.L_1605:
        /*0004*/ 	.word	0x00000082


	//----- nvinfo : EIATTR_KPARAM_INFO
	.align		4
.L_1606:
        /*0008*/ 	.byte	0x04, 0x17
        /*000a*/ 	.short	(.L_1608 - .L_1607)
.L_1607:
        /*000c*/ 	.word	0x00000000
        /*0010*/ 	.short	0x0000
        /*0012*/ 	.short	0x0070
        /*0014*/ 	.byte	0x00, 0xf0, 0x01, 0x1c


	//----- nvinfo : EIATTR_SPARSE_MMA_MASK
	.align		4
.L_1608:
        /*0018*/ 	.byte	0x03, 0x50
        /*001a*/ 	.short	0x0000


	//----- nvinfo : EIATTR_MAXREG_COUNT
	.align		4
        /*001c*/ 	.byte	0x03, 0x1b
        /*001e*/ 	.short	0x00a8


	//----- nvinfo : EIATTR_NUM_BARRIERS
	.align		4
        /*0020*/ 	.byte	0x02, 0x4c
        /*0022*/ 	.byte	0x10
	.zero		1


	//----- nvinfo : EIATTR_EXTERNS
	.align		4
        /*0024*/ 	.byte	0x04, 0x0f
        /*0026*/ 	.short	(.L_1610 - .L_1609)


	//   ....[0]....
	.align		4
.L_1609:
        /*0028*/ 	.word	index@(__assertfail)


	//----- nvinfo : EIATTR_ANNOTATIONS
	.align		4
.L_1610:
        /*002c*/ 	.byte	0x04, 0x55
        /*002e*/ 	.short	(.L_1612 - .L_1611)


	//   ....[0]....
.L_1611:
        /* <DEDUP_REMOVED lines=34> */


	//----- nvinfo : EIATTR_MERCURY_ISA_VERSION
	.align		4
.L_1612:
        /*0238*/ 	.byte	0x03, 0x5f
        /*023a*/ 	.short	0x0101


	//----- nvinfo : EIATTR_INT_WARP_WIDE_INSTR_OFFSETS
	.align		4
        /*023c*/ 	.byte	0x04, 0x31
        /*023e*/ 	.short	(.L_1614 - .L_1613)


	//   ....[0]....
.L_1613:
        /*0240*/ 	.word	0x00000180


	//   ....[1]....
        /*0244*/ 	.word	0x00000240


	//   ....[2]....
        /*0248*/ 	.word	0x0000a660


	//   ....[3]....
        /*024c*/ 	.word	0x0000acd0


	//   ....[4]....
        /*0250*/ 	.word	0x0000b200


	//----- nvinfo : EIATTR_COOP_GROUP_MASK_REGIDS
	.align		4
.L_1614:
        /*0254*/ 	.byte	0x04, 0x29
        /*0256*/ 	.short	(.L_1616 - .L_1615)


	//   ....[0]....
.L_1615:
        /*0258*/ 	.word	0xffffffff


	//   ....[1]....
        /*025c*/ 	.word	0xffffffff


	//   ....[2]....
        /*0260*/ 	.word	0xffffffff


	//   ....[3]....
        /*0264*/ 	.word	0xffffffff


	//   ....[4]....
        /*0268*/ 	.word	0xffffffff


	//   ....[5]....
        /*026c*/ 	.word	0xffffffff


	//   ....[6]....
        /*0270*/ 	.word	0xffffffff


	//   ....[7]....
        /*0274*/ 	.word	0xffffffff


	//   ....[8]....
        /*0278*/ 	.word	0xffffffff


	//   ....[9]....
        /*027c*/ 	.word	0xffffffff


	//   ....[10]....
        /*0280*/ 	.word	0xffffffff


	//   ....[11]....
        /*0284*/ 	.word	0xffffffff


	//   ....[12]....
        /*0288*/ 	.word	0xffffffff


	//   ....[13]....
        /*028c*/ 	.word	0xffffffff


	//   ....[14]....
        /*0290*/ 	.word	0xffffffff


	//   ....[15]....
        /*0294*/ 	.word	0xffffffff


	//   ....[16]....
        /*0298*/ 	.word	0xffffffff


	//   ....[17]....
        /*029c*/ 	.word	0xffffffff


	//   ....[18]....
        /*02a0*/ 	.word	0xffffffff


	//   ....[19]....
        /*02a4*/ 	.word	0xffffffff


	//   ....[20]....
        /*02a8*/ 	.word	0xffffffff


	//   ....[21]....
        /*02ac*/ 	.word	0xffffffff


	//   ....[22]....
        /*02b0*/ 	.word	0xffffffff


	//   ....[23]....
        /*02b4*/ 	.word	0xffffffff


	//   ....[24]....
        /*02b8*/ 	.word	0xffffffff


	//   ....[25]....
        /*02bc*/ 	.word	0xffffffff


	//   ....[26]....
        /*02c0*/ 	.word	0xffffffff


	//   ....[27]....
        /*02c4*/ 	.word	0xffffffff


	//   ....[28]....
        /*02c8*/ 	.word	0xffffffff


	//   ....[29]....
        /*02cc*/ 	.word	0xffffffff


	//   ....[30]....
        /*02d0*/ 	.word	0xffffffff


	//   ....[31]....
        /*02d4*/ 	.word	0xffffffff


	//   ....[32]....
        /*02d8*/ 	.word	0xffffffff


	//   ....[33]....
        /*02dc*/ 	.word	0xffffffff


	//   ....[34]....
        /*02e0*/ 	.word	0xffffffff


	//   ....[35]....
        /*02e4*/ 	.word	0xffffffff


	//   ....[36]....
        /*02e8*/ 	.word	0xffffffff


	//   ....[37]....
        /*02ec*/ 	.word	0xffffffff


	//   ....[38]....
        /*02f0*/ 	.word	0xffffffff


	//   ....[39]....
        /*02f4*/ 	.word	0xffffffff


	//   ....[40]....
        /*02f8*/ 	.word	0xffffffff


	//   ....[41]....
        /*02fc*/ 	.word	0xffffffff


	//   ....[42]....
        /*0300*/ 	.word	0xffffffff


	//   ....[43]....
        /*0304*/ 	.word	0xffffffff


	//   ....[44]....
        /*0308*/ 	.word	0xffffffff


	//   ....[45]....
        /*030c*/ 	.word	0xffffffff


	//   ....[46]....
        /*0310*/ 	.word	0xffffffff


	//   ....[47]....
        /*0314*/ 	.word	0xffffffff


	//   ....[48]....
        /*0318*/ 	.word	0xffffffff


	//   ....[49]....
        /*031c*/ 	.word	0xffffffff


	//   ....[50]....
        /*0320*/ 	.word	0xffffffff


	//   ....[51]....
        /*0324*/ 	.word	0xffffffff


	//   ....[52]....
        /*0328*/ 	.word	0xffffffff


	//   ....[53]....
        /*032c*/ 	.word	0xffffffff


	//   ....[54]....
        /*0330*/ 	.word	0xffffffff


	//   ....[55]....
        /*0334*/ 	.word	0xffffffff


	//   ....[56]....
        /*0338*/ 	.word	0xffffffff


	//   ....[57]....
        /*033c*/ 	.word	0xffffffff


	//   ....[58]....
        /*0340*/ 	.word	0xffffffff


	//   ....[59]....
        /*0344*/ 	.word	0xffffffff


	//   ....[60]....
        /*0348*/ 	.word	0xffffffff


	//   ....[61]....
        /*034c*/ 	.word	0xffffffff


	//   ....[62]....
        /*0350*/ 	.word	0xffffffff


	//   ....[63]....
        /*0354*/ 	.word	0xffffffff


	//   ....[64]....
        /*0358*/ 	.word	0xffffffff


	//   ....[65]....
        /*035c*/ 	.word	0xffffffff


	//   ....[66]....
        /*0360*/ 	.word	0xffffffff


	//   ....[67]....
        /*0364*/ 	.word	0xffffffff


	//   ....[68]....
        /*0368*/ 	.word	0xffffffff


	//   ....[69]....
        /*036c*/ 	.word	0xffffffff


	//   ....[70]....
        /*0370*/ 	.word	0xffffffff


	//   ....[71]....
        /*0374*/ 	.word	0xffffffff


	//   ....[72]....
        /*0378*/ 	.word	0xffffffff


	//   ....[73]....
        /*037c*/ 	.word	0xffffffff


	//   ....[74]....
        /*0380*/ 	.word	0xffffffff


	//   ....[75]....
        /*0384*/ 	.word	0xffffffff


	//   ....[76]....
        /*0388*/ 	.word	0xffffffff


	//   ....[77]....
        /*038c*/ 	.word	0xffffffff


	//   ....[78]....
        /*0390*/ 	.word	0xffffffff


	//   ....[79]....
        /*0394*/ 	.word	0xffffffff


	//   ....[80]....
        /*0398*/ 	.word	0xffffffff


	//   ....[81]....
        /*039c*/ 	.word	0xffffffff


	//   ....[82]....
        /*03a0*/ 	.word	0xffffffff


	//   ....[83]....
        /*03a4*/ 	.word	0xffffffff


	//   ....[84]....
        /*03a8*/ 	.word	0xffffffff


	//   ....[85]....
        /*03ac*/ 	.word	0xffffffff


	//   ....[86]....
        /*03b0*/ 	.word	0xffffffff


	//   ....[87]....
        /*03b4*/ 	.word	0xffffffff


	//   ....[88]....
        /*03b8*/ 	.word	0xffffffff


	//   ....[89]....
        /*03bc*/ 	.word	0xffffffff


	//   ....[90]....
        /*03c0*/ 	.word	0xffffffff


	//   ....[91]....
        /*03c4*/ 	.word	0xffffffff


	//   ....[92]....
        /*03c8*/ 	.word	0xffffffff


	//   ....[93]....
        /*03cc*/ 	.word	0xffffffff


	//   ....[94]....
        /*03d0*/ 	.word	0xffffffff


	//   ....[95]....
        /*03d4*/ 	.word	0xffffffff


	//   ....[96]....
        /*03d8*/ 	.word	0xffffffff


	//   ....[97]....
        /*03dc*/ 	.word	0xffffffff


	//   ....[98]....
        /*03e0*/ 	.word	0xffffffff


	//   ....[99]....
        /*03e4*/ 	.word	0xffffffff


	//   ....[100]....
        /*03e8*/ 	.word	0xffffffff


	//   ....[101]....
        /*03ec*/ 	.word	0xffffffff


	//   ....[102]....
        /*03f0*/ 	.word	0xffffffff


	//   ....[103]....
        /*03f4*/ 	.word	0xffffffff


	//   ....[104]....
        /*03f8*/ 	.word	0xffffffff


	//   ....[105]....
        /*03fc*/ 	.word	0xffffffff


	//   ....[106]....
        /*0400*/ 	.word	0xffffffff


	//   ....[107]....
        /*0404*/ 	.word	0xffffffff


	//   ....[108]....
        /*0408*/ 	.word	0xffffffff


	//   ....[109]....
        /*040c*/ 	.word	0xffffffff


	//   ....[110]....
        /*0410*/ 	.word	0xffffffff


	//   ....[111]....
        /*0414*/ 	.word	0xffffffff


	//   ....[112]....
        /*0418*/ 	.word	0xffffffff


	//   ....[113]....
        /*041c*/ 	.word	0xffffffff


	//   ....[114]....
        /*0420*/ 	.word	0xffffffff


	//   ....[115]....
        /*0424*/ 	.word	0xffffffff


	//   ....[116]....
        /*0428*/ 	.word	0xffffffff


	//   ....[117]....
        /*042c*/ 	.word	0xffffffff


	//   ....[118]....
        /*0430*/ 	.word	0xffffffff


	//   ....[119]....
        /*0434*/ 	.word	0xffffffff


	//   ....[120]....
        /*0438*/ 	.word	0xffffffff


	//   ....[121]....
        /*043c*/ 	.word	0xffffffff


	//   ....[122]....
        /*0440*/ 	.word	0xffffffff


	//   ....[123]....
        /*0444*/ 	.word	0xffffffff


	//   ....[124]....
        /*0448*/ 	.word	0xffffffff


	//   ....[125]....
        /*044c*/ 	.word	0xffffffff


	//   ....[126]....
        /*0450*/ 	.word	0xffffffff


	//   ....[127]....
        /*0454*/ 	.word	0xffffffff


	//   ....[128]....
        /*0458*/ 	.word	0xffffffff


	//   ....[129]....
        /*045c*/ 	.word	0xffffffff


	//   ....[130]....
        /*0460*/ 	.word	0xffffffff


	//   ....[131]....
        /*0464*/ 	.word	0xffffffff


	//   ....[132]....
        /*0468*/ 	.word	0xffffffff


	//   ....[133]....
        /*046c*/ 	.word	0xffffffff


	//   ....[134]....
        /*0470*/ 	.word	0xffffffff


	//   ....[135]....
        /*0474*/ 	.word	0xffffffff


	//   ....[136]....
        /*0478*/ 	.word	0xffffffff


	//   ....[137]....
        /*047c*/ 	.word	0xffffffff


	//   ....[138]....
        /*0480*/ 	.word	0xffffffff


	//   ....[139]....
        /*0484*/ 	.word	0xffffffff


	//   ....[140]....
        /*0488*/ 	.word	0xffffffff


	//   ....[141]....
        /*048c*/ 	.word	0xffffffff


	//   ....[142]....
        /*0490*/ 	.word	0xffffffff


	//   ....[143]....
        /*0494*/ 	.word	0xffffffff


	//   ....[144]....
        /*0498*/ 	.word	0xffffffff


	//   ....[145]....
        /*049c*/ 	.word	0x0500000f


	//   ....[146]....
        /*04a0*/ 	.word	0x0500000f


	//   ....[147]....
        /*04a4*/ 	.word	0x0500000f


	//   ....[148]....
        /*04a8*/ 	.word	0x0500000f


	//   ....[149]....
        /*04ac*/ 	.word	0x0500000f


	//   ....[150]....
        /*04b0*/ 	.word	0x0500000f


	//----- nvinfo : EIATTR_COOP_GROUP_INSTR_OFFSETS
	.align		4
.L_1616:
        /*04b4*/ 	.byte	0x04, 0x28
        /*04b6*/ 	.short	(.L_1618 - .L_1617)


	//   ....[0]....
.L_1617:
        /*04b8*/ 	.word	0x00000060


	//   ....[1]....
        /*04bc*/ 	.word	0x00000190


	//   ....[2]....
        /*04c0*/ 	.word	0x00000220


	//   ....[3]....
        /*04c4*/ 	.word	0x000003a0


	//   ....[4]....
        /*04c8*/ 	.word	0x00000620


	//   ....[5]....
        /*04cc*/ 	.word	0x00001100


	//   ....[6]....
        /*04d0*/ 	.word	0x00002370


	//   ....[7]....
        /*04d4*/ 	.word	0x00002490


	//   ....[8]....
        /*04d8*/ 	.word	0x000024d0


	//   ....[9]....
        /*04dc*/ 	.word	0x00002510


	//   ....[10]....
        /*04e0*/ 	.word	0x00002540


	//   ....[11]....
        /*04e4*/ 	.word	0x00002570


	//   ....[12]....
        /*04e8*/ 	.word	0x000025a0


	//   ....[13]....
        /*04ec*/ 	.word	0x000026c0


	//   ....[14]....
        /*04f0*/ 	.word	0x000028a0


	//   ....[15]....
        /*04f4*/ 	.word	0x000029b0


	//   ....[16]....
        /*04f8*/ 	.word	0x00002a50


	//   ....[17]....
        /*04fc*/ 	.word	0x00002b10


	//   ....[18]....
        /*0500*/ 	.word	0x00002b50


	//   ....[19]....
        /*0504*/ 	.word	0x00002c10


	//   ....[20]....
        /*0508*/ 	.word	0x00002ca0


	//   ....[21]....
        /*050c*/ 	.word	0x00002f50


	//   ....[22]....
        /*0510*/ 	.word	0x00002fc0


	//   ....[23]....
        /*0514*/ 	.word	0x00003010


	//   ....[24]....
        /*0518*/ 	.word	0x00003070


	//   ....[25]....
        /*051c*/ 	.word	0x00003090


	//   ....[26]....
        /*0520*/ 	.word	0x000030e0


	//   ....[27]....
        /*0524*/ 	.word	0x00003140


	//   ....[28]....
        /*0528*/ 	.word	0x000031a0


	//   ....[29]....
        /*052c*/ 	.word	0x000031d0


	//   ....[30]....
        /*0530*/ 	.word	0x00003270


	//   ....[31]....
        /*0534*/ 	.word	0x000032d0


	//   ....[32]....
        /*0538*/ 	.word	0x00003310


	//   ....[33]....
        /*053c*/ 	.word	0x00003360


	//   ....[34]....
        /*0540*/ 	.word	0x00003440


	//   ....[35]....
        /*0544*/ 	.word	0x00003490


	//   ....[36]....
        /*0548*/ 	.word	0x000034d0


	//   ....[37]....
        /*054c*/ 	.word	0x00003530


	//   ....[38]....
        /*0550*/ 	.word	0x000036f0


	//   ....[39]....
        /*0554*/ 	.word	0x00003710


	//   ....[40]....
        /*0558*/ 	.word	0x00003720


	//   ....[41]....
        /*055c*/ 	.word	0x00003740


	//   ....[42]....
        /*0560*/ 	.word	0x00003750


	//   ....[43]....
        /*0564*/ 	.word	0x00003770


	//   ....[44]....
        /*0568*/ 	.word	0x000037a0


	//   ....[45]....
        /*056c*/ 	.word	0x000037e0


	//   ....[46]....
        /*0570*/ 	.word	0x00003810


	//   ....[47]....
        /*0574*/ 	.word	0x00003850


	//   ....[48]....
        /*0578*/ 	.word	0x00003880


	//   ....[49]....
        /*057c*/ 	.word	0x000038c0


	//   ....[50]....
        /*0580*/ 	.word	0x000038f0


	//   ....[51]....
        /*0584*/ 	.word	0x00003930


	//   ....[52]....
        /*0588*/ 	.word	0x00003960


	//   ....[53]....
        /*058c*/ 	.word	0x000039a0


	//   ....[54]....
        /*0590*/ 	.word	0x000039d0


	//   ....[55]....
        /*0594*/ 	.word	0x00003a10


	//   ....[56]....
        /*0598*/ 	.word	0x00003a60


	//   ....[57]....
        /*059c*/ 	.word	0x00003a90


	//   ....[58]....
        /*05a0*/ 	.word	0x00003aa0


	//   ....[59]....
        /*05a4*/ 	.word	0x00003ad0


	//   ....[60]....
        /*05a8*/ 	.word	0x00003ae0


	//   ....[61]....
        /*05ac*/ 	.word	0x00003af0


	//   ....[62]....
        /*05b0*/ 	.word	0x00003b00


	//   ....[63]....
        /*05b4*/ 	.word	0x00003b10


	//   ....[64]....
        /*05b8*/ 	.word	0x00003b20


	//   ....[65]....
        /*05bc*/ 	.word	0x00003b30


	//   ....[66]....
        /*05c0*/ 	.word	0x00003b40


	//   ....[67]....
        /*05c4*/ 	.word	0x00003b50


	//   ....[68]....
        /*05c8*/ 	.word	0x00003b60


	//   ....[69]....
        /*05cc*/ 	.word	0x00003b70


	//   ....[70]....
        /*05d0*/ 	.word	0x00006060


	//   ....[71]....
        /*05d4*/ 	.word	0x00006090


	//   ....[72]....
        /*05d8*/ 	.word	0x000060e0


	//   ....[73]....
        /*05dc*/ 	.word	0x00006130


	//   ....[74]....
        /*05e0*/ 	.word	0x00006290


	//   ....[75]....
        /*05e4*/ 	.word	0x000062d0


	//   ....[76]....
        /*05e8*/ 	.word	0x00006320


	//   ....[77]....
        /*05ec*/ 	.word	0x000063a0


	//   ....[78]....
        /*05f0*/ 	.word	0x00006470


	//   ....[79]....
        /*05f4*/ 	.word	0x00006490


	//   ....[80]....
        /*05f8*/ 	.word	0x000064a0


	//   ....[81]....
        /*05fc*/ 	.word	0x000064b0


	//   ....[82]....
        /*0600*/ 	.word	0x000064c0


	//   ....[83]....
        /*0604*/ 	.word	0x000064e0


	//   ....[84]....
        /*0608*/ 	.word	0x00006550


	//   ....[85]....
        /*060c*/ 	.word	0x00006610


	//   ....[86]....
        /*0610*/ 	.word	0x00006630


	//   ....[87]....
        /*0614*/ 	.word	0x00006670


	//   ....[88]....
        /*0618*/ 	.word	0x000067b0


	//   ....[89]....
        /*061c*/ 	.word	0x000067e0


	//   ....[90]....
        /*0620*/ 	.word	0x00006810


	//   ....[91]....
        /*0624*/ 	.word	0x00006830


	//   ....[92]....
        /*0628*/ 	.word	0x00006860


	//   ....[93]....
        /*062c*/ 	.word	0x00006970


	//   ....[94]....
        /*0630*/ 	.word	0x000069e0


	//   ....[95]....
        /*0634*/ 	.word	0x00006a20


	//   ....[96]....
        /*0638*/ 	.word	0x00006a50


	//   ....[97]....
        /*063c*/ 	.word	0x00006ad0


	//   ....[98]....
        /*0640*/ 	.word	0x00006bb0


	//   ....[99]....
        /*0644*/ 	.word	0x00006c00


	//   ....[100]....
        /*0648*/ 	.word	0x00006c10


	//   ....[101]....
        /*064c*/ 	.word	0x00006c20


	//   ....[102]....
        /*0650*/ 	.word	0x00006c30


	//   ....[103]....
        /*0654*/ 	.word	0x00006c40


	//   ....[104]....
        /*0658*/ 	.word	0x00006d90


	//   ....[105]....
        /*065c*/ 	.word	0x00006df0


	//   ....[106]....
        /*0660*/ 	.word	0x00006e20


	//   ....[107]....
        /*0664*/ 	.word	0x00006e40


	//   ....[108]....
        /*0668*/ 	.word	0x00006e60


	//   ....[109]....
        /*066c*/ 	.word	0x00006e70


	//   ....[110]....
        /*0670*/ 	.word	0x00006e90


	//   ....[111]....
        /*0674*/ 	.word	0x00006ec0


	//   ....[112]....
        /*0678*/ 	.word	0x00006ed0


	//   ....[113]....
        /*067c*/ 	.word	0x00006f40


	//   ....[114]....
        /*0680*/ 	.word	0x00006fc0


	//   ....[115]....
        /*0684*/ 	.word	0x00007000


	//   ....[116]....
        /*0688*/ 	.word	0x00007030


	//   ....[117]....
        /*068c*/ 	.word	0x00007050


	//   ....[118]....
        /*0690*/ 	.word	0x00007060


	//   ....[119]....
        /*0694*/ 	.word	0x00007070


	//   ....[120]....
        /*0698*/ 	.word	0x00007080


	//   ....[121]....
        /*069c*/ 	.word	0x00007090


	//   ....[122]....
        /*06a0*/ 	.word	0x000070a0


	//   ....[123]....
        /*06a4*/ 	.word	0x000070b0


	//   ....[124]....
        /*06a8*/ 	.word	0x000070c0


	//   ....[125]....
        /*06ac*/ 	.word	0x000070d0


	//   ....[126]....
        /*06b0*/ 	.word	0x000070f0


	//   ....[127]....
        /*06b4*/ 	.word	0x00007110


	//   ....[128]....
        /*06b8*/ 	.word	0x00007140


	//   ....[129]....
        /*06bc*/ 	.word	0x00007160


	//   ....[130]....
        /*06c0*/ 	.word	0x00007170


	//   ....[131]....
        /*06c4*/ 	.word	0x00007190


	//   ....[132]....
        /*06c8*/ 	.word	0x000071b0


	//   ....[133]....
        /*06cc*/ 	.word	0x000071d0


	//   ....[134]....
        /*06d0*/ 	.word	0x000093f0


	//   ....[135]....
        /*06d4*/ 	.word	0x00009590


	//   ....[136]....
        /*06d8*/ 	.word	0x000097e0


	//   ....[137]....
        /*06dc*/ 	.word	0x00009980


	//   ....[138]....
        /*06e0*/ 	.word	0x00009a90


	//   ....[139]....
        /*06e4*/ 	.word	0x0000a260


	//   ....[140]....
        /*06e8*/ 	.word	0x0000a590


	//   ....[141]....
        /*06ec*/ 	.word	0x0000a950


	//   ....[142]....
        /*06f0*/ 	.word	0x0000ac00


	//   ....[143]....
        /*06f4*/ 	.word	0x0000aec0


	//   ....[144]....
        /*06f8*/ 	.word	0x0000b130


	//   ....[145]....
        /*06fc*/ 	.word	0x0000d290


	//   ....[146]....
        /*0700*/ 	.word	0x0000d480


	//   ....[147]....
        /*0704*/ 	.word	0x0000d4f0


	//   ....[148]....
        /*0708*/ 	.word	0x0000d560


	//   ....[149]....
        /*070c*/ 	.word	0x0000d5d0


	//   ....[150]....
        /*0710*/ 	.word	0x0000d640


	//----- nvinfo : EIATTR_REG_RECONFIG
	.align		4
.L_1618:
        /*0714*/ 	.byte	0x01, 0x54
	.zero		2


	//----- nvinfo : EIATTR_SYSCALL_OFFSETS
	.align		4
        /*0718*/ 	.byte	0x04, 0x46
        /*071a*/ 	.short	(.L_1620 - .L_1619)


	//   ....[0]....
.L_1619:
        /*071c*/ 	.word	0x00000d60


	//   ....[1]....
        /*0720*/ 	.word	0x00000e50


	//   ....[2]....
        /*0724*/ 	.word	0x00000fb0


	//   ....[3]....
        /*0728*/ 	.word	0x000010a0


	//----- nvinfo : EIATTR_MBARRIER_INSTR_OFFSETS
	.align		4
.L_1620:
        /*072c*/ 	.byte	0x04, 0x39
        /*072e*/ 	.short	(.L_1622 - .L_1621)


	//   ....[0]....
.L_1621:
        /*0730*/ 	.word	0x00000260
        /*0734*/ 	.word	0x000000ff
        /*0738*/ 	.word	0x00030c00
        /*073c*/ 	.short	0x0100
        /*073e*/ 	.byte	0x06
	.zero		1


	//   ....[1]....
        /*0740*/ 	.word	0x00000350
        /*0744*/ 	.word	0x000000ff
        /*0748*/ 	.word	0x00030c10
        /*074c*/ 	.short	0x0100
        /*074e*/ 	.byte	0x08
	.zero		1


	//   ....[2]....
        /*0750*/ 	.word	0x00000360
        /*0754*/ 	.word	0x000000ff
        /*0758*/ 	.word	0x00030c20
        /*075c*/ 	.short	0x0100
        /*075e*/ 	.byte	0x08
	.zero		1


	//   ....[3]....
        /*0760*/ 	.word	0x00000370
        /*0764*/ 	.word	0x000000ff
        /*0768*/ 	.word	0x00030c18
        /*076c*/ 	.short	0x0100
        /*076e*/ 	.byte	0x08
	.zero		1


	//   ....[4]....
        /*0770*/ 	.word	0x00000380
        /*0774*/ 	.word	0x000000ff
        /*0778*/ 	.word	0x00030c28
        /*077c*/ 	.short	0x0100
        /*077e*/ 	.byte	0x08
	.zero		1


	//   ....[5]....
        /*0780*/ 	.word	0x000004b0
        /*0784*/ 	.word	0x000000ff
        /*0788*/ 	.word	0x00030c30
        /*078c*/ 	.short	0x0100
        /*078e*/ 	.byte	0x08
	.zero		1


	//   ....[6]....
        /*0790*/ 	.word	0x000004c0
        /*0794*/ 	.word	0x000000ff
        /*0798*/ 	.word	0x00030c40
        /*079c*/ 	.short	0x0100
        /*079e*/ 	.byte	0x08
	.zero		1


	//   ....[7]....
        /*07a0*/ 	.word	0x000004d0
        /*07a4*/ 	.word	0x000000ff
        /*07a8*/ 	.word	0x00030c38
        /*07ac*/ 	.short	0x0100
        /*07ae*/ 	.byte	0x08
	.zero		1


	//   ....[8]....
        /*07b0*/ 	.word	0x000004e0
        /*07b4*/ 	.word	0x000000ff
        /*07b8*/ 	.word	0x00030c48
        /*07bc*/ 	.short	0x0100
        /*07be*/ 	.byte	0x08
	.zero		1


	//   ....[9]....
        /*07c0*/ 	.word	0x00001180
        /*07c4*/ 	.word	0x000000ec
        /*07c8*/ 	.word	0x00030c00
        /*07cc*/ 	.short	0x010a
        /*07ce*/ 	.byte	0x3f
	.zero		1


	//   ....[10]....
        /*07d0*/ 	.word	0x00001210
        /*07d4*/ 	.word	0x000000ec
        /*07d8*/ 	.word	0x00030c00
        /*07dc*/ 	.short	0x010a
        /*07de*/ 	.byte	0x3f
	.zero		1


	//   ....[11]....
        /*07e0*/ 	.word	0x00001cf0
        /*07e4*/ 	.word	0x00000006
        /*07e8*/ 	.word	0x00030c10
        /*07ec*/ 	.short	0x010a
        /*07ee*/ 	.byte	0x3f
	.zero		1


	//   ....[12]....
        /*07f0*/ 	.word	0x00001d60
        /*07f4*/ 	.word	0x00000006
        /*07f8*/ 	.word	0x00030c10
        /*07fc*/ 	.short	0x010a
        /*07fe*/ 	.byte	0x3f
	.zero		1


	//   ....[13]....
        /*0800*/ 	.word	0x00002180
        /*0804*/ 	.word	0x00000006
        /*0808*/ 	.word	0x00030c30
        /*080c*/ 	.short	0x010a
        /*080e*/ 	.byte	0x3f
	.zero		1


	//   ....[14]....
        /*0810*/ 	.word	0x00002220
        /*0814*/ 	.word	0x00000006
        /*0818*/ 	.word	0x00030c30
        /*081c*/ 	.short	0x010a
        /*081e*/ 	.byte	0x3f
	.zero		1


	//   ....[15]....
        /*0820*/ 	.word	0x00004de0
        /*0824*/ 	.word	0x00000005
        /*0828*/ 	.word	0x00000000
        /*082c*/ 	.short	0x0101
        /*082e*/ 	.byte	0x3f
	.zero		1


	//   ....[16]....
        /*0830*/ 	.word	0x00005230
        /*0834*/ 	.word	0x00000006
        /*0838*/ 	.word	0x00000000
        /*083c*/ 	.short	0x0101
        /*083e*/ 	.byte	0x3f
	.zero		1


	//   ....[17]....
        /*0840*/ 	.word	0x00005a70
        /*0844*/ 	.word	0x00000007
        /*0848*/ 	.word	0x00030c10
        /*084c*/ 	.short	0x010a
        /*084e*/ 	.byte	0x3f
	.zero		1


	//   ....[18]....
        /*0850*/ 	.word	0x00005af0
        /*0854*/ 	.word	0x00000007
        /*0858*/ 	.word	0x00030c10
        /*085c*/ 	.short	0x010a
        /*085e*/ 	.byte	0x3f
	.zero		1


	//   ....[19]....
        /*0860*/ 	.word	0x00005f00
        /*0864*/ 	.word	0x00000007
        /*0868*/ 	.word	0x00030c30
        /*086c*/ 	.short	0x010a
        /*086e*/ 	.byte	0x3f
	.zero		1


	//   ....[20]....
        /*0870*/ 	.word	0x00005f90
        /*0874*/ 	.word	0x00000007
        /*0878*/ 	.word	0x00030c30
        /*087c*/ 	.short	0x010a
        /*087e*/ 	.byte	0x3f
	.zero		1


	//   ....[21]....
        /*0880*/ 	.word	0x00008750
        /*0884*/ 	.word	0x00000008
        /*0888*/ 	.word	0x00000000
        /*088c*/ 	.short	0x0101
        /*088e*/ 	.byte	0x3f
	.zero		1


	//   ....[22]....
        /*0890*/ 	.word	0x00008bb0
        /*0894*/ 	.word	0x00000007
        /*0898*/ 	.word	0x00000000
        /*089c*/ 	.short	0x0101
        /*089e*/ 	.byte	0x3f
	.zero		1


	//   ....[23]....
        /*08a0*/ 	.word	0x0000b940
        /*08a4*/ 	.word	0x00000000
        /*08a8*/ 	.word	0x00030c20
        /*08ac*/ 	.short	0x010a
        /*08ae*/ 	.byte	0x3f
	.zero		1


	//   ....[24]....
        /*08b0*/ 	.word	0x0000be90
        /*08b4*/ 	.word	0x00000000
        /*08b8*/ 	.word	0x00030c40
        /*08bc*/ 	.short	0x010a
        /*08be*/ 	.byte	0x3f
	.zero		1


	//   ....[25]....
        /*08c0*/ 	.word	0x0000c0f0
        /*08c4*/ 	.word	0x00000000
        /*08c8*/ 	.word	0x00030c28
        /*08cc*/ 	.short	0x010a
        /*08ce*/ 	.byte	0x3f
	.zero		1


	//   ....[26]....
        /*08d0*/ 	.word	0x0000c350
        /*08d4*/ 	.word	0x00000000
        /*08d8*/ 	.word	0x00030c48
        /*08dc*/ 	.short	0x010a
        /*08de*/ 	.byte	0x3f
	.zero		1


	//   ....[27]....
        /*08e0*/ 	.word	0x0000c560
        /*08e4*/ 	.word	0x00000000
        /*08e8*/ 	.word	0x00030c20
        /*08ec*/ 	.short	0x010a
        /*08ee*/ 	.byte	0x3f
	.zero		1


	//   ....[28]....
        /*08f0*/ 	.word	0x0000c810
        /*08f4*/ 	.word	0x00000000
        /*08f8*/ 	.word	0x00030c40
        /*08fc*/ 	.short	0x010a
        /*08fe*/ 	.byte	0x3f
	.zero		1


	//   ....[29]....
        /*0900*/ 	.word	0x0000ca40
        /*0904*/ 	.word	0x00000000
        /*0908*/ 	.word	0x00030c28
        /*090c*/ 	.short	0x010a
        /*090e*/ 	.byte	0x3f
	.zero		1


	//   ....[30]....
        /*0910*/ 	.word	0x0000ccf0
        /*0914*/ 	.word	0x00000004
        /*0918*/ 	.word	0x00030c40
        /*091c*/ 	.short	0x010a
        /*091e*/ 	.byte	0x3f
	.zero		1


	//   ....[31]....
        /*0920*/ 	.word	0x0000d110
        /*0924*/ 	.word	0x00000007
        /*0928*/ 	.word	0x00000000
        /*092c*/ 	.short	0x010a
        /*092e*/ 	.byte	0x3f
	.zero		1


	//   ....[32]....
        /*0930*/ 	.word	0x0000d160
        /*0934*/ 	.word	0x00000003
        /*0938*/ 	.word	0x00000000
        /*093c*/ 	.short	0x010a
        /*093e*/ 	.byte	0x3f
	.zero		1


	//   ....[33]....
        /*0940*/ 	.word	0x0000d1c0
        /*0944*/ 	.word	0x00000005
        /*0948*/ 	.word	0x00000000
        /*094c*/ 	.short	0x010a
        /*094e*/ 	.byte	0x3f
	.zero		1


	//   ....[34]....
        /*0950*/ 	.word	0x0000d1f0
        /*0954*/ 	.word	0x00000003
        /*0958*/ 	.word	0x00000000
        /*095c*/ 	.short	0x010a
        /*095e*/ 	.byte	0x3f
	.zero		1


	//   ....[35]....
        /*0960*/ 	.word	0x0000d2c0
        /*0964*/ 	.word	0x000000ec
        /*0968*/ 	.word	0x00030c00
        /*096c*/ 	.short	0x010a
        /*096e*/ 	.byte	0x3f
	.zero		1


	//   ....[36]....
        /*0970*/ 	.word	0x0000d310
        /*0974*/ 	.word	0x00000006
        /*0978*/ 	.word	0x00030c10
        /*097c*/ 	.short	0x010a
        /*097e*/ 	.byte	0x3f
	.zero		1


	//   ....[37]....
        /*0980*/ 	.word	0x0000d360
        /*0984*/ 	.word	0x00000006
        /*0988*/ 	.word	0x00030c30
        /*098c*/ 	.short	0x010a
        /*098e*/ 	.byte	0x3f
	.zero		1


	//   ....[38]....
        /*0990*/ 	.word	0x0000d3b0
        /*0994*/ 	.word	0x00000007
        /*0998*/ 	.word	0x00030c10
        /*099c*/ 	.short	0x010a
        /*099e*/ 	.byte	0x3f
	.zero		1


	//   ....[39]....
        /*09a0*/ 	.word	0x0000d400
        /*09a4*/ 	.word	0x00000007
        /*09a8*/ 	.word	0x00030c30
        /*09ac*/ 	.short	0x010a
        /*09ae*/ 	.byte	0x3f
	.zero		1


	//   ....[40]....
        /*09b0*/ 	.word	0x0000d680
        /*09b4*/ 	.word	0x00000000
        /*09b8*/ 	.word	0x00030c20
        /*09bc*/ 	.short	0x010a
        /*09be*/ 	.byte	0x3f
	.zero		1


	//   ....[41]....
        /*09c0*/ 	.word	0x0000d6d0
        /*09c4*/ 	.word	0x00000000
        /*09c8*/ 	.word	0x00030c40
        /*09cc*/ 	.short	0x010a
        /*09ce*/ 	.byte	0x3f
	.zero		1


	//   ....[42]....
        /*09d0*/ 	.word	0x0000d720
        /*09d4*/ 	.word	0x00000000
        /*09d8*/ 	.word	0x00030c28
        /*09dc*/ 	.short	0x010a
        /*09de*/ 	.byte	0x3f
	.zero		1


	//   ....[43]....
        /*09e0*/ 	.word	0x0000d770
        /*09e4*/ 	.word	0x00000000
        /*09e8*/ 	.word	0x00030c48
        /*09ec*/ 	.short	0x010a
        /*09ee*/ 	.byte	0x3f
	.zero		1


	//   ....[44]....
        /*09f0*/ 	.word	0x0000d7d0
        /*09f4*/ 	.word	0x00000000
        /*09f8*/ 	.word	0x00030c20
        /*09fc*/ 	.short	0x010a
        /*09fe*/ 	.byte	0x3f
	.zero		1


	//   ....[45]....
        /*0a00*/ 	.word	0x0000d820
        /*0a04*/ 	.word	0x00000000
        /*0a08*/ 	.word	0x00030c40
        /*0a0c*/ 	.short	0x010a
        /*0a0e*/ 	.byte	0x3f
	.zero		1


	//   ....[46]....
        /*0a10*/ 	.word	0x0000d870
        /*0a14*/ 	.word	0x00000000
        /*0a18*/ 	.word	0x00030c28
        /*0a1c*/ 	.short	0x010a
        /*0a1e*/ 	.byte	0x3f
	.zero		1


	//   ....[47]....
        /*0a20*/ 	.word	0x0000d8c0
        /*0a24*/ 	.word	0x00000004
        /*0a28*/ 	.word	0x00030c40
        /*0a2c*/ 	.short	0x010a
        /*0a2e*/ 	.byte	0x3f
	.zero		1


	//   ....[48]....
        /*0a30*/ 	.word	0x0000d990
        /*0a34*/ 	.word	0x00000007
        /*0a38*/ 	.word	0x00000000
        /*0a3c*/ 	.short	0x010a
        /*0a3e*/ 	.byte	0x3f
	.zero		1


	//   ....[49]....
        /*0a40*/ 	.word	0x0000d9e0
        /*0a44*/ 	.word	0x00000003
        /*0a48*/ 	.word	0x00000000
        /*0a4c*/ 	.short	0x010a
        /*0a4e*/ 	.byte	0x3f
	.zero		1


	//   ....[50]....
        /*0a50*/ 	.word	0x0000da30
        /*0a54*/ 	.word	0x00000005
        /*0a58*/ 	.word	0x00000000
        /*0a5c*/ 	.short	0x010a
        /*0a5e*/ 	.byte	0x3f
	.zero		1


	//----- nvinfo : EIATTR_NUM_MBARRIERS
	.align		4
.L_1622:
        /*0a60*/ 	.byte	0x03, 0x38
        /*0a62*/ 	.short	0x0009


	//----- nvinfo : EIATTR_EXIT_INSTR_OFFSETS
	.align		4
        /*0a64*/ 	.byte	0x04, 0x1c
        /*0a66*/ 	.short	(.L_1624 - .L_1623)


	//   ....[0]....
.L_1623:
        /*0a68*/ 	.word	0x0000d240


	//----- nvinfo : EIATTR_MAX_THREADS
	.align		4
.L_1624:
        /*0a6c*/ 	.byte	0x04, 0x05
        /*0a6e*/ 	.short	(.L_1626 - .L_1625)
.L_1625:
        /*0a70*/ 	.word	0x00000180
        /*0a74*/ 	.word	0x00000001
        /*0a78*/ 	.word	0x00000001


	//----- nvinfo : EIATTR_CRS_STACK_SIZE
	.align		4
.L_1626:
        /*0a7c*/ 	.byte	0x04, 0x1e
        /*0a7e*/ 	.short	(.L_1628 - .L_1627)
.L_1627:
        /*0a80*/ 	.word	0x00000000


	//----- nvinfo : EIATTR_CBANK_PARAM_SIZE
	.align		4
.L_1628:
        /*0a84*/ 	.byte	0x03, 0x19
        /*0a86*/ 	.short	0x0770


	//----- nvinfo : EIATTR_PARAM_CBANK
	.align		4
        /*0a88*/ 	.byte	0x04, 0x0a
        /*0a8a*/ 	.short	(.L_1630 - .L_1629)
	.align		4
.L_1629:
        /*0a8c*/ 	.word	index@(.nv.constant0._ZN7cutlass13device_kernelIN5flash11enable_sm90INS1_16FlashAttnBwdSm90INS1_25CollectiveMainloopBwdSm90ILi2ELi2ELi2EN4cute5tupleIJNS5_1CILi1EEES8_S8_EEENS6_IJNS7_ILi128EEESA_NS7_ILi64EEEEEENS_6half_tEfNS_4arch4Sm90ELb1ELb0ELb0ELb0ELb1ELb1ELb0ELb0ELi2ELi1ELi2ELi2ELb0EEENS1_24CollectiveEpilogueBwdGQAISC_fSF_Li256ELb0ELb1EEENS1_25SingleTileBwdLPTSchedulerILb0ELi128ELb1EEEEEEEEEvNT_6ParamsE)
        /*0a90*/ 	.short	0x0210
        /*0a92*/ 	.short	0x0770


	//----- nvinfo : EIATTR_SW_WAR
	.align		4
.L_1630:
        /*0a94*/ 	.byte	0x04, 0x36
        /*0a96*/ 	.short	(.L_1632 - .L_1631)
.L_1631:
        /*0a98*/ 	.word	0x00000008
.L_1632:


//--------------------- .nv.info._ZN7cutlass13device_kernelIN5flash22FlashAttnBwdPreprocessIN4cute5tupleIJNS3_1CILi128EEENS5_ILi64EEEEEENS_6half_tEfNS_4arch4Sm90ELb1ELb0EEEEEvNT_6ParamsE --------------------------
	.section	.nv.info._ZN7cutlass13device_kernelIN5flash22FlashAttnBwdPreprocessIN4cute5tupleIJNS3_1CILi128EEENS5_ILi64EEEEEENS_6half_tEfNS_4arch4Sm90ELb1ELb0EEEEEvNT_6ParamsE,"",@"SHT_CUDA_INFO"
	.sectionflags	@""
	.align	4


	//----- nvinfo : EIATTR_CUDA_API_VERSION
	.align		4
        /*0000*/ 	.byte	0x04, 0x37
        /*0002*/ 	.short	(.L_1634 - .L_1633)
.L_1633:
        /*0004*/ 	.word	0x00000082


	//----- nvinfo : EIATTR_KPARAM_INFO
	.align		4
.L_1634:
        /*0008*/ 	.byte	0x04, 0x17
        /*000a*/ 	.short	(.L_1636 - .L_1635)
.L_1635:
        /*000c*/ 	.word	0x00000000
        /*0010*/ 	.short	0x0000
        /*0012*/ 	.short	0x0000
        /*0014*/ 	.byte	0x00, 0xf0, 0xc1, 0x03


	//----- nvinfo : EIATTR_SPARSE_MMA_MASK
	.align		4
.L_1636:
        /*0018*/ 	.byte	0x03, 0x50
        /*001a*/ 	.short	0x0000


	//----- nvinfo : EIATTR_MAXREG_COUNT
	.align		4
        /*001c*/ 	.byte	0x03, 0x1b
        /*001e*/ 	.short	0x0080


	//----- nvinfo : EIATTR_MERCURY_ISA_VERSION
	.align		4
        /*0020*/ 	.byte	0x03, 0x5f
        /*0022*/ 	.short	0x0101


	//----- nvinfo : EIATTR_COOP_GROUP_MASK_REGIDS
	.align		4
        /*0024*/ 	.byte	0x04, 0x29
        /*0026*/ 	.short	(.L_1638 - .L_1637)


	//   ....[0]....
.L_1637:
        /*0028*/ 	.word	0xffffffff


	//   ....[1]....
        /*002c*/ 	.word	0xffffffff


	//   ....[2]....
        /*0030*/ 	.word	0xffffffff


	//   ....[3]....
        /*0034*/ 	.word	0xffffffff


	//   ....[4]....
        /*0038*/ 	.word	0xffffffff


	//   ....[5]....
        /*003c*/ 	.word	0xffffffff


	//   ....[6]....
        /*0040*/ 	.word	0xffffffff


	//   ....[7]....
        /*0044*/ 	.word	0xffffffff


	//   ....[8]....
        /*0048*/ 	.word	0xffffffff


	//   ....[9]....
        /*004c*/ 	.word	0xffffffff


	//   ....[10]....
        /*0050*/ 	.word	0xffffffff


	//   ....[11]....
        /*0054*/ 	.word	0xffffffff


	//----- nvinfo : EIATTR_COOP_GROUP_INSTR_OFFSETS
	.align		4
.L_1638:
        /*0058*/ 	.byte	0x04, 0x28
        /*005a*/ 	.short	(.L_1640 - .L_1639)


	//   ....[0]....
.L_1639:
        /*005c*/ 	.word	0x00001110


	//   ....[1]....
        /*0060*/ 	.word	0x00001120


	//   ....[2]....
        /*0064*/ 	.word	0x00001130


	//   ....[3]....
        /*0068*/ 	.word	0x00001140


	//   ....[4]....
        /*006c*/ 	.word	0x00001190


	//   ....[5]....
        /*0070*/ 	.word	0x000011a0


	//   ....[6]....
        /*0074*/ 	.word	0x000011b0


	//   ....[7]....
        /*0078*/ 	.word	0x000011c0


	//   ....[8]....
        /*007c*/ 	.word	0x00001230


	//   ....[9]....
        /*0080*/ 	.word	0x00001250


	//   ....[10]....
        /*0084*/ 	.word	0x00001260


	//   ....[11]....
        /*0088*/ 	.word	0x00001280


	//----- nvinfo : EIATTR_EXIT_INSTR_OFFSETS
	.align		4
.L_1640:
        /*008c*/ 	.byte	0x04, 0x1c
        /*008e*/ 	.short	(.L_1642 - .L_1641)


	//   ....[0]....
.L_1641:
        /*0090*/ 	.word	0x00001840


	//   ....[1]....
        /*0094*/ 	.word	0x000018c0


	//----- nvinfo : EIATTR_MAX_THREADS
	.align		4
.L_1642:
        /*0098*/ 	.byte	0x04, 0x05
        /*009a*/ 	.short	(.L_1644 - .L_1643)
.L_1643:
        /*009c*/ 	.word	0x00000100
        /*00a0*/ 	.word	0x00000001
        /*00a4*/ 	.word	0x00000001


	//----- nvinfo : EIATTR_CRS_STACK_SIZE
	.align		4
.L_1644:
        /*00a8*/ 	.byte	0x04, 0x1e
        /*00aa*/ 	.short	(.L_1646 - .L_1645)
.L_1645:
        /*00ac*/ 	.word	0x00000000


	//----- nvinfo : EIATTR_CBANK_PARAM_SIZE
	.align		4
.L_1646:
        /*00b0*/ 	.byte	0x03, 0x19
        /*00b2*/ 	.short	0x00f0


	//----- nvinfo : EIATTR_PARAM_CBANK
	.align		4
        /*00b4*/ 	.byte	0x04, 0x0a
        /*00b6*/ 	.short	(.L_1648 - .L_1647)
	.align		4
.L_1647:
        /*00b8*/ 	.word	index@(.nv.constant0._ZN7cutlass13device_kernelIN5flash22FlashAttnBwdPreprocessIN4cute5tupleIJNS3_1CILi128EEENS5_ILi64EEEEEENS_6half_tEfNS_4arch4Sm90ELb1ELb0EEEEEvNT_6ParamsE)
        /*00bc*/ 	.short	0x0210
        /*00be*/ 	.short	0x00f0


	//----- nvinfo : EIATTR_SW_WAR
	.align		4
.L_1648:
        /*00c0*/ 	.byte	0x04, 0x36
        /*00c2*/ 	.short	(.L_1650 - .L_1649)
.L_1649:
        /*00c4*/ 	.word	0x00000008
.L_1650:


//--------------------- .nv.info._ZN7cutlass13device_kernelIN5flash11enable_sm90INS1_16FlashAttnBwdSm90INS1_25CollectiveMainloopBwdSm90ILi2ELi2ELi2EN4cute5tupleIJNS5_1CILi1EEES8_S8_EEENS6_IJNS7_ILi128EEESA_NS7_ILi64EEEEEENS_6half_tEfNS_4arch4Sm90ELb1ELb0ELb0ELb1ELb0ELb1ELb0ELb0ELi2ELi1ELi2ELi2ELb0EEENS1_21CollectiveEpilogueBwdISC_SD_SF_Li256ELb1ELb0ELi1EEENS1_25SingleTileBwdLPTSchedulerILb1ELi128ELb0EEEEEEEEEvNT_6ParamsE --------------------------
	.section	.nv.info._ZN7cutlass13device_kernelIN5flash11enable_sm90INS1_16FlashAttnBwdSm90INS1_25CollectiveMainloopBwdSm90ILi2ELi2ELi2EN4cute5tupleIJNS5_1CILi1EEES8_S8_EEENS6_IJNS7_ILi128EEESA_NS7_ILi64EEEEEENS_6half_tEfNS_4arch4Sm90ELb1ELb0ELb0ELb1ELb0ELb1ELb0ELb0ELi2ELi1ELi2ELi2ELb0EEENS1_21CollectiveEpilogueBwdISC_SD_SF_Li256ELb1ELb0ELi1EEENS1_25SingleTileBwdLPTSchedulerILb1ELi128ELb0EEEEEEEEEvNT_6ParamsE,"",@"SHT_CUDA_INFO"
	.sectionflags	@""
	.align	4


	//----- nvinfo : EIATTR_CUDA_API_VERSION
	.align		4
        /*0000*/ 	.byte	0x04, 0x37
        /*0002*/ 	.short	(.L_1652 - .L_1651)
.L_1651:
        /*0004*/ 	.word	0x00000082


	//----- nvinfo : EIATTR_KPARAM_INFO
	.align		4
.L_1652:
        /*0008*/ 	.byte	0x04, 0x17
        /*000a*/ 	.short	(.L_1654 - .L_1653)
.L_1653:
        /*000c*/ 	.word	0x00000000
        /*0010*/ 	.short	0x0000
        /*0012*/ 	.short	0x0070
        /*0014*/ 	.byte	0x00, 0xf0, 0x01, 0x1a


	//----- nvinfo : EIATTR_SPARSE_MMA_MASK
	.align		4
.L_1654:
        /*0018*/ 	.byte	0x03, 0x50
        /*001a*/ 	.short	0x0000


	//----- nvinfo : EIATTR_MAXREG_COUNT
	.align		4
        /*001c*/ 	.byte	0x03, 0x1b
        /*001e*/ 	.short	0x00a8


	//----- nvinfo : EIATTR_NUM_BARRIERS
	.align		4
        /*0020*/ 	.byte	0x02, 0x4c
        /*0022*/ 	.byte	0x10
	.zero		1


	//----- nvinfo : EIATTR_EXTERNS
	.align		4
        /*0024*/ 	.byte	0x04, 0x0f
        /*0026*/ 	.short	(.L_1656 - .L_1655)


	//   ....[0]....
	.align		4
.L_1655:
        /*0028*/ 	.word	index@(__assertfail)


	//----- nvinfo : EIATTR_ANNOTATIONS
	.align		4
.L_1656:
        /*002c*/ 	.byte	0x04, 0x55
        /*002e*/ 	.short	(.L_1658 - .L_1657)


	//   ....[0]....
.L_1657:
        /* <DEDUP_REMOVED lines=22> */


	//----- nvinfo : EIATTR_MERCURY_ISA_VERSION
	.align		4
.L_1658:
        /*0180*/ 	.byte	0x03, 0x5f
        /*0182*/ 	.short	0x0101


	//----- nvinfo : EIATTR_INT_WARP_WIDE_INSTR_OFFSETS
	.align		4
        /*0184*/ 	.byte	0x04, 0x31
        /*0186*/ 	.short	(.L_1660 - .L_1659)


	//   ....[0]....
.L_1659:
        /*0188*/ 	.word	0x00000190


	//   ....[1]....
        /*018c*/ 	.word	0x000001c0


	//----- nvinfo : EIATTR_COOP_GROUP_MASK_REGIDS
	.align		4
.L_1660:
        /*0190*/ 	.byte	0x04, 0x29
        /*0192*/ 	.short	(.L_1662 - .L_1661)


	//   ....[0]....
.L_1661:
        /*0194*/ 	.word	0xffffffff


	//   ....[1]....
        /*0198*/ 	.word	0xffffffff


	//   ....[2]....
        /*019c*/ 	.word	0xffffffff


	//   ....[3]....
        /*01a0*/ 	.word	0xffffffff


	//   ....[4]....
        /*01a4*/ 	.word	0xffffffff


	//   ....[5]....
        /*01a8*/ 	.word	0xffffffff


	//   ....[6]....
        /*01ac*/ 	.word	0xffffffff


	//   ....[7]....
        /*01b0*/ 	.word	0xffffffff


	//   ....[8]....
        /*01b4*/ 	.word	0xffffffff


	//   ....[9]....
        /*01b8*/ 	.word	0xffffffff


	//   ....[10]....
        /*01bc*/ 	.word	0xffffffff


	//   ....[11]....
        /*01c0*/ 	.word	0xffffffff


	//   ....[12]....
        /*01c4*/ 	.word	0xffffffff


	//   ....[13]....
        /*01c8*/ 	.word	0xffffffff


	//   ....[14]....
        /*01cc*/ 	.word	0xffffffff


	//   ....[15]....
        /*01d0*/ 	.word	0xffffffff


	//   ....[16]....
        /*01d4*/ 	.word	0xffffffff


	//   ....[17]....
        /*01d8*/ 	.word	0xffffffff


	//   ....[18]....
        /*01dc*/ 	.word	0xffffffff


	//   ....[19]....
        /*01e0*/ 	.word	0xffffffff


	//   ....[20]....
        /*01e4*/ 	.word	0xffffffff


	//   ....[21]....
        /*01e8*/ 	.word	0xffffffff


	//   ....[22]....
        /*01ec*/ 	.word	0xffffffff


	//   ....[23]....
        /*01f0*/ 	.word	0xffffffff


	//   ....[24]....
        /*01f4*/ 	.word	0xffffffff


	//   ....[25]....
        /*01f8*/ 	.word	0xffffffff


	//   ....[26]....
        /*01fc*/ 	.word	0xffffffff


	//   ....[27]....
        /*0200*/ 	.word	0xffffffff


	//   ....[28]....
        /*0204*/ 	.word	0xffffffff


	//   ....[29]....
        /*0208*/ 	.word	0xffffffff


	//   ....[30]....
        /*020c*/ 	.word	0xffffffff


	//   ....[31]....
        /*0210*/ 	.word	0xffffffff


	//   ....[32]....
        /*0214*/ 	.word	0xffffffff


	//   ....[33]....
        /*0218*/ 	.word	0xffffffff


	//   ....[34]....
        /*021c*/ 	.word	0xffffffff


	//   ....[35]....
        /*0220*/ 	.word	0xffffffff


	//   ....[36]....
        /*0224*/ 	.word	0xffffffff


	//   ....[37]....
        /*0228*/ 	.word	0xffffffff


	//   ....[38]....
        /*022c*/ 	.word	0xffffffff


	//   ....[39]....
        /*0230*/ 	.word	0xffffffff


	//   ....[40]....
        /*0234*/ 	.word	0xffffffff


	//   ....[41]....
        /*0238*/ 	.word	0xffffffff


	//   ....[42]....
        /*023c*/ 	.word	0xffffffff


	//   ....[43]....
        /*0240*/ 	.word	0xffffffff


	//   ....[44]....
        /*0244*/ 	.word	0xffffffff


	//   ....[45]....
        /*0248*/ 	.word	0xffffffff


	//   ....[46]....
        /*024c*/ 	.word	0xffffffff


	//   ....[47]....
        /*0250*/ 	.word	0xffffffff


	//   ....[48]....
        /*0254*/ 	.word	0xffffffff


	//   ....[49]....
        /*0258*/ 	.word	0xffffffff


	//   ....[50]....
        /*025c*/ 	.word	0xffffffff


	//   ....[51]....
        /*0260*/ 	.word	0xffffffff


	//   ....[52]....
        /*0264*/ 	.word	0xffffffff


	//   ....[53]....
        /*0268*/ 	.word	0xffffffff


	//   ....[54]....
        /*026c*/ 	.word	0xffffffff


	//   ....[55]....
        /*0270*/ 	.word	0xffffffff


	//   ....[56]....
        /*0274*/ 	.word	0xffffffff


	//   ....[57]....
        /*0278*/ 	.word	0xffffffff


	//   ....[58]....
        /*027c*/ 	.word	0xffffffff


	//   ....[59]....
        /*0280*/ 	.word	0xffffffff


	//   ....[60]....
        /*0284*/ 	.word	0xffffffff


	//   ....[61]....
        /*0288*/ 	.word	0xffffffff


	//   ....[62]....
        /*028c*/ 	.word	0xffffffff


	//   ....[63]....
        /*0290*/ 	.word	0xffffffff


	//   ....[64]....
        /*0294*/ 	.word	0xffffffff


	//   ....[65]....
        /*0298*/ 	.word	0xffffffff


	//   ....[66]....
        /*029c*/ 	.word	0xffffffff


	//   ....[67]....
        /*02a0*/ 	.word	0xffffffff


	//   ....[68]....
        /*02a4*/ 	.word	0xffffffff


	//   ....[69]....
        /*02a8*/ 	.word	0xffffffff


	//   ....[70]....
        /*02ac*/ 	.word	0xffffffff


	//   ....[71]....
        /*02b0*/ 	.word	0xffffffff


	//   ....[72]....
        /*02b4*/ 	.word	0xffffffff


	//   ....[73]....
        /*02b8*/ 	.word	0xffffffff


	//   ....[74]....
        /*02bc*/ 	.word	0xffffffff


	//   ....[75]....
        /*02c0*/ 	.word	0xffffffff


	//   ....[76]....
        /*02c4*/ 	.word	0xffffffff


	//   ....[77]....
        /*02c8*/ 	.word	0xffffffff


	//   ....[78]....
        /*02cc*/ 	.word	0xffffffff


	//   ....[79]....
        /*02d0*/ 	.word	0xffffffff


	//   ....[80]....
        /*02d4*/ 	.word	0xffffffff


	//   ....[81]....
        /*02d8*/ 	.word	0xffffffff


	//   ....[82]....
        /*02dc*/ 	.word	0xffffffff


	//   ....[83]....
        /*02e0*/ 	.word	0xffffffff


	//   ....[84]....
        /*02e4*/ 	.word	0xffffffff


	//   ....[85]....
        /*02e8*/ 	.word	0xffffffff


	//   ....[86]....
        /*02ec*/ 	.word	0xffffffff


	//   ....[87]....
        /*02f0*/ 	.word	0xffffffff


	//   ....[88]....
        /*02f4*/ 	.word	0xffffffff


	//   ....[89]....
        /*02f8*/ 	.word	0xffffffff


	//   ....[90]....
        /*02fc*/ 	.word	0xffffffff


	//   ....[91]....
        /*0300*/ 	.word	0xffffffff


	//   ....[92]....
        /*0304*/ 	.word	0xffffffff


	//   ....[93]....
        /*0308*/ 	.word	0xffffffff


	//   ....[94]....
        /*030c*/ 	.word	0xffffffff


	//   ....[95]....
        /*0310*/ 	.word	0xffffffff


	//   ....[96]....
        /*0314*/ 	.word	0xffffffff


	//   ....[97]....
        /*0318*/ 	.word	0xffffffff


	//   ....[98]....
        /*031c*/ 	.word	0xffffffff


	//   ....[99]....
        /*0320*/ 	.word	0xffffffff


	//   ....[100]....
        /*0324*/ 	.word	0xffffffff


	//   ....[101]....
        /*0328*/ 	.word	0xffffffff


	//   ....[102]....
        /*032c*/ 	.word	0xffffffff


	//   ....[103]....
        /*0330*/ 	.word	0xffffffff


	//   ....[104]....
        /*0334*/ 	.word	0xffffffff


	//   ....[105]....
        /*0338*/ 	.word	0xffffffff


	//   ....[106]....
        /*033c*/ 	.word	0xffffffff


	//   ....[107]....
        /*0340*/ 	.word	0xffffffff


	//   ....[108]....
        /*0344*/ 	.word	0xffffffff


	//   ....[109]....
        /*0348*/ 	.word	0xffffffff


	//   ....[110]....
        /*034c*/ 	.word	0xffffffff


	//   ....[111]....
        /*0350*/ 	.word	0xffffffff


	//   ....[112]....
        /*0354*/ 	.word	0xffffffff


	//   ....[113]....
        /*0358*/ 	.word	0xffffffff


	//   ....[114]....
        /*035c*/ 	.word	0xffffffff


	//   ....[115]....
        /*0360*/ 	.word	0xffffffff


	//   ....[116]....
        /*0364*/ 	.word	0xffffffff


	//   ....[117]....
        /*0368*/ 	.word	0xffffffff


	//   ....[118]....
        /*036c*/ 	.word	0xffffffff


	//   ....[119]....
        /*0370*/ 	.word	0xffffffff


	//   ....[120]....
        /*0374*/ 	.word	0xffffffff


	//   ....[121]....
        /*0378*/ 	.word	0xffffffff


	//   ....[122]....
        /*037c*/ 	.word	0xffffffff


	//   ....[123]....
        /*0380*/ 	.word	0xffffffff


	//   ....[124]....
        /*0384*/ 	.word	0xffffffff


	//   ....[125]....
        /*0388*/ 	.word	0xffffffff


	//   ....[126]....
        /*038c*/ 	.word	0xffffffff


	//   ....[127]....
        /*0390*/ 	.word	0xffffffff


	//   ....[128]....
        /*0394*/ 	.word	0xffffffff


	//   ....[129]....
        /*0398*/ 	.word	0xffffffff


	//   ....[130]....
        /*039c*/ 	.word	0xffffffff


	//   ....[131]....
        /*03a0*/ 	.word	0xffffffff


	//   ....[132]....
        /*03a4*/ 	.word	0xffffffff


	//   ....[133]....
        /*03a8*/ 	.word	0xffffffff


	//   ....[134]....
        /*03ac*/ 	.word	0xffffffff


	//   ....[135]....
        /*03b0*/ 	.word	0x0500000f


	//----- nvinfo : EIATTR_COOP_GROUP_INSTR_OFFSETS
	.align		4
.L_1662:
        /*03b4*/ 	.byte	0x04, 0x28
        /*03b6*/ 	.short	(.L_1664 - .L_1663)


	//   ....[0]....
.L_1663:
        /*03b8*/ 	.word	0x00000070


	//   ....[1]....
        /*03bc*/ 	.word	0x000001a0


	//   ....[2]....
        /*03c0*/ 	.word	0x000001f0


	//   ....[3]....
        /*03c4*/ 	.word	0x000003e0


	//   ....[4]....
        /*03c8*/ 	.word	0x00000630


	//   ....[5]....
        /*03cc*/ 	.word	0x00001610


	//   ....[6]....
        /*03d0*/ 	.word	0x00002640


	//   ....[7]....
        /*03d4*/ 	.word	0x00002690


	//   ....[8]....
        /*03d8*/ 	.word	0x00002730


	//   ....[9]....
        /*03dc*/ 	.word	0x000027b0


	//   ....[10]....
        /*03e0*/ 	.word	0x000027f0


	//   ....[11]....
        /*03e4*/ 	.word	0x00002830


	//   ....[12]....
        /*03e8*/ 	.word	0x00002860


	//   ....[13]....
        /*03ec*/ 	.word	0x00002890


	//   ....[14]....
        /*03f0*/ 	.word	0x000028c0


	//   ....[15]....
        /*03f4*/ 	.word	0x00002930


	//   ....[16]....
        /*03f8*/ 	.word	0x00002bb0


	//   ....[17]....
        /*03fc*/ 	.word	0x00002c60


	//   ....[18]....
        /*0400*/ 	.word	0x00002d00


	//   ....[19]....
        /*0404*/ 	.word	0x00002d60


	//   ....[20]....
        /*0408*/ 	.word	0x00002da0


	//   ....[21]....
        /*040c*/ 	.word	0x00002de0


	//   ....[22]....
        /*0410*/ 	.word	0x00002ea0


	//   ....[23]....
        /*0414*/ 	.word	0x00002ee0


	//   ....[24]....
        /*0418*/ 	.word	0x00002f40


	//   ....[25]....
        /*041c*/ 	.word	0x00002f80


	//   ....[26]....
        /*0420*/ 	.word	0x00003020


	//   ....[27]....
        /*0424*/ 	.word	0x00003060


	//   ....[28]....
        /*0428*/ 	.word	0x00003380


	//   ....[29]....
        /*042c*/ 	.word	0x000033e0


	//   ....[30]....
        /*0430*/ 	.word	0x00003410


	//   ....[31]....
        /*0434*/ 	.word	0x00003440


	//   ....[32]....
        /*0438*/ 	.word	0x000034b0


	//   ....[33]....
        /*043c*/ 	.word	0x000034d0


	//   ....[34]....
        /*0440*/ 	.word	0x00003510


	//   ....[35]....
        /*0444*/ 	.word	0x00003550


	//   ....[36]....
        /*0448*/ 	.word	0x00003560


	//   ....[37]....
        /*044c*/ 	.word	0x000035c0


	//   ....[38]....
        /*0450*/ 	.word	0x000038e0


	//   ....[39]....
        /*0454*/ 	.word	0x000038f0


	//   ....[40]....
        /*0458*/ 	.word	0x00003900


	//   ....[41]....
        /*045c*/ 	.word	0x00003910


	//   ....[42]....
        /*0460*/ 	.word	0x00003920


	//   ....[43]....
        /*0464*/ 	.word	0x00003930


	//   ....[44]....
        /*0468*/ 	.word	0x00003940


	//   ....[45]....
        /*046c*/ 	.word	0x00003970


	//   ....[46]....
        /*0470*/ 	.word	0x00003990


	//   ....[47]....
        /*0474*/ 	.word	0x000039f0


	//   ....[48]....
        /*0478*/ 	.word	0x00003a20


	//   ....[49]....
        /*047c*/ 	.word	0x00003a50


	//   ....[50]....
        /*0480*/ 	.word	0x00003a60


	//   ....[51]....
        /*0484*/ 	.word	0x00003a70


	//   ....[52]....
        /*0488*/ 	.word	0x00003aa0


	//   ....[53]....
        /*048c*/ 	.word	0x00003ad0


	//   ....[54]....
        /*0490*/ 	.word	0x00003b00


	//   ....[55]....
        /*0494*/ 	.word	0x00003b70


	//   ....[56]....
        /*0498*/ 	.word	0x00003ba0


	//   ....[57]....
        /*049c*/ 	.word	0x00003bd0


	//   ....[58]....
        /*04a0*/ 	.word	0x00003be0


	//   ....[59]....
        /*04a4*/ 	.word	0x00003bf0


	//   ....[60]....
        /*04a8*/ 	.word	0x00003c00


	//   ....[61]....
        /*04ac*/ 	.word	0x00003c10


	//   ....[62]....
        /*04b0*/ 	.word	0x00003c40


	//   ....[63]....
        /*04b4*/ 	.word	0x00003c50


	//   ....[64]....
        /*04b8*/ 	.word	0x00003c90


	//   ....[65]....
        /*04bc*/ 	.word	0x00003cc0


	//   ....[66]....
        /*04c0*/ 	.word	0x00003cf0


	//   ....[67]....
        /*04c4*/ 	.word	0x00003d00


	//   ....[68]....
        /*04c8*/ 	.word	0x00003d10


	//   ....[69]....
        /*04cc*/ 	.word	0x00003d20


	//   ....[70]....
        /*04d0*/ 	.word	0x000062d0


	//   ....[71]....
        /*04d4*/ 	.word	0x00006310


	//   ....[72]....
        /*04d8*/ 	.word	0x00006380


	//   ....[73]....
        /*04dc*/ 	.word	0x000063c0


	//   ....[74]....
        /*04e0*/ 	.word	0x00006400


	//   ....[75]....
        /*04e4*/ 	.word	0x00006440


	//   ....[76]....
        /*04e8*/ 	.word	0x00006480


	//   ....[77]....
        /*04ec*/ 	.word	0x00006550


	//   ....[78]....
        /*04f0*/ 	.word	0x000069a0


	//   ....[79]....
        /*04f4*/ 	.word	0x000069b0


	//   ....[80]....
        /*04f8*/ 	.word	0x000069c0


	//   ....[81]....
        /*04fc*/ 	.word	0x00006a50


	//   ....[82]....
        /*0500*/ 	.word	0x00006a90


	//   ....[83]....
        /*0504*/ 	.word	0x00006ae0


	//   ....[84]....
        /*0508*/ 	.word	0x00006b30


	//   ....[85]....
        /*050c*/ 	.word	0x00006b50


	//   ....[86]....
        /*0510*/ 	.word	0x00006b60


	//   ....[87]....
        /*0514*/ 	.word	0x00006be0


	//   ....[88]....
        /*0518*/ 	.word	0x00006c20


	//   ....[89]....
        /*051c*/ 	.word	0x00006c30


	//   ....[90]....
        /*0520*/ 	.word	0x00006c50


	//   ....[91]....
        /*0524*/ 	.word	0x00006c90


	//   ....[92]....
        /*0528*/ 	.word	0x00006d80


	//   ....[93]....
        /*052c*/ 	.word	0x00006dc0


	//   ....[94]....
        /*0530*/ 	.word	0x00006e00


	//   ....[95]....
        /*0534*/ 	.word	0x00006e40


	//   ....[96]....
        /*0538*/ 	.word	0x00006e80


	//   ....[97]....
        /*053c*/ 	.word	0x00006ec0


	//   ....[98]....
        /*0540*/ 	.word	0x00006f40


	//   ....[99]....
        /*0544*/ 	.word	0x00006fb0


	//   ....[100]....
        /*0548*/ 	.word	0x00006fe0


	//   ....[101]....
        /*054c*/ 	.word	0x00007050


	//   ....[102]....
        /*0550*/ 	.word	0x00007330


	//   ....[103]....
        /*0554*/ 	.word	0x00007340


	//   ....[104]....
        /*0558*/ 	.word	0x00007350


	//   ....[105]....
        /*055c*/ 	.word	0x00007360


	//   ....[106]....
        /*0560*/ 	.word	0x00007370


	//   ....[107]....
        /*0564*/ 	.word	0x00007380


	//   ....[108]....
        /*0568*/ 	.word	0x000073b0


	//   ....[109]....
        /*056c*/ 	.word	0x000073e0


	//   ....[110]....
        /*0570*/ 	.word	0x00007420


	//   ....[111]....
        /*0574*/ 	.word	0x00007440


	//   ....[112]....
        /*0578*/ 	.word	0x00007480


	//   ....[113]....
        /*057c*/ 	.word	0x000074c0


	//   ....[114]....
        /*0580*/ 	.word	0x00007500


	//   ....[115]....
        /*0584*/ 	.word	0x00007530


	//   ....[116]....
        /*0588*/ 	.word	0x00007560


	//   ....[117]....
        /*058c*/ 	.word	0x000075a0


	//   ....[118]....
        /*0590*/ 	.word	0x000075b0


	//   ....[119]....
        /*0594*/ 	.word	0x00007600


	//   ....[120]....
        /*0598*/ 	.word	0x00007640


	//   ....[121]....
        /*059c*/ 	.word	0x00007670


	//   ....[122]....
        /*05a0*/ 	.word	0x00007680


	//   ....[123]....
        /*05a4*/ 	.word	0x00007690


	//   ....[124]....
        /*05a8*/ 	.word	0x000076d0


	//   ....[125]....
        /*05ac*/ 	.word	0x00007700


	//   ....[126]....
        /*05b0*/ 	.word	0x00007710


	//   ....[127]....
        /*05b4*/ 	.word	0x00007720


	//   ....[128]....
        /*05b8*/ 	.word	0x00007730


	//   ....[129]....
        /*05bc*/ 	.word	0x00007770


	//   ....[130]....
        /*05c0*/ 	.word	0x00007780


	//   ....[131]....
        /*05c4*/ 	.word	0x00007790


	//   ....[132]....
        /*05c8*/ 	.word	0x000077a0


	//   ....[133]....
        /*05cc*/ 	.word	0x000077e0


	//   ....[134]....
        /*05d0*/ 	.word	0x0000b090


	//   ....[135]....
        /*05d4*/ 	.word	0x0000eb50


	//----- nvinfo : EIATTR_REG_RECONFIG
	.align		4
.L_1664:
        /*05d8*/ 	.byte	0x01, 0x54
	.zero		2


	//----- nvinfo : EIATTR_SYSCALL_OFFSETS
	.align		4
        /*05dc*/ 	.byte	0x04, 0x46
        /*05de*/ 	.short	(.L_1666 - .L_1665)


	//   ....[0]....
.L_1665:
        /*05e0*/ 	.word	0x00001270


	//   ....[1]....
        /*05e4*/ 	.word	0x00001360


	//   ....[2]....
        /*05e8*/ 	.word	0x000014c0


	//   ....[3]....
        /*05ec*/ 	.word	0x000015b0


	//----- nvinfo : EIATTR_MBARRIER_INSTR_OFFSETS
	.align		4
.L_1666:
        /*05f0*/ 	.byte	0x04, 0x39
        /*05f2*/ 	.short	(.L_1668 - .L_1667)


	//   ....[0]....
.L_1667:
        /*05f4*/ 	.word	0x00000290
        /*05f8*/ 	.word	0x000000ff
        /*05fc*/ 	.word	0x00030c00
        /*0600*/ 	.short	0x0100
        /*0602*/ 	.byte	0x06
	.zero		1


	//   ....[1]....
        /*0604*/ 	.word	0x00000390
        /*0608*/ 	.word	0x000000ff
        /*060c*/ 	.word	0x00030c10
        /*0610*/ 	.short	0x0100
        /*0612*/ 	.byte	0x08
	.zero		1


	//   ....[2]....
        /*0614*/ 	.word	0x000003a0
        /*0618*/ 	.word	0x000000ff
        /*061c*/ 	.word	0x00030c20
        /*0620*/ 	.short	0x0100
        /*0622*/ 	.byte	0x08
	.zero		1


	//   ....[3]....
        /*0624*/ 	.word	0x000003b0
        /*0628*/ 	.word	0x000000ff
        /*062c*/ 	.word	0x00030c18
        /*0630*/ 	.short	0x0100
        /*0632*/ 	.byte	0x08
	.zero		1


	//   ....[4]....
        /*0634*/ 	.word	0x000003c0
        /*0638*/ 	.word	0x000000ff
        /*063c*/ 	.word	0x00030c28
        /*0640*/ 	.short	0x0100
        /*0642*/ 	.byte	0x08
	.zero		1


	//   ....[5]....
        /*0644*/ 	.word	0x000004f0
        /*0648*/ 	.word	0x000000ff
        /*064c*/ 	.word	0x00030c30
        /*0650*/ 	.short	0x0100
        /*0652*/ 	.byte	0x08
	.zero		1


	//   ....[6]....
        /*0654*/ 	.word	0x00000500
        /*0658*/ 	.word	0x000000ff
        /*065c*/ 	.word	0x00030c40
        /*0660*/ 	.short	0x0100
        /*0662*/ 	.byte	0x08
	.zero		1


	//   ....[7]....
        /*0664*/ 	.word	0x00000510
        /*0668*/ 	.word	0x000000ff
        /*066c*/ 	.word	0x00030c38
        /*0670*/ 	.short	0x0100
        /*0672*/ 	.byte	0x08
	.zero		1


	//   ....[8]....
        /*0674*/ 	.word	0x00000520
        /*0678*/ 	.word	0x000000ff
        /*067c*/ 	.word	0x00030c48
        /*0680*/ 	.short	0x0100
        /*0682*/ 	.byte	0x08
	.zero		1


	//   ....[9]....
        /*0684*/ 	.word	0x00001650
        /*0688*/ 	.word	0x000000ec
        /*068c*/ 	.word	0x00030c00
        /*0690*/ 	.short	0x010a
        /*0692*/ 	.byte	0x3f
	.zero		1


	//   ....[10]....
        /*0694*/ 	.word	0x00001780
        /*0698*/ 	.word	0x000000ec
        /*069c*/ 	.word	0x00030c00
        /*06a0*/ 	.short	0x010a
        /*06a2*/ 	.byte	0x3f
	.zero		1


	//   ....[11]....
        /*06a4*/ 	.word	0x00002010
        /*06a8*/ 	.word	0x00000006
        /*06ac*/ 	.word	0x00030c10
        /*06b0*/ 	.short	0x010a
        /*06b2*/ 	.byte	0x3f
	.zero		1


	//   ....[12]....
        /*06b4*/ 	.word	0x00002080
        /*06b8*/ 	.word	0x00000006
        /*06bc*/ 	.word	0x00030c10
        /*06c0*/ 	.short	0x010a
        /*06c2*/ 	.byte	0x3f
	.zero		1


	//   ....[13]....
        /*06c4*/ 	.word	0x000024a0
        /*06c8*/ 	.word	0x00000006
        /*06cc*/ 	.word	0x00030c30
        /*06d0*/ 	.short	0x010a
        /*06d2*/ 	.byte	0x3f
	.zero		1


	//   ....[14]....
        /*06d4*/ 	.word	0x00002520
        /*06d8*/ 	.word	0x00000006
        /*06dc*/ 	.word	0x00030c30
        /*06e0*/ 	.short	0x010a
        /*06e2*/ 	.byte	0x3f
	.zero		1


	//   ....[15]....
        /*06e4*/ 	.word	0x000050c0
        /*06e8*/ 	.word	0x00000005
        /*06ec*/ 	.word	0x00000000
        /*06f0*/ 	.short	0x0101
        /*06f2*/ 	.byte	0x3f
	.zero		1


	//   ....[16]....
        /*06f4*/ 	.word	0x00005510
        /*06f8*/ 	.word	0x00000006
        /*06fc*/ 	.word	0x00000000
        /*0700*/ 	.short	0x0101
        /*0702*/ 	.byte	0x3f
	.zero		1


	//   ....[17]....
        /*0704*/ 	.word	0x00005d10
        /*0708*/ 	.word	0x00000007
        /*070c*/ 	.word	0x00030c10
        /*0710*/ 	.short	0x010a
        /*0712*/ 	.byte	0x3f
	.zero		1


	//   ....[18]....
        /*0714*/ 	.word	0x00005d90
        /*0718*/ 	.word	0x00000007
        /*071c*/ 	.word	0x00030c10
        /*0720*/ 	.short	0x010a
        /*0722*/ 	.byte	0x3f
	.zero		1


	//   ....[19]....
        /*0724*/ 	.word	0x000061a0
        /*0728*/ 	.word	0x00000007
        /*072c*/ 	.word	0x00030c30
        /*0730*/ 	.short	0x010a
        /*0732*/ 	.byte	0x3f
	.zero		1


	//   ....[20]....
        /*0734*/ 	.word	0x00006230
        /*0738*/ 	.word	0x00000007
        /*073c*/ 	.word	0x00030c30
        /*0740*/ 	.short	0x010a
        /*0742*/ 	.byte	0x3f
	.zero		1


	//   ....[21]....
        /*0744*/ 	.word	0x000089e0
        /*0748*/ 	.word	0x00000008
        /*074c*/ 	.word	0x00000000
        /*0750*/ 	.short	0x0101
        /*0752*/ 	.byte	0x3f
	.zero		1


	//   ....[22]....
        /*0754*/ 	.word	0x00008e50
        /*0758*/ 	.word	0x00000007
        /*075c*/ 	.word	0x00000000
        /*0760*/ 	.short	0x0101
        /*0762*/ 	.byte	0x3f
	.zero		1


	//   ....[23]....
        /*0764*/ 	.word	0x0000d1e0
        /*0768*/ 	.word	0x0000000f
        /*076c*/ 	.word	0x00030c20
        /*0770*/ 	.short	0x010a
        /*0772*/ 	.byte	0x3f
	.zero		1


	//   ....[24]....
        /*0774*/ 	.word	0x0000d780
        /*0778*/ 	.word	0x0000000f
        /*077c*/ 	.word	0x00030c40
        /*0780*/ 	.short	0x010a
        /*0782*/ 	.byte	0x3f
	.zero		1


	//   ....[25]....
        /*0784*/ 	.word	0x0000d9e0
        /*0788*/ 	.word	0x0000000f
        /*078c*/ 	.word	0x00030c28
        /*0790*/ 	.short	0x010a
        /*0792*/ 	.byte	0x3f
	.zero		1


	//   ....[26]....
        /*0794*/ 	.word	0x0000dc40
        /*0798*/ 	.word	0x0000000f
        /*079c*/ 	.word	0x00030c48
        /*07a0*/ 	.short	0x010a
        /*07a2*/ 	.byte	0x3f
	.zero		1


	//   ....[27]....
        /*07a4*/ 	.word	0x0000de40
        /*07a8*/ 	.word	0x0000000f
        /*07ac*/ 	.word	0x00030c20
        /*07b0*/ 	.short	0x010a
        /*07b2*/ 	.byte	0x3f
	.zero		1


	//   ....[28]....
        /*07b4*/ 	.word	0x0000e110
        /*07b8*/ 	.word	0x0000000f
        /*07bc*/ 	.word	0x00030c40
        /*07c0*/ 	.short	0x010a
        /*07c2*/ 	.byte	0x3f
	.zero		1


	//   ....[29]....
        /*07c4*/ 	.word	0x0000e340
        /*07c8*/ 	.word	0x0000000f
        /*07cc*/ 	.word	0x00030c28
        /*07d0*/ 	.short	0x010a
        /*07d2*/ 	.byte	0x3f
	.zero		1


	//   ....[30]....
        /*07d4*/ 	.word	0x0000e5e0
        /*07d8*/ 	.word	0x00000003
        /*07dc*/ 	.word	0x00030c40
        /*07e0*/ 	.short	0x010a
        /*07e2*/ 	.byte	0x3f
	.zero		1


	//   ....[31]....
        /*07e4*/ 	.word	0x0000e9d0
        /*07e8*/ 	.word	0x00000007
        /*07ec*/ 	.word	0x00000000
        /*07f0*/ 	.short	0x010a
        /*07f2*/ 	.byte	0x3f
	.zero		1


	//   ....[32]....
        /*07f4*/ 	.word	0x0000ea20
        /*07f8*/ 	.word	0x00000003
        /*07fc*/ 	.word	0x00000000
        /*0800*/ 	.short	0x010a
        /*0802*/ 	.byte	0x3f
	.zero		1


	//   ....[33]....
        /*0804*/ 	.word	0x0000ea80
        /*0808*/ 	.word	0x00000005
        /*080c*/ 	.word	0x00000000
        /*0810*/ 	.short	0x010a
        /*0812*/ 	.byte	0x3f
	.zero		1


	//   ....[34]....
        /*0814*/ 	.word	0x0000eab0
        /*0818*/ 	.word	0x00000003
        /*081c*/ 	.word	0x00000000
        /*0820*/ 	.short	0x010a
        /*0822*/ 	.byte	0x3f
	.zero		1


	//   ....[35]....
        /*0824*/ 	.word	0x0000eb80
        /*0828*/ 	.word	0x000000ec
        /*082c*/ 	.word	0x00030c00
        /*0830*/ 	.short	0x010a
        /*0832*/ 	.byte	0x3f
	.zero		1


	//   ....[36]....
        /*0834*/ 	.word	0x0000ebd0
        /*0838*/ 	.word	0x00000006
        /*083c*/ 	.word	0x00030c10
        /*0840*/ 	.short	0x010a
        /*0842*/ 	.byte	0x3f
	.zero		1


	//   ....[37]....
        /*0844*/ 	.word	0x0000ec20
        /*0848*/ 	.word	0x00000006
        /*084c*/ 	.word	0x00030c30
        /*0850*/ 	.short	0x010a
        /*0852*/ 	.byte	0x3f
	.zero		1


	//   ....[38]....
        /*0854*/ 	.word	0x0000ec70
        /*0858*/ 	.word	0x00000007
        /*085c*/ 	.word	0x00030c10
        /*0860*/ 	.short	0x010a
        /*0862*/ 	.byte	0x3f
	.zero		1


	//   ....[39]....
        /*0864*/ 	.word	0x0000ecc0
        /*0868*/ 	.word	0x00000007
        /*086c*/ 	.word	0x00030c30
        /*0870*/ 	.short	0x010a
        /*0872*/ 	.byte	0x3f
	.zero		1


	//   ....[40]....
        /*0874*/ 	.word	0x0000ed10
        /*0878*/ 	.word	0x0000000f
        /*087c*/ 	.word	0x00030c20
        /*0880*/ 	.short	0x010a
        /*0882*/ 	.byte	0x3f
	.zero		1


	//   ....[41]....
        /*0884*/ 	.word	0x0000ed60
        /*0888*/ 	.word	0x0000000f
        /*088c*/ 	.word	0x00030c40
        /*0890*/ 	.short	0x010a
        /*0892*/ 	.byte	0x3f
	.zero		1


	//   ....[42]....
        /*0894*/ 	.word	0x0000edb0
        /*0898*/ 	.word	0x0000000f
        /*089c*/ 	.word	0x00030c28
        /*08a0*/ 	.short	0x010a
        /*08a2*/ 	.byte	0x3f
	.zero		1


	//   ....[43]....
        /*08a4*/ 	.word	0x0000ee00
        /*08a8*/ 	.word	0x0000000f
        /*08ac*/ 	.word	0x00030c48
        /*08b0*/ 	.short	0x010a
        /*08b2*/ 	.byte	0x3f
	.zero		1


	//   ....[44]....
        /*08b4*/ 	.word	0x0000ee60
        /*08b8*/ 	.word	0x0000000f
        /*08bc*/ 	.word	0x00030c20
        /*08c0*/ 	.short	0x010a
        /*08c2*/ 	.byte	0x3f
	.zero		1


	//   ....[45]....
        /*08c4*/ 	.word	0x0000eeb0
        /*08c8*/ 	.word	0x0000000f
        /*08cc*/ 	.word	0x00030c40
        /*08d0*/ 	.short	0x010a
        /*08d2*/ 	.byte	0x3f
	.zero		1


	//   ....[46]....
        /*08d4*/ 	.word	0x0000ef00
        /*08d8*/ 	.word	0x0000000f
        /*08dc*/ 	.word	0x00030c28
        /*08e0*/ 	.short	0x010a
        /*08e2*/ 	.byte	0x3f
	.zero		1


	//   ....[47]....
        /*08e4*/ 	.word	0x0000ef50
        /*08e8*/ 	.word	0x00000003
        /*08ec*/ 	.word	0x00030c40
        /*08f0*/ 	.short	0x010a
        /*08f2*/ 	.byte	0x3f
	.zero		1


	//   ....[48]....
        /*08f4*/ 	.word	0x0000f020
        /*08f8*/ 	.word	0x00000007
        /*08fc*/ 	.word	0x00000000
        /*0900*/ 	.short	0x010a
        /*0902*/ 	.byte	0x3f
	.zero		1


	//   ....[49]....
        /*0904*/ 	.word	0x0000f070
        /*0908*/ 	.word	0x00000003
        /*090c*/ 	.word	0x00000000
        /*0910*/ 	.short	0x010a
        /*0912*/ 	.byte	0x3f
	.zero		1


	//   ....[50]....
        /*0914*/ 	.word	0x0000f0c0
        /*0918*/ 	.word	0x00000005
        /*091c*/ 	.word	0x00000000
        /*0920*/ 	.short	0x010a
        /*0922*/ 	.byte	0x3f
	.zero		1


	//----- nvinfo : EIATTR_NUM_MBARRIERS
	.align		4
.L_1668:
        /*0924*/ 	.byte	0x03, 0x38
        /*0926*/ 	.short	0x0009


	//----- nvinfo : EIATTR_EXIT_INSTR_OFFSETS
	.align		4
        /*0928*/ 	.byte	0x04, 0x1c
        /*092a*/ 	.short	(.L_1670 - .L_1669)


	//   ....[0]....
.L_1669:
        /*092c*/ 	.word	0x0000eb00


	//----- nvinfo : EIATTR_MAX_THREADS
	.align		4
.L_1670:
        /*0930*/ 	.byte	0x04, 0x05
        /*0932*/ 	.short	(.L_1672 - .L_1671)
.L_1671:
        /*0934*/ 	.word	0x00000180
        /*0938*/ 	.word	0x00000001
        /*093c*/ 	.word	0x00000001


	//----- nvinfo : EIATTR_CRS_STACK_SIZE
	.align		4
.L_1672:
        /*0940*/ 	.byte	0x04, 0x1e
        /*0942*/ 	.short	(.L_1674 - .L_1673)
.L_1673:
        /*0944*/ 	.word	0x00000000


	//----- nvinfo : EIATTR_CBANK_PARAM_SIZE
	.align		4
.L_1674:
        /*0948*/ 	.byte	0x03, 0x19
        /*094a*/ 	.short	0x06f0


	//----- nvinfo : EIATTR_PARAM_CBANK
	.align		4
        /*094c*/ 	.byte	0x04, 0x0a
        /*094e*/ 	.short	(.L_1676 - .L_1675)
	.align		4
.L_1675:
        /*0950*/ 	.word	index@(.nv.constant0._ZN7cutlass13device_kernelIN5flash11enable_sm90INS1_16FlashAttnBwdSm90INS1_25CollectiveMainloopBwdSm90ILi2ELi2ELi2EN4cute5tupleIJNS5_1CILi1EEES8_S8_EEENS6_IJNS7_ILi128EEESA_NS7_ILi64EEEEEENS_6half_tEfNS_4arch4Sm90ELb1ELb0ELb0ELb1ELb0ELb1ELb0ELb0ELi2ELi1ELi2ELi2ELb0EEENS1_21CollectiveEpilogueBwdISC_SD_SF_Li256ELb1ELb0ELi1EEENS1_25SingleTileBwdLPTSchedulerILb1ELi128ELb0EEEEEEEEEvNT_6ParamsE)
        /*0954*/ 	.short	0x0210
        /*0956*/ 	.short	0x06f0


	//----- nvinfo : EIATTR_SW_WAR
	.align		4
.L_1676:
        /*0958*/ 	.byte	0x04, 0x36
        /*095a*/ 	.short	(.L_1678 - .L_1677)
.L_1677:
        /*095c*/ 	.word	0x00000008
.L_1678:


//--------------------- .nv.info._ZN7cutlass13device_kernelIN5flash11enable_sm90INS1_16FlashAttnBwdSm90INS1_25CollectiveMainloopBwdSm90ILi2ELi2ELi2EN4cute5tupleIJNS5_1CILi1EEES8_S8_EEENS6_IJNS7_ILi128EEESA_NS7_ILi64EEEEEENS_6half_tEfNS_4arch4Sm90ELb1ELb0ELb0ELb1ELb1ELb1ELb0ELb0ELi2ELi1ELi2ELi2ELb0EEENS1_21CollectiveEpilogueBwdISC_SD_SF_Li256ELb1ELb0ELi1EEENS1_25SingleTileBwdLPTSchedulerILb1ELi128ELb1EEEEEEEEEvNT_6ParamsE --------------------------
	.section	.nv.info._ZN7cutlass13device_kernelIN5flash11enable_sm90INS1_16FlashAttnBwdSm90INS1_25CollectiveMainloopBwdSm90ILi2ELi2ELi2EN4cute5tupleIJNS5_1CILi1EEES8_S8_EEENS6_IJNS7_ILi128EEESA_NS7_ILi64EEEEEENS_6half_tEfNS_4arch4Sm90ELb1ELb0ELb0ELb1ELb1ELb1ELb0ELb0ELi2ELi1ELi2ELi2ELb0EEENS1_21CollectiveEpilogueBwdISC_SD_SF_Li256ELb1ELb0ELi1EEENS1_25SingleTileBwdLPTSchedulerILb1ELi128ELb1EEEEEEEEEvNT_6ParamsE,"",@"SHT_CUDA_INFO"
	.sectionflags	@""
	.align	4


	//----- nvinfo : EIATTR_CUDA_API_VERSION
	.align		4
        /*0000*/ 	.byte	0x04, 0x37
        /*0002*/ 	.short	(.L_1680 - .L_1679)
.L_1679:
        /*0004*/ 	.word	0x00000082


	//----- nvinfo : EIATTR_KPARAM_INFO
	.align		4
.L_1680:
        /*0008*/ 	.byte	0x04, 0x17
        /*000a*/ 	.short	(.L_1682 - .L_1681)
.L_1681:
        /*000c*/ 	.word	0x00000000
        /*0010*/ 	.short	0x0000
        /*0012*/ 	.short	0x0070
        /*0014*/ 	.byte	0x00, 0xf0, 0x01, 0x1a


	//----- nvinfo : EIATTR_SPARSE_MMA_MASK
	.align		4
.L_1682:
        /*0018*/ 	.byte	0x03, 0x50
        /*001a*/ 	.short	0x0000


	//----- nvinfo : EIATTR_MAXREG_COUNT
	.align		4
        /*001c*/ 	.byte	0x03, 0x1b
        /*001e*/ 	.short	0x00a8


	//----- nvinfo : EIATTR_NUM_BARRIERS
	.align		4
        /*0020*/ 	.byte	0x02, 0x4c
        /*0022*/ 	.byte	0x10
	.zero		1


	//----- nvinfo : EIATTR_EXTERNS
	.align		4
        /*0024*/ 	.byte	0x04, 0x0f
        /*0026*/ 	.short	(.L_1684 - .L_1683)


	//   ....[0]....
	.align		4
.L_1683:
        /*0028*/ 	.word	index@(__assertfail)


	//----- nvinfo : EIATTR_ANNOTATIONS
	.align		4
.L_1684:
        /*002c*/ 	.byte	0x04, 0x55
        /*002e*/ 	.short	(.L_1686 - .L_1685)


	//   ....[0]....
.L_1685:
        /* <DEDUP_REMOVED lines=22> */


	//----- nvinfo : EIATTR_MERCURY_ISA_VERSION
	.align		4
.L_1686:
        /*0180*/ 	.byte	0x03, 0x5f
        /*0182*/ 	.short	0x0101


	//----- nvinfo : EIATTR_INT_WARP_WIDE_INSTR_OFFSETS
	.align		4
        /*0184*/ 	.byte	0x04, 0x31
        /*0186*/ 	.short	(.L_1688 - .L_1687)


	//   ....[0]....
.L_1687:
        /*0188*/ 	.word	0x00000190


	//   ....[1]....
        /*018c*/ 	.word	0x000001c0


	//   ....[2]....
        /*0190*/ 	.word	0x0000c260


	//   ....[3]....
        /*0194*/ 	.word	0x0000c910


	//   ....[4]....
        /*0198*/ 	.word	0x0000ce40


	//----- nvinfo : EIATTR_COOP_GROUP_MASK_REGIDS
	.align		4
.L_1688:
        /*019c*/ 	.byte	0x04, 0x29
        /*019e*/ 	.short	(.L_1690 - .L_1689)


	//   ....[0]....
.L_1689:
        /*01a0*/ 	.word	0xffffffff


	//   ....[1]....
        /*01a4*/ 	.word	0xffffffff


	//   ....[2]....
        /*01a8*/ 	.word	0xffffffff


	//   ....[3]....
        /*01ac*/ 	.word	0xffffffff


	//   ....[4]....
        /*01b0*/ 	.word	0xffffffff


	//   ....[5]....
        /*01b4*/ 	.word	0xffffffff


	//   ....[6]....
        /*01b8*/ 	.word	0xffffffff


	//   ....[7]....
        /*01bc*/ 	.word	0xffffffff


	//   ....[8]....
        /*01c0*/ 	.word	0xffffffff


	//   ....[9]....
        /*01c4*/ 	.word	0xffffffff


	//   ....[10]....
        /*01c8*/ 	.word	0xffffffff


	//   ....[11]....
        /*01cc*/ 	.word	0xffffffff


	//   ....[12]....
        /*01d0*/ 	.word	0xffffffff


	//   ....[13]....
        /*01d4*/ 	.word	0xffffffff


	//   ....[14]....
        /*01d8*/ 	.word	0xffffffff


	//   ....[15]....
        /*01dc*/ 	.word	0xffffffff


	//   ....[16]....
        /*01e0*/ 	.word	0xffffffff


	//   ....[17]....
        /*01e4*/ 	.word	0xffffffff


	//   ....[18]....
        /*01e8*/ 	.word	0xffffffff


	//   ....[19]....
        /*01ec*/ 	.word	0xffffffff


	//   ....[20]....
        /*01f0*/ 	.word	0xffffffff


	//   ....[21]....
        /*01f4*/ 	.word	0xffffffff


	//   ....[22]....
        /*01f8*/ 	.word	0xffffffff


	//   ....[23]....
        /*01fc*/ 	.word	0xffffffff


	//   ....[24]....
        /*0200*/ 	.word	0xffffffff


	//   ....[25]....
        /*0204*/ 	.word	0xffffffff


	//   ....[26]....
        /*0208*/ 	.word	0xffffffff


	//   ....[27]....
        /*020c*/ 	.word	0xffffffff


	//   ....[28]....
        /*0210*/ 	.word	0xffffffff


	//   ....[29]....
        /*0214*/ 	.word	0xffffffff


	//   ....[30]....
        /*0218*/ 	.word	0xffffffff


	//   ....[31]....
        /*021c*/ 	.word	0xffffffff


	//   ....[32]....
        /*0220*/ 	.word	0xffffffff


	//   ....[33]....
        /*0224*/ 	.word	0xffffffff


	//   ....[34]....
        /*0228*/ 	.word	0xffffffff


	//   ....[35]....
        /*022c*/ 	.word	0xffffffff


	//   ....[36]....
        /*0230*/ 	.word	0xffffffff


	//   ....[37]....
        /*0234*/ 	.word	0xffffffff


	//   ....[38]....
        /*0238*/ 	.word	0xffffffff


	//   ....[39]....
        /*023c*/ 	.word	0xffffffff


	//   ....[40]....
        /*0240*/ 	.word	0xffffffff


	//   ....[41]....
        /*0244*/ 	.word	0xffffffff


	//   ....[42]....
        /*0248*/ 	.word	0xffffffff


	//   ....[43]....
        /*024c*/ 	.word	0xffffffff


	//   ....[44]....
        /*0250*/ 	.word	0xffffffff


	//   ....[45]....
        /*0254*/ 	.word	0xffffffff


	//   ....[46]....
        /*0258*/ 	.word	0xffffffff


	//   ....[47]....
        /*025c*/ 	.word	0xffffffff


	//   ....[48]....
        /*0260*/ 	.word	0xffffffff


	//   ....[49]....
        /*0264*/ 	.word	0xffffffff


	//   ....[50]....
        /*0268*/ 	.word	0xffffffff


	//   ....[51]....
        /*026c*/ 	.word	0xffffffff


	//   ....[52]....
        /*0270*/ 	.word	0xffffffff


	//   ....[53]....
        /*0274*/ 	.word	0xffffffff


	//   ....[54]....
        /*0278*/ 	.word	0xffffffff


	//   ....[55]....
        /*027c*/ 	.word	0xffffffff


	//   ....[56]....
        /*0280*/ 	.word	0xffffffff


	//   ....[57]....
        /*0284*/ 	.word	0xffffffff


	//   ....[58]....
        /*0288*/ 	.word	0xffffffff


	//   ....[59]....
        /*028c*/ 	.word	0xffffffff


	//   ....[60]....
        /*0290*/ 	.word	0xffffffff


	//   ....[61]....
        /*0294*/ 	.word	0xffffffff


	//   ....[62]....
        /*0298*/ 	.word	0xffffffff


	//   ....[63]....
        /*029c*/ 	.word	0xffffffff


	//   ....[64]....
        /*02a0*/ 	.word	0xffffffff


	//   ....[65]....
        /*02a4*/ 	.word	0xffffffff


	//   ....[66]....
        /*02a8*/ 	.word	0xffffffff


	//   ....[67]....
        /*02ac*/ 	.word	0xffffffff


	//   ....[68]....
        /*02b0*/ 	.word	0xffffffff


	//   ....[69]....
        /*02b4*/ 	.word	0xffffffff


	//   ....[70]....
        /*02b8*/ 	.word	0xffffffff


	//   ....[71]....
        /*02bc*/ 	.word	0xffffffff


	//   ....[72]....
        /*02c0*/ 	.word	0xffffffff


	//   ....[73]....
        /*02c4*/ 	.word	0xffffffff


	//   ....[74]....
        /*02c8*/ 	.word	0xffffffff


	//   ....[75]....
        /*02cc*/ 	.word	0xffffffff


	//   ....[76]....
        /*02d0*/ 	.word	0xffffffff


	//   ....[77]....
        /*02d4*/ 	.word	0xffffffff


	//   ....[78]....
        /*02d8*/ 	.word	0xffffffff


	//   ....[79]....
        /*02dc*/ 	.word	0xffffffff


	//   ....[80]....
        /*02e0*/ 	.word	0xffffffff


	//   ....[81]....
        /*02e4*/ 	.word	0xffffffff


	//   ....[82]....
        /*02e8*/ 	.word	0xffffffff


	//   ....[83]....
        /*02ec*/ 	.word	0xffffffff


	//   ....[84]....
        /*02f0*/ 	.word	0xffffffff


	//   ....[85]....
        /*02f4*/ 	.word	0xffffffff


	//   ....[86]....
        /*02f8*/ 	.word	0xffffffff


	//   ....[87]....
        /*02fc*/ 	.word	0xffffffff


	//   ....[88]....
        /*0300*/ 	.word	0xffffffff


	//   ....[89]....
        /*0304*/ 	.word	0xffffffff


	//   ....[90]....
        /*0308*/ 	.word	0xffffffff


	//   ....[91]....
        /*030c*/ 	.word	0xffffffff


	//   ....[92]....
        /*0310*/ 	.word	0xffffffff


	//   ....[93]....
        /*0314*/ 	.word	0xffffffff


	//   ....[94]....
        /*0318*/ 	.word	0xffffffff


	//   ....[95]....
        /*031c*/ 	.word	0xffffffff


	//   ....[96]....
        /*0320*/ 	.word	0xffffffff


	//   ....[97]....
        /*0324*/ 	.word	0xffffffff


	//   ....[98]....
        /*0328*/ 	.word	0xffffffff


	//   ....[99]....
        /*032c*/ 	.word	0xffffffff


	//   ....[100]....
        /*0330*/ 	.word	0xffffffff


	//   ....[101]....
        /*0334*/ 	.word	0xffffffff


	//   ....[102]....
        /*0338*/ 	.word	0xffffffff


	//   ....[103]....
        /*033c*/ 	.word	0xffffffff


	//   ....[104]....
        /*0340*/ 	.word	0xffffffff


	//   ....[105]....
        /*0344*/ 	.word	0xffffffff


	//   ....[106]....
        /*0348*/ 	.word	0xffffffff


	//   ....[107]....
        /*034c*/ 	.word	0xffffffff


	//   ....[108]....
        /*0350*/ 	.word	0xffffffff


	//   ....[109]....
        /*0354*/ 	.word	0xffffffff


	//   ....[110]....
        /*0358*/ 	.word	0xffffffff


	//   ....[111]....
        /*035c*/ 	.word	0xffffffff


	//   ....[112]....
        /*0360*/ 	.word	0xffffffff


	//   ....[113]....
        /*0364*/ 	.word	0xffffffff


	//   ....[114]....
        /*0368*/ 	.word	0xffffffff


	//   ....[115]....
        /*036c*/ 	.word	0xffffffff


	//   ....[116]....
        /*0370*/ 	.word	0xffffffff


	//   ....[117]....
        /*0374*/ 	.word	0xffffffff


	//   ....[118]....
        /*0378*/ 	.word	0xffffffff


	//   ....[119]....
        /*037c*/ 	.word	0xffffffff


	//   ....[120]....
        /*0380*/ 	.word	0xffffffff


	//   ....[121]....
        /*0384*/ 	.word	0xffffffff


	//   ....[122]....
        /*0388*/ 	.word	0xffffffff


	//   ....[123]....
        /*038c*/ 	.word	0xffffffff


	//   ....[124]....
        /*0390*/ 	.word	0xffffffff


	//   ....[125]....
        /*0394*/ 	.word	0xffffffff


	//   ....[126]....
        /*0398*/ 	.word	0xffffffff


	//   ....[127]....
        /*039c*/ 	.word	0xffffffff


	//   ....[128]....
        /*03a0*/ 	.word	0xffffffff


	//   ....[129]....
        /*03a4*/ 	.word	0xffffffff


	//   ....[130]....
        /*03a8*/ 	.word	0xffffffff


	//   ....[131]....
        /*03ac*/ 	.word	0xffffffff


	//   ....[132]....
        /*03b0*/ 	.word	0xffffffff


	//   ....[133]....
        /*03b4*/ 	.word	0xffffffff


	//   ....[134]....
        /*03b8*/ 	.word	0xffffffff


	//   ....[135]....
        /*03bc*/ 	.word	0xffffffff


	//   ....[136]....
        /*03c0*/ 	.word	0xffffffff


	//   ....[137]....
        /*03c4*/ 	.word	0xffffffff


	//   ....[138]....
        /*03c8*/ 	.word	0xffffffff


	//   ....[139]....
        /*03cc*/ 	.word	0xffffffff


	//   ....[140]....
        /*03d0*/ 	.word	0xffffffff


	//   ....[141]....
        /*03d4*/ 	.word	0x0500000f


	//   ....[142]....
        /*03d8*/ 	.word	0x0500000f


	//   ....[143]....
        /*03dc*/ 	.word	0x0500000f


	//   ....[144]....
        /*03e0*/ 	.word	0x0500000f


	//----- nvinfo : EIATTR_COOP_GROUP_INSTR_OFFSETS
	.align		4
.L_1690:
        /*03e4*/ 	.byte	0x04, 0x28
        /*03e6*/ 	.short	(.L_1692 - .L_1691)


	//   ....[0]....
.L_1691:
        /*03e8*/ 	.word	0x00000070


	//   ....[1]....
        /*03ec*/ 	.word	0x000001a0


	//   ....[2]....
        /*03f0*/ 	.word	0x000001f0


	//   ....[3]....
        /*03f4*/ 	.word	0x000003e0


	//   ....[4]....
        /*03f8*/ 	.word	0x00000630


	//   ....[5]....
        /*03fc*/ 	.word	0x00001630


	//   ....[6]....
        /*0400*/ 	.word	0x00002660


	//   ....[7]....
        /*0404*/ 	.word	0x000026b0


	//   ....[8]....
        /*0408*/ 	.word	0x00002750


	//   ....[9]....
        /*040c*/ 	.word	0x000027d0


	//   ....[10]....
        /*0410*/ 	.word	0x00002810


	//   ....[11]....
        /*0414*/ 	.word	0x00002850


	//   ....[12]....
        /*0418*/ 	.word	0x00002880


	//   ....[13]....
        /*041c*/ 	.word	0x000028b0


	//   ....[14]....
        /*0420*/ 	.word	0x000028e0


	//   ....[15]....
        /*0424*/ 	.word	0x00002950


	//   ....[16]....
        /*0428*/ 	.word	0x00002bd0


	//   ....[17]....
        /*042c*/ 	.word	0x00002c80


	//   ....[18]....
        /*0430*/ 	.word	0x00002d20


	//   ....[19]....
        /*0434*/ 	.word	0x00002d80


	//   ....[20]....
        /*0438*/ 	.word	0x00002dc0


	//   ....[21]....
        /*043c*/ 	.word	0x00002e00


	//   ....[22]....
        /*0440*/ 	.word	0x00002ec0


	//   ....[23]....
        /*0444*/ 	.word	0x00002f00


	//   ....[24]....
        /*0448*/ 	.word	0x00002f60


	//   ....[25]....
        /*044c*/ 	.word	0x00002fa0


	//   ....[26]....
        /*0450*/ 	.word	0x00003040


	//   ....[27]....
        /*0454*/ 	.word	0x00003080


	//   ....[28]....
        /*0458*/ 	.word	0x000033a0


	//   ....[29]....
        /*045c*/ 	.word	0x00003400


	//   ....[30]....
        /*0460*/ 	.word	0x00003430


	//   ....[31]....
        /*0464*/ 	.word	0x00003460


	//   ....[32]....
        /*0468*/ 	.word	0x000034d0


	//   ....[33]....
        /*046c*/ 	.word	0x000034f0


	//   ....[34]....
        /*0470*/ 	.word	0x00003530


	//   ....[35]....
        /*0474*/ 	.word	0x00003570


	//   ....[36]....
        /*0478*/ 	.word	0x00003580


	//   ....[37]....
        /*047c*/ 	.word	0x000035e0


	//   ....[38]....
        /*0480*/ 	.word	0x00003900


	//   ....[39]....
        /*0484*/ 	.word	0x00003910


	//   ....[40]....
        /*0488*/ 	.word	0x00003920


	//   ....[41]....
        /*048c*/ 	.word	0x00003930


	//   ....[42]....
        /*0490*/ 	.word	0x00003940


	//   ....[43]....
        /*0494*/ 	.word	0x00003950


	//   ....[44]....
        /*0498*/ 	.word	0x00003960


	//   ....[45]....
        /*049c*/ 	.word	0x00003990


	//   ....[46]....
        /*04a0*/ 	.word	0x000039b0


	//   ....[47]....
        /*04a4*/ 	.word	0x00003a10


	//   ....[48]....
        /*04a8*/ 	.word	0x00003a40


	//   ....[49]....
        /*04ac*/ 	.word	0x00003a70


	//   ....[50]....
        /*04b0*/ 	.word	0x00003a80


	//   ....[51]....
        /*04b4*/ 	.word	0x00003a90


	//   ....[52]....
        /*04b8*/ 	.word	0x00003ac0


	//   ....[53]....
        /*04bc*/ 	.word	0x00003af0


	//   ....[54]....
        /*04c0*/ 	.word	0x00003b20


	//   ....[55]....
        /*04c4*/ 	.word	0x00003b90


	//   ....[56]....
        /*04c8*/ 	.word	0x00003bc0


	//   ....[57]....
        /*04cc*/ 	.word	0x00003bf0


	//   ....[58]....
        /*04d0*/ 	.word	0x00003c00


	//   ....[59]....
        /*04d4*/ 	.word	0x00003c10


	//   ....[60]....
        /*04d8*/ 	.word	0x00003c20


	//   ....[61]....
        /*04dc*/ 	.word	0x00003c30


	//   ....[62]....
        /*04e0*/ 	.word	0x00003c60


	//   ....[63]....
        /*04e4*/ 	.word	0x00003c70


	//   ....[64]....
        /*04e8*/ 	.word	0x00003cb0


	//   ....[65]....
        /*04ec*/ 	.word	0x00003ce0


	//   ....[66]....
        /*04f0*/ 	.word	0x00003d10


	//   ....[67]....
        /*04f4*/ 	.word	0x00003d20


	//   ....[68]....
        /*04f8*/ 	.word	0x00003d30


	//   ....[69]....
        /*04fc*/ 	.word	0x00003d40


	//   ....[70]....
        /*0500*/ 	.word	0x000062f0


	//   ....[71]....
        /*0504*/ 	.word	0x00006330


	//   ....[72]....
        /*0508*/ 	.word	0x000063a0


	//   ....[73]....
        /*050c*/ 	.word	0x000063e0


	//   ....[74]....
        /*0510*/ 	.word	0x00006420


	//   ....[75]....
        /*0514*/ 	.word	0x00006460


	//   ....[76]....
        /*0518*/ 	.word	0x000064a0


	//   ....[77]....
        /*051c*/ 	.word	0x00006570


	//   ....[78]....
        /*0520*/ 	.word	0x000069c0


	//   ....[79]....
        /*0524*/ 	.word	0x000069d0


	//   ....[80]....
        /*0528*/ 	.word	0x000069e0


	//   ....[81]....
        /*052c*/ 	.word	0x00006a70


	//   ....[82]....
        /*0530*/ 	.word	0x00006ab0


	//   ....[83]....
        /*0534*/ 	.word	0x00006b00


	//   ....[84]....
        /*0538*/ 	.word	0x00006b50


	//   ....[85]....
        /*053c*/ 	.word	0x00006b70


	//   ....[86]....
        /*0540*/ 	.word	0x00006b80


	//   ....[87]....
        /*0544*/ 	.word	0x00006c00


	//   ....[88]....
        /*0548*/ 	.word	0x00006c40


	//   ....[89]....
        /*054c*/ 	.word	0x00006c50


	//   ....[90]....
        /*0550*/ 	.word	0x00006c70


	//   ....[91]....
        /*0554*/ 	.word	0x00006cb0


	//   ....[92]....
        /*0558*/ 	.word	0x00006da0


	//   ....[93]....
        /*055c*/ 	.word	0x00006de0


	//   ....[94]....
        /*0560*/ 	.word	0x00006e20


	//   ....[95]....
        /*0564*/ 	.word	0x00006e60


	//   ....[96]....
        /*0568*/ 	.word	0x00006ea0


	//   ....[97]....
        /*056c*/ 	.word	0x00006ee0


	//   ....[98]....
        /*0570*/ 	.word	0x00006f60


	//   ....[99]....
        /*0574*/ 	.word	0x00006fd0


	//   ....[100]....
        /*0578*/ 	.word	0x00007000


	//   ....[101]....
        /*057c*/ 	.word	0x00007070


	//   ....[102]....
        /*0580*/ 	.word	0x00007350


	//   ....[103]....
        /*0584*/ 	.word	0x00007360


	//   ....[104]....
        /*0588*/ 	.word	0x00007370


	//   ....[105]....
        /*058c*/ 	.word	0x00007380


	//   ....[106]....
        /*0590*/ 	.word	0x00007390


	//   ....[107]....
        /*0594*/ 	.word	0x000073a0


	//   ....[108]....
        /*0598*/ 	.word	0x000073d0


	//   ....[109]....
        /*059c*/ 	.word	0x00007400


	//   ....[110]....
        /*05a0*/ 	.word	0x00007440


	//   ....[111]....
        /*05a4*/ 	.word	0x00007460


	//   ....[112]....
        /*05a8*/ 	.word	0x000074a0


	//   ....[113]....
        /*05ac*/ 	.word	0x000074e0


	//   ....[114]....
        /*05b0*/ 	.word	0x00007520


	//   ....[115]....
        /*05b4*/ 	.word	0x00007550


	//   ....[116]....
        /*05b8*/ 	.word	0x00007580


	//   ....[117]....
        /*05bc*/ 	.word	0x000075c0


	//   ....[118]....
        /*05c0*/ 	.word	0x000075d0


	//   ....[119]....
        /*05c4*/ 	.word	0x00007620


	//   ....[120]....
        /*05c8*/ 	.word	0x00007660


	//   ....[121]....
        /*05cc*/ 	.word	0x00007690


	//   ....[122]....
        /*05d0*/ 	.word	0x000076a0


	//   ....[123]....
        /*05d4*/ 	.word	0x000076b0


	//   ....[124]....
        /*05d8*/ 	.word	0x000076f0


	//   ....[125]....
        /*05dc*/ 	.word	0x00007720


	//   ....[126]....
        /*05e0*/ 	.word	0x00007730


	//   ....[127]....
        /*05e4*/ 	.word	0x00007740


	//   ....[128]....
        /*05e8*/ 	.word	0x00007750


	//   ....[129]....
        /*05ec*/ 	.word	0x00007790


	//   ....[130]....
        /*05f0*/ 	.word	0x000077a0


	//   ....[131]....
        /*05f4*/ 	.word	0x000077b0


	//   ....[132]....
        /*05f8*/ 	.word	0x000077c0


	//   ....[133]....
        /*05fc*/ 	.word	0x00007800


	//   ....[134]....
        /*0600*/ 	.word	0x0000b0b0


	//   ....[135]....
        /*0604*/ 	.word	0x0000be60


	//   ....[136]....
        /*0608*/ 	.word	0x0000c190


	//   ....[137]....
        /*060c*/ 	.word	0x0000c590


	//   ....[138]....
        /*0610*/ 	.word	0x0000c840


	//   ....[139]....
        /*0614*/ 	.word	0x0000cb00


	//   ....[140]....
        /*0618*/ 	.word	0x0000cd70


	//   ....[141]....
        /*061c*/ 	.word	0x0000f470


	//   ....[142]....
        /*0620*/ 	.word	0x0000f660


	//   ....[143]....
        /*0624*/ 	.word	0x0000f6d0


	//   ....[144]....
        /*0628*/ 	.word	0x0000f740


	//----- nvinfo : EIATTR_REG_RECONFIG
	.align		4
.L_1692:
        /*062c*/ 	.byte	0x01, 0x54
	.zero		2


	//----- nvinfo : EIATTR_SYSCALL_OFFSETS
	.align		4
        /*0630*/ 	.byte	0x04, 0x46
        /*0632*/ 	.short	(.L_1694 - .L_1693)


	//   ....[0]....
.L_1693:
        /*0634*/ 	.word	0x00001290


	//   ....[1]....
        /*0638*/ 	.word	0x00001380


	//   ....[2]....
        /*063c*/ 	.word	0x000014e0


	//   ....[3]....
        /*0640*/ 	.word	0x000015d0


	//----- nvinfo : EIATTR_MBARRIER_INSTR_OFFSETS
	.align		4
.L_1694:
        /*0644*/ 	.byte	0x04, 0x39
        /*0646*/ 	.short	(.L_1696 - .L_1695)


	//   ....[0]....
.L_1695:
        /*0648*/ 	.word	0x00000290
        /*064c*/ 	.word	0x000000ff
        /*0650*/ 	.word	0x00030c00
        /*0654*/ 	.short	0x0100
        /*0656*/ 	.byte	0x06
	.zero		1


	//   ....[1]....
        /*0658*/ 	.word	0x00000390
        /*065c*/ 	.word	0x000000ff
        /*0660*/ 	.word	0x00030c10
        /*0664*/ 	.short	0x0100
        /*0666*/ 	.byte	0x08
	.zero		1


	//   ....[2]....
        /*0668*/ 	.word	0x000003a0
        /*066c*/ 	.word	0x000000ff
        /*0670*/ 	.word	0x00030c20
        /*0674*/ 	.short	0x0100
        /*0676*/ 	.byte	0x08
	.zero		1


	//   ....[3]....
        /*0678*/ 	.word	0x000003b0
        /*067c*/ 	.word	0x000000ff
        /*0680*/ 	.word	0x00030c18
        /*0684*/ 	.short	0x0100
        /*0686*/ 	.byte	0x08
	.zero		1


	//   ....[4]....
        /*0688*/ 	.word	0x000003c0
        /*068c*/ 	.word	0x000000ff
        /*0690*/ 	.word	0x00030c28
        /*0694*/ 	.short	0x0100
        /*0696*/ 	.byte	0x08
	.zero		1


	//   ....[5]....
        /*0698*/ 	.word	0x000004f0
        /*069c*/ 	.word	0x000000ff
        /*06a0*/ 	.word	0x00030c30
        /*06a4*/ 	.short	0x0100
        /*06a6*/ 	.byte	0x08
	.zero		1


	//   ....[6]....
        /*06a8*/ 	.word	0x00000500
        /*06ac*/ 	.word	0x000000ff
        /*06b0*/ 	.word	0x00030c40
        /*06b4*/ 	.short	0x0100
        /*06b6*/ 	.byte	0x08
	.zero		1


	//   ....[7]....
        /*06b8*/ 	.word	0x00000510
        /*06bc*/ 	.word	0x000000ff
        /*06c0*/ 	.word	0x00030c38
        /*06c4*/ 	.short	0x0100
        /*06c6*/ 	.byte	0x08
	.zero		1


	//   ....[8]....
        /*06c8*/ 	.word	0x00000520
        /*06cc*/ 	.word	0x000000ff
        /*06d0*/ 	.word	0x00030c48
        /*06d4*/ 	.short	0x0100
        /*06d6*/ 	.byte	0x08
	.zero		1


	//   ....[9]....
        /*06d8*/ 	.word	0x00001670
        /*06dc*/ 	.word	0x000000ec
        /*06e0*/ 	.word	0x00030c00
        /*06e4*/ 	.short	0x010a
        /*06e6*/ 	.byte	0x3f
	.zero		1


	//   ....[10]....
        /*06e8*/ 	.word	0x000017a0
        /*06ec*/ 	.word	0x000000ec
        /*06f0*/ 	.word	0x00030c00
        /*06f4*/ 	.short	0x010a
        /*06f6*/ 	.byte	0x3f
	.zero		1


	//   ....[11]....
        /*06f8*/ 	.word	0x00002030
        /*06fc*/ 	.word	0x00000006
        /*0700*/ 	.word	0x00030c10
        /*0704*/ 	.short	0x010a
        /*0706*/ 	.byte	0x3f
	.zero		1


	//   ....[12]....
        /*0708*/ 	.word	0x000020a0
        /*070c*/ 	.word	0x00000006
        /*0710*/ 	.word	0x00030c10
        /*0714*/ 	.short	0x010a
        /*0716*/ 	.byte	0x3f
	.zero		1


	//   ....[13]....
        /*0718*/ 	.word	0x000024c0
        /*071c*/ 	.word	0x00000006
        /*0720*/ 	.word	0x00030c30
        /*0724*/ 	.short	0x010a
        /*0726*/ 	.byte	0x3f
	.zero		1


	//   ....[14]....
        /*0728*/ 	.word	0x00002540
        /*072c*/ 	.word	0x00000006
        /*0730*/ 	.word	0x00030c30
        /*0734*/ 	.short	0x010a
        /*0736*/ 	.byte	0x3f
	.zero		1


	//   ....[15]....
        /*0738*/ 	.word	0x000050e0
        /*073c*/ 	.word	0x00000005
        /*0740*/ 	.word	0x00000000
        /*0744*/ 	.short	0x0101
        /*0746*/ 	.byte	0x3f
	.zero		1


	//   ....[16]....
        /*0748*/ 	.word	0x00005530
        /*074c*/ 	.word	0x00000006
        /*0750*/ 	.word	0x00000000
        /*0754*/ 	.short	0x0101
        /*0756*/ 	.byte	0x3f
	.zero		1


	//   ....[17]....
        /*0758*/ 	.word	0x00005d30
        /*075c*/ 	.word	0x00000007
        /*0760*/ 	.word	0x00030c10
        /*0764*/ 	.short	0x010a
        /*0766*/ 	.byte	0x3f
	.zero		1


	//   ....[18]....
        /*0768*/ 	.word	0x00005db0
        /*076c*/ 	.word	0x00000007
        /*0770*/ 	.word	0x00030c10
        /*0774*/ 	.short	0x010a
        /*0776*/ 	.byte	0x3f
	.zero		1


	//   ....[19]....
        /*0778*/ 	.word	0x000061c0
        /*077c*/ 	.word	0x00000007
        /*0780*/ 	.word	0x00030c30
        /*0784*/ 	.short	0x010a
        /*0786*/ 	.byte	0x3f
	.zero		1


	//   ....[20]....
        /*0788*/ 	.word	0x00006250
        /*078c*/ 	.word	0x00000007
        /*0790*/ 	.word	0x00030c30
        /*0794*/ 	.short	0x010a
        /*0796*/ 	.byte	0x3f
	.zero		1


	//   ....[21]....
        /*0798*/ 	.word	0x00008a00
        /*079c*/ 	.word	0x00000008
        /*07a0*/ 	.word	0x00000000
        /*07a4*/ 	.short	0x0101
        /*07a6*/ 	.byte	0x3f
	.zero		1


	//   ....[22]....
        /*07a8*/ 	.word	0x00008e70
        /*07ac*/ 	.word	0x00000007
        /*07b0*/ 	.word	0x00000000
        /*07b4*/ 	.short	0x0101
        /*07b6*/ 	.byte	0x3f
	.zero		1


	//   ....[23]....
        /*07b8*/ 	.word	0x0000db00
        /*07bc*/ 	.word	0x0000000f
        /*07c0*/ 	.word	0x00030c20
        /*07c4*/ 	.short	0x010a
        /*07c6*/ 	.byte	0x3f
	.zero		1


	//   ....[24]....
        /*07c8*/ 	.word	0x0000e0a0
        /*07cc*/ 	.word	0x0000000f
        /*07d0*/ 	.word	0x00030c40
        /*07d4*/ 	.short	0x010a
        /*07d6*/ 	.byte	0x3f
	.zero		1


	//   ....[25]....
        /*07d8*/ 	.word	0x0000e300
        /*07dc*/ 	.word	0x0000000f
        /*07e0*/ 	.word	0x00030c28
        /*07e4*/ 	.short	0x010a
        /*07e6*/ 	.byte	0x3f
	.zero		1


	//   ....[26]....
        /*07e8*/ 	.word	0x0000e560
        /*07ec*/ 	.word	0x0000000f
        /*07f0*/ 	.word	0x00030c48
        /*07f4*/ 	.short	0x010a
        /*07f6*/ 	.byte	0x3f
	.zero		1


	//   ....[27]....
        /*07f8*/ 	.word	0x0000e760
        /*07fc*/ 	.word	0x0000000f
        /*0800*/ 	.word	0x00030c20
        /*0804*/ 	.short	0x010a
        /*0806*/ 	.byte	0x3f
	.zero		1


	//   ....[28]....
        /*0808*/ 	.word	0x0000ea30
        /*080c*/ 	.word	0x0000000f
        /*0810*/ 	.word	0x00030c40
        /*0814*/ 	.short	0x010a
        /*0816*/ 	.byte	0x3f
	.zero		1


	//   ....[29]....
        /*0818*/ 	.word	0x0000ec60
        /*081c*/ 	.word	0x0000000f
        /*0820*/ 	.word	0x00030c28
        /*0824*/ 	.short	0x010a
        /*0826*/ 	.byte	0x3f
	.zero		1


	//   ....[30]....
        /*0828*/ 	.word	0x0000ef00
        /*082c*/ 	.word	0x00000003
        /*0830*/ 	.word	0x00030c40
        /*0834*/ 	.short	0x010a
        /*0836*/ 	.byte	0x3f
	.zero		1


	//   ....[31]....
        /*0838*/ 	.word	0x0000f2f0
        /*083c*/ 	.word	0x00000007
        /*0840*/ 	.word	0x00000000
        /*0844*/ 	.short	0x010a
        /*0846*/ 	.byte	0x3f
	.zero		1


	//   ....[32]....
        /*0848*/ 	.word	0x0000f340
        /*084c*/ 	.word	0x00000003
        /*0850*/ 	.word	0x00000000
        /*0854*/ 	.short	0x010a
        /*0856*/ 	.byte	0x3f
	.zero		1


	//   ....[33]....
        /*0858*/ 	.word	0x0000f3a0
        /*085c*/ 	.word	0x00000005
        /*0860*/ 	.word	0x00000000
        /*0864*/ 	.short	0x010a
        /*0866*/ 	.byte	0x3f
	.zero		1


	//   ....[34]....
        /*0868*/ 	.word	0x0000f3d0
        /*086c*/ 	.word	0x00000003
        /*0870*/ 	.word	0x00000000
        /*0874*/ 	.short	0x010a
        /*0876*/ 	.byte	0x3f
	.zero		1


	//   ....[35]....
        /*0878*/ 	.word	0x0000f4a0
        /*087c*/ 	.word	0x000000ec
        /*0880*/ 	.word	0x00030c00
        /*0884*/ 	.short	0x010a
        /*0886*/ 	.byte	0x3f
	.zero		1


	//   ....[36]....
        /*0888*/ 	.word	0x0000f4f0
        /*088c*/ 	.word	0x00000006
        /*0890*/ 	.word	0x00030c10
        /*0894*/ 	.short	0x010a
        /*0896*/ 	.byte	0x3f
	.zero		1


	//   ....[37]....
        /*0898*/ 	.word	0x0000f540
        /*089c*/ 	.word	0x00000006
        /*08a0*/ 	.word	0x00030c30
        /*08a4*/ 	.short	0x010a
        /*08a6*/ 	.byte	0x3f
	.zero		1


	//   ....[38]....
        /*08a8*/ 	.word	0x0000f590
        /*08ac*/ 	.word	0x00000007
        /*08b0*/ 	.word	0x00030c10
        /*08b4*/ 	.short	0x010a
        /*08b6*/ 	.byte	0x3f
	.zero		1


	//   ....[39]....
        /*08b8*/ 	.word	0x0000f5e0
        /*08bc*/ 	.word	0x00000007
        /*08c0*/ 	.word	0x00030c30
        /*08c4*/ 	.short	0x010a
        /*08c6*/ 	.byte	0x3f
	.zero		1


	//   ....[40]....
        /*08c8*/ 	.word	0x0000f780
        /*08cc*/ 	.word	0x0000000f
        /*08d0*/ 	.word	0x00030c20
        /*08d4*/ 	.short	0x010a
        /*08d6*/ 	.byte	0x3f
	.zero		1


	//   ....[41]....
        /*08d8*/ 	.word	0x0000f7d0
        /*08dc*/ 	.word	0x0000000f
        /*08e0*/ 	.word	0x00030c40
        /*08e4*/ 	.short	0x010a
        /*08e6*/ 	.byte	0x3f
	.zero		1


	//   ....[42]....
        /*08e8*/ 	.word	0x0000f820
        /*08ec*/ 	.word	0x0000000f
        /*08f0*/ 	.word	0x00030c28
        /*08f4*/ 	.short	0x010a
        /*08f6*/ 	.byte	0x3f
	.zero		1


	//   ....[43]....
        /*08f8*/ 	.word	0x0000f870
        /*08fc*/ 	.word	0x0000000f
        /*0900*/ 	.word	0x00030c48
        /*0904*/ 	.short	0x010a
        /*0906*/ 	.byte	0x3f
	.zero		1


	//   ....[44]....
        /*0908*/ 	.word	0x0000f8d0
        /*090c*/ 	.word	0x0000000f
        /*0910*/ 	.word	0x00030c20
        /*0914*/ 	.short	0x010a
        /*0916*/ 	.byte	0x3f
	.zero		1


	//   ....[45]....
        /*0918*/ 	.word	0x0000f920
        /*091c*/ 	.word	0x0000000f
        /*0920*/ 	.word	0x00030c40
        /*0924*/ 	.short	0x010a
        /*0926*/ 	.byte	0x3f
	.zero		1


	//   ....[46]....
        /*0928*/ 	.word	0x0000f970
        /*092c*/ 	.word	0x0000000f
        /*0930*/ 	.word	0x00030c28
        /*0934*/ 	.short	0x010a
        /*0936*/ 	.byte	0x3f
	.zero		1


	//   ....[47]....
        /*0938*/ 	.word	0x0000f9c0
        /*093c*/ 	.word	0x00000003
        /*0940*/ 	.word	0x00030c40
        /*0944*/ 	.short	0x010a
        /*0946*/ 	.byte	0x3f
	.zero		1


	//   ....[48]....
        /*0948*/ 	.word	0x0000fa90
        /*094c*/ 	.word	0x00000007
        /*0950*/ 	.word	0x00000000
        /*0954*/ 	.short	0x010a
        /*0956*/ 	.byte	0x3f
	.zero		1


	//   ....[49]....
        /*0958*/ 	.word	0x0000fae0
        /*095c*/ 	.word	0x00000003
        /*0960*/ 	.word	0x00000000
        /*0964*/ 	.short	0x010a
        /*0966*/ 	.byte	0x3f
	.zero		1


	//   ....[50]....
        /*0968*/ 	.word	0x0000fb30
        /*096c*/ 	.word	0x00000005
        /*0970*/ 	.word	0x00000000
        /*0974*/ 	.short	0x010a
        /*0976*/ 	.byte	0x3f
	.zero		1


	//----- nvinfo : EIATTR_NUM_MBARRIERS
	.align		4
.L_1696:
        /*0978*/ 	.byte	0x03, 0x38
        /*097a*/ 	.short	0x0009


	//----- nvinfo : EIATTR_EXIT_INSTR_OFFSETS
	.align		4
        /*097c*/ 	.byte	0x04, 0x1c
        /*097e*/ 	.short	(.L_1698 - .L_1697)


	//   ....[0]....
.L_1697:
        /*0980*/ 	.word	0x0000f420


	//----- nvinfo : EIATTR_MAX_THREADS
	.align		4
.L_1698:
        /*0984*/ 	.byte	0x04, 0x05
        /*0986*/ 	.short	(.L_1700 - .L_1699)
.L_1699:
        /*0988*/ 	.word	0x00000180
        /*098c*/ 	.word	0x00000001
        /*0990*/ 	.word	0x00000001


	//----- nvinfo : EIATTR_CRS_STACK_SIZE
	.align		4
.L_1700:
        /*0994*/ 	.byte	0x04, 0x1e
        /*0996*/ 	.short	(.L_1702 - .L_1701)
.L_1701:
        /*0998*/ 	.word	0x00000000


	//----- nvinfo : EIATTR_CBANK_PARAM_SIZE
	.align		4
.L_1702:
        /*099c*/ 	.byte	0x03, 0x19
        /*099e*/ 	.short	0x06f0


	//----- nvinfo : EIATTR_PARAM_CBANK
	.align		4
        /*09a0*/ 	.byte	0x04, 0x0a
        /*09a2*/ 	.short	(.L_1704 - .L_1703)
	.align		4
.L_1703:
        /*09a4*/ 	.word	index@(.nv.constant0._ZN7cutlass13device_kernelIN5flash11enable_sm90INS1_16FlashAttnBwdSm90INS1_25CollectiveMainloopBwdSm90ILi2ELi2ELi2EN4cute5tupleIJNS5_1CILi1EEES8_S8_EEENS6_IJNS7_ILi128EEESA_NS7_ILi64EEEEEENS_6half_tEfNS_4arch4Sm90ELb1ELb0ELb0ELb1ELb1ELb1ELb0ELb0ELi2ELi1ELi2ELi2ELb0EEENS1_21CollectiveEpilogueBwdISC_SD_SF_Li256ELb1ELb0ELi1EEENS1_25SingleTileBwdLPTSchedulerILb1ELi128ELb1EEEEEEEEEvNT_6ParamsE)
        /*09a8*/ 	.short	0x0210
        /*09aa*/ 	.short	0x06f0


	//----- nvinfo : EIATTR_SW_WAR
	.align		4
.L_1704:
        /*09ac*/ 	.byte	0x04, 0x36
        /*09ae*/ 	.short	(.L_1706 - .L_1705)
.L_1705:
        /*09b0*/ 	.word	0x00000008
.L_1706:


//--------------------- .nv.info._ZN7cutlass13device_kernelIN5flash11enable_sm90INS1_16FlashAttnBwdSm90INS1_25CollectiveMainloopBwdSm90ILi2ELi2ELi2EN4cute5tupleIJNS5_1CILi1EEES8_S8_EEENS6_IJNS7_ILi128EEESA_NS7_ILi64EEEEEENS_6half_tEfNS_4arch4Sm90ELb1ELb0ELb0ELb1ELb0ELb1ELb0ELb0ELi2ELi1ELi2ELi2ELb0EEENS1_24CollectiveEpilogueBwdGQAISC_fSF_Li256ELb1ELb0EEENS1_25SingleTileBwdLPTSchedulerILb1ELi128ELb0EEEEEEEEEvNT_6ParamsE --------------------------
	.section	.nv.info._ZN7cutlass13device_kernelIN5flash11enable_sm90INS1_16FlashAttnBwdSm90INS1_25CollectiveMainloopBwdSm90ILi2ELi2ELi2EN4cute5tupleIJNS5_1CILi1EEES8_S8_EEENS6_IJNS7_ILi128EEESA_NS7_ILi64EEEEEENS_6half_tEfNS_4arch4Sm90ELb1ELb0ELb0ELb1ELb0ELb1ELb0ELb0ELi2ELi1ELi2ELi2ELb0EEENS1_24CollectiveEpilogueBwdGQAISC_fSF_Li256ELb1ELb0EEENS1_25SingleTileBwdLPTSchedulerILb1ELi128ELb0EEEEEEEEEvNT_6ParamsE,"",@"SHT_CUDA_INFO"
	.sectionflags	@""
	.align	4


	//----- nvinfo : EIATTR_CUDA_API_VERSION
	.align		4
        /*0000*/ 	.byte	0x04, 0x37
        /*0002*/ 	.short	(.L_1708 - .L_1707)
.L_1707:
        /*0004*/ 	.word	0x00000082


	//----- nvinfo : EIATTR_KPARAM_INFO
	.align		4
.L_1708:
        /*0008*/ 	.byte	0x04, 0x17
        /*000a*/ 	.short	(.L_1710 - .L_1709)
.L_1709:
        /*000c*/ 	.word	0x00000000
        /*0010*/ 	.short	0x0000
        /*0012*/ 	.short	0x0070
        /*0014*/ 	.byte	0x00, 0xf0, 0x01, 0x1c


	//----- nvinfo : EIATTR_SPARSE_MMA_MASK
	.align		4
.L_1710:
        /*0018*/ 	.byte	0x03, 0x50
        /*001a*/ 	.short	0x0000


	//----- nvinfo : EIATTR_MAXREG_COUNT
	.align		4
        /*001c*/ 	.byte	0x03, 0x1b
        /*001e*/ 	.short	0x00a8


	//----- nvinfo : EIATTR_NUM_BARRIERS
	.align		4
        /*0020*/ 	.byte	0x02, 0x4c
        /*0022*/ 	.byte	0x10
	.zero		1


	//----- nvinfo : EIATTR_EXTERNS
	.align		4
        /*0024*/ 	.byte	0x04, 0x0f
        /*0026*/ 	.short	(.L_1712 - .L_1711)


	//   ....[0]....
	.align		4
.L_1711:
        /*0028*/ 	.word	index@(__assertfail)


	//----- nvinfo : EIATTR_ANNOTATIONS
	.align		4
.L_1712:
        /*002c*/ 	.byte	0x04, 0x55
        /*002e*/ 	.short	(.L_1714 - .L_1713)


	//   ....[0]....
.L_1713:
        /* <DEDUP_REMOVED lines=24> */


	//----- nvinfo : EIATTR_MERCURY_ISA_VERSION
	.align		4
.L_1714:
        /*0198*/ 	.byte	0x03, 0x5f
        /*019a*/ 	.short	0x0101


	//----- nvinfo : EIATTR_INT_WARP_WIDE_INSTR_OFFSETS
	.align		4
        /*019c*/ 	.byte	0x04, 0x31
        /*019e*/ 	.short	(.L_1716 - .L_1715)


	//   ....[0]....
.L_1715:
        /*01a0*/ 	.word	0x00000190


	//   ....[1]....
        /*01a4*/ 	.word	0x000001c0


	//----- nvinfo : EIATTR_COOP_GROUP_MASK_REGIDS
	.align		4
.L_1716:
        /*01a8*/ 	.byte	0x04, 0x29
        /*01aa*/ 	.short	(.L_1718 - .L_1717)


	//   ....[0]....
.L_1717:
        /*01ac*/ 	.word	0xffffffff


	//   ....[1]....
        /*01b0*/ 	.word	0xffffffff


	//   ....[2]....
        /*01b4*/ 	.word	0xffffffff


	//   ....[3]....
        /*01b8*/ 	.word	0xffffffff


	//   ....[4]....
        /*01bc*/ 	.word	0xffffffff


	//   ....[5]....
        /*01c0*/ 	.word	0xffffffff


	//   ....[6]....
        /*01c4*/ 	.word	0xffffffff


	//   ....[7]....
        /*01c8*/ 	.word	0xffffffff


	//   ....[8]....
        /*01cc*/ 	.word	0xffffffff


	//   ....[9]....
        /*01d0*/ 	.word	0xffffffff


	//   ....[10]....
        /*01d4*/ 	.word	0xffffffff


	//   ....[11]....
        /*01d8*/ 	.word	0xffffffff


	//   ....[12]....
        /*01dc*/ 	.word	0xffffffff


	//   ....[13]....
        /*01e0*/ 	.word	0xffffffff


	//   ....[14]....
        /*01e4*/ 	.word	0xffffffff


	//   ....[15]....
        /*01e8*/ 	.word	0xffffffff


	//   ....[16]....
        /*01ec*/ 	.word	0xffffffff


	//   ....[17]....
        /*01f0*/ 	.word	0xffffffff


	//   ....[18]....
        /*01f4*/ 	.word	0xffffffff


	//   ....[19]....
        /*01f8*/ 	.word	0xffffffff


	//   ....[20]....
        /*01fc*/ 	.word	0xffffffff


	//   ....[21]....
        /*0200*/ 	.word	0xffffffff


	//   ....[22]....
        /*0204*/ 	.word	0xffffffff


	//   ....[23]....
        /*0208*/ 	.word	0xffffffff


	//   ....[24]....
        /*020c*/ 	.word	0xffffffff


	//   ....[25]....
        /*0210*/ 	.word	0xffffffff


	//   ....[26]....
        /*0214*/ 	.word	0xffffffff


	//   ....[27]....
        /*0218*/ 	.word	0xffffffff


	//   ....[28]....
        /*021c*/ 	.word	0xffffffff


	//   ....[29]....
        /*0220*/ 	.word	0xffffffff


	//   ....[30]....
        /*0224*/ 	.word	0xffffffff


	//   ....[31]....
        /*0228*/ 	.word	0xffffffff


	//   ....[32]....
        /*022c*/ 	.word	0xffffffff


	//   ....[33]....
        /*0230*/ 	.word	0xffffffff


	//   ....[34]....
        /*0234*/ 	.word	0xffffffff


	//   ....[35]....
        /*0238*/ 	.word	0xffffffff


	//   ....[36]....
        /*023c*/ 	.word	0xffffffff


	//   ....[37]....
        /*0240*/ 	.word	0xffffffff


	//   ....[38]....
        /*0244*/ 	.word	0xffffffff


	//   ....[39]....
        /*0248*/ 	.word	0xffffffff


	//   ....[40]....
        /*024c*/ 	.word	0xffffffff


	//   ....[41]....
        /*0250*/ 	.word	0xffffffff


	//   ....[42]....
        /*0254*/ 	.word	0xffffffff


	//   ....[43]....
        /*0258*/ 	.word	0xffffffff


	//   ....[44]....
        /*025c*/ 	.word	0xffffffff


	//   ....[45]....
        /*0260*/ 	.word	0xffffffff


	//   ....[46]....
        /*0264*/ 	.word	0xffffffff


	//   ....[47]....
        /*0268*/ 	.word	0xffffffff


	//   ....[48]....
        /*026c*/ 	.word	0xffffffff


	//   ....[49]....
        /*0270*/ 	.word	0xffffffff


	//   ....[50]....
        /*0274*/ 	.word	0xffffffff


	//   ....[51]....
        /*0278*/ 	.word	0xffffffff


	//   ....[52]....
        /*027c*/ 	.word	0xffffffff


	//   ....[53]....
        /*0280*/ 	.word	0xffffffff


	//   ....[54]....
        /*0284*/ 	.word	0xffffffff


	//   ....[55]....
        /*0288*/ 	.word	0xffffffff


	//   ....[56]....
        /*028c*/ 	.word	0xffffffff


	//   ....[57]....
        /*0290*/ 	.word	0xffffffff


	//   ....[58]....
        /*0294*/ 	.word	0xffffffff


	//   ....[59]....
        /*0298*/ 	.word	0xffffffff


	//   ....[60]....
        /*029c*/ 	.word	0xffffffff


	//   ....[61]....
        /*02a0*/ 	.word	0xffffffff


	//   ....[62]....
        /*02a4*/ 	.word	0xffffffff


	//   ....[63]....
        /*02a8*/ 	.word	0xffffffff


	//   ....[64]....
        /*02ac*/ 	.word	0xffffffff


	//   ....[65]....
        /*02b0*/ 	.word	0xffffffff


	//   ....[66]....
        /*02b4*/ 	.word	0xffffffff


	//   ....[67]....
        /*02b8*/ 	.word	0xffffffff


	//   ....[68]....
        /*02bc*/ 	.word	0xffffffff


	//   ....[69]....
        /*02c0*/ 	.word	0xffffffff


	//   ....[70]....
        /*02c4*/ 	.word	0xffffffff


	//   ....[71]....
        /*02c8*/ 	.word	0xffffffff


	//   ....[72]....
        /*02cc*/ 	.word	0xffffffff


	//   ....[73]....
        /*02d0*/ 	.word	0xffffffff


	//   ....[74]....
        /*02d4*/ 	.word	0xffffffff


	//   ....[75]....
        /*02d8*/ 	.word	0xffffffff


	//   ....[76]....
        /*02dc*/ 	.word	0xffffffff


	//   ....[77]....
        /*02e0*/ 	.word	0xffffffff


	//   ....[78]....
        /*02e4*/ 	.word	0xffffffff


	//   ....[79]....
        /*02e8*/ 	.word	0xffffffff


	//   ....[80]....
        /*02ec*/ 	.word	0xffffffff


	//   ....[81]....
        /*02f0*/ 	.word	0xffffffff


	//   ....[82]....
        /*02f4*/ 	.word	0xffffffff


	//   ....[83]....
        /*02f8*/ 	.word	0xffffffff


	//   ....[84]....
        /*02fc*/ 	.word	0xffffffff


	//   ....[85]....
        /*0300*/ 	.word	0xffffffff


	//   ....[86]....
        /*0304*/ 	.word	0xffffffff


	//   ....[87]....
        /*0308*/ 	.word	0xffffffff


	//   ....[88]....
        /*030c*/ 	.word	0xffffffff


	//   ....[89]....
        /*0310*/ 	.word	0xffffffff


	//   ....[90]....
        /*0314*/ 	.word	0xffffffff


	//   ....[91]....
        /*0318*/ 	.word	0xffffffff


	//   ....[92]....
        /*031c*/ 	.word	0xffffffff


	//   ....[93]....
        /*0320*/ 	.word	0xffffffff


	//   ....[94]....
        /*0324*/ 	.word	0xffffffff


	//   ....[95]....
        /*0328*/ 	.word	0xffffffff


	//   ....[96]....
        /*032c*/ 	.word	0xffffffff


	//   ....[97]....
        /*0330*/ 	.word	0xffffffff


	//   ....[98]....
        /*0334*/ 	.word	0xffffffff


	//   ....[99]....
        /*0338*/ 	.word	0xffffffff


	//   ....[100]....
        /*033c*/ 	.word	0xffffffff


	//   ....[101]....
        /*0340*/ 	.word	0xffffffff


	//   ....[102]....
        /*0344*/ 	.word	0xffffffff


	//   ....[103]....
        /*0348*/ 	.word	0xffffffff


	//   ....[104]....
        /*034c*/ 	.word	0xffffffff


	//   ....[105]....
        /*0350*/ 	.word	0xffffffff


	//   ....[106]....
        /*0354*/ 	.word	0xffffffff


	//   ....[107]....
        /*0358*/ 	.word	0xffffffff


	//   ....[108]....
        /*035c*/ 	.word	0xffffffff


	//   ....[109]....
        /*0360*/ 	.word	0xffffffff


	//   ....[110]....
        /*0364*/ 	.word	0xffffffff


	//   ....[111]....
        /*0368*/ 	.word	0xffffffff


	//   ....[112]....
        /*036c*/ 	.word	0xffffffff


	//   ....[113]....
        /*0370*/ 	.word	0xffffffff


	//   ....[114]....
        /*0374*/ 	.word	0xffffffff


	//   ....[115]....
        /*0378*/ 	.word	0xffffffff


	//   ....[116]....
        /*037c*/ 	.word	0xffffffff


	//   ....[117]....
        /*0380*/ 	.word	0xffffffff


	//   ....[118]....
        /*0384*/ 	.word	0xffffffff


	//   ....[119]....
        /*0388*/ 	.word	0xffffffff


	//   ....[120]....
        /*038c*/ 	.word	0xffffffff


	//   ....[121]....
        /*0390*/ 	.word	0xffffffff


	//   ....[122]....
        /*0394*/ 	.word	0xffffffff


	//   ....[123]....
        /*0398*/ 	.word	0xffffffff


	//   ....[124]....
        /*039c*/ 	.word	0xffffffff


	//   ....[125]....
        /*03a0*/ 	.word	0xffffffff


	//   ....[126]....
        /*03a4*/ 	.word	0xffffffff


	//   ....[127]....
        /*03a8*/ 	.word	0xffffffff


	//   ....[128]....
        /*03ac*/ 	.word	0xffffffff


	//   ....[129]....
        /*03b0*/ 	.word	0xffffffff


	//   ....[130]....
        /*03b4*/ 	.word	0xffffffff


	//   ....[131]....
        /*03b8*/ 	.word	0xffffffff


	//   ....[132]....
        /*03bc*/ 	.word	0xffffffff


	//   ....[133]....
        /*03c0*/ 	.word	0xffffffff


	//   ....[134]....
        /*03c4*/ 	.word	0xffffffff


	//   ....[135]....
        /*03c8*/ 	.word	0x0500000f


	//----- nvinfo : EIATTR_COOP_GROUP_INSTR_OFFSETS
	.align		4
.L_1718:
        /*03cc*/ 	.byte	0x04, 0x28
        /*03ce*/ 	.short	(.L_1720 - .L_1719)


	//   ....[0]....
.L_1719:
        /*03d0*/ 	.word	0x00000070


	//   ....[1]....
        /*03d4*/ 	.word	0x000001a0


	//   ....[2]....
        /*03d8*/ 	.word	0x000001f0


	//   ....[3]....
        /*03dc*/ 	.word	0x000003e0


	//   ....[4]....
        /*03e0*/ 	.word	0x00000630


	//   ....[5]....
        /*03e4*/ 	.word	0x00001620


	//   ....[6]....
        /*03e8*/ 	.word	0x00002840


	//   ....[7]....
        /*03ec*/ 	.word	0x00002890


	//   ....[8]....
        /*03f0*/ 	.word	0x00002920


	//   ....[9]....
        /*03f4*/ 	.word	0x000029c0


	//   ....[10]....
        /*03f8*/ 	.word	0x00002a00


	//   ....[11]....
        /*03fc*/ 	.word	0x00002a40


	//   ....[12]....
        /*0400*/ 	.word	0x00002a70


	//   ....[13]....
        /*0404*/ 	.word	0x00002ab0


	//   ....[14]....
        /*0408*/ 	.word	0x00002af0


	//   ....[15]....
        /*040c*/ 	.word	0x00002b30


	//   ....[16]....
        /*0410*/ 	.word	0x00002b60


	//   ....[17]....
        /*0414*/ 	.word	0x00002dd0


	//   ....[18]....
        /*0418*/ 	.word	0x00002e70


	//   ....[19]....
        /*041c*/ 	.word	0x00002eb0


	//   ....[20]....
        /*0420*/ 	.word	0x00002f40


	//   ....[21]....
        /*0424*/ 	.word	0x00002fa0


	//   ....[22]....
        /*0428*/ 	.word	0x00002ff0


	//   ....[23]....
        /*042c*/ 	.word	0x00003030


	//   ....[24]....
        /*0430*/ 	.word	0x000030b0


	//   ....[25]....
        /*0434*/ 	.word	0x000030f0


	//   ....[26]....
        /*0438*/ 	.word	0x00003580


	//   ....[27]....
        /*043c*/ 	.word	0x000035b0


	//   ....[28]....
        /*0440*/ 	.word	0x00003610


	//   ....[29]....
        /*0444*/ 	.word	0x00003650


	//   ....[30]....
        /*0448*/ 	.word	0x00003690


	//   ....[31]....
        /*044c*/ 	.word	0x000036b0


	//   ....[32]....
        /*0450*/ 	.word	0x000036e0


	//   ....[33]....
        /*0454*/ 	.word	0x00003730


	//   ....[34]....
        /*0458*/ 	.word	0x00003750


	//   ....[35]....
        /*045c*/ 	.word	0x00003770


	//   ....[36]....
        /*0460*/ 	.word	0x00003790


	//   ....[37]....
        /*0464*/ 	.word	0x000037d0


	//   ....[38]....
        /*0468*/ 	.word	0x00003ac0


	//   ....[39]....
        /*046c*/ 	.word	0x00003ad0


	//   ....[40]....
        /*0470*/ 	.word	0x00003ae0


	//   ....[41]....
        /*0474*/ 	.word	0x00003af0


	//   ....[42]....
        /*0478*/ 	.word	0x00003b00


	//   ....[43]....
        /*047c*/ 	.word	0x00003b10


	//   ....[44]....
        /*0480*/ 	.word	0x00003b20


	//   ....[45]....
        /*0484*/ 	.word	0x00003b50


	//   ....[46]....
        /*0488*/ 	.word	0x00003b70


	//   ....[47]....
        /*048c*/ 	.word	0x00003bd0


	//   ....[48]....
        /*0490*/ 	.word	0x00003c00


	//   ....[49]....
        /*0494*/ 	.word	0x00003c30


	//   ....[50]....
        /*0498*/ 	.word	0x00003c40


	//   ....[51]....
        /*049c*/ 	.word	0x00003c50


	//   ....[52]....
        /*04a0*/ 	.word	0x00003c80


	//   ....[53]....
        /*04a4*/ 	.word	0x00003cb0


	//   ....[54]....
        /*04a8*/ 	.word	0x00003ce0


	//   ....[55]....
        /*04ac*/ 	.word	0x00003d50


	//   ....[56]....
        /*04b0*/ 	.word	0x00003d80


	//   ....[57]....
        /*04b4*/ 	.word	0x00003db0


	//   ....[58]....
        /*04b8*/ 	.word	0x00003dc0


	//   ....[59]....
        /*04bc*/ 	.word	0x00003dd0


	//   ....[60]....
        /*04c0*/ 	.word	0x00003de0


	//   ....[61]....
        /*04c4*/ 	.word	0x00003df0


	//   ....[62]....
        /*04c8*/ 	.word	0x00003e20


	//   ....[63]....
        /*04cc*/ 	.word	0x00003e30


	//   ....[64]....
        /*04d0*/ 	.word	0x00003e70


	//   ....[65]....
        /*04d4*/ 	.word	0x00003ea0


	//   ....[66]....
        /*04d8*/ 	.word	0x00003ed0


	//   ....[67]....
        /*04dc*/ 	.word	0x00003ee0


	//   ....[68]....
        /*04e0*/ 	.word	0x00003ef0


	//   ....[69]....
        /*04e4*/ 	.word	0x00003f00


	//   ....[70]....
        /*04e8*/ 	.word	0x000064f0


	//   ....[71]....
        /*04ec*/ 	.word	0x00006530


	//   ....[72]....
        /*04f0*/ 	.word	0x000065a0


	//   ....[73]....
        /*04f4*/ 	.word	0x000065e0


	//   ....[74]....
        /*04f8*/ 	.word	0x00006620


	//   ....[75]....
        /*04fc*/ 	.word	0x00006660


	//   ....[76]....
        /*0500*/ 	.word	0x000066a0


	//   ....[77]....
        /*0504*/ 	.word	0x000068e0


	//   ....[78]....
        /*0508*/ 	.word	0x00006a60


	//   ....[79]....
        /*050c*/ 	.word	0x00006bd0


	//   ....[80]....
        /*0510*/ 	.word	0x00006be0


	//   ....[81]....
        /*0514*/ 	.word	0x00006bf0


	//   ....[82]....
        /*0518*/ 	.word	0x00006c90


	//   ....[83]....
        /*051c*/ 	.word	0x00006cd0


	//   ....[84]....
        /*0520*/ 	.word	0x00006d10


	//   ....[85]....
        /*0524*/ 	.word	0x00006d50


	//   ....[86]....
        /*0528*/ 	.word	0x00006d70


	//   ....[87]....
        /*052c*/ 	.word	0x00006d90


	//   ....[88]....
        /*0530*/ 	.word	0x00006dc0


	//   ....[89]....
        /*0534*/ 	.word	0x00006e30


	//   ....[90]....
        /*0538*/ 	.word	0x00006e60


	//   ....[91]....
        /*053c*/ 	.word	0x00006e70


	//   ....[92]....
        /*0540*/ 	.word	0x00006eb0


	//   ....[93]....
        /*0544*/ 	.word	0x00006fd0


	//   ....[94]....
        /*0548*/ 	.word	0x00007010


	//   ....[95]....
        /*054c*/ 	.word	0x00007050


	//   ....[96]....
        /*0550*/ 	.word	0x000070a0


	//   ....[97]....
        /*0554*/ 	.word	0x000070d0


	//   ....[98]....
        /*0558*/ 	.word	0x000070f0


	//   ....[99]....
        /*055c*/ 	.word	0x00007130


	//   ....[100]....
        /*0560*/ 	.word	0x000071b0


	//   ....[101]....
        /*0564*/ 	.word	0x00007200


	//   ....[102]....
        /*0568*/ 	.word	0x00007560


	//   ....[103]....
        /*056c*/ 	.word	0x00007570


	//   ....[104]....
        /*0570*/ 	.word	0x00007580


	//   ....[105]....
        /*0574*/ 	.word	0x00007590


	//   ....[106]....
        /*0578*/ 	.word	0x000075a0


	//   ....[107]....
        /*057c*/ 	.word	0x000075b0


	//   ....[108]....
        /*0580*/ 	.word	0x000075e0


	//   ....[109]....
        /*0584*/ 	.word	0x00007610


	//   ....[110]....
        /*0588*/ 	.word	0x00007650


	//   ....[111]....
        /*058c*/ 	.word	0x00007670


	//   ....[112]....
        /*0590*/ 	.word	0x000076b0


	//   ....[113]....
        /*0594*/ 	.word	0x000076d0


	//   ....[114]....
        /*0598*/ 	.word	0x00007710


	//   ....[115]....
        /*059c*/ 	.word	0x00007740


	//   ....[116]....
        /*05a0*/ 	.word	0x000077a0


	//   ....[117]....
        /*05a4*/ 	.word	0x000077d0


	//   ....[118]....
        /*05a8*/ 	.word	0x000077f0


	//   ....[119]....
        /*05ac*/ 	.word	0x00007800


	//   ....[120]....
        /*05b0*/ 	.word	0x00007860


	//   ....[121]....
        /*05b4*/ 	.word	0x000078a0


	//   ....[122]....
        /*05b8*/ 	.word	0x000078e0


	//   ....[123]....
        /*05bc*/ 	.word	0x000078f0


	//   ....[124]....
        /*05c0*/ 	.word	0x00007930


	//   ....[125]....
        /*05c4*/ 	.word	0x00007950


	//   ....[126]....
        /*05c8*/ 	.word	0x00007960


	//   ....[127]....
        /*05cc*/ 	.word	0x00007970


	//   ....[128]....
        /*05d0*/ 	.word	0x00007980


	//   ....[129]....
        /*05d4*/ 	.word	0x000079c0


	//   ....[130]....
        /*05d8*/ 	.word	0x00007a00


	//   ....[131]....
        /*05dc*/ 	.word	0x00007a40


	//   ....[132]....
        /*05e0*/ 	.word	0x00007a60


	//   ....[133]....
        /*05e4*/ 	.word	0x00007a90


	//   ....[134]....
        /*05e8*/ 	.word	0x00009c30


	//   ....[135]....
        /*05ec*/ 	.word	0x0000d6f0


	//----- nvinfo : EIATTR_REG_RECONFIG
	.align		4
.L_1720:
        /*05f0*/ 	.byte	0x01, 0x54
	.zero		2


	//----- nvinfo : EIATTR_SYSCALL_OFFSETS
	.align		4
        /*05f4*/ 	.byte	0x04, 0x46
        /*05f6*/ 	.short	(.L_1722 - .L_1721)


	//   ....[0]....
.L_1721:
        /*05f8*/ 	.word	0x00001280


	//   ....[1]....
        /*05fc*/ 	.word	0x00001370


	//   ....[2]....
        /*0600*/ 	.word	0x000014d0


	//   ....[3]....
        /*0604*/ 	.word	0x000015c0


	//----- nvinfo : EIATTR_MBARRIER_INSTR_OFFSETS
	.align		4
.L_1722:
        /*0608*/ 	.byte	0x04, 0x39
        /*060a*/ 	.short	(.L_1724 - .L_1723)


	//   ....[0]....
.L_1723:
        /*060c*/ 	.word	0x00000290
        /*0610*/ 	.word	0x000000ff
        /*0614*/ 	.word	0x00030c00
        /*0618*/ 	.short	0x0100
        /*061a*/ 	.byte	0x06
	.zero		1


	//   ....[1]....
        /*061c*/ 	.word	0x00000390
        /*0620*/ 	.word	0x000000ff
        /*0624*/ 	.word	0x00030c10
        /*0628*/ 	.short	0x0100
        /*062a*/ 	.byte	0x08
	.zero		1


	//   ....[2]....
        /*062c*/ 	.word	0x000003a0
        /*0630*/ 	.word	0x000000ff
        /*0634*/ 	.word	0x00030c20
        /*0638*/ 	.short	0x0100
        /*063a*/ 	.byte	0x08
	.zero		1


	//   ....[3]....
        /*063c*/ 	.word	0x000003b0
        /*0640*/ 	.word	0x000000ff
        /*0644*/ 	.word	0x00030c18
        /*0648*/ 	.short	0x0100
        /*064a*/ 	.byte	0x08
	.zero		1


	//   ....[4]....
        /*064c*/ 	.word	0x000003c0
        /*0650*/ 	.word	0x000000ff
        /*0654*/ 	.word	0x00030c28
        /*0658*/ 	.short	0x0100
        /*065a*/ 	.byte	0x08
	.zero		1


	//   ....[5]....
        /*065c*/ 	.word	0x000004f0
        /*0660*/ 	.word	0x000000ff
        /*0664*/ 	.word	0x00030c30
        /*0668*/ 	.short	0x0100
        /*066a*/ 	.byte	0x08
	.zero		1


	//   ....[6]....
        /*066c*/ 	.word	0x00000500
        /*0670*/ 	.word	0x000000ff
        /*0674*/ 	.word	0x00030c40
        /*0678*/ 	.short	0x0100
        /*067a*/ 	.byte	0x08
	.zero		1


	//   ....[7]....
        /*067c*/ 	.word	0x00000510
        /*0680*/ 	.word	0x000000ff
        /*0684*/ 	.word	0x00030c38
        /*0688*/ 	.short	0x0100
        /*068a*/ 	.byte	0x08
	.zero		1


	//   ....[8]....
        /*068c*/ 	.word	0x00000520
        /*0690*/ 	.word	0x000000ff
        /*0694*/ 	.word	0x00030c48
        /*0698*/ 	.short	0x0100
        /*069a*/ 	.byte	0x08
	.zero		1


	//   ....[9]....
        /*069c*/ 	.word	0x00001660
        /*06a0*/ 	.word	0x000000ec
        /*06a4*/ 	.word	0x00030c00
        /*06a8*/ 	.short	0x010a
        /*06aa*/ 	.byte	0x3f
	.zero		1


	//   ....[10]....
        /*06ac*/ 	.word	0x00001790
        /*06b0*/ 	.word	0x000000ec
        /*06b4*/ 	.word	0x00030c00
        /*06b8*/ 	.short	0x010a
        /*06ba*/ 	.byte	0x3f
	.zero		1


	//   ....[11]....
        /*06bc*/ 	.word	0x00002210
        /*06c0*/ 	.word	0x00000006
        /*06c4*/ 	.word	0x00030c10
        /*06c8*/ 	.short	0x010a
        /*06ca*/ 	.byte	0x3f
	.zero		1


	//   ....[12]....
        /*06cc*/ 	.word	0x00002280
        /*06d0*/ 	.word	0x00000006
        /*06d4*/ 	.word	0x00030c10
        /*06d8*/ 	.short	0x010a
        /*06da*/ 	.byte	0x3f
	.zero		1


	//   ....[13]....
        /*06dc*/ 	.word	0x000026a0
        /*06e0*/ 	.word	0x00000006
        /*06e4*/ 	.word	0x00030c30
        /*06e8*/ 	.short	0x010a
        /*06ea*/ 	.byte	0x3f
	.zero		1


	//   ....[14]....
        /*06ec*/ 	.word	0x00002720
        /*06f0*/ 	.word	0x00000006
        /*06f4*/ 	.word	0x00030c30
        /*06f8*/ 	.short	0x010a
        /*06fa*/ 	.byte	0x3f
	.zero		1


	//   ....[15]....
        /*06fc*/ 	.word	0x000052e0
        /*0700*/ 	.word	0x00000005
        /*0704*/ 	.word	0x00000000
        /*0708*/ 	.short	0x0101
        /*070a*/ 	.byte	0x3f
	.zero		1


	//   ....[16]....
        /*070c*/ 	.word	0x00005730
        /*0710*/ 	.word	0x00000006
        /*0714*/ 	.word	0x00000000
        /*0718*/ 	.short	0x0101
        /*071a*/ 	.byte	0x3f
	.zero		1


	//   ....[17]....
        /*071c*/ 	.word	0x00005f30
        /*0720*/ 	.word	0x00000007
        /*0724*/ 	.word	0x00030c10
        /*0728*/ 	.short	0x010a
        /*072a*/ 	.byte	0x3f
	.zero		1


	//   ....[18]....
        /*072c*/ 	.word	0x00005fb0
        /*0730*/ 	.word	0x00000007
        /*0734*/ 	.word	0x00030c10
        /*0738*/ 	.short	0x010a
        /*073a*/ 	.byte	0x3f
	.zero		1


	//   ....[19]....
        /*073c*/ 	.word	0x000063c0
        /*0740*/ 	.word	0x00000007
        /*0744*/ 	.word	0x00030c30
        /*0748*/ 	.short	0x010a
        /*074a*/ 	.byte	0x3f
	.zero		1


	//   ....[20]....
        /*074c*/ 	.word	0x00006450
        /*0750*/ 	.word	0x00000007
        /*0754*/ 	.word	0x00030c30
        /*0758*/ 	.short	0x010a
        /*075a*/ 	.byte	0x3f
	.zero		1


	//   ....[21]....
        /*075c*/ 	.word	0x00008c10
        /*0760*/ 	.word	0x00000008
        /*0764*/ 	.word	0x00000000
        /*0768*/ 	.short	0x0101
        /*076a*/ 	.byte	0x3f
	.zero		1


	//   ....[22]....
        /*076c*/ 	.word	0x00009080
        /*0770*/ 	.word	0x00000007
        /*0774*/ 	.word	0x00000000
        /*0778*/ 	.short	0x0101
        /*077a*/ 	.byte	0x3f
	.zero		1


	//   ....[23]....
        /*077c*/ 	.word	0x0000bd80
        /*0780*/ 	.word	0x0000000f
        /*0784*/ 	.word	0x00030c20
        /*0788*/ 	.short	0x010a
        /*078a*/ 	.byte	0x3f
	.zero		1


	//   ....[24]....
        /*078c*/ 	.word	0x0000c320
        /*0790*/ 	.word	0x0000000f
        /*0794*/ 	.word	0x00030c40
        /*0798*/ 	.short	0x010a
        /*079a*/ 	.byte	0x3f
	.zero		1


	//   ....[25]....
        /*079c*/ 	.word	0x0000c580
        /*07a0*/ 	.word	0x0000000f
        /*07a4*/ 	.word	0x00030c28
        /*07a8*/ 	.short	0x010a
        /*07aa*/ 	.byte	0x3f
	.zero		1


	//   ....[26]....
        /*07ac*/ 	.word	0x0000c7e0
        /*07b0*/ 	.word	0x0000000f
        /*07b4*/ 	.word	0x00030c48
        /*07b8*/ 	.short	0x010a
        /*07ba*/ 	.byte	0x3f
	.zero		1


	//   ....[27]....
        /*07bc*/ 	.word	0x0000c9e0
        /*07c0*/ 	.word	0x0000000f
        /*07c4*/ 	.word	0x00030c20
        /*07c8*/ 	.short	0x010a
        /*07ca*/ 	.byte	0x3f
	.zero		1


	//   ....[28]....
        /*07cc*/ 	.word	0x0000ccb0
        /*07d0*/ 	.word	0x0000000f
        /*07d4*/ 	.word	0x00030c40
        /*07d8*/ 	.short	0x010a
        /*07da*/ 	.byte	0x3f
	.zero		1


	//   ....[29]....
        /*07dc*/ 	.word	0x0000cee0
        /*07e0*/ 	.word	0x0000000f
        /*07e4*/ 	.word	0x00030c28
        /*07e8*/ 	.short	0x010a
        /*07ea*/ 	.byte	0x3f
	.zero		1


	//   ....[30]....
        /*07ec*/ 	.word	0x0000d180
        /*07f0*/ 	.word	0x00000003
        /*07f4*/ 	.word	0x00030c40
        /*07f8*/ 	.short	0x010a
        /*07fa*/ 	.byte	0x3f
	.zero		1


	//   ....[31]....
        /*07fc*/ 	.word	0x0000d570
        /*0800*/ 	.word	0x00000007
        /*0804*/ 	.word	0x00000000
        /*0808*/ 	.short	0x010a
        /*080a*/ 	.byte	0x3f
	.zero		1


	//   ....[32]....
        /*080c*/ 	.word	0x0000d5c0
        /*0810*/ 	.word	0x00000003
        /*0814*/ 	.word	0x00000000
        /*0818*/ 	.short	0x010a
        /*081a*/ 	.byte	0x3f
	.zero		1


	//   ....[33]....
        /*081c*/ 	.word	0x0000d620
        /*0820*/ 	.word	0x00000005
        /*0824*/ 	.word	0x00000000
        /*0828*/ 	.short	0x010a
        /*082a*/ 	.byte	0x3f
	.zero		1


	//   ....[34]....
        /*082c*/ 	.word	0x0000d650
        /*0830*/ 	.word	0x00000003
        /*0834*/ 	.word	0x00000000
        /*0838*/ 	.short	0x010a
        /*083a*/ 	.byte	0x3f
	.zero		1


	//   ....[35]....
        /*083c*/ 	.word	0x0000d720
        /*0840*/ 	.word	0x000000ec
        /*0844*/ 	.word	0x00030c00
        /*0848*/ 	.short	0x010a
        /*084a*/ 	.byte	0x3f
	.zero		1


	//   ....[36]....
        /*084c*/ 	.word	0x0000d770
        /*0850*/ 	.word	0x00000006
        /*0854*/ 	.word	0x00030c10
        /*0858*/ 	.short	0x010a
        /*085a*/ 	.byte	0x3f
	.zero		1


	//   ....[37]....
        /*085c*/ 	.word	0x0000d7c0
        /*0860*/ 	.word	0x00000006
        /*0864*/ 	.word	0x00030c30
        /*0868*/ 	.short	0x010a
        /*086a*/ 	.byte	0x3f
	.zero		1


	//   ....[38]....
        /*086c*/ 	.word	0x0000d810
        /*0870*/ 	.word	0x00000007
        /*0874*/ 	.word	0x00030c10
        /*0878*/ 	.short	0x010a
        /*087a*/ 	.byte	0x3f
	.zero		1


	//   ....[39]....
        /*087c*/ 	.word	0x0000d860
        /*0880*/ 	.word	0x00000007
        /*0884*/ 	.word	0x00030c30
        /*0888*/ 	.short	0x010a
        /*088a*/ 	.byte	0x3f
	.zero		1


	//   ....[40]....
        /*088c*/ 	.word	0x0000d8b0
        /*0890*/ 	.word	0x0000000f
        /*0894*/ 	.word	0x00030c20
        /*0898*/ 	.short	0x010a
        /*089a*/ 	.byte	0x3f
	.zero		1


	//   ....[41]....
        /*089c*/ 	.word	0x0000d900
        /*08a0*/ 	.word	0x0000000f
        /*08a4*/ 	.word	0x00030c40
        /*08a8*/ 	.short	0x010a
        /*08aa*/ 	.byte	0x3f
	.zero		1


	//   ....[42]....
        /*08ac*/ 	.word	0x0000d950
        /*08b0*/ 	.word	0x0000000f
        /*08b4*/ 	.word	0x00030c28
        /*08b8*/ 	.short	0x010a
        /*08ba*/ 	.byte	0x3f
	.zero		1


	//   ....[43]....
        /*08bc*/ 	.word	0x0000d9a0
        /*08c0*/ 	.word	0x0000000f
        /*08c4*/ 	.word	0x00030c48
        /*08c8*/ 	.short	0x010a
        /*08ca*/ 	.byte	0x3f
	.zero		1


	//   ....[44]....
        /*08cc*/ 	.word	0x0000da00
        /*08d0*/ 	.word	0x0000000f
        /*08d4*/ 	.word	0x00030c20
        /*08d8*/ 	.short	0x010a
        /*08da*/ 	.byte	0x3f
	.zero		1


	//   ....[45]....
        /*08dc*/ 	.word	0x0000da50
        /*08e0*/ 	.word	0x0000000f
        /*08e4*/ 	.word	0x00030c40
        /*08e8*/ 	.short	0x010a
        /*08ea*/ 	.byte	0x3f
	.zero		1


	//   ....[46]....
        /*08ec*/ 	.word	0x0000daa0
        /*08f0*/ 	.word	0x0000000f
        /*08f4*/ 	.word	0x00030c28
        /*08f8*/ 	.short	0x010a
        /*08fa*/ 	.byte	0x3f
	.zero		1


	//   ....[47]....
        /*08fc*/ 	.word	0x0000daf0
        /*0900*/ 	.word	0x00000003
        /*0904*/ 	.word	0x00030c40
        /*0908*/ 	.short	0x010a
        /*090a*/ 	.byte	0x3f
	.zero		1


	//   ....[48]....
        /*090c*/ 	.word	0x0000dbc0
        /*0910*/ 	.word	0x00000007
        /*0914*/ 	.word	0x00000000
        /*0918*/ 	.short	0x010a
        /*091a*/ 	.byte	0x3f
	.zero		1


	//   ....[49]....
        /*091c*/ 	.word	0x0000dc10
        /*0920*/ 	.word	0x00000003
        /*0924*/ 	.word	0x00000000
        /*0928*/ 	.short	0x010a
        /*092a*/ 	.byte	0x3f
	.zero		1


	//   ....[50]....
        /*092c*/ 	.word	0x0000dc60
        /*0930*/ 	.word	0x00000005
        /*0934*/ 	.word	0x00000000
        /*0938*/ 	.short	0x010a
        /*093a*/ 	.byte	0x3f
	.zero		1


	//----- nvinfo : EIATTR_NUM_MBARRIERS
	.align		4
.L_1724:
        /*093c*/ 	.byte	0x03, 0x38
        /*093e*/ 	.short	0x0009


	//----- nvinfo : EIATTR_EXIT_INSTR_OFFSETS
	.align		4
        /*0940*/ 	.byte	0x04, 0x1c
        /*0942*/ 	.short	(.L_1726 - .L_1725)


	//   ....[0]....
.L_1725:
        /*0944*/ 	.word	0x0000d6a0


	//----- nvinfo : EIATTR_MAX_THREADS
	.align		4
.L_1726:
        /*0948*/ 	.byte	0x04, 0x05
        /*094a*/ 	.short	(.L_1728 - .L_1727)
.L_1727:
        /*094c*/ 	.word	0x00000180
        /*0950*/ 	.word	0x00000001
        /*0954*/ 	.word	0x00000001


	//----- nvinfo : EIATTR_CRS_STACK_SIZE
	.align		4
.L_1728:
        /*0958*/ 	.byte	0x04, 0x1e
        /*095a*/ 	.short	(.L_1730 - .L_1729)
.L_1729:
        /*095c*/ 	.word	0x00000000


	//----- nvinfo : EIATTR_CBANK_PARAM_SIZE
	.align		4
.L_1730:
        /*0960*/ 	.byte	0x03, 0x19
        /*0962*/ 	.short	0x0770


	//----- nvinfo : EIATTR_PARAM_CBANK
	.align		4
        /*0964*/ 	.byte	0x04, 0x0a
        /*0966*/ 	.short	(.L_1732 - .L_1731)
	.align		4
.L_1731:
        /*0968*/ 	.word	index@(.nv.constant0._ZN7cutlass13device_kernelIN5flash11enable_sm90INS1_16FlashAttnBwdSm90INS1_25CollectiveMainloopBwdSm90ILi2ELi2ELi2EN4cute5tupleIJNS5_1CILi1EEES8_S8_EEENS6_IJNS7_ILi128EEESA_NS7_ILi64EEEEEENS_6half_tEfNS_4arch4Sm90ELb1ELb0ELb0ELb1ELb0ELb1ELb0ELb0ELi2ELi1ELi2ELi2ELb0EEENS1_24CollectiveEpilogueBwdGQAISC_fSF_Li256ELb1ELb0EEENS1_25SingleTileBwdLPTSchedulerILb1ELi128ELb0EEEEEEEEEvNT_6ParamsE)
        /*096c*/ 	.short	0x0210
        /*096e*/ 	.short	0x0770


	//----- nvinfo : EIATTR_SW_WAR
	.align		4
.L_1732:
        /*0970*/ 	.byte	0x04, 0x36
        /*0972*/ 	.short	(.L_1734 - .L_1733)
.L_1733:
        /*0974*/ 	.word	0x00000008
.L_1734:


//--------------------- .nv.info._ZN7cutlass13device_kernelIN5flash32FlashAttnBwdPostprocessConvertdQIN4cute5tupleIJNS3_1CILi128EEENS5_ILi64EEEEEENS_6half_tEfNS_4arch4Sm90ELi256ENS3_8TiledMMAINS3_8MMA_AtomIJNS3_4SM904GMMA25MMA_64x64x16_F32F16F16_RSILNSF_5MajorE0ELSH_1ELNSF_7ScaleInE1ELSI_1EEEEEENS3_6LayoutINS4_IJNS5_ILi2EEENS5_ILi1EEESN_EEENS4_IJSN_NS5_ILi0EEESP_EEEEENS4_IJNS3_10UnderscoreESS_SS_EEEEELb0EEEEEvNT_6ParamsE --------------------------
	.section	.nv.info._ZN7cutlass13device_kernelIN5flash32FlashAttnBwdPostprocessConvertdQIN4cute5tupleIJNS3_1CILi128EEENS5_ILi64EEEEEENS_6half_tEfNS_4arch4Sm90ELi256ENS3_8TiledMMAINS3_8MMA_AtomIJNS3_4SM904GMMA25MMA_64x64x16_F32F16F16_RSILNSF_5MajorE0ELSH_1ELNSF_7ScaleInE1ELSI_1EEEEEENS3_6LayoutINS4_IJNS5_ILi2EEENS5_ILi1EEESN_EEENS4_IJSN_NS5_ILi0EEESP_EEEEENS4_IJNS3_10UnderscoreESS_SS_EEEEELb0EEEEEvNT_6ParamsE,"",@"SHT_CUDA_INFO"
	.sectionflags	@""
	.align	4


	//----- nvinfo : EIATTR_CUDA_API_VERSION
	.align		4
        /*0000*/ 	.byte	0x04, 0x37
        /*0002*/ 	.short	(.L_1736 - .L_1735)
.L_1735:
        /*0004*/ 	.word	0x00000082


	//----- nvinfo : EIATTR_KPARAM_INFO
	.align		4
.L_1736:
        /*0008*/ 	.byte	0x04, 0x17
        /*000a*/ 	.short	(.L_1738 - .L_1737)
.L_1737:
        /*000c*/ 	.word	0x00000000
        /*0010*/ 	.short	0x0000
        /*0012*/ 	.short	0x0000
        /*0014*/ 	.byte	0x00, 0xf0, 0xc1, 0x01


	//----- nvinfo : EIATTR_SPARSE_MMA_MASK
	.align		4
.L_1738:
        /*0018*/ 	.byte	0x03, 0x50
        /*001a*/ 	.short	0x0000


	//----- nvinfo : EIATTR_MAXREG_COUNT
	.align		4
        /*001c*/ 	.byte	0x03, 0x1b
        /*001e*/ 	.short	0x0080


	//----- nvinfo : EIATTR_NUM_BARRIERS
	.align		4
        /*0020*/ 	.byte	0x02, 0x4c
        /*0022*/ 	.byte	0x01
	.zero		1


	//----- nvinfo : EIATTR_MERCURY_ISA_VERSION
	.align		4
        /*0024*/ 	.byte	0x03, 0x5f
        /*0026*/ 	.short	0x0101


	//----- nvinfo : EIATTR_MBARRIER_INSTR_OFFSETS
	.align		4
        /*0028*/ 	.byte	0x04, 0x39
        /*002a*/ 	.short	(.L_1740 - .L_1739)


	//   ....[0]....
.L_1739:
        /*002c*/ 	.word	0x000004a0
        /*0030*/ 	.word	0x000000ff
        /*0034*/ 	.word	0x0000c000
        /*0038*/ 	.short	0x0100
        /*003a*/ 	.byte	0x06
	.zero		1


	//   ....[1]....
        /*003c*/ 	.word	0x000005b0
        /*0040*/ 	.word	0x00000029
        /*0044*/ 	.word	0x0000c000
        /*0048*/ 	.short	0x010a
        /*004a*/ 	.byte	0x3f
	.zero		1


	//----- nvinfo : EIATTR_NUM_MBARRIERS
	.align		4
.L_1740:
        /*004c*/ 	.byte	0x03, 0x38
        /*004e*/ 	.short	0x0001


	//----- nvinfo : EIATTR_EXIT_INSTR_OFFSETS
	.align		4
        /*0050*/ 	.byte	0x04, 0x1c
        /*0052*/ 	.short	(.L_1742 - .L_1741)


	//   ....[0]....
.L_1741:
        /*0054*/ 	.word	0x000001b0


	//   ....[1]....
        /*0058*/ 	.word	0x000011a0


	//   ....[2]....
        /*005c*/ 	.word	0x00001270


	//----- nvinfo : EIATTR_MAX_THREADS
	.align		4
.L_1742:
        /*0060*/ 	.byte	0x04, 0x05
        /*0062*/ 	.short	(.L_1744 - .L_1743)
.L_1743:
        /*0064*/ 	.word	0x00000100
        /*0068*/ 	.word	0x00000001
        /*006c*/ 	.word	0x00000001


	//----- nvinfo : EIATTR_CRS_STACK_SIZE
	.align		4
.L_1744:
        /*0070*/ 	.byte	0x04, 0x1e
        /*0072*/ 	.short	(.L_1746 - .L_1745)
.L_1745:
        /*0074*/ 	.word	0x00000000


	//----- nvinfo : EIATTR_CBANK_PARAM_SIZE
	.align		4
.L_1746:
        /*0078*/ 	.byte	0x03, 0x19
        /*007a*/ 	.short	0x0070


	//----- nvinfo : EIATTR_PARAM_CBANK
	.align		4
        /*007c*/ 	.byte	0x04, 0x0a
        /*007e*/ 	.short	(.L_1748 - .L_1747)
	.align		4
.L_1747:
        /*0080*/ 	.word	index@(.nv.constant0._ZN7cutlass13device_kernelIN5flash32FlashAttnBwdPostprocessConvertdQIN4cute5tupleIJNS3_1CILi128EEENS5_ILi64EEEEEENS_6half_tEfNS_4arch4Sm90ELi256ENS3_8TiledMMAINS3_8MMA_AtomIJNS3_4SM904GMMA25MMA_64x64x16_F32F16F16_RSILNSF_5MajorE0ELSH_1ELNSF_7ScaleInE1ELSI_1EEEEEENS3_6LayoutINS4_IJNS5_ILi2EEENS5_ILi1EEESN_EEENS4_IJSN_NS5_ILi0EEESP_EEEEENS4_IJNS3_10UnderscoreESS_SS_EEEEELb0EEEEEvNT_6ParamsE)
        /*0084*/ 	.short	0x0210
        /*0086*/ 	.short	0x0070


	//----- nvinfo : EIATTR_SW_WAR
	.align		4
.L_1748:
        /*0088*/ 	.byte	0x04, 0x36
        /*008a*/ 	.short	(.L_1750 - .L_1749)
.L_1749:
        /*008c*/ 	.word	0x00000008
.L_1750:


//--------------------- .nv.info._ZN7cutlass13device_kernelIN5flash32FlashAttnBwdPostprocessConvertdQIN4cute5tupleIJNS3_1CILi128EEENS5_ILi64EEEEEENS_6half_tEfNS_4arch4Sm90ELi256ENS3_8TiledMMAINS3_8MMA_AtomIJNS3_4SM904GMMA25MMA_64x64x16_F32F16F16_SSILNSF_5MajorE0ELSH_1ELNSF_7ScaleInE1ELSI_1EEEEEENS3_6LayoutINS4_IJNS5_ILi2EEENS5_ILi1EEESN_EEENS4_IJSN_NS5_ILi0EEESP_EEEEENS4_IJNS3_10UnderscoreESS_SS_EEEEELb0EEEEEvNT_6ParamsE --------------------------
	.section	.nv.info._ZN7cutlass13device_kernelIN5flash32FlashAttnBwdPostprocessConvertdQIN4cute5tupleIJNS3_1CILi128EEENS5_ILi64EEEEEENS_6half_tEfNS_4arch4Sm90ELi256ENS3_8TiledMMAINS3_8MMA_AtomIJNS3_4SM904GMMA25MMA_64x64x16_F32F16F16_SSILNSF_5MajorE0ELSH_1ELNSF_7ScaleInE1ELSI_1EEEEEENS3_6LayoutINS4_IJNS5_ILi2EEENS5_ILi1EEESN_EEENS4_IJSN_NS5_ILi0EEESP_EEEEENS4_IJNS3_10UnderscoreESS_SS_EEEEELb0EEEEEvNT_6ParamsE,"",@"SHT_CUDA_INFO"
	.sectionflags	@""
	.align	4


	//----- nvinfo : EIATTR_CUDA_API_VERSION
	.align		4
        /*0000*/ 	.byte	0x04, 0x37
        /*0002*/ 	.short	(.L_1752 - .L_1751)
.L_1751:
        /*0004*/ 	.word	0x00000082


	//----- nvinfo : EIATTR_KPARAM_INFO
	.align		4
.L_1752:
        /*0008*/ 	.byte	0x04, 0x17
        /*000a*/ 	.short	(.L_1754 - .L_1753)
.L_1753:
        /*000c*/ 	.word	0x00000000
        /*0010*/ 	.short	0x0000
        /*0012*/ 	.short	0x0000
        /*0014*/ 	.byte	0x00, 0xf0, 0xc1, 0x01


	//----- nvinfo : EIATTR_SPARSE_MMA_MASK
	.align		4
.L_1754:
        /*0018*/ 	.byte	0x03, 0x50
        /*001a*/ 	.short	0x0000


	//----- nvinfo : EIATTR_MAXREG_COUNT
	.align		4
        /*001c*/ 	.byte	0x03, 0x1b
        /*001e*/ 	.short	0x0080


	//----- nvinfo : EIATTR_NUM_BARRIERS
	.align		4
        /*0020*/ 	.byte	0x02, 0x4c
        /*0022*/ 	.byte	0x01
	.zero		1


	//----- nvinfo : EIATTR_MERCURY_ISA_VERSION
	.align		4
        /*0024*/ 	.byte	0x03, 0x5f
        /*0026*/ 	.short	0x0101


	//----- nvinfo : EIATTR_MBARRIER_INSTR_OFFSETS
	.align		4
        /*0028*/ 	.byte	0x04, 0x39
        /*002a*/ 	.short	(.L_1756 - .L_1755)


	//   ....[0]....
.L_1755:
        /*002c*/ 	.word	0x000004a0
        /*0030*/ 	.word	0x000000ff
        /*0034*/ 	.word	0x0000c000
        /*0038*/ 	.short	0x0100
        /*003a*/ 	.byte	0x06
	.zero		1


	//   ....[1]....
        /*003c*/ 	.word	0x000005b0
        /*0040*/ 	.word	0x00000029
        /*0044*/ 	.word	0x0000c000
        /*0048*/ 	.short	0x010a
        /*004a*/ 	.byte	0x3f
	.zero		1


	//----- nvinfo : EIATTR_NUM_MBARRIERS
	.align		4
.L_1756:
        /*004c*/ 	.byte	0x03, 0x38
        /*004e*/ 	.short	0x0001


	//----- nvinfo : EIATTR_EXIT_INSTR_OFFSETS
	.align		4
        /*0050*/ 	.byte	0x04, 0x1c
        /*0052*/ 	.short	(.L_1758 - .L_1757)


	//   ....[0]....
.L_1757:
        /*0054*/ 	.word	0x000001b0


	//   ....[1]....
        /*0058*/ 	.word	0x000011a0


	//   ....[2]....
        /*005c*/ 	.word	0x00001270


	//----- nvinfo : EIATTR_MAX_THREADS
	.align		4
.L_1758:
        /*0060*/ 	.byte	0x04, 0x05
        /*0062*/ 	.short	(.L_1760 - .L_1759)
.L_1759:
        /*0064*/ 	.word	0x00000100
        /*0068*/ 	.word	0x00000001
        /*006c*/ 	.word	0x00000001


	//----- nvinfo : EIATTR_CRS_STACK_SIZE
	.align		4
.L_1760:
        /*0070*/ 	.byte	0x04, 0x1e
        /*0072*/ 	.short	(.L_1762 - .L_1761)
.L_1761:
        /*0074*/ 	.word	0x00000000


	//----- nvinfo : EIATTR_CBANK_PARAM_SIZE
	.align		4
.L_1762:
        /*0078*/ 	.byte	0x03, 0x19
        /*007a*/ 	.short	0x0070


	//----- nvinfo : EIATTR_PARAM_CBANK
	.align		4
        /*007c*/ 	.byte	0x04, 0x0a
        /*007e*/ 	.short	(.L_1764 - .L_1763)
	.align		4
.L_1763:
        /*0080*/ 	.word	index@(.nv.constant0._ZN7cutlass13device_kernelIN5flash32FlashAttnBwdPostprocessConvertdQIN4cute5tupleIJNS3_1CILi128EEENS5_ILi64EEEEEENS_6half_tEfNS_4arch4Sm90ELi256ENS3_8TiledMMAINS3_8MMA_AtomIJNS3_4SM904GMMA25MMA_64x64x16_F32F16F16_SSILNSF_5MajorE0ELSH_1ELNSF_7ScaleInE1ELSI_1EEEEEENS3_6LayoutINS4_IJNS5_ILi2EEENS5_ILi1EEESN_EEENS4_IJSN_NS5_ILi0EEESP_EEEEENS4_IJNS3_10UnderscoreESS_SS_EEEEELb0EEEEEvNT_6ParamsE)
        /*0084*/ 	.short	0x0210
        /*0086*/ 	.short	0x0070


	//----- nvinfo : EIATTR_SW_WAR
	.align		4
.L_1764:
        /*0088*/ 	.byte	0x04, 0x36
        /*008a*/ 	.short	(.L_1766 - .L_1765)
.L_1765:
        /*008c*/ 	.word	0x00000008
.L_1766:


//--------------------- .nv.info._ZN7cutlass13device_kernelIN5flash11enable_sm90INS1_16FlashAttnBwdSm90INS1_25CollectiveMainloopBwdSm90ILi2ELi2ELi2EN4cute5tupleIJNS5_1CILi1EEES8_S8_EEENS6_IJNS7_ILi128EEESA_NS7_ILi64EEEEEENS_6half_tEfNS_4arch4Sm90ELb1ELb0ELb0ELb1ELb1ELb1ELb0ELb0ELi2ELi1ELi2ELi2ELb0EEENS1_24CollectiveEpilogueBwdGQAISC_fSF_Li256ELb1ELb1EEENS1_25SingleTileBwdLPTSchedulerILb1ELi128ELb1EEEEEEEEEvNT_6ParamsE --------------------------
	.section	.nv.info._ZN7cutlass13device_kernelIN5flash11enable_sm90INS1_16FlashAttnBwdSm90INS1_25CollectiveMainloopBwdSm90ILi2ELi2ELi2EN4cute5tupleIJNS5_1CILi1EEES8_S8_EEENS6_IJNS7_ILi128EEESA_NS7_ILi64EEEEEENS_6half_tEfNS_4arch4Sm90ELb1ELb0ELb0ELb1ELb1ELb1ELb0ELb0ELi2ELi1ELi2ELi2ELb0EEENS1_24CollectiveEpilogueBwdGQAISC_fSF_Li256ELb1ELb1EEENS1_25SingleTileBwdLPTSchedulerILb1ELi128ELb1EEEEEEEEEvNT_6ParamsE,"",@"SHT_CUDA_INFO"
	.sectionflags	@""
	.align	4


	//----- nvinfo : EIATTR_CUDA_API_VERSION
	.align		4
        /*0000*/ 	.byte	0x04, 0x37
        /*0002*/ 	.short	(.L_1768 - .L_1767)
.L_1767:
        /*0004*/ 	.word	0x00000082


	//----- nvinfo : EIATTR_KPARAM_INFO
	.align		4
.L_1768:
        /*0008*/ 	.byte	0x04, 0x17
        /*000a*/ 	.short	(.L_1770 - .L_1769)
.L_1769:
        /*000c*/ 	.word	0x00000000
        /*0010*/ 	.short	0x0000
        /*0012*/ 	.short	0x0070
        /*0014*/ 	.byte	0x00, 0xf0, 0x01, 0x1c


	//----- nvinfo : EIATTR_SPARSE_MMA_MASK
	.align		4
.L_1770:
        /*0018*/ 	.byte	0x03, 0x50
        /*001a*/ 	.short	0x0000


	//----- nvinfo : EIATTR_MAXREG_COUNT
	.align		4
        /*001c*/ 	.byte	0x03, 0x1b
        /*001e*/ 	.short	0x00a8


	//----- nvinfo : EIATTR_NUM_BARRIERS
	.align		4
        /*0020*/ 	.byte	0x02, 0x4c
        /*0022*/ 	.byte	0x10
	.zero		1


	//----- nvinfo : EIATTR_EXTERNS
	.align		4
        /*0024*/ 	.byte	0x04, 0x0f
        /*0026*/ 	.short	(.L_1772 - .L_1771)


	//   ....[0]....
	.align		4
.L_1771:
        /*0028*/ 	.word	index@(__assertfail)


	//----- nvinfo : EIATTR_ANNOTATIONS
	.align		4
.L_1772:
        /*002c*/ 	.byte	0x04, 0x55
        /*002e*/ 	.short	(.L_1774 - .L_1773)


	//   ....[0]....
.L_1773:
        /* <DEDUP_REMOVED lines=22> */


	//----- nvinfo : EIATTR_MERCURY_ISA_VERSION
	.align		4
.L_1774:
        /*0180*/ 	.byte	0x03, 0x5f
        /*0182*/ 	.short	0x0101


	//----- nvinfo : EIATTR_INT_WARP_WIDE_INSTR_OFFSETS
	.align		4
        /*0184*/ 	.byte	0x04, 0x31
        /*0186*/ 	.short	(.L_1776 - .L_1775)


	//   ....[0]....
.L_1775:
        /*0188*/ 	.word	0x00000190


	//   ....[1]....
        /*018c*/ 	.word	0x000001c0


	//   ....[2]....
        /*0190*/ 	.word	0x0000b2f0


	//   ....[3]....
        /*0194*/ 	.word	0x0000b9a0


	//   ....[4]....
        /*0198*/ 	.word	0x0000bed0


	//----- nvinfo : EIATTR_COOP_GROUP_MASK_REGIDS
	.align		4
.L_1776:
        /*019c*/ 	.byte	0x04, 0x29
        /*019e*/ 	.short	(.L_1778 - .L_1777)


	//   ....[0]....
.L_1777:
        /*01a0*/ 	.word	0xffffffff


	//   ....[1]....
        /*01a4*/ 	.word	0xffffffff


	//   ....[2]....
        /*01a8*/ 	.word	0xffffffff


	//   ....[3]....
        /*01ac*/ 	.word	0xffffffff


	//   ....[4]....
        /*01b0*/ 	.word	0xffffffff


	//   ....[5]....
        /*01b4*/ 	.word	0xffffffff


	//   ....[6]....
        /*01b8*/ 	.word	0xffffffff


	//   ....[7]....
        /*01bc*/ 	.word	0xffffffff


	//   ....[8]....
        /*01c0*/ 	.word	0xffffffff


	//   ....[9]....
        /*01c4*/ 	.word	0xffffffff


	//   ....[10]....
        /*01c8*/ 	.word	0xffffffff


	//   ....[11]....
        /*01cc*/ 	.word	0xffffffff


	//   ....[12]....
        /*01d0*/ 	.word	0xffffffff


	//   ....[13]....
        /*01d4*/ 	.word	0xffffffff


	//   ....[14]....
        /*01d8*/ 	.word	0xffffffff


	//   ....[15]....
        /*01dc*/ 	.word	0xffffffff


	//   ....[16]....
        /*01e0*/ 	.word	0xffffffff


	//   ....[17]....
        /*01e4*/ 	.word	0xffffffff


	//   ....[18]....
        /*01e8*/ 	.word	0xffffffff


	//   ....[19]....
        /*01ec*/ 	.word	0xffffffff


	//   ....[20]....
        /*01f0*/ 	.word	0xffffffff


	//   ....[21]....
        /*01f4*/ 	.word	0xffffffff


	//   ....[22]....
        /*01f8*/ 	.word	0xffffffff


	//   ....[23]....
        /*01fc*/ 	.word	0xffffffff


	//   ....[24]....
        /*0200*/ 	.word	0xffffffff


	//   ....[25]....
        /*0204*/ 	.word	0xffffffff


	//   ....[26]....
        /*0208*/ 	.word	0xffffffff


	//   ....[27]....
        /*020c*/ 	.word	0xffffffff


	//   ....[28]....
        /*0210*/ 	.word	0xffffffff


	//   ....[29]....
        /*0214*/ 	.word	0xffffffff


	//   ....[30]....
        /*0218*/ 	.word	0xffffffff


	//   ....[31]....
        /*021c*/ 	.word	0xffffffff


	//   ....[32]....
        /*0220*/ 	.word	0xffffffff


	//   ....[33]....
        /*0224*/ 	.word	0xffffffff


	//   ....[34]....
        /*0228*/ 	.word	0xffffffff


	//   ....[35]....
        /*022c*/ 	.word	0xffffffff


	//   ....[36]....
        /*0230*/ 	.word	0xffffffff


	//   ....[37]....
        /*0234*/ 	.word	0xffffffff


	//   ....[38]....
        /*0238*/ 	.word	0xffffffff


	//   ....[39]....
        /*023c*/ 	.word	0xffffffff


	//   ....[40]....
        /*0240*/ 	.word	0xffffffff


	//   ....[41]....
        /*0244*/ 	.word	0xffffffff


	//   ....[42]....
        /*0248*/ 	.word	0xffffffff


	//   ....[43]....
        /*024c*/ 	.word	0xffffffff


	//   ....[44]....
        /*0250*/ 	.word	0xffffffff


	//   ....[45]....
        /*0254*/ 	.word	0xffffffff


	//   ....[46]....
        /*0258*/ 	.word	0xffffffff


	//   ....[47]....
        /*025c*/ 	.word	0xffffffff


	//   ....[48]....
        /*0260*/ 	.word	0xffffffff


	//   ....[49]....
        /*0264*/ 	.word	0xffffffff


	//   ....[50]....
        /*0268*/ 	.word	0xffffffff


	//   ....[51]....
        /*026c*/ 	.word	0xffffffff


	//   ....[52]....
        /*0270*/ 	.word	0xffffffff


	//   ....[53]....
        /*0274*/ 	.word	0xffffffff


	//   ....[54]....
        /*0278*/ 	.word	0xffffffff


	//   ....[55]....
        /*027c*/ 	.word	0xffffffff


	//   ....[56]....
        /*0280*/ 	.word	0xffffffff


	//   ....[57]....
        /*0284*/ 	.word	0xffffffff


	//   ....[58]....
        /*0288*/ 	.word	0xffffffff


	//   ....[59]....
        /*028c*/ 	.word	0xffffffff


	//   ....[60]....
        /*0290*/ 	.word	0xffffffff


	//   ....[61]....
        /*0294*/ 	.word	0xffffffff


	//   ....[62]....
        /*0298*/ 	.word	0xffffffff


	//   ....[63]....
        /*029c*/ 	.word	0xffffffff


	//   ....[64]....
        /*02a0*/ 	.word	0xffffffff


	//   ....[65]....
        /*02a4*/ 	.word	0xffffffff


	//   ....[66]....
        /*02a8*/ 	.word	0xffffffff


	//   ....[67]....
        /*02ac*/ 	.word	0xffffffff


	//   ....[68]....
        /*02b0*/ 	.word	0xffffffff


	//   ....[69]....
        /*02b4*/ 	.word	0xffffffff


	//   ....[70]....
        /*02b8*/ 	.word	0xffffffff


	//   ....[71]....
        /*02bc*/ 	.word	0xffffffff


	//   ....[72]....
        /*02c0*/ 	.word	0xffffffff


	//   ....[73]....
        /*02c4*/ 	.word	0xffffffff


	//   ....[74]....
        /*02c8*/ 	.word	0xffffffff


	//   ....[75]....
        /*02cc*/ 	.word	0xffffffff


	//   ....[76]....
        /*02d0*/ 	.word	0xffffffff


	//   ....[77]....
        /*02d4*/ 	.word	0xffffffff


	//   ....[78]....
        /*02d8*/ 	.word	0xffffffff


	//   ....[79]....
        /*02dc*/ 	.word	0xffffffff


	//   ....[80]....
        /*02e0*/ 	.word	0xffffffff


	//   ....[81]....
        /*02e4*/ 	.word	0xffffffff


	//   ....[82]....
        /*02e8*/ 	.word	0xffffffff


	//   ....[83]....
        /*02ec*/ 	.word	0xffffffff


	//   ....[84]....
        /*02f0*/ 	.word	0xffffffff


	//   ....[85]....
        /*02f4*/ 	.word	0xffffffff


	//   ....[86]....
        /*02f8*/ 	.word	0xffffffff


	//   ....[87]....
        /*02fc*/ 	.word	0xffffffff


	//   ....[88]....
        /*0300*/ 	.word	0xffffffff


	//   ....[89]....
        /*0304*/ 	.word	0xffffffff


	//   ....[90]....
        /*0308*/ 	.word	0xffffffff


	//   ....[91]....
        /*030c*/ 	.word	0xffffffff


	//   ....[92]....
        /*0310*/ 	.word	0xffffffff


	//   ....[93]....
        /*0314*/ 	.word	0xffffffff


	//   ....[94]....
        /*0318*/ 	.word	0xffffffff


	//   ....[95]....
        /*031c*/ 	.word	0xffffffff


	//   ....[96]....
        /*0320*/ 	.word	0xffffffff


	//   ....[97]....
        /*0324*/ 	.word	0xffffffff


	//   ....[98]....
        /*0328*/ 	.word	0xffffffff


	//   ....[99]....
        /*032c*/ 	.word	0xffffffff


	//   ....[100]....
        /*0330*/ 	.word	0xffffffff


	//   ....[101]....
        /*0334*/ 	.word	0xffffffff


	//   ....[102]....
        /*0338*/ 	.word	0xffffffff


	//   ....[103]....
        /*033c*/ 	.word	0xffffffff


	//   ....[104]....
        /*0340*/ 	.word	0xffffffff


	//   ....[105]....
        /*0344*/ 	.word	0xffffffff


	//   ....[106]....
        /*0348*/ 	.word	0xffffffff


	//   ....[107]....
        /*034c*/ 	.word	0xffffffff


	//   ....[108]....
        /*0350*/ 	.word	0xffffffff


	//   ....[109]....
        /*0354*/ 	.word	0xffffffff


	//   ....[110]....
        /*0358*/ 	.word	0xffffffff


	//   ....[111]....
        /*035c*/ 	.word	0xffffffff


	//   ....[112]....
        /*0360*/ 	.word	0xffffffff


	//   ....[113]....
        /*0364*/ 	.word	0xffffffff


	//   ....[114]....
        /*0368*/ 	.word	0xffffffff


	//   ....[115]....
        /*036c*/ 	.word	0xffffffff


	//   ....[116]....
        /*0370*/ 	.word	0xffffffff


	//   ....[117]....
        /*0374*/ 	.word	0xffffffff


	//   ....[118]....
        /*0378*/ 	.word	0xffffffff


	//   ....[119]....
        /*037c*/ 	.word	0xffffffff


	//   ....[120]....
        /*0380*/ 	.word	0xffffffff


	//   ....[121]....
        /*0384*/ 	.word	0xffffffff


	//   ....[122]....
        /*0388*/ 	.word	0xffffffff


	//   ....[123]....
        /*038c*/ 	.word	0xffffffff


	//   ....[124]....
        /*0390*/ 	.word	0xffffffff


	//   ....[125]....
        /*0394*/ 	.word	0xffffffff


	//   ....[126]....
        /*0398*/ 	.word	0xffffffff


	//   ....[127]....
        /*039c*/ 	.word	0xffffffff


	//   ....[128]....
        /*03a0*/ 	.word	0xffffffff


	//   ....[129]....
        /*03a4*/ 	.word	0xffffffff


	//   ....[130]....
        /*03a8*/ 	.word	0xffffffff


	//   ....[131]....
        /*03ac*/ 	.word	0xffffffff


	//   ....[132]....
        /*03b0*/ 	.word	0xffffffff


	//   ....[133]....
        /*03b4*/ 	.word	0xffffffff


	//   ....[134]....
        /*03b8*/ 	.word	0xffffffff


	//   ....[135]....
        /*03bc*/ 	.word	0xffffffff


	//   ....[136]....
        /*03c0*/ 	.word	0xffffffff


	//   ....[137]....
        /*03c4*/ 	.word	0xffffffff


	//   ....[138]....
        /*03c8*/ 	.word	0xffffffff


	//   ....[139]....
        /*03cc*/ 	.word	0xffffffff


	//   ....[140]....
        /*03d0*/ 	.word	0xffffffff


	//   ....[141]....
        /*03d4*/ 	.word	0xffffffff


	//   ....[142]....
        /*03d8*/ 	.word	0xffffffff


	//   ....[143]....
        /*03dc*/ 	.word	0xffffffff


	//   ....[144]....
        /*03e0*/ 	.word	0xffffffff


	//   ....[145]....
        /*03e4*/ 	.word	0x0500000f


	//   ....[146]....
        /*03e8*/ 	.word	0x0500000f


	//   ....[147]....
        /*03ec*/ 	.word	0x0500000f


	//   ....[148]....
        /*03f0*/ 	.word	0x0500000f


	//   ....[149]....
        /*03f4*/ 	.word	0x0500000f


	//   ....[150]....
        /*03f8*/ 	.word	0x0500000f


	//----- nvinfo : EIATTR_COOP_GROUP_INSTR_OFFSETS
	.align		4
.L_1778:
        /*03fc*/ 	.byte	0x04, 0x28
        /*03fe*/ 	.short	(.L_1780 - .L_1779)


	//   ....[0]....
.L_1779:
        /*0400*/ 	.word	0x00000070


	//   ....[1]....
        /*0404*/ 	.word	0x000001a0


	//   ....[2]....
        /*0408*/ 	.word	0x000001f0


	//   ....[3]....
        /*040c*/ 	.word	0x000003e0


	//   ....[4]....
        /*0410*/ 	.word	0x00000630


	//   ....[5]....
        /*0414*/ 	.word	0x00001620


	//   ....[6]....
        /*0418*/ 	.word	0x00002840


	//   ....[7]....
        /*041c*/ 	.word	0x00002890


	//   ....[8]....
        /*0420*/ 	.word	0x00002930


	//   ....[9]....
        /*0424*/ 	.word	0x000029b0


	//   ....[10]....
        /*0428*/ 	.word	0x000029f0


	//   ....[11]....
        /*042c*/ 	.word	0x00002a30


	//   ....[12]....
        /*0430*/ 	.word	0x00002a60


	//   ....[13]....
        /*0434*/ 	.word	0x00002a90


	//   ....[14]....
        /*0438*/ 	.word	0x00002ac0


	//   ....[15]....
        /*043c*/ 	.word	0x00002b30


	//   ....[16]....
        /*0440*/ 	.word	0x00002db0


	//   ....[17]....
        /*0444*/ 	.word	0x00002e60


	//   ....[18]....
        /*0448*/ 	.word	0x00002f00


	//   ....[19]....
        /*044c*/ 	.word	0x00002f60


	//   ....[20]....
        /*0450*/ 	.word	0x00002fa0


	//   ....[21]....
        /*0454*/ 	.word	0x00003000


	//   ....[22]....
        /*0458*/ 	.word	0x000030a0


	//   ....[23]....
        /*045c*/ 	.word	0x00003140


	//   ....[24]....
        /*0460*/ 	.word	0x00003180


	//   ....[25]....
        /*0464*/ 	.word	0x000031c0


	//   ....[26]....
        /*0468*/ 	.word	0x00003200


	//   ....[27]....
        /*046c*/ 	.word	0x00003320


	//   ....[28]....
        /*0470*/ 	.word	0x000035a0


	//   ....[29]....
        /*0474*/ 	.word	0x00003600


	//   ....[30]....
        /*0478*/ 	.word	0x00003630


	//   ....[31]....
        /*047c*/ 	.word	0x00003660


	//   ....[32]....
        /*0480*/ 	.word	0x000036d0


	//   ....[33]....
        /*0484*/ 	.word	0x000036f0


	//   ....[34]....
        /*0488*/ 	.word	0x00003730


	//   ....[35]....
        /*048c*/ 	.word	0x00003770


	//   ....[36]....
        /*0490*/ 	.word	0x00003780


	//   ....[37]....
        /*0494*/ 	.word	0x00003800


	//   ....[38]....
        /*0498*/ 	.word	0x00003ae0


	//   ....[39]....
        /*049c*/ 	.word	0x00003af0


	//   ....[40]....
        /*04a0*/ 	.word	0x00003b00


	//   ....[41]....
        /*04a4*/ 	.word	0x00003b10


	//   ....[42]....
        /*04a8*/ 	.word	0x00003b20


	//   ....[43]....
        /*04ac*/ 	.word	0x00003b30


	//   ....[44]....
        /*04b0*/ 	.word	0x00003b40


	//   ....[45]....
        /*04b4*/ 	.word	0x00003b70


	//   ....[46]....
        /*04b8*/ 	.word	0x00003b90


	//   ....[47]....
        /*04bc*/ 	.word	0x00003bf0


	//   ....[48]....
        /*04c0*/ 	.word	0x00003c20


	//   ....[49]....
        /*04c4*/ 	.word	0x00003c50


	//   ....[50]....
        /*04c8*/ 	.word	0x00003c60


	//   ....[51]....
        /*04cc*/ 	.word	0x00003c70


	//   ....[52]....
        /*04d0*/ 	.word	0x00003ca0


	//   ....[53]....
        /*04d4*/ 	.word	0x00003cd0


	//   ....[54]....
        /*04d8*/ 	.word	0x00003d00


	//   ....[55]....
        /*04dc*/ 	.word	0x00003d70


	//   ....[56]....
        /*04e0*/ 	.word	0x00003da0


	//   ....[57]....
        /*04e4*/ 	.word	0x00003dd0


	//   ....[58]....
        /*04e8*/ 	.word	0x00003de0


	//   ....[59]....
        /*04ec*/ 	.word	0x00003df0


	//   ....[60]....
        /*04f0*/ 	.word	0x00003e00


	//   ....[61]....
        /*04f4*/ 	.word	0x00003e10


	//   ....[62]....
        /*04f8*/ 	.word	0x00003e50


	//   ....[63]....
        /*04fc*/ 	.word	0x00003e60


	//   ....[64]....
        /*0500*/ 	.word	0x00003e80


	//   ....[65]....
        /*0504*/ 	.word	0x00003ed0


	//   ....[66]....
        /*0508*/ 	.word	0x00003f00


	//   ....[67]....
        /*050c*/ 	.word	0x00003f10


	//   ....[68]....
        /*0510*/ 	.word	0x00003f20


	//   ....[69]....
        /*0514*/ 	.word	0x00003f30


	//   ....[70]....
        /*0518*/ 	.word	0x00006520


	//   ....[71]....
        /*051c*/ 	.word	0x00006560


	//   ....[72]....
        /*0520*/ 	.word	0x000065d0


	//   ....[73]....
        /*0524*/ 	.word	0x00006610


	//   ....[74]....
        /*0528*/ 	.word	0x00006650


	//   ....[75]....
        /*052c*/ 	.word	0x00006690


	//   ....[76]....
        /*0530*/ 	.word	0x000066d0


	//   ....[77]....
        /*0534*/ 	.word	0x00006910


	//   ....[78]....
        /*0538*/ 	.word	0x00006a90


	//   ....[79]....
        /*053c*/ 	.word	0x00006c00


	//   ....[80]....
        /*0540*/ 	.word	0x00006c10


	//   ....[81]....
        /*0544*/ 	.word	0x00006c20


	//   ....[82]....
        /*0548*/ 	.word	0x00006cc0


	//   ....[83]....
        /*054c*/ 	.word	0x00006cf0


	//   ....[84]....
        /*0550*/ 	.word	0x00006d30


	//   ....[85]....
        /*0554*/ 	.word	0x00006d70


	//   ....[86]....
        /*0558*/ 	.word	0x00006d90


	//   ....[87]....
        /*055c*/ 	.word	0x00006db0


	//   ....[88]....
        /*0560*/ 	.word	0x00006de0


	//   ....[89]....
        /*0564*/ 	.word	0x00006e50


	//   ....[90]....
        /*0568*/ 	.word	0x00006e80


	//   ....[91]....
        /*056c*/ 	.word	0x00006e90


	//   ....[92]....
        /*0570*/ 	.word	0x00006ed0


	//   ....[93]....
        /*0574*/ 	.word	0x00006ff0


	//   ....[94]....
        /*0578*/ 	.word	0x00007030


	//   ....[95]....
        /*057c*/ 	.word	0x00007070


	//   ....[96]....
        /*0580*/ 	.word	0x000070c0


	//   ....[97]....
        /*0584*/ 	.word	0x000070f0


	//   ....[98]....
        /*0588*/ 	.word	0x00007110


	//   ....[99]....
        /*058c*/ 	.word	0x00007150


	//   ....[100]....
        /*0590*/ 	.word	0x000071d0


	//   ....[101]....
        /*0594*/ 	.word	0x00007220


	//   ....[102]....
        /*0598*/ 	.word	0x00007590


	//   ....[103]....
        /*059c*/ 	.word	0x000075a0


	//   ....[104]....
        /*05a0*/ 	.word	0x000075b0


	//   ....[105]....
        /*05a4*/ 	.word	0x000075c0


	//   ....[106]....
        /*05a8*/ 	.word	0x000075d0


	//   ....[107]....
        /*05ac*/ 	.word	0x000075e0


	//   ....[108]....
        /*05b0*/ 	.word	0x00007610


	//   ....[109]....
        /*05b4*/ 	.word	0x00007640


	//   ....[110]....
        /*05b8*/ 	.word	0x00007680


	//   ....[111]....
        /*05bc*/ 	.word	0x000076a0


	//   ....[112]....
        /*05c0*/ 	.word	0x000076e0


	//   ....[113]....
        /*05c4*/ 	.word	0x00007700


	//   ....[114]....
        /*05c8*/ 	.word	0x00007740


	//   ....[115]....
        /*05cc*/ 	.word	0x00007770


	//   ....[116]....
        /*05d0*/ 	.word	0x000077d0


	//   ....[117]....
        /*05d4*/ 	.word	0x00007800


	//   ....[118]....
        /*05d8*/ 	.word	0x00007820


	//   ....[119]....
        /*05dc*/ 	.word	0x00007830


	//   ....[120]....
        /*05e0*/ 	.word	0x00007890


	//   ....[121]....
        /*05e4*/ 	.word	0x000078d0


	//   ....[122]....
        /*05e8*/ 	.word	0x00007910


	//   ....[123]....
        /*05ec*/ 	.word	0x00007920


	//   ....[124]....
        /*05f0*/ 	.word	0x00007960


	//   ....[125]....
        /*05f4*/ 	.word	0x00007980


	//   ....[126]....
        /*05f8*/ 	.word	0x00007990


	//   ....[127]....
        /*05fc*/ 	.word	0x000079a0


	//   ....[128]....
        /*0600*/ 	.word	0x000079b0


	//   ....[129]....
        /*0604*/ 	.word	0x000079f0


	//   ....[130]....
        /*0608*/ 	.word	0x00007a30


	//   ....[131]....
        /*060c*/ 	.word	0x00007a70


	//   ....[132]....
        /*0610*/ 	.word	0x00007a90


	//   ....[133]....
        /*0614*/ 	.word	0x00007ac0


	//   ....[134]....
        /*0618*/ 	.word	0x00009aa0


	//   ....[135]....
        /*061c*/ 	.word	0x00009c40


	//   ....[136]....
        /*0620*/ 	.word	0x00009e90


	//   ....[137]....
        /*0624*/ 	.word	0x0000a030


	//   ....[138]....
        /*0628*/ 	.word	0x0000a140


	//   ....[139]....
        /*062c*/ 	.word	0x0000aef0


	//   ....[140]....
        /*0630*/ 	.word	0x0000b220


	//   ....[141]....
        /*0634*/ 	.word	0x0000b620


	//   ....[142]....
        /*0638*/ 	.word	0x0000b8d0


	//   ....[143]....
        /*063c*/ 	.word	0x0000bb90


	//   ....[144]....
        /*0640*/ 	.word	0x0000be00


	//   ....[145]....
        /*0644*/ 	.word	0x0000e500


	//   ....[146]....
        /*0648*/ 	.word	0x0000e6f0


	//   ....[147]....
        /*064c*/ 	.word	0x0000e760


	//   ....[148]....
        /*0650*/ 	.word	0x0000e7d0


	//   ....[149]....
        /*0654*/ 	.word	0x0000e840


	//   ....[150]....
        /*0658*/ 	.word	0x0000e8b0


	//----- nvinfo : EIATTR_REG_RECONFIG
	.align		4
.L_1780:
        /*065c*/ 	.byte	0x01, 0x54
	.zero		2


	//----- nvinfo : EIATTR_SYSCALL_OFFSETS
	.align		4
        /*0660*/ 	.byte	0x04, 0x46
        /*0662*/ 	.short	(.L_1782 - .L_1781)


	//   ....[0]....
.L_1781:
        /*0664*/ 	.word	0x00001280


	//   ....[1]....
        /*0668*/ 	.word	0x00001370


	//   ....[2]....
        /*066c*/ 	.word	0x000014d0


	//   ....[3]....
        /*0670*/ 	.word	0x000015c0


	//----- nvinfo : EIATTR_MBARRIER_INSTR_OFFSETS
	.align		4
.L_1782:
        /*0674*/ 	.byte	0x04, 0x39
        /*0676*/ 	.short	(.L_1784 - .L_1783)


	//   ....[0]....
.L_1783:
        /*0678*/ 	.word	0x00000290
        /*067c*/ 	.word	0x000000ff
        /*0680*/ 	.word	0x00030c00
        /*0684*/ 	.short	0x0100
        /*0686*/ 	.byte	0x06
	.zero		1


	//   ....[1]....
        /*0688*/ 	.word	0x00000390
        /*068c*/ 	.word	0x000000ff
        /*0690*/ 	.word	0x00030c10
        /*0694*/ 	.short	0x0100
        /*0696*/ 	.byte	0x08
	.zero		1


	//   ....[2]....
        /*0698*/ 	.word	0x000003a0
        /*069c*/ 	.word	0x000000ff
        /*06a0*/ 	.word	0x00030c20
        /*06a4*/ 	.short	0x0100
        /*06a6*/ 	.byte	0x08
	.zero		1


	//   ....[3]....
        /*06a8*/ 	.word	0x000003b0
        /*06ac*/ 	.word	0x000000ff
        /*06b0*/ 	.word	0x00030c18
        /*06b4*/ 	.short	0x0100
        /*06b6*/ 	.byte	0x08
	.zero		1


	//   ....[4]....
        /*06b8*/ 	.word	0x000003c0
        /*06bc*/ 	.word	0x000000ff
        /*06c0*/ 	.word	0x00030c28
        /*06c4*/ 	.short	0x0100
        /*06c6*/ 	.byte	0x08
	.zero		1


	//   ....[5]....
        /*06c8*/ 	.word	0x000004f0
        /*06cc*/ 	.word	0x000000ff
        /*06d0*/ 	.word	0x00030c30
        /*06d4*/ 	.short	0x0100
        /*06d6*/ 	.byte	0x08
	.zero		1


	//   ....[6]....
        /*06d8*/ 	.word	0x00000500
        /*06dc*/ 	.word	0x000000ff
        /*06e0*/ 	.word	0x00030c40
        /*06e4*/ 	.short	0x0100
        /*06e6*/ 	.byte	0x08
	.zero		1


	//   ....[7]....
        /*06e8*/ 	.word	0x00000510
        /*06ec*/ 	.word	0x000000ff
        /*06f0*/ 	.word	0x00030c38
        /*06f4*/ 	.short	0x0100
        /*06f6*/ 	.byte	0x08
	.zero		1


	//   ....[8]....
        /*06f8*/ 	.word	0x00000520
        /*06fc*/ 	.word	0x000000ff
        /*0700*/ 	.word	0x00030c48
        /*0704*/ 	.short	0x0100
        /*0706*/ 	.byte	0x08
	.zero		1


	//   ....[9]....
        /*0708*/ 	.word	0x00001660
        /*070c*/ 	.word	0x000000ec
        /*0710*/ 	.word	0x00030c00
        /*0714*/ 	.short	0x010a
        /*0716*/ 	.byte	0x3f
	.zero		1


	//   ....[10]....
        /*0718*/ 	.word	0x00001790
        /*071c*/ 	.word	0x000000ec
        /*0720*/ 	.word	0x00030c00
        /*0724*/ 	.short	0x010a
        /*0726*/ 	.byte	0x3f
	.zero		1


	//   ....[11]....
        /*0728*/ 	.word	0x00002210
        /*072c*/ 	.word	0x00000006
        /*0730*/ 	.word	0x00030c10
        /*0734*/ 	.short	0x010a
        /*0736*/ 	.byte	0x3f
	.zero		1


	//   ....[12]....
        /*0738*/ 	.word	0x00002280
        /*073c*/ 	.word	0x00000006
        /*0740*/ 	.word	0x00030c10
        /*0744*/ 	.short	0x010a
        /*0746*/ 	.byte	0x3f
	.zero		1


	//   ....[13]....
        /*0748*/ 	.word	0x000026a0
        /*074c*/ 	.word	0x00000006
        /*0750*/ 	.word	0x00030c30
        /*0754*/ 	.short	0x010a
        /*0756*/ 	.byte	0x3f
	.zero		1


	//   ....[14]....
        /*0758*/ 	.word	0x00002720
        /*075c*/ 	.word	0x00000006
        /*0760*/ 	.word	0x00030c30
        /*0764*/ 	.short	0x010a
        /*0766*/ 	.byte	0x3f
	.zero		1


	//   ....[15]....
        /*0768*/ 	.word	0x00005310
        /*076c*/ 	.word	0x00000005
        /*0770*/ 	.word	0x00000000
        /*0774*/ 	.short	0x0101
        /*0776*/ 	.byte	0x3f
	.zero		1


	//   ....[16]....
        /*0778*/ 	.word	0x00005760
        /*077c*/ 	.word	0x00000006
        /*0780*/ 	.word	0x00000000
        /*0784*/ 	.short	0x0101
        /*0786*/ 	.byte	0x3f
	.zero		1


	//   ....[17]....
        /*0788*/ 	.word	0x00005f60
        /*078c*/ 	.word	0x00000007
        /*0790*/ 	.word	0x00030c10
        /*0794*/ 	.short	0x010a
        /*0796*/ 	.byte	0x3f
	.zero		1


	//   ....[18]....
        /*0798*/ 	.word	0x00005fe0
        /*079c*/ 	.word	0x00000007
        /*07a0*/ 	.word	0x00030c10
        /*07a4*/ 	.short	0x010a
        /*07a6*/ 	.byte	0x3f
	.zero		1


	//   ....[19]....
        /*07a8*/ 	.word	0x000063f0
        /*07ac*/ 	.word	0x00000007
        /*07b0*/ 	.word	0x00030c30
        /*07b4*/ 	.short	0x010a
        /*07b6*/ 	.byte	0x3f
	.zero		1


	//   ....[20]....
        /*07b8*/ 	.word	0x00006480
        /*07bc*/ 	.word	0x00000007
        /*07c0*/ 	.word	0x00030c30
        /*07c4*/ 	.short	0x010a
        /*07c6*/ 	.byte	0x3f
	.zero		1


	//   ....[21]....
        /*07c8*/ 	.word	0x00008c80
        /*07cc*/ 	.word	0x00000008
        /*07d0*/ 	.word	0x00000000
        /*07d4*/ 	.short	0x0101
        /*07d6*/ 	.byte	0x3f
	.zero		1


	//   ....[22]....
        /*07d8*/ 	.word	0x000090f0
        /*07dc*/ 	.word	0x00000007
        /*07e0*/ 	.word	0x00000000
        /*07e4*/ 	.short	0x0101
        /*07e6*/ 	.byte	0x3f
	.zero		1


	//   ....[23]....
        /*07e8*/ 	.word	0x0000cb90
        /*07ec*/ 	.word	0x0000000f
        /*07f0*/ 	.word	0x00030c20
        /*07f4*/ 	.short	0x010a
        /*07f6*/ 	.byte	0x3f
	.zero		1


	//   ....[24]....
        /*07f8*/ 	.word	0x0000d130
        /*07fc*/ 	.word	0x0000000f
        /*0800*/ 	.word	0x00030c40
        /*0804*/ 	.short	0x010a
        /*0806*/ 	.byte	0x3f
	.zero		1


	//   ....[25]....
        /*0808*/ 	.word	0x0000d390
        /*080c*/ 	.word	0x0000000f
        /*0810*/ 	.word	0x00030c28
        /*0814*/ 	.short	0x010a
        /*0816*/ 	.byte	0x3f
	.zero		1


	//   ....[26]....
        /*0818*/ 	.word	0x0000d5f0
        /*081c*/ 	.word	0x0000000f
        /*0820*/ 	.word	0x00030c48
        /*0824*/ 	.short	0x010a
        /*0826*/ 	.byte	0x3f
	.zero		1


	//   ....[27]....
        /*0828*/ 	.word	0x0000d7f0
        /*082c*/ 	.word	0x0000000f
        /*0830*/ 	.word	0x00030c20
        /*0834*/ 	.short	0x010a
        /*0836*/ 	.byte	0x3f
	.zero		1


	//   ....[28]....
        /*0838*/ 	.word	0x0000dac0
        /*083c*/ 	.word	0x0000000f
        /*0840*/ 	.word	0x00030c40
        /*0844*/ 	.short	0x010a
        /*0846*/ 	.byte	0x3f
	.zero		1


	//   ....[29]....
        /*0848*/ 	.word	0x0000dcf0
        /*084c*/ 	.word	0x0000000f
        /*0850*/ 	.word	0x00030c28
        /*0854*/ 	.short	0x010a
        /*0856*/ 	.byte	0x3f
	.zero		1


	//   ....[30]....
        /*0858*/ 	.word	0x0000df90
        /*085c*/ 	.word	0x00000003
        /*0860*/ 	.word	0x00030c40
        /*0864*/ 	.short	0x010a
        /*0866*/ 	.byte	0x3f
	.zero		1


	//   ....[31]....
        /*0868*/ 	.word	0x0000e380
        /*086c*/ 	.word	0x00000007
        /*0870*/ 	.word	0x00000000
        /*0874*/ 	.short	0x010a
        /*0876*/ 	.byte	0x3f
	.zero		1


	//   ....[32]....
        /*0878*/ 	.word	0x0000e3d0
        /*087c*/ 	.word	0x00000003
        /*0880*/ 	.word	0x00000000
        /*0884*/ 	.short	0x010a
        /*0886*/ 	.byte	0x3f
	.zero		1


	//   ....[33]....
        /*0888*/ 	.word	0x0000e430
        /*088c*/ 	.word	0x00000005
        /*0890*/ 	.word	0x00000000
        /*0894*/ 	.short	0x010a
        /*0896*/ 	.byte	0x3f
	.zero		1


	//   ....[34]....
        /*0898*/ 	.word	0x0000e460
        /*089c*/ 	.word	0x00000003
        /*08a0*/ 	.word	0x00000000
        /*08a4*/ 	.short	0x010a
        /*08a6*/ 	.byte	0x3f
	.zero		1


	//   ....[35]....
        /*08a8*/ 	.word	0x0000e530
        /*08ac*/ 	.word	0x000000ec
        /*08b0*/ 	.word	0x00030c00
        /*08b4*/ 	.short	0x010a
        /*08b6*/ 	.byte	0x3f
	.zero		1


	//   ....[36]....
        /*08b8*/ 	.word	0x0000e580
        /*08bc*/ 	.word	0x00000006
        /*08c0*/ 	.word	0x00030c10
        /*08c4*/ 	.short	0x010a
        /*08c6*/ 	.byte	0x3f
	.zero		1


	//   ....[37]....
        /*08c8*/ 	.word	0x0000e5d0
        /*08cc*/ 	.word	0x00000006
        /*08d0*/ 	.word	0x00030c30
        /*08d4*/ 	.short	0x010a
        /*08d6*/ 	.byte	0x3f
	.zero		1


	//   ....[38]....
        /*08d8*/ 	.word	0x0000e620
        /*08dc*/ 	.word	0x00000007
        /*08e0*/ 	.word	0x00030c10
        /*08e4*/ 	.short	0x010a
        /*08e6*/ 	.byte	0x3f
	.zero		1


	//   ....[39]....
        /*08e8*/ 	.word	0x0000e670
        /*08ec*/ 	.word	0x00000007
        /*08f0*/ 	.word	0x00030c30
        /*08f4*/ 	.short	0x010a
        /*08f6*/ 	.byte	0x3f
	.zero		1


	//   ....[40]....
        /*08f8*/ 	.word	0x0000e8f0
        /*08fc*/ 	.word	0x0000000f
        /*0900*/ 	.word	0x00030c20
        /*0904*/ 	.short	0x010a
        /*0906*/ 	.byte	0x3f
	.zero		1


	//   ....[41]....
        /*0908*/ 	.word	0x0000e940
        /*090c*/ 	.word	0x0000000f
        /*0910*/ 	.word	0x00030c40
        /*0914*/ 	.short	0x010a
        /*0916*/ 	.byte	0x3f
	.zero		1


	//   ....[42]....
        /*0918*/ 	.word	0x0000e990
        /*091c*/ 	.word	0x0000000f
        /*0920*/ 	.word	0x00030c28
        /*0924*/ 	.short	0x010a
        /*0926*/ 	.byte	0x3f
	.zero		1


	//   ....[43]....
        /*0928*/ 	.word	0x0000e9e0
        /*092c*/ 	.word	0x0000000f
        /*0930*/ 	.word	0x00030c48
        /*0934*/ 	.short	0x010a
        /*0936*/ 	.byte	0x3f
	.zero		1


	//   ....[44]....
        /*0938*/ 	.word	0x0000ea40
        /*093c*/ 	.word	0x0000000f
        /*0940*/ 	.word	0x00030c20
        /*0944*/ 	.short	0x010a
        /*0946*/ 	.byte	0x3f
	.zero		1


	//   ....[45]....
        /*0948*/ 	.word	0x0000ea90
        /*094c*/ 	.word	0x0000000f
        /*0950*/ 	.word	0x00030c40
        /*0954*/ 	.short	0x010a
        /*0956*/ 	.byte	0x3f
	.zero		1


	//   ....[46]....
        /*0958*/ 	.word	0x0000eae0
        /*095c*/ 	.word	0x0000000f
        /*0960*/ 	.word	0x00030c28
        /*0964*/ 	.short	0x010a
        /*0966*/ 	.byte	0x3f
	.zero		1


	//   ....[47]....
        /*0968*/ 	.word	0x0000eb30
        /*096c*/ 	.word	0x00000003
        /*0970*/ 	.word	0x00030c40
        /*0974*/ 	.short	0x010a
        /*0976*/ 	.byte	0x3f
	.zero		1


	//   ....[48]....
        /*0978*/ 	.word	0x0000ec00
        /*097c*/ 	.word	0x00000007
        /*0980*/ 	.word	0x00000000
        /*0984*/ 	.short	0x010a
        /*0986*/ 	.byte	0x3f
	.zero		1


	//   ....[49]....
        /*0988*/ 	.word	0x0000ec50
        /*098c*/ 	.word	0x00000003
        /*0990*/ 	.word	0x00000000
        /*0994*/ 	.short	0x010a
        /*0996*/ 	.byte	0x3f
	.zero		1


	//   ....[50]....
        /*0998*/ 	.word	0x0000eca0
        /*099c*/ 	.word	0x00000005
        /*09a0*/ 	.word	0x00000000
        /*09a4*/ 	.short	0x010a
        /*09a6*/ 	.byte	0x3f
	.zero		1


	//----- nvinfo : EIATTR_NUM_MBARRIERS
	.align		4
.L_1784:
        /*09a8*/ 	.byte	0x03, 0x38
        /*09aa*/ 	.short	0x0009


	//----- nvinfo : EIATTR_EXIT_INSTR_OFFSETS
	.align		4
        /*09ac*/ 	.byte	0x04, 0x1c
        /*09ae*/ 	.short	(.L_1786 - .L_1785)


	//   ....[0]....
.L_1785:
        /*09b0*/ 	.word	0x0000e4b0


	//----- nvinfo : EIATTR_MAX_THREADS
	.align		4
.L_1786:
        /*09b4*/ 	.byte	0x04, 0x05
        /*09b6*/ 	.short	(.L_1788 - .L_1787)
.L_1787:
        /*09b8*/ 	.word	0x00000180
        /*09bc*/ 	.word	0x00000001
        /*09c0*/ 	.word	0x00000001


	//----- nvinfo : EIATTR_CRS_STACK_SIZE
	.align		4
.L_1788:
        /*09c4*/ 	.byte	0x04, 0x1e
        /*09c6*/ 	.short	(.L_1790 - .L_1789)
.L_1789:
        /*09c8*/ 	.word	0x00000000


	//----- nvinfo : EIATTR_CBANK_PARAM_SIZE
	.align		4
.L_1790:
        /*09cc*/ 	.byte	0x03, 0x19
        /*09ce*/ 	.short	0x0770


	//----- nvinfo : EIATTR_PARAM_CBANK
	.align		4
        /*09d0*/ 	.byte	0x04, 0x0a
        /*09d2*/ 	.short	(.L_1792 - .L_1791)
	.align		4
.L_1791:
        /*09d4*/ 	.word	index@(.nv.constant0._ZN7cutlass13device_kernelIN5flash11enable_sm90INS1_16FlashAttnBwdSm90INS1_25CollectiveMainloopBwdSm90ILi2ELi2ELi2EN4cute5tupleIJNS5_1CILi1EEES8_S8_EEENS6_IJNS7_ILi128EEESA_NS7_ILi64EEEEEENS_6half_tEfNS_4arch4Sm90ELb1ELb0ELb0ELb1ELb1ELb1ELb0ELb0ELi2ELi1ELi2ELi2ELb0EEENS1_24CollectiveEpilogueBwdGQAISC_fSF_Li256ELb1ELb1EEENS1_25SingleTileBwdLPTSchedulerILb1ELi128ELb1EEEEEEEEEvNT_6ParamsE)
        /*09d8*/ 	.short	0x0210
        /*09da*/ 	.short	0x0770


	//----- nvinfo : EIATTR_SW_WAR
	.align		4
.L_1792:
        /*09dc*/ 	.byte	0x04, 0x36
        /*09de*/ 	.short	(.L_1794 - .L_1793)
.L_1793:
        /*09e0*/ 	.word	0x00000008
.L_1794:


//--------------------- .nv.info._ZN7cutlass13device_kernelIN5flash22FlashAttnBwdPreprocessIN4cute5tupleIJNS3_1CILi128EEENS5_ILi64EEEEEENS_6half_tEfNS_4arch4Sm90ELb1ELb1EEEEEvNT_6ParamsE --------------------------
	.section	.nv.info._ZN7cutlass13device_kernelIN5flash22FlashAttnBwdPreprocessIN4cute5tupleIJNS3_1CILi128EEENS5_ILi64EEEEEENS_6half_tEfNS_4arch4Sm90ELb1ELb1EEEEEvNT_6ParamsE,"",@"SHT_CUDA_INFO"
	.sectionflags	@""
	.align	4


	//----- nvinfo : EIATTR_CUDA_API_VERSION
	.align		4
        /*0000*/ 	.byte	0x04, 0x37
        /*0002*/ 	.short	(.L_1796 - .L_1795)
.L_1795:
        /*0004*/ 	.word	0x00000082


	//----- nvinfo : EIATTR_KPARAM_INFO
	.align		4
.L_1796:
        /*0008*/ 	.byte	0x04, 0x17
        /*000a*/ 	.short	(.L_1798 - .L_1797)
.L_1797:
        /*000c*/ 	.word	0x00000000
        /*0010*/ 	.short	0x0000
        /*0012*/ 	.short	0x0000
        /*0014*/ 	.byte	0x00, 0xf0, 0xc1, 0x03


	//----- nvinfo : EIATTR_SPARSE_MMA_MASK
	.align		4
.L_1798:
        /*0018*/ 	.byte	0x03, 0x50
        /*001a*/ 	.short	0x0000


	//----- nvinfo : EIATTR_MAXREG_COUNT
	.align		4
        /*001c*/ 	.byte	0x03, 0x1b
        /*001e*/ 	.short	0x0080


	//----- nvinfo : EIATTR_MERCURY_ISA_VERSION
	.align		4
        /*0020*/ 	.byte	0x03, 0x5f
        /*0022*/ 	.short	0x0101


	//----- nvinfo : EIATTR_COOP_GROUP_MASK_REGIDS
	.align		4
        /*0024*/ 	.byte	0x04, 0x29
        /*0026*/ 	.short	(.L_1800 - .L_1799)


	//   ....[0]....
.L_1799:
        /*0028*/ 	.word	0xffffffff


	//   ....[1]....
        /*002c*/ 	.word	0xffffffff


	//   ....[2]....
        /*0030*/ 	.word	0xffffffff


	//   ....[3]....
        /*0034*/ 	.word	0xffffffff


	//   ....[4]....
        /*0038*/ 	.word	0xffffffff


	//   ....[5]....
        /*003c*/ 	.word	0xffffffff


	//   ....[6]....
        /*0040*/ 	.word	0xffffffff


	//   ....[7]....
        /*0044*/ 	.word	0xffffffff


	//   ....[8]....
        /*0048*/ 	.word	0xffffffff


	//   ....[9]....
        /*004c*/ 	.word	0xffffffff


	//   ....[10]....
        /*0050*/ 	.word	0xffffffff


	//   ....[11]....
        /*0054*/ 	.word	0xffffffff


	//----- nvinfo : EIATTR_COOP_GROUP_INSTR_OFFSETS
	.align		4
.L_1800:
        /*0058*/ 	.byte	0x04, 0x28
        /*005a*/ 	.short	(.L_1802 - .L_1801)


	//   ....[0]....
.L_1801:
        /*005c*/ 	.word	0x000013a0


	//   ....[1]....
        /*0060*/ 	.word	0x000013b0


	//   ....[2]....
        /*0064*/ 	.word	0x000013c0


	//   ....[3]....
        /*0068*/ 	.word	0x000013d0


	//   ....[4]....
        /*006c*/ 	.word	0x00001420


	//   ....[5]....
        /*0070*/ 	.word	0x00001430


	//   ....[6]....
        /*0074*/ 	.word	0x00001440


	//   ....[7]....
        /*0078*/ 	.word	0x00001450


	//   ....[8]....
        /*007c*/ 	.word	0x000014b0


	//   ....[9]....
        /*0080*/ 	.word	0x000014c0


	//   ....[10]....
        /*0084*/ 	.word	0x000014d0


	//   ....[11]....
        /*0088*/ 	.word	0x000014e0


	//----- nvinfo : EIATTR_EXIT_INSTR_OFFSETS
	.align		4
.L_1802:
        /*008c*/ 	.byte	0x04, 0x1c
        /*008e*/ 	.short	(.L_1804 - .L_1803)


	//   ....[0]....
.L_1803:
        /*0090*/ 	.word	0x000001c0


	//   ....[1]....
        /*0094*/ 	.word	0x00001b30


	//   ....[2]....
        /*0098*/ 	.word	0x00001bb0


	//----- nvinfo : EIATTR_MAX_THREADS
	.align		4
.L_1804:
        /*009c*/ 	.byte	0x04, 0x05
        /*009e*/ 	.short	(.L_1806 - .L_1805)
.L_1805:
        /*00a0*/ 	.word	0x00000100
        /*00a4*/ 	.word	0x00000001
        /*00a8*/ 	.word	0x00000001


	//----- nvinfo : EIATTR_CRS_STACK_SIZE
	.align		4
.L_1806:
        /*00ac*/ 	.byte	0x04, 0x1e
        /*00ae*/ 	.short	(.L_1808 - .L_1807)
.L_1807:
        /*00b0*/ 	.word	0x00000000


	//----- nvinfo : EIATTR_CBANK_PARAM_SIZE
	.align		4
.L_1808:
        /*00b4*/ 	.byte	0x03, 0x19
        /*00b6*/ 	.short	0x00f0


	//----- nvinfo : EIATTR_PARAM_CBANK
	.align		4
        /*00b8*/ 	.byte	0x04, 0x0a
        /*00ba*/ 	.short	(.L_1810 - .L_1809)
	.align		4
.L_1809:
        /*00bc*/ 	.word	index@(.nv.constant0._ZN7cutlass13device_kernelIN5flash22FlashAttnBwdPreprocessIN4cute5tupleIJNS3_1CILi128EEENS5_ILi64EEEEEENS_6half_tEfNS_4arch4Sm90ELb1ELb1EEEEEvNT_6ParamsE)
        /*00c0*/ 	.short	0x0210
        /*00c2*/ 	.short	0x00f0


	//----- nvinfo : EIATTR_SW_WAR
	.align		4
.L_1810:
        /*00c4*/ 	.byte	0x04, 0x36
        /*00c6*/ 	.short	(.L_1812 - .L_1811)
.L_1811:
        /*00c8*/ 	.word	0x00000008
.L_1812:


//--------------------- .nv.callgraph             --------------------------
	.section	.nv.callgraph,"",@"SHT_CUDA_CALLGRAPH"
	.align	4
	.sectionentsize	8
	.align		4
        /*0000*/ 	.word	0x00000000
	.align		4
        /*0004*/ 	.word	0xffffffff
	.align		4
        /*0008*/ 	.word	index@(_ZN7cutlass13device_kernelIN5flash11enable_sm90INS1_16FlashAttnBwdSm90INS1_25CollectiveMainloopBwdSm90ILi2ELi2ELi2EN4cute5tupleIJNS5_1CILi1EEES8_S8_EEENS6_IJNS7_ILi128EEESA_NS7_ILi64EEEEEENS_6half_tEfNS_4arch4Sm90ELb0ELb0ELb1ELb0ELb0ELb1ELb0ELb0ELi2ELi1ELi2ELi2ELb0EEENS1_21CollectiveEpilogueBwdISC_SD_SF_Li256ELb0ELb0ELi1EEENS1_19SingleTileSchedulerILb0ELb0ELb0ELi128EEEEEEEEEvNT_6ParamsE)
	.align		4
        /*000c*/ 	.word	index@(__assertfail)
	.align		4
        /*0010*/ 	.word	index@(_ZN7cutlass13device_kernelIN5flash11enable_sm90INS1_16FlashAttnBwdSm90INS1_25CollectiveMainloopBwdSm90ILi2ELi2ELi2EN4cute5tupleIJNS5_1CILi1EEES8_S8_EEENS6_IJNS7_ILi128EEESA_NS7_ILi64EEEEEENS_6half_tEfNS_4arch4Sm90ELb0ELb0ELb1ELb0ELb1ELb1ELb0ELb0ELi2ELi1ELi2ELi2ELb0EEENS1_21CollectiveEpilogueBwdISC_SD_SF_Li256ELb0ELb0ELi1EEENS1_19SingleTileSchedulerILb0ELb0ELb0ELi128EEEEEEEEEvNT_6ParamsE)
	.align		4
        /*0014*/ 	.word	index@(__assertfail)
	.align		4
        /*0018*/ 	.word	index@(_ZN7cutlass13device_kernelIN5flash11enable_sm90INS1_16FlashAttnBwdSm90INS1_25CollectiveMainloopBwdSm90ILi2ELi2ELi2EN4cute5tupleIJNS5_1CILi1EEES8_S8_EEENS6_IJNS7_ILi128EEESA_NS7_ILi64EEEEEENS_6half_tEfNS_4arch4Sm90ELb0ELb0ELb1ELb0ELb0ELb1ELb0ELb0ELi2ELi1ELi2ELi2ELb0EEENS1_24CollectiveEpilogueBwdGQAISC_fSF_Li256ELb0ELb0EEENS1_19SingleTileSchedulerILb0ELb0ELb0ELi128EEEEEEEEEvNT_6ParamsE)
	.align		4
        /*001c*/ 	.word	index@(__assertfail)
	.align		4
        /*0020*/ 	.word	index@(_ZN7cutlass13device_kernelIN5flash11enable_sm90INS1_16FlashAttnBwdSm90INS1_25CollectiveMainloopBwdSm90ILi2ELi2ELi2EN4cute5tupleIJNS5_1CILi1EEES8_S8_EEENS6_IJNS7_ILi128EEESA_NS7_ILi64EEEEEENS_6half_tEfNS_4arch4Sm90ELb0ELb0ELb1ELb0ELb1ELb1ELb0ELb0ELi2ELi1ELi2ELi2ELb0EEENS1_24CollectiveEpilogueBwdGQAISC_fSF_Li256ELb0ELb1EEENS1_19SingleTileSchedulerILb0ELb0ELb0ELi128EEEEEEEEEvNT_6ParamsE)
	.align		4
        /*0024*/ 	.word	index@(__assertfail)
	.align		4
        /*0028*/ 	.word	index@(_ZN7cutlass13device_kernelIN5flash11enable_sm90INS1_16FlashAttnBwdSm90INS1_25CollectiveMainloopBwdSm90ILi2ELi2ELi2EN4cute5tupleIJNS5_1CILi1EEES8_S8_EEENS6_IJNS7_ILi128EEESA_NS7_ILi64EEEEEENS_6half_tEfNS_4arch4Sm90ELb0ELb0ELb1ELb1ELb0ELb1ELb0ELb0ELi2ELi1ELi2ELi2ELb0EEENS1_21CollectiveEpilogueBwdISC_SD_SF_Li256ELb1ELb0ELi1EEENS1_19SingleTileSchedulerILb1ELb0ELb0ELi128EEEEEEEEEvNT_6ParamsE)
	.align		4
        /*002c*/ 	.word	index@(__assertfail)
	.align		4
        /*0030*/ 	.word	index@(_ZN7cutlass13device_kernelIN5flash11enable_sm90INS1_16FlashAttnBwdSm90INS1_25CollectiveMainloopBwdSm90ILi2ELi2ELi2EN4cute5tupleIJNS5_1CILi1EEES8_S8_EEENS6_IJNS7_ILi128EEESA_NS7_ILi64EEEEEENS_6half_tEfNS_4arch4Sm90ELb0ELb0ELb1ELb1ELb1ELb1ELb0ELb0ELi2ELi1ELi2ELi2ELb0EEENS1_21CollectiveEpilogueBwdISC_SD_SF_Li256ELb1ELb0ELi1EEENS1_19SingleTileSchedulerILb1ELb0ELb0ELi128EEEEEEEEEvNT_6ParamsE)
	.align		4
        /*0034*/ 	.word	index@(__assertfail)
	.align		4
        /*0038*/ 	.word	index@(_ZN7cutlass13device_kernelIN5flash11enable_sm90INS1_16FlashAttnBwdSm90INS1_25CollectiveMainloopBwdSm90ILi2ELi2ELi2EN4cute5tupleIJNS5_1CILi1EEES8_S8_EEENS6_IJNS7_ILi128EEESA_NS7_ILi64EEEEEENS_6half_tEfNS_4arch4Sm90ELb0ELb0ELb1ELb1ELb0ELb1ELb0ELb0ELi2ELi1ELi2ELi2ELb0EEENS1_24CollectiveEpilogueBwdGQAISC_fSF_Li256ELb1ELb0EEENS1_19SingleTileSchedulerILb1ELb0ELb0ELi128EEEEEEEEEvNT_6ParamsE)
	.align		4
        /*003c*/ 	.word	index@(__assertfail)
	.align		4
        /*0040*/ 	.word	index@(_ZN7cutlass13device_kernelIN5flash11enable_sm90INS1_16FlashAttnBwdSm90INS1_25CollectiveMainloopBwdSm90ILi2ELi2ELi2EN4cute5tupleIJNS5_1CILi1EEES8_S8_EEENS6_IJNS7_ILi128EEESA_NS7_ILi64EEEEEENS_6half_tEfNS_4arch4Sm90ELb0ELb0ELb1ELb1ELb1ELb1ELb0ELb0ELi2ELi1ELi2ELi2ELb0EEENS1_24CollectiveEpilogueBwdGQAISC_fSF_Li256ELb1ELb1EEENS1_19SingleTileSchedulerILb1ELb0ELb0ELi128EEEEEEEEEvNT_6ParamsE)
	.align		4
        /*0044*/ 	.word	index@(__assertfail)
	.align		4
        /*0048*/ 	.word	index@(_ZN7cutlass13device_kernelIN5flash11enable_sm90INS1_16FlashAttnBwdSm90INS1_25CollectiveMainloopBwdSm90ILi2ELi2ELi2EN4cute5tupleIJNS5_1CILi1EEES8_S8_EEENS6_IJNS7_ILi128EEESA_NS7_ILi64EEEEEENS_6half_tEfNS_4arch4Sm90ELb0ELb1ELb1ELb0ELb0ELb1ELb0ELb0ELi2ELi1ELi2ELi2ELb0EEENS1_21CollectiveEpilogueBwdISC_SD_SF_Li256ELb0ELb0ELi1EEENS1_19SingleTileSchedulerILb0ELb0ELb0ELi128EEEEEEEEEvNT_6ParamsE)
	.align		4
        /*004c*/ 	.word	index@(__assertfail)
	.align		4
        /*0050*/ 	.word	index@(_ZN7cutlass13device_kernelIN5flash11enable_sm90INS1_16FlashAttnBwdSm90INS1_25CollectiveMainloopBwdSm90ILi2ELi2ELi2EN4cute5tupleIJNS5_1CILi1EEES8_S8_EEENS6_IJNS7_ILi128EEESA_NS7_ILi64EEEEEENS_6half_tEfNS_4arch4Sm90ELb0ELb1ELb1ELb0ELb1ELb1ELb0ELb0ELi2ELi1ELi2ELi2ELb0EEENS1_21CollectiveEpilogueBwdISC_SD_SF_Li256ELb0ELb0ELi1EEENS1_19SingleTileSchedulerILb0ELb0ELb0ELi128EEEEEEEEEvNT_6ParamsE)
	.align		4
        /*0054*/ 	.word	index@(__assertfail)
	.align		4
        /*0058*/ 	.word	index@(_ZN7cutlass13device_kernelIN5flash11enable_sm90INS1_16FlashAttnBwdSm90INS1_25CollectiveMainloopBwdSm90ILi2ELi2ELi2EN4cute5tupleIJNS5_1CILi1EEES8_S8_EEENS6_IJNS7_ILi128EEESA_NS7_ILi64EEEEEENS_6half_tEfNS_4arch4Sm90ELb0ELb1ELb1ELb0ELb0ELb1ELb0ELb0ELi2ELi1ELi2ELi2ELb0EEENS1_24CollectiveEpilogueBwdGQAISC_fSF_Li256ELb0ELb0EEENS1_19SingleTileSchedulerILb0ELb0ELb0ELi128EEEEEEEEEvNT_6ParamsE)
	.align		4
        /*005c*/ 	.word	index@(__assertfail)
	.align		4
        /*0060*/ 	.word	index@(_ZN7cutlass13device_kernelIN5flash11enable_sm90INS1_16FlashAttnBwdSm90INS1_25CollectiveMainloopBwdSm90ILi2ELi2ELi2EN4cute5tupleIJNS5_1CILi1EEES8_S8_EEENS6_IJNS7_ILi128EEESA_NS7_ILi64EEEEEENS_6half_tEfNS_4arch4Sm90ELb0ELb1ELb1ELb0ELb1ELb1ELb0ELb0ELi2ELi1ELi2ELi2ELb0EEENS1_24CollectiveEpilogueBwdGQAISC_fSF_Li256ELb0ELb1EEENS1_19SingleTileSchedulerILb0ELb0ELb0ELi128EEEEEEEEEvNT_6ParamsE)
	.align		4
        /*0064*/ 	.word	index@(__assertfail)
	.align		4
        /*0068*/ 	.word	index@(_ZN7cutlass13device_kernelIN5flash11enable_sm90INS1_16FlashAttnBwdSm90INS1_25CollectiveMainloopBwdSm90ILi2ELi2ELi2EN4cute5tupleIJNS5_1CILi1EEES8_S8_EEENS6_IJNS7_ILi128EEESA_NS7_ILi64EEEEEENS_6half_tEfNS_4arch4Sm90ELb0ELb1ELb1ELb1ELb0ELb1ELb0ELb0ELi2ELi1ELi2ELi2ELb0EEENS1_21CollectiveEpilogueBwdISC_SD_SF_Li256ELb1ELb0ELi1EEENS1_19SingleTileSchedulerILb1ELb0ELb0ELi128EEEEEEEEEvNT_6ParamsE)
	.align		4
        /*006c*/ 	.word	index@(__assertfail)
	.align		4
        /*0070*/ 	.word	index@(_ZN7cutlass13device_kernelIN5flash11enable_sm90INS1_16FlashAttnBwdSm90INS1_25CollectiveMainloopBwdSm90ILi2ELi2ELi2EN4cute5tupleIJNS5_1CILi1EEES8_S8_EEENS6_IJNS7_ILi128EEESA_NS7_ILi64EEEEEENS_6half_tEfNS_4arch4Sm90ELb0ELb1ELb1ELb1ELb1ELb1ELb0ELb0ELi2ELi1ELi2ELi2ELb0EEENS1_21CollectiveEpilogueBwdISC_SD_SF_Li256ELb1ELb0ELi1EEENS1_19SingleTileSchedulerILb1ELb0ELb0ELi128EEEEEEEEEvNT_6ParamsE)
	.align		4
        /*0074*/ 	.word	index@(__assertfail)
	.align		4
        /*0078*/ 	.word	index@(_ZN7cutlass13device_kernelIN5flash11enable_sm90INS1_16FlashAttnBwdSm90INS1_25CollectiveMainloopBwdSm90ILi2ELi2ELi2EN4cute5tupleIJNS5_1CILi1EEES8_S8_EEENS6_IJNS7_ILi128EEESA_NS7_ILi64EEEEEENS_6half_tEfNS_4arch4Sm90ELb0ELb1ELb1ELb1ELb0ELb1ELb0ELb0ELi2ELi1ELi2ELi2ELb0EEENS1_24CollectiveEpilogueBwdGQAISC_fSF_Li256ELb1ELb0EEENS1_19SingleTileSchedulerILb1ELb0ELb0ELi128EEEEEEEEEvNT_6ParamsE)
	.align		4
        /*007c*/ 	.word	index@(__assertfail)
	.align		4
        /*0080*/ 	.word	index@(_ZN7cutlass13device_kernelIN5flash11enable_sm90INS1_16FlashAttnBwdSm90INS1_25CollectiveMainloopBwdSm90ILi2ELi2ELi2EN4cute5tupleIJNS5_1CILi1EEES8_S8_EEENS6_IJNS7_ILi128EEESA_NS7_ILi64EEEEEENS_6half_tEfNS_4arch4Sm90ELb0ELb1ELb1ELb1ELb1ELb1ELb0ELb0ELi2ELi1ELi2ELi2ELb0EEENS1_24CollectiveEpilogueBwdGQAISC_fSF_Li256ELb1ELb1EEENS1_19SingleTileSchedulerILb1ELb0ELb0ELi128EEEEEEEEEvNT_6ParamsE)
	.align		4
        /*0084*/ 	.word	index@(__assertfail)
	.align		4
        /*0088*/ 	.word	index@(_ZN7cutlass13device_kernelIN5flash11enable_sm90INS1_16FlashAttnBwdSm90INS1_25CollectiveMainloopBwdSm90ILi2ELi2ELi2EN4cute5tupleIJNS5_1CILi1EEES8_S8_EEENS6_IJNS7_ILi96EEENS7_ILi128EEENS7_ILi64EEEEEENS_6half_tEfNS_4arch4Sm90ELb1ELb0ELb1ELb0ELb0ELb1ELb0ELb1ELi2ELi1ELi2ELi2ELb0EEENS1_21CollectiveEpilogueBwdISD_SE_SG_Li256ELb0ELb0ELi1EEENS1_25SingleTileBwdLPTSchedulerILb0ELi128ELb0EEEEEEEEEvNT_6ParamsE)
	.align		4
        /*008c*/ 	.word	index@(__assertfail)
	.align		4
        /*0090*/ 	.word	index@(_ZN7cutlass13device_kernelIN5flash11enable_sm90INS1_16FlashAttnBwdSm90INS1_25CollectiveMainloopBwdSm90ILi2ELi2ELi2EN4cute5tupleIJNS5_1CILi1EEES8_S8_EEENS6_IJNS7_ILi96EEENS7_ILi128EEENS7_ILi64EEEEEENS_6half_tEfNS_4arch4Sm90ELb1ELb0ELb1ELb0ELb1ELb1ELb0ELb1ELi2ELi1ELi2ELi2ELb0EEENS1_21CollectiveEpilogueBwdISD_SE_SG_Li256ELb0ELb0ELi1EEENS1_25SingleTileBwdLPTSchedulerILb0ELi128ELb1EEEEEEEEEvNT_6ParamsE)
	.align		4
        /*0094*/ 	.word	index@(__assertfail)
	.align		4
        /*0098*/ 	.word	index@(_ZN7cutlass13device_kernelIN5flash11enable_sm90INS1_16FlashAttnBwdSm90INS1_25CollectiveMainloopBwdSm90ILi2ELi2ELi2EN4cute5tupleIJNS5_1CILi1EEES8_S8_EEENS6_IJNS7_ILi96EEENS7_ILi128EEENS7_ILi64EEEEEENS_6half_tEfNS_4arch4Sm90ELb1ELb0ELb1ELb0ELb0ELb1ELb0ELb1ELi2ELi1ELi2ELi2ELb0EEENS1_24CollectiveEpilogueBwdGQAISD_fSG_Li256ELb0ELb0EEENS1_25SingleTileBwdLPTSchedulerILb0ELi128ELb0EEEEEEEEEvNT_6ParamsE)
	.align		4
        /*009c*/ 	.word	index@(__assertfail)
	.align		4
        /*00a0*/ 	.word	index@(_ZN7cutlass13device_kernelIN5flash11enable_sm90INS1_16FlashAttnBwdSm90INS1_25CollectiveMainloopBwdSm90ILi2ELi2ELi2EN4cute5tupleIJNS5_1CILi1EEES8_S8_EEENS6_IJNS7_ILi96EEENS7_ILi128EEENS7_ILi64EEEEEENS_6half_tEfNS_4arch4Sm90ELb1ELb0ELb1ELb0ELb1ELb1ELb0ELb1ELi2ELi1ELi2ELi2ELb0EEENS1_24CollectiveEpilogueBwdGQAISD_fSG_Li256ELb0ELb1EEENS1_25SingleTileBwdLPTSchedulerILb0ELi128ELb1EEEEEEEEEvNT_6ParamsE)
	.align		4
        /*00a4*/ 	.word	index@(__assertfail)
	.align		4
        /*00a8*/ 	.word	index@(_ZN7cutlass13device_kernelIN5flash11enable_sm90INS1_16FlashAttnBwdSm90INS1_25CollectiveMainloopBwdSm90ILi2ELi2ELi2EN4cute5tupleIJNS5_1CILi1EEES8_S8_EEENS6_IJNS7_ILi96EEENS7_ILi128EEENS7_ILi64EEEEEENS_6half_tEfNS_4arch4Sm90ELb1ELb0ELb1ELb1ELb0ELb1ELb0ELb1ELi2ELi1ELi2ELi2ELb0EEENS1_21CollectiveEpilogueBwdISD_SE_SG_Li256ELb1ELb0ELi1EEENS1_25SingleTileBwdLPTSchedulerILb1ELi128ELb0EEEEEEEEEvNT_6ParamsE)
	.align		4
        /*00ac*/ 	.word	index@(__assertfail)
	.align		4
        /*00b0*/ 	.word	index@(_ZN7cutlass13device_kernelIN5flash11enable_sm90INS1_16FlashAttnBwdSm90INS1_25CollectiveMainloopBwdSm90ILi2ELi2ELi2EN4cute5tupleIJNS5_1CILi1EEES8_S8_EEENS6_IJNS7_ILi96EEENS7_ILi128EEENS7_ILi64EEEEEENS_6half_tEfNS_4arch4Sm90ELb1ELb0ELb1ELb1ELb1ELb1ELb0ELb1ELi2ELi1ELi2ELi2ELb0EEENS1_21CollectiveEpilogueBwdISD_SE_SG_Li256ELb1ELb0ELi1EEENS1_25SingleTileBwdLPTSchedulerILb1ELi128ELb1EEEEEEEEEvNT_6ParamsE)
	.align		4
        /*00b4*/ 	.word	index@(__assertfail)
	.align		4
        /*00b8*/ 	.word	index@(_ZN7cutlass13device_kernelIN5flash11enable_sm90INS1_16FlashAttnBwdSm90INS1_25CollectiveMainloopBwdSm90ILi2ELi2ELi2EN4cute5tupleIJNS5_1CILi1EEES8_S8_EEENS6_IJNS7_ILi96EEENS7_ILi128EEENS7_ILi64EEEEEENS_6half_tEfNS_4arch4Sm90ELb1ELb0ELb1ELb1ELb0ELb1ELb0ELb1ELi2ELi1ELi2ELi2ELb0EEENS1_24CollectiveEpilogueBwdGQAISD_fSG_Li256ELb1ELb0EEENS1_25SingleTileBwdLPTSchedulerILb1ELi128ELb0EEEEEEEEEvNT_6ParamsE)
	.align		4
        /*00bc*/ 	.word	index@(__assertfail)
	.align		4
        /*00c0*/ 	.word	index@(_ZN7cutlass13device_kernelIN5flash11enable_sm90INS1_16FlashAttnBwdSm90INS1_25CollectiveMainloopBwdSm90ILi2ELi2ELi2EN4cute5tupleIJNS5_1CILi1EEES8_S8_EEENS6_IJNS7_ILi96EEENS7_ILi128EEENS7_ILi64EEEEEENS_6half_tEfNS_4arch4Sm90ELb1ELb0ELb1ELb1ELb1ELb1ELb0ELb1ELi2ELi1ELi2ELi2ELb0EEENS1_24CollectiveEpilogueBwdGQAISD_fSG_Li256ELb1ELb1EEENS1_25SingleTileBwdLPTSchedulerILb1ELi128ELb1EEEEEEEEEvNT_6ParamsE)
	.align		4
        /*00c4*/ 	.word	index@(__assertfail)
	.align		4
        /*00c8*/ 	.word	index@(_ZN7cutlass13device_kernelIN5flash11enable_sm90INS1_16FlashAttnBwdSm90INS1_25CollectiveMainloopBwdSm90ILi2ELi2ELi2EN4cute5tupleIJNS5_1CILi1EEES8_S8_EEENS6_IJNS7_ILi128EEESA_NS7_ILi64EEEEEENS_6half_tEfNS_4arch4Sm90ELb0ELb0ELb0ELb0ELb0ELb1ELb0ELb0ELi2ELi1ELi2ELi2ELb0EEENS1_21CollectiveEpilogueBwdISC_SD_SF_Li256ELb0ELb0ELi1EEENS1_19SingleTileSchedulerILb0ELb0ELb0ELi128EEEEEEEEEvNT_6ParamsE)
	.align		4
        /*00cc*/ 	.word	index@(__assertfail)
	.align		4
        /*00d0*/ 	.word	index@(_ZN7cutlass13device_kernelIN5flash11enable_sm90INS1_16FlashAttnBwdSm90INS1_25CollectiveMainloopBwdSm90ILi2ELi2ELi2EN4cute5tupleIJNS5_1CILi1EEES8_S8_EEENS6_IJNS7_ILi128EEESA_NS7_ILi64EEEEEENS_6half_tEfNS_4arch4Sm90ELb0ELb0ELb0ELb0ELb1ELb1ELb0ELb0ELi2ELi1ELi2ELi2ELb0EEENS1_21CollectiveEpilogueBwdISC_SD_SF_Li256ELb0ELb0ELi1EEENS1_19SingleTileSchedulerILb0ELb0ELb0ELi128EEEEEEEEEvNT_6ParamsE)
	.align		4
        /*00d4*/ 	.word	index@(__assertfail)
	.align		4
        /*00d8*/ 	.word	index@(_ZN7cutlass13device_kernelIN5flash11enable_sm90INS1_16FlashAttnBwdSm90INS1_25CollectiveMainloopBwdSm90ILi2ELi2ELi2EN4cute5tupleIJNS5_1CILi1EEES8_S8_EEENS6_IJNS7_ILi128EEESA_NS7_ILi64EEEEEENS_6half_tEfNS_4arch4Sm90ELb0ELb0ELb0ELb0ELb0ELb1ELb0ELb0ELi2ELi1ELi2ELi2ELb0EEENS1_24CollectiveEpilogueBwdGQAISC_fSF_Li256ELb0ELb0EEENS1_19SingleTileSchedulerILb0ELb0ELb0ELi128EEEEEEEEEvNT_6ParamsE)
	.align		4
        /*00dc*/ 	.word	index@(__assertfail)
	.align		4
        /*00e0*/ 	.word	index@(_ZN7cutlass13device_kernelIN5flash11enable_sm90INS1_16FlashAttnBwdSm90INS1_25CollectiveMainloopBwdSm90ILi2ELi2ELi2EN4cute5tupleIJNS5_1CILi1EEES8_S8_EEENS6_IJNS7_ILi128EEESA_NS7_ILi64EEEEEENS_6half_tEfNS_4arch4Sm90ELb0ELb0ELb0ELb0ELb1ELb1ELb0ELb0ELi2ELi1ELi2ELi2ELb0EEENS1_24CollectiveEpilogueBwdGQAISC_fSF_Li256ELb0ELb1EEENS1_19SingleTileSchedulerILb0ELb0ELb0ELi128EEEEEEEEEvNT_6ParamsE)
	.align		4
        /*00e4*/ 	.word	index@(__assertfail)
	.align		4
        /*00e8*/ 	.word	index@(_ZN7cutlass13device_kernelIN5flash11enable_sm90INS1_16FlashAttnBwdSm90INS1_25CollectiveMainloopBwdSm90ILi2ELi2ELi2EN4cute5tupleIJNS5_1CILi1EEES8_S8_EEENS6_IJNS7_ILi128EEESA_NS7_ILi64EEEEEENS_6half_tEfNS_4arch4Sm90ELb0ELb0ELb0ELb1ELb0ELb1ELb0ELb0ELi2ELi1ELi2ELi2ELb0EEENS1_21CollectiveEpilogueBwdISC_SD_SF_Li256ELb1ELb0ELi1EEENS1_19SingleTileSchedulerILb1ELb0ELb0ELi128EEEEEEEEEvNT_6ParamsE)
	.align		4
        /*00ec*/ 	.word	index@(__assertfail)
	.align		4
        /*00f0*/ 	.word	index@(_ZN7cutlass13device_kernelIN5flash11enable_sm90INS1_16FlashAttnBwdSm90INS1_25CollectiveMainloopBwdSm90ILi2ELi2ELi2EN4cute5tupleIJNS5_1CILi1EEES8_S8_EEENS6_IJNS7_ILi128EEESA_NS7_ILi64EEEEEENS_6half_tEfNS_4arch4Sm90ELb0ELb0ELb0ELb1ELb1ELb1ELb0ELb0ELi2ELi1ELi2ELi2ELb0EEENS1_21CollectiveEpilogueBwdISC_SD_SF_Li256ELb1ELb0ELi1EEENS1_19SingleTileSchedulerILb1ELb0ELb0ELi128EEEEEEEEEvNT_6ParamsE)
	.align		4
        /*00f4*/ 	.word	index@(__assertfail)
	.align		4
        /*00f8*/ 	.word	index@(_ZN7cutlass13device_kernelIN5flash11enable_sm90INS1_16FlashAttnBwdSm90INS1_25CollectiveMainloopBwdSm90ILi2ELi2ELi2EN4cute5tupleIJNS5_1CILi1EEES8_S8_EEENS6_IJNS7_ILi128EEESA_NS7_ILi64EEEEEENS_6half_tEfNS_4arch4Sm90ELb0ELb0ELb0ELb1ELb0ELb1ELb0ELb0ELi2ELi1ELi2ELi2ELb0EEENS1_24CollectiveEpilogueBwdGQAISC_fSF_Li256ELb1ELb0EEENS1_19SingleTileSchedulerILb1ELb0ELb0ELi128EEEEEEEEEvNT_6ParamsE)
	.align		4
        /*00fc*/ 	.word	index@(__assertfail)
	.align		4
        /*0100*/ 	.word	index@(_ZN7cutlass13device_kernelIN5flash11enable_sm90INS1_16FlashAttnBwdSm90INS1_25CollectiveMainloopBwdSm90ILi2ELi2ELi2EN4cute5tupleIJNS5_1CILi1EEES8_S8_EEENS6_IJNS7_ILi128EEESA_NS7_ILi64EEEEEENS_6half_tEfNS_4arch4Sm90ELb0ELb0ELb0ELb1ELb1ELb1ELb0ELb0ELi2ELi1ELi2ELi2ELb0EEENS1_24CollectiveEpilogueBwdGQAISC_fSF_Li256ELb1ELb1EEENS1_19SingleTileSchedulerILb1ELb0ELb0ELi128EEEEEEEEEvNT_6ParamsE)
	.align		4
        /*0104*/ 	.word	index@(__assertfail)
	.align		4
        /*0108*/ 	.word	index@(_ZN7cutlass13device_kernelIN5flash11enable_sm90INS1_16FlashAttnBwdSm90INS1_25CollectiveMainloopBwdSm90ILi2ELi2ELi2EN4cute5tupleIJNS5_1CILi1EEES8_S8_EEENS6_IJNS7_ILi128EEESA_NS7_ILi64EEEEEENS_6half_tEfNS_4arch4Sm90ELb0ELb1ELb0ELb0ELb0ELb1ELb0ELb0ELi2ELi1ELi2ELi2ELb0EEENS1_21CollectiveEpilogueBwdISC_SD_SF_Li256ELb0ELb0ELi1EEENS1_19SingleTileSchedulerILb0ELb0ELb0ELi128EEEEEEEEEvNT_6ParamsE)
	.align		4
        /*010c*/ 	.word	index@(__assertfail)
	.align		4
        /*0110*/ 	.word	index@(_ZN7cutlass13device_kernelIN5flash11enable_sm90INS1_16FlashAttnBwdSm90INS1_25CollectiveMainloopBwdSm90ILi2ELi2ELi2EN4cute5tupleIJNS5_1CILi1EEES8_S8_EEENS6_IJNS7_ILi128EEESA_NS7_ILi64EEEEEENS_6half_tEfNS_4arch4Sm90ELb0ELb1ELb0ELb0ELb1ELb1ELb0ELb0ELi2ELi1ELi2ELi2ELb0EEENS1_21CollectiveEpilogueBwdISC_SD_SF_Li256ELb0ELb0ELi1EEENS1_19SingleTileSchedulerILb0ELb0ELb0ELi128EEEEEEEEEvNT_6ParamsE)
	.align		4
        /*0114*/ 	.word	index@(__assertfail)
	.align		4
        /*0118*/ 	.word	index@(_ZN7cutlass13device_kernelIN5flash11enable_sm90INS1_16FlashAttnBwdSm90INS1_25CollectiveMainloopBwdSm90ILi2ELi2ELi2EN4cute5tupleIJNS5_1CILi1EEES8_S8_EEENS6_IJNS7_ILi128EEESA_NS7_ILi64EEEEEENS_6half_tEfNS_4arch4Sm90ELb0ELb1ELb0ELb0ELb0ELb1ELb0ELb0ELi2ELi1ELi2ELi2ELb0EEENS1_24CollectiveEpilogueBwdGQAISC_fSF_Li256ELb0ELb0EEENS1_19SingleTileSchedulerILb0ELb0ELb0ELi128EEEEEEEEEvNT_6ParamsE)
	.align		4
        /*011c*/ 	.word	index@(__assertfail)
	.align		4
        /*0120*/ 	.word	index@(_ZN7cutlass13device_kernelIN5flash11enable_sm90INS1_16FlashAttnBwdSm90INS1_25CollectiveMainloopBwdSm90ILi2ELi2ELi2EN4cute5tupleIJNS5_1CILi1EEES8_S8_EEENS6_IJNS7_ILi128EEESA_NS7_ILi64EEEEEENS_6half_tEfNS_4arch4Sm90ELb0ELb1ELb0ELb0ELb1ELb1ELb0ELb0ELi2ELi1ELi2ELi2ELb0EEENS1_24CollectiveEpilogueBwdGQAISC_fSF_Li256ELb0ELb1EEENS1_19SingleTileSchedulerILb0ELb0ELb0ELi128EEEEEEEEEvNT_6ParamsE)
	.align		4
        /*0124*/ 	.word	index@(__assertfail)
	.align		4
        /*0128*/ 	.word	index@(_ZN7cutlass13device_kernelIN5flash11enable_sm90INS1_16FlashAttnBwdSm90INS1_25CollectiveMainloopBwdSm90ILi2ELi2ELi2EN4cute5tupleIJNS5_1CILi1EEES8_S8_EEENS6_IJNS7_ILi128EEESA_NS7_ILi64EEEEEENS_6half_tEfNS_4arch4Sm90ELb0ELb1ELb0ELb1ELb0ELb1ELb0ELb0ELi2ELi1ELi2ELi2ELb0EEENS1_21CollectiveEpilogueBwdISC_SD_SF_Li256ELb1ELb0ELi1EEENS1_19SingleTileSchedulerILb1ELb0ELb0ELi128EEEEEEEEEvNT_6ParamsE)
	.align		4
        /*012c*/ 	.word	index@(__assertfail)
	.align		4
        /*0130*/ 	.word	index@(_ZN7cutlass13device_kernelIN5flash11enable_sm90INS1_16FlashAttnBwdSm90INS1_25CollectiveMainloopBwdSm90ILi2ELi2ELi2EN4cute5tupleIJNS5_1CILi1EEES8_S8_EEENS6_IJNS7_ILi128EEESA_NS7_ILi64EEEEEENS_6half_tEfNS_4arch4Sm90ELb0ELb1ELb0ELb1ELb1ELb1ELb0ELb0ELi2ELi1ELi2ELi2ELb0EEENS1_21CollectiveEpilogueBwdISC_SD_SF_Li256ELb1ELb0ELi1EEENS1_19SingleTileSchedulerILb1ELb0ELb0ELi128EEEEEEEEEvNT_6ParamsE)
	.align		4
        /*0134*/ 	.word	index@(__assertfail)
	.align		4
        /*0138*/ 	.word	index@(_ZN7cutlass13device_kernelIN5flash11enable_sm90INS1_16FlashAttnBwdSm90INS1_25CollectiveMainloopBwdSm90ILi2ELi2ELi2EN4cute5tupleIJNS5_1CILi1EEES8_S8_EEENS6_IJNS7_ILi128EEESA_NS7_ILi64EEEEEENS_6half_tEfNS_4arch4Sm90ELb0ELb1ELb0ELb1ELb0ELb1ELb0ELb0ELi2ELi1ELi2ELi2ELb0EEENS1_24CollectiveEpilogueBwdGQAISC_fSF_Li256ELb1ELb0EEENS1_19SingleTileSchedulerILb1ELb0ELb0ELi128EEEEEEEEEvNT_6ParamsE)
	.align		4
        /*013c*/ 	.word	index@(__assertfail)
	.align		4
        /*0140*/ 	.word	index@(_ZN7cutlass13device_kernelIN5flash11enable_sm90INS1_16FlashAttnBwdSm90INS1_25CollectiveMainloopBwdSm90ILi2ELi2ELi2EN4cute5tupleIJNS5_1CILi1EEES8_S8_EEENS6_IJNS7_ILi128EEESA_NS7_ILi64EEEEEENS_6half_tEfNS_4arch4Sm90ELb0ELb1ELb0ELb1ELb1ELb1ELb0ELb0ELi2ELi1ELi2ELi2ELb0EEENS1_24CollectiveEpilogueBwdGQAISC_fSF_Li256ELb1ELb1EEENS1_19SingleTileSchedulerILb1ELb0ELb0ELi128EEEEEEEEEvNT_6ParamsE)
	.align		4
        /*0144*/ 	.word	index@(__assertfail)
	.align		4
        /*0148*/ 	.word	index@(_ZN7cutlass13device_kernelIN5flash11enable_sm90INS1_16FlashAttnBwdSm90INS1_25CollectiveMainloopBwdSm90ILi2ELi2ELi2EN4cute5tupleIJNS5_1CILi1EEES8_S8_EEENS6_IJNS7_ILi128EEESA_NS7_ILi64EEEEEENS_6half_tEfNS_4arch4Sm90ELb1ELb0ELb0ELb0ELb0ELb1ELb0ELb0ELi2ELi1ELi2ELi2ELb0EEENS1_21CollectiveEpilogueBwdISC_SD_SF_Li256ELb0ELb0ELi1EEENS1_25SingleTileBwdLPTSchedulerILb0ELi128ELb0EEEEEEEEEvNT_6ParamsE)
	.align		4
        /*014c*/ 	.word	index@(__assertfail)
	.align		4
        /*0150*/ 	.word	index@(_ZN7cutlass13device_kernelIN5flash11enable_sm90INS1_16FlashAttnBwdSm90INS1_25CollectiveMainloopBwdSm90ILi2ELi2ELi2EN4cute5tupleIJNS5_1CILi1EEES8_S8_EEENS6_IJNS7_ILi128EEESA_NS7_ILi64EEEEEENS_6half_tEfNS_4arch4Sm90ELb1ELb0ELb0ELb0ELb1ELb1ELb0ELb0ELi2ELi1ELi2ELi2ELb0EEENS1_21CollectiveEpilogueBwdISC_SD_SF_Li256ELb0ELb0ELi1EEENS1_25SingleTileBwdLPTSchedulerILb0ELi128ELb1EEEEEEEEEvNT_6ParamsE)
	.align		4
        /*0154*/ 	.word	index@(__assertfail)
	.align		4
        /*0158*/ 	.word	index@(_ZN7cutlass13device_kernelIN5flash11enable_sm90INS1_16FlashAttnBwdSm90INS1_25CollectiveMainloopBwdSm90ILi2ELi2ELi2EN4cute5tupleIJNS5_1CILi1EEES8_S8_EEENS6_IJNS7_ILi128EEESA_NS7_ILi64EEEEEENS_6half_tEfNS_4arch4Sm90ELb1ELb0ELb0ELb0ELb0ELb1ELb0ELb0ELi2ELi1ELi2ELi2ELb0EEENS1_24CollectiveEpilogueBwdGQAISC_fSF_Li256ELb0ELb0EEENS1_25SingleTileBwdLPTSchedulerILb0ELi128ELb0EEEEEEEEEvNT_6ParamsE)
	.align		4
        /*015c*/ 	.word	index@(__assertfail)
	.align		4
        /*0160*/ 	.word	index@(_ZN7cutlass13device_kernelIN5flash11enable_sm90INS1_16FlashAttnBwdSm90INS1_25CollectiveMainloopBwdSm90ILi2ELi2ELi2EN4cute5tupleIJNS5_1CILi1EEES8_S8_EEENS6_IJNS7_ILi128EEESA_NS7_ILi64EEEEEENS_6half_tEfNS_4arch4Sm90ELb1ELb0ELb0ELb0ELb1ELb1ELb0ELb0ELi2ELi1ELi2ELi2ELb0EEENS1_24CollectiveEpilogueBwdGQAISC_fSF_Li256ELb0ELb1EEENS1_25SingleTileBwdLPTSchedulerILb0ELi128ELb1EEEEEEEEEvNT_6ParamsE)
	.align		4
        /*0164*/ 	.word	index@(__assertfail)
	.align		4
        /*0168*/ 	.word	index@(_ZN7cutlass13device_kernelIN5flash11enable_sm90INS1_16FlashAttnBwdSm90INS1_25CollectiveMainloopBwdSm90ILi2ELi2ELi2EN4cute5tupleIJNS5_1CILi1EEES8_S8_EEENS6_IJNS7_ILi128EEESA_NS7_ILi64EEEEEENS_6half_tEfNS_4arch4Sm90ELb1ELb0ELb0ELb1ELb0ELb1ELb0ELb0ELi2ELi1ELi2ELi2ELb0EEENS1_21CollectiveEpilogueBwdISC_SD_SF_Li256ELb1ELb0ELi1EEENS1_25SingleTileBwdLPTSchedulerILb1ELi128ELb0EEEEEEEEEvNT_6ParamsE)
	.align		4
        /*016c*/ 	.word	index@(__assertfail)
	.align		4
        /*0170*/ 	.word	index@(_ZN7cutlass13device_kernelIN5flash11enable_sm90INS1_16FlashAttnBwdSm90INS1_25CollectiveMainloopBwdSm90ILi2ELi2ELi2EN4cute5tupleIJNS5_1CILi1EEES8_S8_EEENS6_IJNS7_ILi128EEESA_NS7_ILi64EEEEEENS_6half_tEfNS_4arch4Sm90ELb1ELb0ELb0ELb1ELb1ELb1ELb0ELb0ELi2ELi1ELi2ELi2ELb0EEENS1_21CollectiveEpilogueBwdISC_SD_SF_Li256ELb1ELb0ELi1EEENS1_25SingleTileBwdLPTSchedulerILb1ELi128ELb1EEEEEEEEEvNT_6ParamsE)
	.align		4
        /*0174*/ 	.word	index@(__assertfail)
	.align		4
        /*0178*/ 	.word	index@(_ZN7cutlass13device_kernelIN5flash11enable_sm90INS1_16FlashAttnBwdSm90INS1_25CollectiveMainloopBwdSm90ILi2ELi2ELi2EN4cute5tupleIJNS5_1CILi1EEES8_S8_EEENS6_IJNS7_ILi128EEESA_NS7_ILi64EEEEEENS_6half_tEfNS_4arch4Sm90ELb1ELb0ELb0ELb1ELb0ELb1ELb0ELb0ELi2ELi1ELi2ELi2ELb0EEENS1_24CollectiveEpilogueBwdGQAISC_fSF_Li256ELb1ELb0EEENS1_25SingleTileBwdLPTSchedulerILb1ELi128ELb0EEEEEEEEEvNT_6ParamsE)
	.align		4
        /*017c*/ 	.word	index@(__assertfail)
	.align		4
        /*0180*/ 	.word	index@(_ZN7cutlass13device_kernelIN5flash11enable_sm90INS1_16FlashAttnBwdSm90INS1_25CollectiveMainloopBwdSm90ILi2ELi2ELi2EN4cute5tupleIJNS5_1CILi1EEES8_S8_EEENS6_IJNS7_ILi128EEESA_NS7_ILi64EEEEEENS_6half_tEfNS_4arch4Sm90ELb1ELb0ELb0ELb1ELb1ELb1ELb0ELb0ELi2ELi1ELi2ELi2ELb0EEENS1_24CollectiveEpilogueBwdGQAISC_fSF_Li256ELb1ELb1EEENS1_25SingleTileBwdLPTSchedulerILb1ELi128ELb1EEEEEEEEEvNT_6ParamsE)
	.align		4
        /*0184*/ 	.word	index@(__assertfail)
	.align		4
        /*0188*/ 	.word	0x00000000
	.align		4
        /*018c*/ 	.word	0xfffffffe
	.align		4
        /*0190*/ 	.word	0x00000000
	.align		4
        /*0194*/ 	.word	0xfffffffd
	.align		4
        /*0198*/ 	.word	0x00000000
	.align		4
        /*019c*/ 	.word	0xfffffffc


//--------------------- .nv.constant4             --------------------------
	.section	.nv.constant4,"a",@progbits
	.align	8
	.align		8
.nv.constant4:
        /*0000*/ 	.dword	__assertfail
	.align		8
        /*0008*/ 	.dword	__unnamed_1
	.align		8
        /*0010*/ 	.dword	__unnamed_2
	.align		8
        /*0018*/ 	.dword	__unnamed_3
	.align		8
        /*0020*/ 	.dword	__unnamed_4
	.align		8
        /*0028*/ 	.dword	__unnamed_5
	.align		8
        /*0030*/ 	.dword	__unnamed_6
	.align		8
        /*0038*/ 	.dword	_ZN76_INTERNAL_e9716c89_40_flash_bwd_hdim64_fp16_softcapall_sm90_cu_3fbc093a_28104cuda3std3__45__cpo5beginE
	.align		8
        /*0040*/ 	.dword	_ZN76_INTERNAL_e9716c89_40_flash_bwd_hdim64_fp16_softcapall_sm90_cu_3fbc093a_28104cuda3std3__45__cpo3endE
	.align		8
        /*0048*/ 	.dword	_ZN76_INTERNAL_e9716c89_40_flash_bwd_hdim64_fp16_softcapall_sm90_cu_3fbc093a_28104cuda3std3__45__cpo6cbeginE
	.align		8
        /*0050*/ 	.dword	_ZN76_INTERNAL_e9716c89_40_flash_bwd_hdim64_fp16_softcapall_sm90_cu_3fbc093a_28104cuda3std3__45__cpo4cendE
	.align		8
        /*0058*/ 	.dword	_ZN76_INTERNAL_e9716c89_40_flash_bwd_hdim64_fp16_softcapall_sm90_cu_3fbc093a_28104cuda3std3__478_GLOBAL__N__e9716c89_40_flash_bwd_hdim64_fp16_softcapall_sm90_cu_3fbc093a_28106ignoreE
	.align		8
        /*0060*/ 	.dword	_ZN76_INTERNAL_e9716c89_40_flash_bwd_hdim64_fp16_softcapall_sm90_cu_3fbc093a_28104cuda3std3__419piecewise_constructE
	.align		8
        /*0068*/ 	.dword	_ZN76_INTERNAL_e9716c89_40_flash_bwd_hdim64_fp16_softcapall_sm90_cu_3fbc093a_28104cuda3std3__48in_placeE
	.align		8
        /*0070*/ 	.dword	_ZN76_INTERNAL_e9716c89_40_flash_bwd_hdim64_fp16_softcapall_sm90_cu_3fbc093a_28104cuda3std6ranges3__45__cpo4swapE
	.align		8
        /*0078*/ 	.dword	_ZN76_INTERNAL_e9716c89_40_flash_bwd_hdim64_fp16_softcapall_sm90_cu_3fbc093a_28104cuda3std6ranges3__45__cpo9iter_moveE
	.align		8
        /*0080*/ 	.dword	_ZN76_INTERNAL_e9716c89_40_flash_bwd_hdim64_fp16_softcapall_sm90_cu_3fbc093a_28104cute7productE
	.align		8
        /*0088*/ 	.dword	_ZN76_INTERNAL_e9716c89_40_flash_bwd_hdim64_fp16_softcapall_sm90_cu_3fbc093a_28104cute1_E
	.align		8
        /*0090*/ 	.dword	$str$23
	.align		8
        /*0098*/ 	.dword	$str$24


//--------------------- .text._ZN7cutlass13device_kernelIN5flash11enable_sm90INS1_16FlashAttnBwdSm90INS1_25CollectiveMainloopBwdSm90ILi2ELi2ELi2EN4cute5tupleIJNS5_1CILi1EEES8_S8_EEENS6_IJNS7_ILi128EEESA_NS7_ILi64EEEEEENS_6half_tEfNS_4arch4Sm90ELb0ELb0ELb1ELb0ELb0ELb1ELb0ELb0ELi2ELi1ELi2ELi2ELb0EEENS1_21CollectiveEpilogueBwdISC_SD_SF_Li256ELb0ELb0ELi1EEENS1_19SingleTileSchedulerILb0ELb0ELb0ELi128EEEEEEEEEvNT_6ParamsE --------------------------
	.section	.text._ZN7cutlass13device_kernelIN5flash11enable_sm90INS1_16FlashAttnBwdSm90INS1_25CollectiveMainloopBwdSm90ILi2ELi2ELi2EN4cute5tupleIJNS5_1CILi1EEES8_S8_EEENS6_IJNS7_ILi128EEESA_NS7_ILi64EEEEEENS_6half_tEfNS_4arch4Sm90ELb0ELb0ELb1ELb0ELb0ELb1ELb0ELb0ELi2ELi1ELi2ELi2ELb0EEENS1_21CollectiveEpilogueBwdISC_SD_SF_Li256ELb0ELb0ELi1EEENS1_19SingleTileSchedulerILb0ELb0ELb0ELi128EEEEEEEEEvNT_6ParamsE,"ax",@progbits
	.align	128
.text._ZN7cutlass13device_kernelIN5flash11enable_sm90INS1_16FlashAttnBwdSm90INS1_25CollectiveMainloopBwdSm90ILi2ELi2ELi2EN4cute5tupleIJNS5_1CILi1EEES8_S8_EEENS6_IJNS7_ILi128EEESA_NS7_ILi64EEEEEENS_6half_tEfNS_4arch4Sm90ELb0ELb0ELb1ELb0ELb0ELb1ELb0ELb0ELi2ELi1ELi2ELi2ELb0EEENS1_21CollectiveEpilogueBwdISC_SD_SF_Li256ELb0ELb0ELi1EEENS1_19SingleTileSchedulerILb0ELb0ELb0ELi128EEEEEEEEEvNT_6ParamsE:
        .type           _ZN7cutlass13device_kernelIN5flash11enable_sm90INS1_16FlashAttnBwdSm90INS1_25CollectiveMainloopBwdSm90ILi2ELi2ELi2EN4cute5tupleIJNS5_1CILi1EEES8_S8_EEENS6_IJNS7_ILi128EEESA_NS7_ILi64EEEEEENS_6half_tEfNS_4arch4Sm90ELb0ELb0ELb1ELb0ELb0ELb1ELb0ELb0ELi2ELi1ELi2ELi2ELb0EEENS1_21CollectiveEpilogueBwdISC_SD_SF_Li256ELb0ELb0ELi1EEENS1_19SingleTileSchedulerILb0ELb0ELb0ELi128EEEEEEEEEvNT_6ParamsE,@function
        .size           _ZN7cutlass13device_kernelIN5flash11enable_sm90INS1_16FlashAttnBwdSm90INS1_25CollectiveMainloopBwdSm90ILi2ELi2ELi2EN4cute5tupleIJNS5_1CILi1EEES8_S8_EEENS6_IJNS7_ILi128EEESA_NS7_ILi64EEEEEENS_6half_tEfNS_4arch4Sm90ELb0ELb0ELb1ELb0ELb0ELb1ELb0ELb0ELi2ELi1ELi2ELi2ELb0EEENS1_21CollectiveEpilogueBwdISC_SD_SF_Li256ELb0ELb0ELi1EEENS1_19SingleTileSchedulerILb0ELb0ELb0ELi128EEEEEEEEEvNT_6ParamsE,(.L_x_7374 - _ZN7cutlass13device_kernelIN5flash11enable_sm90INS1_16FlashAttnBwdSm90INS1_25CollectiveMainloopBwdSm90ILi2ELi2ELi2EN4cute5tupleIJNS5_1CILi1EEES8_S8_EEENS6_IJNS7_ILi128EEESA_NS7_ILi64EEEEEENS_6half_tEfNS_4arch4Sm90ELb0ELb0ELb1ELb0ELb0ELb1ELb0ELb0ELi2ELi1ELi2ELi2ELb0EEENS1_21CollectiveEpilogueBwdISC_SD_SF_Li256ELb0ELb0ELi1EEENS1_19SingleTileSchedulerILb0ELb0ELb0ELi128EEEEEEEEEvNT_6ParamsE)
        .other          _ZN7cutlass13device_kernelIN5flash11enable_sm90INS1_16FlashAttnBwdSm90INS1_25CollectiveMainloopBwdSm90ILi2ELi2ELi2EN4cute5tupleIJNS5_1CILi1EEES8_S8_EEENS6_IJNS7_ILi128EEESA_NS7_ILi64EEEEEENS_6half_tEfNS_4arch4Sm90ELb0ELb0ELb1ELb0ELb0ELb1ELb0ELb0ELi2ELi1ELi2ELi2ELb0EEENS1_21CollectiveEpilogueBwdISC_SD_SF_Li256ELb0ELb0ELi1EEENS1_19SingleTileSchedulerILb0ELb0ELb0ELi128EEEEEEEEEvNT_6ParamsE,@"STO_CUDA_ENTRY STV_DEFAULT"
_ZN7cutlass13device_kernelIN5flash11enable_sm90INS1_16FlashAttnBwdSm90INS1_25CollectiveMainloopBwdSm90ILi2ELi2ELi2EN4cute5tupleIJNS5_1CILi1EEES8_S8_EEENS6_IJNS7_ILi128EEESA_NS7_ILi64EEEEEENS_6half_tEfNS_4arch4Sm90ELb0ELb0ELb1ELb0ELb0ELb1ELb0ELb0ELi2ELi1ELi2ELi2ELb0EEENS1_21CollectiveEpilogueBwdISC_SD_SF_Li256ELb0ELb0ELi1EEENS1_19SingleTileSchedulerILb0ELb0ELb0ELi128EEEEEEEEEvNT_6ParamsE:
[----:B------:R-:W1:Y:S02]  /*0000*/  LDC R1, c[0x0][0x28] ;  /* 0x00000a00ff017b82 */ /* 0x000e640000000800 */
[----:B-1----:R-:W-:Y:S01]  /*0010*/  VIADD R1, R1, 0xffffff48 ;  /* 0xffffff4801017836 */ /* 0x002fe20000000000 */
[----:B------:R-:W1:Y:S01]  /*0020*/  S2R R3, SR_TID.X ;  /* 0x0000000000037919 */ /* 0x000e620000002100 */
[----:B------:R-:W-:Y:S01]  /*0030*/  ELECT P0, URZ, PT ;  /* 0x00000000003f782f */ /* 0x000fe20003800000 */
[----:B------:R-:W-:Y:S01]  /*0040*/  BSSY B0, `(.L_x_0) ;  /* 0x0000019000007945 */ /* 0x000fe20003800000 */
[----:B-1----:R-:W-:-:S05]  /*0050*/  SHF.R.U32.HI R0, RZ, 0x5, R3 ;  /* 0x00000005ff007819 */ /* 0x002fca0000011603 */
[----:B------:R-:W1:Y:S02]  /*0060*/  SHFL.IDX PT, R2, R0, RZ, 0x1f ;  /* 0x00001fff00027589 */ /* 0x000e6400000e0000 */
[----:B-1----:R-:W-:-:S13]  /*0070*/  ISETP.EQ.AND P0, PT, R2, RZ, P0 ;  /* 0x000000ff0200720c */ /* 0x002fda0000702270 */
[----:B------:R-:W-:Y:S05]  /*0080*/  @!P0 BRA `(.L_x_1) ;  /* 0x0000000000508947 */ /* 0x000fea0003800000 */
[----:B------:R-:W-:Y:S02]  /*0090*/  ULDC.64 UR4, c[0x0][0x198] ;  /* 0x0000660000047ab9 */ /* 0x000fe40000000a00 */
[----:B------:R-:W-:Y:S02]  /*00a0*/  UIADD3 UR6, UP0, UR4, 0xf0, URZ ;  /* 0x000000f004067890 */ /* 0x000fe4000ff1e03f */
[----:B------:R-:W-:Y:S02]  /*00b0*/  UIADD3 UR8, UP1, UR4, 0x1f0, URZ ;  /* 0x000001f004087890 */ /* 0x000fe4000ff3e03f */
[----:B------:R-:W-:Y:S02]  /*00c0*/  UIADD3 UR10, UP2, UR4, 0x2f0, URZ ;  /* 0x000002f0040a7890 */ /* 0x000fe4000ff5e03f */
[----:B------:R-:W-:Y:S02]  /*00d0*/  UIADD3 UR12, UP3, UR4, 0x3f0, URZ ;  /* 0x000003f0040c7890 */ /* 0x000fe4000ff7e03f */
[----:B------:R-:W-:-:S02]  /*00e0*/  UIADD3 UR14, UP4, UR4, 0x670, URZ ;  /* 0x00000670040e7890 */ /* 0x000fc4000ff9e03f */
[----:B------:R-:W-:Y:S02]  /*00f0*/  UIADD3.X UR7, URZ, UR5, URZ, UP0, !UPT ;  /* 0x000000053f077290 */ /* 0x000fe400087fe43f */
[----:B------:R-:W-:Y:S02]  /*0100*/  UIADD3 UR4, UP5, UR4, 0x770, URZ ;  /* 0x0000077004047890 */ /* 0x000fe4000ffbe03f */
[----:B------:R-:W-:Y:S02]  /*0110*/  UIADD3.X UR9, URZ, UR5, URZ, UP1, !UPT ;  /* 0x000000053f097290 */ /* 0x000fe40008ffe43f */
[----:B------:R-:W-:Y:S02]  /*0120*/  UIADD3.X UR11, URZ, UR5, URZ, UP2, !UPT ;  /* 0x000000053f0b7290 */ /* 0x000fe400097fe43f */
[----:B------:R-:W-:Y:S01]  /*0130*/  UIADD3.X UR13, URZ, UR5, URZ, UP3, !UPT ;  /* 0x000000053f0d7290 */ /* 0x000fe20009ffe43f */
[----:B------:R1:W-:Y:S01]  /*0140*/  UTMACCTL.PF [UR6] ;  /* 0x00000000060079b9 */ /* 0x0003e20008040000 */
[----:B------:R-:W-:-:S03]  /*0150*/  UIADD3.X UR15, URZ, UR5, URZ, UP4, !UPT ;  /* 0x000000053f0f7290 */ /* 0x000fc6000a7fe43f */
[----:B------:R1:W-:Y:S01]  /*0160*/  UTMACCTL.PF [UR8] ;  /* 0x00000000080079b9 */ /* 0x0003e20008040000 */
[----:B------:R-:W-:Y:S01]  /*0170*/  UIADD3.X UR5, URZ, UR5, URZ, UP5, !UPT ;  /* 0x000000053f057290 */ /* 0x000fe2000affe43f */
[----:B------:R1:W-:Y:S02]  /*0180*/  UTMACCTL.PF [UR10] ;  /* 0x000000000a0079b9 */ /* 0x0003e40008040000 */
[----:B------:R1:W-:Y:S02]  /*0190*/  UTMACCTL.PF [UR12] ;  /* 0x000000000c0079b9 */ /* 0x0003e40008040000 */
[----:B------:R1:W-:Y:S04]  /*01a0*/  UTMACCTL.PF [UR14] ;  /* 0x000000000e0079b9 */ /* 0x0003e80008040000 */
[----:B------:R1:W-:Y:S02]  /*01b0*/  UTMACCTL.PF [UR4] ;  /* 0x00000000040079b9 */ /* 0x0003e40008040000 */
[----:B-1----:R-:W-:Y:S01]  /*01c0*/  NOP ;  /* 0x0000000000007918 */ /* 0x002fe20000000000 */
.L_x_1:
[----:B------:R-:W-:Y:S05]  /*01d0*/  BSYNC B0 ;  /* 0x0000000000007941 */ /* 0x000fea0003800000 */
.L_x_0:
[----:B------:R-:W-:Y:S01]  /*01e0*/  VOTEU.ANY UP0, P0 ;  /* 0x00000000003f7886 */ /* 0x000fe20000000100 */
[----:B------:R-:W1:Y:S01]  /*01f0*/  SHFL.IDX PT, R2, R0, RZ, 0x1f ;  /* 0x00001fff00027589 */ /* 0x000e6200000e0000 */
[----:B------:R-:W-:Y:S01]  /*0200*/  UMOV UR4, 0x1 ;  /* 0x0000000100047882 */ /* 0x000fe20000000000 */
[----:B------:R-:W-:Y:S02]  /*0210*/  SHF.R.U32.HI R3, RZ, 0x7, R3 ;  /* 0x00000007ff037819 */ /* 0x000fe40000011603 */
[----:B------:R-:W2:Y:S01]  /*0220*/  @UP0 S2UR UR7, SR_CgaCtaId ;  /* 0x00000000000709c3 */ /* 0x000ea20000008800 */
[----:B------:R-:W-:Y:S01]  /*0230*/  @UP0 UMOV UR6, 0x400 ;  /* 0x0000040000060882 */ /* 0x000fe20000000000 */
[----:B------:R-:W-:-:S04]  /*0240*/  @UP0 UIADD3 UR4, -UR4, 0x100000, URZ ;  /* 0x0010000004040890 */ /* 0x000fc8000fffe13f */
[----:B------:R-:W-:Y:S02]  /*0250*/  @UP0 USHF.L.U32 UR5, UR4, 0xb, URZ ;  /* 0x0000000b04050899 */ /* 0x000fe4000800063f */
[----:B------:R-:W-:Y:S01]  /*0260*/  @UP0 USHF.L.U32 UR4, UR4, 0x1, URZ ;  /* 0x0000000104040899 */ /* 0x000fe2000800063f */
[----:B-1----:R-:W-:Y:S02]  /*0270*/  ISETP.NE.AND P1, PT, R2, RZ, PT ;  /* 0x000000ff0200720c */ /* 0x002fe40003f25270 */
[----:B------:R1:W3:Y:S01]  /*0280*/  SHFL.IDX PT, R2, R3, RZ, 0x1f ;  /* 0x00001fff03027589 */ /* 0x0002e200000e0000 */
[----:B--2---:R-:W-:Y:S01]  /*0290*/  @UP0 ULEA UR6, UR7, UR6, 0x18 ;  /* 0x0000000607060291 */ /* 0x004fe2000f8ec03f */
[----:B------:R-:W-:Y:S02]  /*02a0*/  VOTEU.ANY UP0, P0 ;  /* 0x00000000003f7886 */ /* 0x000fe40000000100 */
[----:B------:R-:W2:Y:S09]  /*02b0*/  FENCE.VIEW.ASYNC.S ;  /* 0x00000000000073c6 */ /* 0x000eb20000000000 */
[----:B--2---:R1:W2:Y:S02]  /*02c0*/  @UP0 SYNCS.EXCH.64 URZ, [UR6+0x30c00], UR4 ;  /* 0x030c0004063f05b2 */ /* 0x0042a40008000100 */
[----:B-1----:R-:W-:Y:S05]  /*02d0*/  @P1 BRA `(.L_x_2) ;  /* 0x0000000000481947 */ /* 0x002fea0003800000 */
[----:B------:R-:W1:Y:S01]  /*02e0*/  S2UR UR5, SR_CgaCtaId ;  /* 0x00000000000579c3 */ /* 0x000e620000008800 */
[----:B------:R-:W-:Y:S01]  /*02f0*/  UMOV UR4, 0x400 ;  /* 0x0000040000047882 */ /* 0x000fe20000000000 */
[----:B------:R-:W-:Y:S01]  /*0300*/  UMOV UR6, 0x1 ;  /* 0x0000000100067882 */ /* 0x000fe20000000000 */
[----:B------:R-:W-:Y:S01]  /*0310*/  UMOV UR9, 0x100 ;  /* 0x0000010000097882 */ /* 0x000fe20000000000 */
[----:B------:R-:W-:-:S04]  /*0320*/  UIADD3 UR6, -UR6, 0x100000, URZ ;  /* 0x0010000006067890 */ /* 0x000fc8000fffe13f */
[----:B------:R-:W-:Y:S02]  /*0330*/  USHF.L.U32 UR7, UR6, 0xb, URZ ;  /* 0x0000000b06077899 */ /* 0x000fe4000800063f */
[----:B------:R-:W-:Y:S01]  /*0340*/  USHF.L.U32 UR6, UR6, 0x1, URZ ;  /* 0x0000000106067899 */ /* 0x000fe2000800063f */
[----:B------:R-:W-:Y:S01]  /*0350*/  ELECT P0, URZ, PT ;  /* 0x00000000003f782f */ /* 0x000fe20003800000 */
[----:B-1----:R-:W-:Y:S02]  /*0360*/  ULEA UR8, UR5, UR4, 0x18 ;  /* 0x0000000405087291 */ /* 0x002fe4000f8ec03f */
[----:B------:R-:W-:-:S04]  /*0370*/  UIADD3 UR4, -UR9, 0x100000, URZ ;  /* 0x0010000009047890 */ /* 0x000fc8000fffe13f */
[----:B------:R-:W-:Y:S02]  /*0380*/  USHF.L.U32 UR5, UR4, 0xb, URZ ;  /* 0x0000000b04057899 */ /* 0x000fe4000800063f */
[----:B------:R-:W-:Y:S01]  /*0390*/  USHF.L.U32 UR4, UR4, 0x1, URZ ;  /* 0x0000000104047899 */ /* 0x000fe2000800063f */
[----:B------:R-:W1:Y:S03]  /*03a0*/  FENCE.VIEW.ASYNC.S ;  /* 0x00000000000073c6 */ /* 0x000e660000000000 */
[----:B-1----:R1:W4:Y:S08]  /*03b0*/  SYNCS.EXCH.64 URZ, [UR8+0x30c10], UR6 ;  /* 0x030c1006083f75b2 */ /* 0x0023300008000100 */
[----:B------:R1:W1:Y:S01]  /*03c0*/  SYNCS.EXCH.64 URZ, [UR8+0x30c20], UR4 ;  /* 0x030c2004083f75b2 */ /* 0x0002620008000100 */
[----:B------:R1:W1:Y:S01]  /*03d0*/  SYNCS.EXCH.64 URZ, [UR8+0x30c18], UR6 ;  /* 0x030c1806083f75b2 */ /* 0x0002620008000100 */
[----:B------:R1:W1:Y:S01]  /*03e0*/  SYNCS.EXCH.64 URZ, [UR8+0x30c28], UR4 ;  /* 0x030c2804083f75b2 */ /* 0x0002620008000100 */
[----:B------:R-:W-:Y:S01]  /*03f0*/  NOP ;  /* 0x0000000000007918 */ /* 0x000fe20000000000 */
.L_x_2:
[----:B------:R-:W5:Y:S01]  /*0400*/  SHFL.IDX PT, R3, R0, RZ, 0x1f ;  /* 0x00001fff00037589 */ /* 0x000f6200000e0000 */
[----:B------:R-:W-:Y:S01]  /*0410*/  NOP ;  /* 0x0000000000007918 */ /* 0x000fe20000000000 */
[----:B-----5:R-:W-:-:S13]  /*0420*/  ISETP.NE.AND P0, PT, R3, RZ, PT ;  /* 0x000000ff0300720c */ /* 0x020fda0003f05270 */
[----:B------:R-:W-:Y:S05]  /*0430*/  @P0 BRA `(.L_x_3) ;  /* 0x0000000000480947 */ /* 0x000fea0003800000 */
[----:B-1----:R-:W1:Y:S01]  /*0440*/  S2UR UR5, SR_CgaCtaId ;  /* 0x00000000000579c3 */ /* 0x002e620000008800 */
[----:B------:R-:W-:Y:S01]  /*0450*/  UMOV UR4, 0x400 ;  /* 0x0000040000047882 */ /* 0x000fe20000000000 */
[----:B------:R-:W-:Y:S01]  /*0460*/  UMOV UR6, 0x1 ;  /* 0x0000000100067882 */ /* 0x000fe20000000000 */
[----:B------:R-:W-:Y:S01]  /*0470*/  UMOV UR7, 0x100 ;  /* 0x0000010000077882 */ /* 0x000fe20000000000 */
[----:B------:R-:W-:Y:S01]  /*0480*/  ELECT P0, URZ, PT ;  /* 0x00000000003f782f */ /* 0x000fe20003800000 */
[----:B-1----:R-:W-:Y:S02]  /*0490*/  ULEA UR8, UR5, UR4, 0x18 ;  /* 0x0000000405087291 */ /* 0x002fe4000f8ec03f */
[----:B------:R-:W-:-:S04]  /*04a0*/  UIADD3 UR4, -UR6, 0x100000, URZ ;  /* 0x0010000006047890 */ /* 0x000fc8000fffe13f */
[----:B------:R-:W-:Y:S02]  /*04b0*/  USHF.L.U32 UR5, UR4, 0xb, URZ ;  /* 0x0000000b04057899 */ /* 0x000fe4000800063f */
[----:B------:R-:W-:Y:S02]  /*04c0*/  USHF.L.U32 UR4, UR4, 0x1, URZ ;  /* 0x0000000104047899 */ /* 0x000fe4000800063f */
[----:B------:R-:W-:-:S04]  /*04d0*/  UIADD3 UR6, -UR7, 0x100000, URZ ;  /* 0x0010000007067890 */ /* 0x000fc8000fffe13f */
[----:B------:R-:W-:Y:S02]  /*04e0*/  USHF.L.U32 UR7, UR6, 0xb, URZ ;  /* 0x0000000b06077899 */ /* 0x000fe4000800063f */
[----:B------:R-:W-:Y:S01]  /*04f0*/  USHF.L.U32 UR6, UR6, 0x1, URZ ;  /* 0x0000000106067899 */ /* 0x000fe2000800063f */
[----:B------:R-:W1:Y:S03]  /*0500*/  FENCE.VIEW.ASYNC.S ;  /* 0x00000000000073c6 */ /* 0x000e660000000000 */
[----:B-1----:R1:W1:Y:S08]  /*0510*/  SYNCS.EXCH.64 URZ, [UR8+0x30c30], UR4 ;  /* 0x030c3004083f75b2 */ /* 0x0022700008000100 */
[----:B------:R1:W1:Y:S01]  /*0520*/  SYNCS.EXCH.64 URZ, [UR8+0x30c40], UR6 ;  /* 0x030c4006083f75b2 */ /* 0x0002620008000100 */
[----:B------:R1:W1:Y:S01]  /*0530*/  SYNCS.EXCH.64 URZ, [UR8+0x30c38], UR4 ;  /* 0x030c3804083f75b2 */ /* 0x0002620008000100 */
[----:B------:R1:W1:Y:S01]  /*0540*/  SYNCS.EXCH.64 URZ, [UR8+0x30c48], UR6 ;  /* 0x030c4806083f75b2 */ /* 0x0002620008000100 */
[----:B------:R-:W-:Y:S01]  /*0550*/  NOP ;  /* 0x0000000000007918 */ /* 0x000fe20000000000 */
.L_x_3:
[----:B---3--:R-:W-:Y:S01]  /*0560*/  ISETP.NE.AND P0, PT, R2, RZ, PT ;  /* 0x000000ff0200720c */ /* 0x008fe20003f05270 */
[----:B------:R-:W-:Y:S01]  /*0570*/  IMAD.MOV.U32 R16, RZ, RZ, 0x1 ;  /* 0x00000001ff107424 */ /* 0x000fe200078e00ff */
[----:B------:R-:W-:Y:S01]  /*0580*/  NOP ;  /* 0x0000000000007918 */ /* 0x000fe20000000000 */
[----:B------:R-:W-:Y:S03]  /*0590*/  BSSY B6, `(.L_x_4) ;  /* 0x000087b000067945 */ /* 0x000fe60003800000 */
[----:B------:R-:W-:Y:S01]  /*05a0*/  SEL R16, R16, 0x2, !P0 ;  /* 0x0000000210107807 */ /* 0x000fe20004000000 */
[----:B-12-4-:R-:W-:Y:S06]  /*05b0*/  BAR.SYNC.DEFER_BLOCKING 0x0 ;  /* 0x0000000000007b1d */ /* 0x016fec0000010000 */
[----:B------:R-:W-:Y:S05]  /*05c0*/  @!P0 BRA `(.L_x_5) ;  /* 0x0000006000d08947 */ /* 0x000fea0003800000 */
.L_x_6:
[----:B------:R-:W-:-:S08]  /*05d0*/  NOP ;  /* 0x0000000000007918 */ /* 0x000fd00000000000 */
[----:B------:R-:W1:Y:S02]  /*05e0*/  USETMAXREG.TRY_ALLOC.CTAPOOL UP0, 0xf0 ;  /* 0x000000f0000079c8 */ /* 0x000e640008000600 */
[----:B-1----:R-:W-:-:S13]  /*05f0*/  PLOP3.LUT P0, PT, PT, PT, UP0, 0x80, 0x0 ;  /* 0x000000000000781c */ /* 0x002fda0003f0f008 */
[----:B------:R-:W-:Y:S05]  /*0600*/  @!P0 BRA `(.L_x_6) ;  /* 0xfffffffc00f08947 */ /* 0x000fea000383ffff */
[----:B------:R-:W-:Y:S01]  /*0610*/  LOP3.LUT R0, R0, 0x3, RZ, 0xc0, !PT ;  /* 0x0000000300007812 */ /* 0x000fe200078ec0ff */
[----:B------:R-:W1:Y:S01]  /*0620*/  S2R R2, SR_TID.X ;  /* 0x0000000000027919 */ /* 0x000e620000002100 */
[----:B------:R-:W2:Y:S04]  /*0630*/  S2UR UR4, SR_CTAID.Z ;  /* 0x00000000000479c3 */ /* 0x000ea80000002700 */
[----:B------:R-:W3:Y:S02]  /*0640*/  SHFL.IDX PT, R0, R0, RZ, 0x1f ;  /* 0x00001fff00007589 */ /* 0x000ee400000e0000 */
[----:B---3--:R-:W-:Y:S02]  /*0650*/  ISETP.NE.AND P0, PT, R0, RZ, PT ;  /* 0x000000ff0000720c */ /* 0x008fe40003f05270 */
[----:B-1----:R-:W-:-:S11]  /*0660*/  SHF.R.U32.HI R2, RZ, 0x7, R2 ;  /* 0x00000007ff027819 */ /* 0x002fd60000011602 */
[----:B------:R-:W-:-:S05]  /*0670*/  @!P0 IADD3 R2, R2, 0x9, RZ ;  /* 0x0000000902028810 */ /* 0x000fca0007ffe0ff */
[----:B------:R1:W-:Y:S06]  /*0680*/  @!P0 BAR.ARV R2, 0xa0 ;  /* 0x000280020000851d */ /* 0x0003ec0000002000 */
[----:B--2---:R-:W-:-:S13]  /*0690*/  ISETP.LE.AND P0, PT, RZ, UR4, PT ;  /* 0x00000004ff007c0c */ /* 0x004fda000bf03270 */
[----:B-1----:R-:W-:Y:S05]  /*06a0*/  @!P0 BRA `(.L_x_7) ;  /* 0x0000008400a48947 */ /* 0x002fea0003800000 */
[----:B------:R-:W1:Y:S01]  /*06b0*/  S2R R3, SR_TID.X ;  /* 0x0000000000037919 */ /* 0x000e620000002100 */
[----:B------:R-:W-:-:S04]  /*06c0*/  MOV R0, RZ ;  /* 0x000000ff00007202 */ /* 0x000fc80000000f00 */
[----:B------:R-:W-:Y:S01]  /*06d0*/  LOP3.LUT P0, RZ, R0, 0x3ff, RZ, 0xc0, !PT ;  /* 0x000003ff00ff7812 */ /* 0x000fe2000780c0ff */
[----:B-1----:R-:W-:-:S12]  /*06e0*/  VIADD R18, R3, 0xffffff80 ;  /* 0xffffff8003127836 */ /* 0x002fd80000000000 */
[----:B------:R-:W-:Y:S05]  /*06f0*/  @!P0 BRA `(.L_x_8) ;  /* 0x00000000007c8947 */ /* 0x000fea0003800000 */
[----:B------:R-:W-:Y:S01]  /*0700*/  MOV R2, 0x0 ;  /* 0x0000000000027802 */ /* 0x000fe20000000f00 */
[----:B------:R-:W-:Y:S01]  /*0710*/  ULDC.64 UR4, c[0x4][0x90] ;  /* 0x0100240000047ab9 */ /* 0x000fe20000000a00 */
[----:B------:R-:W-:Y:S01]  /*0720*/  ULDC.64 UR6, c[0x4][0x8] ;  /* 0x0100020000067ab9 */ /* 0x000fe20000000a00 */
[----:B------:R-:W-:Y:S01]  /*0730*/  IMAD.U32 R4, RZ, RZ, UR4 ;  /* 0x00000004ff047e24 */ /* 0x000fe2000f8e00ff */
[----:B------:R1:W2:Y:S01]  /*0740*/  LDC.64 R14, c[0x4][R2] ;  /* 0x01000000020e7b82 */ /* 0x0002a20000000a00 */
[----:B------:R-:W-:Y:S01]  /*0750*/  MOV R5, UR5 ;  /* 0x0000000500057c02 */ /* 0x000fe20008000f00 */
[----:B------:R-:W-:Y:S01]  /*0760*/  ULDC.64 UR4, c[0x4][0x98] ;  /* 0x0100260000047ab9 */ /* 0x000fe20000000a00 */
[----:B------:R-:W-:Y:S01]  /*0770*/  MOV R10, UR6 ;  /* 0x00000006000a7c02 */ /* 0x000fe20008000f00 */
[----:B------:R-:W-:Y:S01]  /*0780*/  IMAD.U32 R6, RZ, RZ, UR4 ;  /* 0x00000004ff067e24 */ /* 0x000fe2000f8e00ff */
[----:B------:R-:W-:Y:S01]  /*0790*/  MOV R12, 0x1 ;  /* 0x00000001000c7802 */ /* 0x000fe20000000f00 */
[----:B------:R-:W-:-:S02]  /*07a0*/  IMAD.U32 R7, RZ, RZ, UR5 ;  /* 0x00000005ff077e24 */ /* 0x000fc4000f8e00ff */
[----:B------:R-:W-:Y:S02]  /*07b0*/  IMAD.U32 R11, RZ, RZ, UR7 ;  /* 0x00000007ff0b7e24 */ /* 0x000fe4000f8e00ff */
[----:B------:R-:W-:Y:S02]  /*07c0*/  IMAD.MOV.U32 R8, RZ, RZ, 0x70 ;  /* 0x00000070ff087424 */ /* 0x000fe400078e00ff */
[----:B-1----:R-:W-:-:S07]  /*07d0*/  IMAD.MOV.U32 R13, RZ, RZ, RZ ;  /* 0x000000ffff0d7224 */ /* 0x002fce00078e00ff */
[----:B------:R-:W-:-:S07]  /*07e0*/  LEPC R20, `(.L_x_9) ;  /* 0x000000001014794e */ /* 0x000fce0000000000 */
[----:B--2---:R-:W-:Y:S05]  /*07f0*/  CALL.ABS.NOINC R14 ;  /* 0x000000000e007343 */ /* 0x004fea0003c00000 */
.L_x_9:
[----:B------:R-:W1:Y:S01]  /*0800*/  LDC.64 R2, c[0x4][R2] ;  /* 0x0100000002027b82 */ /* 0x000e620000000a00 */
[----:B------:R-:W-:Y:S01]  /*0810*/  ULDC.64 UR4, c[0x4][0x90] ;  /* 0x0100240000047ab9 */ /* 0x000fe20000000a00 */
[----:B------:R-:W-:Y:S01]  /*0820*/  ULDC.64 UR6, c[0x4][0x98] ;  /* 0x0100260000067ab9 */ /* 0x000fe20000000a00 */
[----:B------:R-:W-:Y:S01]  /*0830*/  IMAD.U32 R4, RZ, RZ, UR4 ;  /* 0x00000004ff047e24 */ /* 0x000fe2000f8e00ff */
[----:B------:R-:W-:Y:S01]  /*0840*/  MOV R5, UR5 ;  /* 0x0000000500057c02 */ /* 0x000fe20008000f00 */
[----:B------:R-:W-:Y:S01]  /*0850*/  ULDC.64 UR4, c[0x4][0x10] ;  /* 0x0100040000047ab9 */ /* 0x000fe20000000a00 */
[----:B------:R-:W-:Y:S01]  /*0860*/  IMAD.U32 R6, RZ, RZ, UR6 ;  /* 0x00000006ff067e24 */ /* 0x000fe2000f8e00ff */
[----:B------:R-:W-:Y:S01]  /*0870*/  MOV R10, UR4 ;  /* 0x00000004000a7c02 */ /* 0x000fe20008000f00 */
[----:B------:R-:W-:Y:S01]  /*0880*/  IMAD.U32 R7, RZ, RZ, UR7 ;  /* 0x00000007ff077e24 */ /* 0x000fe2000f8e00ff */
[----:B------:R-:W-:Y:S01]  /*0890*/  MOV R12, 0x1 ;  /* 0x00000001000c7802 */ /* 0x000fe20000000f00 */
[----:B------:R-:W-:-:S02]  /*08a0*/  IMAD.U32 R11, RZ, RZ, UR5 ;  /* 0x00000005ff0b7e24 */ /* 0x000fc4000f8e00ff */
[----:B------:R-:W-:Y:S02]  /*08b0*/  IMAD.MOV.U32 R8, RZ, RZ, 0x70 ;  /* 0x00000070ff087424 */ /* 0x000fe400078e00ff */
[----:B------:R-:W-:-:S07]  /*08c0*/  IMAD.MOV.U32 R13, RZ, RZ, RZ ;  /* 0x000000ffff0d7224 */ /* 0x000fce00078e00ff */
[----:B------:R-:W-:-:S07]  /*08d0*/  LEPC R20, `(.L_x_8) ;  /* 0x000000001014794e */ /* 0x000fce0000000000 */
[----:B-1----:R-:W-:Y:S05]  /*08e0*/  CALL.ABS.NOINC R2 ;  /* 0x0000000002007343 */ /* 0x002fea0003c00000 */
.L_x_8:
[----:B------:R-:W1:Y:S01]  /*08f0*/  S2R R3, SR_CgaCtaId ;  /* 0x0000000000037919 */ /* 0x000e620000008800 */
[----:B------:R-:W-:-:S04]  /*0900*/  MOV R2, 0x400 ;  /* 0x0000040000027802 */ /* 0x000fc80000000f00 */
[----:B-1----:R-:W-:-:S05]  /*0910*/  LEA R2, R3, R2, 0x18 ;  /* 0x0000000203027211 */ /* 0x002fca00078ec0ff */
[----:B------:R-:W-:-:S05]  /*0920*/  VIADD R0, R2, 0x20c00 ;  /* 0x00020c0002007836 */ /* 0x000fca0000000000 */
[----:B------:R-:W-:-:S13]  /*0930*/  LOP3.LUT P0, RZ, R0, 0x3ff, RZ, 0xc0, !PT ;  /* 0x000003ff00ff7812 */ /* 0x000fda000780c0ff */
[----:B------:R-:W-:Y:S05]  /*0940*/  @!P0 BRA `(.L_x_10) ;  /* 0x00000000007c8947 */ /* 0x000fea0003800000 */
[----:B------:R-:W-:Y:S01]  /*0950*/  MOV R17, 0x0 ;  /* 0x0000000000117802 */ /* 0x000fe20000000f00 */
[----:B------:R-:W-:Y:S01]  /*0960*/  ULDC.64 UR4, c[0x4][0x90] ;  /* 0x0100240000047ab9 */ /* 0x000fe20000000a00 */
[----:B------:R-:W-:Y:S01]  /*0970*/  ULDC.64 UR6, c[0x4][0x8] ;  /* 0x0100020000067ab9 */ /* 0x000fe20000000a00 */
[----:B------:R-:W-:Y:S01]  /*0980*/  MOV R4, UR4 ;  /* 0x0000000400047c02 */ /* 0x000fe20008000f00 */
[----:B------:R1:W2:Y:S01]  /*0990*/  LDC.64 R14, c[0x4][R17] ;  /* 0x01000000110e7b82 */ /* 0x0002a20000000a00 */
[----:B------:R-:W-:Y:S01]  /*09a0*/  IMAD.U32 R5, RZ, RZ, UR5 ;  /* 0x00000005ff057e24 */ /* 0x000fe2000f8e00ff */
[----:B------:R-:W-:Y:S01]  /*09b0*/  ULDC.64 UR4, c[0x4][0x98] ;  /* 0x0100260000047ab9 */ /* 0x000fe20000000a00 */
[----:B------:R-:W-:Y:S01]  /*09c0*/  IMAD.U32 R10, RZ, RZ, UR6 ;  /* 0x00000006ff0a7e24 */ /* 0x000fe2000f8e00ff */
[----:B------:R-:W-:Y:S01]  /*09d0*/  MOV R7, UR5 ;  /* 0x0000000500077c02 */ /* 0x000fe20008000f00 */
[----:B------:R-:W-:Y:S01]  /*09e0*/  IMAD.U32 R6, RZ, RZ, UR4 ;  /* 0x00000004ff067e24 */ /* 0x000fe2000f8e00ff */
[----:B------:R-:W-:Y:S01]  /*09f0*/  MOV R8, 0x70 ;  /* 0x0000007000087802 */ /* 0x000fe20000000f00 */
[----:B------:R-:W-:-:S02]  /*0a00*/  IMAD.U32 R11, RZ, RZ, UR7 ;  /* 0x00000007ff0b7e24 */ /* 0x000fc4000f8e00ff */
[----:B------:R-:W-:Y:S02]  /*0a10*/  IMAD.MOV.U32 R12, RZ, RZ, 0x1 ;  /* 0x00000001ff0c7424 */ /* 0x000fe400078e00ff */
[----:B-1----:R-:W-:-:S07]  /*0a20*/  IMAD.MOV.U32 R13, RZ, RZ, RZ ;  /* 0x000000ffff0d7224 */ /* 0x002fce00078e00ff */
[----:B------:R-:W-:-:S07]  /*0a30*/  LEPC R20, `(.L_x_11) ;  /* 0x000000001014794e */ /* 0x000fce0000000000 */
[----:B--2---:R-:W-:Y:S05]  /*0a40*/  CALL.ABS.NOINC R14 ;  /* 0x000000000e007343 */ /* 0x004fea0003c00000 */
.L_x_11:
[----:B------:R1:W2:Y:S01]  /*0a50*/  LDC.64 R14, c[0x4][R17] ;  /* 0x01000000110e7b82 */ /* 0x0002a20000000a00 */
[----:B------:R-:W-:Y:S01]  /*0a60*/  ULDC.64 UR4, c[0x4][0x90] ;  /* 0x0100240000047ab9 */ /* 0x000fe20000000a00 */
[----:B------:R-:W-:Y:S01]  /*0a70*/  ULDC.64 UR6, c[0x4][0x10] ;  /* 0x0100040000067ab9 */ /* 0x000fe20000000a00 */
[----:B------:R-:W-:Y:S01]  /*0a80*/  MOV R4, UR4 ;  /* 0x0000000400047c02 */ /* 0x000fe20008000f00 */
        /* <DEDUP_REMOVED lines=11> */
.L_x_10:
[----:B------:R-:W-:Y:S01]  /*0b40*/  SHF.R.S32.HI R3, RZ, 0x1f, R18 ;  /* 0x0000001fff037819 */ /* 0x000fe20000011412 */
[----:B------:R-:W-:-:S03]  /*0b50*/  UMOV UR4, 0xffffffff ;  /* 0xffffffff00047882 */ /* 0x000fc60000000000 */
[----:B------:R-:W-:-:S04]  /*0b60*/  LEA.HI R0, R3, R18, RZ, 0x7 ;  /* 0x0000001203007211 */ /* 0x000fc800078f38ff */
[----:B------:R-:W-:Y:S01]  /*0b70*/  SHF.R.S32.HI R13, RZ, 0x7, R0 ;  /* 0x00000007ff0d7819 */ /* 0x000fe20000011400 */
[----:B------:R-:W-:Y:S06]  /*0b80*/  BRA.DIV UR4, `(.L_x_12) ;  /* 0x0000008204747947 */ /* 0x000fec000b800000 */
[----:B------:R1:W2:Y:S02]  /*0b90*/  SHFL.IDX PT, R14, R13, RZ, 0x1f ;  /* 0x00001fff0d0e7589 */ /* 0x0002a400000e0000 */
.L_x_83:
[----:B------:R-:W-:Y:S02]  /*0ba0*/  SHF.L.U32 R9, RZ, 0x1f, RZ ;  /* 0x0000001fff097819 */ /* 0x000fe400000006ff */
[----:B------:R-:W-:Y:S02]  /*0bb0*/  LEA.HI R5, R3, R18, RZ, 0x4 ;  /* 0x0000001203057211 */ /* 0x000fe400078f20ff */
[----:B------:R-:W3:Y:S01]  /*0bc0*/  SYNCS.PHASECHK.TRANS64.TRYWAIT P0, [R2+URZ+0x30c00], R9 ;  /* 0x030c0009020075a7 */ /* 0x000ee2000800017f */
[----:B--2---:R-:W-:Y:S02]  /*0bd0*/  LEA.HI R4, R14, R14, RZ, 0x1 ;  /* 0x0000000e0e047211 */ /* 0x004fe400078f08ff */
[----:B------:R-:W-:-:S04]  /*0be0*/  SHF.R.S32.HI R6, RZ, 0x4, R5 ;  /* 0x00000004ff067819 */ /* 0x000fc80000011405 */
[----:B------:R-:W-:Y:S02]  /*0bf0*/  LEA.HI R7, R5, R6, RZ, 0x1 ;  /* 0x0000000605077211 */ /* 0x000fe400078f08ff */
[----:B------:R-:W-:Y:S02]  /*0c00*/  LOP3.LUT R5, R4, 0xffffe, RZ, 0xc0, !PT ;  /* 0x000ffffe04057812 */ /* 0x000fe400078ec0ff */
[----:B------:R-:W-:Y:S02]  /*0c10*/  LOP3.LUT R7, R7, 0xfffffffe, RZ, 0xc0, !PT ;  /* 0xfffffffe07077812 */ /* 0x000fe400078ec0ff */
[----:B------:R-:W-:-:S03]  /*0c20*/  IADD3 R12, R14, -R5, RZ ;  /* 0x800000050e0c7210 */ /* 0x000fc60007ffe0ff */
[----:B------:R-:W-:Y:S01]  /*0c30*/  IMAD.IADD R6, R6, 0x1, -R7 ;  /* 0x0000000106067824 */ /* 0x000fe200078e0a07 */
[----:B---3--:R-:W-:Y:S06]  /*0c40*/  @P0 BRA `(.L_x_13) ;  /* 0x0000000000080947 */ /* 0x008fec0003800000 */
[----:B------:R-:W2:Y:S02]  /*0c50*/  SYNCS.PHASECHK.TRANS64.TRYWAIT P0, [R2+URZ+0x30c00], R9 ;  /* 0x030c0009020075a7 */ /* 0x000ea4000800017f */
[----:B--2---:R-:W-:Y:S05]  /*0c60*/  @!P0 BRA `(.L_x_14) ;  /* 0x0000008000588947 */ /* 0x004fea0003800000 */
.L_x_13:
[----:B------:R-:W3:Y:S01]  /*0c70*/  LDC R11, c[0x0][0x280] ;  /* 0x0000a000ff0b7b82 */ /* 0x000ee20000000800 */
[----:B------:R-:W-:Y:S02]  /*0c80*/  LEA.HI R4, R3, R18, RZ, 0x5 ;  /* 0x0000001203047211 */ /* 0x000fe400078f28ff */
[----:B------:R-:W-:Y:S02]  /*0c90*/  CS2R R198, SRZ ;  /* 0x0000000000c67805 */ /* 0x000fe4000001ff00 */
[----:B------:R-:W-:Y:S02]  /*0ca0*/  CS2R R196, SRZ ;  /* 0x0000000000c47805 */ /* 0x000fe4000001ff00 */
[----:B------:R-:W-:Y:S02]  /*0cb0*/  CS2R R194, SRZ ;  /* 0x0000000000c27805 */ /* 0x000fe4000001ff00 */
[----:B------:R-:W-:Y:S02]  /*0cc0*/  CS2R R192, SRZ ;  /* 0x0000000000c07805 */ /* 0x000fe4000001ff00 */
[----:B------:R-:W-:-:S02]  /*0cd0*/  CS2R R190, SRZ ;  /* 0x0000000000be7805 */ /* 0x000fc4000001ff00 */
[----:B------:R-:W-:Y:S02]  /*0ce0*/  CS2R R188, SRZ ;  /* 0x0000000000bc7805 */ /* 0x000fe4000001ff00 */
        /* <DEDUP_REMOVED lines=16> */
[----:B---3--:R-:W-:-:S02]  /*0df0*/  ISETP.GE.AND P0, PT, R11, 0x1, PT ;  /* 0x000000010b00780c */ /* 0x008fc40003f06270 */
        /* <DEDUP_REMOVED lines=10> */
[----:B------:R-:W-:Y:S01]  /*0ea0*/  SHF.R.S32.HI R5, RZ, 0x5, R4 ;  /* 0x00000005ff057819 */ /* 0x000fe20000011404 */
[----:B------:R-:W-:Y:S06]  /*0eb0*/  @!P0 BRA `(.L_x_15) ;  /* 0x0000004c002c8947 */ /* 0x000fec0003800000 */
[----:B------:R-:W-:Y:S01]  /*0ec0*/  IMAD.SHL.U32 R7, R18, 0x40, RZ ;  /* 0x0000004012077824 */ /* 0x000fe200078e00ff */
[----:B------:R-:W-:Y:S01]  /*0ed0*/  SHF.L.U32 R10, R5, 0x4, RZ ;  /* 0x00000004050a7819 */ /* 0x000fe200000006ff */
[----:B------:R-:W3:Y:S01]  /*0ee0*/  S2R R20, SR_CTAID.X ;  /* 0x0000000000147919 */ /* 0x000ee20000002500 */
[-C--:B------:R-:W-:Y:S01]  /*0ef0*/  LEA.HI R8, R3, R18.reuse, RZ, 0x3 ;  /* 0x0000001203087211 */ /* 0x080fe200078f18ff */
[----:B------:R-:W3:Y:S01]  /*0f00*/  LDC R21, c[0x0][0x290] ;  /* 0x0000a400ff157b82 */ /* 0x000ee20000000800 */
[----:B------:R-:W-:Y:S02]  /*0f10*/  LOP3.LUT R7, R7, 0x1c0, RZ, 0xc0, !PT ;  /* 0x000001c007077812 */ /* 0x000fe400078ec0ff */
[----:B------:R-:W-:Y:S02]  /*0f20*/  LOP3.LUT R5, R0, 0xffffff80, RZ, 0xc0, !PT ;  /* 0xffffff8000057812 */ /* 0x000fe400078ec0ff */
[----:B--2---:R-:W-:Y:S02]  /*0f30*/  LOP3.LUT R9, R7, 0x30, R10, 0xf8, !PT ;  /* 0x0000003007097812 */ /* 0x004fe400078ef80a */
[----:B------:R-:W-:Y:S01]  /*0f40*/  LEA.HI R0, R3, R18, RZ, 0x2 ;  /* 0x0000001203007211 */ /* 0x000fe200078f10ff */
[----:B------:R-:W-:Y:S01]  /*0f50*/  IMAD.IADD R10, R18, 0x1, -R5 ;  /* 0x00000001120a7824 */ /* 0x000fe200078e0a05 */
[----:B------:R-:W-:Y:S01]  /*0f60*/  LOP3.LUT R8, R9, 0x8, R8, 0xf8, !PT ;  /* 0x0000000809087812 */ /* 0x000fe200078ef808 */
[----:B------:R-:W-:Y:S01]  /*0f70*/  VIADD R9, R11, 0x7f ;  /* 0x0000007f0b097836 */ /* 0x000fe20000000000 */
[----:B------:R-:W-:Y:S01]  /*0f80*/  LOP3.LUT R3, R4, 0xffffffe0, RZ, 0xc0, !PT ;  /* 0xffffffe004037812 */ /* 0x000fe200078ec0ff */
[----:B------:R-:W-:Y:S01]  /*0f90*/  IMAD R23, R13, 0x400, R10 ;  /* 0x000004000d177824 */ /* 0x000fe200078e020a */
[----:B------:R-:W-:-:S02]  /*0fa0*/  LOP3.LUT R11, R0, 0xfffffffc, RZ, 0xc0, !PT ;  /* 0xfffffffc000b7812 */ /* 0x000fc400078ec0ff */
[----:B------:R-:W-:Y:S02]  /*0fb0*/  SHF.R.S32.HI R0, RZ, 0x1f, R9 ;  /* 0x0000001fff007819 */ /* 0x000fe40000011409 */
[----:B------:R-:W-:Y:S01]  /*0fc0*/  SHF.R.U32.HI R7, RZ, 0x3, R7 ;  /* 0x00000003ff077819 */ /* 0x000fe20000011607 */
[C---:B------:R-:W-:Y:S01]  /*0fd0*/  IMAD.IADD R11, R18.reuse, 0x1, -R11 ;  /* 0x00000001120b7824 */ /* 0x040fe200078e0a0b */
[----:B------:R-:W-:Y:S02]  /*0fe0*/  IADD3 R3, R18, -R3, RZ ;  /* 0x8000000312037210 */ /* 0x000fe40007ffe0ff */
[----:B------:R-:W-:Y:S01]  /*0ff0*/  LEA.HI R22, R0, R9, RZ, 0x7 ;  /* 0x0000000900167211 */ /* 0x000fe200078f38ff */
[----:B------:R-:W-:Y:S01]  /*1000*/  IMAD R9, R13, 0x10, R6 ;  /* 0x000000100d097824 */ /* 0x000fe200078e0206 */
[----:B------:R-:W-:Y:S02]  /*1010*/  LOP3.LUT R8, R8, R7, RZ, 0x3c, !PT ;  /* 0x0000000708087212 */ /* 0x000fe400078e3cff */
[----:B------:R-:W-:-:S02]  /*1020*/  SHF.R.S32.HI R0, RZ, 0x1f, R3 ;  /* 0x0000001fff007819 */ /* 0x000fc40000011403 */
[----:B------:R-:W-:Y:S02]  /*1030*/  LEA.HI R5, R13, R13, RZ, 0x1 ;  /* 0x0000000d0d057211 */ /* 0x000fe400078f08ff */
[----:B------:R-:W-:Y:S01]  /*1040*/  LEA R6, R9, R8, 0x9 ;  /* 0x0000000809067211 */ /* 0x000fe200078e48ff */
[----:B---3--:R-:W-:Y:S01]  /*1050*/  IMAD R20, R20, -0x80, R21 ;  /* 0xffffff8014147824 */ /* 0x008fe200078e0215 */
[CC--:B------:R-:W-:Y:S02]  /*1060*/  LEA.HI R4, R0.reuse, R3.reuse, RZ, 0x3 ;  /* 0x0000000300047211 */ /* 0x0c0fe400078f18ff */
[----:B------:R-:W-:Y:S01]  /*1070*/  LEA.HI R7, R0, R3, RZ, 0x2 ;  /* 0x0000000300077211 */ /* 0x000fe200078f10ff */
[----:B------:R2:W-:Y:S01]  /*1080*/  STL [R1+0x4], R6 ;  /* 0x0000040601007387 */ /* 0x0005e20000100800 */
[----:B------:R-:W-:Y:S02]  /*1090*/  LOP3.LUT R0, R5, 0xfffffffe, RZ, 0xc0, !PT ;  /* 0xfffffffe05007812 */ /* 0x000fe400078ec0ff */
[----:B------:R-:W-:-:S02]  /*10a0*/  SHF.R.S32.HI R3, RZ, 0x1f, R10 ;  /* 0x0000001fff037819 */ /* 0x000fc4000001140a */
[----:B------:R-:W-:Y:S01]  /*10b0*/  SHF.R.S32.HI R5, RZ, 0x1f, R4 ;  /* 0x0000001fff057819 */ /* 0x000fe20000011404 */
[----:B------:R-:W-:Y:S01]  /*10c0*/  IMAD.IADD R19, R13, 0x1, -R0 ;  /* 0x000000010d137824 */ /* 0x000fe200078e0a00 */
[----:B------:R-:W-:Y:S02]  /*10d0*/  LEA.HI R0, R3, R10, RZ, 0x2 ;  /* 0x0000000a03007211 */ /* 0x000fe400078f10ff */
[----:B------:R-:W-:Y:S02]  /*10e0*/  MOV R199, RZ ;  /* 0x000000ff00c77202 */ /* 0x000fe40000000f00 */
[----:B--2---:R-:W-:Y:S02]  /*10f0*/  SHF.R.S32.HI R6, RZ, 0x3, R4 ;  /* 0x00000003ff067819 */ /* 0x004fe40000011404 */
[----:B------:R-:W-:Y:S02]  /*1100*/  SHF.R.S32.HI R4, RZ, 0x2, R7 ;  /* 0x00000002ff047819 */ /* 0x000fe40000011407 */
[----:B------:R-:W-:-:S02]  /*1110*/  LEA.HI R8, R5, R6, RZ, 0x4 ;  /* 0x0000000605087211 */ /* 0x000fc400078f20ff */
[----:B------:R-:W-:Y:S01]  /*1120*/  LEA.HI R7, R7, R4, RZ, 0x1 ;  /* 0x0000000407077211 */ /* 0x000fe200078f08ff */
[----:B-1----:R-:W-:Y:S01]  /*1130*/  VIADD R13, R4, 0x18 ;  /* 0x00000018040d7836 */ /* 0x002fe20000000000 */
[----:B------:R-:W-:Y:S02]  /*1140*/  LOP3.LUT R5, R0, 0x7ffffffc, RZ, 0xc0, !PT ;  /* 0x7ffffffc00057812 */ /* 0x000fe400078ec0ff */
[----:B------:R-:W-:Y:S02]  /*1150*/  LOP3.LUT R9, R8, 0x1ffffff0, RZ, 0xc0, !PT ;  /* 0x1ffffff008097812 */ /* 0x000fe400078ec0ff */
[----:B------:R-:W-:Y:S01]  /*1160*/  LEA.HI R8, R3, R10, RZ, 0x5 ;  /* 0x0000000a03087211 */ /* 0x000fe200078f28ff */
[----:B------:R-:W-:Y:S01]  /*1170*/  VIADD R3, R4, 0x8 ;  /* 0x0000000804037836 */ /* 0x000fe20000000000 */
[----:B------:R-:W-:Y:S01]  /*1180*/  LOP3.LUT R7, R7, 0xfffffffe, RZ, 0xc0, !PT ;  /* 0xfffffffe07077812 */ /* 0x000fe200078ec0ff */
[----:B------:R-:W-:Y:S01]  /*1190*/  IMAD.IADD R6, R6, 0x1, -R9 ;  /* 0x0000000106067824 */ /* 0x000fe200078e0a09 */
[----:B------:R-:W-:-:S02]  /*11a0*/  IADD3 R10, R10, -R5, RZ ;  /* 0x800000050a0a7210 */ /* 0x000fc40007ffe0ff */
[C---:B------:R-:W-:Y:S01]  /*11b0*/  IADD3 R5, R4.reuse, 0x10, RZ ;  /* 0x0000001004057810 */ /* 0x040fe20007ffe0ff */
[----:B------:R-:W-:Y:S01]  /*11c0*/  IMAD.IADD R7, R4, 0x1, -R7 ;  /* 0x0000000104077824 */ /* 0x000fe200078e0a07 */
[----:B------:R-:W-:Y:S02]  /*11d0*/  LEA.HI R4, R3, R3, RZ, 0x1 ;  /* 0x0000000303047211 */ /* 0x000fe400078f08ff */
[----:B------:R-:W-:Y:S02]  /*11e0*/  LEA.HI R9, R5, R5, RZ, 0x1 ;  /* 0x0000000505097211 */ /* 0x000fe400078f08ff */
[----:B------:R-:W-:Y:S02]  /*11f0*/  LEA.HI R15, R13, R13, RZ, 0x1 ;  /* 0x0000000d0d0f7211 */ /* 0x000fe400078f08ff */
[----:B------:R-:W-:Y:S02]  /*1200*/  SHF.R.S32.HI R17, RZ, 0x5, R8 ;  /* 0x00000005ff117819 */ /* 0x000fe40000011408 */
[----:B------:R-:W-:-:S02]  /*1210*/  LOP3.LUT R8, R4, 0xfffffffe, RZ, 0xc0, !PT ;  /* 0xfffffffe04087812 */ /* 0x000fc400078ec0ff */
[----:B------:R-:W-:Y:S01]  /*1220*/  LOP3.LUT R14, R9, 0xfffffffe, RZ, 0xc0, !PT ;  /* 0xfffffffe090e7812 */ /* 0x000fe200078ec0ff */
[----:B------:R-:W-:Y:S01]  /*1230*/  IMAD R21, R17, -0x10, R20 ;  /* 0xfffffff011157824 */ /* 0x000fe200078e0214 */
[----:B------:R-:W-:Y:S02]  /*1240*/  LOP3.LUT R18, R15, 0xfffffffe, RZ, 0xc0, !PT ;  /* 0xfffffffe0f127812 */ /* 0x000fe400078ec0ff */
[----:B------:R-:W-:Y:S01]  /*1250*/  IADD3 R8, R3, -R8, RZ ;  /* 0x8000000803087210 */ /* 0x000fe20007ffe0ff */
[----:B------:R-:W-:Y:S01]  /*1260*/  IMAD.IADD R14, R5, 0x1, -R14 ;  /* 0x00000001050e7824 */ /* 0x000fe200078e0a0e */
[----:B------:R-:W-:Y:S01]  /*1270*/  SHF.R.S32.HI R3, RZ, 0x1, R4 ;  /* 0x00000001ff037819 */ /* 0x000fe20000011404 */
[----:B------:R-:W-:Y:S01]  /*1280*/  IMAD.IADD R13, R13, 0x1, -R18 ;  /* 0x000000010d0d7824 */ /* 0x000fe200078e0a12 */
[----:B------:R-:W-:Y:S02]  /*1290*/  SHF.R.S32.HI R4, RZ, 0x1f, R4 ;  /* 0x0000001fff047819 */ /* 0x000fe40000011404 */
[----:B------:R-:W-:-:S02]  /*12a0*/  SHF.R.S32.HI R5, RZ, 0x1, R9 ;  /* 0x00000001ff057819 */ /* 0x000fc40000011409 */
[----:B------:R-:W-:Y:S02]  /*12b0*/  SHF.R.S32.HI R18, RZ, 0x1f, R9 ;  /* 0x0000001fff127819 */ /* 0x000fe40000011409 */
[--C-:B------:R-:W-:Y:S02]  /*12c0*/  SHF.R.S32.HI R17, RZ, 0x2, R0.reuse ;  /* 0x00000002ff117819 */ /* 0x100fe40000011400 */
[--C-:B------:R-:W-:Y:S02]  /*12d0*/  SHF.R.S32.HI R9, RZ, 0x1, R15.reuse ;  /* 0x00000001ff097819 */ /* 0x100fe4000001140f */
[----:B------:R-:W-:Y:S02]  /*12e0*/  SHF.R.S32.HI R20, RZ, 0x1f, R15 ;  /* 0x0000001fff147819 */ /* 0x000fe4000001140f */
[----:B------:R-:W-:Y:S02]  /*12f0*/  SHF.R.S32.HI R0, RZ, 0x1f, R0 ;  /* 0x0000001fff007819 */ /* 0x000fe40000011400 */
[----:B------:R-:W-:-:S02]  /*1300*/  LEA.HI R4, R4, R3, RZ, 0x4 ;  /* 0x0000000304047211 */ /* 0x000fc400078f20ff */
[----:B------:R-:W-:Y:S02]  /*1310*/  LEA.HI R18, R18, R5, RZ, 0x4 ;  /* 0x0000000512127211 */ /* 0x000fe400078f20ff */
[----:B------:R-:W-:Y:S02]  /*1320*/  LEA.HI R20, R20, R9, RZ, 0x4 ;  /* 0x0000000914147211 */ /* 0x000fe400078f20ff */
[----:B------:R-:W-:Y:S02]  /*1330*/  LEA.HI R0, R0, R17, RZ, 0x3 ;  /* 0x0000001100007211 */ /* 0x000fe400078f18ff */
[----:B------:R-:W-:Y:S02]  /*1340*/  LOP3.LUT R4, R4, 0x1ffffff0, RZ, 0xc0, !PT ;  /* 0x1ffffff004047812 */ /* 0x000fe400078ec0ff */
[----:B------:R-:W-:Y:S02]  /*1350*/  LOP3.LUT R18, R18, 0x1ffffff0, RZ, 0xc0, !PT ;  /* 0x1ffffff012127812 */ /* 0x000fe400078ec0ff */
[----:B------:R-:W-:-:S02]  /*1360*/  LOP3.LUT R20, R20, 0x1ffffff0, RZ, 0xc0, !PT ;  /* 0x1ffffff014147812 */ /* 0x000fc400078ec0ff */
[----:B------:R-:W-:Y:S01]  /*1370*/  LOP3.LUT R0, R0, 0xfffffff8, RZ, 0xc0, !PT ;  /* 0xfffffff800007812 */ /* 0x000fe200078ec0ff */
[----:B------:R-:W-:Y:S01]  /*1380*/  IMAD.IADD R5, R5, 0x1, -R18 ;  /* 0x0000000105057824 */ /* 0x000fe200078e0a12 */
[----:B------:R-:W-:Y:S01]  /*1390*/  IADD3 R3, R3, -R4, RZ ;  /* 0x8000000403037210 */ /* 0x000fe20007ffe0ff */
[----:B------:R-:W-:Y:S01]  /*13a0*/  IMAD.IADD R20, R9, 0x1, -R20 ;  /* 0x0000000109147824 */ /* 0x000fe200078e0a14 */
[----:B------:R-:W-:Y:S01]  /*13b0*/  IADD3 R0, R21, R0, -R17 ;  /* 0x0000000015007210 */ /* 0x000fe20007ffe811 */
[----:B------:R-:W-:Y:S01]  /*13c0*/  IMAD R4, R5, 0x8, R14 ;  /* 0x0000000805047824 */ /* 0x000fe200078e020e */
[----:B------:R-:W-:Y:S01]  /*13d0*/  LEA R7, R6, R7, 0x3 ;  /* 0x0000000706077211 */ /* 0x000fe200078e18ff */
[----:B------:R-:W-:Y:S01]  /*13e0*/  IMAD R6, R3, 0x8, R8 ;  /* 0x0000000803067824 */ /* 0x000fe200078e0208 */
[----:B------:R-:W-:Y:S01]  /*13f0*/  LEA R3, R20, R13, 0x3 ;  /* 0x0000000d14037211 */ /* 0x000fe200078e18ff */
[----:B------:R-:W-:Y:S01]  /*1400*/  IMAD R9, R19, -0x40, R0 ;  /* 0xffffffc013097824 */ /* 0x000fe200078e0200 */
[----:B------:R-:W-:Y:S01]  /*1410*/  SHF.R.S32.HI R0, RZ, 0x7, R22 ;  /* 0x00000007ff007819 */ /* 0x000fe20000011416 */
[----:B------:R-:W-:Y:S01]  /*1420*/  STL [R1+0x14], R7 ;  /* 0x0000140701007387 */ /* 0x000fe20000100800 */
[----:B------:R-:W-:Y:S01]  /*1430*/  LOP3.LUT R8, R16, 0x1, RZ, 0xfc, !PT ;  /* 0x0000000110087812 */ /* 0x000fe200078efcff */
[----:B------:R-:W-:-:S02]  /*1440*/  IMAD.MOV.U32 R5, RZ, RZ, RZ ;  /* 0x000000ffff057224 */ /* 0x000fc400078e00ff */
[----:B------:R1:W-:Y:S04]  /*1450*/  STL [R1+0x10], R6 ;  /* 0x0000100601007387 */ /* 0x0003e80000100800 */
[----:B------:R-:W-:Y:S04]  /*1460*/  STL [R1+0xc], R4 ;  /* 0x00000c0401007387 */ /* 0x000fe80000100800 */
[----:B------:R2:W-:Y:S01]  /*1470*/  STL [R1+0x8], R3 ;  /* 0x0000080301007387 */ /* 0x0005e20000100800 */
[----:B-1----:R-:W-:-:S03]  /*1480*/  CS2R R6, SRZ ;  /* 0x0000000000067805 */ /* 0x002fc6000001ff00 */
[----:B------:R1:W-:Y:S01]  /*1490*/  STL [R1], R0 ;  /* 0x0000000001007387 */ /* 0x0003e20000100800 */
[----:B--2---:R-:W-:-:S04]  /*14a0*/  IMAD.SHL.U32 R3, R23, 0x4, RZ ;  /* 0x0000000417037824 */ /* 0x004fc800078e00ff */
[----:B------:R-:W-:-:S07]  /*14b0*/  IMAD R4, R3, 0x4, R2 ;  /* 0x0000000403047824 */ /* 0x000fce00078e0202 */
.L_x_26:
[----:B------:R-:W-:Y:S01]  /*14c0*/  ISETP.NE.AND P0, PT, R8, 0x3, PT ;  /* 0x000000030800780c */ /* 0x000fe20003f05270 */
[----:B------:R-:W-:-:S12]  /*14d0*/  YIELD ;  /* 0x0000000000007946 */ /* 0x000fd80003800000 */
[----:B------:R-:W-:Y:S05]  /*14e0*/  @!P0 BRA `(.L_x_16) ;  /* 0x0000000000048947 */ /* 0x000fea0003800000 */
[----:B------:R-:W-:Y:S01]  /*14f0*/  BPT.TRAP 0x1 ;  /* 0x000000040000795c */ /* 0x000fe20000300000 */
.L_x_16:
[----:B------:R-:W-:Y:S01]  /*1500*/  IMAD R3, R5, 0x8, R2 ;  /* 0x0000000805037824 */ /* 0x000fe200078e0202 */
[----:B------:R-:W-:-:S04]  /*1510*/  SHF.L.U32 R20, R6, 0x1f, RZ ;  /* 0x0000001f06147819 */ /* 0x000fc800000006ff */
[----:B------:R2:W3:Y:S01]  /*1520*/  SYNCS.PHASECHK.TRANS64.TRYWAIT P1, [R3+URZ+0x30c10], R20 ;  /* 0x030c1014030075a7 */ /* 0x0004e2000802017f */
[----:B------:R-:W-:Y:S05]  /*1530*/  @!P0 BRA `(.L_x_17) ;  /* 0x0000000000048947 */ /* 0x000fea0003800000 */
[----:B------:R-:W-:Y:S01]  /*1540*/  BPT.TRAP 0x1 ;  /* 0x000000040000795c */ /* 0x000fe20000300000 */
.L_x_17:
[----:B-1----:R-:W-:-:S04]  /*1550*/  IADD3 R0, R2, 0x10000, RZ ;  /* 0x0001000002007810 */ /* 0x002fc80007ffe0ff */
[----:B------:R-:W-:-:S04]  /*1560*/  SHF.R.U32.HI R0, RZ, 0x4, R0 ;  /* 0x00000004ff007819 */ /* 0x000fc80000011600 */
[----:B------:R-:W-:Y:S01]  /*1570*/  LOP3.LUT R0, R0, 0x3fff, RZ, 0xc0, !PT ;  /* 0x00003fff00007812 */ /* 0x000fe200078ec0ff */
[----:B---3--:R-:W-:Y:S06]  /*1580*/  @P1 BRA `(.L_x_18) ;  /* 0x0000000000081947 */ /* 0x008fec0003800000 */
[----:B------:R-:W1:Y:S02]  /*1590*/  SYNCS.PHASECHK.TRANS64.TRYWAIT P1, [R3+URZ+0x30c10], R20 ;  /* 0x030c1014030075a7 */ /* 0x000e64000802017f */
[----:B-1----:R-:W-:Y:S05]  /*15a0*/  @!P1 BRA `(.L_x_19) ;  /* 0x00000078001c9947 */ /* 0x002fea0003800000 */
.L_x_18:
[----:B------:R-:W-:Y:S05]  /*15b0*/  WARPSYNC.ALL ;  /* 0x0000000000007948 */ /* 0x000fea0003800000 */
[----:B------:R-:W-:Y:S01]  /*15c0*/  LOP3.LUT R14, R0, 0x10000, RZ, 0xfc, !PT ;  /* 0x00010000000e7812 */ /* 0x000fe200078efcff */
[----:B------:R-:W-:Y:S01]  /*15d0*/  IMAD R13, R12, 0x2000, R2 ;  /* 0x000020000c0d7824 */ /* 0x000fe200078e0202 */
[----:B------:R-:W3:Y:S04]  /*15e0*/  LDL R17, [R1+0xc] ;  /* 0x00000c0001117983 */ /* 0x000ee80000100800 */
[----:B------:R-:W-:Y:S01]  /*15f0*/  R2UR UR9, R13 ;  /* 0x000000000d0972ca */ /* 0x000fe200000e0000 */
[----:B------:R-:W-:Y:S01]  /*1600*/  IMAD R14, R5, 0x400, R14 ;  /* 0x00000400050e7824 */ /* 0x000fe200078e020e */
[----:B------:R-:W4:Y:S04]  /*1610*/  LDL R18, [R1+0x14] ;  /* 0x0000140001127983 */ /* 0x000f280000100800 */
[----:B------:R-:W-:Y:S01]  /*1620*/  R2UR UR8, R14 ;  /* 0x000000000e0872ca */ /* 0x000fe200000e0000 */
[----:B------:R-:W5:Y:S04]  /*1630*/  LDL R15, [R1+0x10] ;  /* 0x00001000010f7983 */ /* 0x000f680000100800 */
[----:B------:R-:W2:Y:S02]  /*1640*/  LDL R16, [R1+0x8] ;  /* 0x0000080001107983 */ /* 0x000ea40000100800 */
[----:B------:R-:W-:-:S04]  /*1650*/  USHF.R.U32.HI UR4, URZ, 0x4, UR9 ;  /* 0x000000043f047899 */ /* 0x000fc80008011609 */
[----:B------:R-:W-:Y:S01]  /*1660*/  ULOP3.LUT UR4, UR4, 0x3fff, URZ, 0xc0, !UPT ;  /* 0x00003fff04047892 */ /* 0x000fe2000f8ec03f */
[----:B------:R-:W-:-:S03]  /*1670*/  WARPGROUP.ARRIVE ;  /* 0x00000000000079c5 */ /* 0x000fc60000000000 */
[----:B------:R-:W-:Y:S01]  /*1680*/  ULOP3.LUT UR10, UR4, 0x10000, URZ, 0xfc, !UPT ;  /* 0x00010000040a7892 */ /* 0x000fe2000f8efc3f */
[----:B------:R-:W-:Y:S01]  /*1690*/  UMOV UR6, UR8 ;  /* 0x0000000800067c82 */ /* 0x000fe20008000000 */
[----:B------:R-:W-:Y:S01]  /*16a0*/  UMOV UR7, 0x40000040 ;  /* 0x4000004000077882 */ /* 0x000fe20000000000 */
[----:B------:R-:W-:-:S04]  /*16b0*/  UMOV UR5, 0x40000040 ;  /* 0x4000004000057882 */ /* 0x000fc80000000000 */
[----:B------:R-:W-:Y:S02]  /*16c0*/  UMOV UR4, UR10 ;  /* 0x0000000a00047c82 */ /* 0x000fe40008000000 */
[----:B------:R-:W-:Y:S01]  /*16d0*/  HGMMA.64x128x16.F32 R72, gdesc[UR4], RZ, !UPT, gsb0 ;  /* 0x01e00000044879f0 */ /* 0x000fe2000c0008ff */
[----:B------:R-:W-:Y:S02]  /*16e0*/  UIADD3 UR6, UR8, 0x2, URZ ;  /* 0x0000000208067890 */ /* 0x000fe4000fffe03f */
[----:B------:R-:W-:Y:S01]  /*16f0*/  UIADD3 UR4, UR10, 0x2, URZ ;  /* 0x000000020a047890 */ /* 0x000fe2000fffe03f */
[----:B------:R-:W-:Y:S01]  /*1700*/  UMOV UR7, 0x40000040 ;  /* 0x4000004000077882 */ /* 0x000fe20000000000 */
[----:B------:R-:W-:Y:S01]  /*1710*/  UMOV UR5, 0x40000040 ;  /* 0x4000004000057882 */ /* 0x000fe20000000000 */
[----:B------:R-:W-:Y:S02]  /*1720*/  WARPGROUP.DEPBAR.LE gsb0, 0x0 ;  /* 0x00008000000079c5 */ /* 0x000fe40000010000 */
[----:B------:R-:W-:-:S06]  /*1730*/  WARPGROUP.ARRIVE ;  /* 0x00000000000079c5 */ /* 0x000fcc0000000000 */
[----:B------:R-:W-:Y:S01]  /*1740*/  HGMMA.64x128x16.F32 R72, gdesc[UR4], R72, gsb0 ;  /* 0x01e00000044879f0 */ /* 0x000fe20008000848 */
        /* <DEDUP_REMOVED lines=11> */
[C---:B---3--:R-:W-:Y:S01]  /*1800*/  IMAD R17, R5.reuse, 0x80, R17 ;  /* 0x0000008005117824 */ /* 0x048fe200078e0211 */
[C---:B----4-:R-:W-:Y:S01]  /*1810*/  LEA R13, R5.reuse, R18, 0x7 ;  /* 0x00000012050d7211 */ /* 0x050fe200078e38ff */
[C---:B-----5:R-:W-:Y:S01]  /*1820*/  IMAD R15, R5.reuse, 0x80, R15 ;  /* 0x00000080050f7824 */ /* 0x060fe200078e020f */
[----:B--2---:R-:W-:Y:S02]  /*1830*/  LEA R21, R5, R16, 0x7 ;  /* 0x0000001005157211 */ /* 0x004fe400078e38ff */
[C---:B------:R-:W-:Y:S01]  /*1840*/  LEA R19, R10.reuse, R17, 0x1 ;  /* 0x000000110a137211 */ /* 0x040fe200078e08ff */
[----:B------:R-:W-:-:S02]  /*1850*/  IMAD R15, R10, 0x2, R15 ;  /* 0x000000020a0f7824 */ /* 0x000fc400078e020f */
[C---:B------:R-:W-:Y:S02]  /*1860*/  IMAD R13, R10.reuse, 0x2, R13 ;  /* 0x000000020a0d7824 */ /* 0x040fe400078e020d */
[----:B------:R-:W-:Y:S01]  /*1870*/  IMAD R21, R10, 0x2, R21 ;  /* 0x000000020a157824 */ /* 0x000fe200078e0215 */
[----:B------:R-:W-:Y:S01]  /*1880*/  LEA R23, R15, R2, 0x2 ;  /* 0x000000020f177211 */ /* 0x000fe200078e10ff */
[--C-:B------:R-:W-:Y:S02]  /*1890*/  IMAD R202, R13, 0x4, R2.reuse ;  /* 0x000000040dca7824 */ /* 0x100fe400078e0202 */
[--C-:B------:R-:W-:Y:S02]  /*18a0*/  IMAD R17, R19, 0x4, R2.reuse ;  /* 0x0000000413117824 */ /* 0x100fe400078e0202 */
[----:B------:R-:W-:Y:S01]  /*18b0*/  IMAD R14, R21, 0x4, R2 ;  /* 0x00000004150e7824 */ /* 0x000fe200078e0202 */
[----:B------:R-:W-:Y:S02]  /*18c0*/  WARPGROUP.DEPBAR.LE gsb0, 0x0 ;  /* 0x00008000000079c5 */ /* 0x000fe40000010000 */
[----:B------:R-:W-:-:S06]  /*18d0*/  WARPGROUP.ARRIVE ;  /* 0x00000000000079c5 */ /* 0x000fcc0000000000 */
[----:B------:R-:W-:Y:S01]  /*18e0*/  HGMMA.64x128x16.F32 R72, gdesc[UR4], R72, gsb0 ;  /* 0x01e00000044879f0 */ /* 0x000fe20008000848 */
[----:B------:R-:W-:-:S05]  /*18f0*/  IADD3 R18, R2, 0x20000, RZ ;  /* 0x0002000002127810 */ /* 0x000fca0007ffe0ff */
[--C-:B------:R-:W-:Y:S01]  /*1900*/  IMAD R200, R13, 0x4, R18.reuse ;  /* 0x000000040dc87824 */ /* 0x100fe200078e0212 */
[----:B------:R-:W-:Y:S01]  /*1910*/  LEA R16, R19, R18, 0x2 ;  /* 0x0000001213107211 */ /* 0x000fe200078e10ff */
[--C-:B------:R-:W-:Y:S02]  /*1920*/  IMAD R13, R15, 0x4, R18.reuse ;  /* 0x000000040f0d7824 */ /* 0x100fe400078e0212 */
[----:B------:R-:W-:Y:S01]  /*1930*/  IMAD R15, R21, 0x4, R18 ;  /* 0x00000004150f7824 */ /* 0x000fe200078e0212 */
[----:B------:R-:W-:Y:S02]  /*1940*/  WARPGROUP.DEPBAR.LE gsb0, 0x0 ;  /* 0x00008000000079c5 */ /* 0x000fe40000010000 */
[----:B------:R-:W2:Y:S04]  /*1950*/  LDS R202, [R202+0x20000] ;  /* 0x02000000caca7984 */ /* 0x000ea80000000800 */
[----:B------:R-:W3:Y:S04]  /*1960*/  LDS R23, [R23+0x20000] ;  /* 0x0200000017177984 */ /* 0x000ee80000000800 */
[----:B------:R-:W4:Y:S04]  /*1970*/  LDS R17, [R17+0x20000] ;  /* 0x0200000011117984 */ /* 0x000f280000000800 */
[----:B------:R-:W1:Y:S01]  /*1980*/  LDS R14, [R14+0x20000] ;  /* 0x020000000e0e7984 */ /* 0x000e620000000800 */
[----:B------:R-:W-:Y:S05]  /*1990*/  @!P0 BRA `(.L_x_20) ;  /* 0x0000000000048947 */ /* 0x000fea0003800000 */
[----:B------:R-:W-:Y:S01]  /*19a0*/  BPT.TRAP 0x1 ;  /* 0x000000040000795c */ /* 0x000fe20000300000 */
.L_x_20:
[----:B------:R1:W1:Y:S01]  /*19b0*/  SYNCS.PHASECHK.TRANS64.TRYWAIT P1, [R3+URZ+0x30c30], R20 ;  /* 0x030c3014030075a7 */ /* 0x000262000802017f */
[----:B------:R-:W-:Y:S05]  /*19c0*/  @!P0 BRA `(.L_x_21) ;  /* 0x0000000000048947 */ /* 0x000fea0003800000 */
[----:B------:R-:W-:Y:S01]  /*19d0*/  BPT.TRAP 0x1 ;  /* 0x000000040000795c */ /* 0x000fe20000300000 */
.L_x_21:
[----:B-1----:R-:W-:Y:S05]  /*19e0*/  @P1 BRA `(.L_x_22) ;  /* 0x0000000000081947 */ /* 0x002fea0003800000 */
[----:B------:R-:W1:Y:S02]  /*19f0*/  SYNCS.PHASECHK.TRANS64.TRYWAIT P1, [R3+URZ+0x30c30], R20 ;  /* 0x030c3014030075a7 */ /* 0x000e64000802017f */
[----:B-1----:R-:W-:Y:S05]  /*1a00*/  @!P1 BRA `(.L_x_23) ;  /* 0x0000007400189947 */ /* 0x002fea0003800000 */
.L_x_22:
[----:B------:R-:W-:Y:S01]  /*1a10*/  VIADD R24, R2, 0x18000 ;  /* 0x0001800002187836 */ /* 0x000fe20000000000 */
[----:B------:R-:W-:Y:S01]  /*1a20*/  UIADD3 UR9, UR9, 0x4000, URZ ;  /* 0x0000400009097890 */ /* 0x000fe2000fffe03f */
[----:B------:R1:W-:Y:S01]  /*1a30*/  STL [R1+0xb4], R12 ;  /* 0x0000b40c01007387 */ /* 0x0003e20000100800 */
[----:B------:R-:W-:Y:S01]  /*1a40*/  ULDC UR10, c[0x0][0x75c] ;  /* 0x0001d700000a7ab9 */ /* 0x000fe20000000800 */
[----:B------:R-:W-:Y:S01]  /*1a50*/  UMOV UR7, 0x40000040 ;  /* 0x4000004000077882 */ /* 0x000fe20000000000 */
[----:B------:R-:W-:Y:S01]  /*1a60*/  SHF.R.U32.HI R24, RZ, 0x4, R24 ;  /* 0x00000004ff187819 */ /* 0x000fe20000011618 */
[----:B------:R-:W-:Y:S01]  /*1a70*/  USHF.R.U32.HI UR9, URZ, 0x4, UR9 ;  /* 0x000000043f097899 */ /* 0x000fe20008011609 */
[----:B------:R-:W-:Y:S01]  /*1a80*/  FMUL.FTZ R18, R72, UR10 ;  /* 0x0000000a48127c20 */ /* 0x000fe20008410000 */
[----:B------:R-:W-:Y:S01]  /*1a90*/  FMUL.FTZ R19, R73, UR10 ;  /* 0x0000000a49137c20 */ /* 0x000fe20008410000 */
[----:B------:R-:W-:Y:S01]  /*1aa0*/  LOP3.LUT R204, R24, 0x3fff, RZ, 0xc0, !PT ;  /* 0x00003fff18cc7812 */ /* 0x000fe200078ec0ff */
[----:B------:R-:W-:Y:S01]  /*1ab0*/  ULOP3.LUT UR9, UR9, 0x3fff, URZ, 0xc0, !UPT ;  /* 0x00003fff09097892 */ /* 0x000fe2000f8ec03f */
[----:B------:R-:W-:Y:S01]  /*1ac0*/  FMUL.FTZ R20, R74, UR10 ;  /* 0x0000000a4a147c20 */ /* 0x000fe20008410000 */
[----:B------:R-:W-:Y:S01]  /*1ad0*/  FMUL.FTZ R21, R75, UR10 ;  /* 0x0000000a4b157c20 */ /* 0x000fe20008410000 */
[----:B------:R-:W-:Y:S01]  /*1ae0*/  LOP3.LUT R24, R204, 0x10000, RZ, 0xfc, !PT ;  /* 0x00010000cc187812 */ /* 0x000fe200078efcff */
[----:B------:R-:W-:Y:S01]  /*1af0*/  ULOP3.LUT UR9, UR9, 0x10000, URZ, 0xfc, !UPT ;  /* 0x0001000009097892 */ /* 0x000fe2000f8efc3f */
[----:B------:R-:W-:Y:S01]  /*1b00*/  FMUL.FTZ R22, R76, UR10 ;  /* 0x0000000a4c167c20 */ /* 0x000fe20008410000 */
[----:B------:R-:W-:Y:S01]  /*1b10*/  FMUL.FTZ R203, R77, UR10 ;  /* 0x0000000a4dcb7c20 */ /* 0x000fe20008410000 */
[----:B------:R-:W-:Y:S01]  /*1b20*/  LEA R24, R5, R24, 0xa ;  /* 0x0000001805187211 */ /* 0x000fe200078e50ff */
[----:B------:R-:W-:Y:S01]  /*1b30*/  FMUL.FTZ R201, R78, UR10 ;  /* 0x0000000a4ec97c20 */ /* 0x000fe20008410000 */
[----:B------:R-:W-:Y:S01]  /*1b40*/  FMUL.FTZ R221, R79, UR10 ;  /* 0x0000000a4fdd7c20 */ /* 0x000fe20008410000 */
[----:B------:R-:W-:Y:S01]  /*1b50*/  FMUL.FTZ R220, R80, UR10 ;  /* 0x0000000a50dc7c20 */ /* 0x000fe20008410000 */
[----:B------:R-:W-:Y:S01]  /*1b60*/  R2UR UR8, R24 ;  /* 0x00000000180872ca */ /* 0x000fe200000e0000 */
[----:B------:R-:W-:Y:S01]  /*1b70*/  FMUL.FTZ R217, R81, UR10 ;  /* 0x0000000a51d97c20 */ /* 0x000fe20008410000 */
[----:B------:R-:W-:Y:S01]  /*1b80*/  FMUL.FTZ R216, R82, UR10 ;  /* 0x0000000a52d87c20 */ /* 0x000fe20008410000 */
[----:B------:R-:W-:Y:S01]  /*1b90*/  FMUL.FTZ R228, R83, UR10 ;  /* 0x0000000a53e47c20 */ /* 0x000fe20008410000 */
[----:B------:R-:W-:Y:S01]  /*1ba0*/  FMUL.FTZ R222, R84, UR10 ;  /* 0x0000000a54de7c20 */ /* 0x000fe20008410000 */
[----:B------:R-:W-:Y:S01]  /*1bb0*/  FMUL.FTZ R230, R85, UR10 ;  /* 0x0000000a55e67c20 */ /* 0x000fe20008410000 */
[----:B------:R-:W-:Y:S01]  /*1bc0*/  FMUL.FTZ R229, R86, UR10 ;  /* 0x0000000a56e57c20 */ /* 0x000fe20008410000 */
[----:B------:R-:W-:Y:S01]  /*1bd0*/  FMUL.FTZ R227, R87, UR10 ;  /* 0x0000000a57e37c20 */ /* 0x000fe20008410000 */
[----:B------:R-:W-:Y:S01]  /*1be0*/  UMOV UR4, UR9 ;  /* 0x0000000900047c82 */ /* 0x000fe20008000000 */
[----:B------:R-:W-:Y:S01]  /*1bf0*/  WARPGROUP.ARRIVE ;  /* 0x00000000000079c5 */ /* 0x000fe20000000000 */
[----:B------:R-:W-:Y:S01]  /*1c00*/  UMOV UR5, 0x40000040 ;  /* 0x4000004000057882 */ /* 0x000fe20000000000 */
[----:B------:R-:W-:Y:S01]  /*1c10*/  STL [R1+0xb0], R199 ;  /* 0x0000b0c701007387 */ /* 0x000fe20000100800 */
[----:B------:R-:W-:Y:S01]  /*1c20*/  FMUL.FTZ R92, R92, UR10 ;  /* 0x0000000a5c5c7c20 */ /* 0x000fe20008410000 */
[----:B------:R-:W-:Y:S01]  /*1c30*/  UMOV UR6, UR8 ;  /* 0x0000000800067c82 */ /* 0x000fe20008000000 */
[----:B------:R-:W2:Y:S01]  /*1c40*/  MUFU.TANH R20, R20 ;  /* 0x0000001400147308 */ /* 0x000ea20000002400 */
[----:B------:R-:W-:Y:S01]  /*1c50*/  HGMMA.64x128x16.F32 R24, gdesc[UR4], RZ, !UPT, gsb0 ;  /* 0x01e00000041879f0 */ /* 0x000fe2000c0008ff */
[----:B------:R-:W-:Y:S01]  /*1c60*/  UIADD3 UR6, UR8, 0x2, URZ ;  /* 0x0000000208067890 */ /* 0x000fe2000fffe03f */
[----:B------:R-:W-:Y:S01]  /*1c70*/  STL [R1+0xac], R198 ;  /* 0x0000acc601007387 */ /* 0x000fe20000100800 */
[----:B------:R-:W-:Y:S01]  /*1c80*/  UIADD3 UR4, UR9, 0x2, URZ ;  /* 0x0000000209047890 */ /* 0x000fe2000fffe03f */
[----:B------:R-:W-:Y:S01]  /*1c90*/  VIADD R218, R11, 0x4 ;  /* 0x000000040bda7836 */ /* 0x000fe20000000000 */
[----:B------:R-:W-:Y:S01]  /*1ca0*/  UMOV UR7, 0x40000040 ;  /* 0x4000004000077882 */ /* 0x000fe20000000000 */
[----:B------:R-:W-:Y:S01]  /*1cb0*/  UMOV UR5, 0x40000040 ;  /* 0x4000004000057882 */ /* 0x000fe20000000000 */
[----:B------:R-:W-:Y:S01]  /*1cc0*/  STL [R1+0xa8], R197 ;  /* 0x0000a8c501007387 */ /* 0x000fe20000100800 */
[----:B-1----:R1:W-:Y:S01]  /*1cd0*/  MUFU.TANH R12, R92 ;  /* 0x0000005c000c7308 */ /* 0x0023e20000002400 */
[----:B------:R-:W-:Y:S01]  /*1ce0*/  FMUL.FTZ R109, R109, UR10 ;  /* 0x0000000a6d6d7c20 */ /* 0x000fe20008410000 */
[----:B------:R-:W-:Y:S01]  /*1cf0*/  FMUL.FTZ R236, R89, UR10 ;  /* 0x0000000a59ec7c20 */ /* 0x000fe20008410000 */
[----:B------:R-:W-:Y:S01]  /*1d00*/  STL [R1+0xa4], R196 ;  /* 0x0000a4c401007387 */ /* 0x000fe20000100800 */
[----:B------:R-:W-:Y:S01]  /*1d10*/  FMUL.FTZ R232, R88, UR10 ;  /* 0x0000000a58e87c20 */ /* 0x000fe20008410000 */
[C---:B------:R-:W-:Y:S01]  /*1d20*/  ISETP.GT.AND P1, PT, R9.reuse, 0x8, PT ;  /* 0x000000080900780c */ /* 0x040fe20003f24270 */
[----:B------:R-:W-:Y:S01]  /*1d30*/  FMUL.FTZ R108, R108, UR10 ;  /* 0x0000000a6c6c7c20 */ /* 0x000fe20008410000 */
[----:B------:R-:W-:Y:S01]  /*1d40*/  STL [R1+0xa0], R195 ;  /* 0x0000a0c301007387 */ /* 0x000fe20000100800 */
[----:B------:R-:W3:Y:S01]  /*1d50*/  MUFU.TANH R18, R18 ;  /* 0x0000001200127308 */ /* 0x000ee20000002400 */
[----:B------:R-:W-:Y:S01]  /*1d60*/  ISETP.GT.AND P2, PT, R9, RZ, PT ;  /* 0x000000ff0900720c */ /* 0x000fe20003f44270 */
[----:B------:R-:W-:Y:S01]  /*1d70*/  FMUL.FTZ R231, R91, UR10 ;  /* 0x0000000a5be77c20 */ /* 0x000fe20008410000 */
[----:B------:R-:W-:Y:S01]  /*1d80*/  STL [R1+0x9c], R194 ;  /* 0x00009cc201007387 */ /* 0x000fe20000100800 */
[----:B------:R-:W-:Y:S01]  /*1d90*/  FMUL.FTZ R112, R112, UR10 ;  /* 0x0000000a70707c20 */ /* 0x000fe20008410000 */
[----:B--2---:R-:W-:Y:S01]  /*1da0*/  FSEL R91, R20, -INF , P1 ;  /* 0xff800000145b7808 */ /* 0x004fe20000800000 */
[----:B------:R-:W-:Y:S01]  /*1db0*/  FMUL.FTZ R235, R90, UR10 ;  /* 0x0000000a5aeb7c20 */ /* 0x000fe20008410000 */
[----:B------:R-:W-:Y:S01]  /*1dc0*/  STL [R1+0x98], R193 ;  /* 0x000098c101007387 */ /* 0x000fe20000100800 */
[----:B------:R-:W-:Y:S01]  /*1dd0*/  MUFU.TANH R19, R19 ;  /* 0x0000001300137308 */ /* 0x000fe20000002400 */
[----:B------:R-:W-:Y:S01]  /*1de0*/  FMUL.FTZ R102, R102, UR10 ;  /* 0x0000000a66667c20 */ /* 0x000fe20008410000 */
[----:B------:R-:W-:Y:S01]  /*1df0*/  FMUL.FTZ R114, R114, UR10 ;  /* 0x0000000a72727c20 */ /* 0x000fe20008410000 */
[----:B------:R-:W-:Y:S01]  /*1e00*/  STL [R1+0x94], R192 ;  /* 0x000094c001007387 */ /* 0x000fe20000100800 */
[----:B------:R-:W-:Y:S01]  /*1e10*/  FMUL.FTZ R113, R113, UR10 ;  /* 0x0000000a71717c20 */ /* 0x000fe20008410000 */
[----:B------:R-:W-:Y:S01]  /*1e20*/  FMUL.FTZ R110, R110, UR10 ;  /* 0x0000000a6e6e7c20 */ /* 0x000fe20008410000 */
[----:B------:R-:W-:Y:S01]  /*1e30*/  ULDC UR11, c[0x0][0x744] ;  /* 0x0001d100000b7ab9 */ /* 0x000fe20000000800 */
[----:B-1----:R-:W1:Y:S01]  /*1e40*/  SHFL.IDX PT, R92, R202, R11, 0x1f ;  /* 0x00001f0bca5c7589 */ /* 0x002e6200000e0000 */
[----:B------:R-:W-:Y:S01]  /*1e50*/  MUFU.TANH R21, R21 ;  /* 0x0000001500157308 */ /* 0x000fe20000002400 */
[----:B---3--:R-:W-:Y:S01]  /*1e60*/  FSEL R90, R18, -INF , P2 ;  /* 0xff800000125a7808 */ /* 0x008fe20001000000 */
[----:B------:R-:W-:Y:S01]  /*1e70*/  FMUL.FTZ R105, R105, UR10 ;  /* 0x0000000a69697c20 */ /* 0x000fe20008410000 */
[----:B------:R-:W-:Y:S01]  /*1e80*/  STL [R1+0x90], R191 ;  /* 0x000090bf01007387 */ /* 0x000fe20000100800 */
[----:B------:R-:W-:Y:S01]  /*1e90*/  FMUL.FTZ R122, R122, UR10 ;  /* 0x0000000a7a7a7c20 */ /* 0x000fe20008410000 */
[----:B------:R-:W-:Y:S01]  /*1ea0*/  FMUL.FTZ R111, R111, UR10 ;  /* 0x0000000a6f6f7c20 */ /* 0x000fe20008410000 */
        /* <DEDUP_REMOVED lines=13> */
[----:B------:R2:W-:Y:S01]  /*1f80*/  STL [R1+0x80], R187 ;  /* 0x000080bb01007387 */ /* 0x0005e20000100800 */
[----:B------:R-:W-:Y:S01]  /*1f90*/  FMUL.FTZ R93, R93, UR10 ;  /* 0x0000000a5d5d7c20 */ /* 0x000fe20008410000 */
[----:B------:R-:W-:Y:S01]  /*1fa0*/  FMUL.FTZ R131, R131, UR10 ;  /* 0x0000000a83837c20 */ /* 0x000fe20008410000 */
[----:B------:R-:W-:Y:S01]  /*1fb0*/  FMUL.FTZ R219, R135, UR10 ;  /* 0x0000000a87db7c20 */ /* 0x000fe20008410000 */
[----:B------:R-:W-:Y:S01]  /*1fc0*/  STL [R1+0x7c], R186 ;  /* 0x00007cba01007387 */ /* 0x000fe20000100800 */
[--C-:B-1----:R-:W-:Y:S01]  /*1fd0*/  FFMA.FTZ R91, R91, UR11, -R92.reuse ;  /* 0x0000000b5b5b7c23 */ /* 0x102fe2000801085c */
[----:B------:R-:W-:Y:S01]  /*1fe0*/  MUFU.TANH R193, R102 ;  /* 0x0000006600c17308 */ /* 0x000fe20000002400 */
[----:B------:R-:W-:Y:S01]  /*1ff0*/  FMUL.FTZ R129, R129, UR10 ;  /* 0x0000000a81817c20 */ /* 0x000fe20008410000 */
[----:B------:R1:W-:Y:S01]  /*2000*/  STL [R1+0x78], R185 ;  /* 0x000078b901007387 */ /* 0x0003e20000100800 */
[----:B------:R-:W-:Y:S01]  /*2010*/  FMUL.FTZ R107, R107, UR10 ;  /* 0x0000000a6b6b7c20 */ /* 0x000fe20008410000 */
[----:B------:R-:W-:Y:S01]  /*2020*/  FMUL.FTZ R237, R97, UR10 ;  /* 0x0000000a61ed7c20 */ /* 0x000fe20008410000 */
[----:B------:R-:W-:Y:S01]  /*2030*/  FMUL.FTZ R101, R101, UR10 ;  /* 0x0000000a65657c20 */ /* 0x000fe20008410000 */
[----:B------:R-:W3:Y:S01]  /*2040*/  SHFL.IDX PT, R89, R202, R218, 0x1f ;  /* 0x00001fdaca597589 */ /* 0x000ee200000e0000 */
[----:B------:R-:W-:Y:S01]  /*2050*/  FMUL.FTZ R104, R104, UR10 ;  /* 0x0000000a68687c20 */ /* 0x000fe20008410000 */
[----:B--2---:R2:W-:Y:S01]  /*2060*/  MUFU.TANH R187, R108 ;  /* 0x0000006c00bb7308 */ /* 0x0045e20000002400 */
[----:B------:R-:W-:Y:S01]  /*2070*/  FMUL.FTZ R106, R106, UR10 ;  /* 0x0000000a6a6a7c20 */ /* 0x000fe20008410000 */
[----:B------:R4:W-:Y:S01]  /*2080*/  STL [R1+0x74], R184 ;  /* 0x000074b801007387 */ /* 0x0009e20000100800 */
[----:B------:R-:W-:Y:S01]  /*2090*/  FMUL.FTZ R99, R99, UR10 ;  /* 0x0000000a63637c20 */ /* 0x000fe20008410000 */
[----:B------:R-:W-:Y:S01]  /*20a0*/  FMUL.FTZ R118, R118, UR10 ;  /* 0x0000000a76767c20 */ /* 0x000fe20008410000 */
[----:B------:R-:W-:Y:S01]  /*20b0*/  FMUL.FTZ R126, R126, UR10 ;  /* 0x0000000a7e7e7c20 */ /* 0x000fe20008410000 */
[----:B------:R-:W-:Y:S01]  /*20c0*/  STL [R1+0x70], R183 ;  /* 0x000070b701007387 */ /* 0x000fe20000100800 */
[----:B------:R-:W-:Y:S01]  /*20d0*/  FMUL.FTZ R128, R128, UR10 ;  /* 0x0000000a80807c20 */ /* 0x000fe20008410000 */
[----:B-1----:R1:W-:Y:S01]  /*20e0*/  MUFU.TANH R185, R109 ;  /* 0x0000006d00b97308 */ /* 0x0023e20000002400 */
[----:B--2---:R-:W-:Y:S01]  /*20f0*/  IADD3 R108, R11, 0xc, RZ ;  /* 0x0000000c0b6c7810 */ /* 0x004fe20007ffe0ff */
[----:B------:R2:W-:Y:S01]  /*2100*/  STL [R1+0x6c], R182 ;  /* 0x00006cb601007387 */ /* 0x0005e20000100800 */
[----:B------:R-:W-:Y:S01]  /*2110*/  FMUL.FTZ R134, R134, UR10 ;  /* 0x0000000a86867c20 */ /* 0x000fe20008410000 */
[----:B------:R-:W-:Y:S01]  /*2120*/  FMUL.FTZ R116, R116, UR10 ;  /* 0x0000000a74747c20 */ /* 0x000fe20008410000 */
[----:B------:R-:W-:Y:S01]  /*2130*/  FMUL.FTZ R133, R133, UR10 ;  /* 0x0000000a85857c20 */ /* 0x000fe20008410000 */
[----:B------:R3:W-:Y:S01]  /*2140*/  STL [R1+0x68], R181 ;  /* 0x000068b501007387 */ /* 0x0007e20000100800 */
[----:B------:R-:W-:Y:S01]  /*2150*/  FMUL.FTZ R121, R121, UR10 ;  /* 0x0000000a79797c20 */ /* 0x000fe20008410000 */
[----:B----4-:R4:W3:Y:S01]  /*2160*/  MUFU.TANH R184, R112 ;  /* 0x0000007000b87308 */ /* 0x0108e20000002400 */
[----:B-1----:R-:W-:Y:S01]  /*2170*/  VIADD R109, R11, 0x8 ;  /* 0x000000080b6d7836 */ /* 0x002fe20000000000 */
[----:B------:R-:W-:Y:S01]  /*2180*/  STL [R1+0x64], R180 ;  /* 0x000064b401007387 */ /* 0x000fe20000100800 */
[----:B------:R-:W-:Y:S01]  /*2190*/  FMUL.FTZ R127, R127, UR10 ;  /* 0x0000000a7f7f7c20 */ /* 0x000fe20008410000 */
[----:B------:R-:W-:Y:S01]  /*21a0*/  FMUL.FTZ R119, R119, UR10 ;  /* 0x0000000a77777c20 */ /* 0x000fe20008410000 */
[----:B------:R-:W-:Y:S01]  /*21b0*/  FMUL.FTZ R117, R117, UR10 ;  /* 0x0000000a75757c20 */ /* 0x000fe20008410000 */
[----:B------:R-:W-:Y:S01]  /*21c0*/  SHFL.IDX PT, R88, R202, R109, 0x1f ;  /* 0x00001f6dca587589 */ /* 0x000fe200000e0000 */
[----:B------:R-:W-:Y:S01]  /*21d0*/  FMUL.FTZ R130, R130, UR10 ;  /* 0x0000000a82827c20 */ /* 0x000fe20008410000 */
[----:B--2---:R1:W-:Y:S01]  /*21e0*/  MUFU.TANH R182, R114 ;  /* 0x0000007200b67308 */ /* 0x0043e20000002400 */
[----:B----4-:R-:W-:Y:S01]  /*21f0*/  VIADD R112, R11, 0x10 ;  /* 0x000000100b707836 */ /* 0x010fe20000000000 */
[----:B------:R-:W-:Y:S01]  /*2200*/  STL [R1+0x60], R179 ;  /* 0x000060b301007387 */ /* 0x000fe20000100800 */
[----:B------:R-:W-:Y:S01]  /*2210*/  FMUL.FTZ R125, R125, UR10 ;  /* 0x0000000a7d7d7c20 */ /* 0x000fe20008410000 */
[----:B------:R-:W-:Y:S01]  /*2220*/  LEA R204, R5, R204, 0xa ;  /* 0x000000cc05cc7211 */ /* 0x000fe200078e50ff */
[----:B------:R-:W-:Y:S01]  /*2230*/  FMUL.FTZ R120, R120, UR10 ;  /* 0x0000000a78787c20 */ /* 0x000fe20008410000 */
[----:B------:R-:W-:Y:S01]  /*2240*/  STL [R1+0x5c], R178 ;  /* 0x00005cb201007387 */ /* 0x000fe20000100800 */
[----:B------:R-:W-:Y:S01]  /*2250*/  FMUL.FTZ R123, R123, UR10 ;  /* 0x0000000a7b7b7c20 */ /* 0x000fe20008410000 */
[----:B---3--:R2:W-:Y:S01]  /*2260*/  MUFU.TANH R181, R113 ;  /* 0x0000007100b57308 */ /* 0x0085e20000002400 */
[----:B-1----:R-:W-:Y:S01]  /*2270*/  VIADD R114, R11, 0x1c ;  /* 0x0000001c0b727836 */ /* 0x002fe20000000000 */
[----:B------:R-:W-:Y:S01]  /*2280*/  STL [R1+0x58], R177 ;  /* 0x000058b101007387 */ /* 0x000fe20000100800 */
[----:B------:R-:W-:Y:S01]  /*2290*/  FSEL R214, R184, -INF , P2 ;  /* 0xff800000b8d67808 */ /* 0x000fe20001000000 */
[----:B------:R-:W-:Y:S01]  /*22a0*/  FMUL.FTZ R124, R124, UR10 ;  /* 0x0000000a7c7c7c20 */ /* 0x000fe20008410000 */
[----:B------:R-:W-:Y:S01]  /*22b0*/  R2UR UR10, R204 ;  /* 0x00000000cc0a72ca */ /* 0x000fe200000e0000 */
[----:B------:R-:W-:Y:S01]  /*22c0*/  STL [R1+0x54], R176 ;  /* 0x000054b001007387 */ /* 0x000fe20000100800 */
[----:B------:R-:W-:Y:S01]  /*22d0*/  FFMA.FTZ R20, -R20, R20, 1 ;  /* 0x3f80000014147423 */ /* 0x000fe20000010114 */
[----:B------:R1:W-:Y:S01]  /*22e0*/  MUFU.TANH R186, R110 ;  /* 0x0000006e00ba7308 */ /* 0x0003e20000002400 */
[----:B--2---:R-:W-:Y:S01]  /*22f0*/  FFMA.FTZ R113, R90, UR11, -R92 ;  /* 0x0000000b5a717c23 */ /* 0x004fe2000801085c */
[----:B------:R-:W-:Y:S01]  /*2300*/  STL [R1+0x50], R175 ;  /* 0x000050af01007387 */ /* 0x000fe20000100800 */
[----:B------:R-:W-:-:S02]  /*2310*/  FSEL R90, R19, -INF , P2 ;  /* 0xff800000135a7808 */ /* 0x000fc40001000000 */
[C---:B------:R-:W-:Y:S01]  /*2320*/  FSEL R92, R21.reuse, -INF , P1 ;  /* 0xff800000155c7808 */ /* 0x040fe20000800000 */
[----:B------:R-:W-:Y:S01]  /*2330*/  STL [R1+0x4c], R174 ;  /* 0x00004cae01007387 */ /* 0x000fe20000100800 */
[----:B------:R-:W-:Y:S01]  /*2340*/  FFMA.FTZ R21, -R21, R21, 1 ;  /* 0x3f80000015157423 */ /* 0x000fe20000010115 */
[----:B------:R-:W-:Y:S01]  /*2350*/  MUFU.TANH R203, R203 ;  /* 0x000000cb00cb7308 */ /* 0x000fe20000002400 */
[----:B-1----:R-:W-:Y:S01]  /*2360*/  VIADD R110, R11, 0x14 ;  /* 0x000000140b6e7836 */ /* 0x002fe20000000000 */
[----:B------:R1:W-:Y:S01]  /*2370*/  STL [R1+0x48], R173 ;  /* 0x000048ad01007387 */ /* 0x0003e20000100800 */
[--C-:B------:R-:W-:Y:S01]  /*2380*/  FFMA.FTZ R90, R90, UR11, -R89.reuse ;  /* 0x0000000b5a5a7c23 */ /* 0x100fe20008010859 */
[----:B------:R-:W-:Y:S01]  /*2390*/  FFMA.FTZ R92, R92, UR11, -R89 ;  /* 0x0000000b5c5c7c23 */ /* 0x000fe20008010859 */
[----:B------:R-:W-:Y:S01]  /*23a0*/  FSEL R89, R22, -INF , P2 ;  /* 0xff80000016597808 */ /* 0x000fe20001000000 */
[----:B------:R-:W-:Y:S02]  /*23b0*/  STL [R1+0x44], R172 ;  /* 0x000044ac01007387 */ /* 0x000fe40000100800 */
[----:B------:R-:W-:Y:S02]  /*23c0*/  MUFU.TANH R190, R105 ;  /* 0x0000006900be7308 */ /* 0x000fe40000002400 */
[----:B------:R-:W-:Y:S04]  /*23d0*/  STL [R1+0x40], R171 ;  /* 0x000040ab01007387 */ /* 0x000fe80000100800 */
[----:B------:R-:W-:Y:S02]  /*23e0*/  STL [R1+0x3c], R170 ;  /* 0x00003caa01007387 */ /* 0x000fe40000100800 */
[----:B-1----:R1:W-:Y:S02]  /*23f0*/  MUFU.TANH R173, R122 ;  /* 0x0000007a00ad7308 */ /* 0x0023e40000002400 */
[----:B------:R-:W-:Y:S01]  /*2400*/  SHFL.IDX PT, R102, R202, R108, 0x1f ;  /* 0x00001f6cca667589 */ /* 0x000fe200000e0000 */
[----:B------:R-:W-:-:S02]  /*2410*/  WARPGROUP.DEPBAR.LE gsb0, 0x0 ;  /* 0x00008000000079c5 */ /* 0x000fc40000010000 */
[----:B------:R-:W-:Y:S01]  /*2420*/  WARPGROUP.ARRIVE ;  /* 0x00000000000079c5 */ /* 0x000fe20000000000 */
[----:B------:R-:W-:Y:S02]  /*2430*/  STL [R1+0x38], R169 ;  /* 0x000038a901007387 */ /* 0x000fe40000100800 */
[----:B------:R-:W-:Y:S02]  /*2440*/  MUFU.TANH R221, R221 ;  /* 0x000000dd00dd7308 */ /* 0x000fe40000002400 */
[----:B------:R-:W-:Y:S01]  /*2450*/  STL [R1+0x34], R168 ;  /* 0x000034a801007387 */ /* 0x000fe20000100800 */
[----:B------:R-:W-:Y:S01]  /*2460*/  HGMMA.64x128x16.F32 R24, gdesc[UR4], R24, gsb0 ;  /* 0x01e00000041879f0 */ /* 0x000fe20008000818 */
[----:B------:R-:W-:Y:S02]  /*2470*/  UIADD3 UR6, UR8, 0x4, URZ ;  /* 0x0000000408067890 */ /* 0x000fe4000fffe03f */
[----:B------:R-:W-:Y:S01]  /*2480*/  UIADD3 UR4, UR9, 0x4, URZ ;  /* 0x0000000409047890 */ /* 0x000fe2000fffe03f */
[----:B------:R-:W-:Y:S01]  /*2490*/  STL [R1+0x30], R10 ;  /* 0x0000300a01007387 */ /* 0x000fe20000100800 */
[----:B------:R-:W-:Y:S01]  /*24a0*/  UMOV UR7, 0x40000040 ;  /* 0x4000004000077882 */ /* 0x000fe20000000000 */
[----:B------:R-:W-:Y:S01]  /*24b0*/  UMOV UR5, 0x40000040 ;  /* 0x4000004000057882 */ /* 0x000fe20000000000 */
[----:B------:R2:W-:Y:S01]  /*24c0*/  MUFU.TANH R183, R111 ;  /* 0x0000006f00b77308 */ /* 0x0005e20000002400 */
[----:B-1----:R-:W1:Y:S04]  /*24d0*/  SHFL.IDX PT, R122, R23, R112, 0x1f ;  /* 0x00001f70177a7589 */ /* 0x002e6800000e0000 */
[----:B------:R-:W-:Y:S03]  /*24e0*/  STL [R1+0x2c], R8 ;  /* 0x00002c0801007387 */ /* 0x000fe60000100800 */
[----:B------:R3:W-:Y:S01]  /*24f0*/  MUFU.EX2 R105, R91 ;  /* 0x0000005b00697308 */ /* 0x0007e20000000800 */
[----:B--2---:R-:W-:Y:S01]  /*2500*/  VIADD R111, R11, 0x18 ;  /* 0x000000180b6f7836 */ /* 0x004fe20000000000 */
[----:B------:R-:W-:Y:S04]  /*2510*/  STL [R1+0x28], R7 ;  /* 0x0000280701007387 */ /* 0x000fe80000100800 */
[----:B------:R-:W2:Y:S02]  /*2520*/  SHFL.IDX PT, R94, R202, R112, 0x1f ;  /* 0x00001f70ca5e7589 */ /* 0x000ea400000e0000 */
[----:B------:R4:W-:Y:S02]  /*2530*/  MUFU.TANH R197, R95 ;  /* 0x0000005f00c57308 */ /* 0x0009e40000002400 */
[----:B---3--:R-:W-:Y:S04]  /*2540*/  SHFL.IDX PT, R91, R202, R114, 0x1f ;  /* 0x00001f72ca5b7589 */ /* 0x008fe800000e0000 */
[----:B------:R-:W-:Y:S02]  /*2550*/  STL [R1+0x24], R6 ;  /* 0x0000240601007387 */ /* 0x000fe40000100800 */
[----:B------:R-:W3:Y:S02]  /*2560*/  MUFU.TANH R198, R96 ;  /* 0x0000006000c67308 */ /* 0x000ee40000002400 */
[----:B----4-:R-:W-:Y:S04]  /*2570*/  SHFL.IDX PT, R95, R202, R110, 0x1f ;  /* 0x00001f6eca5f7589 */ /* 0x010fe800000e0000 */
[----:B------:R-:W-:Y:S02]  /*2580*/  STL [R1+0x20], R4 ;  /* 0x0000200401007387 */ /* 0x000fe40000100800 */
[----:B------:R-:W-:Y:S02]  /*2590*/  MUFU.TANH R230, R230 ;  /* 0x000000e600e67308 */ /* 0x000fe40000002400 */
[----:B------:R-:W-:Y:S04]  /*25a0*/  SHFL.IDX PT, R135, R23, R108, 0x1f ;  /* 0x00001f6c17877589 */ /* 0x000fe800000e0000 */
[----:B------:R-:W-:Y:S02]  /*25b0*/  SHFL.IDX PT, R205, R23, R114, 0x1f ;  /* 0x00001f7217cd7589 */ /* 0x000fe400000e0000 */
[----:B------:R-:W-:Y:S01]  /*25c0*/  MUFU.TANH R233, R233 ;  /* 0x000000e900e97308 */ /* 0x000fe20000002400 */
[----:B---3--:R-:W-:Y:S01]  /*25d0*/  FSEL R211, R198, -INF , P2 ;  /* 0xff800000c6d37808 */ /* 0x008fe20001000000 */
[----:B------:R-:W-:Y:S04]  /*25e0*/  STL [R1+0x1c], R3 ;  /* 0x00001c0301007387 */ /* 0x000fe80000100800 */
[----:B------:R-:W-:Y:S01]  /*25f0*/  STL [R1+0x18], R0 ;  /* 0x0000180001007387 */ /* 0x000fe20000100800 */
[----:B-1----:R-:W-:Y:S01]  /*2600*/  FFMA.FTZ R211, R211, UR11, -R122 ;  /* 0x0000000bd3d37c23 */ /* 0x002fe2000801087a */
[----:B------:R-:W1:Y:S02]  /*2610*/  MUFU.TANH R220, R220 ;  /* 0x000000dc00dc7308 */ /* 0x000e640000002400 */
[----:B------:R-:W-:Y:S04]  /*2620*/  SHFL.IDX PT, R215, R17, R108, 0x1f ;  /* 0x00001f6c11d77589 */ /* 0x000fe800000e0000 */
[----:B------:R-:W3:Y:S02]  /*2630*/  SHFL.IDX PT, R213, R17, R112, 0x1f ;  /* 0x00001f7011d57589 */ /* 0x000ee400000e0000 */
[----:B------:R-:W4:Y:S02]  /*2640*/  MUFU.TANH R227, R227 ;  /* 0x000000e300e37308 */ /* 0x000f240000002400 */
[----:B------:R-:W-:Y:S06]  /*2650*/  SHFL.IDX PT, R224, R14, R109, 0x1f ;  /* 0x00001f6d0ee07589 */ /* 0x000fec00000e0000 */
[----:B------:R-:W3:Y:S01]  /*2660*/  MUFU.TANH R217, R217 ;  /* 0x000000d900d97308 */ /* 0x000ee20000002400 */
[C---:B-1----:R-:W-:Y:S01]  /*2670*/  FSEL R96, R220.reuse, -INF , P2 ;  /* 0xff800000dc607808 */ /* 0x042fe20001000000 */
[----:B------:R-:W-:-:S04]  /*2680*/  FFMA.FTZ R220, -R220, R220, 1 ;  /* 0x3f800000dcdc7423 */ /* 0x000fc800000101dc */
[----:B--2---:R-:W-:Y:S02]  /*2690*/  FFMA.FTZ R96, R96, UR11, -R94 ;  /* 0x0000000b60607c23 */ /* 0x004fe4000801085e */
[----:B------:R-:W-:Y:S01]  /*26a0*/  MUFU.TANH R216, R216 ;  /* 0x000000d800d87308 */ /* 0x000fe20000002400 */
[C---:B----4-:R-:W-:Y:S01]  /*26b0*/  FSEL R98, R227.reuse, -INF , P1 ;  /* 0xff800000e3627808 */ /* 0x050fe20000800000 */
[----:B------:R-:W-:Y:S01]  /*26c0*/  FFMA.FTZ R227, -R227, R227, 1 ;  /* 0x3f800000e3e37423 */ /* 0x000fe200000101e3 */
[----:B---3--:R-:W-:-:S05]  /*26d0*/  FFMA.FTZ R214, R214, UR11, -R213 ;  /* 0x0000000bd6d67c23 */ /* 0x008fca00080108d5 */
[----:B------:R1:W-:Y:S01]  /*26e0*/  MUFU.TANH R4, R132 ;  /* 0x0000008400047308 */ /* 0x0003e20000002400 */
[----:B------:R-:W-:-:S05]  /*26f0*/  FSEL R97, R217, -INF , P2 ;  /* 0xff800000d9617808 */ /* 0x000fca0001000000 */
[----:B------:R-:W-:Y:S02]  /*2700*/  FFMA.FTZ R97, R97, UR11, -R95 ;  /* 0x0000000b61617c23 */ /* 0x000fe4000801085f */
[----:B------:R-:W-:Y:S01]  /*2710*/  MUFU.TANH R228, R228 ;  /* 0x000000e400e47308 */ /* 0x000fe20000002400 */
[----:B-1----:R-:W-:Y:S07]  /*2720*/  SHFL.IDX PT, R132, R23, R111, 0x1f ;  /* 0x00001f6f17847589 */ /* 0x002fee00000e0000 */
[----:B------:R1:W-:Y:S08]  /*2730*/  MUFU.TANH R195, R100 ;  /* 0x0000006400c37308 */ /* 0x0003f00000002400 */
[----:B------:R2:W-:Y:S01]  /*2740*/  MUFU.TANH R192, R103 ;  /* 0x0000006700c07308 */ /* 0x0005e20000002400 */
[----:B-1----:R-:W-:Y:S07]  /*2750*/  SHFL.IDX PT, R100, R23, R218, 0x1f ;  /* 0x00001fda17647589 */ /* 0x002fee00000e0000 */
[----:B------:R1:W-:Y:S01]  /*2760*/  MUFU.TANH R180, R115 ;  /* 0x0000007300b47308 */ /* 0x0003e20000002400 */
[----:B--2---:R-:W-:Y:S01]  /*2770*/  FFMA.FTZ R103, R89, UR11, -R88 ;  /* 0x0000000b59677c23 */ /* 0x004fe20008010858 */
[C---:B------:R-:W-:Y:S01]  /*2780*/  FSEL R89, R201.reuse, -INF , P1 ;  /* 0xff800000c9597808 */ /* 0x040fe20000800000 */
[----:B------:R-:W-:-:S05]  /*2790*/  FFMA.FTZ R201, -R201, R201, 1 ;  /* 0x3f800000c9c97423 */ /* 0x000fca00000101c9 */
[----:B------:R2:W3:Y:S01]  /*27a0*/  MUFU.TANH R199, R93 ;  /* 0x0000005d00c77308 */ /* 0x0004e20000002400 */
[----:B-1----:R-:W1:Y:S01]  /*27b0*/  SHFL.IDX PT, R115, R23, R11, 0x1f ;  /* 0x00001f0b17737589 */ /* 0x002e6200000e0000 */
[----:B------:R-:W-:Y:S02]  /*27c0*/  WARPGROUP.DEPBAR.LE gsb0, 0x0 ;  /* 0x00008000000079c5 */ /* 0x000fe40000010000 */
[----:B------:R-:W-:-:S04]  /*27d0*/  WARPGROUP.ARRIVE ;  /* 0x00000000000079c5 */ /* 0x000fc80000000000 */
[----:B------:R-:W4:Y:S01]  /*27e0*/  MUFU.TANH R232, R232 ;  /* 0x000000e800e87308 */ /* 0x000f220000002400 */
[----:B--2---:R-:W-:Y:S01]  /*27f0*/  FSEL R93, R230, -INF , P2 ;  /* 0xff800000e65d7808 */ /* 0x004fe20001000000 */
[----:B------:R-:W-:Y:S01]  /*2800*/  HGMMA.64x128x16.F32 R24, gdesc[UR4], R24, gsb0 ;  /* 0x01e00000041879f0 */ /* 0x000fe20008000818 */
[----:B------:R-:W-:-:S03]  /*2810*/  UIADD3 UR6, UR8, 0x6, URZ ;  /* 0x0000000608067890 */ /* 0x000fc6000fffe03f */
[--C-:B------:R-:W-:Y:S01]  /*2820*/  FFMA.FTZ R93, R93, UR11, -R91.reuse ;  /* 0x0000000b5d5d7c23 */ /* 0x100fe2000801085b */
[----:B------:R-:W-:Y:S01]  /*2830*/  UIADD3 UR4, UR9, 0x6, URZ ;  /* 0x0000000609047890 */ /* 0x000fe2000fffe03f */
[----:B------:R2:W-:Y:S01]  /*2840*/  MUFU.TANH R6, R131 ;  /* 0x0000008300067308 */ /* 0x0005e20000002400 */
[----:B------:R-:W-:Y:S01]  /*2850*/  UMOV UR7, 0x40000040 ;  /* 0x4000004000077882 */ /* 0x000fe20000000000 */
[----:B------:R-:W-:Y:S01]  /*2860*/  UMOV UR5, 0x40000040 ;  /* 0x4000004000057882 */ /* 0x000fe20000000000 */
[----:B------:R-:W-:Y:S01]  /*2870*/  FFMA.FTZ R91, R98, UR11, -R91 ;  /* 0x0000000b625b7c23 */ /* 0x000fe2000801085b */
[----:B---3--:R-:W-:-:S04]  /*2880*/  FSEL R98, R199, -INF , P2 ;  /* 0xff800000c7627808 */ /* 0x008fc80001000000 */
[----:B------:R-:W3:Y:S01]  /*2890*/  MUFU.TANH R235, R235 ;  /* 0x000000eb00eb7308 */ /* 0x000ee20000002400 */
[----:B--2---:R-:W2:Y:S01]  /*28a0*/  SHFL.IDX PT, R131, R17, R11, 0x1f ;  /* 0x00001f0b11837589 */ /* 0x004ea200000e0000 */
[----:B------:R-:W-:-:S06]  /*28b0*/  FFMA.FTZ R98, R98, UR11, -R135 ;  /* 0x0000000b62627c23 */ /* 0x000fcc0008010887 */
[----:B------:R4:W-:Y:S08]  /*28c0*/  MUFU.TANH R8, R129 ;  /* 0x0000008100087308 */ /* 0x0009f00000002400 */
[----:B------:R1:W2:Y:S01]  /*28d0*/  MUFU.TANH R194, R101 ;  /* 0x0000006500c27308 */ /* 0x0002a20000002400 */
[----:B----4-:R-:W4:Y:S07]  /*28e0*/  SHFL.IDX PT, R129, R23, R110, 0x1f ;  /* 0x00001f6e17817589 */ /* 0x010f2e00000e0000 */
[----:B------:R3:W-:Y:S01]  /*28f0*/  MUFU.TANH R191, R104 ;  /* 0x0000006800bf7308 */ /* 0x0007e20000002400 */
[----:B-1----:R-:W-:Y:S01]  /*2900*/  FFMA.FTZ R101, R89, UR11, -R88 ;  /* 0x0000000b59657c23 */ /* 0x002fe20008010858 */
[C---:B------:R-:W-:Y:S01]  /*2910*/  FSEL R89, R203.reuse, -INF , P2 ;  /* 0xff800000cb597808 */ /* 0x040fe20001000000 */
[----:B------:R-:W-:Y:S01]  /*2920*/  FFMA.FTZ R203, -R203, R203, 1 ;  /* 0x3f800000cbcb7423 */ /* 0x000fe200000101cb */
[C---:B------:R-:W-:Y:S01]  /*2930*/  FSEL R88, R221.reuse, -INF , P1 ;  /* 0xff800000dd587808 */ /* 0x040fe20000800000 */
[----:B------:R-:W-:-:S03]  /*2940*/  FFMA.FTZ R221, -R221, R221, 1 ;  /* 0x3f800000dddd7423 */ /* 0x000fc600000101dd */
[----:B------:R-:W-:Y:S01]  /*2950*/  MUFU.TANH R188, R107 ;  /* 0x0000006b00bc7308 */ /* 0x000fe20000002400 */
[--C-:B---3--:R-:W-:Y:S01]  /*2960*/  FFMA.FTZ R104, R89, UR11, -R102.reuse ;  /* 0x0000000b59687c23 */ /* 0x108fe20008010866 */
[----:B------:R-:W-:Y:S01]  /*2970*/  FFMA.FTZ R102, R88, UR11, -R102 ;  /* 0x0000000b58667c23 */ /* 0x000fe20008010866 */
[----:B------:R-:W-:Y:S02]  /*2980*/  FSEL R89, R216, -INF , P1 ;  /* 0xff800000d8597808 */ /* 0x000fe40000800000 */
[----:B------:R-:W-:-:S03]  /*2990*/  FSEL R88, R228, -INF , P1 ;  /* 0xff800000e4587808 */ /* 0x000fc60000800000 */
[----:B------:R-:W-:Y:S01]  /*29a0*/  MUFU.TANH R189, R106 ;  /* 0x0000006a00bd7308 */ /* 0x000fe20000002400 */
[----:B------:R-:W-:Y:S01]  /*29b0*/  FFMA.FTZ R94, R89, UR11, -R94 ;  /* 0x0000000b595e7c23 */ /* 0x000fe2000801085e */
[----:B------:R-:W-:Y:S01]  /*29c0*/  FFMA.FTZ R95, R88, UR11, -R95 ;  /* 0x0000000b585f7c23 */ /* 0x000fe2000801085f */
[C---:B------:R-:W-:Y:S01]  /*29d0*/  FSEL R89, R232.reuse, -INF , P2 ;  /* 0xff800000e8597808 */ /* 0x040fe20001000000 */
[----:B------:R-:W-:Y:S01]  /*29e0*/  FFMA.FTZ R232, -R232, R232, 1 ;  /* 0x3f800000e8e87423 */ /* 0x000fe200000101e8 */
[----:B------:R-:W-:-:S03]  /*29f0*/  FSEL R88, R235, -INF , P1 ;  /* 0xff800000eb587808 */ /* 0x000fc60000800000 */
[----:B------:R1:W-:Y:S01]  /*2a00*/  MUFU.EX2 R107, R90 ;  /* 0x0000005a006b7308 */ /* 0x0003e20000000800 */
[--C-:B------:R-:W-:Y:S01]  /*2a10*/  FFMA.FTZ R89, R89, UR11, -R115.reuse ;  /* 0x0000000b59597c23 */ /* 0x100fe20008010873 */
[----:B------:R-:W-:-:S06]  /*2a20*/  FFMA.FTZ R115, R88, UR11, -R115 ;  /* 0x0000000b58737c23 */ /* 0x000fcc0008010873 */
[----:B------:R-:W-:Y:S01]  /*2a30*/  MUFU.TANH R237, R237 ;  /* 0x000000ed00ed7308 */ /* 0x000fe20000002400 */
[----:B-1----:R2:W1:Y:S07]  /*2a40*/  SHFL.IDX PT, R90, R202, R111, 0x1f ;  /* 0x00001f6fca5a7589 */ /* 0x00246e00000e0000 */
[----:B------:R-:W-:Y:S01]  /*2a50*/  MUFU.TANH R196, R99 ;  /* 0x0000006300c47308 */ /* 0x000fe20000002400 */
[----:B--2---:R-:W-:-:S07]  /*2a60*/  FSEL R202, R194, -INF , P2 ;  /* 0xff800000c2ca7808 */ /* 0x004fce0001000000 */
[----:B------:R-:W-:Y:S01]  /*2a70*/  MUFU.TANH R222, R222 ;  /* 0x000000de00de7308 */ /* 0x000fe20000002400 */
[----:B------:R-:W-:-:S07]  /*2a80*/  FFMA.FTZ R202, R202, UR11, -R205 ;  /* 0x0000000bcaca7c23 */ /* 0x000fce00080108cd */
[----:B------:R2:W3:Y:S08]  /*2a90*/  MUFU.TANH R177, R118 ;  /* 0x0000007600b17308 */ /* 0x0004f00000002400 */
[----:B------:R4:W-:Y:S01]  /*2aa0*/  MUFU.TANH R169, R126 ;  /* 0x0000007e00a97308 */ /* 0x0009e20000002400 */
[----:B--2---:R2:W-:Y:S07]  /*2ab0*/  SHFL.IDX PT, R118, R23, R109, 0x1f ;  /* 0x00001f6d17767589 */ /* 0x0045ee00000e0000 */
[----:B------:R-:W1:Y:S01]  /*2ac0*/  MUFU.TANH R229, R229 ;  /* 0x000000e500e57308 */ /* 0x000e620000002400 */
[----:B----4-:R-:W4:Y:S01]  /*2ad0*/  SHFL.IDX PT, R126, R17, R109, 0x1f ;  /* 0x00001f6d117e7589 */ /* 0x010f2200000e0000 */
[----:B---3--:R-:W-:-:S02]  /*2ae0*/  FSEL R207, R177, -INF , P1 ;  /* 0xff800000b1cf7808 */ /* 0x008fc40000800000 */
[----:B--2---:R-:W-:-:S04]  /*2af0*/  FSEL R23, R233, -INF , P1 ;  /* 0xff800000e9177808 */ /* 0x004fc80000800000 */
[----:B------:R-:W2:Y:S01]  /*2b00*/  MUFU.TANH R236, R236 ;  /* 0x000000ec00ec7308 */ /* 0x000ea20000002400 */
[----:B------:R-:W-:Y:S01]  /*2b10*/  FFMA.FTZ R122, R23, UR11, -R122 ;  /* 0x0000000b177a7c23 */ /* 0x000fe2000801087a */
[----:B------:R-:W-:-:S06]  /*2b20*/  FSEL R23, R193, -INF , P1 ;  /* 0xff800000c1177808 */ /* 0x000fcc0000800000 */
[----:B------:R-:W-:Y:S01]  /*2b30*/  MUFU.TANH R231, R231 ;  /* 0x000000e700e77308 */ /* 0x000fe20000002400 */
[----:B-1----:R-:W-:-:S07]  /*2b40*/  FSEL R99, R229, -INF , P1 ;  /* 0xff800000e5637808 */ /* 0x002fce0000800000 */
[----:B------:R1:W-:Y:S01]  /*2b50*/  MUFU.TANH R0, R134 ;  /* 0x0000008600007308 */ /* 0x0003e20000002400 */
[----:B--2---:R-:W-:Y:S01]  /*2b60*/  FSEL R88, R236, -INF , P2 ;  /* 0xff800000ec587808 */ /* 0x004fe20001000000 */
[----:B------:R-:W-:Y:S02]  /*2b70*/  WARPGROUP.DEPBAR.LE gsb0, 0x0 ;  /* 0x00008000000079c5 */ /* 0x000fe40000010000 */
[----:B------:R-:W-:Y:S02]  /*2b80*/  WARPGROUP.ARRIVE ;  /* 0x00000000000079c5 */ /* 0x000fe40000000000 */
[----:B------:R-:W-:Y:S02]  /*2b90*/  FFMA.FTZ R88, R88, UR11, -R100 ;  /* 0x0000000b58587c23 */ /* 0x000fe40008010864 */
[----:B------:R2:W-:Y:S01]  /*2ba0*/  MUFU.TANH R10, R128 ;  /* 0x00000080000a7308 */ /* 0x0005e20000002400 */
[----:B-1----:R-:W-:Y:S01]  /*2bb0*/  FSEL R134, R195, -INF , P2 ;  /* 0xff800000c3867808 */ /* 0x002fe20001000000 */
[----:B------:R-:W-:Y:S04]  /*2bc0*/  HGMMA.64x128x16.F32 R24, gdesc[UR4], R24, gsb0 ;  /* 0x01e00000041879f0 */ /* 0x000fe80008000818 */
[--C-:B------:R-:W-:Y:S01]  /*2bd0*/  FFMA.FTZ R134, R134, UR11, -R132.reuse ;  /* 0x0000000b86867c23 */ /* 0x100fe20008010884 */
[----:B------:R-:W-:Y:S01]  /*2be0*/  FFMA.FTZ R132, R23, UR11, -R132 ;  /* 0x0000000b17847c23 */ /* 0x000fe20008010884 */
[----:B------:R-:W-:Y:S01]  /*2bf0*/  MUFU.TANH R234, R234 ;  /* 0x000000ea00ea7308 */ /* 0x000fe20000002400 */
[----:B--2---:R-:W1:Y:S01]  /*2c00*/  SHFL.IDX PT, R128, R17, R218, 0x1f ;  /* 0x00001fda11807589 */ /* 0x004e6200000e0000 */
[----:B------:R-:W-:-:S06]  /*2c10*/  FSEL R23, R189, -INF , P1 ;  /* 0xff800000bd177808 */ /* 0x000fcc0000800000 */
[----:B------:R2:W3:Y:S08]  /*2c20*/  MUFU.TANH R179, R116 ;  /* 0x0000007400b37308 */ /* 0x0004f00000002400 */
[----:B------:R4:W-:Y:S01]  /*2c30*/  MUFU.TANH R3, R133 ;  /* 0x0000008500037308 */ /* 0x0009e20000002400 */
[----:B--2---:R-:W-:-:S05]  /*2c40*/  FSEL R116, R197, -INF , P1 ;  /* 0xff800000c5747808 */ /* 0x004fca0000800000 */
[----:B------:R-:W-:Y:S01]  /*2c50*/  FFMA.FTZ R135, R116, UR11, -R135 ;  /* 0x0000000b74877c23 */ /* 0x000fe20008010887 */
[----:B------:R-:W-:Y:S01]  /*2c60*/  FSEL R116, R196, -INF , P1 ;  /* 0xff800000c4747808 */ /* 0x000fe20000800000 */
[----:B------:R2:W-:Y:S01]  /*2c70*/  MUFU.TANH R174, R121 ;  /* 0x0000007900ae7308 */ /* 0x0005e20000002400 */
[----:B----4-:R-:W-:Y:S02]  /*2c80*/  FSEL R133, R191, -INF , P2 ;  /* 0xff800000bf857808 */ /* 0x010fe40001000000 */
[----:B---3--:R-:W-:-:S03]  /*2c90*/  FSEL R209, R179, -INF , P2 ;  /* 0xff800000b3d17808 */ /* 0x008fc60001000000 */
[--C-:B------:R-:W-:Y:S01]  /*2ca0*/  FFMA.FTZ R133, R133, UR11, -R131.reuse ;  /* 0x0000000b85857c23 */ /* 0x100fe20008010883 */
[----:B------:R-:W-:Y:S01]  /*2cb0*/  FFMA.FTZ R131, R23, UR11, -R131 ;  /* 0x0000000b17837c23 */ /* 0x000fe20008010883 */
[----:B------:R3:W-:Y:S01]  /*2cc0*/  MUFU.EX2 R106, R92 ;  /* 0x0000005c006a7308 */ /* 0x0007e20000000800 */
[----:B--2---:R-:W-:-:S05]  /*2cd0*/  FSEL R121, R237, -INF , P2 ;  /* 0xff800000ed797808 */ /* 0x004fca0001000000 */
[--C-:B------:R-:W-:Y:S01]  /*2ce0*/  FFMA.FTZ R121, R121, UR11, -R129.reuse ;  /* 0x0000000b79797c23 */ /* 0x100fe20008010881 */
[----:B------:R-:W-:Y:S01]  /*2cf0*/  FFMA.FTZ R129, R116, UR11, -R129 ;  /* 0x0000000b74817c23 */ /* 0x000fe20008010881 */
[----:B------:R2:W-:Y:S01]  /*2d00*/  MUFU.TANH R168, R127 ;  /* 0x0000007f00a87308 */ /* 0x0005e20000002400 */
[----:B---3--:R-:W-:Y:S02]  /*2d10*/  FSEL R92, R222, -INF , P2 ;  /* 0xff800000de5c7808 */ /* 0x008fe40001000000 */
[----:B------:R-:W-:-:S03]  /*2d20*/  FSEL R116, R192, -INF , P1 ;  /* 0xff800000c0747808 */ /* 0x000fc60000800000 */
[--C-:B------:R-:W-:Y:S01]  /*2d30*/  FFMA.FTZ R92, R92, UR11, -R90.reuse ;  /* 0x0000000b5c5c7c23 */ /* 0x100fe2000801085a */
[----:B------:R-:W-:Y:S01]  /*2d40*/  FFMA.FTZ R90, R99, UR11, -R90 ;  /* 0x0000000b635a7c23 */ /* 0x000fe2000801085a */
[----:B------:R3:W-:Y:S01]  /*2d50*/  MUFU.EX2 R23, R115 ;  /* 0x0000007300177308 */ /* 0x0007e20000000800 */
[----:B--2---:R-:W-:Y:S01]  /*2d60*/  FSEL R127, R187, -INF , P2 ;  /* 0xff800000bb7f7808 */ /* 0x004fe20001000000 */
[----:B------:R-:W-:Y:S01]  /*2d70*/  FFMA.FTZ R205, R116, UR11, -R205 ;  /* 0x0000000b74cd7c23 */ /* 0x000fe200080108cd */
[----:B------:R-:W-:Y:S02]  /*2d80*/  FSEL R99, R12, -INF , P2 ;  /* 0xff8000000c637808 */ /* 0x000fe40001000000 */
[----:B------:R-:W-:Y:S01]  /*2d90*/  FSEL R116, R188, -INF , P1 ;  /* 0xff800000bc747808 */ /* 0x000fe20000800000 */
[----:B------:R-:W-:Y:S02]  /*2da0*/  FFMA.FTZ R127, R127, UR11, -R126 ;  /* 0x0000000b7f7f7c23 */ /* 0x000fe4000801087e */
[----:B------:R2:W-:Y:S01]  /*2db0*/  MUFU.TANH R176, R119 ;  /* 0x0000007700b07308 */ /* 0x0005e20000002400 */
[----:B---3--:R-:W-:Y:S01]  /*2dc0*/  FSEL R115, R186, -INF , P1 ;  /* 0xff800000ba737808 */ /* 0x008fe20000800000 */
[----:B------:R-:W-:-:S04]  /*2dd0*/  FFMA.FTZ R99, R99, UR11, -R118 ;  /* 0x0000000b63637c23 */ /* 0x000fc80008010876 */
[----:B------:R-:W-:Y:S02]  /*2de0*/  FFMA.FTZ R126, R115, UR11, -R126 ;  /* 0x0000000b737e7c23 */ /* 0x000fe4000801087e */
[----:B------:R3:W4:Y:S01]  /*2df0*/  MUFU.TANH R178, R117 ;  /* 0x0000007500b27308 */ /* 0x0007220000002400 */
[C---:B--2---:R-:W-:Y:S01]  /*2e00*/  FSEL R119, R231.reuse, -INF , P1 ;  /* 0xff800000e7777808 */ /* 0x044fe20000800000 */
[----:B------:R-:W-:Y:S01]  /*2e10*/  SHFL.IDX PT, R115, R17, R114, 0x1f ;  /* 0x00001f7211737589 */ /* 0x000fe200000e0000 */
[----:B------:R-:W-:-:S03]  /*2e20*/  FFMA.FTZ R231, -R231, R231, 1 ;  /* 0x3f800000e7e77423 */ /* 0x000fc600000101e7 */
[----:B------:R-:W-:Y:S02]  /*2e30*/  FFMA.FTZ R100, R119, UR11, -R100 ;  /* 0x0000000b77647c23 */ /* 0x000fe40008010864 */
[----:B------:R2:W-:Y:S01]  /*2e40*/  MUFU.TANH R7, R130 ;  /* 0x0000008200077308 */ /* 0x0005e20000002400 */
[----:B---3--:R-:W-:Y:S01]  /*2e50*/  FSEL R117, R234, -INF , P1 ;  /* 0xff800000ea757808 */ /* 0x008fe20000800000 */
[----:B------:R-:W3:Y:S04]  /*2e60*/  SHFL.IDX PT, R119, R17, R110, 0x1f ;  /* 0x00001f6e11777589 */ /* 0x000ee800000e0000 */
[----:B------:R-:W-:Y:S02]  /*2e70*/  FFMA.FTZ R118, R117, UR11, -R118 ;  /* 0x0000000b75767c23 */ /* 0x000fe40008010876 */
[----:B------:R4:W3:Y:S01]  /*2e80*/  SHFL.IDX PT, R117, R17, R111, 0x1f ;  /* 0x00001f6f11757589 */ /* 0x0008e200000e0000 */
[----:B--2---:R-:W-:Y:S01]  /*2e90*/  FSEL R130, R190, -INF , P2 ;  /* 0xff800000be827808 */ /* 0x004fe20001000000 */
[----:B------:R2:W-:Y:S04]  /*2ea0*/  MUFU.TANH R170, R125 ;  /* 0x0000007d00aa7308 */ /* 0x0005e80000002400 */
[--C-:B-1----:R-:W-:Y:S01]  /*2eb0*/  FFMA.FTZ R130, R130, UR11, -R128.reuse ;  /* 0x0000000b82827c23 */ /* 0x102fe20008010880 */
[----:B------:R-:W-:Y:S01]  /*2ec0*/  FFMA.FTZ R128, R116, UR11, -R128 ;  /* 0x0000000b74807c23 */ /* 0x000fe20008010880 */
[----:B------:R-:W-:-:S02]  /*2ed0*/  FSEL R116, R183, -INF , P1 ;  /* 0xff800000b7747808 */ /* 0x000fc40000800000 */
[----:B------:R1:W-:Y:S01]  /*2ee0*/  MUFU.TANH R175, R120 ;  /* 0x0000007800af7308 */ /* 0x0003e20000002400 */
[----:B--2---:R-:W-:Y:S02]  /*2ef0*/  FSEL R125, R185, -INF , P2 ;  /* 0xff800000b97d7808 */ /* 0x004fe40001000000 */
[----:B----4-:R-:W-:-:S03]  /*2f00*/  FSEL R17, R180, -INF , P1 ;  /* 0xff800000b4117808 */ /* 0x010fc60000800000 */
[--C-:B------:R-:W-:Y:S01]  /*2f10*/  FFMA.FTZ R125, R125, UR11, -R215.reuse ;  /* 0x0000000b7d7d7c23 */ /* 0x100fe200080108d7 */
[----:B------:R-:W-:Y:S01]  /*2f20*/  FFMA.FTZ R215, R116, UR11, -R215 ;  /* 0x0000000b74d77c23 */ /* 0x000fe200080108d7 */
[----:B------:R-:W-:Y:S01]  /*2f30*/  FSEL R116, R182, -INF , P1 ;  /* 0xff800000b6747808 */ /* 0x000fe20000800000 */
[----:B------:R2:W-:Y:S01]  /*2f40*/  MUFU.TANH R172, R123 ;  /* 0x0000007b00ac7308 */ /* 0x0005e20000002400 */
[----:B-1----:R-:W-:-:S03]  /*2f50*/  FSEL R120, R181, -INF , P2 ;  /* 0xff800000b5787808 */ /* 0x002fc60001000000 */
[----:B------:R-:W-:Y:S01]  /*2f60*/  FFMA.FTZ R213, R116, UR11, -R213 ;  /* 0x0000000b74d57c23 */ /* 0x000fe200080108d5 */
[----:B------:R-:W-:Y:S01]  /*2f70*/  FSEL R116, R178, -INF , P2 ;  /* 0xff800000b2747808 */ /* 0x000fe20001000000 */
[--C-:B---3--:R-:W-:Y:S01]  /*2f80*/  FFMA.FTZ R120, R120, UR11, -R119.reuse ;  /* 0x0000000b78787c23 */ /* 0x108fe20008010877 */
[----:B------:R-:W-:Y:S01]  /*2f90*/  FFMA.FTZ R119, R17, UR11, -R119 ;  /* 0x0000000b11777c23 */ /* 0x000fe20008010877 */
[----:B------:R1:W-:Y:S01]  /*2fa0*/  MUFU.TANH R171, R124 ;  /* 0x0000007c00ab7308 */ /* 0x0003e20000002400 */
[----:B--2---:R-:W-:Y:S01]  /*2fb0*/  FSEL R123, R176, -INF , P1 ;  /* 0xff800000b07b7808 */ /* 0x004fe20000800000 */
[----:B------:R-:W-:-:S04]  /*2fc0*/  FFMA.FTZ R116, R116, UR11, -R115 ;  /* 0x0000000b74747c23 */ /* 0x000fc80008010873 */
[----:B------:R-:W-:Y:S02]  /*2fd0*/  FFMA.FTZ R115, R123, UR11, -R115 ;  /* 0x0000000b7b737c23 */ /* 0x000fe40008010873 */
[----:B------:R-:W-:Y:S01]  /*2fe0*/  SHFL.IDX PT, R123, R14, R218, 0x1f ;  /* 0x00001fda0e7b7589 */ /* 0x000fe200000e0000 */
[----:B------:R2:W-:Y:S03]  /*2ff0*/  MUFU.EX2 R17, R118 ;  /* 0x0000007600117308 */ /* 0x0005e60000000800 */
[----:B-1----:R-:W-:Y:S05]  /*3000*/  SHFL.IDX PT, R124, R14, R11, 0x1f ;  /* 0x00001f0b0e7c7589 */ /* 0x002fea00000e0000 */
[----:B------:R-:W-:Y:S01]  /*3010*/  MUFU.EX2 R94, R94 ;  /* 0x0000005e005e7308 */ /* 0x000fe20000000800 */
[--C-:B--2---:R-:W-:Y:S01]  /*3020*/  FFMA.FTZ R118, R209, UR11, -R117.reuse ;  /* 0x0000000bd1767c23 */ /* 0x104fe20008010875 */
[----:B------:R-:W-:Y:S01]  /*3030*/  FFMA.FTZ R117, R207, UR11, -R117 ;  /* 0x0000000bcf757c23 */ /* 0x000fe20008010875 */
[----:B------:R-:W-:-:S02]  /*3040*/  WARPGROUP.DEPBAR.LE gsb0, 0x0 ;  /* 0x00008000000079c5 */ /* 0x000fc40000010000 */
[----:B------:R-:W1:Y:S03]  /*3050*/  LDS R200, [R200+0x400] ;  /* 0x00040000c8c87984 */ /* 0x000e660000000800 */
[----:B------:R-:W2:Y:S01]  /*3060*/  MUFU.EX2 R103, R103 ;  /* 0x0000006700677308 */ /* 0x000ea20000000800 */
[----:B------:R-:W-:Y:S07]  /*3070*/  LDS R13, [R13+0x400] ;  /* 0x000400000d0d7984 */ /* 0x000fee0000000800 */
[----:B------:R-:W3:Y:S08]  /*3080*/  MUFU.EX2 R113, R113 ;  /* 0x0000007100717308 */ /* 0x000ef00000000800 */
[----:B------:R-:W-:Y:S08]  /*3090*/  MUFU.EX2 R101, R101 ;  /* 0x0000006500657308 */ /* 0x000ff00000000800 */
[----:B------:R-:W4:Y:S08]  /*30a0*/  MUFU.EX2 R97, R97 ;  /* 0x0000006100617308 */ /* 0x000f300000000800 */
[----:B------:R-:W4:Y:S01]  /*30b0*/  MUFU.EX2 R95, R95 ;  /* 0x0000005f005f7308 */ /* 0x000f220000000800 */
[----:B-1----:R-:W1:Y:S07]  /*30c0*/  SHFL.IDX PT, R208, R200, R109, 0x1f ;  /* 0x00001f6dc8d07589 */ /* 0x002e6e00000e0000 */
[----:B------:R-:W4:Y:S01]  /*30d0*/  MUFU.EX2 R92, R92 ;  /* 0x0000005c005c7308 */ /* 0x000f220000000800 */
[----:B------:R-:W2:Y:S04]  /*30e0*/  SHFL.IDX PT, R212, R200, R108, 0x1f ;  /* 0x00001f6cc8d47589 */ /* 0x000ea800000e0000 */
[----:B------:R-:W3:Y:S03]  /*30f0*/  SHFL.IDX PT, R206, R200, R11, 0x1f ;  /* 0x00001f0bc8ce7589 */ /* 0x000ee600000e0000 */
[----:B------:R-:W-:Y:S01]  /*3100*/  MUFU.TANH R219, R219 ;  /* 0x000000db00db7308 */ /* 0x000fe20000002400 */
[----:B------:R-:W4:Y:S04]  /*3110*/  SHFL.IDX PT, R204, R200, R218, 0x1f ;  /* 0x00001fdac8cc7589 */ /* 0x000f2800000e0000 */
[----:B------:R-:W-:Y:S03]  /*3120*/  SHFL.IDX PT, R225, R200, R112, 0x1f ;  /* 0x00001f70c8e17589 */ /* 0x000fe600000e0000 */
[----:B------:R-:W4:Y:S01]  /*3130*/  MUFU.EX2 R102, R102 ;  /* 0x0000006600667308 */ /* 0x000f220000000800 */
[----:B------:R-:W4:Y:S01]  /*3140*/  SHFL.IDX PT, R223, R200, R110, 0x1f ;  /* 0x00001f6ec8df7589 */ /* 0x000f2200000e0000 */
[--C-:B-1----:R-:W-:Y:S01]  /*3150*/  FADD.FTZ R207, R28, -R208.reuse ;  /* 0x800000d01ccf7221 */ /* 0x102fe20000010000 */
[----:B------:R-:W-:-:S05]  /*3160*/  FADD.FTZ R208, R30, -R208 ;  /* 0x800000d01ed07221 */ /* 0x000fca0000010000 */
[----:B------:R1:W-:Y:S01]  /*3170*/  MUFU.EX2 R28, R135 ;  /* 0x00000087001c7308 */ /* 0x0003e20000000800 */
[----:B--2---:R-:W-:Y:S01]  /*3180*/  FADD.FTZ R226, R29, -R212 ;  /* 0x800000d41de27221 */ /* 0x004fe20000010000 */
[----:B------:R-:W-:Y:S01]  /*3190*/  FMUL.FTZ R207, R103, R207 ;  /* 0x000000cf67cf7220 */ /* 0x000fe20000410000 */
[--C-:B---3--:R-:W-:Y:S01]  /*31a0*/  FADD.FTZ R210, R24, -R206.reuse ;  /* 0x800000ce18d27221 */ /* 0x108fe20000010000 */
[----:B------:R-:W-:Y:S01]  /*31b0*/  FADD.FTZ R206, R26, -R206 ;  /* 0x800000ce1ace7221 */ /* 0x000fe20000010000 */
[----:B------:R-:W-:Y:S01]  /*31c0*/  FSEL R26, R173, -INF , P1 ;  /* 0xff800000ad1a7808 */ /* 0x000fe20000800000 */
[----:B-1----:R-:W-:Y:S01]  /*31d0*/  FADD.FTZ R135, R31, -R212 ;  /* 0x800000d41f877221 */ /* 0x002fe20000010000 */
[--C-:B----4-:R-:W-:Y:S01]  /*31e0*/  FADD.FTZ R209, R25, -R204.reuse ;  /* 0x800000cc19d17221 */ /* 0x110fe20000010000 */
[----:B------:R-:W1:Y:S01]  /*31f0*/  SHFL.IDX PT, R212, R200, R111, 0x1f ;  /* 0x00001f6fc8d47589 */ /* 0x000e6200000e0000 */
[----:B------:R-:W-:Y:S01]  /*3200*/  FADD.FTZ R204, R27, -R204 ;  /* 0x800000cc1bcc7221 */ /* 0x000fe20000010000 */
[----:B------:R-:W-:Y:S01]  /*3210*/  FSEL R27, R175, -INF , P2 ;  /* 0xff800000af1b7808 */ /* 0x000fe20001000000 */
[----:B------:R2:W-:Y:S01]  /*3220*/  MUFU.EX2 R30, R211 ;  /* 0x000000d3001e7308 */ /* 0x0005e20000000800 */
[----:B------:R-:W3:Y:S01]  /*3230*/  SHFL.IDX PT, R31, R14, R108, 0x1f ;  /* 0x00001f6c0e1f7589 */ /* 0x000ee200000e0000 */
[----:B------:R-:W-:Y:S01]  /*3240*/  FSEL R25, R174, -INF , P2 ;  /* 0xff800000ae197808 */ /* 0x000fe20001000000 */
[--C-:B------:R-:W-:Y:S01]  /*3250*/  FFMA.FTZ R26, R26, UR11, -R124.reuse ;  /* 0x0000000b1a1a7c23 */ /* 0x100fe2000801087c */
[----:B------:R-:W-:Y:S01]  /*3260*/  FSEL R24, R172, -INF , P1 ;  /* 0xff800000ac187808 */ /* 0x000fe20000800000 */
[----:B------:R-:W-:Y:S01]  /*3270*/  FFMA.FTZ R27, R27, UR11, -R124 ;  /* 0x0000000b1b1b7c23 */ /* 0x000fe2000801087c */
[----:B------:R-:W-:Y:S01]  /*3280*/  FSEL R124, R171, -INF , P2 ;  /* 0xff800000ab7c7808 */ /* 0x000fe20001000000 */
[----:B------:R-:W-:Y:S01]  /*3290*/  FFMA.FTZ R25, R25, UR11, -R123 ;  /* 0x0000000b19197c23 */ /* 0x000fe2000801087b */
[----:B------:R-:W-:Y:S01]  /*32a0*/  FADD.FTZ R33, R33, -R223 ;  /* 0x800000df21217221 */ /* 0x000fe20000010000 */
[----:B--2---:R2:W4:Y:S01]  /*32b0*/  SHFL.IDX PT, R211, R200, R114, 0x1f ;  /* 0x00001f72c8d37589 */ /* 0x00452200000e0000 */
[----:B------:R-:W-:Y:S01]  /*32c0*/  FFMA.FTZ R24, R24, UR11, -R123 ;  /* 0x0000000b18187c23 */ /* 0x000fe2000801087b */
[----:B------:R-:W-:Y:S01]  /*32d0*/  FSEL R123, R169, -INF , P1 ;  /* 0xff800000a97b7808 */ /* 0x000fe20000800000 */
[--C-:B------:R-:W-:Y:S01]  /*32e0*/  FFMA.FTZ R124, R124, UR11, -R224.reuse ;  /* 0x0000000b7c7c7c23 */ /* 0x100fe200080108e0 */
[----:B------:R-:W-:Y:S01]  /*32f0*/  FADD.FTZ R223, R35, -R223 ;  /* 0x800000df23df7221 */ /* 0x000fe20000010000 */
[----:B------:R3:W-:Y:S01]  /*3300*/  MUFU.EX2 R29, R122 ;  /* 0x0000007a001d7308 */ /* 0x0007e20000000800 */
[----:B------:R-:W4:Y:S01]  /*3310*/  SHFL.IDX PT, R35, R14, R111, 0x1f ;  /* 0x00001f6f0e237589 */ /* 0x000f2200000e0000 */
[----:B------:R-:W-:Y:S01]  /*3320*/  FFMA.FTZ R123, R123, UR11, -R224 ;  /* 0x0000000b7b7b7c23 */ /* 0x000fe200080108e0 */
[----:B------:R-:W-:Y:S01]  /*3330*/  FMUL.FTZ R206, R105, R206 ;  /* 0x000000ce69ce7220 */ /* 0x000fe20000410000 */
[----:B------:R-:W-:Y:S01]  /*3340*/  FMUL.FTZ R210, R113, R210 ;  /* 0x000000d271d27220 */ /* 0x000fe20000410000 */
[--C-:B--2---:R-:W-:Y:S01]  /*3350*/  FADD.FTZ R200, R32, -R225.reuse ;  /* 0x800000e120c87221 */ /* 0x104fe20000010000 */
[----:B------:R-:W-:Y:S01]  /*3360*/  FADD.FTZ R225, R34, -R225 ;  /* 0x800000e122e17221 */ /* 0x000fe20000010000 */
[--C-:B-1----:R-:W-:Y:S01]  /*3370*/  FADD.FTZ R224, R36, -R212.reuse ;  /* 0x800000d424e07221 */ /* 0x102fe20000010000 */
[----:B------:R-:W-:Y:S01]  /*3380*/  FMUL.FTZ R36, R106, R204 ;  /* 0x000000cc6a247220 */ /* 0x000fe20000410000 */
[----:B------:R-:W-:Y:S01]  /*3390*/  FFMA.FTZ R204, -R22, R22, 1 ;  /* 0x3f80000016cc7423 */ /* 0x000fe20000010116 */
[----:B------:R-:W-:Y:S01]  /*33a0*/  FMUL.FTZ R225, R94, R225 ;  /* 0x000000e15ee17220 */ /* 0x000fe20000410000 */
[----:B------:R1:W-:Y:S01]  /*33b0*/  MUFU.EX2 R22, R131 ;  /* 0x0000008300167308 */ /* 0x0003e20000000800 */
[----:B------:R-:W-:Y:S01]  /*33c0*/  SHFL.IDX PT, R34, R14, R110, 0x1f ;  /* 0x00001f6e0e227589 */ /* 0x000fe200000e0000 */
[----:B---3--:R-:W-:Y:S01]  /*33d0*/  FSEL R122, R170, -INF , P2 ;  /* 0xff800000aa7a7808 */ /* 0x008fe20001000000 */
[----:B------:R-:W-:Y:S01]  /*33e0*/  FMUL.FTZ R204, R204, R207 ;  /* 0x000000cfcccc7220 */ /* 0x000fe20000410000 */
[----:B------:R-:W-:Y:S01]  /*33f0*/  FSEL R207, R4, -INF , P2 ;  /* 0xff80000004cf7808 */ /* 0x000fe20001000000 */
[----:B------:R-:W-:Y:S01]  /*3400*/  FMUL.FTZ R33, R97, R33 ;  /* 0x0000002161217220 */ /* 0x000fe20000410000 */
[----:B------:R-:W-:Y:S01]  /*3410*/  FADD.FTZ R38, R38, -R212 ;  /* 0x800000d426267221 */ /* 0x000fe20000010000 */
[----:B------:R-:W-:Y:S01]  /*3420*/  FFMA.FTZ R122, R122, UR11, -R31 ;  /* 0x0000000b7a7a7c23 */ /* 0x000fe2000801081f */
[----:B------:R2:W-:Y:S01]  /*3430*/  MUFU.EX2 R32, R121 ;  /* 0x0000007900207308 */ /* 0x0005e20000000800 */
[----:B-1----:R-:W-:Y:S01]  /*3440*/  FFMA.FTZ R131, -R216, R216, 1 ;  /* 0x3f800000d8837423 */ /* 0x002fe200000101d8 */
[--C-:B----4-:R-:W-:Y:S01]  /*3450*/  FADD.FTZ R37, R37, -R211.reuse ;  /* 0x800000d325257221 */ /* 0x110fe20000010000 */
[----:B------:R-:W1:Y:S01]  /*3460*/  SHFL.IDX PT, R216, R13, R11, 0x1f ;  /* 0x00001f0b0dd87589 */ /* 0x000e6200000e0000 */
[----:B------:R-:W-:Y:S01]  /*3470*/  FADD.FTZ R39, R39, -R211 ;  /* 0x800000d327277221 */ /* 0x000fe20000010000 */
[----:B------:R-:W-:Y:S01]  /*3480*/  FMUL.FTZ R131, R131, R225 ;  /* 0x000000e183837220 */ /* 0x000fe20000410000 */
[----:B------:R-:W-:Y:S01]  /*3490*/  FFMA.FTZ R207, R207, UR11, -R35 ;  /* 0x0000000bcfcf7c23 */ /* 0x000fe20008010823 */
[----:B------:R-:W3:Y:S01]  /*34a0*/  SHFL.IDX PT, R225, R13, R108, 0x1f ;  /* 0x00001f6c0de17589 */ /* 0x000ee200000e0000 */
[----:B------:R-:W-:Y:S01]  /*34b0*/  MUFU.EX2 R96, R96 ;  /* 0x0000006000607308 */ /* 0x000fe20000000800 */
[----:B--2---:R-:W-:Y:S01]  /*34c0*/  FSEL R121, R168, -INF , P1 ;  /* 0xff800000a8797808 */ /* 0x004fe20000800000 */
[----:B------:R-:W-:Y:S01]  /*34d0*/  FMUL.FTZ R223, R95, R223 ;  /* 0x000000df5fdf7220 */ /* 0x000fe20000410000 */
[----:B------:R-:W2:Y:S01]  /*34e0*/  SHFL.IDX PT, R211, R14, R112, 0x1f ;  /* 0x00001f700ed37589 */ /* 0x000ea200000e0000 */
[----:B------:R-:W-:Y:S01]  /*34f0*/  FSEL R212, R10, -INF , P2 ;  /* 0xff8000000ad47808 */ /* 0x000fe20001000000 */
[----:B------:R-:W-:Y:S01]  /*3500*/  FMUL.FTZ R209, R107, R209 ;  /* 0x000000d16bd17220 */ /* 0x000fe20000410000 */
[----:B------:R-:W-:Y:S01]  /*3510*/  FFMA.FTZ R121, R121, UR11, -R31 ;  /* 0x0000000b79797c23 */ /* 0x000fe2000801081f */
[----:B------:R-:W-:Y:S01]  /*3520*/  FMUL.FTZ R224, R92, R224 ;  /* 0x000000e05ce07220 */ /* 0x000fe20000410000 */
[----:B------:R4:W-:Y:S01]  /*3530*/  MUFU.EX2 R31, R129 ;  /* 0x00000081001f7308 */ /* 0x0009e20000000800 */
[----:B------:R-:W-:-:S07]  /*3540*/  FMUL.FTZ R135, R102, R135 ;  /* 0x0000008766877220 */ /* 0x000fce0000410000 */
[----:B------:R-:W2:Y:S01]  /*3550*/  MUFU.EX2 R90, R90 ;  /* 0x0000005a005a7308 */ /* 0x000ea20000000800 */
[----:B----4-:R-:W-:Y:S01]  /*3560*/  FFMA.FTZ R129, -R18, R18, 1 ;  /* 0x3f80000012817423 */ /* 0x010fe20000010112 */
[--C-:B-1----:R-:W-:Y:S01]  /*3570*/  FADD.FTZ R40, R40, -R216.reuse ;  /* 0x800000d828287221 */ /* 0x102fe20000010000 */
[----:B------:R-:W-:Y:S02]  /*3580*/  FADD.FTZ R42, R42, -R216 ;  /* 0x800000d82a2a7221 */ /* 0x000fe40000010000 */
[----:B------:R-:W-:Y:S01]  /*3590*/  FMUL.FTZ R129, R129, R210 ;  /* 0x000000d281817220 */ /* 0x000fe20000410000 */
[----:B------:R-:W-:Y:S01]  /*35a0*/  FSEL R210, R8, -INF , P2 ;  /* 0xff80000008d27808 */ /* 0x000fe20001000000 */
[----:B---3--:R-:W-:Y:S01]  /*35b0*/  FADD.FTZ R216, R45, -R225 ;  /* 0x800000e12dd87221 */ /* 0x008fe20000010000 */
[----:B------:R1:W-:Y:S01]  /*35c0*/  MUFU.EX2 R18, R134 ;  /* 0x0000008600127308 */ /* 0x0003e20000000800 */
[----:B------:R-:W-:Y:S01]  /*35d0*/  LDS R45, [R16+0x400] ;  /* 0x00040000102d7984 */ /* 0x000fe20000000800 */
[----:B------:R-:W-:Y:S01]  /*35e0*/  FMUL.FTZ R42, R23, R42 ;  /* 0x0000002a172a7220 */ /* 0x000fe20000410000 */
[----:B------:R-:W-:Y:S01]  /*35f0*/  FFMA.FTZ R210, R210, UR11, -R34 ;  /* 0x0000000bd2d27c23 */ /* 0x000fe20008010822 */
[----:B--2---:R-:W-:Y:S01]  /*3600*/  FFMA.FTZ R212, R212, UR11, -R211 ;  /* 0x0000000bd4d47c23 */ /* 0x004fe200080108d3 */
[----:B------:R-:W-:-:S03]  /*3610*/  FADD.FTZ R47, R47, -R225 ;  /* 0x800000e12f2f7221 */ /* 0x000fc60000010000 */
[----:B------:R-:W2:Y:S01]  /*3620*/  MUFU.EX2 R93, R93 ;  /* 0x0000005d005d7308 */ /* 0x000ea20000000800 */
[----:B-1----:R-:W-:Y:S01]  /*3630*/  FFMA.FTZ R134, -R19, R19, 1 ;  /* 0x3f80000013867423 */ /* 0x002fe20000010113 */
[----:B------:R-:W-:-:S03]  /*3640*/  FMUL.FTZ R38, R90, R38 ;  /* 0x000000265a267220 */ /* 0x000fc60000410000 */
[----:B------:R-:W-:Y:S01]  /*3650*/  FMUL.FTZ R134, R134, R209 ;  /* 0x000000d186867220 */ /* 0x000fe20000410000 */
[----:B------:R-:W-:Y:S02]  /*3660*/  FSEL R209, R3, -INF , P2 ;  /* 0xff80000003d17808 */ /* 0x000fe40001000000 */
[----:B------:R1:W-:Y:S08]  /*3670*/  MUFU.EX2 R19, R132 ;  /* 0x0000008400137308 */ /* 0x0003f00000000800 */
[----:B------:R-:W-:Y:S01]  /*3680*/  MUFU.EX2 R88, R88 ;  /* 0x0000005800587308 */ /* 0x000fe20000000800 */
[----:B-1----:R-:W-:Y:S01]  /*3690*/  FMUL.FTZ R132, R20, R206 ;  /* 0x000000ce14847220 */ /* 0x002fe20000410000 */
[----:B------:R-:W-:Y:S01]  /*36a0*/  FSEL R206, R6, -INF , P1 ;  /* 0xff80000006ce7808 */ /* 0x000fe20000800000 */
[----:B------:R1:W3:Y:S01]  /*36b0*/  SHFL.IDX PT, R20, R14, R114, 0x1f ;  /* 0x00001f720e147589 */ /* 0x0002e200000e0000 */
[----:B--2---:R-:W-:-:S03]  /*36c0*/  FMUL.FTZ R37, R93, R37 ;  /* 0x000000255d257220 */ /* 0x004fc60000410000 */
[----:B------:R-:W-:Y:S01]  /*36d0*/  FFMA.FTZ R206, R206, UR11, -R34 ;  /* 0x0000000bcece7c23 */ /* 0x000fe20008010822 */
[----:B------:R-:W2:Y:S08]  /*36e0*/  MUFU.EX2 R91, R91 ;  /* 0x0000005b005b7308 */ /* 0x000eb00000000800 */
[----:B-1----:R1:W-:Y:S08]  /*36f0*/  MUFU.EX2 R14, R202 ;  /* 0x000000ca000e7308 */ /* 0x0023f00000000800 */
[----:B------:R4:W-:Y:S01]  /*3700*/  MUFU.EX2 R34, R133 ;  /* 0x0000008500227308 */ /* 0x0009e20000000800 */
[----:B-1----:R-:W-:Y:S01]  /*3710*/  FMUL.FTZ R202, R21, R36 ;  /* 0x0000002415ca7220 */ /* 0x002fe20000410000 */
[----:B------:R-:W-:Y:S01]  /*3720*/  FSEL R21, R7, -INF , P1 ;  /* 0xff80000007157808 */ /* 0x000fe20000800000 */
[----:B---3--:R-:W-:Y:S01]  /*3730*/  FFMA.FTZ R209, R209, UR11, -R20 ;  /* 0x0000000bd1d17c23 */ /* 0x008fe20008010814 */
[----:B--2---:R-:W-:-:S03]  /*3740*/  FMUL.FTZ R39, R91, R39 ;  /* 0x000000275b277220 */ /* 0x004fc60000410000 */
[----:B------:R-:W-:Y:S01]  /*3750*/  FFMA.FTZ R211, R21, UR11, -R211 ;  /* 0x0000000b15d37c23 */ /* 0x000fe200080108d3 */
[----:B------:R1:W-:Y:S01]  /*3760*/  MUFU.EX2 R36, R205 ;  /* 0x000000cd00247308 */ /* 0x0003e20000000800 */
[----:B----4-:R-:W-:Y:S01]  /*3770*/  FFMA.FTZ R133, -R217, R217, 1 ;  /* 0x3f800000d9857423 */ /* 0x010fe200000101d9 */
[----:B------:R-:W-:Y:S01]  /*3780*/  FSEL R21, R219, -INF , P1 ;  /* 0xff800000db157808 */ /* 0x000fe20000800000 */
[----:B------:R-:W2:Y:S02]  /*3790*/  SHFL.IDX PT, R217, R13, R218, 0x1f ;  /* 0x00001fda0dd97589 */ /* 0x000ea400000e0000 */
[----:B------:R-:W-:-:S03]  /*37a0*/  FMUL.FTZ R133, R133, R33 ;  /* 0x0000002185857220 */ /* 0x000fc60000410000 */
[----:B------:R3:W-:Y:S01]  /*37b0*/  MUFU.EX2 R33, R128 ;  /* 0x0000008000217308 */ /* 0x0007e20000000800 */
[----:B-1----:R-:W-:-:S05]  /*37c0*/  FSEL R205, R0, -INF , P1 ;  /* 0xff80000000cd7808 */ /* 0x002fca0000800000 */
[----:B------:R-:W-:Y:S01]  /*37d0*/  FFMA.FTZ R205, R205, UR11, -R35 ;  /* 0x0000000bcdcd7c23 */ /* 0x000fe20008010823 */
[----:B------:R-:W-:Y:S01]  /*37e0*/  FMUL.FTZ R35, R101, R208 ;  /* 0x000000d065237220 */ /* 0x000fe20000410000 */
[----:B------:R-:W-:Y:S01]  /*37f0*/  FFMA.FTZ R208, R21, UR11, -R20 ;  /* 0x0000000b15d07c23 */ /* 0x000fe20008010814 */
[----:B---3--:R-:W-:Y:S01]  /*3800*/  FFMA.FTZ R128, -R222, R222, 1 ;  /* 0x3f800000de807423 */ /* 0x008fe200000101de */
[----:B------:R-:W-:Y:S01]  /*3810*/  FMUL.FTZ R20, R96, R200 ;  /* 0x000000c860147220 */ /* 0x000fe20000410000 */
[----:B------:R-:W-:Y:S01]  /*3820*/  FMUL.FTZ R201, R201, R35 ;  /* 0x00000023c9c97220 */ /* 0x000fe20000410000 */
[----:B------:R-:W1:Y:S01]  /*3830*/  SHFL.IDX PT, R222, R13, R114, 0x1f ;  /* 0x00001f720dde7589 */ /* 0x000e6200000e0000 */
[----:B------:R3:W-:Y:S01]  /*3840*/  MUFU.EX2 R35, R130 ;  /* 0x0000008200237308 */ /* 0x0007e20000000800 */
[----:B------:R-:W-:Y:S01]  /*3850*/  FMUL.FTZ R128, R128, R224 ;  /* 0x000000e080807220 */ /* 0x000fe20000410000 */
[----:B------:R-:W-:Y:S01]  /*3860*/  FMUL.FTZ R200, R221, R135 ;  /* 0x00000087ddc87220 */ /* 0x000fe20000410000 */
[----:B------:R-:W4:Y:S01]  /*3870*/  SHFL.IDX PT, R224, R13, R110, 0x1f ;  /* 0x00001f6e0de07589 */ /* 0x000f2200000e0000 */
[----:B------:R-:W-:Y:S01]  /*3880*/  FMUL.FTZ R135, R220, R20 ;  /* 0x00000014dc877220 */ /* 0x000fe20000410000 */
[----:B--2---:R-:W-:-:S02]  /*3890*/  FADD.FTZ R41, R41, -R217 ;  /* 0x800000d929297221 */ /* 0x004fc40000010000 */
[----:B------:R-:W2:Y:S01]  /*38a0*/  SHFL.IDX PT, R220, R13, R109, 0x1f ;  /* 0x00001f6d0ddc7589 */ /* 0x000ea200000e0000 */
[----:B------:R-:W4:Y:S01]  /*38b0*/  MUFU.EX2 R100, R100 ;  /* 0x0000006400647308 */ /* 0x000f220000000800 */
[----:B---3--:R-:W-:Y:S01]  /*38c0*/  FFMA.FTZ R130, -R228, R228, 1 ;  /* 0x3f800000e4827423 */ /* 0x008fe200000101e4 */
[----:B------:R-:W-:Y:S01]  /*38d0*/  FADD.FTZ R43, R43, -R217 ;  /* 0x800000d92b2b7221 */ /* 0x000fe20000010000 */
[----:B------:R-:W-:Y:S01]  /*38e0*/  SHFL.IDX PT, R221, R13, R111, 0x1f ;  /* 0x00001f6f0ddd7589 */ /* 0x000fe200000e0000 */
[----:B------:R-:W-:Y:S01]  /*38f0*/  FMUL.FTZ R41, R88, R41 ;  /* 0x0000002958297220 */ /* 0x000fe20000410000 */
[----:B------:R-:W-:Y:S02]  /*3900*/  FMUL.FTZ R130, R130, R223 ;  /* 0x000000df82827220 */ /* 0x000fe40000410000 */
[----:B------:R-:W3:Y:S01]  /*3910*/  SHFL.IDX PT, R223, R13, R112, 0x1f ;  /* 0x00001f700ddf7589 */ /* 0x000ee200000e0000 */
[----:B------:R-:W-:Y:S01]  /*3920*/  MUFU.EX2 R98, R98 ;  /* 0x0000006200627308 */ /* 0x000fe20000000800 */
[----:B-1----:R-:W-:-:S07]  /*3930*/  FADD.FTZ R53, R53, -R222 ;  /* 0x800000de35357221 */ /* 0x002fce0000010000 */
[----:B------:R-:W1:Y:S01]  /*3940*/  MUFU.EX2 R99, R99 ;  /* 0x0000006300637308 */ /* 0x000e620000000800 */
[----:B------:R-:W-:Y:S01]  /*3950*/  FADD.FTZ R222, R55, -R222 ;  /* 0x800000de37de7221 */ /* 0x000fe20000010000 */
[--C-:B----4-:R-:W-:Y:S01]  /*3960*/  FADD.FTZ R49, R49, -R224.reuse ;  /* 0x800000e031317221 */ /* 0x110fe20000010000 */
[----:B------:R-:W-:Y:S01]  /*3970*/  FFMA.FTZ R55, -R198, R198, 1 ;  /* 0x3f800000c6377423 */ /* 0x000fe200000101c6 */
[----:B------:R-:W-:Y:S01]  /*3980*/  FADD.FTZ R224, R51, -R224 ;  /* 0x800000e033e07221 */ /* 0x000fe20000010000 */
[----:B------:R-:W-:Y:S01]  /*3990*/  FMUL.FTZ R43, R100, R43 ;  /* 0x0000002b642b7220 */ /* 0x000fe20000410000 */
[----:B--2---:R-:W-:Y:S02]  /*39a0*/  FADD.FTZ R44, R44, -R220 ;  /* 0x800000dc2c2c7221 */ /* 0x004fe40000010000 */
[----:B------:R-:W2:Y:S01]  /*39b0*/  MUFU.EX2 R89, R89 ;  /* 0x0000005900597308 */ /* 0x000ea20000000800 */
[----:B------:R-:W-:-:S07]  /*39c0*/  FMUL.FTZ R49, R32, R49 ;  /* 0x0000003120317220 */ /* 0x000fce0000410000 */
[----:B------:R4:W-:Y:S01]  /*39d0*/  MUFU.EX2 R20, R127 ;  /* 0x0000007f00147308 */ /* 0x0009e20000000800 */
[--C-:B---3--:R-:W-:Y:S01]  /*39e0*/  FADD.FTZ R48, R48, -R223.reuse ;  /* 0x800000df30307221 */ /* 0x108fe20000010000 */
[----:B------:R-:W-:Y:S01]  /*39f0*/  FFMA.FTZ R51, -R237, R237, 1 ;  /* 0x3f800000ed337423 */ /* 0x000fe200000101ed */
[----:B------:R-:W-:Y:S01]  /*3a00*/  FADD.FTZ R50, R50, -R223 ;  /* 0x800000df32327221 */ /* 0x000fe20000010000 */
[----:B------:R-:W-:Y:S01]  /*3a10*/  FFMA.FTZ R217, -R199, R199, 1 ;  /* 0x3f800000c7d97423 */ /* 0x000fe200000101c7 */
[----:B------:R-:W-:Y:S01]  /*3a20*/  FMUL.FTZ R48, R30, R48 ;  /* 0x000000301e307220 */ /* 0x000fe20000410000 */
[----:B------:R-:W-:Y:S01]  /*3a30*/  FADD.FTZ R46, R46, -R220 ;  /* 0x800000dc2e2e7221 */ /* 0x000fe20000010000 */
[--C-:B------:R-:W-:Y:S01]  /*3a40*/  FADD.FTZ R52, R52, -R221.reuse ;  /* 0x800000dd34347221 */ /* 0x100fe20000010000 */
[----:B------:R3:W-:Y:S01]  /*3a50*/  MUFU.EX2 R13, R126 ;  /* 0x0000007e000d7308 */ /* 0x0007e20000000800 */
[----:B----4-:R-:W-:Y:S01]  /*3a60*/  FFMA.FTZ R127, -R230, R230, 1 ;  /* 0x3f800000e67f7423 */ /* 0x010fe200000101e6 */
[----:B------:R-:W-:Y:S01]  /*3a70*/  FMUL.FTZ R55, R55, R48 ;  /* 0x0000003037377220 */ /* 0x000fe20000410000 */
[----:B------:R-:W-:Y:S01]  /*3a80*/  FMUL.FTZ R51, R51, R49 ;  /* 0x0000003133337220 */ /* 0x000fe20000410000 */
[----:B------:R-:W-:Y:S01]  /*3a90*/  SHFL.IDX PT, R223, R45, R108, 0x1f ;  /* 0x00001f6c2ddf7589 */ /* 0x000fe200000e0000 */
[----:B------:R-:W-:Y:S01]  /*3aa0*/  FMUL.FTZ R127, R127, R37 ;  /* 0x000000257f7f7220 */ /* 0x000fe20000410000 */
[----:B-1----:R-:W-:Y:S01]  /*3ab0*/  FMUL.FTZ R44, R99, R44 ;  /* 0x0000002c632c7220 */ /* 0x002fe20000410000 */
[----:B--2---:R-:W-:Y:S01]  /*3ac0*/  FMUL.FTZ R40, R89, R40 ;  /* 0x0000002859287220 */ /* 0x004fe20000410000 */
[----:B------:R1:W-:Y:S01]  /*3ad0*/  MUFU.EX2 R37, R215 ;  /* 0x000000d700257308 */ /* 0x0003e20000000800 */
[----:B---3--:R-:W-:Y:S01]  /*3ae0*/  FFMA.FTZ R126, -R229, R229, 1 ;  /* 0x3f800000e57e7423 */ /* 0x008fe200000101e5 */
[----:B------:R-:W2:Y:S01]  /*3af0*/  SHFL.IDX PT, R48, R45, R109, 0x1f ;  /* 0x00001f6d2d307589 */ /* 0x000ea200000e0000 */
[----:B------:R-:W-:-:S02]  /*3b00*/  FADD.FTZ R221, R54, -R221 ;  /* 0x800000dd36dd7221 */ /* 0x000fc40000010000 */
[----:B------:R-:W-:-:S03]  /*3b10*/  FMUL.FTZ R126, R126, R38 ;  /* 0x000000267e7e7220 */ /* 0x000fc60000410000 */
[----:B------:R3:W-:Y:S01]  /*3b20*/  MUFU.EX2 R38, R213 ;  /* 0x000000d500267308 */ /* 0x0007e20000000800 */
[----:B-1----:R-:W-:Y:S01]  /*3b30*/  FFMA.FTZ R215, -R236, R236, 1 ;  /* 0x3f800000ecd77423 */ /* 0x002fe200000101ec */
[----:B------:R-:W1:Y:S03]  /*3b40*/  SHFL.IDX PT, R49, R45, R111, 0x1f ;  /* 0x00001f6f2d317589 */ /* 0x000e6600000e0000 */
[----:B------:R-:W-:Y:S01]  /*3b50*/  FMUL.FTZ R215, R215, R41 ;  /* 0x00000029d7d77220 */ /* 0x000fe20000410000 */
[----:B------:R-:W-:Y:S02]  /*3b60*/  FFMA.FTZ R41, -R12, R12, 1 ;  /* 0x3f8000000c297423 */ /* 0x000fe4000001010c */
[----:B------:R4:W-:Y:S01]  /*3b70*/  MUFU.EX2 R21, R125 ;  /* 0x0000007d00157308 */ /* 0x0009e20000000800 */
[----:B---3--:R-:W-:Y:S01]  /*3b80*/  FFMA.FTZ R213, -R235, R235, 1 ;  /* 0x3f800000ebd57423 */ /* 0x008fe200000101eb */
[----:B------:R-:W-:Y:S01]  /*3b90*/  FMUL.FTZ R46, R17, R46 ;  /* 0x0000002e112e7220 */ /* 0x000fe20000410000 */
[----:B------:R-:W-:Y:S01]  /*3ba0*/  FMUL.FTZ R47, R28, R47 ;  /* 0x0000002f1c2f7220 */ /* 0x000fe20000410000 */
[----:B------:R-:W-:Y:S01]  /*3bb0*/  FMUL.FTZ R224, R31, R224 ;  /* 0x000000e01fe07220 */ /* 0x000fe20000410000 */
[----:B------:R-:W-:Y:S01]  /*3bc0*/  FMUL.FTZ R213, R213, R42 ;  /* 0x0000002ad5d57220 */ /* 0x000fe20000410000 */
[----:B------:R-:W-:Y:S01]  /*3bd0*/  FMUL.FTZ R42, R98, R216 ;  /* 0x000000d8622a7220 */ /* 0x000fe20000410000 */
[----:B------:R-:W-:Y:S01]  /*3be0*/  FFMA.FTZ R234, -R234, R234, 1 ;  /* 0x3f800000eaea7423 */ /* 0x000fe200000101ea */
[----:B------:R-:W-:Y:S01]  /*3bf0*/  FFMA.FTZ R54, -R195, R195, 1 ;  /* 0x3f800000c3367423 */ /* 0x000fe200000101c3 */
[----:B----4-:R-:W-:Y:S01]  /*3c00*/  FMUL.FTZ R125, R227, R39 ;  /* 0x00000027e37d7220 */ /* 0x010fe20000410000 */
[----:B------:R-:W-:Y:S01]  /*3c10*/  FMUL.FTZ R217, R217, R42 ;  /* 0x0000002ad9d97220 */ /* 0x000fe20000410000 */
[----:B------:R3:W-:Y:S01]  /*3c20*/  MUFU.EX2 R39, R120 ;  /* 0x0000007800277308 */ /* 0x0007e20000000800 */
[----:B------:R-:W-:Y:S01]  /*3c30*/  FMUL.FTZ R216, R41, R44 ;  /* 0x0000002c29d87220 */ /* 0x000fe20000410000 */
[----:B------:R-:W-:Y:S01]  /*3c40*/  FFMA.FTZ R42, -R197, R197, 1 ;  /* 0x3f800000c52a7423 */ /* 0x000fe200000101c5 */
[----:B------:R-:W-:Y:S01]  /*3c50*/  FMUL.FTZ R44, R18, R52 ;  /* 0x00000034122c7220 */ /* 0x000fe20000410000 */
[----:B------:R-:W-:Y:S04]  /*3c60*/  SHFL.IDX PT, R220, R45, R110, 0x1f ;  /* 0x00001f6e2ddc7589 */ /* 0x000fe800000e0000 */
[----:B------:R4:W1:Y:S01]  /*3c70*/  MUFU.EX2 R16, R214 ;  /* 0x000000d600107308 */ /* 0x0008620000000800 */
[----:B---3--:R-:W-:Y:S01]  /*3c80*/  FMUL.FTZ R120, R231, R43 ;  /* 0x0000002be7787220 */ /* 0x008fe20000410000 */
[----:B------:R-:W-:Y:S01]  /*3c90*/  FFMA.FTZ R43, -R196, R196, 1 ;  /* 0x3f800000c42b7423 */ /* 0x000fe200000101c4 */
[----:B------:R-:W-:Y:S01]  /*3ca0*/  FMUL.FTZ R54, R54, R44 ;  /* 0x0000002c36367220 */ /* 0x000fe20000410000 */
[----:B------:R-:W-:Y:S01]  /*3cb0*/  FMUL.FTZ R225, R14, R53 ;  /* 0x000000350ee17220 */ /* 0x000fe20000410000 */
[----:B------:R-:W-:Y:S01]  /*3cc0*/  FMUL.FTZ R222, R36, R222 ;  /* 0x000000de24de7220 */ /* 0x000fe20000410000 */
[----:B------:R-:W-:Y:S01]  /*3cd0*/  FMUL.FTZ R52, R43, R224 ;  /* 0x000000e02b347220 */ /* 0x000fe20000410000 */
[----:B--2---:R-:W-:Y:S01]  /*3ce0*/  FADD.FTZ R60, R60, -R48 ;  /* 0x800000303c3c7221 */ /* 0x004fe20000010000 */
[----:B------:R2:W-:Y:S01]  /*3cf0*/  MUFU.EX2 R41, R118 ;  /* 0x0000007600297308 */ /* 0x0005e20000000800 */
[----:B----4-:R-:W-:Y:S01]  /*3d00*/  FMUL.FTZ R214, R232, R40 ;  /* 0x00000028e8d67220 */ /* 0x010fe20000410000 */
[----:B------:R-:W-:Y:S01]  /*3d10*/  FMUL.FTZ R224, R19, R221 ;  /* 0x000000dd13e07220 */ /* 0x000fe20000410000 */
[----:B------:R-:W3:Y:S05]  /*3d20*/  LDL.LU R12, [R1+0xb4] ;  /* 0x0000b400010c7983 */ /* 0x000eea0000300800 */
[----:B------:R4:W-:Y:S01]  /*3d30*/  MUFU.EX2 R40, R119 ;  /* 0x0000007700287308 */ /* 0x0009e20000000800 */
[----:B--2---:R-:W-:Y:S01]  /*3d40*/  FMUL.FTZ R118, R42, R47 ;  /* 0x0000002f2a767220 */ /* 0x004fe20000410000 */
[----:B------:R-:W-:Y:S01]  /*3d50*/  FFMA.FTZ R221, -R192, R192, 1 ;  /* 0x3f800000c0dd7423 */ /* 0x000fe200000101c0 */
[----:B------:R-:W2:Y:S05]  /*3d60*/  SHFL.IDX PT, R47, R45, R218, 0x1f ;  /* 0x00001fda2d2f7589 */ /* 0x000eaa00000e0000 */
[----:B------:R1:W-:Y:S01]  /*3d70*/  MUFU.EX2 R43, R116 ;  /* 0x00000074002b7308 */ /* 0x0003e20000000800 */
[----:B----4-:R-:W-:-:S07]  /*3d80*/  FMUL.FTZ R119, R234, R46 ;  /* 0x0000002eea777220 */ /* 0x010fce0000410000 */
[----:B------:R4:W-:Y:S01]  /*3d90*/  MUFU.EX2 R44, R115 ;  /* 0x00000073002c7308 */ /* 0x0009e20000000800 */
[----:B------:R-:W-:Y:S04]  /*3da0*/  SHFL.IDX PT, R46, R45, R11, 0x1f ;  /* 0x00001f0b2d2e7589 */ /* 0x000fe800000e0000 */
[----:B-1----:R-:W1:Y:S03]  /*3db0*/  SHFL.IDX PT, R116, R45, R112, 0x1f ;  /* 0x00001f702d747589 */ /* 0x002e6600000e0000 */
[----:B------:R2:W-:Y:S01]  /*3dc0*/  MUFU.EX2 R42, R117 ;  /* 0x00000075002a7308 */ /* 0x0005e20000000800 */
[----:B----4-:R-:W-:Y:S01]  /*3dd0*/  FFMA.FTZ R115, -R193, R193, 1 ;  /* 0x3f800000c1737423 */ /* 0x010fe200000101c1 */
[----:B------:R-:W-:Y:S01]  /*3de0*/  FADD.FTZ R48, R62, -R48 ;  /* 0x800000303e307221 */ /* 0x000fe20000010000 */
[----:B------:R4:W5:Y:S05]  /*3df0*/  LDL.LU R199, [R1+0xb0] ;  /* 0x0000b00001c77983 */ /* 0x00096a0000300800 */
[----:B------:R-:W4:Y:S01]  /*3e00*/  MUFU.EX2 R104, R104 ;  /* 0x0000006800687308 */ /* 0x000f220000000800 */
[----:B--2---:R2:W4:Y:S01]  /*3e10*/  SHFL.IDX PT, R117, R45, R114, 0x1f ;  /* 0x00001f722d757589 */ /* 0x00452200000e0000 */
[----:B------:R-:W-:Y:S01]  /*3e20*/  FMUL.FTZ R53, R115, R224 ;  /* 0x000000e073357220 */ /* 0x000fe20000410000 */
[----:B------:R-:W-:Y:S01]  /*3e30*/  FADD.FTZ R62, R70, -R49 ;  /* 0x80000031463e7221 */ /* 0x000fe20000010000 */
[--C-:B------:R-:W-:Y:S01]  /*3e40*/  FADD.FTZ R59, R59, -R47.reuse ;  /* 0x8000002f3b3b7221 */ /* 0x100fe20000010000 */
[----:B------:R1:W5:Y:S02]  /*3e50*/  LDL.LU R198, [R1+0xac] ;  /* 0x0000ac0001c67983 */ /* 0x0003640000300800 */
[----:B-1----:R-:W-:Y:S01]  /*3e60*/  FADD.FTZ R64, R64, -R116 ;  /* 0x8000007440407221 */ /* 0x002fe20000010000 */
[----:B--2---:R-:W-:Y:S01]  /*3e70*/  FFMA.FTZ R45, -R194, R194, 1 ;  /* 0x3f800000c22d7423 */ /* 0x004fe200000101c2 */
[--C-:B------:R-:W-:Y:S01]  /*3e80*/  FADD.FTZ R58, R58, -R46.reuse ;  /* 0x8000002e3a3a7221 */ /* 0x100fe20000010000 */
[----:B------:R1:W5:Y:S01]  /*3e90*/  LDL.LU R197, [R1+0xa8] ;  /* 0x0000a80001c57983 */ /* 0x0003620000300800 */
[----:B------:R-:W-:Y:S01]  /*3ea0*/  FADD.FTZ R56, R56, -R46 ;  /* 0x8000002e38387221 */ /* 0x000fe20000010000 */
[----:B------:R-:W-:Y:S01]  /*3eb0*/  FMUL.FTZ R115, R45, R225 ;  /* 0x000000e12d737220 */ /* 0x000fe20000410000 */
[----:B------:R-:W-:Y:S01]  /*3ec0*/  FADD.FTZ R57, R57, -R47 ;  /* 0x8000002f39397221 */ /* 0x000fe20000010000 */
[----:B------:R2:W1:Y:S01]  /*3ed0*/  MUFU.EX2 R45, R27 ;  /* 0x0000001b002d7308 */ /* 0x0004620000000800 */
[----:B------:R-:W-:Y:S01]  /*3ee0*/  FMUL.FTZ R64, R16, R64 ;  /* 0x0000004010407220 */ /* 0x000fe20000410000 */
[----:B------:R-:W-:Y:S01]  /*3ef0*/  FADD.FTZ R116, R66, -R116 ;  /* 0x8000007442747221 */ /* 0x000fe20000010000 */
[----:B------:R1:W5:Y:S01]  /*3f00*/  LDL.LU R196, [R1+0xa4] ;  /* 0x0000a40001c47983 */ /* 0x0003620000300800 */
[----:B------:R-:W-:Y:S01]  /*3f10*/  FMUL.FTZ R48, R13, R48 ;  /* 0x000000300d307220 */ /* 0x000fe20000410000 */
[--C-:B------:R-:W-:Y:S01]  /*3f20*/  FADD.FTZ R63, R63, -R223.reuse ;  /* 0x800000df3f3f7221 */ /* 0x100fe20000010000 */
[----:B------:R-:W-:Y:S01]  /*3f30*/  FADD.FTZ R67, R67, -R220 ;  /* 0x800000dc43437221 */ /* 0x000fe20000010000 */
[----:B------:R-:W-:Y:S01]  /*3f40*/  FMUL.FTZ R60, R20, R60 ;  /* 0x0000003c143c7220 */ /* 0x000fe20000410000 */
[----:B------:R-:W-:Y:S01]  /*3f50*/  MUFU.EX2 R124, R124 ;  /* 0x0000007c007c7308 */ /* 0x000fe20000000800 */
[----:B--2---:R-:W-:Y:S01]  /*3f60*/  FMUL.FTZ R27, R221, R222 ;  /* 0x000000dedd1b7220 */ /* 0x004fe20000410000 */
[----:B------:R-:W-:Y:S01]  /*3f70*/  FADD.FTZ R221, R61, -R223 ;  /* 0x800000df3ddd7221 */ /* 0x000fe20000010000 */
[----:B------:R-:W-:Y:S01]  /*3f80*/  FADD.FTZ R61, R68, -R49 ;  /* 0x80000031443d7221 */ /* 0x000fe20000010000 */
[--C-:B----4-:R-:W-:Y:S01]  /*3f90*/  FADD.FTZ R66, R69, -R117.reuse ;  /* 0x8000007545427221 */ /* 0x110fe20000010000 */
[----:B------:R2:W4:Y:S01]  /*3fa0*/  LDS R49, [R15+0x400] ;  /* 0x000400000f317984 */ /* 0x0005220000000800 */
[----:B------:R-:W-:Y:S01]  /*3fb0*/  FMUL.FTZ R59, R33, R59 ;  /* 0x0000003b213b7220 */ /* 0x000fe20000410000 */
[----:B------:R-:W-:Y:S01]  /*3fc0*/  FMUL.FTZ R58, R22, R58 ;  /* 0x0000003a163a7220 */ /* 0x000fe20000410000 */
[----:B------:R1:W-:Y:S01]  /*3fd0*/  MUFU.EX2 R46, R26 ;  /* 0x0000001a002e7308 */ /* 0x0003e20000000800 */
[----:B------:R1:W5:Y:S01]  /*3fe0*/  LDL.LU R195, [R1+0xa0] ;  /* 0x0000a00001c37983 */ /* 0x0003620000300800 */
[----:B------:R-:W-:-:S06]  /*3ff0*/  FADD.FTZ R117, R71, -R117 ;  /* 0x8000007547757221 */ /* 0x000fcc0000010000 */
[----:B------:R-:W-:Y:S01]  /*4000*/  MUFU.EX2 R121, R121 ;  /* 0x0000007900797308 */ /* 0x000fe20000000800 */
[----:B------:R-:W-:Y:S01]  /*4010*/  FFMA.FTZ R69, -R188, R188, 1 ;  /* 0x3f800000bc457423 */ /* 0x000fe200000101bc */
[----:B------:R1:W5:Y:S06]  /*4020*/  LDL.LU R194, [R1+0x9c] ;  /* 0x00009c0001c27983 */ /* 0x00036c0000300800 */
[----:B------:R-:W-:Y:S08]  /*4030*/  MUFU.EX2 R123, R123 ;  /* 0x0000007b007b7308 */ /* 0x000ff00000000800 */
[----:B------:R-:W-:Y:S08]  /*4040*/  MUFU.EX2 R206, R206 ;  /* 0x000000ce00ce7308 */ /* 0x000ff00000000800 */
[----:B------:R-:W-:Y:S08]  /*4050*/  MUFU.EX2 R207, R207 ;  /* 0x000000cf00cf7308 */ /* 0x000ff00000000800 */
[----:B------:R-:W-:Y:S08]  /*4060*/  MUFU.EX2 R210, R210 ;  /* 0x000000d200d27308 */ /* 0x000ff00000000800 */
[----:B------:R-:W-:Y:S08]  /*4070*/  MUFU.EX2 R122, R122 ;  /* 0x0000007a007a7308 */ /* 0x000ff00000000800 */
[----:B------:R-:W-:Y:S08]  /*4080*/  MUFU.EX2 R205, R205 ;  /* 0x000000cd00cd7308 */ /* 0x000ff00000000800 */
[----:B------:R-:W-:Y:S08]  /*4090*/  MUFU.EX2 R209, R209 ;  /* 0x000000d100d17308 */ /* 0x000ff00000000800 */
[----:B------:R-:W-:Y:S01]  /*40a0*/  MUFU.EX2 R208, R208 ;  /* 0x000000d000d07308 */ /* 0x000fe20000000800 */
[----:B------:R-:W-:Y:S01]  /*40b0*/  FFMA.FTZ R233, -R233, R233, 1 ;  /* 0x3f800000e9e97423 */ /* 0x000fe200000101e9 */
[----:B------:R-:W-:Y:S01]  /*40c0*/  FMUL.FTZ R50, R29, R50 ;  /* 0x000000321d327220 */ /* 0x000fe20000410000 */
[----:B------:R-:W-:-:S05]  /*40d0*/  FMUL.FTZ R226, R104, R226 ;  /* 0x000000e268e27220 */ /* 0x000fca0000410000 */
[----:B--2---:R2:W-:Y:S01]  /*40e0*/  MUFU.EX2 R15, R24 ;  /* 0x00000018000f7308 */ /* 0x0045e20000000800 */
[----:B----4-:R-:W-:Y:S04]  /*40f0*/  SHFL.IDX PT, R109, R49, R109, 0x1f ;  /* 0x00001f6d316d7589 */ /* 0x010fe800000e0000 */
[----:B------:R-:W-:Y:S01]  /*4100*/  SHFL.IDX PT, R108, R49, R108, 0x1f ;  /* 0x00001f6c316c7589 */ /* 0x000fe200000e0000 */
[----:B-1----:R-:W-:-:S03]  /*4110*/  FADD.FTZ R26, R65, -R220 ;  /* 0x800000dc411a7221 */ /* 0x002fc60000010000 */
[----:B------:R-:W-:Y:S01]  /*4120*/  SHFL.IDX PT, R112, R49, R112, 0x1f ;  /* 0x00001f7031707589 */ /* 0x000fe200000e0000 */
[----:B--2---:R-:W-:Y:S01]  /*4130*/  FFMA.FTZ R24, -R184, R184, 1 ;  /* 0x3f800000b8187423 */ /* 0x004fe200000101b8 */
[----:B------:R1:W2:Y:S02]  /*4140*/  MUFU.EX2 R47, R25 ;  /* 0x00000019002f7308 */ /* 0x0002a40000000800 */
[----:B------:R-:W-:Y:S01]  /*4150*/  SHFL.IDX PT, R114, R49, R114, 0x1f ;  /* 0x00001f7231727589 */ /* 0x000fe200000e0000 */
[----:B------:R-:W-:Y:S01]  /*4160*/  FMUL.FTZ R64, R24, R64 ;  /* 0x0000004018407220 */ /* 0x000fe20000410000 */
[----:B------:R-:W-:Y:S02]  /*4170*/  FFMA.FTZ R71, -R186, R186, 1 ;  /* 0x3f800000ba477423 */ /* 0x000fe400000101ba */
[----:B------:R-:W-:Y:S01]  /*4180*/  SHFL.IDX PT, R110, R49, R110, 0x1f ;  /* 0x00001f6e316e7589 */ /* 0x000fe200000e0000 */
[----:B------:R-:W-:Y:S01]  /*4190*/  FFMA.FTZ R68, -R191, R191, 1 ;  /* 0x3f800000bf447423 */ /* 0x000fe200000101bf */
[----:B------:R-:W-:-:S02]  /*41a0*/  FMUL.FTZ R56, R34, R56 ;  /* 0x0000003822387220 */ /* 0x000fc40000410000 */
[----:B------:R-:W-:Y:S01]  /*41b0*/  SHFL.IDX PT, R111, R49, R111, 0x1f ;  /* 0x00001f6f316f7589 */ /* 0x000fe200000e0000 */
[----:B------:R-:W-:Y:S01]  /*41c0*/  FMUL.FTZ R57, R35, R57 ;  /* 0x0000003923397220 */ /* 0x000fe20000410000 */
[----:B------:R-:W-:Y:S02]  /*41d0*/  FMUL.FTZ R69, R69, R59 ;  /* 0x0000003b45457220 */ /* 0x000fe40000410000 */
[----:B------:R4:W5:Y:S01]  /*41e0*/  LDL.LU R193, [R1+0x98] ;  /* 0x0000980001c17983 */ /* 0x0009620000300800 */
[----:B------:R-:W-:Y:S01]  /*41f0*/  FMUL.FTZ R63, R37, R63 ;  /* 0x0000003f253f7220 */ /* 0x000fe20000410000 */
[----:B------:R-:W-:Y:S01]  /*4200*/  FMUL.FTZ R67, R40, R67 ;  /* 0x0000004328437220 */ /* 0x000fe20000410000 */
[----:B------:R-:W-:Y:S01]  /*4210*/  FFMA.FTZ R70, -R187, R187, 1 ;  /* 0x3f800000bb467423 */ /* 0x000fe200000101bb */
[----:B------:R-:W2:Y:S01]  /*4220*/  SHFL.IDX PT, R24, R49, R11, 0x1f ;  /* 0x00001f0b31187589 */ /* 0x000ea200000e0000 */
[----:B-1----:R-:W-:Y:S01]  /*4230*/  FFMA.FTZ R25, -R189, R189, 1 ;  /* 0x3f800000bd197423 */ /* 0x002fe200000101bd */
[----:B------:R-:W-:-:S02]  /*4240*/  FFMA.FTZ R65, -R190, R190, 1 ;  /* 0x3f800000be417423 */ /* 0x000fc400000101be */
[----:B------:R1:W4:Y:S01]  /*4250*/  SHFL.IDX PT, R218, R49, R218, 0x1f ;  /* 0x00001fda31da7589 */ /* 0x00032200000e0000 */
[----:B------:R-:W-:Y:S01]  /*4260*/  FMUL.FTZ R25, R25, R58 ;  /* 0x0000003a19197220 */ /* 0x000fe20000410000 */
[----:B------:R-:W-:Y:S01]  /*4270*/  FMUL.FTZ R71, R71, R48 ;  /* 0x0000003047477220 */ /* 0x000fe20000410000 */
[----:B------:R-:W-:Y:S01]  /*4280*/  FMUL.FTZ R61, R41, R61 ;  /* 0x0000003d293d7220 */ /* 0x000fe20000410000 */
[----:B------:R1:W5:Y:S01]  /*4290*/  LDL.LU R192, [R1+0x94] ;  /* 0x0000940001c07983 */ /* 0x0003620000300800 */
[----:B------:R-:W-:Y:S01]  /*42a0*/  FFMA.FTZ R59, -R181, R181, 1 ;  /* 0x3f800000b53b7423 */ /* 0x000fe200000101b5 */
[----:B------:R-:W-:Y:S01]  /*42b0*/  FMUL.FTZ R26, R39, R26 ;  /* 0x0000001a271a7220 */ /* 0x000fe20000410000 */
[----:B------:R-:W-:Y:S01]  /*42c0*/  FMUL.FTZ R62, R42, R62 ;  /* 0x0000003e2a3e7220 */ /* 0x000fe20000410000 */
[----:B------:R1:W5:Y:S01]  /*42d0*/  LDL.LU R191, [R1+0x90] ;  /* 0x0000900001bf7983 */ /* 0x0003620000300800 */
[----:B------:R-:W-:Y:S01]  /*42e0*/  FFMA.FTZ R58, -R183, R183, 1 ;  /* 0x3f800000b73a7423 */ /* 0x000fe200000101b7 */
[----:B------:R-:W-:Y:S01]  /*42f0*/  FFMA.FTZ R48, -R180, R180, 1 ;  /* 0x3f800000b4307423 */ /* 0x000fe200000101b4 */
[----:B------:R-:W-:Y:S01]  /*4300*/  FMUL.FTZ R116, R38, R116 ;  /* 0x0000007426747220 */ /* 0x000fe20000410000 */
[----:B------:R1:W5:Y:S01]  /*4310*/  LDL.LU R190, [R1+0x8c] ;  /* 0x00008c0001be7983 */ /* 0x0003620000300800 */
        /* <DEDUP_REMOVED lines=8> */
[----:B------:R-:W-:Y:S01]  /*43a0*/  FMUL.FTZ R58, R58, R63 ;  /* 0x0000003f3a3a7220 */ /* 0x000fe20000410000 */
[----:B------:R-:W-:Y:S01]  /*43b0*/  FMUL.FTZ R26, R48, R67 ;  /* 0x00000043301a7220 */ /* 0x000fe20000410000 */
[----:B------:R-:W-:Y:S01]  /*43c0*/  FMUL.FTZ R50, R233, R50 ;  /* 0x00000032e9327220 */ /* 0x000fe20000410000 */
[----:B------:R1:W5:Y:S01]  /*43d0*/  LDL.LU R187, [R1+0x80] ;  /* 0x0000800001bb7983 */ /* 0x0003620000300800 */
[----:B------:R-:W-:Y:S01]  /*43e0*/  FFMA.FTZ R63, -R179, R179, 1 ;  /* 0x3f800000b33f7423 */ /* 0x000fe200000101b3 */
[----:B------:R-:W-:Y:S01]  /*43f0*/  FFMA.FTZ R67, -R177, R177, 1 ;  /* 0x3f800000b1437423 */ /* 0x000fe200000101b1 */
[----:B------:R-:W-:Y:S01]  /*4400*/  FMUL.FTZ R203, R203, R226 ;  /* 0x000000e2cbcb7220 */ /* 0x000fe20000410000 */
[----:B------:R3:W5:Y:S01]  /*4410*/  LDL.LU R186, [R1+0x7c] ;  /* 0x00007c0001ba7983 */ /* 0x0007620000300800 */
[----:B------:R-:W-:Y:S01]  /*4420*/  FFMA.FTZ R65, -R182, R182, 1 ;  /* 0x3f800000b6417423 */ /* 0x000fe200000101b6 */
[----:B--2---:R-:W-:-:S02]  /*4430*/  FADD.FTZ R72, R72, -R24 ;  /* 0x8000001848487221 */ /* 0x004fc40000010000 */
[----:B------:R2:W5:Y:S01]  /*4440*/  LDL.LU R185, [R1+0x78] ;  /* 0x0000780001b97983 */ /* 0x0005620000300800 */
[----:B-1----:R1:W2:Y:S03]  /*4450*/  MUFU.EX2 R49, R211 ;  /* 0x000000d300317308 */ /* 0x0022a60000000800 */
[----:B------:R2:W5:Y:S01]  /*4460*/  LDL.LU R184, [R1+0x74] ;  /* 0x0000740001b87983 */ /* 0x0005620000300800 */
[----:B------:R-:W-:-:S03]  /*4470*/  FMUL.FTZ R70, R70, R60 ;  /* 0x0000003c46467220 */ /* 0x000fc60000410000 */
[----:B------:R2:W5:Y:S01]  /*4480*/  LDL.LU R183, [R1+0x70] ;  /* 0x0000700001b77983 */ /* 0x0005620000300800 */
[----:B------:R-:W-:Y:S01]  /*4490*/  FMUL.FTZ R67, R67, R62 ;  /* 0x0000003e43437220 */ /* 0x000fe20000410000 */
[----:B-1----:R-:W-:Y:S02]  /*44a0*/  FMUL.FTZ R211, R43, R66 ;  /* 0x000000422bd37220 */ /* 0x002fe40000410000 */
[----:B------:R1:W5:Y:S01]  /*44b0*/  LDL.LU R182, [R1+0x6c] ;  /* 0x00006c0001b67983 */ /* 0x0003620000300800 */
[----:B------:R-:W-:Y:S01]  /*44c0*/  FMUL.FTZ R66, R63, R61 ;  /* 0x0000003d3f427220 */ /* 0x000fe20000410000 */
[----:B------:R-:W-:Y:S02]  /*44d0*/  FFMA.FTZ R60, -R178, R178, 1 ;  /* 0x3f800000b23c7423 */ /* 0x000fe400000101b2 */
[----:B------:R1:W5:Y:S01]  /*44e0*/  LDL.LU R181, [R1+0x68] ;  /* 0x0000680001b57983 */ /* 0x0003620000300800 */
[----:B------:R-:W-:Y:S01]  /*44f0*/  FFMA.FTZ R62, -R175, R175, 1 ;  /* 0x3f800000af3e7423 */ /* 0x000fe200000101af */
[----:B------:R-:W-:-:S02]  /*4500*/  FMUL.FTZ R63, R45, R72 ;  /* 0x000000482d3f7220 */ /* 0x000fc40000410000 */
[----:B------:R1:W5:Y:S01]  /*4510*/  LDL.LU R180, [R1+0x64] ;  /* 0x0000640001b47983 */ /* 0x0003620000300800 */
[----:B------:R-:W-:Y:S01]  /*4520*/  FMUL.FTZ R65, R65, R116 ;  /* 0x0000007441417220 */ /* 0x000fe20000410000 */
[----:B------:R-:W-:Y:S02]  /*4530*/  FFMA.FTZ R116, -R176, R176, 1 ;  /* 0x3f800000b0747423 */ /* 0x000fe400000101b0 */
[----:B------:R1:W5:Y:S01]  /*4540*/  LDL.LU R179, [R1+0x60] ;  /* 0x0000600001b37983 */ /* 0x0003620000300800 */
[--C-:B------:R-:W-:Y:S01]  /*4550*/  FADD.FTZ R76, R76, -R109.reuse ;  /* 0x8000006d4c4c7221 */ /* 0x100fe20000010000 */
[----:B------:R-:W-:Y:S02]  /*4560*/  FADD.FTZ R78, R78, -R109 ;  /* 0x8000006d4e4e7221 */ /* 0x000fe40000010000 */
[----:B------:R1:W5:Y:S01]  /*4570*/  LDL.LU R178, [R1+0x5c] ;  /* 0x00005c0001b27983 */ /* 0x0003620000300800 */
[----:B------:R-:W-:Y:S01]  /*4580*/  FMUL.FTZ R62, R62, R63 ;  /* 0x0000003f3e3e7220 */ /* 0x000fe20000410000 */
[----:B------:R-:W-:-:S02]  /*4590*/  FFMA.FTZ R109, -R174, R174, 1 ;  /* 0x3f800000ae6d7423 */ /* 0x000fc400000101ae */
[----:B------:R1:W5:Y:S01]  /*45a0*/  LDL.LU R177, [R1+0x58] ;  /* 0x0000580001b17983 */ /* 0x0003620000300800 */
[--C-:B------:R-:W-:Y:S01]  /*45b0*/  FADD.FTZ R77, R77, -R108.reuse ;  /* 0x8000006c4d4d7221 */ /* 0x100fe20000010000 */
[----:B------:R-:W-:Y:S02]  /*45c0*/  FADD.FTZ R79, R79, -R108 ;  /* 0x8000006c4f4f7221 */ /* 0x000fe40000010000 */
[----:B------:R1:W5:Y:S01]  /*45d0*/  LDL.LU R176, [R1+0x54] ;  /* 0x0000540001b07983 */ /* 0x0003620000300800 */
[----:B------:R-:W-:Y:S01]  /*45e0*/  FFMA.FTZ R63, -R173, R173, 1 ;  /* 0x3f800000ad3f7423 */ /* 0x000fe200000101ad */
[--C-:B------:R-:W-:Y:S02]  /*45f0*/  FADD.FTZ R80, R80, -R112.reuse ;  /* 0x8000007050507221 */ /* 0x100fe40000010000 */
[----:B------:R1:W5:Y:S01]  /*4600*/  LDL.LU R175, [R1+0x50] ;  /* 0x0000500001af7983 */ /* 0x0003620000300800 */
[----:B------:R-:W-:Y:S01]  /*4610*/  FADD.FTZ R82, R82, -R112 ;  /* 0x8000007052527221 */ /* 0x000fe20000010000 */
[----:B------:R-:W-:-:S02]  /*4620*/  FFMA.FTZ R108, -R172, R172, 1 ;  /* 0x3f800000ac6c7423 */ /* 0x000fc400000101ac */
[----:B------:R1:W5:Y:S01]  /*4630*/  LDL.LU R174, [R1+0x4c] ;  /* 0x00004c0001ae7983 */ /* 0x0003620000300800 */
[--C-:B------:R-:W-:Y:S01]  /*4640*/  FADD.FTZ R85, R85, -R114.reuse ;  /* 0x8000007255557221 */ /* 0x100fe20000010000 */
[----:B------:R-:W-:Y:S01]  /*4650*/  FADD.FTZ R87, R87, -R114 ;  /* 0x8000007257577221 */ /* 0x000fe20000010000 */
[----:B------:R-:W-:Y:S01]  /*4660*/  FFMA.FTZ R112, -R171, R171, 1 ;  /* 0x3f800000ab707423 */ /* 0x000fe200000101ab */
        /* <DEDUP_REMOVED lines=9> */
[----:B------:R-:W-:Y:S01]  /*4700*/  FMUL.FTZ R61, R60, R211 ;  /* 0x000000d33c3d7220 */ /* 0x000fe20000410000 */
[----:B------:R-:W-:-:S02]  /*4710*/  FFMA.FTZ R111, -R168, R168, 1 ;  /* 0x3f800000a86f7423 */ /* 0x000fc400000101a8 */
[----:B------:R1:W5:Y:S01]  /*4720*/  LDL.LU R170, [R1+0x3c] ;  /* 0x00003c0001aa7983 */ /* 0x0003620000300800 */
[----:B------:R4:W1:Y:S01]  /*4730*/  MUFU.EX2 R48, R212 ;  /* 0x000000d400307308 */ /* 0x0008620000000800 */
[----:B------:R-:W-:Y:S02]  /*4740*/  FFMA.FTZ R211, -R10, R10, 1 ;  /* 0x3f8000000ad37423 */ /* 0x000fe4000001010a */
[----:B------:R1:W5:Y:S01]  /*4750*/  LDL.LU R169, [R1+0x38] ;  /* 0x0000380001a97983 */ /* 0x0003620000300800 */
[----:B------:R-:W-:Y:S01]  /*4760*/  FMUL.FTZ R60, R116, R117 ;  /* 0x00000075743c7220 */ /* 0x000fe20000410000 */
[----:B------:R-:W-:Y:S02]  /*4770*/  FFMA.FTZ R116, -R7, R7, 1 ;  /* 0x3f80000007747423 */ /* 0x000fe40000010107 */
[----:B------:R1:W5:Y:S01]  /*4780*/  LDL.LU R168, [R1+0x34] ;  /* 0x0000340001a87983 */ /* 0x0003620000300800 */
[----:B----4-:R-:W-:-:S03]  /*4790*/  FFMA.FTZ R212, -R8, R8, 1 ;  /* 0x3f80000008d47423 */ /* 0x010fc60000010108 */
[----:B------:R4:W5:Y:S01]  /*47a0*/  LDL.LU R10, [R1+0x30] ;  /* 0x00003000010a7983 */ /* 0x0009620000300800 */
[----:B------:R-:W-:Y:S01]  /*47b0*/  FFMA.FTZ R117, -R6, R6, 1 ;  /* 0x3f80000006757423 */ /* 0x000fe20000010106 */
[----:B------:R-:W-:Y:S02]  /*47c0*/  FMUL.FTZ R57, R57, R221 ;  /* 0x000000dd39397220 */ /* 0x000fe40000410000 */
[----:B------:R4:W5:Y:S01]  /*47d0*/  LDL.LU R8, [R1+0x2c] ;  /* 0x00002c0001087983 */ /* 0x0009620000300800 */
[----:B------:R-:W-:Y:S01]  /*47e0*/  FFMA.FTZ R220, -R4, R4, 1 ;  /* 0x3f80000004dc7423 */ /* 0x000fe20000010104 */
[--C-:B------:R-:W-:Y:S02]  /*47f0*/  FADD.FTZ R73, R73, -R218.reuse ;  /* 0x800000da49497221 */ /* 0x100fe40000010000 */
[----:B------:R4:W5:Y:S01]  /*4800*/  LDL.LU R7, [R1+0x28] ;  /* 0x0000280001077983 */ /* 0x0009620000300800 */
[----:B------:R-:W-:Y:S01]  /*4810*/  FADD.FTZ R75, R75, -R218 ;  /* 0x800000da4b4b7221 */ /* 0x000fe20000010000 */
[----:B------:R-:W-:-:S02]  /*4820*/  FFMA.FTZ R221, -R3, R3, 1 ;  /* 0x3f80000003dd7423 */ /* 0x000fc40000010103 */
[----:B------:R4:W5:Y:S01]  /*4830*/  LDL.LU R6, [R1+0x24] ;  /* 0x0000240001067983 */ /* 0x0009620000300800 */
[----:B------:R-:W-:-:S03]  /*4840*/  FFMA.FTZ R218, -R0, R0, 1 ;  /* 0x3f80000000da7423 */ /* 0x000fc60000010100 */
[----:B------:R4:W5:Y:S04]  /*4850*/  LDL.LU R4, [R1+0x20] ;  /* 0x0000200001047983 */ /* 0x0009680000300800 */
[----:B------:R4:W5:Y:S04]  /*4860*/  LDL.LU R3, [R1+0x1c] ;  /* 0x00001c0001037983 */ /* 0x0009680000300800 */
[----:B------:R4:W5:Y:S04]  /*4870*/  LDL.LU R0, [R1+0x18] ;  /* 0x0000180001007983 */ /* 0x0009680000300800 */
[----:B------:R-:W3:Y:S01]  /*4880*/  LDL R222, [R1+0x4] ;  /* 0x0000040001de7983 */ /* 0x000ee20000100800 */
[----:B------:R-:W-:Y:S01]  /*4890*/  FADD.FTZ R24, R74, -R24 ;  /* 0x800000184a187221 */ /* 0x000fe20000010000 */
[----:B------:R-:W-:Y:S01]  /*48a0*/  FMUL.FTZ R72, R47, R73 ;  /* 0x000000492f487220 */ /* 0x000fe20000410000 */
[----:B------:R-:W-:-:S02]  /*48b0*/  FMUL.FTZ R73, R124, R76 ;  /* 0x0000004c7c497220 */ /* 0x000fc40000410000 */
[----:B------:R-:W-:Y:S01]  /*48c0*/  FMUL.FTZ R24, R46, R24 ;  /* 0x000000182e187220 */ /* 0x000fe20000410000 */
[----:B------:R-:W-:Y:S01]  /*48d0*/  FMUL.FTZ R75, R15, R75 ;  /* 0x0000004b0f4b7220 */ /* 0x000fe20000410000 */
[----:B------:R-:W-:Y:S02]  /*48e0*/  FMUL.FTZ R112, R112, R73 ;  /* 0x0000004970707220 */ /* 0x000fe40000410000 */
[----:B------:R-:W-:Y:S01]  /*48f0*/  FMUL.FTZ R63, R63, R24 ;  /* 0x000000183f3f7220 */ /* 0x000fe20000410000 */
[----:B------:R-:W-:Y:S01]  /*4900*/  FMUL.FTZ R24, R121, R79 ;  /* 0x0000004f79187220 */ /* 0x000fe20000410000 */
[----:B--2---:R-:W-:Y:S01]  /*4910*/  FMUL.FTZ R73, R49, R82 ;  /* 0x0000005231497220 */ /* 0x004fe20000410000 */
[----:B------:R-:W-:Y:S01]  /*4920*/  FMUL.FTZ R108, R108, R75 ;  /* 0x0000004b6c6c7220 */ /* 0x000fe20000410000 */
[----:B------:R-:W-:Y:S01]  /*4930*/  FMUL.FTZ R75, R123, R78 ;  /* 0x0000004e7b4b7220 */ /* 0x000fe20000410000 */
[----:B------:R-:W-:Y:S01]  /*4940*/  FMUL.FTZ R111, R111, R24 ;  /* 0x000000186f6f7220 */ /* 0x000fe20000410000 */
[----:B------:R-:W-:Y:S01]  /*4950*/  FMUL.FTZ R24, R206, R83 ;  /* 0x00000053ce187220 */ /* 0x000fe20000410000 */
[----:B------:R-:W-:Y:S01]  /*4960*/  FMUL.FTZ R116, R116, R73 ;  /* 0x0000004974747220 */ /* 0x000fe20000410000 */
[----:B------:R-:W-:Y:S01]  /*4970*/  FMUL.FTZ R73, R207, R84 ;  /* 0x00000054cf497220 */ /* 0x000fe20000410000 */
[----:B------:R-:W-:Y:S01]  /*4980*/  F2FP.F16.F32.PACK_AB R69, R69, R25 ;  /* 0x000000194545723e */ /* 0x000fe200000000ff */
[----:B-1----:R-:W-:Y:S01]  /*4990*/  FMUL.FTZ R80, R48, R80 ;  /* 0x0000005030507220 */ /* 0x002fe20000410000 */
[----:B------:R-:W-:Y:S01]  /*49a0*/  FMUL.FTZ R81, R210, R81 ;  /* 0x00000051d2517220 */ /* 0x000fe20000410000 */
[----:B------:R-:W-:Y:S01]  /*49b0*/  FMUL.FTZ R109, R109, R72 ;  /* 0x000000486d6d7220 */ /* 0x000fe20000410000 */
[----:B------:R-:W-:Y:S01]  /*49c0*/  FMUL.FTZ R77, R122, R77 ;  /* 0x0000004d7a4d7220 */ /* 0x000fe20000410000 */
[----:B------:R-:W-:Y:S01]  /*49d0*/  FMUL.FTZ R110, R110, R75 ;  /* 0x0000004b6e6e7220 */ /* 0x000fe20000410000 */
[----:B------:R-:W-:Y:S01]  /*49e0*/  FMUL.FTZ R117, R117, R24 ;  /* 0x0000001875757220 */ /* 0x000fe20000410000 */
[----:B------:R-:W-:Y:S01]  /*49f0*/  FFMA.FTZ R219, -R219, R219, 1 ;  /* 0x3f800000dbdb7423 */ /* 0x000fe200000101db */
[----:B------:R-:W-:Y:S01]  /*4a00*/  FMUL.FTZ R75, R205, R86 ;  /* 0x00000056cd4b7220 */ /* 0x000fe20000410000 */
[----:B------:R-:W-:Y:S01]  /*4a10*/  FMUL.FTZ R24, R209, R85 ;  /* 0x00000055d1187220 */ /* 0x000fe20000410000 */
[----:B------:R-:W-:Y:S01]  /*4a20*/  FMUL.FTZ R72, R208, R87 ;  /* 0x00000057d0487220 */ /* 0x000fe20000410000 */
[----:B------:R-:W-:Y:S01]  /*4a30*/  FMUL.FTZ R220, R220, R73 ;  /* 0x00000049dcdc7220 */ /* 0x000fe20000410000 */
[----:B------:R-:W-:Y:S01]  /*4a40*/  F2FP.F16.F32.PACK_AB R73, R52, R50 ;  /* 0x000000323449723e */ /* 0x000fe200000000ff */
[----:B------:R-:W-:Y:S01]  /*4a50*/  FMUL.FTZ R211, R211, R80 ;  /* 0x00000050d3d37220 */ /* 0x000fe20000410000 */
[----:B------:R-:W-:Y:S01]  /*4a60*/  FMUL.FTZ R212, R212, R81 ;  /* 0x00000051d4d47220 */ /* 0x000fe20000410000 */
[----:B------:R-:W-:Y:S01]  /*4a70*/  F2FP.F16.F32.PACK_AB R84, R134, R129 ;  /* 0x000000818654723e */ /* 0x000fe200000000ff */
[----:B------:R-:W-:Y:S01]  /*4a80*/  FMUL.FTZ R114, R114, R77 ;  /* 0x0000004d72727220 */ /* 0x000fe20000410000 */
[----:B------:R-:W-:-:S02]  /*4a90*/  F2FP.F16.F32.PACK_AB R85, R202, R132 ;  /* 0x00000084ca55723e */ /* 0x000fc400000000ff */
[----:B------:R-:W-:Y:S02]  /*4aa0*/  F2FP.F16.F32.PACK_AB R86, R203, R204 ;  /* 0x000000cccb56723e */ /* 0x000fe400000000ff */
[----:B------:R-:W-:Y:S01]  /*4ab0*/  F2FP.F16.F32.PACK_AB R87, R200, R201 ;  /* 0x000000c9c857723e */ /* 0x000fe200000000ff */
[----:B------:R-:W-:Y:S01]  /*4ac0*/  FMUL.FTZ R218, R218, R75 ;  /* 0x0000004bdada7220 */ /* 0x000fe20000410000 */
[----:B------:R-:W-:Y:S01]  /*4ad0*/  F2FP.F16.F32.PACK_AB R80, R133, R135 ;  /* 0x000000878550723e */ /* 0x000fe200000000ff */
[----:B------:R-:W-:Y:S01]  /*4ae0*/  FMUL.FTZ R221, R221, R24 ;  /* 0x00000018dddd7220 */ /* 0x000fe20000410000 */
[----:B------:R-:W-:Y:S01]  /*4af0*/  F2FP.F16.F32.PACK_AB R81, R130, R131 ;  /* 0x000000838251723e */ /* 0x000fe200000000ff */
[----:B------:R-:W-:Y:S01]  /*4b00*/  FMUL.FTZ R219, R219, R72 ;  /* 0x00000048dbdb7220 */ /* 0x000fe20000410000 */
[----:B------:R-:W-:Y:S02]  /*4b10*/  F2FP.F16.F32.PACK_AB R82, R127, R128 ;  /* 0x000000807f52723e */ /* 0x000fe400000000ff */
[----:B------:R-:W-:-:S02]  /*4b20*/  F2FP.F16.F32.PACK_AB R83, R125, R126 ;  /* 0x0000007e7d53723e */ /* 0x000fc400000000ff */
[----:B------:R-:W-:Y:S02]  /*4b30*/  F2FP.F16.F32.PACK_AB R76, R215, R214 ;  /* 0x000000d6d74c723e */ /* 0x000fe400000000ff */
[----:B------:R-:W-:Y:S02]  /*4b40*/  F2FP.F16.F32.PACK_AB R77, R120, R213 ;  /* 0x000000d5784d723e */ /* 0x000fe400000000ff */
[----:B------:R-:W-:Y:S02]  /*4b50*/  F2FP.F16.F32.PACK_AB R78, R217, R216 ;  /* 0x000000d8d94e723e */ /* 0x000fe400000000ff */
[----:B------:R-:W-:Y:S02]  /*4b60*/  F2FP.F16.F32.PACK_AB R79, R118, R119 ;  /* 0x00000077764f723e */ /* 0x000fe400000000ff */
        /* <DEDUP_REMOVED lines=20> */
[----:B------:R-:W-:Y:S01]  /*4cb0*/  F2FP.F16.F32.PACK_AB R27, R102, R101 ;  /* 0x00000065661b723e */ /* 0x000fe200000000ff */
[----:B------:R-:W-:Y:S01]  /*4cc0*/  UMOV UR11, 0x40000040 ;  /* 0x40000040000b7882 */ /* 0x000fe20000000000 */
[----:B------:R-:W-:Y:S01]  /*4cd0*/  UIADD3 UR4, UR10, 0x80, URZ ;  /* 0x000000800a047890 */ /* 0x000fe2000fffe03f */
[----:B------:R-:W-:-:S06]  /*4ce0*/  UMOV UR7, 0x40000040 ;  /* 0x4000004000077882 */ /* 0x000fcc0000000000 */
[----:B------:R-:W-:Y:S01]  /*4cf0*/  UMOV UR6, UR4 ;  /* 0x0000000400067c82 */ /* 0x000fe20008000000 */
[----:B------:R-:W-:Y:S01]  /*4d00*/  F2FP.F16.F32.PACK_AB R88, R88, R89 ;  /* 0x000000595858723e */ /* 0x000fe200000000ff */
[----:B------:R-:W-:Y:S01]  /*4d10*/  UIADD3 UR4, UR10, 0x100, URZ ;  /* 0x000001000a047890 */ /* 0x000fe2000fffe03f */
[----:B------:R-:W-:Y:S02]  /*4d20*/  F2FP.F16.F32.PACK_AB R89, R100, R23 ;  /* 0x000000176459723e */ /* 0x000fe400000000ff */
[----:B---3--:R-:W-:-:S05]  /*4d30*/  LEA R25, R5, R222, 0xe ;  /* 0x000000de05197211 */ /* 0x008fca00078e70ff */
[----:B------:R-:W-:Y:S01]  /*4d40*/  IMAD R50, R25, 0x2, R2 ;  /* 0x0000000219327824 */ /* 0x000fe200078e0202 */
[----:B------:R-:W-:-:S04]  /*4d50*/  F2FP.F16.F32.PACK_AB R25, R106, R105 ;  /* 0x000000696a19723e */ /* 0x000fc800000000ff */
[----:B------:R-:W-:Y:S04]  /*4d60*/  STSM.16.MT88.4 [R50+0x20c00], R84 ;  /* 0x020c005432007844 */ /* 0x000fe80000004200 */
[----:B------:R-:W-:Y:S04]  /*4d70*/  STSM.16.MT88.4 [R50+0x21400], R80 ;  /* 0x0214005032007844 */ /* 0x000fe80000004200 */
[----:B------:R-:W-:Y:S04]  /*4d80*/  STSM.16.MT88.4 [R50+0x21c00], R76 ;  /* 0x021c004c32007844 */ /* 0x000fe80000004200 */
[----:B------:R-:W-:Y:S04]  /*4d90*/  STSM.16.MT88.4 [R50+0x22400], R72 ;  /* 0x0224004832007844 */ /* 0x000fe80000004200 */
[----:B------:R-:W-:Y:S04]  /*4da0*/  STSM.16.MT88.4 [R50+0x22c00], R68 ;  /* 0x022c004432007844 */ /* 0x000fe80000004200 */
[----:B------:R-:W-:Y:S04]  /*4db0*/  STSM.16.MT88.4 [R50+0x23400], R64 ;  /* 0x0234004032007844 */ /* 0x000fe80000004200 */
[----:B------:R-:W-:Y:S04]  /*4dc0*/  STSM.16.MT88.4 [R50+0x23c00], R60 ;  /* 0x023c003c32007844 */ /* 0x000fe80000004200 */
[----:B------:R1:W-:Y:S01]  /*4dd0*/  STSM.16.MT88.4 [R50+0x24400], R56 ;  /* 0x0244003832007844 */ /* 0x0003e20000004200 */
[----:B------:R-:W-:-:S06]  /*4de0*/  WARPGROUP.ARRIVE ;  /* 0x00000000000079c5 */ /* 0x000fcc0000000000 */
[----:B------:R-:W-:Y:S03]  /*4df0*/  HGMMA.64x64x16.F32 R136, R24, gdesc[UR8].tnspB, R136, gsb0 ;  /* 0x40e0000818887df0 */ /* 0x000fe60008000888 */
[----:B------:R-:W-:Y:S02]  /*4e00*/  WARPGROUP.DEPBAR.LE gsb0, 0x0 ;  /* 0x00008000000079c5 */ /* 0x000fe40000010000 */
[----:B------:R-:W-:Y:S02]  /*4e10*/  F2FP.F16.F32.PACK_AB R24, R97, R96 ;  /* 0x000000606118723e */ /* 0x000fe400000000ff */
[----:B------:R-:W-:Y:S02]  /*4e20*/  F2FP.F16.F32.PACK_AB R25, R95, R94 ;  /* 0x0000005e5f19723e */ /* 0x000fe400000000ff */
[----:B------:R-:W-:Y:S02]  /*4e30*/  F2FP.F16.F32.PACK_AB R26, R93, R92 ;  /* 0x0000005c5d1a723e */ /* 0x000fe400000000ff */
[----:B------:R-:W-:-:S04]  /*4e40*/  F2FP.F16.F32.PACK_AB R27, R91, R90 ;  /* 0x0000005a5b1b723e */ /* 0x000fc800000000ff */
[----:B------:R-:W-:-:S06]  /*4e50*/  WARPGROUP.ARRIVE ;  /* 0x00000000000079c5 */ /* 0x000fcc0000000000 */
[----:B------:R-:W-:Y:S01]  /*4e60*/  HGMMA.64x64x16.F32 R136, R24, gdesc[UR4].tnspB, R136, gsb0 ;  /* 0x40e0000418887df0 */ /* 0x000fe20008000888 */
[----:B------:R-:W-:Y:S02]  /*4e70*/  F2FP.F16.F32.PACK_AB R90, R98, R99 ;  /* 0x00000063625a723e */ /* 0x000fe400000000ff */
[----:B------:R-:W-:Y:S01]  /*4e80*/  F2FP.F16.F32.PACK_AB R91, R28, R17 ;  /* 0x000000111c5b723e */ /* 0x000fe200000000ff */
[----:B------:R-:W-:Y:S01]  /*4e90*/  UMOV UR6, UR4 ;  /* 0x0000000400067c82 */ /* 0x000fe20008000000 */
[----:B------:R-:W-:Y:S01]  /*4ea0*/  UMOV UR7, 0x40000040 ;  /* 0x4000004000077882 */ /* 0x000fe20000000000 */
[----:B------:R-:W-:Y:S02]  /*4eb0*/  F2FP.F16.F32.PACK_AB R28, R32, R30 ;  /* 0x0000001e201c723e */ /* 0x000fe400000000ff */
[----:B------:R-:W-:Y:S01]  /*4ec0*/  F2FP.F16.F32.PACK_AB R29, R31, R29 ;  /* 0x0000001d1f1d723e */ /* 0x000fe200000000ff */
[----:B------:R-:W-:Y:S02]  /*4ed0*/  WARPGROUP.DEPBAR.LE gsb0, 0x0 ;  /* 0x00008000000079c5 */ /* 0x000fe40000010000 */
[----:B------:R-:W-:-:S06]  /*4ee0*/  WARPGROUP.ARRIVE ;  /* 0x00000000000079c5 */ /* 0x000fcc0000000000 */
[----:B------:R-:W-:Y:S01]  /*4ef0*/  HGMMA.64x64x16.F32 R136, R88, gdesc[UR4].tnspB, R136, gsb0 ;  /* 0x40e0000458887df0 */ /* 0x000fe20008000888 */
[----:B------:R-:W-:Y:S01]  /*4f00*/  F2FP.F16.F32.PACK_AB R30, R14, R18 ;  /* 0x000000120e1e723e */ /* 0x000fe200000000ff */
[----:B------:R-:W-:Y:S01]  /*4f10*/  UIADD3 UR4, UR10, 0x180, URZ ;  /* 0x000001800a047890 */ /* 0x000fe2000fffe03f */
[----:B------:R-:W-:Y:S01]  /*4f20*/  F2FP.F16.F32.PACK_AB R31, R36, R19 ;  /* 0x00000013241f723e */ /* 0x000fe200000000ff */
[----:B------:R-:W-:-:S05]  /*4f30*/  UMOV UR7, 0x40000040 ;  /* 0x4000004000077882 */ /* 0x000fca0000000000 */
[----:B------:R-:W-:Y:S01]  /*4f40*/  UMOV UR6, UR4 ;  /* 0x0000000400067c82 */ /* 0x000fe20008000000 */
[----:B------:R-:W-:Y:S02]  /*4f50*/  WARPGROUP.DEPBAR.LE gsb0, 0x0 ;  /* 0x00008000000079c5 */ /* 0x000fe40000010000 */
[----:B------:R-:W-:-:S06]  /*4f60*/  WARPGROUP.ARRIVE ;  /* 0x00000000000079c5 */ /* 0x000fcc0000000000 */
[----:B------:R-:W-:Y:S01]  /*4f70*/  HGMMA.64x64x16.F32 R136, R28, gdesc[UR4].tnspB, R136, gsb0 ;  /* 0x40e000041c887df0 */ /* 0x000fe20008000888 */
[----:B------:R-:W-:Y:S01]  /*4f80*/  F2FP.F16.F32.PACK_AB R32, R35, R34 ;  /* 0x000000222320723e */ /* 0x000fe200000000ff */
[----:B------:R-:W-:Y:S01]  /*4f90*/  UIADD3 UR4, UR10, 0x200, URZ ;  /* 0x000002000a047890 */ /* 0x000fe2000fffe03f */
[----:B------:R-:W-:Y:S02]  /*4fa0*/  F2FP.F16.F32.PACK_AB R33, R33, R22 ;  /* 0x000000162121723e */ /* 0x000fe400000000ff */
[----:B------:R-:W-:Y:S02]  /*4fb0*/  F2FP.F16.F32.PACK_AB R34, R21, R20 ;  /* 0x000000141522723e */ /* 0x000fe400000000ff */
[----:B------:R-:W-:Y:S01]  /*4fc0*/  F2FP.F16.F32.PACK_AB R35, R37, R13 ;  /* 0x0000000d2523723e */ /* 0x000fe200000000ff */
[----:B------:R-:W-:Y:S01]  /*4fd0*/  UMOV UR7, 0x40000040 ;  /* 0x4000004000077882 */ /* 0x000fe20000000000 */
[----:B------:R-:W-:Y:S01]  /*4fe0*/  UMOV UR6, UR4 ;  /* 0x0000000400067c82 */ /* 0x000fe20008000000 */
[----:B------:R-:W-:-:S02]  /*4ff0*/  WARPGROUP.DEPBAR.LE gsb0, 0x0 ;  /* 0x00008000000079c5 */ /* 0x000fc40000010000 */
        /* <DEDUP_REMOVED lines=12> */
[----:B------:R-:W-:Y:S01]  /*50c0*/  UIADD3 UR4, UR10, 0x300, URZ ;  /* 0x000003000a047890 */ /* 0x000fe2000fffe03f */
[----:B------:R-:W-:-:S06]  /*50d0*/  UMOV UR7, 0x40000040 ;  /* 0x4000004000077882 */ /* 0x000fcc0000000000 */
[----:B------:R-:W-:Y:S01]  /*50e0*/  UMOV UR6, UR4 ;  /* 0x0000000400067c82 */ /* 0x000fe20008000000 */
[----:B------:R-:W-:Y:S01]  /*50f0*/  VIADD R51, R2, 0x20c00 ;  /* 0x00020c0002337836 */ /* 0x000fe20000000000 */
[----:B------:R-:W-:Y:S02]  /*5100*/  WARPGROUP.DEPBAR.LE gsb0, 0x0 ;  /* 0x00008000000079c5 */ /* 0x000fe40000010000 */
[----:B------:R-:W-:Y:S02]  /*5110*/  F2FP.F16.F32.PACK_AB R24, R47, R45 ;  /* 0x0000002d2f18723e */ /* 0x000fe400000000ff */
[----:B------:R-:W-:Y:S02]  /*5120*/  F2FP.F16.F32.PACK_AB R25, R15, R46 ;  /* 0x0000002e0f19723e */ /* 0x000fe400000000ff */
[----:B------:R-:W-:Y:S02]  /*5130*/  F2FP.F16.F32.PACK_AB R26, R122, R124 ;  /* 0x0000007c7a1a723e */ /* 0x000fe400000000ff */
[----:B------:R-:W-:-:S04]  /*5140*/  F2FP.F16.F32.PACK_AB R27, R121, R123 ;  /* 0x0000007b791b723e */ /* 0x000fc800000000ff */
[----:B------:R-:W-:-:S06]  /*5150*/  WARPGROUP.ARRIVE ;  /* 0x00000000000079c5 */ /* 0x000fcc0000000000 */
[----:B------:R-:W-:Y:S01]  /*5160*/  HGMMA.64x64x16.F32 R136, R24, gdesc[UR4].tnspB, R136, gsb0 ;  /* 0x40e0000418887df0 */ /* 0x000fe20008000888 */
[----:B------:R-:W-:Y:S01]  /*5170*/  LEA R13, R12, R51, 0xd ;  /* 0x000000330c0d7211 */ /* 0x000fe200078e68ff */
[----:B------:R-:W-:Y:S01]  /*5180*/  UIADD3 UR10, UR10, 0x380, URZ ;  /* 0x000003800a0a7890 */ /* 0x000fe2000fffe03f */
[----:B------:R-:W-:Y:S02]  /*5190*/  F2FP.F16.F32.PACK_AB R48, R210, R48 ;  /* 0x00000030d230723e */ /* 0x000fe400000000ff */
[----:B------:R-:W-:Y:S02]  /*51a0*/  F2FP.F16.F32.PACK_AB R49, R206, R49 ;  /* 0x00000031ce31723e */ /* 0x000fe400000000ff */
[----:B-1----:R-:W-:Y:S02]  /*51b0*/  F2FP.F16.F32.PACK_AB R50, R209, R207 ;  /* 0x000000cfd132723e */ /* 0x002fe400000000ff */
[----:B------:R-:W-:Y:S01]  /*51c0*/  F2FP.F16.F32.PACK_AB R51, R208, R205 ;  /* 0x000000cdd033723e */ /* 0x000fe200000000ff */
[----:B------:R-:W-:Y:S01]  /*51d0*/  UMOV UR11, 0x40000040 ;  /* 0x40000040000b7882 */ /* 0x000fe20000000000 */
[----:B------:R-:W-:-:S02]  /*51e0*/  WARPGROUP.DEPBAR.LE gsb0, 0x0 ;  /* 0x00008000000079c5 */ /* 0x000fc40000010000 */
[----:B------:R-:W-:-:S06]  /*51f0*/  WARPGROUP.ARRIVE ;  /* 0x00000000000079c5 */ /* 0x000fcc0000000000 */
[----:B------:R-:W-:Y:S01]  /*5200*/  HGMMA.64x64x16.F32 R136, R48, gdesc[UR8].tnspB, R136, gsb0 ;  /* 0x40e0000830887df0 */ /* 0x000fe20008000888 */
[----:B------:R-:W-:-:S04]  /*5210*/  SHF.R.U32.HI R13, RZ, 0x4, R13 ;  /* 0x00000004ff0d7819 */ /* 0x000fc8000001160d */
[----:B------:R-:W-:Y:S02]  /*5220*/  LOP3.LUT R13, R13, 0x3fff, RZ, 0xc0, !PT ;  /* 0x00003fff0d0d7812 */ /* 0x000fe400078ec0ff */
[----:B------:R-:W-:Y:S02]  /*5230*/  R2UR UR4, R2 ;  /* 0x00000000020472ca */ /* 0x000fe400000e0000 */
[----:B------:R-:W-:-:S05]  /*5240*/  LOP3.LUT R14, R13, 0x10000, RZ, 0xfc, !PT ;  /* 0x000100000d0e7812 */ /* 0x000fca00078efcff */
[----:B------:R-:W-:-:S05]  /*5250*/  IMAD R14, R5, 0x800, R14 ;  /* 0x00000800050e7824 */ /* 0x000fca00078e020e */
[----:B------:R-:W-:Y:S01]  /*5260*/  R2UR UR8, R14 ;  /* 0x000000000e0872ca */ /* 0x000fe200000e0000 */
[----:B------:R-:W-:-:S04]  /*5270*/  USHF.R.U32.HI UR4, URZ, 0x4, UR4 ;  /* 0x000000043f047899 */ /* 0x000fc80008011604 */
[----:B------:R-:W-:Y:S01]  /*5280*/  ULOP3.LUT UR9, UR4, 0x3fff, URZ, 0xc0, !UPT ;  /* 0x00003fff04097892 */ /* 0x000fe2000f8ec03f */
[----:B------:R-:W-:Y:S02]  /*5290*/  WARPGROUP.DEPBAR.LE gsb0, 0x0 ;  /* 0x00008000000079c5 */ /* 0x000fe40000010000 */
[----:B------:R1:W-:Y:S06]  /*52a0*/  MEMBAR.ALL.CTA ;  /* 0x0000000000007992 */ /* 0x0003ec0000008000 */
[----:B-1----:R-:W1:Y:S02]  /*52b0*/  FENCE.VIEW.ASYNC.S ;  /* 0x00000000000073c6 */ /* 0x002e640000000000 */
[----:B-1----:R-:W-:Y:S06]  /*52c0*/  BAR.SYNC.DEFER_BLOCKING 0x9, 0x100 ;  /* 0x0244000000007b1d */ /* 0x002fec0000010000 */
[----:B------:R-:W-:Y:S01]  /*52d0*/  UMOV UR4, UR8 ;  /* 0x0000000800047c82 */ /* 0x000fe20008000000 */
[----:B------:R-:W-:Y:S01]  /*52e0*/  UMOV UR5, 0x40000040 ;  /* 0x4000004000057882 */ /* 0x000fe20000000000 */
[----:B------:R-:W-:Y:S01]  /*52f0*/  UMOV UR6, UR9 ;  /* 0x0000000900067c82 */ /* 0x000fe20008000000 */
[----:B------:R-:W-:Y:S01]  /*5300*/  UMOV UR7, 0x40000040 ;  /* 0x4000004000077882 */ /* 0x000fe20000000000 */
[----:B------:R-:W-:-:S06]  /*5310*/  WARPGROUP.ARRIVE ;  /* 0x00000000000079c5 */ /* 0x000fcc0000000000 */
[----:B------:R-:W-:Y:S01]  /*5320*/  HGMMA.64x64x16.F32 R24, gdesc[UR4].tnspB, RZ, !UPT, gsb0 ;  /* 0x40e00000041879f0 */ /* 0x000fe2000c0008ff */
[----:B------:R-:W-:Y:S02]  /*5330*/  UIADD3 UR4, UR8, 0x2, URZ ;  /* 0x0000000208047890 */ /* 0x000fe4000fffe03f */
[----:B------:R-:W-:Y:S01]  /*5340*/  UIADD3 UR6, UR9, 0x80, URZ ;  /* 0x0000008009067890 */ /* 0x000fe2000fffe03f */
[----:B------:R-:W-:Y:S01]  /*5350*/  UMOV UR5, 0x40000040 ;  /* 0x4000004000057882 */ /* 0x000fe20000000000 */
[----:B------:R-:W-:Y:S01]  /*5360*/  UMOV UR7, 0x40000040 ;  /* 0x4000004000077882 */ /* 0x000fe20000000000 */
[----:B------:R-:W-:Y:S02]  /*5370*/  WARPGROUP.DEPBAR.LE gsb0, 0x0 ;  /* 0x00008000000079c5 */ /* 0x000fe40000010000 */
[----:B------:R-:W-:-:S06]  /*5380*/  WARPGROUP.ARRIVE ;  /* 0x00000000000079c5 */ /* 0x000fcc0000000000 */
[----:B------:R-:W-:Y:S01]  /*5390*/  HGMMA.64x64x16.F32 R24, gdesc[UR4].tnspB, R24, gsb0 ;  /* 0x40e00000041879f0 */ /* 0x000fe20008000818 */
        /* <DEDUP_REMOVED lines=41> */
[----:B------:R-:W-:Y:S03]  /*5630*/  HGMMA.64x64x16.F32 R24, gdesc[UR4].tnspB, R24, gsb0 ;  /* 0x40e00000041879f0 */ /* 0x000fe60008000818 */
[----:B------:R-:W-:Y:S02]  /*5640*/  WARPGROUP.DEPBAR.LE gsb0, 0x0 ;  /* 0x00008000000079c5 */ /* 0x000fe40000010000 */
[----:B----4-:R-:W-:Y:S05]  /*5650*/  @!P0 BRA `(.L_x_24) ;  /* 0x0000000000048947 */ /* 0x010fea0003800000 */
[----:B------:R-:W-:Y:S01]  /*5660*/  BPT.TRAP 0x1 ;  /* 0x000000040000795c */ /* 0x000fe20000300000 */
.L_x_24:
[----:B-----5:R-:W-:Y:S01]  /*5670*/  IMAD R0, R5, 0x400, R0 ;  /* 0x0000040005007824 */ /* 0x020fe200078e0200 */
[----:B------:R-:W-:Y:S01]  /*5680*/  UMOV UR7, 0x40000040 ;  /* 0x4000004000077882 */ /* 0x000fe20000000000 */
[----:B------:R-:W1:Y:S03]  /*5690*/  S2R R13, SR_TID.X ;  /* 0x00000000000d7919 */ /* 0x000e660000002100 */
[----:B------:R-:W-:Y:S02]  /*56a0*/  R2UR UR4, R0 ;  /* 0x00000000000472ca */ /* 0x000fe400000e0000 */
[----:B------:R-:W-:-:S04]  /*56b0*/  IADD3 R0, R3, 0x30c40, RZ ;  /* 0x00030c4003007810 */ /* 0x000fc80007ffe0ff */
[----:B------:R-:W-:-:S04]  /*56c0*/  PRMT R0, RZ, 0x654, R0 ;  /* 0x00000654ff007816 */ /* 0x000fc80000000000 */
[----:B------:R2:W-:Y:S01]  /*56d0*/  SYNCS.ARRIVE.TRANS64.RED.A1T0 RZ, [R0+URZ], RZ ;  /* 0x000000ff00ff79a7 */ /* 0x0005e2000810043f */
[----:B------:R-:W-:Y:S02]  /*56e0*/  WARPGROUP.ARRIVE ;  /* 0x00000000000079c5 */ /* 0x000fe40000000000 */
[----:B------:R-:W-:-:S04]  /*56f0*/  UMOV UR6, UR4 ;  /* 0x0000000400067c82 */ /* 0x000fc80008000000 */
[----:B------:R-:W-:Y:S01]  /*5700*/  HGMMA.64x64x16.F32 R168, R84, gdesc[UR4].tnspB, R168, gsb0 ;  /* 0x40e0000454a87df0 */ /* 0x000fe200080008a8 */
[----:B------:R-:W-:Y:S01]  /*5710*/  UIADD3 UR6, UR4, 0x80, URZ ;  /* 0x0000008004067890 */ /* 0x000fe2000fffe03f */
[----:B------:R-:W-:Y:S01]  /*5720*/  UMOV UR7, 0x40000040 ;  /* 0x4000004000077882 */ /* 0x000fe20000000000 */
[----:B-1----:R-:W-:-:S05]  /*5730*/  SHF.R.U32.HI R14, RZ, 0x7, R13 ;  /* 0x00000007ff0e7819 */ /* 0x002fca000001160d */
[C---:B------:R-:W-:Y:S02]  /*5740*/  VIADD R13, R14.reuse, 0x9 ;  /* 0x000000090e0d7836 */ /* 0x040fe40000000000 */
[----:B--2---:R-:W-:Y:S01]  /*5750*/  VIADD R0, R14, 0xc ;  /* 0x0000000c0e007836 */ /* 0x004fe20000000000 */
[----:B------:R-:W-:Y:S02]  /*5760*/  WARPGROUP.DEPBAR.LE gsb0, 0x0 ;  /* 0x00008000000079c5 */ /* 0x000fe40000010000 */
[----:B------:R-:W-:-:S06]  /*5770*/  WARPGROUP.ARRIVE ;  /* 0x00000000000079c5 */ /* 0x000fcc0000000000 */
[----:B------:R-:W-:Y:S01]  /*5780*/  HGMMA.64x64x16.F32 R168, R80, gdesc[UR4].tnspB, R168, gsb0 ;  /* 0x40e0000450a87df0 */ /* 0x000fe200080008a8 */
[----:B------:R-:W-:Y:S01]  /*5790*/  UIADD3 UR6, UR4, 0x100, URZ ;  /* 0x0000010004067890 */ /* 0x000fe2000fffe03f */
[----:B------:R-:W-:Y:S01]  /*57a0*/  UMOV UR7, 0x40000040 ;  /* 0x4000004000077882 */ /* 0x000fe20000000000 */
        /* <DEDUP_REMOVED lines=20> */
[----:B------:R-:W-:Y:S01]  /*58f0*/  UIADD3 UR4, UR4, 0x380, URZ ;  /* 0x0000038004047890 */ /* 0x000fe2000fffe03f */
[----:B------:R-:W-:Y:S02]  /*5900*/  WARPGROUP.DEPBAR.LE gsb0, 0x0 ;  /* 0x00008000000079c5 */ /* 0x000fe40000010000 */
[----:B------:R-:W-:-:S06]  /*5910*/  WARPGROUP.ARRIVE ;  /* 0x00000000000079c5 */ /* 0x000fcc0000000000 */
[----:B------:R-:W-:Y:S01]  /*5920*/  HGMMA.64x64x16.F32 R168, R60, gdesc[UR4].tnspB, R168, gsb0 ;  /* 0x40e000043ca87df0 */ /* 0x000fe200080008a8 */
[----:B------:R-:W-:Y:S01]  /*5930*/  UMOV UR6, UR4 ;  /* 0x0000000400067c82 */ /* 0x000fe20008000000 */
[----:B------:R-:W-:Y:S01]  /*5940*/  UMOV UR7, 0x40000040 ;  /* 0x4000004000077882 */ /* 0x000fe20000000000 */
[----:B------:R-:W-:Y:S02]  /*5950*/  WARPGROUP.DEPBAR.LE gsb0, 0x0 ;  /* 0x00008000000079c5 */ /* 0x000fe40000010000 */
[----:B------:R-:W-:-:S06]  /*5960*/  WARPGROUP.ARRIVE ;  /* 0x00000000000079c5 */ /* 0x000fcc0000000000 */
[----:B------:R-:W-:Y:S03]  /*5970*/  HGMMA.64x64x16.F32 R168, R56, gdesc[UR4].tnspB, R168, gsb0 ;  /* 0x40e0000438a87df0 */ /* 0x000fe600080008a8 */
[----:B------:R-:W-:Y:S02]  /*5980*/  WARPGROUP.DEPBAR.LE gsb0, 0x0 ;  /* 0x00008000000079c5 */ /* 0x000fe40000010000 */
[----:B------:R1:W-:Y:S06]  /*5990*/  BAR.SYNC.DEFER_BLOCKING R13, 0xa0 ;  /* 0x0002800d0000751d */ /* 0x0003ec0000010000 */
[----:B------:R1:W-:Y:S04]  /*59a0*/  STS.128 [R4+0x8000], R24 ;  /* 0x0080001804007388 */ /* 0x0003e80000000c00 */
[----:B------:R1:W-:Y:S04]  /*59b0*/  STS.128 [R4+0x8800], R28 ;  /* 0x0088001c04007388 */ /* 0x0003e80000000c00 */
[----:B------:R1:W-:Y:S04]  /*59c0*/  STS.128 [R4+0x9000], R32 ;  /* 0x0090002004007388 */ /* 0x0003e80000000c00 */
[----:B------:R1:W-:Y:S04]  /*59d0*/  STS.128 [R4+0x9800], R36 ;  /* 0x0098002404007388 */ /* 0x0003e80000000c00 */
[----:B------:R1:W-:Y:S04]  /*59e0*/  STS.128 [R4+0xa000], R40 ;  /* 0x00a0002804007388 */ /* 0x0003e80000000c00 */
[----:B------:R1:W-:Y:S04]  /*59f0*/  STS.128 [R4+0xa800], R44 ;  /* 0x00a8002c04007388 */ /* 0x0003e80000000c00 */
[----:B------:R1:W-:Y:S04]  /*5a00*/  STS.128 [R4+0xb000], R48 ;  /* 0x00b0003004007388 */ /* 0x0003e80000000c00 */
[----:B------:R1:W-:Y:S01]  /*5a10*/  STS.128 [R4+0xb800], R52 ;  /* 0x00b8003404007388 */ /* 0x0003e20000000c00 */
[----:B------:R-:W-:Y:S01]  /*5a20*/  @!PT LDS RZ, [RZ] ;  /* 0x00000000fffff984 */ /* 0x000fe20000000800 */
[----:B------:R-:W-:Y:S01]  /*5a30*/  @!PT LDS RZ, [RZ] ;  /* 0x00000000fffff984 */ /* 0x000fe20000000800 */
[----:B------:R-:W-:Y:S01]  /*5a40*/  @!PT LDS RZ, [RZ] ;  /* 0x00000000fffff984 */ /* 0x000fe20000000800 */
[----:B------:R-:W-:Y:S01]  /*5a50*/  @!PT LDS RZ, [RZ] ;  /* 0x00000000fffff984 */ /* 0x000fe20000000800 */
[----:B------:R2:W-:Y:S06]  /*5a60*/  MEMBAR.ALL.CTA ;  /* 0x0000000000007992 */ /* 0x0005ec0000008000 */
[----:B--2---:R-:W2:Y:S02]  /*5a70*/  FENCE.VIEW.ASYNC.S ;  /* 0x00000000000073c6 */ /* 0x004ea40000000000 */
[----:B--2---:R1:W-:Y:S06]  /*5a80*/  BAR.ARV R0, 0xa0 ;  /* 0x000280000000751d */ /* 0x0043ec0000002000 */
[----:B------:R-:W-:Y:S05]  /*5a90*/  @!P0 BRA `(.L_x_25) ;  /* 0x0000000000048947 */ /* 0x000fea0003800000 */
[----:B------:R-:W-:Y:S01]  /*5aa0*/  BPT.TRAP 0x1 ;  /* 0x000000040000795c */ /* 0x000fe20000300000 */
.L_x_25:
[----:B-1----:R-:W2:Y:S01]  /*5ab0*/  LDL R0, [R1] ;  /* 0x0000000001007983 */ /* 0x002ea20000100800 */
[----:B------:R-:W-:Y:S01]  /*5ac0*/  VIADD R7, R7, 0x1 ;  /* 0x0000000107077836 */ /* 0x000fe20000000000 */
[----:B------:R-:W-:Y:S01]  /*5ad0*/  IADD3 R3, R3, 0x30c20, RZ ;  /* 0x00030c2003037810 */ /* 0x000fe20007ffe0ff */
[----:B------:R-:W-:-:S03]  /*5ae0*/  VIADD R5, R5, 0x1 ;  /* 0x0000000105057836 */ /* 0x000fc60000000000 */
[----:B------:R-:W-:Y:S02]  /*5af0*/  PRMT R3, RZ, 0x654, R3 ;  /* 0x00000654ff037816 */ /* 0x000fe40000000003 */
[C---:B------:R-:W-:Y:S02]  /*5b00*/  ISETP.NE.AND P0, PT, R5.reuse, 0x2, PT ;  /* 0x000000020500780c */ /* 0x040fe40003f05270 */
[----:B------:R1:W-:Y:S02]  /*5b10*/  SYNCS.ARRIVE.TRANS64.RED.A1T0 RZ, [R3+URZ], RZ ;  /* 0x000000ff03ff79a7 */ /* 0x0003e4000810043f */
[----:B------:R-:W-:Y:S02]  /*5b20*/  SEL R5, R5, RZ, P0 ;  /* 0x000000ff05057207 */ /* 0x000fe40000000000 */
[----:B-1----:R-:W-:-:S04]  /*5b30*/  SEL R3, RZ, 0x1, P0 ;  /* 0x00000001ff037807 */ /* 0x002fc80000000000 */
[----:B------:R-:W-:Y:S02]  /*5b40*/  LOP3.LUT R6, R6, R3, RZ, 0x3c, !PT ;  /* 0x0000000306067212 */ /* 0x000fe400078e3cff */
[----:B--2---:R-:W-:-:S13]  /*5b50*/  ISETP.GE.AND P1, PT, R7, R0, PT ;  /* 0x000000000700720c */ /* 0x004fda0003f26270 */
[----:B------:R-:W-:Y:S05]  /*5b60*/  @!P1 BRA `(.L_x_26) ;  /* 0xffffffb800549947 */ /* 0x000fea000383ffff */
.L_x_15:
[----:B------:R-:W-:Y:S01]  /*5b70*/  LOP3.LUT P0, RZ, R2, 0x3ff, RZ, 0xc0, !PT ;  /* 0x000003ff02ff7812 */ /* 0x000fe2000780c0ff */
[----:B------:R-:W-:Y:S02]  /*5b80*/  ULDC UR4, c[0x0][0x740] ;  /* 0x0001d00000047ab9 */ /* 0x000fe40000000800 */
[----:B------:R-:W-:Y:S01]  /*5b90*/  FMUL.FTZ R168, R168, UR4 ;  /* 0x00000004a8a87c20 */ /* 0x000fe20008410000 */
        /* <DEDUP_REMOVED lines=31> */
[----:B------:R-:W-:Y:S06]  /*5d90*/  @!P0 BRA `(.L_x_27) ;  /* 0x0000000000408947 */ /* 0x000fec0003800000 */
[----:B------:R-:W-:Y:S01]  /*5da0*/  MOV R0, 0x0 ;  /* 0x0000000000007802 */ /* 0x000fe20000000f00 */
[----:B------:R-:W-:Y:S01]  /*5db0*/  ULDC.64 UR4, c[0x4][0x90] ;  /* 0x0100240000047ab9 */ /* 0x000fe20000000a00 */
[----:B------:R-:W-:Y:S01]  /*5dc0*/  ULDC.64 UR6, c[0x4][0x98] ;  /* 0x0100260000067ab9 */ /* 0x000fe20000000a00 */
[----:B------:R-:W-:Y:S01]  /*5dd0*/  MOV R4, UR4 ;  /* 0x0000000400047c02 */ /* 0x000fe20008000f00 */
[----:B------:R3:W4:Y:S01]  /*5de0*/  LDC.64 R14, c[0x4][R0] ;  /* 0x01000000000e7b82 */ /* 0x0007220000000a00 */
        /* <DEDUP_REMOVED lines=8> */
[----:B-1-3--:R-:W-:-:S07]  /*5e70*/  IMAD.MOV.U32 R13, RZ, RZ, RZ ;  /* 0x000000ffff0d7224 */ /* 0x00afce00078e00ff */
[----:B------:R-:W-:-:S07]  /*5e80*/  LEPC R20, `(.L_x_27) ;  /* 0x000000001014794e */ /* 0x000fce0000000000 */
[----:B--2-4-:R-:W-:Y:S05]  /*5e90*/  CALL.ABS.NOINC R14 ;  /* 0x000000000e007343 */ /* 0x014fea0003c00000 */
.L_x_27:
[----:B------:R-:W-:-:S04]  /*5ea0*/  IADD3 R22, R2, 0x4000, RZ ;  /* 0x0000400002167810 */ /* 0x000fc80007ffe0ff */
[----:B------:R-:W-:-:S13]  /*5eb0*/  LOP3.LUT P0, RZ, R22, 0x3ff, RZ, 0xc0, !PT ;  /* 0x000003ff16ff7812 */ /* 0x000fda000780c0ff */
[----:B------:R-:W-:Y:S05]  /*5ec0*/  @!P0 BRA `(.L_x_28) ;  /* 0x0000000000408947 */ /* 0x000fea0003800000 */
[----:B------:R-:W-:Y:S01]  /*5ed0*/  MOV R0, 0x0 ;  /* 0x0000000000007802 */ /* 0x000fe20000000f00 */
[----:B------:R-:W-:Y:S01]  /*5ee0*/  ULDC.64 UR4, c[0x4][0x90] ;  /* 0x0100240000047ab9 */ /* 0x000fe20000000a00 */
[----:B------:R-:W-:Y:S01]  /*5ef0*/  ULDC.64 UR6, c[0x4][0x18] ;  /* 0x0100060000067ab9 */ /* 0x000fe20000000a00 */
[----:B------:R-:W-:Y:S01]  /*5f00*/  IMAD.U32 R4, RZ, RZ, UR4 ;  /* 0x00000004ff047e24 */ /* 0x000fe2000f8e00ff */
[----:B------:R3:W4:Y:S01]  /*5f10*/  LDC.64 R14, c[0x4][R0] ;  /* 0x01000000000e7b82 */ /* 0x0007220000000a00 */
[----:B------:R-:W-:Y:S01]  /*5f20*/  IMAD.U32 R5, RZ, RZ, UR5 ;  /* 0x00000005ff057e24 */ /* 0x000fe2000f8e00ff */
[----:B------:R-:W-:Y:S01]  /*5f30*/  ULDC.64 UR4, c[0x4][0x98] ;  /* 0x0100260000047ab9 */ /* 0x000fe20000000a00 */
[----:B------:R-:W-:Y:S01]  /*5f40*/  IMAD.U32 R10, RZ, RZ, UR6 ;  /* 0x00000006ff0a7e24 */ /* 0x000fe2000f8e00ff */
[----:B------:R-:W-:Y:S01]  /*5f50*/  MOV R6, UR4 ;  /* 0x0000000400067c02 */ /* 0x000fe20008000f00 */
[----:B------:R-:W-:Y:S01]  /*5f60*/  IMAD.U32 R7, RZ, RZ, UR5 ;  /* 0x00000005ff077e24 */ /* 0x000fe2000f8e00ff */
[----:B------:R-:W-:Y:S01]  /*5f70*/  MOV R11, UR7 ;  /* 0x00000007000b7c02 */ /* 0x000fe20008000f00 */
[----:B------:R-:W-:Y:S01]  /*5f80*/  IMAD.MOV.U32 R8, RZ, RZ, 0x70 ;  /* 0x00000070ff087424 */ /* 0x000fe200078e00ff */
[----:B-1----:R-:W-:Y:S01]  /*5f90*/  MOV R13, RZ ;  /* 0x000000ff000d7202 */ /* 0x002fe20000000f00 */
[----:B---3--:R-:W-:-:S07]  /*5fa0*/  IMAD.MOV.U32 R12, RZ, RZ, 0x1 ;  /* 0x00000001ff0c7424 */ /* 0x008fce00078e00ff */
[----:B------:R-:W-:-:S07]  /*5fb0*/  LEPC R20, `(.L_x_28) ;  /* 0x000000001014794e */ /* 0x000fce0000000000 */
[----:B--2-4-:R-:W-:Y:S05]  /*5fc0*/  CALL.ABS.NOINC R14 ;  /* 0x000000000e007343 */ /* 0x014fea0003c00000 */
.L_x_28:
        /* <DEDUP_REMOVED lines=9> */
[----:B------:R-:W-:Y:S01]  /*6060*/  MOV R6, UR6 ;  /* 0x0000000600067c02 */ /* 0x000fe20008000f00 */
[----:B------:R-:W-:Y:S01]  /*6070*/  IMAD.U32 R7, RZ, RZ, UR7 ;  /* 0x00000007ff077e24 */ /* 0x000fe2000f8e00ff */
[----:B------:R-:W-:Y:S01]  /*6080*/  MOV R11, UR5 ;  /* 0x00000005000b7c02 */ /* 0x000fe20008000f00 */
[----:B------:R-:W-:Y:S01]  /*6090*/  IMAD.U32 R10, RZ, RZ, UR4 ;  /* 0x00000004ff0a7e24 */ /* 0x000fe2000f8e00ff */
[----:B-1----:R-:W-:Y:S01]  /*60a0*/  MOV R13, RZ ;  /* 0x000000ff000d7202 */ /* 0x002fe20000000f00 */
[----:B------:R-:W-:-:S02]  /*60b0*/  IMAD.MOV.U32 R8, RZ, RZ, 0x70 ;  /* 0x00000070ff087424 */ /* 0x000fc400078e00ff */
[----:B---3--:R-:W-:-:S07]  /*60c0*/  IMAD.MOV.U32 R12, RZ, RZ, 0x1 ;  /* 0x00000001ff0c7424 */ /* 0x008fce00078e00ff */
[----:B------:R-:W-:-:S07]  /*60d0*/  LEPC R20, `(.L_x_29) ;  /* 0x000000001014794e */ /* 0x000fce0000000000 */
[----:B--2-4-:R-:W-:Y:S05]  /*60e0*/  CALL.ABS.NOINC R14 ;  /* 0x000000000e007343 */ /* 0x014fea0003c00000 */
.L_x_29:
        /* <DEDUP_REMOVED lines=18> */
.L_x_30:
[----:B------:R-:W3:Y:S01]  /*6210*/  S2R R0, SR_TID.X ;  /* 0x0000000000007919 */ /* 0x000ee20000002100 */
[----:B------:R-:W-:Y:S02]  /*6220*/  F2FP.F16.F32.PACK_AB R136, R137, R136 ;  /* 0x000000888988723e */ /* 0x000fe400000000ff */
[----:B------:R-:W-:Y:S01]  /*6230*/  F2FP.F16.F32.PACK_AB R137, R139, R138 ;  /* 0x0000008a8b89723e */ /* 0x000fe200000000ff */
[----:B------:R-:W4:Y:S01]  /*6240*/  S2R R3, SR_TID.X ;  /* 0x0000000000037919 */ /* 0x000f220000002100 */
[----:B------:R-:W-:Y:S02]  /*6250*/  F2FP.F16.F32.PACK_AB R144, R145, R144 ;  /* 0x000000909190723e */ /* 0x000fe400000000ff */
[----:B------:R-:W-:Y:S01]  /*6260*/  F2FP.F16.F32.PACK_AB R138, R141, R140 ;  /* 0x0000008c8d8a723e */ /* 0x000fe200000000ff */
[----:B------:R-:W-:Y:S01]  /*6270*/  BAR.SYNC.DEFER_BLOCKING 0x1, 0x100 ;  /* 0x0044000000007b1d */ /* 0x000fe20000010000 */
        /* <DEDUP_REMOVED lines=11> */
[----:B------:R-:W-:Y:S01]  /*6330*/  F2FP.F16.F32.PACK_AB R163, R167, R166 ;  /* 0x000000a6a7a3723e */ /* 0x000fe200000000ff */
[----:B---3--:R-:W-:Y:S01]  /*6340*/  VIADD R7, R0, 0xffffff80 ;  /* 0xffffff8000077836 */ /* 0x008fe20000000000 */
[----:B------:R-:W-:Y:S02]  /*6350*/  F2FP.F16.F32.PACK_AB R8, R177, R176 ;  /* 0x000000b0b108723e */ /* 0x000fe400000000ff */
[----:B------:R-:W-:Y:S01]  /*6360*/  F2FP.F16.F32.PACK_AB R10, R181, R180 ;  /* 0x000000b4b50a723e */ /* 0x000fe200000000ff */
[----:B----4-:R-:W-:Y:S01]  /*6370*/  VIADD R3, R3, 0xffffff80 ;  /* 0xffffff8003037836 */ /* 0x010fe20000000000 */
[----:B------:R-:W-:-:S02]  /*6380*/  SHF.R.S32.HI R4, RZ, 0x1f, R7 ;  /* 0x0000001fff047819 */ /* 0x000fc40000011407 */
[----:B------:R-:W-:Y:S02]  /*6390*/  F2FP.F16.F32.PACK_AB R11, R183, R182 ;  /* 0x000000b6b70b723e */ /* 0x000fe400000000ff */
[----:B------:R-:W-:Y:S02]  /*63a0*/  LEA.HI R0, R4, R7, RZ, 0x4 ;  /* 0x0000000704007211 */ /* 0x000fe400078f20ff */
[----:B------:R-:W-:Y:S02]  /*63b0*/  SHF.R.S32.HI R6, RZ, 0x1f, R3 ;  /* 0x0000001fff067819 */ /* 0x000fe40000011403 */
[----:B------:R-:W-:Y:S02]  /*63c0*/  LOP3.LUT R0, R0, 0xfffffff0, RZ, 0xc0, !PT ;  /* 0xfffffff000007812 */ /* 0x000fe400078ec0ff */
[----:B------:R-:W-:Y:S02]  /*63d0*/  LEA.HI R6, R6, R3, RZ, 0x4 ;  /* 0x0000000306067211 */ /* 0x000fe400078f20ff */
[----:B------:R-:W-:-:S02]  /*63e0*/  IADD3 R0, R7, -R0, RZ ;  /* 0x8000000007007210 */ /* 0x000fc40007ffe0ff */
[----:B--2---:R-:W-:Y:S02]  /*63f0*/  SHF.R.S32.HI R9, RZ, 0x4, R6 ;  /* 0x00000004ff097819 */ /* 0x004fe40000011406 */
[----:B------:R-:W-:Y:S02]  /*6400*/  SHF.R.S32.HI R3, RZ, 0x1f, R0 ;  /* 0x0000001fff037819 */ /* 0x000fe40000011400 */
[----:B------:R-:W-:Y:S02]  /*6410*/  LEA.HI R6, R6, R9, RZ, 0x1 ;  /* 0x0000000906067211 */ /* 0x000fe400078f08ff */
[----:B------:R-:W-:Y:S02]  /*6420*/  LEA.HI R3, R3, R0, RZ, 0x3 ;  /* 0x0000000003037211 */ /* 0x000fe400078f18ff */
[----:B------:R-:W-:Y:S02]  /*6430*/  LOP3.LUT R6, R6, 0xfffffffe, RZ, 0xc0, !PT ;  /* 0xfffffffe06067812 */ /* 0x000fe400078ec0ff */
[C---:B------:R-:W-:Y:S01]  /*6440*/  LOP3.LUT R5, R3.reuse, 0xfffffff8, RZ, 0xc0, !PT ;  /* 0xfffffff803057812 */ /* 0x040fe200078ec0ff */
[----:B------:R-:W-:Y:S01]  /*6450*/  IMAD.SHL.U32 R3, R3, 0x40, RZ ;  /* 0x0000004003037824 */ /* 0x000fe200078e00ff */
[----:B------:R-:W-:Y:S01]  /*6460*/  LEA.HI R4, R4, R7, RZ, 0x5 ;  /* 0x0000000704047211 */ /* 0x000fe200078f28ff */
[----:B------:R-:W-:Y:S01]  /*6470*/  IMAD.IADD R6, R9, 0x1, -R6 ;  /* 0x0000000109067824 */ /* 0x000fe200078e0a06 */
[----:B------:R-:W-:Y:S01]  /*6480*/  F2FP.F16.F32.PACK_AB R9, R179, R178 ;  /* 0x000000b2b309723e */ /* 0x000fe200000000ff */
[----:B------:R-:W-:Y:S01]  /*6490*/  IMAD.IADD R5, R0, 0x1, -R5 ;  /* 0x0000000100057824 */ /* 0x000fe200078e0a05 */
[----:B------:R-:W-:Y:S01]  /*64a0*/  SHF.R.S32.HI R22, RZ, 0x5, R4 ;  /* 0x00000005ff167819 */ /* 0x000fe20000011404 */
[----:B------:R-:W-:Y:S01]  /*64b0*/  IMAD.SHL.U32 R7, R6, 0x8, RZ ;  /* 0x0000000806077824 */ /* 0x000fe200078e00ff */
[----:B------:R-:W-:-:S02]  /*64c0*/  LOP3.LUT R3, R3, 0x7ffffe00, RZ, 0xc0, !PT ;  /* 0x7ffffe0003037812 */ /* 0x000fc400078ec0ff */
[C---:B------:R-:W-:Y:S02]  /*64d0*/  SHF.L.U32 R0, R5.reuse, 0x6, RZ ;  /* 0x0000000605007819 */ /* 0x040fe400000006ff */
[----:B------:R-:W-:Y:S02]  /*64e0*/  LEA R3, R22, R3, 0xa ;  /* 0x0000000316037211 */ /* 0x000fe400078e50ff */
[----:B------:R-:W-:Y:S01]  /*64f0*/  LOP3.LUT R0, R0, 0x1c0, RZ, 0xc0, !PT ;  /* 0x000001c000007812 */ /* 0x000fe200078ec0ff */
[----:B------:R-:W2:Y:S01]  /*6500*/  SHFL.IDX PT, R22, R22, RZ, 0x1f ;  /* 0x00001fff16167589 */ /* 0x000ea200000e0000 */
[----:B------:R-:W-:Y:S02]  /*6510*/  R2P PR, R5, 0x6 ;  /* 0x0000000605007804 */ /* 0x000fe40000000000 */
[----:B------:R-:W-:Y:S02]  /*6520*/  LOP3.LUT R7, R0, 0x8, R7, 0xf8, !PT ;  /* 0x0000000800077812 */ /* 0x000fe400078ef807 */
[----:B------:R-:W-:-:S02]  /*6530*/  SHF.R.U32.HI R0, RZ, 0x3, R0 ;  /* 0x00000003ff007819 */ /* 0x000fc40000011600 */
[----:B------:R-:W-:Y:S02]  /*6540*/  MOV R4, 0x40 ;  /* 0x0000004000047802 */ /* 0x000fe40000000f00 */
[----:B------:R-:W-:Y:S02]  /*6550*/  LOP3.LUT R0, R7, R0, RZ, 0x3c, !PT ;  /* 0x0000000007007212 */ /* 0x000fe400078e3cff */
[----:B------:R-:W-:Y:S02]  /*6560*/  SEL R4, R4, 0xffffffc0, !P2 ;  /* 0xffffffc004047807 */ /* 0x000fe40005000000 */
[----:B------:R-:W-:Y:S01]  /*6570*/  F2FP.F16.F32.PACK_AB R5, R171, R170 ;  /* 0x000000aaab05723e */ /* 0x000fe200000000ff */
[----:B------:R-:W-:Y:S01]  /*6580*/  IMAD.IADD R3, R0, 0x1, R3 ;  /* 0x0000000100037824 */ /* 0x000fe200078e0203 */
[----:B------:R-:W-:Y:S01]  /*6590*/  F2FP.F16.F32.PACK_AB R6, R173, R172 ;  /* 0x000000acad06723e */ /* 0x000fe200000000ff */
[----:B------:R-:W-:Y:S01]  /*65a0*/  IMAD.MOV.U32 R0, RZ, RZ, 0x20 ;  /* 0x00000020ff007424 */ /* 0x000fe200078e00ff */
[----:B------:R-:W-:Y:S01]  /*65b0*/  F2FP.F16.F32.PACK_AB R7, R175, R174 ;  /* 0x000000aeaf07723e */ /* 0x000fe200000000ff */
[----:B------:R-:W-:Y:S01]  /*65c0*/  IMAD R3, R3, 0x2, R2 ;  /* 0x0000000203037824 */ /* 0x000fe200078e0202 */
[----:B------:R-:W-:-:S02]  /*65d0*/  F2FP.F16.F32.PACK_AB R12, R185, R184 ;  /* 0x000000b8b90c723e */ /* 0x000fc400000000ff */
[----:B------:R-:W-:Y:S02]  /*65e0*/  SEL R0, R0, 0xffffffe0, !P1 ;  /* 0xffffffe000007807 */ /* 0x000fe40004800000 */
[--C-:B------:R-:W-:Y:S01]  /*65f0*/  IADD3 R21, R4, 0x4000, R3.reuse ;  /* 0x0000400004157810 */ /* 0x100fe20007ffe003 */
[----:B------:R3:W-:Y:S01]  /*6600*/  STSM.16.M88.4 [R3+0x4000], R136 ;  /* 0x0040008803007844 */ /* 0x0007e20000000200 */
[C---:B------:R-:W-:Y:S02]  /*6610*/  IADD3 R20, R0.reuse, 0x4000, R3 ;  /* 0x0000400000147810 */ /* 0x040fe40007ffe003 */
[----:B------:R-:W-:Y:S01]  /*6620*/  F2FP.F16.F32.PACK_AB R4, R169, R168 ;  /* 0x000000a8a904723e */ /* 0x000fe200000000ff */
[----:B------:R-:W-:Y:S01]  /*6630*/  IMAD.IADD R0, R0, 0x1, R21 ;  /* 0x0000000100007824 */ /* 0x000fe200078e0215 */
[----:B-1----:R-:W-:Y:S01]  /*6640*/  F2FP.F16.F32.PACK_AB R13, R187, R186 ;  /* 0x000000babb0d723e */ /* 0x002fe200000000ff */
[----:B------:R3:W-:Y:S01]  /*6650*/  STSM.16.M88.4 [R20], R144 ;  /* 0x0000009014007844 */ /* 0x0007e20000000200 */
[----:B------:R-:W-:-:S02]  /*6660*/  F2FP.F16.F32.PACK_AB R14, R189, R188 ;  /* 0x000000bcbd0e723e */ /* 0x000fc400000000ff */
[----:B------:R-:W-:Y:S01]  /*6670*/  F2FP.F16.F32.PACK_AB R15, R191, R190 ;  /* 0x000000bebf0f723e */ /* 0x000fe200000000ff */
[----:B------:R3:W-:Y:S01]  /*6680*/  STSM.16.M88.4 [R21], R152 ;  /* 0x0000009815007844 */ /* 0x0007e20000000200 */
[----:B------:R-:W-:Y:S02]  /*6690*/  F2FP.F16.F32.PACK_AB R17, R18, R17 ;  /* 0x000000111211723e */ /* 0x000fe400000000ff */
[----:B------:R-:W-:Y:S01]  /*66a0*/  F2FP.F16.F32.PACK_AB R16, R193, R16 ;  /* 0x00000010c110723e */ /* 0x000fe200000000ff */
[----:B------:R3:W-:Y:S01]  /*66b0*/  STSM.16.M88.4 [R0], R160 ;  /* 0x000000a000007844 */ /* 0x0007e20000000200 */
[----:B------:R-:W-:Y:S02]  /*66c0*/  F2FP.F16.F32.PACK_AB R18, R197, R196 ;  /* 0x000000c4c512723e */ /* 0x000fe400000000ff */
[----:B------:R-:W-:Y:S01]  /*66d0*/  F2FP.F16.F32.PACK_AB R19, R24, R19 ;  /* 0x000000131813723e */ /* 0x000fe200000000ff */
[----:B------:R3:W-:Y:S01]  /*66e0*/  STSM.16.M88.4 [R3], R4 ;  /* 0x0000000403007844 */ /* 0x0007e20000000200 */
[----:B--2---:R-:W-:-:S03]  /*66f0*/  ISETP.NE.AND P0, PT, R22, 0x7, PT ;  /* 0x000000071600780c */ /* 0x004fc60003f05270 */
[----:B------:R3:W-:Y:S04]  /*6700*/  STSM.16.M88.4 [R20+-0x4000], R8 ;  /* 0xffc0000814007844 */ /* 0x0007e80000000200 */
[----:B------:R3:W-:Y:S04]  /*6710*/  STSM.16.M88.4 [R21+-0x4000], R12 ;  /* 0xffc0000c15007844 */ /* 0x0007e80000000200 */
[----:B------:R3:W-:Y:S01]  /*6720*/  STSM.16.M88.4 [R0+-0x4000], R16 ;  /* 0xffc0001000007844 */ /* 0x0007e20000000200 */
[----:B------:R-:W-:Y:S01]  /*6730*/  @!PT LDS RZ, [RZ] ;  /* 0x00000000fffff984 */ /* 0x000fe20000000800 */
[----:B------:R-:W-:Y:S01]  /*6740*/  @!PT LDS RZ, [RZ] ;  /* 0x00000000fffff984 */ /* 0x000fe20000000800 */
[----:B------:R-:W-:Y:S01]  /*6750*/  @!PT LDS RZ, [RZ] ;  /* 0x00000000fffff984 */ /* 0x000fe20000000800 */
[----:B------:R1:W-:Y:S06]  /*6760*/  MEMBAR.ALL.CTA ;  /* 0x0000000000007992 */ /* 0x0003ec0000008000 */
[----:B-1----:R-:W1:Y:S02]  /*6770*/  FENCE.VIEW.ASYNC.S ;  /* 0x00000000000073c6 */ /* 0x002e640000000000 */
[----:B-1----:R-:W-:Y:S06]  /*6780*/  BAR.ARV 0x1, 0x120 ;  /* 0x0044800000007b1d */ /* 0x002fec0000002000 */
[----:B------:R-:W-:Y:S05]  /*6790*/  @P0 BRA `(.L_x_31) ;  /* 0x0000000000540947 */ /* 0x000fea0003800000 */
[----:B------:R-:W-:Y:S01]  /*67a0*/  BAR.SYNC.DEFER_BLOCKING 0x1, 0x120 ;  /* 0x0044800000007b1d */ /* 0x000fe20000010000 */
[----:B------:R-:W-:-:S05]  /*67b0*/  ELECT P0, URZ, PT ;  /* 0x00000000003f782f */ /* 0x000fca0003800000 */
[----:B------:R-:W-:Y:S08]  /*67c0*/  BSSY B0, `(.L_x_31) ;  /* 0x0000012000007945 */ /* 0x000ff00003800000 */
[----:B------:R-:W-:Y:S05]  /*67d0*/  @!P0 BRA `(.L_x_32) ;  /* 0x0000000000408947 */ /* 0x000fea0003800000 */
[----:B------:R-:W1:Y:S01]  /*67e0*/  S2UR UR10, SR_CTAID.X ;  /* 0x00000000000a79c3 */ /* 0x000e620000002500 */
[----:B------:R-:W-:Y:S01]  /*67f0*/  R2UR UR6, R2 ;  /* 0x00000000020672ca */ /* 0x000fe200000e0000 */
[----:B------:R-:W-:Y:S01]  /*6800*/  ULDC.64 UR14, c[0x0][0x198] ;  /* 0x00006600000e7ab9 */ /* 0x000fe20000000a00 */
[----:B------:R-:W-:Y:S01]  /*6810*/  UMOV UR9, URZ ;  /* 0x0000003f00097c82 */ /* 0x000fe20008000000 */
[----:B------:R-:W-:Y:S02]  /*6820*/  UIADD3 UR4, UP0, UR14, 0x770, URZ ;  /* 0x000007700e047890 */ /* 0x000fe4000ff1e03f */
[----:B------:R-:W-:Y:S02]  /*6830*/  UIADD3 UR14, UP1, UR14, 0x670, URZ ;  /* 0x000006700e0e7890 */ /* 0x000fe4000ff3e03f */
[----:B------:R-:W-:Y:S01]  /*6840*/  S2UR UR12, SR_CTAID.Z ;  /* 0x00000000000c79c3 */ /* 0x000fe20000002700 */
[----:B------:R-:W-:Y:S02]  /*6850*/  UIADD3.X UR5, URZ, UR15, URZ, UP0, !UPT ;  /* 0x0000000f3f057290 */ /* 0x000fe400087fe43f */
[----:B------:R-:W-:-:S03]  /*6860*/  UIADD3.X UR15, URZ, UR15, URZ, UP1, !UPT ;  /* 0x0000000f3f0f7290 */ /* 0x000fc60008ffe43f */
[----:B------:R-:W-:Y:S02]  /*6870*/  UIADD3 UR8, UR6, 0x4000, URZ ;  /* 0x0000400006087890 */ /* 0x000fe4000fffe03f */
[----:B------:R-:W2:Y:S01]  /*6880*/  S2UR UR11, SR_CTAID.Y ;  /* 0x00000000000b79c3 */ /* 0x000ea20000002600 */
[----:B-1----:R-:W-:-:S09]  /*6890*/  USHF.L.U32 UR10, UR10, 0x7, URZ ;  /* 0x000000070a0a7899 */ /* 0x002fd2000800063f */
[----:B--2---:R1:W-:Y:S02]  /*68a0*/  UTMASTG.4D [UR8], [UR4] ;  /* 0x00000008040073b5 */ /* 0x0043e40008018000 */
[----:B-1----:R-:W-:Y:S02]  /*68b0*/  UMOV UR8, UR6 ;  /* 0x0000000600087c82 */ /* 0x002fe40008000000 */
[----:B------:R1:W-:Y:S02]  /*68c0*/  UTMASTG.4D [UR8], [UR14] ;  /* 0x000000080e0073b5 */ /* 0x0003e40008018000 */
[----:B-1----:R0:W-:Y:S02]  /*68d0*/  UTMACMDFLUSH ;  /* 0x00000000000079b7 */ /* 0x0021e40000000000 */
.L_x_32:
[----:B------:R-:W-:Y:S05]  /*68e0*/  BSYNC B0 ;  /* 0x0000000000007941 */ /* 0x000fea0003800000 */
.L_x_31:
[----:B------:R-:W-:-:S04]  /*68f0*/  DEPBAR.LE SB0, 0x0 ;  /* 0x000080000000791a */ /* 0x000fc80000000000 */
[----:B------:R-:W-:Y:S05]  /*6900*/  BRA `(.L_x_7) ;  /* 0x00000024000c7947 */ /* 0x000fea0003800000 */
.L_x_5:
[----:B------:R-:W-:-:S08]  /*6910*/  NOP ;  /* 0x0000000000007918 */ /* 0x000fd00000000000 */
[----:B------:R-:W1:-:S00]  /*6920*/  USETMAXREG.DEALLOC.CTAPOOL 0x18 ;  /* 0x00000018000079c8 */ /* 0x000e4000080e0500 */
[----:B-1----:R-:W-:Y:S02]  /*6930*/  LOP3.LUT R2, R0, 0x3, RZ, 0xc0, !PT ;  /* 0x0000000300027812 */ /* 0x002fe400078ec0ff */
[----:B------:R-:W-:-:S04]  /*6940*/  MOV R0, RZ ;  /* 0x000000ff00007202 */ /* 0x000fc80000000f00 */
[----:B------:R-:W1:Y:S02]  /*6950*/  SHFL.IDX PT, R2, R2, RZ, 0x1f ;  /* 0x00001fff02027589 */ /* 0x000e6400000e0000 */
[----:B-1----:R-:W-:-:S13]  /*6960*/  ISETP.NE.AND P0, PT, R2, RZ, PT ;  /* 0x000000ff0200720c */ /* 0x002fda0003f05270 */
[----:B------:R-:W-:Y:S05]  /*6970*/  @!P0 BRA `(.L_x_33) ;  /* 0x0000000800b08947 */ /* 0x000fea0003800000 */
[----:B------:R-:W-:-:S13]  /*6980*/  ISETP.NE.AND P0, PT, R2, 0x1, PT ;  /* 0x000000010200780c */ /* 0x000fda0003f05270 */
[----:B------:R-:W-:Y:S05]  /*6990*/  @P0 BRA `(.L_x_7) ;  /* 0x0000002000e80947 */ /* 0x000fea0003800000 */
[----:B------:R-:W1:Y:S02]  /*69a0*/  S2UR UR11, SR_CTAID.Z ;  /* 0x00000000000b79c3 */ /* 0x000e640000002700 */
[----:B-1----:R-:W-:-:S13]  /*69b0*/  ISETP.LE.AND P0, PT, RZ, UR11, PT ;  /* 0x0000000bff007c0c */ /* 0x002fda000bf03270 */
[----:B------:R-:W-:Y:S05]  /*69c0*/  @!P0 BRA `(.L_x_7) ;  /* 0x0000002000dc8947 */ /* 0x000fea0003800000 */
[----:B------:R-:W1:Y:S01]  /*69d0*/  S2UR UR7, SR_CTAID.Y ;  /* 0x00000000000779c3 */ /* 0x000e620000002600 */
[----:B------:R-:W-:Y:S01]  /*69e0*/  ULDC.64 UR8, c[0x0][0x2d8] ;  /* 0x0000b60000087ab9 */ /* 0x000fe20000000a00 */
[----:B------:R-:W-:-:S06]  /*69f0*/  ELECT P0, URZ, PT ;  /* 0x00000000003f782f */ /* 0x000fcc0003800000 */
[----:B------:R-:W2:Y:S01]  /*6a00*/  LDC R2, c[0x0][0x280] ;  /* 0x0000a000ff027b82 */ /* 0x000ea20000000800 */
[----:B-1----:R-:W-:-:S04]  /*6a10*/  USHF.R.S32.HI UR4, URZ, 0x1f, UR7 ;  /* 0x0000001f3f047899 */ /* 0x002fc80008011407 */
[----:B------:R-:W-:Y:S02]  /*6a20*/  UIMAD UR6, UR4, UR8, URZ ;  /* 0x00000008040672a4 */ /* 0x000fe4000f8e023f */
[----:B------:R-:W-:Y:S01]  /*6a30*/  UIMAD.WIDE.U32 UR4, UR7, UR8, URZ ;  /* 0x00000008070472a5 */ /* 0x000fe2000f8e003f */
[----:B--2---:R-:W-:Y:S01]  /*6a40*/  ISETP.GE.AND P1, PT, R2, 0x1, PT ;  /* 0x000000010200780c */ /* 0x004fe20003f26270 */
[----:B------:R-:W-:Y:S02]  /*6a50*/  UIMAD UR7, UR7, UR9, UR6 ;  /* 0x00000009070772a4 */ /* 0x000fe4000f8e0206 */
[----:B------:R-:W-:Y:S01]  /*6a60*/  USHF.R.S32.HI UR6, URZ, 0x1f, UR11 ;  /* 0x0000001f3f067899 */ /* 0x000fe2000801140b */
[----:B------:R-:W-:Y:S01]  /*6a70*/  ULDC.64 UR8, c[0x0][0x2e0] ;  /* 0x0000b80000087ab9 */ /* 0x000fe20000000a00 */
[----:B------:R-:W-:Y:S02]  /*6a80*/  UIADD3 UR5, UR5, UR7, URZ ;  /* 0x0000000705057290 */ /* 0x000fe4000fffe03f */
[----:B------:R-:W-:-:S04]  /*6a90*/  UIMAD UR6, UR6, UR8, URZ ;  /* 0x00000008060672a4 */ /* 0x000fc8000f8e023f */
[----:B------:R-:W-:Y:S02]  /*6aa0*/  UIMAD UR10, UR11, UR9, UR6 ;  /* 0x000000090b0a72a4 */ /* 0x000fe4000f8e0206 */
[----:B------:R-:W-:Y:S01]  /*6ab0*/  UIMAD.WIDE.U32 UR6, UR11, UR8, UR4 ;  /* 0x000000080b0672a5 */ /* 0x000fe2000f8e0004 */
[----:B------:R-:W-:Y:S11]  /*6ac0*/  @!P1 BRA `(.L_x_7) ;  /* 0x00000020009c9947 */ /* 0x000ff60003800000 */
[C---:B------:R-:W-:Y:S01]  /*6ad0*/  VIADD R0, R2.reuse, 0x7f ;  /* 0x0000007f02007836 */ /* 0x040fe20000000000 */
[----:B------:R-:W-:Y:S01]  /*6ae0*/  ISETP.GE.AND P1, PT, R2, 0x81, PT ;  /* 0x000000810200780c */ /* 0x000fe20003f26270 */
[----:B------:R-:W-:Y:S01]  /*6af0*/  UIADD3 UR10, UR7, UR10, URZ ;  /* 0x0000000a070a7290 */ /* 0x000fe2000fffe03f */
[----:B------:R-:W-:Y:S02]  /*6b00*/  UMOV UR5, URZ ;  /* 0x0000003f00057c82 */ /* 0x000fe40008000000 */
[----:B------:R-:W-:-:S04]  /*6b10*/  SHF.R.S32.HI R3, RZ, 0x1f, R0 ;  /* 0x0000001fff037819 */ /* 0x000fc80000011400 */
[----:B------:R-:W-:-:S04]  /*6b20*/  LEA.HI R3, R3, R0, RZ, 0x7 ;  /* 0x0000000003037211 */ /* 0x000fc800078f38ff */
[----:B------:R-:W-:-:S04]  /*6b30*/  SHF.R.S32.HI R0, RZ, 0x7, R3 ;  /* 0x00000007ff007819 */ /* 0x000fc80000011403 */
[----:B------:R-:W-:-:S04]  /*6b40*/  VIMNMX R0, R0, 0x1, !PT ;  /* 0x0000000100007848 */ /* 0x000fc80007fe0100 */
[----:B------:R-:W-:Y:S01]  /*6b50*/  LOP3.LUT R3, R0, 0x1, RZ, 0xc0, !PT ;  /* 0x0000000100037812 */ /* 0x000fe200078ec0ff */
[----:B------:R-:W-:Y:S06]  /*6b60*/  @!P1 BRA `(.L_x_34) ;  /* 0x0000000400789947 */ /* 0x000fec0003800000 */
[----:B------:R-:W-:Y:S01]  /*6b70*/  ULDC.64 UR16, c[0x0][0x2c0] ;  /* 0x0000b00000107ab9 */ /* 0x000fe20000000a00 */
[----:B------:R-:W-:Y:S01]  /*6b80*/  IMAD.IADD R0, R0, 0x1, -R3 ;  /* 0x0000000100007824 */ /* 0x000fe200078e0a03 */
[----:B------:R-:W-:Y:S01]  /*6b90*/  ULEA UR16, UP0, UR6, UR16, 0x2 ;  /* 0x0000001006107291 */ /* 0x000fe2000f80103f */
[----:B------:R-:W-:Y:S01]  /*6ba0*/  UMOV UR4, URZ ;  /* 0x0000003f00047c82 */ /* 0x000fe20008000000 */
[----:B------:R-:W-:Y:S02]  /*6bb0*/  UMOV UR5, URZ ;  /* 0x0000003f00057c82 */ /* 0x000fe40008000000 */
[----:B------:R-:W-:Y:S02]  /*6bc0*/  ULEA.HI.X UR17, UR6, UR17, UR10, 0x2, UP0 ;  /* 0x0000001106117291 */ /* 0x000fe400080f140a */
[----:B------:R-:W-:Y:S02]  /*6bd0*/  UIADD3 UR12, UP0, UR16, 0x4000, URZ ;  /* 0x00004000100c7890 */ /* 0x000fe4000ff1e03f */
[----:B------:R-:W-:-:S02]  /*6be0*/  UIADD3 UR14, UP1, UR16, 0x8000, URZ ;  /* 0x00008000100e7890 */ /* 0x000fc4000ff3e03f */
[----:B------:R-:W-:Y:S02]  /*6bf0*/  UIADD3 UR16, UP2, UR16, 0xc000, URZ ;  /* 0x0000c00010107890 */ /* 0x000fe4000ff5e03f */
[----:B------:R-:W-:Y:S02]  /*6c00*/  UIADD3.X UR13, URZ, UR17, URZ, UP0, !UPT ;  /* 0x000000113f0d7290 */ /* 0x000fe400087fe43f */
[----:B------:R-:W-:Y:S02]  /*6c10*/  UIADD3.X UR15, URZ, UR17, URZ, UP1, !UPT ;  /* 0x000000113f0f7290 */ /* 0x000fe40008ffe43f */
[----:B------:R-:W-:Y:S01]  /*6c20*/  UIADD3.X UR17, URZ, UR17, URZ, UP2, !UPT ;  /* 0x000000113f117290 */ /* 0x000fe200097fe43f */
[----:B------:R-:W-:-:S11]  /*6c30*/  ULDC.64 UR20, c[0x0][0x2c0] ;  /* 0x0000b00000147ab9 */ /* 0x000fd60000000a00 */
.L_x_47:
[----:B------:R-:W-:Y:S01]  /*6c40*/  USHF.L.U32 UR8, UR4, 0xe, URZ ;  /* 0x0000000e04087899 */ /* 0x000fe2000800063f */
[----:B------:R-:W-:Y:S03]  /*6c50*/  BAR.SYNC.DEFER_BLOCKING 0xd, 0xa0 ;  /* 0x0342800000007b1d */ /* 0x000fe60000010000 */
[----:B------:R-:W-:Y:S02]  /*6c60*/  UIMAD.WIDE UR24, UR8, 0x4, UR12 ;  /* 0x00000004081878a5 */ /* 0x000fe4000f8e020c */
[----:B------:R-:W-:Y:S01]  /*6c70*/  UIMAD.WIDE UR22, UR8, 0x4, UR14 ;  /* 0x00000004081678a5 */ /* 0x000fe2000f8e020e */
[----:B------:R-:W-:Y:S01]  /*6c80*/  BSSY B0, `(.L_x_35) ;  /* 0x0000011000007945 */ /* 0x000fe20003800000 */
[----:B------:R-:W-:-:S03]  /*6c90*/  UIMAD.WIDE UR8, UR8, 0x4, UR16 ;  /* 0x00000004080878a5 */ /* 0x000fc6000f8e0210 */
[----:B------:R-:W-:Y:S09]  /*6ca0*/  @!P0 BRA `(.L_x_36) ;  /* 0x0000000000388947 */ /* 0x000ff20003800000 */
[----:B------:R-:W1:Y:S01]  /*6cb0*/  S2UR UR19, SR_CgaCtaId ;  /* 0x00000000001379c3 */ /* 0x000e620000008800 */
[----:B------:R-:W-:Y:S01]  /*6cc0*/  USHF.L.U32 UR11, UR5, 0xd, URZ ;  /* 0x0000000d050b7899 */ /* 0x000fe2000800063f */
[----:B------:R-:W-:Y:S01]  /*6cd0*/  UMOV UR18, 0x400 ;  /* 0x0000040000127882 */ /* 0x000fe20000000000 */
[----:B------:R-:W-:Y:S02]  /*6ce0*/  UMOV UR27, 0x14f00000 ;  /* 0x14f00000001b7882 */ /* 0x000fe40000000000 */
[----:B------:R-:W-:-:S04]  /*6cf0*/  UIADD3 UR26, UP0, UR11, UR6, URZ ;  /* 0x000000060b1a7290 */ /* 0x000fc8000ff1e03f */
[----:B------:R-:W-:Y:S02]  /*6d00*/  ULEA.HI.X.SX32 UR11, UR11, UR10, 0x1, UP0 ;  /* 0x0000000a0b0b7291 */ /* 0x000fe400080f0e3f */
[----:B------:R-:W-:-:S04]  /*6d10*/  ULEA UR28, UP0, UR26, UR20, 0x2 ;  /* 0x000000141a1c7291 */ /* 0x000fc8000f80103f */
[----:B------:R-:W-:-:S03]  /*6d20*/  ULEA.HI.X UR29, UR26, UR21, UR11, 0x2, UP0 ;  /* 0x000000151a1d7291 */ /* 0x000fc600080f140b */
[----:B------:R-:W-:Y:S01]  /*6d30*/  UMOV UR11, 0x400 ;  /* 0x00000400000b7882 */ /* 0x000fe20000000000 */
[----:B------:R-:W-:Y:S01]  /*6d40*/  UMOV UR26, 0x0 ;  /* 0x00000000001a7882 */ /* 0x000fe20000000000 */
[----:B-1----:R-:W-:-:S04]  /*6d50*/  ULEA UR18, UR19, UR18, 0x18 ;  /* 0x0000001213127291 */ /* 0x002fc8000f8ec03f */
[----:B------:R-:W-:-:S09]  /*6d60*/  UIADD3 UR18, UR18, 0x8000, URZ ;  /* 0x0000800012127890 */ /* 0x000fd2000fffe03f */
[----:B------:R1:W-:Y:S02]  /*6d70*/  UBLKRED.G.S.ADD.F32.RN [UR28], [UR18], UR11, desc[UR26] ;  /* 0x00001a1c120073bb */ /* 0x0003e400080a140b */
[----:B-1----:R0:W-:Y:S02]  /*6d80*/  UTMACMDFLUSH ;  /* 0x00000000000079b7 */ /* 0x0021e40000000000 */
.L_x_36:
[----:B------:R-:W-:Y:S05]  /*6d90*/  BSYNC B0 ;  /* 0x0000000000007941 */ /* 0x000fea0003800000 */
.L_x_35:
[----:B------:R-:W-:Y:S06]  /*6da0*/  BAR.SYNC.DEFER_BLOCKING 0xe, 0xa0 ;  /* 0x0382800000007b1d */ /* 0x000fec0000010000 */
[----:B------:R-:W-:Y:S04]  /*6db0*/  BSSY B0, `(.L_x_37) ;  /* 0x000000c000007945 */ /* 0x000fe80003800000 */
[----:B------:R-:W-:Y:S05]  /*6dc0*/  @!P0 BRA `(.L_x_38) ;  /* 0x0000000000288947 */ /* 0x000fea0003800000 */
[----:B------:R-:W1:Y:S01]  /*6dd0*/  S2UR UR18, SR_CgaCtaId ;  /* 0x00000000001279c3 */ /* 0x000e620000008800 */
[----:B------:R-:W-:Y:S01]  /*6de0*/  UMOV UR11, 0x400 ;  /* 0x00000400000b7882 */ /* 0x000fe20000000000 */
[----:B------:R-:W-:Y:S01]  /*6df0*/  UMOV UR26, 0x0 ;  /* 0x00000000001a7882 */ /* 0x000fe20000000000 */
[----:B------:R-:W-:Y:S01]  /*6e00*/  UMOV UR27, 0x14f00000 ;  /* 0x14f00000001b7882 */ /* 0x000fe20000000000 */
[----:B-1----:R-:W-:-:S03]  /*6e10*/  ULEA UR11, UR18, UR11, 0x18 ;  /* 0x0000000b120b7291 */ /* 0x002fc6000f8ec03f */
[----:B------:R-:W-:Y:S01]  /*6e20*/  UMOV UR18, 0x400 ;  /* 0x0000040000127882 */ /* 0x000fe20000000000 */
[----:B------:R-:W-:-:S09]  /*6e30*/  UIADD3 UR11, UR11, 0xc000, URZ ;  /* 0x0000c0000b0b7890 */ /* 0x000fd2000fffe03f */
[----:B------:R1:W-:Y:S01]  /*6e40*/  UBLKRED.G.S.ADD.F32.RN [UR24], [UR11], UR18, desc[UR26] ;  /* 0x00001a180b0073bb */ /* 0x0003e200080a1412 */
[----:B------:R0:W-:Y:S01]  /*6e50*/  UTMACMDFLUSH ;  /* 0x00000000000079b7 */ /* 0x0001e20000000000 */
[----:B-1----:R-:W-:-:S04]  /*6e60*/  DEPBAR.LE SB0, 0x1 ;  /* 0x000080400000791a */ /* 0x002fc80000000000 */
.L_x_38:
[----:B------:R-:W-:Y:S05]  /*6e70*/  BSYNC B0 ;  /* 0x0000000000007941 */ /* 0x000fea0003800000 */
.L_x_37:
[----:B------:R-:W-:Y:S06]  /*6e80*/  BAR.ARV 0xa, 0xa0 ;  /* 0x0282800000007b1d */ /* 0x000fec0000002000 */
[----:B------:R-:W-:Y:S04]  /*6e90*/  BSSY B0, `(.L_x_39) ;  /* 0x0000003000007945 */ /* 0x000fe80003800000 */
[----:B------:R-:W-:Y:S05]  /*6ea0*/  @!P0 BRA `(.L_x_40) ;  /* 0x0000000000048947 */ /* 0x000fea0003800000 */
[----:B------:R-:W-:-:S04]  /*6eb0*/  DEPBAR.LE SB0, 0x0 ;  /* 0x000080000000791a */ /* 0x000fc80000000000 */
.L_x_40:
[----:B------:R-:W-:Y:S05]  /*6ec0*/  BSYNC B0 ;  /* 0x0000000000007941 */ /* 0x000fea0003800000 */
.L_x_39:
[----:B------:R-:W-:Y:S06]  /*6ed0*/  BAR.ARV 0xb, 0xa0 ;  /* 0x02c2800000007b1d */ /* 0x000fec0000002000 */
[----:B------:R-:W-:Y:S02]  /*6ee0*/  BSSY B0, `(.L_x_41) ;  /* 0x000000c000007945 */ /* 0x000fe40003800000 */
[----:B------:R-:W-:Y:S06]  /*6ef0*/  BAR.SYNC.DEFER_BLOCKING 0xd, 0xa0 ;  /* 0x0342800000007b1d */ /* 0x000fec0000010000 */
        /* <DEDUP_REMOVED lines=8> */
[----:B------:R1:W-:Y:S02]  /*6f80*/  UBLKRED.G.S.ADD.F32.RN [UR22], [UR11], UR18, desc[UR24] ;  /* 0x000018160b0073bb */ /* 0x0003e400080a1412 */
[----:B-1----:R0:W-:Y:S02]  /*6f90*/  UTMACMDFLUSH ;  /* 0x00000000000079b7 */ /* 0x0021e40000000000 */
.L_x_42:
[----:B------:R-:W-:Y:S05]  /*6fa0*/  BSYNC B0 ;  /* 0x0000000000007941 */ /* 0x000fea0003800000 */
.L_x_41:
        /* <DEDUP_REMOVED lines=13> */
.L_x_44:
[----:B------:R-:W-:Y:S05]  /*7080*/  BSYNC B0 ;  /* 0x0000000000007941 */ /* 0x000fea0003800000 */
.L_x_43:
[----:B------:R-:W-:Y:S01]  /*7090*/  IADD3 R0, R0, -0x2, RZ ;  /* 0xfffffffe00007810 */ /* 0x000fe20007ffe0ff */
[----:B------:R-:W-:Y:S06]  /*70a0*/  BAR.ARV 0xa, 0xa0 ;  /* 0x0282800000007b1d */ /* 0x000fec0000002000 */
[----:B------:R-:W-:Y:S01]  /*70b0*/  BSSY B0, `(.L_x_45) ;  /* 0x0000004000007945 */ /* 0x000fe20003800000 */
[----:B------:R-:W-:-:S03]  /*70c0*/  ISETP.NE.AND P1, PT, R0, RZ, PT ;  /* 0x000000ff0000720c */ /* 0x000fc60003f25270 */
[----:B------:R-:W-:Y:S10]  /*70d0*/  @!P0 BRA `(.L_x_46) ;  /* 0x0000000000048947 */ /* 0x000ff40003800000 */
[----:B------:R-:W-:-:S04]  /*70e0*/  DEPBAR.LE SB0, 0x0 ;  /* 0x000080000000791a */ /* 0x000fc80000000000 */
.L_x_46:
[----:B------:R-:W-:Y:S05]  /*70f0*/  BSYNC B0 ;  /* 0x0000000000007941 */ /* 0x000fea0003800000 */
.L_x_45:
[----:B------:R-:W-:Y:S06]  /*7100*/  BAR.ARV 0xb, 0xa0 ;  /* 0x02c2800000007b1d */ /* 0x000fec0000002000 */
[----:B------:R-:W-:Y:S02]  /*7110*/  UIADD3 UR5, UR5, 0x2, URZ ;  /* 0x0000000205057890 */ /* 0x000fe4000fffe03f */
[----:B------:R-:W-:Y:S01]  /*7120*/  UIADD3 UR4, UR4, 0x1, URZ ;  /* 0x0000000104047890 */ /* 0x000fe2000fffe03f */
[----:B------:R-:W-:Y:S11]  /*7130*/  @P1 BRA `(.L_x_47) ;  /* 0xfffffff800c01947 */ /* 0x000ff6000383ffff */
[----:B------:R-:W-:-:S12]  /*7140*/  USHF.L.U32 UR5, UR5, 0xd, URZ ;  /* 0x0000000d05057899 */ /* 0x000fd8000800063f */
.L_x_34:
[----:B------:R-:W-:-:S13]  /*7150*/  ISETP.NE.AND P1, PT, R3, RZ, PT ;  /* 0x000000ff0300720c */ /* 0x000fda0003f25270 */
[----:B------:R-:W-:Y:S05]  /*7160*/  @!P1 BRA `(.L_x_7) ;  /* 0x0000001800f49947 */ /* 0x000fea0003800000 */
[----:B------:R-:W-:Y:S06]  /*7170*/  BAR.SYNC.DEFER_BLOCKING 0xd, 0xa0 ;  /* 0x0342800000007b1d */ /* 0x000fec0000010000 */
[----:B------:R-:W-:Y:S04]  /*7180*/  BSSY B0, `(.L_x_48) ;  /* 0x0000010000007945 */ /* 0x000fe80003800000 */
[----:B------:R-:W-:Y:S05]  /*7190*/  @!P0 BRA `(.L_x_49) ;  /* 0x0000000000388947 */ /* 0x000fea0003800000 */
[----:B------:R-:W1:Y:S01]  /*71a0*/  S2UR UR11, SR_CgaCtaId ;  /* 0x00000000000b79c3 */ /* 0x000e620000008800 */
[----:B------:R-:W-:Y:S01]  /*71b0*/  UIADD3 UR12, UP0, UR5, UR6, URZ ;  /* 0x00000006050c7290 */ /* 0x000fe2000ff1e03f */
[----:B------:R-:W-:Y:S01]  /*71c0*/  UMOV UR4, 0x400 ;  /* 0x0000040000047882 */ /* 0x000fe20000000000 */
[----:B------:R-:W-:Y:S02]  /*71d0*/  ULDC.64 UR8, c[0x0][0x2c0] ;  /* 0x0000b00000087ab9 */ /* 0x000fe40000000a00 */
[----:B------:R-:W-:Y:S02]  /*71e0*/  ULEA.HI.X.SX32 UR13, UR5, UR10, 0x1, UP0 ;  /* 0x0000000a050d7291 */ /* 0x000fe400080f0e3f */
[----:B------:R-:W-:-:S04]  /*71f0*/  ULEA UR8, UP0, UR12, UR8, 0x2 ;  /* 0x000000080c087291 */ /* 0x000fc8000f80103f */
[----:B------:R-:W-:-:S03]  /*7200*/  ULEA.HI.X UR9, UR12, UR9, UR13, 0x2, UP0 ;  /* 0x000000090c097291 */ /* 0x000fc600080f140d */
[----:B------:R-:W-:Y:S01]  /*7210*/  UMOV UR12, 0x0 ;  /* 0x00000000000c7882 */ /* 0x000fe20000000000 */
[----:B------:R-:W-:Y:S01]  /*7220*/  UMOV UR13, 0x14f00000 ;  /* 0x14f00000000d7882 */ /* 0x000fe20000000000 */
[----:B-1----:R-:W-:-:S03]  /*7230*/  ULEA UR4, UR11, UR4, 0x18 ;  /* 0x000000040b047291 */ /* 0x002fc6000f8ec03f */
[----:B------:R-:W-:Y:S01]  /*7240*/  UMOV UR11, 0x400 ;  /* 0x00000400000b7882 */ /* 0x000fe20000000000 */
[----:B------:R-:W-:-:S09]  /*7250*/  UIADD3 UR4, UR4, 0x8000, URZ ;  /* 0x0000800004047890 */ /* 0x000fd2000fffe03f */
[----:B------:R1:W-:Y:S02]  /*7260*/  UBLKRED.G.S.ADD.F32.RN [UR8], [UR4], UR11, desc[UR12] ;  /* 0x00000c08040073bb */ /* 0x0003e400080a140b */
[----:B-1----:R0:W-:Y:S02]  /*7270*/  UTMACMDFLUSH ;  /* 0x00000000000079b7 */ /* 0x0021e40000000000 */
.L_x_49:
[----:B------:R-:W-:Y:S05]  /*7280*/  BSYNC B0 ;  /* 0x0000000000007941 */ /* 0x000fea0003800000 */
.L_x_48:
[----:B------:R-:W-:Y:S06]  /*7290*/  BAR.SYNC.DEFER_BLOCKING 0xe, 0xa0 ;  /* 0x0382800000007b1d */ /* 0x000fec0000010000 */
[----:B------:R-:W-:Y:S04]  /*72a0*/  BSSY B0, `(.L_x_50) ;  /* 0x0000012000007945 */ /* 0x000fe80003800000 */
[----:B------:R-:W-:Y:S05]  /*72b0*/  @!P0 BRA `(.L_x_51) ;  /* 0x0000000000408947 */ /* 0x000fea0003800000 */
[----:B------:R-:W1:Y:S01]  /*72c0*/  S2UR UR12, SR_CgaCtaId ;  /* 0x00000000000c79c3 */ /* 0x000e620000008800 */
[----:B------:R-:W-:Y:S01]  /*72d0*/  UIADD3 UR4, UR5, 0x1000, URZ ;  /* 0x0000100005047890 */ /* 0x000fe2000fffe03f */
[----:B------:R-:W-:Y:S01]  /*72e0*/  UMOV UR11, 0x400 ;  /* 0x00000400000b7882 */ /* 0x000fe20000000000 */
[----:B------:R-:W-:Y:S02]  /*72f0*/  ULDC.64 UR8, c[0x0][0x2c0] ;  /* 0x0000b00000087ab9 */ /* 0x000fe40000000a00 */
[----:B------:R-:W-:-:S04]  /*7300*/  UIADD3 UR13, UP0, UR4, UR6, URZ ;  /* 0x00000006040d7290 */ /* 0x000fc8000ff1e03f */
        /* <DEDUP_REMOVED lines=11> */
.L_x_51:
[----:B------:R-:W-:Y:S05]  /*73c0*/  BSYNC B0 ;  /* 0x0000000000007941 */ /* 0x000fea0003800000 */
.L_x_50:
[----:B------:R-:W-:Y:S06]  /*73d0*/  BAR.ARV 0xa, 0xa0 ;  /* 0x0282800000007b1d */ /* 0x000fec0000002000 */
[----:B------:R-:W-:Y:S04]  /*73e0*/  BSSY B0, `(.L_x_52) ;  /* 0x0000003000007945 */ /* 0x000fe80003800000 */
[----:B------:R-:W-:Y:S05]  /*73f0*/  @!P0 BRA `(.L_x_53) ;  /* 0x0000000000048947 */ /* 0x000fea0003800000 */
[----:B------:R-:W-:-:S04]  /*7400*/  DEPBAR.LE SB0, 0x0 ;  /* 0x000080000000791a */ /* 0x000fc80000000000 */
.L_x_53:
[----:B------:R-:W-:Y:S05]  /*7410*/  BSYNC B0 ;  /* 0x0000000000007941 */ /* 0x000fea0003800000 */
.L_x_52:
[----:B------:R-:W-:Y:S06]  /*7420*/  BAR.ARV 0xb, 0xa0 ;  /* 0x02c2800000007b1d */ /* 0x000fec0000002000 */
[----:B------:R-:W-:Y:S05]  /*7430*/  BRA `(.L_x_7) ;  /* 0x0000001800407947 */ /* 0x000fea0003800000 */
.L_x_33:
[----:B------:R-:W1:Y:S01]  /*7440*/  S2UR UR21, SR_CTAID.Z ;  /* 0x00000000001579c3 */ /* 0x000e620000002700 */
[----:B------:R-:W-:Y:S01]  /*7450*/  IMAD.MOV.U32 R9, RZ, RZ, 0x1 ;  /* 0x00000001ff097424 */ /* 0x000fe200078e00ff */
[----:B-1----:R-:W-:-:S13]  /*7460*/  ISETP.LE.AND P0, PT, RZ, UR21, PT ;  /* 0x00000015ff007c0c */ /* 0x002fda000bf03270 */
[----:B------:R-:W-:Y:S05]  /*7470*/  @!P0 BRA `(.L_x_54) ;  /* 0x0000001400a08947 */ /* 0x000fea0003800000 */
[----:B------:R-:W1:Y:S01]  /*7480*/  S2R R15, SR_CTAID.Y ;  /* 0x00000000000f7919 */ /* 0x000e620000002600 */
[----:B------:R-:W2:Y:S01]  /*7490*/  LDC.64 R2, c[0x0][0x718] ;  /* 0x0001c600ff027b82 */ /* 0x000ea20000000a00 */
[----:B------:R-:W-:Y:S01]  /*74a0*/  ULDC UR4, c[0x0][0x2e8] ;  /* 0x0000ba0000047ab9 */ /* 0x000fe20000000800 */
[----:B------:R-:W-:Y:S01]  /*74b0*/  BSSY B0, `(.L_x_54) ;  /* 0x0000164000007945 */ /* 0x000fe20003800000 */
[----:B------:R-:W3:Y:S01]  /*74c0*/  S2R R13, SR_CTAID.Z ;  /* 0x00000000000d7919 */ /* 0x000ee20000002700 */
[----:B------:R-:W-:-:S04]  /*74d0*/  UISETP.NE.AND UP0, UPT, UR4, 0x1, UPT ;  /* 0x000000010400788c */ /* 0x000fc8000bf05270 */
[----:B------:R-:W4:Y:S07]  /*74e0*/  S2UR UR20, SR_CTAID.Y ;  /* 0x00000000001479c3 */ /* 0x000f2e0000002600 */
[----:B------:R-:W-:Y:S01]  /*74f0*/  @UP0 ULDC UR6, c[0x0][0x2ec] ;  /* 0x0000bb0000060ab9 */ /* 0x000fe20000000800 */
[----:B------:R-:W5:Y:S01]  /*7500*/  LDC.64 R10, c[0x0][0x720] ;  /* 0x0001c800ff0a7b82 */ /* 0x000f620000000a00 */
[----:B------:R-:W-:-:S07]  /*7510*/  @UP0 ULDC UR8, c[0x0][0x2f0] ;  /* 0x0000bc0000080ab9 */ /* 0x000fce0000000800 */
[----:B------:R-:W5:Y:S01]  /*7520*/  LDC.64 R4, c[0x0][0x700] ;  /* 0x0001c000ff047b82 */ /* 0x000f620000000a00 */
[----:B-1----:R-:W-:Y:S01]  /*7530*/  SHF.R.S32.HI R15, RZ, 0x1f, R15 ;  /* 0x0000001fff0f7819 */ /* 0x002fe2000001140f */
[----:B----4-:R-:W-:Y:S02]  /*7540*/  UIMAD.WIDE.U32 UR6, UR20, UR6, URZ ;  /* 0x00000006140672a5 */ /* 0x010fe4000f8e003f */
[----:B------:R-:W-:Y:S01]  /*7550*/  UMOV UR12, UR20 ;  /* 0x00000014000c7c82 */ /* 0x000fe20008000000 */
[----:B---3--:R-:W-:Y:S01]  /*7560*/  SHF.R.S32.HI R13, RZ, 0x1f, R13 ;  /* 0x0000001fff0d7819 */ /* 0x008fe2000001140d */
[----:B--2---:R-:W-:Y:S01]  /*7570*/  IMAD R0, R15, R2, RZ ;  /* 0x000000020f007224 */ /* 0x004fe200078e02ff */
[----:B------:R-:W-:-:S03]  /*7580*/  @UP0 USHF.R.U32.HI UR12, URZ, UR8, UR7 ;  /* 0x000000083f0c0299 */ /* 0x000fc60008011607 */
[----:B------:R-:W-:Y:S02]  /*7590*/  IMAD R7, R3, UR20, R0 ;  /* 0x0000001403077c24 */ /* 0x000fe4000f8e0200 */
[----:B------:R-:W-:-:S04]  /*75a0*/  IMAD.WIDE.U32 R2, R2, UR20, RZ ;  /* 0x0000001402027c25 */ /* 0x000fc8000f8e00ff */
[----:B------:R-:W-:Y:S02]  /*75b0*/  IMAD.IADD R3, R3, 0x1, R7 ;  /* 0x0000000103037824 */ /* 0x000fe400078e0207 */
[----:B------:R-:W1:Y:S01]  /*75c0*/  LDC.64 R6, c[0x0][0x730] ;  /* 0x0001cc00ff067b82 */ /* 0x000e620000000a00 */
[----:B-----5:R-:W-:Y:S02]  /*75d0*/  IMAD R0, R13, R10, RZ ;  /* 0x0000000a0d007224 */ /* 0x020fe400078e02ff */
[----:B------:R-:W-:-:S04]  /*75e0*/  IMAD.WIDE.U32 R2, R10, UR21, R2 ;  /* 0x000000150a027c25 */ /* 0x000fc8000f8e0002 */
[----:B------:R-:W-:Y:S01]  /*75f0*/  IMAD R11, R11, UR21, R0 ;  /* 0x000000150b0b7c24 */ /* 0x000fe2000f8e0200 */
[----:B------:R-:W-:-:S04]  /*7600*/  LEA R4, P0, R2, R4, 0x2 ;  /* 0x0000000402047211 */ /* 0x000fc800078010ff */
[----:B------:R-:W-:Y:S02]  /*7610*/  IADD3 R0, R3, R11, RZ ;  /* 0x0000000b03007210 */ /* 0x000fe40007ffe0ff */
[----:B------:R-:W-:Y:S02]  /*7620*/  R2UR UR4, R4 ;  /* 0x00000000040472ca */ /* 0x000fe400000e0000 */
[----:B------:R-:W-:Y:S02]  /*7630*/  LEA.HI.X R0, R2, R5, R0, 0x2, P0 ;  /* 0x0000000502007211 */ /* 0x000fe400000f1400 */
[----:B------:R-:W-:Y:S02]  /*7640*/  ELECT P0, URZ, PT ;  /* 0x00000000003f782f */ /* 0x000fe40003800000 */
[----:B------:R-:W-:Y:S01]  /*7650*/  R2UR UR5, R0 ;  /* 0x00000000000572ca */ /* 0x000fe200000e0000 */
[----:B-1----:R-:W-:-:S04]  /*7660*/  IMAD R2, R15, R6, RZ ;  /* 0x000000060f027224 */ /* 0x002fc800078e02ff */
[----:B------:R-:W-:Y:S02]  /*7670*/  IMAD R5, R7, UR20, R2 ;  /* 0x0000001407057c24 */ /* 0x000fe4000f8e0202 */
[----:B------:R-:W1:Y:S01]  /*7680*/  LDC.64 R2, c[0x0][0x738] ;  /* 0x0001ce00ff027b82 */ /* 0x000e620000000a00 */
[----:B------:R-:W-:-:S04]  /*7690*/  IMAD.WIDE.U32 R6, R6, UR20, RZ ;  /* 0x0000001406067c25 */ /* 0x000fc8000f8e00ff */
[----:B------:R-:W-:Y:S02]  /*76a0*/  IMAD.IADD R7, R7, 0x1, R5 ;  /* 0x0000000107077824 */ /* 0x000fe400078e0205 */
[----:B-1----:R-:W-:Y:S02]  /*76b0*/  IMAD R0, R13, R2, RZ ;  /* 0x000000020d007224 */ /* 0x002fe400078e02ff */
[----:B------:R-:W-:-:S04]  /*76c0*/  IMAD.WIDE.U32 R6, R2, UR21, R6 ;  /* 0x0000001502067c25 */ /* 0x000fc8000f8e0006 */
[----:B------:R-:W-:Y:S02]  /*76d0*/  IMAD R3, R3, UR21, R0 ;  /* 0x0000001503037c24 */ /* 0x000fe4000f8e0200 */
[----:B------:R-:W-:Y:S01]  /*76e0*/  IMAD.MOV.U32 R0, RZ, RZ, RZ ;  /* 0x000000ffff007224 */ /* 0x000fe200078e00ff */
[----:B------:R-:W-:Y:S06]  /*76f0*/  @!P0 BRA `(.L_x_55) ;  /* 0x0000001000fc8947 */ /* 0x000fec0003800000 */
[----:B------:R-:W1:Y:S01]  /*7700*/  S2R R0, SR_CgaCtaId ;  /* 0x0000000000007919 */ /* 0x000e620000008800 */
[----:B------:R-:W-:Y:S01]  /*7710*/  MOV R11, 0x400 ;  /* 0x00000400000b7802 */ /* 0x000fe20000000f00 */
[----:B------:R-:W2:Y:S01]  /*7720*/  S2R R8, SR_TID.X ;  /* 0x0000000000087919 */ /* 0x000ea20000002100 */
[----:B------:R-:W3:Y:S02]  /*7730*/  S2R R2, SR_CTAID.X ;  /* 0x0000000000027919 */ /* 0x000ee40000002500 */
[----:B-1----:R-:W-:Y:S02]  /*7740*/  LEA R11, R0, R11, 0x18 ;  /* 0x0000000b000b7211 */ /* 0x002fe400078ec0ff */
[----:B------:R-:W-:Y:S02]  /*7750*/  MOV R0, 0x1 ;  /* 0x0000000100007802 */ /* 0x000fe40000000f00 */
[----:B--2---:R-:W-:Y:S02]  /*7760*/  LOP3.LUT R8, R8, 0x7f, RZ, 0xc0, !PT ;  /* 0x0000007f08087812 */ /* 0x004fe400078ec0ff */
[----:B------:R-:W-:-:S02]  /*7770*/  SHF.L.U32 R0, R0, 0x1f, RZ ;  /* 0x0000001f00007819 */ /* 0x000fc400000006ff */
[----:B------:R-:W-:Y:S02]  /*7780*/  ISETP.NE.AND P0, PT, R8, RZ, PT ;  /* 0x000000ff0800720c */ /* 0x000fe40003f05270 */
[----:B------:R-:W1:Y:S02]  /*7790*/  SYNCS.PHASECHK.TRANS64.TRYWAIT P1, [R11+URZ+0x30c20], R0 ;  /* 0x030c20000b0075a7 */ /* 0x000e64000802017f */
[----:B-1-3--:R-:W-:Y:S09]  /*77a0*/  @!P1 BRA `(.L_x_56) ;  /* 0x0000001400c49947 */ /* 0x00aff20003800000 */
.L_x_84:
[----:B------:R-:W-:Y:S01]  /*77b0*/  IMAD.IADD R10, R7, 0x1, R3 ;  /* 0x00000001070a7824 */ /* 0x000fe200078e0203 */
[----:B------:R-:W-:Y:S01]  /*77c0*/  SHF.L.U32 R2, R2, 0x7, RZ ;  /* 0x0000000702027819 */ /* 0x000fe200000006ff */
[----:B------:R-:W-:Y:S01]  /*77d0*/  IMAD.MOV.U32 R9, RZ, RZ, 0x1 ;  /* 0x00000001ff097424 */ /* 0x000fe200078e00ff */
[----:B------:R-:W-:Y:S06]  /*77e0*/  @P0 BRA `(.L_x_57) ;  /* 0x0000000000180947 */ /* 0x000fec0003800000 */
[----:B------:R-:W2:Y:S01]  /*77f0*/  S2R R4, SR_TID.X ;  /* 0x0000000000047919 */ /* 0x000ea20000002100 */
[----:B-1----:R-:W-:-:S04]  /*7800*/  MOV R0, 0x4200 ;  /* 0x0000420000007802 */ /* 0x002fc80000000f00 */
[----:B------:R3:W-:Y:S01]  /*7810*/  SYNCS.ARRIVE.TRANS64 RZ, [R11+URZ+0x30c10], R0 ;  /* 0x030c10000bff79a7 */ /* 0x0007e2000800003f */
[----:B--2---:R-:W-:-:S13]  /*7820*/  LOP3.LUT P1, RZ, R4, 0x1f, RZ, 0xc0, !PT ;  /* 0x0000001f04ff7812 */ /* 0x004fda000782c0ff */
[----:B---3--:R-:W-:Y:S05]  /*7830*/  @!P1 BRA `(.L_x_57) ;  /* 0x0000000000049947 */ /* 0x008fea0003800000 */
[----:B------:R-:W-:Y:S01]  /*7840*/  BPT.TRAP 0x1 ;  /* 0x000000040000795c */ /* 0x000fe20000300000 */
.L_x_57:
[----:B------:R-:W2:Y:S01]  /*7850*/  LDC.64 R4, c[0x0][0x198] ;  /* 0x00006600ff047b82 */ /* 0x000ea20000000a00 */
[----:B------:R-:W-:Y:S01]  /*7860*/  R2UR UR11, R2 ;  /* 0x00000000020b72ca */ /* 0x000fe200000e0000 */
[----:B------:R-:W-:Y:S01]  /*7870*/  UMOV UR14, 0x0 ;  /* 0x00000000000e7882 */ /* 0x000fe20000000000 */
[----:B------:R-:W-:Y:S01]  /*7880*/  R2UR UR8, R11 ;  /* 0x000000000b0872ca */ /* 0x000fe200000e0000 */
[----:B------:R-:W-:Y:S01]  /*7890*/  UMOV UR15, 0x14f00000 ;  /* 0x14f00000000f7882 */ /* 0x000fe20000000000 */
[----:B------:R-:W-:Y:S01]  /*78a0*/  UMOV UR19, URZ ;  /* 0x0000003f00137c82 */ /* 0x000fe20008000000 */
[----:B------:R-:W-:Y:S01]  /*78b0*/  UMOV UR18, URZ ;  /* 0x0000003f00127c82 */ /* 0x000fe20008000000 */
[----:B------:R-:W-:Y:S01]  /*78c0*/  UMOV UR25, 0x20 ;  /* 0x0000002000197882 */ /* 0x000fe20000000000 */
[----:B------:R-:W3:Y:S01]  /*78d0*/  LDC R12, c[0x0][0x280] ;  /* 0x0000a000ff0c7b82 */ /* 0x000ee20000000800 */
[----:B------:R-:W-:Y:S01]  /*78e0*/  UMOV UR22, 0x0 ;  /* 0x0000000000167882 */ /* 0x000fe20000000000 */
[----:B------:R-:W-:Y:S01]  /*78f0*/  UMOV UR23, 0x10000000 ;  /* 0x1000000000177882 */ /* 0x000fe20000000000 */
[----:B------:R-:W-:Y:S01]  /*7900*/  UMOV UR13, UR21 ;  /* 0x00000015000d7c82 */ /* 0x000fe20008000000 */
[----:B------:R-:W-:Y:S01]  /*7910*/  UMOV UR10, UR18 ;  /* 0x00000012000a7c82 */ /* 0x000fe20008000000 */
[----:B------:R-:W-:Y:S01]  /*7920*/  UMOV UR28, UR12 ;  /* 0x0000000c001c7c82 */ /* 0x000fe20008000000 */
[----:B------:R-:W-:Y:S01]  /*7930*/  UMOV UR29, UR21 ;  /* 0x00000015001d7c82 */ /* 0x000fe20008000000 */
[----:B------:R-:W-:Y:S01]  /*7940*/  UMOV UR26, UR18 ;  /* 0x00000012001a7c82 */ /* 0x000fe20008000000 */
[----:B------:R-:W-:Y:S01]  /*7950*/  UIADD3 UR16, UR8, 0x10000, URZ ;  /* 0x0001000008107890 */ /* 0x000fe2000fffe03f */
[----:B------:R-:W-:Y:S01]  /*7960*/  IMAD.MOV.U32 R20, RZ, RZ, RZ ;  /* 0x000000ffff147224 */ /* 0x000fe200078e00ff */
[----:B------:R-:W-:-:S02]  /*7970*/  UIADD3 UR17, UR8, 0x30c10, URZ ;  /* 0x00030c1008117890 */ /* 0x000fc4000fffe03f */
[----:B------:R-:W-:Y:S02]  /*7980*/  UIADD3 UR30, UR8, 0x20000, URZ ;  /* 0x00020000081e7890 */ /* 0x000fe4000fffe03f */
[----:B------:R-:W-:Y:S01]  /*7990*/  UIADD3 UR9, UR8, 0x30c00, URZ ;  /* 0x00030c0008097890 */ /* 0x000fe2000fffe03f */
[----:B--2---:R-:W-:Y:S01]  /*79a0*/  IMAD.MOV.U32 R8, RZ, RZ, R4 ;  /* 0x000000ffff087224 */ /* 0x004fe200078e0004 */
[----:B------:R-:W-:Y:S01]  /*79b0*/  UIADD3 UR24, UR8, 0x4000, URZ ;  /* 0x0000400008187890 */ /* 0x000fe2000fffe03f */
[----:B------:R-:W-:Y:S01]  /*79c0*/  MOV R4, 0x8000 ;  /* 0x0000800000047802 */ /* 0x000fe20000000f00 */
[----:B------:R-:W-:Y:S01]  /*79d0*/  UMOV UR31, UR17 ;  /* 0x00000011001f7c82 */ /* 0x000fe20008000000 */
[----:B------:R-:W-:Y:S01]  /*79e0*/  UMOV UR27, UR11 ;  /* 0x0000000b001b7c82 */ /* 0x000fe20008000000 */
[----:B-1----:R-:W-:-:S04]  /*79f0*/  IADD3 R0, P1, R8, 0x2f0, RZ ;  /* 0x000002f008007810 */ /* 0x002fc80007f3e0ff */
[----:B------:R-:W-:Y:S02]  /*7a00*/  R2UR UR32, R0 ;  /* 0x00000000002072ca */ /* 0x000fe400000e0000 */
[----:B------:R-:W-:-:S04]  /*7a10*/  IADD3 R0, P2, R8, 0x3f0, RZ ;  /* 0x000003f008007810 */ /* 0x000fc80007f5e0ff */
[----:B------:R-:W-:Y:S02]  /*7a20*/  R2UR UR34, R0 ;  /* 0x00000000002272ca */ /* 0x000fe400000e0000 */
[----:B------:R-:W-:Y:S02]  /*7a30*/  MOV R0, R5 ;  /* 0x0000000500007202 */ /* 0x000fe40000000f00 */
[----:B------:R-:W-:-:S03]  /*7a40*/  MOV R5, RZ ;  /* 0x000000ff00057202 */ /* 0x000fc60000000f00 */
[----:B------:R-:W-:-:S05]  /*7a50*/  IMAD.X R2, RZ, RZ, R0, P1 ;  /* 0x000000ffff027224 */ /* 0x000fca00008e0600 */
[----:B------:R-:W-:Y:S02]  /*7a60*/  R2UR UR33, R2 ;  /* 0x00000000022172ca */ /* 0x000fe400000e0000 */
[----:B------:R-:W-:-:S04]  /*7a70*/  IADD3.X R2, RZ, R0, RZ, P2, !PT ;  /* 0x00000000ff027210 */ /* 0x000fc800017fe4ff */
[----:B------:R-:W-:Y:S02]  /*7a80*/  R2UR UR35, R2 ;  /* 0x00000000022372ca */ /* 0x000fe400000e0000 */
[----:B------:R-:W-:-:S04]  /*7a90*/  IADD3 R2, P1, R8, 0xf0, RZ ;  /* 0x000000f008027810 */ /* 0x000fc80007f3e0ff */
[----:B------:R-:W-:Y:S01]  /*7aa0*/  R2UR UR6, R2 ;  /* 0x00000000020672ca */ /* 0x000fe200000e0000 */
[----:B------:R-:W-:Y:S01]  /*7ab0*/  IMAD.X R3, RZ, RZ, R0, P1 ;  /* 0x000000ffff037224 */ /* 0x000fe200008e0600 */
[----:B---3--:R-:W-:-:S04]  /*7ac0*/  ISETP.GE.AND P1, PT, R12, 0x81, PT ;  /* 0x000000810c00780c */ /* 0x008fc80003f26270 */
[----:B------:R-:W-:-:S13]  /*7ad0*/  R2UR UR7, R3 ;  /* 0x00000000030772ca */ /* 0x000fda00000e0000 */
[----:B------:R-:W-:Y:S01]  /*7ae0*/  UTMALDG.4D [UR16], [UR6], desc[UR14] ;  /* 0x00000e10060075b4 */ /* 0x000fe20008019000 */
[----:B------:R1:W-:Y:S01]  /*7af0*/  UBLKCP.S.G [UR30], [UR4], UR25 ;  /* 0x0000001e040073ba */ /* 0x0003e20008000219 */
[----:B------:R2:W-:Y:S01]  /*7b00*/  SYNCS.ARRIVE.TRANS64 RZ, [R11+URZ+0x30c00], R4 ;  /* 0x030c00040bff79a7 */ /* 0x0005e2000800003f */
[----:B------:R2:W-:Y:S01]  /*7b10*/  UTMALDG.4D [UR8], [UR32], desc[UR22] ;  /* 0x00001608200075b4 */ /* 0x0005e20008019000 */
[----:B-1----:R-:W-:Y:S02]  /*7b20*/  UMOV UR25, UR9 ;  /* 0x0000000900197c82 */ /* 0x002fe40008000000 */
[----:B------:R2:W-:Y:S01]  /*7b30*/  UTMALDG.4D [UR24], [UR34], desc[UR22] ;  /* 0x00001618220075b4 */ /* 0x0005e20008019000 */
[----:B------:R-:W-:Y:S05]  /*7b40*/  @!P1 BRA `(.L_x_58) ;  /* 0x0000000c002c9947 */ /* 0x000fea0003800000 */
[----:B------:R-:W1:Y:S01]  /*7b50*/  S2R R13, SR_TID.X ;  /* 0x00000000000d7919 */ /* 0x000e620000002100 */
[C---:B--2---:R-:W-:Y:S01]  /*7b60*/  VIADD R4, R12.reuse, 0x7f ;  /* 0x0000007f0c047836 */ /* 0x044fe20000000000 */
[----:B------:R-:W-:Y:S01]  /*7b70*/  ISETP.GE.AND P1, PT, R12, 0x101, PT ;  /* 0x000001010c00780c */ /* 0x000fe20003f26270 */
[----:B------:R-:W-:Y:S01]  /*7b80*/  IMAD.MOV.U32 R20, RZ, RZ, RZ ;  /* 0x000000ffff147224 */ /* 0x000fe200078e00ff */
[----:B------:R-:W-:Y:S02]  /*7b90*/  MOV R15, RZ ;  /* 0x000000ff000f7202 */ /* 0x000fe40000000f00 */
[----:B------:R-:W-:-:S04]  /*7ba0*/  SHF.R.S32.HI R9, RZ, 0x1f, R4 ;  /* 0x0000001fff097819 */ /* 0x000fc80000011404 */
[----:B------:R-:W-:Y:S02]  /*7bb0*/  LEA.HI R4, R9, R4, RZ, 0x7 ;  /* 0x0000000409047211 */ /* 0x000fe400078f38ff */
[----:B------:R-:W-:Y:S02]  /*7bc0*/  MOV R9, 0x1 ;  /* 0x0000000100097802 */ /* 0x000fe40000000f00 */
[----:B------:R-:W-:-:S04]  /*7bd0*/  LEA.HI.SX32 R4, R4, 0xffffffff, 0x19 ;  /* 0xffffffff04047811 */ /* 0x000fc800078fcaff */
[----:B------:R-:W-:-:S04]  /*7be0*/  VIMNMX R4, R4, 0x1, !PT ;  /* 0x0000000104047848 */ /* 0x000fc80007fe0100 */
[----:B------:R-:W-:Y:S02]  /*7bf0*/  LOP3.LUT R19, R4, 0x1, RZ, 0xc0, !PT ;  /* 0x0000000104137812 */ /* 0x000fe400078ec0ff */
[----:B-1----:R-:W-:Y:S01]  /*7c00*/  LOP3.LUT R14, R13, 0x1f, RZ, 0xc0, !PT ;  /* 0x0000001f0d0e7812 */ /* 0x002fe200078ec0ff */
[----:B------:R-:W-:Y:S06]  /*7c10*/  @!P1 BRA `(.L_x_59) ;  /* 0x0000000800009947 */ /* 0x000fec0003800000 */
[----:B------:R-:W-:Y:S01]  /*7c20*/  IMAD.IADD R18, R4, 0x1, -R19 ;  /* 0x0000000104127824 */ /* 0x000fe200078e0a13 */
[----:B------:R-:W-:Y:S01]  /*7c30*/  MOV R9, 0x1 ;  /* 0x0000000100097802 */ /* 0x000fe20000000f00 */
[----:B------:R-:W-:-:S07]  /*7c40*/  IMAD.MOV.U32 R15, RZ, RZ, RZ ;  /* 0x000000ffff0f7224 */ /* 0x000fce00078e00ff */
.L_x_68:
[----:B------:R-:W-:-:S04]  /*7c50*/  SHF.L.U32 R21, R9, 0x1f, RZ ;  /* 0x0000001f09157819 */ /* 0x000fc800000006ff */
[----:B-1----:R-:W1:Y:S02]  /*7c60*/  SYNCS.PHASECHK.TRANS64.TRYWAIT P1, [R11+URZ+0x30c40], R21 ;  /* 0x030c40150b0075a7 */ /* 0x002e64000802017f */
[----:B-12---:R-:W-:Y:S05]  /*7c70*/  @!P1 BRA `(.L_x_60) ;  /* 0x0000001000a49947 */ /* 0x006fea0003800000 */
.L_x_85:
[----:B------:R-:W-:Y:S05]  /*7c80*/  @P0 BRA `(.L_x_61) ;  /* 0x0000000000140947 */ /* 0x000fea0003800000 */
[----:B------:R-:W-:Y:S02]  /*7c90*/  ISETP.NE.AND P1, PT, R14, RZ, PT ;  /* 0x000000ff0e00720c */ /* 0x000fe40003f25270 */
[----:B------:R-:W-:-:S04]  /*7ca0*/  MOV R0, 0x4200 ;  /* 0x0000420000007802 */ /* 0x000fc80000000f00 */
[----:B------:R2:W-:Y:S07]  /*7cb0*/  SYNCS.ARRIVE.TRANS64 RZ, [R11+URZ+0x30c30], R0 ;  /* 0x030c30000bff79a7 */ /* 0x0005ee000800003f */
[----:B------:R-:W-:Y:S05]  /*7cc0*/  @!P1 BRA `(.L_x_61) ;  /* 0x0000000000049947 */ /* 0x000fea0003800000 */
[----:B------:R-:W-:Y:S01]  /*7cd0*/  BPT.TRAP 0x1 ;  /* 0x000000040000795c */ /* 0x000fe20000300000 */
.L_x_61:
[----:B------:R-:W3:Y:S01]  /*7ce0*/  LDC.64 R12, c[0x0][0x728] ;  /* 0x0001ca00ff0c7b82 */ /* 0x000ee20000000a00 */
[----:B------:R-:W-:Y:S01]  /*7cf0*/  IMAD.SHL.U32 R17, R15, 0x80, RZ ;  /* 0x000000800f117824 */ /* 0x000fe200078e00ff */
[----:B------:R-:W-:Y:S01]  /*7d00*/  R2UR UR6, R11 ;  /* 0x000000000b0672ca */ /* 0x000fe200000e0000 */
[----:B------:R-:W-:Y:S01]  /*7d10*/  UMOV UR14, 0x0 ;  /* 0x00000000000e7882 */ /* 0x000fe20000000000 */
[----:B------:R-:W-:Y:S01]  /*7d20*/  UMOV UR15, 0x14f00000 ;  /* 0x14f00000000f7882 */ /* 0x000fe20000000000 */
[----:B------:R-:W-:Y:S01]  /*7d30*/  UMOV UR18, URZ ;  /* 0x0000003f00127c82 */ /* 0x000fe20008000000 */
[C---:B--2---:R-:W-:Y:S01]  /*7d40*/  IADD3 R0, P1, R17.reuse, R6, RZ ;  /* 0x0000000611007210 */ /* 0x044fe20007f3e0ff */
[----:B------:R-:W-:Y:S01]  /*7d50*/  UMOV UR13, 0x20 ;  /* 0x00000020000d7882 */ /* 0x000fe20000000000 */
[----:B------:R-:W2:Y:S01]  /*7d60*/  LDC.64 R4, c[0x0][0x198] ;  /* 0x00006600ff047b82 */ /* 0x000ea20000000a00 */
[----:B------:R-:W-:-:S06]  /*7d70*/  R2UR UR19, R17 ;  /* 0x00000000111372ca */ /* 0x000fcc00000e0000 */
[----:B------:R-:W-:Y:S02]  /*7d80*/  UIADD3 UR16, UR6, 0x18000, URZ ;  /* 0x0001800006107890 */ /* 0x000fe4000fffe03f */
[----:B------:R-:W-:Y:S02]  /*7d90*/  UIADD3 UR17, UR6, 0x30c30, URZ ;  /* 0x00030c3006117890 */ /* 0x000fe4000fffe03f */
[----:B------:R-:W-:Y:S01]  /*7da0*/  UIADD3 UR6, UR6, 0x20400, URZ ;  /* 0x0002040006067890 */ /* 0x000fe2000fffe03f */
[----:B---3--:R-:W-:-:S04]  /*7db0*/  LEA R2, P2, R0, R12, 0x2 ;  /* 0x0000000c00027211 */ /* 0x008fc800078410ff */
[----:B------:R-:W-:Y:S01]  /*7dc0*/  UMOV UR7, UR17 ;  /* 0x0000001100077c82 */ /* 0x000fe20008000000 */
[----:B------:R-:W-:Y:S02]  /*7dd0*/  R2UR UR8, R2 ;  /* 0x00000000020872ca */ /* 0x000fe400000e0000 */
[----:B------:R-:W-:Y:S02]  /*7de0*/  LEA.HI.X.SX32 R2, R17, R10, 0x1, P1 ;  /* 0x0000000a11027211 */ /* 0x000fe400008f0eff */
[----:B--2---:R-:W-:Y:S02]  /*7df0*/  MOV R8, R4 ;  /* 0x0000000400087202 */ /* 0x004fe40000000f00 */
[----:B------:R-:W-:Y:S02]  /*7e00*/  LEA.HI.X R0, R0, R13, R2, 0x2, P2 ;  /* 0x0000000d00007211 */ /* 0x000fe400010f1402 */
[----:B------:R-:W-:Y:S02]  /*7e10*/  IADD3 R4, P1, R8, 0x1f0, RZ ;  /* 0x000001f008047810 */ /* 0x000fe40007f3e0ff */
[----:B------:R-:W-:Y:S01]  /*7e20*/  R2UR UR9, R0 ;  /* 0x00000000000972ca */ /* 0x000fe200000e0000 */
[----:B------:R-:W-:Y:S01]  /*7e30*/  IMAD.MOV.U32 R0, RZ, RZ, R5 ;  /* 0x000000ffff007224 */ /* 0x000fe200078e0005 */
[----:B------:R-:W-:-:S04]  /*7e40*/  R2UR UR10, R4 ;  /* 0x00000000040a72ca */ /* 0x000fc800000e0000 */
[----:B------:R-:W-:-:S04]  /*7e50*/  IADD3.X R5, RZ, R0, RZ, P1, !PT ;  /* 0x00000000ff057210 */ /* 0x000fc80000ffe4ff */
[----:B------:R-:W-:-:S13]  /*7e60*/  R2UR UR11, R5 ;  /* 0x00000000050b72ca */ /* 0x000fda00000e0000 */
[----:B------:R2:W-:Y:S01]  /*7e70*/  UTMALDG.4D [UR16], [UR10], desc[UR14] ;  /* 0x00000e100a0075b4 */ /* 0x0005e20008019000 */
[----:B------:R2:W-:Y:S01]  /*7e80*/  UBLKCP.S.G [UR6], [UR8], UR13 ;  /* 0x00000006080073ba */ /* 0x0005e2000800020d */
[----:B------:R-:W3:Y:S02]  /*7e90*/  SYNCS.PHASECHK.TRANS64.TRYWAIT P1, [R11+URZ+0x30c28], R21 ;  /* 0x030c28150b0075a7 */ /* 0x000ee4000802017f */
[----:B--23--:R-:W-:Y:S05]  /*7ea0*/  @!P1 BRA `(.L_x_62) ;  /* 0x00000010002c9947 */ /* 0x00cfea0003800000 */
.L_x_86:
[----:B------:R-:W-:Y:S05]  /*7eb0*/  @P0 BRA `(.L_x_63) ;  /* 0x0000000000140947 */ /* 0x000fea0003800000 */
[----:B------:R-:W-:Y:S01]  /*7ec0*/  ISETP.NE.AND P1, PT, R14, RZ, PT ;  /* 0x000000ff0e00720c */ /* 0x000fe20003f25270 */
[----:B------:R-:W-:-:S04]  /*7ed0*/  IMAD.MOV.U32 R2, RZ, RZ, 0x4200 ;  /* 0x00004200ff027424 */ /* 0x000fc800078e00ff */
[----:B------:R3:W-:Y:S08]  /*7ee0*/  SYNCS.ARRIVE.TRANS64 RZ, [R11+URZ+0x30c18], R2 ;  /* 0x030c18020bff79a7 */ /* 0x0007f0000800003f */
[----:B------:R-:W-:Y:S05]  /*7ef0*/  @!P1 BRA `(.L_x_63) ;  /* 0x0000000000049947 */ /* 0x000fea0003800000 */
[----:B------:R-:W-:Y:S01]  /*7f00*/  BPT.TRAP 0x1 ;  /* 0x000000040000795c */ /* 0x000fe20000300000 */
.L_x_63:
[----:B------:R-:W-:Y:S01]  /*7f10*/  IADD3 R17, R17, 0x80, RZ ;  /* 0x0000008011117810 */ /* 0x000fe20007ffe0ff */
[----:B------:R-:W-:Y:S01]  /*7f20*/  UMOV UR14, 0x0 ;  /* 0x00000000000e7882 */ /* 0x000fe20000000000 */
[----:B------:R-:W-:Y:S01]  /*7f30*/  R2UR UR17, R11 ;  /* 0x000000000b1172ca */ /* 0x000fe200000e0000 */
[----:B------:R-:W-:Y:S01]  /*7f40*/  UMOV UR15, 0x14f00000 ;  /* 0x14f00000000f7882 */ /* 0x000fe20000000000 */
[----:B---3--:R-:W-:Y:S01]  /*7f50*/  IADD3 R2, P1, R8, 0xf0, RZ ;  /* 0x000000f008027810 */ /* 0x008fe20007f3e0ff */
[----:B------:R-:W-:Y:S01]  /*7f60*/  UMOV UR18, URZ ;  /* 0x0000003f00127c82 */ /* 0x000fe20008000000 */
[----:B------:R-:W-:Y:S01]  /*7f70*/  R2UR UR19, R17 ;  /* 0x00000000111372ca */ /* 0x000fe200000e0000 */
[----:B------:R-:W-:Y:S01]  /*7f80*/  UMOV UR13, 0x20 ;  /* 0x00000020000d7882 */ /* 0x000fe20000000000 */
[----:B------:R-:W-:Y:S01]  /*7f90*/  R2UR UR10, R2 ;  /* 0x00000000020a72ca */ /* 0x000fe200000e0000 */
[----:B------:R-:W-:-:S05]  /*7fa0*/  IMAD.X R3, RZ, RZ, R0, P1 ;  /* 0x000000ffff037224 */ /* 0x000fca00008e0600 */
[----:B------:R-:W-:Y:S01]  /*7fb0*/  R2UR UR11, R3 ;  /* 0x00000000030b72ca */ /* 0x000fe200000e0000 */
[----:B------:R-:W-:Y:S02]  /*7fc0*/  UIADD3 UR8, UR17, 0x20200, URZ ;  /* 0x0002020011087890 */ /* 0x000fe4000fffe03f */
[----:B------:R-:W-:Y:S02]  /*7fd0*/  UIADD3 UR16, UR17, 0x14000, URZ ;  /* 0x0001400011107890 */ /* 0x000fe4000fffe03f */
[----:B------:R-:W-:Y:S02]  /*7fe0*/  UIADD3 UR17, UR17, 0x30c18, URZ ;  /* 0x00030c1811117890 */ /* 0x000fe4000fffe03f */
[----:B------:R-:W-:-:S05]  /*7ff0*/  UIMAD.WIDE UR6, UR19, 0x4, UR4 ;  /* 0x00000004130678a5 */ /* 0x000fca000f8e0204 */
[----:B------:R-:W-:Y:S02]  /*8000*/  UMOV UR9, UR17 ;  /* 0x0000001100097c82 */ /* 0x000fe40008000000 */
[----:B------:R3:W-:Y:S02]  /*8010*/  UTMALDG.4D [UR16], [UR10], desc[UR14] ;  /* 0x00000e100a0075b4 */ /* 0x0007e40008019000 */
[----:B------:R3:W-:Y:S01]  /*8020*/  UBLKCP.S.G [UR8], [UR6], UR13 ;  /* 0x00000008060073ba */ /* 0x0007e2000800020d */
[----:B------:R-:W4:Y:S02]  /*8030*/  SYNCS.PHASECHK.TRANS64.TRYWAIT P1, [R11+URZ+0x30c48], R21 ;  /* 0x030c48150b0075a7 */ /* 0x000f24000802017f */
[----:B---34-:R-:W-:Y:S05]  /*8040*/  @!P1 BRA `(.L_x_64) ;  /* 0x0000000c00d89947 */ /* 0x018fea0003800000 */
.L_x_87:
[----:B-123--:R-:W-:Y:S01]  /*8050*/  SHF.R.S32.HI R21, RZ, 0x1f, R17 ;  /* 0x0000001fff157819 */ /* 0x00efe20000011411 */
[----:B------:R-:W-:Y:S06]  /*8060*/  @P0 BRA `(.L_x_65) ;  /* 0x00000000001c0947 */ /* 0x000fec0003800000 */
[----:B------:R-:W-:-:S04]  /*8070*/  MOV R14, 0x4200 ;  /* 0x00004200000e7802 */ /* 0x000fc80000000f00 */
[----:B------:R1:W-:Y:S02]  /*8080*/  SYNCS.ARRIVE.TRANS64 RZ, [R11+URZ+0x30c38], R14 ;  /* 0x030c380e0bff79a7 */ /* 0x0003e4000800003f */
[----:B-1----:R-:W1:Y:S02]  /*8090*/  S2R R14, SR_TID.X ;  /* 0x00000000000e7919 */ /* 0x002e640000002100 */
[----:B-1----:R-:W-:-:S04]  /*80a0*/  LOP3.LUT R14, R14, 0x1f, RZ, 0xc0, !PT ;  /* 0x0000001f0e0e7812 */ /* 0x002fc800078ec0ff */
[----:B------:R-:W-:-:S13]  /*80b0*/  ISETP.NE.AND P1, PT, R14, RZ, PT ;  /* 0x000000ff0e00720c */ /* 0x000fda0003f25270 */
[----:B------:R-:W-:Y:S05]  /*80c0*/  @!P1 BRA `(.L_x_65) ;  /* 0x0000000000049947 */ /* 0x000fea0003800000 */
[----:B------:R-:W-:Y:S01]  /*80d0*/  BPT.TRAP 0x1 ;  /* 0x000000040000795c */ /* 0x000fe20000300000 */
.L_x_65:
[C---:B------:R-:W-:Y:S01]  /*80e0*/  R2UR UR19, R17.reuse ;  /* 0x00000000111372ca */ /* 0x040fe200000e0000 */
[----:B------:R-:W-:Y:S01]  /*80f0*/  UMOV UR8, 0x0 ;  /* 0x0000000000087882 */ /* 0x000fe20000000000 */
[----:B------:R-:W-:Y:S01]  /*8100*/  IADD3 R17, P1, R17, R6, RZ ;  /* 0x0000000611117210 */ /* 0x000fe20007f3e0ff */
[----:B------:R-:W-:Y:S01]  /*8110*/  UMOV UR9, 0x14f00000 ;  /* 0x14f0000000097882 */ /* 0x000fe20000000000 */
[----:B------:R-:W-:Y:S01]  /*8120*/  R2UR UR10, R11 ;  /* 0x000000000b0a72ca */ /* 0x000fe200000e0000 */
[----:B------:R-:W-:Y:S01]  /*8130*/  UMOV UR18, URZ ;  /* 0x0000003f00127c82 */ /* 0x000fe20008000000 */
[----:B------:R-:W-:Y:S01]  /*8140*/  R2UR UR6, R4 ;  /* 0x00000000040672ca */ /* 0x000fe200000e0000 */
[----:B------:R-:W-:Y:S01]  /*8150*/  IMAD.X R21, R21, 0x1, R10, P1 ;  /* 0x0000000115157824 */ /* 0x000fe200008e060a */
[----:B------:R-:W-:Y:S01]  /*8160*/  LEA R12, P1, R17, R12, 0x2 ;  /* 0x0000000c110c7211 */ /* 0x000fe200078210ff */
[----:B------:R-:W-:Y:S01]  /*8170*/  UMOV UR13, 0x20 ;  /* 0x00000020000d7882 */ /* 0x000fe20000000000 */
[----:B------:R-:W-:-:S02]  /*8180*/  R2UR UR7, R5 ;  /* 0x00000000050772ca */ /* 0x000fc400000e0000 */
[----:B------:R-:W-:Y:S02]  /*8190*/  LEA.HI.X R21, R17, R13, R21, 0x2, P1 ;  /* 0x0000000d11157211 */ /* 0x000fe400008f1415 */
[----:B------:R-:W-:Y:S02]  /*81a0*/  R2UR UR14, R12 ;  /* 0x000000000c0e72ca */ /* 0x000fe400000e0000 */
[----:B------:R-:W-:Y:S01]  /*81b0*/  R2UR UR15, R21 ;  /* 0x00000000150f72ca */ /* 0x000fe200000e0000 */
[----:B------:R-:W-:Y:S01]  /*81c0*/  UIADD3 UR16, UR10, 0x1c000, URZ ;  /* 0x0001c0000a107890 */ /* 0x000fe2000fffe03f */
[----:B------:R-:W-:Y:S01]  /*81d0*/  LOP3.LUT R9, R9, 0x1, RZ, 0x3c, !PT ;  /* 0x0000000109097812 */ /* 0x000fe200078e3cff */
[----:B------:R-:W-:Y:S02]  /*81e0*/  UIADD3 UR17, UR10, 0x30c38, URZ ;  /* 0x00030c380a117890 */ /* 0x000fe4000fffe03f */
[----:B------:R-:W-:Y:S01]  /*81f0*/  UIADD3 UR10, UR10, 0x20600, URZ ;  /* 0x000206000a0a7890 */ /* 0x000fe2000fffe03f */
[----:B------:R-:W-:-:S04]  /*8200*/  SHF.L.U32 R4, R9, 0x1f, RZ ;  /* 0x0000001f09047819 */ /* 0x000fc800000006ff */
[----:B------:R-:W-:Y:S02]  /*8210*/  UMOV UR11, UR17 ;  /* 0x00000011000b7c82 */ /* 0x000fe40008000000 */
[----:B------:R1:W-:Y:S02]  /*8220*/  UTMALDG.4D [UR16], [UR6], desc[UR8] ;  /* 0x00000810060075b4 */ /* 0x0003e40008019000 */
[----:B------:R1:W-:Y:S01]  /*8230*/  UBLKCP.S.G [UR10], [UR14], UR13 ;  /* 0x0000000a0e0073ba */ /* 0x0003e2000800020d */
[----:B------:R-:W2:Y:S02]  /*8240*/  SYNCS.PHASECHK.TRANS64.TRYWAIT P1, [R11+URZ+0x30c20], R4 ;  /* 0x030c20040b0075a7 */ /* 0x000ea4000802017f */
[----:B-12---:R-:W-:Y:S05]  /*8250*/  @!P1 BRA `(.L_x_66) ;  /* 0x0000000c00689947 */ /* 0x006fea0003800000 */
.L_x_89:
[----:B------:R-:W-:Y:S05]  /*8260*/  @P0 BRA `(.L_x_67) ;  /* 0x0000000000140947 */ /* 0x000fea0003800000 */
[----:B------:R-:W-:Y:S02]  /*8270*/  ISETP.NE.AND P1, PT, R14, RZ, PT ;  /* 0x000000ff0e00720c */ /* 0x000fe40003f25270 */
[----:B-1----:R-:W-:-:S04]  /*8280*/  MOV R4, 0x4200 ;  /* 0x0000420000047802 */ /* 0x002fc80000000f00 */
[----:B------:R2:W-:Y:S07]  /*8290*/  SYNCS.ARRIVE.TRANS64 RZ, [R11+URZ+0x30c10], R4 ;  /* 0x030c10040bff79a7 */ /* 0x0005ee000800003f */
[----:B------:R-:W-:Y:S05]  /*82a0*/  @!P1 BRA `(.L_x_67) ;  /* 0x0000000000049947 */ /* 0x000fea0003800000 */
[----:B------:R-:W-:Y:S01]  /*82b0*/  BPT.TRAP 0x1 ;  /* 0x000000040000795c */ /* 0x000fe20000300000 */
.L_x_67:
[----:B------:R-:W-:Y:S01]  /*82c0*/  R2UR UR6, R15 ;  /* 0x000000000f0672ca */ /* 0x000fe200000e0000 */
[----:B------:R-:W-:Y:S01]  /*82d0*/  VIADD R18, R18, 0xfffffffe ;  /* 0xfffffffe12127836 */ /* 0x000fe20000000000 */
[----:B------:R-:W-:Y:S01]  /*82e0*/  R2UR UR17, R11 ;  /* 0x000000000b1172ca */ /* 0x000fe200000e0000 */
[----:B------:R-:W-:Y:S01]  /*82f0*/  UMOV UR22, 0x0 ;  /* 0x0000000000167882 */ /* 0x000fe20000000000 */
[----:B------:R-:W-:Y:S01]  /*8300*/  R2UR UR14, R2 ;  /* 0x00000000020e72ca */ /* 0x000fe200000e0000 */
[----:B------:R-:W-:Y:S01]  /*8310*/  UMOV UR23, 0x14f00000 ;  /* 0x14f0000000177882 */ /* 0x000fe20000000000 */
[----:B------:R-:W-:Y:S01]  /*8320*/  R2UR UR15, R3 ;  /* 0x00000000030f72ca */ /* 0x000fe200000e0000 */
[----:B------:R-:W-:Y:S01]  /*8330*/  UMOV UR18, URZ ;  /* 0x0000003f00127c82 */ /* 0x000fe20008000000 */
[----:B------:R-:W-:Y:S01]  /*8340*/  ISETP.NE.AND P1, PT, R18, RZ, PT ;  /* 0x000000ff1200720c */ /* 0x000fe20003f25270 */
[----:B------:R-:W-:-:S04]  /*8350*/  UMOV UR7, 0x20 ;  /* 0x0000002000077882 */ /* 0x000fc80000000000 */
[----:B------:R-:W-:Y:S02]  /*8360*/  UIADD3 UR6, UR6, 0x2, URZ ;  /* 0x0000000206067890 */ /* 0x000fe4000fffe03f */
[----:B------:R-:W-:Y:S02]  /*8370*/  UIADD3 UR10, UR17, 0x20000, URZ ;  /* 0x00020000110a7890 */ /* 0x000fe4000fffe03f */
[----:B------:R-:W-:Y:S02]  /*8380*/  USHF.L.U32 UR19, UR6, 0x7, URZ ;  /* 0x0000000706137899 */ /* 0x000fe4000800063f */
[----:B------:R-:W-:Y:S01]  /*8390*/  UIADD3 UR16, UR17, 0x10000, URZ ;  /* 0x0001000011107890 */ /* 0x000fe2000fffe03f */
[----:B------:R-:W-:Y:S01]  /*83a0*/  MOV R15, UR6 ;  /* 0x00000006000f7c02 */ /* 0x000fe20008000f00 */
[----:B------:R-:W-:Y:S02]  /*83b0*/  UIADD3 UR17, UR17, 0x30c10, URZ ;  /* 0x00030c1011117890 */ /* 0x000fe4000fffe03f */
[----:B------:R-:W-:-:S05]  /*83c0*/  UIMAD.WIDE UR8, UR19, 0x4, UR4 ;  /* 0x00000004130878a5 */ /* 0x000fca000f8e0204 */
[----:B------:R-:W-:Y:S02]  /*83d0*/  UMOV UR11, UR17 ;  /* 0x00000011000b7c82 */ /* 0x000fe40008000000 */
[----:B------:R3:W-:Y:S02]  /*83e0*/  UTMALDG.4D [UR16], [UR14], desc[UR22] ;  /* 0x000016100e0075b4 */ /* 0x0007e40008019000 */
[----:B------:R3:W-:Y:S02]  /*83f0*/  UBLKCP.S.G [UR10], [UR8], UR7 ;  /* 0x0000000a080073ba */ /* 0x0007e40008000207 */
[----:B---3--:R-:W-:Y:S05]  /*8400*/  @P1 BRA `(.L_x_68) ;  /* 0xfffffff800101947 */ /* 0x008fea000383ffff */
[----:B------:R-:W-:-:S07]  /*8410*/  IMAD.U32 R5, RZ, RZ, UR19 ;  /* 0x00000013ff057e24 */ /* 0x000fce000f8e00ff */
.L_x_59:
[----:B------:R-:W-:-:S13]  /*8420*/  ISETP.NE.AND P1, PT, R19, RZ, PT ;  /* 0x000000ff1300720c */ /* 0x000fda0003f25270 */
[----:B------:R-:W-:Y:S05]  /*8430*/  @!P1 BRA `(.L_x_58) ;  /* 0x0000000000f09947 */ /* 0x000fea0003800000 */
[----:B------:R-:W-:-:S04]  /*8440*/  SHF.L.U32 R12, R9, 0x1f, RZ ;  /* 0x0000001f090c7819 */ /* 0x000fc800000006ff */
[----:B------:R-:W3:Y:S02]  /*8450*/  SYNCS.PHASECHK.TRANS64.TRYWAIT P1, [R11+URZ+0x30c40], R12 ;  /* 0x030c400c0b0075a7 */ /* 0x000ee4000802017f */
[----:B---3--:R-:W-:Y:S05]  /*8460*/  @!P1 BRA `(.L_x_69) ;  /* 0x0000000800fc9947 */ /* 0x008fea0003800000 */
.L_x_90:
[----:B------:R-:W-:Y:S05]  /*8470*/  @P0 BRA `(.L_x_70) ;  /* 0x0000000000140947 */ /* 0x000fea0003800000 */
[----:B------:R-:W-:Y:S02]  /*8480*/  ISETP.NE.AND P1, PT, R14, RZ, PT ;  /* 0x000000ff0e00720c */ /* 0x000fe40003f25270 */
[----:B-12---:R-:W-:-:S04]  /*8490*/  MOV R4, 0x4200 ;  /* 0x0000420000047802 */ /* 0x006fc80000000f00 */
[----:B------:R4:W-:Y:S07]  /*84a0*/  SYNCS.ARRIVE.TRANS64 RZ, [R11+URZ+0x30c30], R4 ;  /* 0x030c30040bff79a7 */ /* 0x0009ee000800003f */
[----:B------:R-:W-:Y:S05]  /*84b0*/  @!P1 BRA `(.L_x_70) ;  /* 0x0000000000049947 */ /* 0x000fea0003800000 */
[----:B------:R-:W-:Y:S01]  /*84c0*/  BPT.TRAP 0x1 ;  /* 0x000000040000795c */ /* 0x000fe20000300000 */
.L_x_70:
[----:B-12-4-:R-:W1:Y:S01]  /*84d0*/  LDC.64 R4, c[0x0][0x728] ;  /* 0x0001ca00ff047b82 */ /* 0x016e620000000a00 */
[----:B------:R-:W-:Y:S01]  /*84e0*/  IMAD.SHL.U32 R15, R15, 0x80, RZ ;  /* 0x000000800f0f7824 */ /* 0x000fe200078e00ff */
[----:B------:R-:W-:Y:S01]  /*84f0*/  R2UR UR10, R11 ;  /* 0x000000000b0a72ca */ /* 0x000fe200000e0000 */
[----:B------:R-:W-:Y:S01]  /*8500*/  UMOV UR8, 0x0 ;  /* 0x0000000000087882 */ /* 0x000fe20000000000 */
[----:B------:R-:W-:Y:S01]  /*8510*/  UMOV UR9, 0x14f00000 ;  /* 0x14f0000000097882 */ /* 0x000fe20000000000 */
[----:B------:R-:W-:Y:S01]  /*8520*/  UMOV UR18, URZ ;  /* 0x0000003f00127c82 */ /* 0x000fe20008000000 */
[C---:B------:R-:W-:Y:S01]  /*8530*/  IADD3 R13, P1, R15.reuse, R6, RZ ;  /* 0x000000060f0d7210 */ /* 0x040fe20007f3e0ff */
[----:B------:R-:W-:Y:S01]  /*8540*/  UMOV UR13, 0x20 ;  /* 0x00000020000d7882 */ /* 0x000fe20000000000 */
[----:B------:R-:W-:-:S07]  /*8550*/  R2UR UR19, R15 ;  /* 0x000000000f1372ca */ /* 0x000fce00000e0000 */
[----:B------:R-:W-:Y:S02]  /*8560*/  UIADD3 UR16, UR10, 0x18000, URZ ;  /* 0x000180000a107890 */ /* 0x000fe4000fffe03f */
[----:B------:R-:W-:Y:S02]  /*8570*/  UIADD3 UR17, UR10, 0x30c30, URZ ;  /* 0x00030c300a117890 */ /* 0x000fe4000fffe03f */
[----:B------:R-:W-:Y:S01]  /*8580*/  UIADD3 UR10, UR10, 0x20400, URZ ;  /* 0x000204000a0a7890 */ /* 0x000fe2000fffe03f */
[----:B-1----:R-:W-:-:S04]  /*8590*/  LEA R4, P2, R13, R4, 0x2 ;  /* 0x000000040d047211 */ /* 0x002fc800078410ff */
[----:B------:R-:W-:Y:S01]  /*85a0*/  UMOV UR11, UR17 ;  /* 0x00000011000b7c82 */ /* 0x000fe20008000000 */
[----:B------:R-:W-:Y:S02]  /*85b0*/  R2UR UR14, R4 ;  /* 0x00000000040e72ca */ /* 0x000fe400000e0000 */
[----:B------:R-:W-:-:S04]  /*85c0*/  LEA.HI.X.SX32 R4, R15, R10, 0x1, P1 ;  /* 0x0000000a0f047211 */ /* 0x000fc800008f0eff */
[----:B------:R-:W-:Y:S02]  /*85d0*/  LEA.HI.X R5, R13, R5, R4, 0x2, P2 ;  /* 0x000000050d057211 */ /* 0x000fe400010f1404 */
[----:B------:R-:W-:Y:S02]  /*85e0*/  IADD3 R4, P1, R8, 0x1f0, RZ ;  /* 0x000001f008047810 */ /* 0x000fe40007f3e0ff */
[----:B------:R-:W-:Y:S02]  /*85f0*/  R2UR UR15, R5 ;  /* 0x00000000050f72ca */ /* 0x000fe400000e0000 */
[----:B------:R-:W-:Y:S02]  /*8600*/  R2UR UR6, R4 ;  /* 0x00000000040672ca */ /* 0x000fe400000e0000 */
[----:B------:R-:W-:-:S04]  /*8610*/  IADD3.X R4, RZ, R0, RZ, P1, !PT ;  /* 0x00000000ff047210 */ /* 0x000fc80000ffe4ff */
[----:B------:R-:W-:-:S13]  /*8620*/  R2UR UR7, R4 ;  /* 0x00000000040772ca */ /* 0x000fda00000e0000 */
[----:B------:R1:W-:Y:S01]  /*8630*/  UTMALDG.4D [UR16], [UR6], desc[UR8] ;  /* 0x00000810060075b4 */ /* 0x0003e20008019000 */
[----:B------:R1:W-:Y:S01]  /*8640*/  UBLKCP.S.G [UR10], [UR14], UR13 ;  /* 0x0000000a0e0073ba */ /* 0x0003e2000800020d */
[----:B------:R-:W2:Y:S02]  /*8650*/  SYNCS.PHASECHK.TRANS64.TRYWAIT P1, [R11+URZ+0x30c28], R12 ;  /* 0x030c280c0b0075a7 */ /* 0x000ea4000802017f */
[----:B-12---:R-:W-:Y:S05]  /*8660*/  @!P1 BRA `(.L_x_71) ;  /* 0x0000000800909947 */ /* 0x006fea0003800000 */
.L_x_91:
[----:B------:R-:W-:Y:S05]  /*8670*/  @P0 BRA `(.L_x_72) ;  /* 0x0000000000140947 */ /* 0x000fea0003800000 */
[----:B------:R-:W-:Y:S01]  /*8680*/  ISETP.NE.AND P0, PT, R14, RZ, PT ;  /* 0x000000ff0e00720c */ /* 0x000fe20003f05270 */
[----:B------:R-:W-:-:S04]  /*8690*/  IMAD.MOV.U32 R4, RZ, RZ, 0x4200 ;  /* 0x00004200ff047424 */ /* 0x000fc800078e00ff */
[----:B------:R2:W-:Y:S08]  /*86a0*/  SYNCS.ARRIVE.TRANS64 RZ, [R11+URZ+0x30c18], R4 ;  /* 0x030c18040bff79a7 */ /* 0x0005f0000800003f */
[----:B------:R-:W-:Y:S05]  /*86b0*/  @!P0 BRA `(.L_x_72) ;  /* 0x0000000000048947 */ /* 0x000fea0003800000 */
[----:B------:R-:W-:Y:S01]  /*86c0*/  BPT.TRAP 0x1 ;  /* 0x000000040000795c */ /* 0x000fe20000300000 */
.L_x_72:
[----:B------:R-:W-:Y:S01]  /*86d0*/  R2UR UR19, R15 ;  /* 0x000000000f1372ca */ /* 0x000fe200000e0000 */
[----:B------:R-:W-:Y:S01]  /*86e0*/  UMOV UR14, 0x0 ;  /* 0x00000000000e7882 */ /* 0x000fe20000000000 */
[----:B------:R-:W-:Y:S01]  /*86f0*/  R2UR UR17, R11 ;  /* 0x000000000b1172ca */ /* 0x000fe200000e0000 */
[----:B------:R-:W-:Y:S01]  /*8700*/  UMOV UR15, 0x14f00000 ;  /* 0x14f00000000f7882 */ /* 0x000fe20000000000 */
[----:B------:R-:W-:Y:S01]  /*8710*/  R2UR UR10, R2 ;  /* 0x00000000020a72ca */ /* 0x000fe200000e0000 */
[----:B------:R-:W-:Y:S01]  /*8720*/  UMOV UR18, URZ ;  /* 0x0000003f00127c82 */ /* 0x000fe20008000000 */
[----:B------:R-:W-:Y:S01]  /*8730*/  R2UR UR11, R3 ;  /* 0x00000000030b72ca */ /* 0x000fe200000e0000 */
[----:B------:R-:W-:Y:S01]  /*8740*/  UMOV UR13, 0x20 ;  /* 0x00000020000d7882 */ /* 0x000fe20000000000 */
[----:B------:R-:W-:-:S05]  /*8750*/  MOV R20, 0x1 ;  /* 0x0000000100147802 */ /* 0x000fca0000000f00 */
[----:B------:R-:W-:Y:S02]  /*8760*/  UIADD3 UR19, UR19, 0x80, URZ ;  /* 0x0000008013137890 */ /* 0x000fe4000fffe03f */
[----:B------:R-:W-:Y:S02]  /*8770*/  UIADD3 UR8, UR17, 0x20200, URZ ;  /* 0x0002020011087890 */ /* 0x000fe4000fffe03f */
[----:B------:R-:W-:Y:S02]  /*8780*/  UIADD3 UR16, UR17, 0x14000, URZ ;  /* 0x0001400011107890 */ /* 0x000fe4000fffe03f */
[----:B------:R-:W-:Y:S01]  /*8790*/  UIADD3 UR17, UR17, 0x30c18, URZ ;  /* 0x00030c1811117890 */ /* 0x000fe2000fffe03f */
[----:B------:R-:W-:Y:S01]  /*87a0*/  IMAD.U32 R5, RZ, RZ, UR19 ;  /* 0x00000013ff057e24 */ /* 0x000fe2000f8e00ff */
[----:B------:R-:W-:-:S05]  /*87b0*/  UIMAD.WIDE UR6, UR19, 0x4, UR4 ;  /* 0x00000004130678a5 */ /* 0x000fca000f8e0204 */
[----:B------:R-:W-:Y:S02]  /*87c0*/  UMOV UR9, UR17 ;  /* 0x0000001100097c82 */ /* 0x000fe40008000000 */
[----:B------:R4:W-:Y:S02]  /*87d0*/  UTMALDG.4D [UR16], [UR10], desc[UR14] ;  /* 0x00000e100a0075b4 */ /* 0x0009e40008019000 */
[----:B------:R4:W-:Y:S02]  /*87e0*/  UBLKCP.S.G [UR8], [UR6], UR13 ;  /* 0x00000008060073ba */ /* 0x0009e4000800020d */
[----:B----4-:R-:W-:Y:S01]  /*87f0*/  NOP ;  /* 0x0000000000007918 */ /* 0x010fe20000000000 */
.L_x_58:
[----:B------:R-:W4:Y:S01]  /*8800*/  S2R R2, SR_TID.X ;  /* 0x0000000000027919 */ /* 0x000f220000002100 */
[----:B------:R-:W-:Y:S02]  /*8810*/  LEA R13, R20, R11, 0x3 ;  /* 0x0000000b140d7211 */ /* 0x000fe400078e18ff */
[----:B----4-:R-:W-:Y:S02]  /*8820*/  LOP3.LUT R3, R2, 0x7f, RZ, 0xc0, !PT ;  /* 0x0000007f02037812 */ /* 0x010fe400078ec0ff */
[----:B------:R-:W-:Y:S02]  /*8830*/  SHF.L.U32 R2, R9, 0x1f, RZ ;  /* 0x0000001f09027819 */ /* 0x000fe400000006ff */
[----:B------:R-:W-:Y:S02]  /*8840*/  ISETP.NE.AND P1, PT, R3, RZ, PT ;  /* 0x000000ff0300720c */ /* 0x000fe40003f25270 */
[----:B------:R-:W4:Y:S02]  /*8850*/  SYNCS.PHASECHK.TRANS64.TRYWAIT P0, [R13+URZ+0x30c40], R2 ;  /* 0x030c40020d0075a7 */ /* 0x000f24000800017f */
[----:B----4-:R-:W-:Y:S09]  /*8860*/  @!P0 BRA `(.L_x_73) ;  /* 0x0000000800248947 */ /* 0x010ff20003800000 */
.L_x_92:
[----:B------:R-:W-:Y:S05]  /*8870*/  @P1 BRA `(.L_x_74) ;  /* 0x0000000000181947 */ /* 0x000fea0003800000 */
[----:B------:R-:W5:Y:S01]  /*8880*/  S2R R3, SR_TID.X ;  /* 0x0000000000037919 */ /* 0x000f620000002100 */
[----:B----4-:R-:W-:-:S04]  /*8890*/  IMAD.MOV.U32 R2, RZ, RZ, 0x4200 ;  /* 0x00004200ff027424 */ /* 0x010fc800078e00ff */
[----:B------:R4:W-:Y:S01]  /*88a0*/  SYNCS.ARRIVE.TRANS64 RZ, [R13+URZ+0x30c30], R2 ;  /* 0x030c30020dff79a7 */ /* 0x0009e2000800003f */
[----:B-----5:R-:W-:-:S13]  /*88b0*/  LOP3.LUT P0, RZ, R3, 0x1f, RZ, 0xc0, !PT ;  /* 0x0000001f03ff7812 */ /* 0x020fda000780c0ff */
[----:B----4-:R-:W-:Y:S05]  /*88c0*/  @!P0 BRA `(.L_x_74) ;  /* 0x0000000000048947 */ /* 0x010fea0003800000 */
[----:B--2---:R-:W-:Y:S01]  /*88d0*/  BPT.TRAP 0x1 ;  /* 0x000000040000795c */ /* 0x004fe20000300000 */
.L_x_74:
[----:B----4-:R-:W4:Y:S01]  /*88e0*/  LDC.64 R2, c[0x0][0x728] ;  /* 0x0001ca00ff027b82 */ /* 0x010f220000000a00 */
[C---:B------:R-:W-:Y:S01]  /*88f0*/  IADD3 R6, P0, R5.reuse, R6, RZ ;  /* 0x0000000605067210 */ /* 0x040fe20007f1e0ff */
[----:B--2---:R-:W-:Y:S01]  /*8900*/  UMOV UR8, 0x0 ;  /* 0x0000000000087882 */ /* 0x004fe20000000000 */
[C---:B-1----:R-:W-:Y:S01]  /*8910*/  LEA R4, R20.reuse, R11, 0xe ;  /* 0x0000000b14047211 */ /* 0x042fe200078e70ff */
[----:B---3--:R-:W-:Y:S01]  /*8920*/  IMAD R11, R20, 0x200, R11 ;  /* 0x00000200140b7824 */ /* 0x008fe200078e020b */
[----:B------:R-:W-:Y:S01]  /*8930*/  LEA.HI.X.SX32 R10, R5, R10, 0x1, P0 ;  /* 0x0000000a050a7211 */ /* 0x000fe200000f0eff */
[----:B------:R-:W-:Y:S01]  /*8940*/  UMOV UR9, 0x14f00000 ;  /* 0x14f0000000097882 */ /* 0x000fe20000000000 */
[----:B------:R-:W-:Y:S01]  /*8950*/  R2UR UR17, R13 ;  /* 0x000000000d1172ca */ /* 0x000fe200000e0000 */
[----:B------:R-:W-:Y:S01]  /*8960*/  UMOV UR18, URZ ;  /* 0x0000003f00127c82 */ /* 0x000fe20008000000 */
[----:B------:R-:W-:Y:S01]  /*8970*/  R2UR UR16, R4 ;  /* 0x00000000041072ca */ /* 0x000fe200000e0000 */
[----:B------:R-:W-:Y:S01]  /*8980*/  UMOV UR13, 0x20 ;  /* 0x00000020000d7882 */ /* 0x000fe20000000000 */
[----:B------:R-:W-:-:S02]  /*8990*/  R2UR UR10, R11 ;  /* 0x000000000b0a72ca */ /* 0x000fc400000e0000 */
[----:B------:R-:W-:-:S07]  /*89a0*/  R2UR UR19, R5 ;  /* 0x00000000051372ca */ /* 0x000fce00000e0000 */
[----:B------:R-:W-:Y:S02]  /*89b0*/  UIADD3 UR17, UR17, 0x30c30, URZ ;  /* 0x00030c3011117890 */ /* 0x000fe4000fffe03f */
[----:B------:R-:W-:Y:S01]  /*89c0*/  UIADD3 UR16, UR16, 0x18000, URZ ;  /* 0x0001800010107890 */ /* 0x000fe2000fffe03f */
[----:B----4-:R-:W-:Y:S01]  /*89d0*/  LEA R2, P0, R6, R2, 0x2 ;  /* 0x0000000206027211 */ /* 0x010fe200078010ff */
[----:B------:R-:W-:-:S03]  /*89e0*/  UIADD3 UR10, UR10, 0x20400, URZ ;  /* 0x000204000a0a7890 */ /* 0x000fc6000fffe03f */
[----:B------:R-:W-:Y:S01]  /*89f0*/  UMOV UR11, UR17 ;  /* 0x00000011000b7c82 */ /* 0x000fe20008000000 */
[----:B------:R-:W-:Y:S02]  /*8a00*/  LEA.HI.X R3, R6, R3, R10, 0x2, P0 ;  /* 0x0000000306037211 */ /* 0x000fe400000f140a */
[----:B------:R-:W-:Y:S02]  /*8a10*/  IADD3 R8, P0, R8, 0x1f0, RZ ;  /* 0x000001f008087810 */ /* 0x000fe40007f1e0ff */
[----:B------:R-:W-:Y:S02]  /*8a20*/  R2UR UR14, R2 ;  /* 0x00000000020e72ca */ /* 0x000fe400000e0000 */
[----:B------:R-:W-:Y:S02]  /*8a30*/  IADD3.X R0, RZ, R0, RZ, P0, !PT ;  /* 0x00000000ff007210 */ /* 0x000fe400007fe4ff */
[----:B------:R-:W-:Y:S02]  /*8a40*/  R2UR UR6, R8 ;  /* 0x00000000080672ca */ /* 0x000fe400000e0000 */
[----:B------:R-:W-:Y:S01]  /*8a50*/  R2UR UR7, R0 ;  /* 0x00000000000772ca */ /* 0x000fe200000e0000 */
[----:B------:R-:W-:Y:S01]  /*8a60*/  VIADD R0, R20, 0x1 ;  /* 0x0000000114007836 */ /* 0x000fe20000000000 */
[----:B------:R-:W-:-:S04]  /*8a70*/  R2UR UR15, R3 ;  /* 0x00000000030f72ca */ /* 0x000fc800000e0000 */
[----:B------:R-:W-:-:S04]  /*8a80*/  ISETP.NE.AND P0, PT, R0, 0x2, PT ;  /* 0x000000020000780c */ /* 0x000fc80003f05270 */
[----:B------:R-:W-:Y:S02]  /*8a90*/  SEL R2, RZ, 0x1, P0 ;  /* 0x00000001ff027807 */ /* 0x000fe40000000000 */
[----:B------:R-:W-:Y:S01]  /*8aa0*/  SEL R0, R0, RZ, P0 ;  /* 0x000000ff00007207 */ /* 0x000fe20000000000 */
[----:B------:R1:W-:Y:S01]  /*8ab0*/  UTMALDG.4D [UR16], [UR6], desc[UR8] ;  /* 0x00000810060075b4 */ /* 0x0003e20008019000 */
[----:B------:R-:W-:Y:S01]  /*8ac0*/  LOP3.LUT R9, R9, R2, RZ, 0x3c, !PT ;  /* 0x0000000209097212 */ /* 0x000fe200078e3cff */
[----:B------:R1:W-:Y:S02]  /*8ad0*/  UBLKCP.S.G [UR10], [UR14], UR13 ;  /* 0x0000000a0e0073ba */ /* 0x0003e4000800020d */
[----:B-1----:R-:W-:-:S04]  /*8ae0*/  NOP ;  /* 0x0000000000007918 */ /* 0x002fc80000000000 */
.L_x_55:
[----:B------:R-:W-:Y:S05]  /*8af0*/  BSYNC B0 ;  /* 0x0000000000007941 */ /* 0x000fea0003800000 */
.L_x_54:
[----:B------:R-:W-:-:S03]  /*8b00*/  UMOV UR6, 0xffffffff ;  /* 0xffffffff00067882 */ /* 0x000fc60000000000 */
[----:B------:R-:W-:Y:S05]  /*8b10*/  BRA.DIV UR6, `(.L_x_75) ;  /* 0x00000006068c7947 */ /* 0x000fea000b800000 */
[----:B------:R-:W-:-:S13]  /*8b20*/  ELECT P0, URZ, PT ;  /* 0x00000000003f782f */ /* 0x000fda0003800000 */
.L_x_95:
[----:B------:R-:W-:Y:S05]  /*8b30*/  @!P0 BRA `(.L_x_7) ;  /* 0x0000000000808947 */ /* 0x000fea0003800000 */
[----:B------:R-:W-:-:S04]  /*8b40*/  LOP3.LUT R16, R16, 0x2, RZ, 0xfc, !PT ;  /* 0x0000000210107812 */ /* 0x000fc800078efcff */
[----:B------:R-:W-:-:S13]  /*8b50*/  ISETP.NE.AND P0, PT, R16, 0x3, PT ;  /* 0x000000031000780c */ /* 0x000fda0003f05270 */
[----:B------:R-:W-:Y:S05]  /*8b60*/  @!P0 BRA `(.L_x_76) ;  /* 0x0000000000048947 */ /* 0x000fea0003800000 */
[----:B------:R-:W-:Y:S01]  /*8b70*/  BPT.TRAP 0x1 ;  /* 0x000000040000795c */ /* 0x000fe20000300000 */
.L_x_76:
[----:B------:R-:W1:Y:S01]  /*8b80*/  S2R R3, SR_CgaCtaId ;  /* 0x0000000000037919 */ /* 0x000e620000008800 */
[----:B------:R-:W-:Y:S02]  /*8b90*/  MOV R2, 0x400 ;  /* 0x0000040000027802 */ /* 0x000fe40000000f00 */
[----:B------:R-:W-:Y:S02]  /*8ba0*/  SHF.L.U32 R5, R9, 0x1f, RZ ;  /* 0x0000001f09057819 */ /* 0x000fe400000006ff */
[----:B-1----:R-:W-:Y:S02]  /*8bb0*/  LEA R7, R3, R2, 0x18 ;  /* 0x0000000203077211 */ /* 0x002fe400078ec0ff */
[----:B------:R-:W-:Y:S02]  /*8bc0*/  IADD3 R2, R0, 0x1, RZ ;  /* 0x0000000100027810 */ /* 0x000fe40007ffe0ff */
[----:B------:R-:W-:Y:S02]  /*8bd0*/  IADD3 R3, R7, 0x30c20, RZ ;  /* 0x00030c2007037810 */ /* 0x000fe40007ffe0ff */
[----:B------:R-:W-:-:S03]  /*8be0*/  ISETP.NE.AND P2, PT, R2, 0x2, PT ;  /* 0x000000020200780c */ /* 0x000fc60003f45270 */
[----:B------:R-:W-:Y:S01]  /*8bf0*/  IMAD R6, R0, 0x8, R3 ;  /* 0x0000000800067824 */ /* 0x000fe200078e0203 */
[----:B------:R-:W-:-:S03]  /*8c00*/  SEL R4, RZ, 0x1, P2 ;  /* 0x00000001ff047807 */ /* 0x000fc60001000000 */
[----:B------:R-:W1:Y:S01]  /*8c10*/  SYNCS.PHASECHK.TRANS64.TRYWAIT P1, [R6+URZ], R5 ;  /* 0x00000005060075a7 */ /* 0x000e62000802017f */
[----:B------:R-:W-:Y:S02]  /*8c20*/  LOP3.LUT R9, R9, R4, RZ, 0x3c, !PT ;  /* 0x0000000409097212 */ /* 0x000fe400078e3cff */
[----:B------:R-:W-:Y:S02]  /*8c30*/  SEL R4, R2, RZ, P2 ;  /* 0x000000ff02047207 */ /* 0x000fe40001000000 */
[----:B------:R-:W-:-:S03]  /*8c40*/  SHF.L.U32 R2, R9, 0x1f, RZ ;  /* 0x0000001f09027819 */ /* 0x000fc600000006ff */
[----:B------:R-:W-:Y:S01]  /*8c50*/  IMAD R3, R4, 0x8, R3 ;  /* 0x0000000804037824 */ /* 0x000fe200078e0203 */
[----:B-1----:R-:W-:Y:S06]  /*8c60*/  @!P1 BRA `(.L_x_77) ;  /* 0x00000004005c9947 */ /* 0x002fec0003800000 */
.L_x_96:
[----:B------:R-:W2:Y:S02]  /*8c70*/  SYNCS.PHASECHK.TRANS64.TRYWAIT P1, [R3+URZ], R2 ;  /* 0x00000002030075a7 */ /* 0x000ea4000802017f */
[----:B--2---:R-:W-:Y:S05]  /*8c80*/  @!P1 BRA `(.L_x_78) ;  /* 0x0000000400689947 */ /* 0x004fea0003800000 */
.L_x_97:
[----:B------:R-:W-:Y:S05]  /*8c90*/  @!P0 BRA `(.L_x_79) ;  /* 0x0000000000048947 */ /* 0x000fea0003800000 */
[----:B------:R-:W-:Y:S01]  /*8ca0*/  BPT.TRAP 0x1 ;  /* 0x000000040000795c */ /* 0x000fe20000300000 */
.L_x_79:
[----:B--2---:R-:W-:-:S05]  /*8cb0*/  IADD3 R3, R7, 0x30c40, RZ ;  /* 0x00030c4007037810 */ /* 0x004fca0007ffe0ff */
[----:B------:R-:W-:-:S04]  /*8cc0*/  IMAD R0, R0, 0x8, R3 ;  /* 0x0000000800007824 */ /* 0x000fc800078e0203 */
[----:B------:R-:W2:Y:S02]  /*8cd0*/  SYNCS.PHASECHK.TRANS64.TRYWAIT P0, [R0+URZ], R5 ;  /* 0x00000005000075a7 */ /* 0x000ea4000800017f */
[----:B--2---:R-:W-:Y:S05]  /*8ce0*/  @!P0 BRA `(.L_x_80) ;  /* 0x0000000400648947 */ /* 0x004fea0003800000 */
.L_x_98:
[----:B------:R-:W-:-:S07]  /*8cf0*/  LEA R3, R4, R3, 0x3 ;  /* 0x0000000304037211 */ /* 0x000fce00078e18ff */
.L_x_81:
[----:B---3--:R3:W4:Y:S02]  /*8d00*/  SYNCS.PHASECHK.TRANS64.TRYWAIT P0, [R3+URZ], R2 ;  /* 0x00000002030075a7 */ /* 0x008724000800017f */
[----:B----4-:R-:W-:Y:S05]  /*8d10*/  @!P0 NANOSLEEP.SYNCS 0x989680 ;  /* 0x009896800000895d */ /* 0x010fea0003900000 */
[----:B------:R-:W4:Y:S02]  /*8d20*/  @!P0 SYNCS.PHASECHK.TRANS64 P0, [R3+URZ], R2 ;  /* 0x00000002030085a7 */ /* 0x000f24000800007f */
[----:B----4-:R-:W-:Y:S05]  /*8d30*/  @!P0 BRA `(.L_x_81) ;  /* 0xfffffffc00f08947 */ /* 0x010fea000383ffff */
.L_x_7:
[----:B------:R-:W-:Y:S05]  /*8d40*/  BSYNC B6 ;  /* 0x0000000000067941 */ /* 0x000fea0003800000 */
.L_x_4:
[----:B------:R-:W-:Y:S05]  /*8d50*/  EXIT ;  /* 0x000000000000794d */ /* 0x000fea0003800000 */
.L_x_12:
[----:B------:R-:W-:Y:S01]  /*8d60*/  IMAD.MOV.U32 R12, RZ, RZ, RZ ;  /* 0x000000ffff0c7224 */ /* 0x000fe200078e00ff */
[----:B------:R-:W-:Y:S01]  /*8d70*/  MOV R11, 0x1f ;  /* 0x0000001f000b7802 */ /* 0x000fe20000000f00 */
[----:B------:R-:W-:-:S07]  /*8d80*/  IMAD.MOV.U32 R15, RZ, RZ, -0x1 ;  /* 0xffffffffff0f7424 */ /* 0x000fce00078e00ff */
[----:B------:R-:W-:Y:S05]  /*8d90*/  WARPSYNC.COLLECTIVE R15, `(.L_x_82) ;  /* 0x000000000f087348 */ /* 0x000fea0003c00000 */
[----:B------:R1:W2:Y:S02]  /*8da0*/  SHFL.IDX P6, R14, R13, R12, R11 ;  /* 0x0000000c0d0e7389 */ /* 0x0002a400000c000b */
[----:B-12---:R-:W-:Y:S01]  /*8db0*/  ENDCOLLECTIVE ;  /* 0x000000000000791b */ /* 0x006fe20003800000 */
.L_x_82:
[----:B------:R-:W-:Y:S05]  /*8dc0*/  BRA `(.L_x_83) ;  /* 0xffffff7c00747947 */ /* 0x000fea000383ffff */
.L_x_14:
[----:B--2---:R2:W3:Y:S02]  /*8dd0*/  SYNCS.PHASECHK.TRANS64.TRYWAIT P0, [R2+URZ+0x30c00], R9 ;  /* 0x030c0009020075a7 */ /* 0x0044e4000800017f */
[----:B---3--:R-:W-:Y:S05]  /*8de0*/  @!P0 NANOSLEEP.SYNCS 0x989680 ;  /* 0x009896800000895d */ /* 0x008fea0003900000 */
[----:B------:R-:W3:Y:S02]  /*8df0*/  @!P0 SYNCS.PHASECHK.TRANS64 P0, [R2+URZ+0x30c00], R9 ;  /* 0x030c0009020085a7 */ /* 0x000ee4000800007f */
[----:B---3--:R-:W-:Y:S05]  /*8e00*/  @!P0 BRA `(.L_x_14) ;  /* 0xfffffffc00f08947 */ /* 0x008fea000383ffff */
[----:B------:R-:W-:Y:S05]  /*8e10*/  BRA `(.L_x_13) ;  /* 0xffffff7c00947947 */ /* 0x000fea000383ffff */
.L_x_19:
[----:B-1----:R1:W3:Y:S02]  /*8e20*/  SYNCS.PHASECHK.TRANS64.TRYWAIT P1, [R3+URZ+0x30c10], R20 ;  /* 0x030c1014030075a7 */ /* 0x0022e4000802017f */
[----:B---3--:R-:W-:Y:S05]  /*8e30*/  @!P1 NANOSLEEP.SYNCS 0x989680 ;  /* 0x009896800000995d */ /* 0x008fea0003900000 */
[----:B------:R-:W3:Y:S02]  /*8e40*/  @!P1 SYNCS.PHASECHK.TRANS64 P1, [R3+URZ+0x30c10], R20 ;  /* 0x030c1014030095a7 */ /* 0x000ee4000802007f */
[----:B---3--:R-:W-:Y:S05]  /*8e50*/  @!P1 BRA `(.L_x_19) ;  /* 0xfffffffc00f09947 */ /* 0x008fea000383ffff */
[----:B------:R-:W-:Y:S05]  /*8e60*/  BRA `(.L_x_18) ;  /* 0xffffff8400d07947 */ /* 0x000fea000383ffff */
.L_x_23:
[----:B------:R1:W1:Y:S02]  /*8e70*/  SYNCS.PHASECHK.TRANS64.TRYWAIT P1, [R3+URZ+0x30c30], R20 ;  /* 0x030c3014030075a7 */ /* 0x000264000802017f */
[----:B-1----:R-:W-:Y:S05]  /*8e80*/  @!P1 NANOSLEEP.SYNCS 0x989680 ;  /* 0x009896800000995d */ /* 0x002fea0003900000 */
[----:B------:R-:W1:Y:S02]  /*8e90*/  @!P1 SYNCS.PHASECHK.TRANS64 P1, [R3+URZ+0x30c30], R20 ;  /* 0x030c3014030095a7 */ /* 0x000e64000802007f */
[----:B-1----:R-:W-:Y:S05]  /*8ea0*/  @!P1 BRA `(.L_x_23) ;  /* 0xfffffffc00f09947 */ /* 0x002fea000383ffff */
[----:B------:R-:W-:Y:S05]  /*8eb0*/  BRA `(.L_x_22) ;  /* 0xffffff8800d47947 */ /* 0x000fea000383ffff */
.L_x_56:
[----:B-1----:R1:W2:Y:S02]  /*8ec0*/  SYNCS.PHASECHK.TRANS64.TRYWAIT P1, [R11+URZ+0x30c20], R0 ;  /* 0x030c20000b0075a7 */ /* 0x0022a4000802017f */
[----:B--2---:R-:W-:Y:S05]  /*8ed0*/  @!P1 NANOSLEEP.SYNCS 0x989680 ;  /* 0x009896800000995d */ /* 0x004fea0003900000 */
[----:B------:R-:W2:Y:S02]  /*8ee0*/  @!P1 SYNCS.PHASECHK.TRANS64 P1, [R11+URZ+0x30c20], R0 ;  /* 0x030c20000b0095a7 */ /* 0x000ea4000802007f */
[----:B--2---:R-:W-:Y:S05]  /*8ef0*/  @!P1 BRA `(.L_x_56) ;  /* 0xfffffffc00f09947 */ /* 0x004fea000383ffff */
[----:B------:R-:W-:Y:S05]  /*8f00*/  BRA `(.L_x_84) ;  /* 0xffffffe800287947 */ /* 0x000fea000383ffff */
.L_x_60:
[----:B-1----:R1:W2:Y:S02]  /*8f10*/  SYNCS.PHASECHK.TRANS64.TRYWAIT P1, [R11+URZ+0x30c40], R21 ;  /* 0x030c40150b0075a7 */ /* 0x0022a4000802017f */
[----:B--2---:R-:W-:Y:S05]  /*8f20*/  @!P1 NANOSLEEP.SYNCS 0x989680 ;  /* 0x009896800000995d */ /* 0x004fea0003900000 */
[----:B------:R-:W2:Y:S02]  /*8f30*/  @!P1 SYNCS.PHASECHK.TRANS64 P1, [R11+URZ+0x30c40], R21 ;  /* 0x030c40150b0095a7 */ /* 0x000ea4000802007f */
[----:B--2---:R-:W-:Y:S05]  /*8f40*/  @!P1 BRA `(.L_x_60) ;  /* 0xfffffffc00f09947 */ /* 0x004fea000383ffff */
[----:B------:R-:W-:Y:S05]  /*8f50*/  BRA `(.L_x_85) ;  /* 0xffffffec00487947 */ /* 0x000fea000383ffff */
.L_x_62:
[----:B--2---:R2:W3:Y:S02]  /*8f60*/  SYNCS.PHASECHK.TRANS64.TRYWAIT P1, [R11+URZ+0x30c28], R21 ;  /* 0x030c28150b0075a7 */ /* 0x0044e4000802017f */
[----:B---3--:R-:W-:Y:S05]  /*8f70*/  @!P1 NANOSLEEP.SYNCS 0x989680 ;  /* 0x009896800000995d */ /* 0x008fea0003900000 */
[----:B------:R-:W3:Y:S02]  /*8f80*/  @!P1 SYNCS.PHASECHK.TRANS64 P1, [R11+URZ+0x30c28], R21 ;  /* 0x030c28150b0095a7 */ /* 0x000ee4000802007f */
[----:B---3--:R-:W-:Y:S05]  /*8f90*/  @!P1 BRA `(.L_x_62) ;  /* 0xfffffffc00f09947 */ /* 0x008fea000383ffff */
[----:B------:R-:W-:Y:S05]  /*8fa0*/  BRA `(.L_x_86) ;  /* 0xffffffec00c07947 */ /* 0x000fea000383ffff */
.L_x_64:
[----:B---3--:R3:W4:Y:S02]  /*8fb0*/  SYNCS.PHASECHK.TRANS64.TRYWAIT P1, [R11+URZ+0x30c48], R21 ;  /* 0x030c48150b0075a7 */ /* 0x008724000802017f */
[----:B----4-:R-:W-:Y:S05]  /*8fc0*/  @!P1 NANOSLEEP.SYNCS 0x989680 ;  /* 0x009896800000995d */ /* 0x010fea0003900000 */
[----:B------:R-:W4:Y:S02]  /*8fd0*/  @!P1 SYNCS.PHASECHK.TRANS64 P1, [R11+URZ+0x30c48], R21 ;  /* 0x030c48150b0095a7 */ /* 0x000f24000802007f */
[----:B----4-:R-:W-:Y:S05]  /*8fe0*/  @!P1 BRA `(.L_x_64) ;  /* 0xfffffffc00f09947 */ /* 0x010fea000383ffff */
[----:B------:R-:W-:Y:S05]  /*8ff0*/  BRA `(.L_x_87) ;  /* 0xfffffff000147947 */ /* 0x000fea000383ffff */
.L_x_66:
[----:B------:R-:W-:-:S07]  /*9000*/  SHF.L.U32 R4, R9, 0x1f, RZ ;  /* 0x0000001f09047819 */ /* 0x000fce00000006ff */
.L_x_88:
[----:B-1----:R1:W2:Y:S02]  /*9010*/  SYNCS.PHASECHK.TRANS64.TRYWAIT P1, [R11+URZ+0x30c20], R4 ;  /* 0x030c20040b0075a7 */ /* 0x0022a4000802017f */
[----:B--2---:R-:W-:Y:S05]  /*9020*/  @!P1 NANOSLEEP.SYNCS 0x989680 ;  /* 0x009896800000995d */ /* 0x004fea0003900000 */
[----:B------:R-:W2:Y:S02]  /*9030*/  @!P1 SYNCS.PHASECHK.TRANS64 P1, [R11+URZ+0x30c20], R4 ;  /* 0x030c20040b0095a7 */ /* 0x000ea4000802007f */
[----:B--2---:R-:W-:Y:S05]  /*9040*/  @!P1 BRA `(.L_x_88) ;  /* 0xfffffffc00f09947 */ /* 0x004fea000383ffff */
[----:B------:R-:W-:Y:S05]  /*9050*/  BRA `(.L_x_89) ;  /* 0xfffffff000807947 */ /* 0x000fea000383ffff */
.L_x_69:
[----:B---3--:R3:W4:Y:S02]  /*9060*/  SYNCS.PHASECHK.TRANS64.TRYWAIT P1, [R11+URZ+0x30c40], R12 ;  /* 0x030c400c0b0075a7 */ /* 0x008724000802017f */
[----:B----4-:R-:W-:Y:S05]  /*9070*/  @!P1 NANOSLEEP.SYNCS 0x989680 ;  /* 0x009896800000995d */ /* 0x010fea0003900000 */
[----:B------:R-:W4:Y:S02]  /*9080*/  @!P1 SYNCS.PHASECHK.TRANS64 P1, [R11+URZ+0x30c40], R12 ;  /* 0x030c400c0b0095a7 */ /* 0x000f24000802007f */
[----:B----4-:R-:W-:Y:S05]  /*9090*/  @!P1 BRA `(.L_x_69) ;  /* 0xfffffffc00f09947 */ /* 0x010fea000383ffff */
[----:B------:R-:W-:Y:S05]  /*90a0*/  BRA `(.L_x_90) ;  /* 0xfffffff000f07947 */ /* 0x000fea000383ffff */
.L_x_71:
[----:B-1----:R1:W2:Y:S02]  /*90b0*/  SYNCS.PHASECHK.TRANS64.TRYWAIT P1, [R11+URZ+0x30c28], R12 ;  /* 0x030c280c0b0075a7 */ /* 0x0022a4000802017f */
[----:B--2---:R-:W-:Y:S05]  /*90c0*/  @!P1 NANOSLEEP.SYNCS 0x989680 ;  /* 0x009896800000995d */ /* 0x004fea0003900000 */
[----:B------:R-:W2:Y:S02]  /*90d0*/  @!P1 SYNCS.PHASECHK.TRANS64 P1, [R11+URZ+0x30c28], R12 ;  /* 0x030c280c0b0095a7 */ /* 0x000ea4000802007f */
[----:B--2---:R-:W-:Y:S05]  /*90e0*/  @!P1 BRA `(.L_x_71) ;  /* 0xfffffffc00f09947 */ /* 0x004fea000383ffff */
[----:B------:R-:W-:Y:S05]  /*90f0*/  BRA `(.L_x_91) ;  /* 0xfffffff4005c7947 */ /* 0x000fea000383ffff */
.L_x_73:
[----:B----4-:R4:W1:Y:S02]  /*9100*/  SYNCS.PHASECHK.TRANS64.TRYWAIT P0, [R13+URZ+0x30c40], R2 ;  /* 0x030c40020d0075a7 */ /* 0x010864000800017f */
[----:B-1----:R-:W-:Y:S05]  /*9110*/  @!P0 NANOSLEEP.SYNCS 0x989680 ;  /* 0x009896800000895d */ /* 0x002fea0003900000 */
[----:B------:R-:W1:Y:S02]  /*9120*/  @!P0 SYNCS.PHASECHK.TRANS64 P0, [R13+URZ+0x30c40], R2 ;  /* 0x030c40020d0085a7 */ /* 0x000e64000800007f */
[----:B-1----:R-:W-:Y:S05]  /*9130*/  @!P0 BRA `(.L_x_73) ;  /* 0xfffffffc00f08947 */ /* 0x002fea000383ffff */
[----:B------:R-:W-:Y:S05]  /*9140*/  BRA `(.L_x_92) ;  /* 0xfffffff400c87947 */ /* 0x000fea000383ffff */
.L_x_75:
[----:B------:R-:W-:Y:S01]  /*9150*/  BSSY B0, `(.L_x_93) ;  /* 0x0000006000007945 */ /* 0x000fe20003800000 */
[----:B------:R-:W-:-:S07]  /*9160*/  MOV R15, 0xffffffff ;  /* 0xffffffff000f7802 */ /* 0x000fce0000000f00 */
[----:B------:R-:W-:Y:S05]  /*9170*/  WARPSYNC.COLLECTIVE R15, `(.L_x_94) ;  /* 0x000000000f0c7348 */ /* 0x000fea0003c00000 */
[----:B------:R-:W-:Y:S02]  /*9180*/  ELECT P6, UR62, PT ;  /* 0x00000000003e782f */ /* 0x000fe400038c0000 */
[----:B------:R-:W-:Y:S01]  /*9190*/  MOV R14, UR62 ;  /* 0x0000003e000e7c02 */ /* 0x000fe20008000f00 */
[----:B------:R-:W-:Y:S10]  /*91a0*/  ENDCOLLECTIVE ;  /* 0x000000000000791b */ /* 0x000ff40003800000 */
.L_x_94:
[----:B------:R-:W-:Y:S05]  /*91b0*/  BSYNC B0 ;  /* 0x0000000000007941 */ /* 0x000fea0003800000 */
.L_x_93:
[----:B------:R-:W-:Y:S01]  /*91c0*/  PLOP3.LUT P0, PT, P6, PT, PT, 0x80, 0x0 ;  /* 0x000000000000781c */ /* 0x000fe2000370f070 */
[----:B------:R-:W-:-:S12]  /*91d0*/  BRA `(.L_x_95) ;  /* 0xfffffff800547947 */ /* 0x000fd8000383ffff */
.L_x_77:
[----:B-1----:R1:W2:Y:S02]  /*91e0*/  SYNCS.PHASECHK.TRANS64.TRYWAIT P1, [R6+URZ], R5 ;  /* 0x00000005060075a7 */ /* 0x0022a4000802017f */
[----:B--2---:R-:W-:Y:S05]  /*91f0*/  @!P1 NANOSLEEP.SYNCS 0x989680 ;  /* 0x009896800000995d */ /* 0x004fea0003900000 */
[----:B------:R-:W2:Y:S02]  /*9200*/  @!P1 SYNCS.PHASECHK.TRANS64 P1, [R6+URZ], R5 ;  /* 0x00000005060095a7 */ /* 0x000ea4000802007f */
[----:B--2---:R-:W-:Y:S05]  /*9210*/  @!P1 BRA `(.L_x_77) ;  /* 0xfffffffc00f09947 */ /* 0x004fea000383ffff */
[----:B------:R-:W-:Y:S05]  /*9220*/  BRA `(.L_x_96) ;  /* 0xfffffff800907947 */ /* 0x000fea000383ffff */
.L_x_78:
[----:B--2---:R2:W3:Y:S02]  /*9230*/  SYNCS.PHASECHK.TRANS64.TRYWAIT P1, [R3+URZ], R2 ;  /* 0x00000002030075a7 */ /* 0x0044e4000802017f */
[----:B---3--:R-:W-:Y:S05]  /*9240*/  @!P1 NANOSLEEP.SYNCS 0x989680 ;  /* 0x009896800000995d */ /* 0x008fea0003900000 */
[----:B------:R-:W3:Y:S02]  /*9250*/  @!P1 SYNCS.PHASECHK.TRANS64 P1, [R3+URZ], R2 ;  /* 0x00000002030095a7 */ /* 0x000ee4000802007f */
[----:B---3--:R-:W-:Y:S05]  /*9260*/  @!P1 BRA `(.L_x_78) ;  /* 0xfffffffc00f09947 */ /* 0x008fea000383ffff */
[----:B------:R-:W-:Y:S05]  /*9270*/  BRA `(.L_x_97) ;  /* 0xfffffff800847947 */ /* 0x000fea000383ffff */
.L_x_80:
[----:B--2---:R2:W3:Y:S02]  /*9280*/  SYNCS.PHASECHK.TRANS64.TRYWAIT P0, [R0+URZ], R5 ;  /* 0x00000005000075a7 */ /* 0x0044e4000800017f */
[----:B---3--:R-:W-:Y:S05]  /*9290*/  @!P0 NANOSLEEP.SYNCS 0x989680 ;  /* 0x009896800000895d */ /* 0x008fea0003900000 */
[----:B------:R-:W3:Y:S02]  /*92a0*/  @!P0 SYNCS.PHASECHK.TRANS64 P0, [R0+URZ], R5 ;  /* 0x00000005000085a7 */ /* 0x000ee4000800007f */
[----:B---3--:R-:W-:Y:S05]  /*92b0*/  @!P0 BRA `(.L_x_80) ;  /* 0xfffffffc00f08947 */ /* 0x008fea000383ffff */
[----:B------:R-:W-:Y:S05]  /*92c0*/  BRA `(.L_x_98) ;  /* 0xfffffff800887947 */ /* 0x000fea000383ffff */
.L_x_99:
[----:B------:R-:W-:-:S00]  /*92d0*/  BRA `(.L_x_99) ;  /* 0xfffffffc00fc7947 */ /* 0x000fc0000383ffff */
[----:B------:R-:W-:-:S00]  /*92e0*/  NOP ;  /* 0x0000000000007918 */ /* 0x000fc00000000000 */
        /* <DEDUP_REMOVED lines=9> */
.L_x_7374:


//--------------------- .text._ZN7cutlass13device_kernelIN5flash11enable_sm90INS1_16FlashAttnBwdSm90INS1_25CollectiveMainloopBwdSm90ILi2ELi2ELi2EN4cute5tupleIJNS5_1CILi1EEES8_S8_EEENS6_IJNS7_ILi128EEESA_NS7_ILi64EEEEEENS_6half_tEfNS_4arch4Sm90ELb0ELb0ELb1ELb0ELb1ELb1ELb0ELb0ELi2ELi1ELi2ELi2ELb0EEENS1_21CollectiveEpilogueBwdISC_SD_SF_Li256ELb0ELb0ELi1EEENS1_19SingleTileSchedulerILb0ELb0ELb0ELi128EEEEEEEEEvNT_6ParamsE --------------------------
	.section	.text._ZN7cutlass13device_kernelIN5flash11enable_sm90INS1_16FlashAttnBwdSm90INS1_25CollectiveMainloopBwdSm90ILi2ELi2ELi2EN4cute5tupleIJNS5_1CILi1EEES8_S8_EEENS6_IJNS7_ILi128EEESA_NS7_ILi64EEEEEENS_6half_tEfNS_4arch4Sm90ELb0ELb0ELb1ELb0ELb1ELb1ELb0ELb0ELi2ELi1ELi2ELi2ELb0EEENS1_21CollectiveEpilogueBwdISC_SD_SF_Li256ELb0ELb0ELi1EEENS1_19SingleTileSchedulerILb0ELb0ELb0ELi128EEEEEEEEEvNT_6ParamsE,"ax",@progbits
	.align	128
.text._ZN7cutlass13device_kernelIN5flash11enable_sm90INS1_16FlashAttnBwdSm90INS1_25CollectiveMainloopBwdSm90ILi2ELi2ELi2EN4cute5tupleIJNS5_1CILi1EEES8_S8_EEENS6_IJNS7_ILi128EEESA_NS7_ILi64EEEEEENS_6half_tEfNS_4arch4Sm90ELb0ELb0ELb1ELb0ELb1ELb1ELb0ELb0ELi2ELi1ELi2ELi2ELb0EEENS1_21CollectiveEpilogueBwdISC_SD_SF_Li256ELb0ELb0ELi1EEENS1_19SingleTileSchedulerILb0ELb0ELb0ELi128EEEEEEEEEvNT_6ParamsE:
        .type           _ZN7cutlass13device_kernelIN5flash11enable_sm90INS1_16FlashAttnBwdSm90INS1_25CollectiveMainloopBwdSm90ILi2ELi2ELi2EN4cute5tupleIJNS5_1CILi1EEES8_S8_EEENS6_IJNS7_ILi128EEESA_NS7_ILi64EEEEEENS_6half_tEfNS_4arch4Sm90ELb0ELb0ELb1ELb0ELb1ELb1ELb0ELb0ELi2ELi1ELi2ELi2ELb0EEENS1_21CollectiveEpilogueBwdISC_SD_SF_Li256ELb0ELb0ELi1EEENS1_19SingleTileSchedulerILb0ELb0ELb0ELi128EEEEEEEEEvNT_6ParamsE,@function
        .size           _ZN7cutlass13device_kernelIN5flash11enable_sm90INS1_16FlashAttnBwdSm90INS1_25CollectiveMainloopBwdSm90ILi2ELi2ELi2EN4cute5tupleIJNS5_1CILi1EEES8_S8_EEENS6_IJNS7_ILi128EEESA_NS7_ILi64EEEEEENS_6half_tEfNS_4arch4Sm90ELb0ELb0ELb1ELb0ELb1ELb1ELb0ELb0ELi2ELi1ELi2ELi2ELb0EEENS1_21CollectiveEpilogueBwdISC_SD_SF_Li256ELb0ELb0ELi1EEENS1_19SingleTileSchedulerILb0ELb0ELb0ELi128EEEEEEEEEvNT_6ParamsE,(.L_x_7375 - _ZN7cutlass13device_kernelIN5flash11enable_sm90INS1_16FlashAttnBwdSm90INS1_25CollectiveMainloopBwdSm90ILi2ELi2ELi2EN4cute5tupleIJNS5_1CILi1EEES8_S8_EEENS6_IJNS7_ILi128EEESA_NS7_ILi64EEEEEENS_6half_tEfNS_4arch4Sm90ELb0ELb0ELb1ELb0ELb1ELb1ELb0ELb0ELi2ELi1ELi2ELi2ELb0EEENS1_21CollectiveEpilogueBwdISC_SD_SF_Li256ELb0ELb0ELi1EEENS1_19SingleTileSchedulerILb0ELb0ELb0ELi128EEEEEEEEEvNT_6ParamsE)
        .other          _ZN7cutlass13device_kernelIN5flash11enable_sm90INS1_16FlashAttnBwdSm90INS1_25CollectiveMainloopBwdSm90ILi2ELi2ELi2EN4cute5tupleIJNS5_1CILi1EEES8_S8_EEENS6_IJNS7_ILi128EEESA_NS7_ILi64EEEEEENS_6half_tEfNS_4arch4Sm90ELb0ELb0ELb1ELb0ELb1ELb1ELb0ELb0ELi2ELi1ELi2ELi2ELb0EEENS1_21CollectiveEpilogueBwdISC_SD_SF_Li256ELb0ELb0ELi1EEENS1_19SingleTileSchedulerILb0ELb0ELb0ELi128EEEEEEEEEvNT_6ParamsE,@"STO_CUDA_ENTRY STV_DEFAULT"
_ZN7cutlass13device_kernelIN5flash11enable_sm90INS1_16FlashAttnBwdSm90INS1_25CollectiveMainloopBwdSm90ILi2ELi2ELi2EN4cute5tupleIJNS5_1CILi1EEES8_S8_EEENS6_IJNS7_ILi128EEESA_NS7_ILi64EEEEEENS_6half_tEfNS_4arch4Sm90ELb0ELb0ELb1ELb0ELb1ELb1ELb0ELb0ELi2ELi1ELi2ELi2ELb0EEENS1_21CollectiveEpilogueBwdISC_SD_SF_Li256ELb0ELb0ELi1EEENS1_19SingleTileSchedulerILb0ELb0ELb0ELi128EEEEEEEEEvNT_6ParamsE:
        /* <DEDUP_REMOVED lines=29> */
.L_x_101:
[----:B------:R-:W-:Y:S05]  /*01d0*/  BSYNC B0 ;  /* 0x0000000000007941 */ /* 0x000fea0003800000 */
.L_x_100:
        /* <DEDUP_REMOVED lines=34> */
.L_x_102:
        /* <DEDUP_REMOVED lines=22> */
.L_x_103:
[----:B---3--:R-:W-:Y:S01]  /*0560*/  ISETP.NE.AND P0, PT, R2, RZ, PT ;  /* 0x000000ff0200720c */ /* 0x008fe20003f05270 */
[----:B------:R-:W-:Y:S01]  /*0570*/  IMAD.MOV.U32 R16, RZ, RZ, 0x1 ;  /* 0x00000001ff107424 */ /* 0x000fe200078e00ff */
[----:B------:R-:W-:Y:S01]  /*0580*/  NOP ;  /* 0x0000000000007918 */ /* 0x000fe20000000000 */
[----:B------:R-:W-:Y:S03]  /*0590*/  BSSY B6, `(.L_x_104) ;  /* 0x00008fc000067945 */ /* 0x000fe60003800000 */
[----:B------:R-:W-:Y:S01]  /*05a0*/  SEL R16, R16, 0x2, !P0 ;  /* 0x0000000210107807 */ /* 0x000fe20004000000 */
[----:B-12-4-:R-:W-:Y:S06]  /*05b0*/  BAR.SYNC.DEFER_BLOCKING 0x0 ;  /* 0x0000000000007b1d */ /* 0x016fec0000010000 */
[----:B------:R-:W-:Y:S05]  /*05c0*/  @!P0 BRA `(.L_x_105) ;  /* 0x0000006000cc8947 */ /* 0x000fea0003800000 */
.L_x_106:
        /* <DEDUP_REMOVED lines=35> */
.L_x_109:
        /* <DEDUP_REMOVED lines=15> */
.L_x_108:
        /* <DEDUP_REMOVED lines=22> */
.L_x_111:
        /* <DEDUP_REMOVED lines=15> */
.L_x_110:
[----:B------:R-:W-:Y:S01]  /*0b40*/  SHF.R.S32.HI R3, RZ, 0x1f, R18 ;  /* 0x0000001fff037819 */ /* 0x000fe20000011412 */
[----:B------:R-:W-:-:S03]  /*0b50*/  UMOV UR4, 0xffffffff ;  /* 0xffffffff00047882 */ /* 0x000fc60000000000 */
[----:B------:R-:W-:-:S04]  /*0b60*/  LEA.HI R0, R3, R18, RZ, 0x7 ;  /* 0x0000001203007211 */ /* 0x000fc800078f38ff */
[----:B------:R-:W-:Y:S01]  /*0b70*/  SHF.R.S32.HI R13, RZ, 0x7, R0 ;  /* 0x00000007ff0d7819 */ /* 0x000fe20000011400 */
[----:B------:R-:W-:Y:S06]  /*0b80*/  BRA.DIV UR4, `(.L_x_112) ;  /* 0x0000008a04787947 */ /* 0x000fec000b800000 */
[----:B------:R1:W2:Y:S02]  /*0b90*/  SHFL.IDX PT, R14, R13, RZ, 0x1f ;  /* 0x00001fff0d0e7589 */ /* 0x0002a400000e0000 */
.L_x_199:
[----:B------:R-:W-:Y:S02]  /*0ba0*/  SHF.L.U32 R7, RZ, 0x1f, RZ ;  /* 0x0000001fff077819 */ /* 0x000fe400000006ff */
[----:B------:R-:W-:Y:S02]  /*0bb0*/  LEA.HI R5, R3, R18, RZ, 0x4 ;  /* 0x0000001203057211 */ /* 0x000fe400078f20ff */
[----:B------:R-:W3:Y:S01]  /*0bc0*/  SYNCS.PHASECHK.TRANS64.TRYWAIT P0, [R2+URZ+0x30c00], R7 ;  /* 0x030c0007020075a7 */ /* 0x000ee2000800017f */
[----:B--2---:R-:W-:Y:S02]  /*0bd0*/  LEA.HI R4, R14, R14, RZ, 0x1 ;  /* 0x0000000e0e047211 */ /* 0x004fe400078f08ff */
[----:B------:R-:W-:Y:S02]  /*0be0*/  SHF.R.S32.HI R6, RZ, 0x4, R5 ;  /* 0x00000004ff067819 */ /* 0x000fe40000011405 */
[----:B------:R-:W-:Y:S02]  /*0bf0*/  LOP3.LUT R11, R4, 0xffffe, RZ, 0xc0, !PT ;  /* 0x000ffffe040b7812 */ /* 0x000fe400078ec0ff */
[----:B------:R-:W-:-:S02]  /*0c00*/  LEA.HI R5, R5, R6, RZ, 0x1 ;  /* 0x0000000605057211 */ /* 0x000fc400078f08ff */
[----:B------:R-:W-:Y:S02]  /*0c10*/  IADD3 R11, R14, -R11, RZ ;  /* 0x8000000b0e0b7210 */ /* 0x000fe40007ffe0ff */
[----:B------:R-:W-:-:S05]  /*0c20*/  LOP3.LUT R5, R5, 0xfffffffe, RZ, 0xc0, !PT ;  /* 0xfffffffe05057812 */ /* 0x000fca00078ec0ff */
[----:B------:R-:W-:Y:S01]  /*0c30*/  IMAD.IADD R6, R6, 0x1, -R5 ;  /* 0x0000000106067824 */ /* 0x000fe200078e0a05 */
[----:B---3--:R-:W-:Y:S06]  /*0c40*/  @P0 BRA `(.L_x_113) ;  /* 0x0000000000080947 */ /* 0x008fec0003800000 */
[----:B------:R-:W2:Y:S02]  /*0c50*/  SYNCS.PHASECHK.TRANS64.TRYWAIT P0, [R2+URZ+0x30c00], R7 ;  /* 0x030c0007020075a7 */ /* 0x000ea4000800017f */
[----:B--2---:R-:W-:Y:S05]  /*0c60*/  @!P0 BRA `(.L_x_114) ;  /* 0x00000088005c8947 */ /* 0x004fea0003800000 */
.L_x_113:
        /* <DEDUP_REMOVED lines=37> */
[----:B--2---:R-:W-:Y:S01]  /*0ec0*/  IMAD.SHL.U32 R7, R18, 0x40, RZ ;  /* 0x0000004012077824 */ /* 0x004fe200078e00ff */
[----:B------:R-:W-:Y:S01]  /*0ed0*/  SHF.L.U32 R8, R5, 0x4, RZ ;  /* 0x0000000405087819 */ /* 0x000fe200000006ff */
[----:B------:R-:W-:Y:S01]  /*0ee0*/  VIADD R12, R12, 0x7f ;  /* 0x0000007f0c0c7836 */ /* 0x000fe20000000000 */
[-C--:B------:R-:W-:Y:S01]  /*0ef0*/  LEA.HI R9, R3, R18.reuse, RZ, 0x3 ;  /* 0x0000001203097211 */ /* 0x080fe200078f18ff */
[----:B------:R-:W2:Y:S01]  /*0f00*/  S2R R19, SR_CTAID.X ;  /* 0x0000000000137919 */ /* 0x000ea20000002500 */
[----:B------:R-:W-:Y:S01]  /*0f10*/  LOP3.LUT R7, R7, 0x1c0, RZ, 0xc0, !PT ;  /* 0x000001c007077812 */ /* 0x000fe200078ec0ff */
[----:B------:R-:W2:Y:S01]  /*0f20*/  LDC R24, c[0x0][0x290] ;  /* 0x0000a400ff187b82 */ /* 0x000ea20000000800 */
[----:B------:R-:W-:Y:S02]  /*0f30*/  LOP3.LUT R5, R0, 0xffffff80, RZ, 0xc0, !PT ;  /* 0xffffff8000057812 */ /* 0x000fe400078ec0ff */
[----:B------:R-:W-:Y:S02]  /*0f40*/  LOP3.LUT R10, R7, 0x30, R8, 0xf8, !PT ;  /* 0x00000030070a7812 */ /* 0x000fe400078ef808 */
[----:B------:R-:W-:Y:S01]  /*0f50*/  LEA.HI R8, R3, R18, RZ, 0x2 ;  /* 0x0000001203087211 */ /* 0x000fe200078f10ff */
[----:B------:R-:W-:Y:S01]  /*0f60*/  IMAD.IADD R0, R18, 0x1, -R5 ;  /* 0x0000000112007824 */ /* 0x000fe200078e0a05 */
[----:B------:R-:W-:-:S02]  /*0f70*/  LOP3.LUT R3, R4, 0xffffffe0, RZ, 0xc0, !PT ;  /* 0xffffffe004037812 */ /* 0x000fc400078ec0ff */
[----:B------:R-:W-:Y:S01]  /*0f80*/  LOP3.LUT R9, R10, 0x8, R9, 0xf8, !PT ;  /* 0x000000080a097812 */ /* 0x000fe200078ef809 */
[C---:B------:R-:W-:Y:S01]  /*0f90*/  IMAD R23, R13.reuse, 0x400, R0 ;  /* 0x000004000d177824 */ /* 0x040fe200078e0200 */
[----:B------:R-:W-:Y:S02]  /*0fa0*/  SHF.R.U32.HI R4, RZ, 0x3, R7 ;  /* 0x00000003ff047819 */ /* 0x000fe40000011607 */
[----:B------:R-:W-:Y:S02]  /*0fb0*/  IADD3 R3, R18, -R3, RZ ;  /* 0x8000000312037210 */ /* 0x000fe40007ffe0ff */
[----:B------:R-:W-:Y:S01]  /*0fc0*/  LOP3.LUT R5, R8, 0xfffffffc, RZ, 0xc0, !PT ;  /* 0xfffffffc08057812 */ /* 0x000fe200078ec0ff */
[----:B------:R-:W-:Y:S01]  /*0fd0*/  IMAD R8, R13, 0x10, R6 ;  /* 0x000000100d087824 */ /* 0x000fe200078e0206 */
[----:B------:R-:W-:Y:S02]  /*0fe0*/  LOP3.LUT R9, R9, R4, RZ, 0x3c, !PT ;  /* 0x0000000409097212 */ /* 0x000fe400078e3cff */
[----:B------:R-:W-:Y:S01]  /*0ff0*/  SHF.R.S32.HI R4, RZ, 0x1f, R3 ;  /* 0x0000001fff047819 */ /* 0x000fe20000011403 */
[----:B------:R-:W-:Y:S01]  /*1000*/  IMAD.IADD R10, R18, 0x1, -R5 ;  /* 0x00000001120a7824 */ /* 0x000fe200078e0a05 */
[----:B------:R-:W-:-:S02]  /*1010*/  LEA.HI R6, R13, R13, RZ, 0x1 ;  /* 0x0000000d0d067211 */ /* 0x000fc400078f08ff */
[CC--:B------:R-:W-:Y:S02]  /*1020*/  LEA.HI R5, R4.reuse, R3.reuse, RZ, 0x3 ;  /* 0x0000000304057211 */ /* 0x0c0fe400078f18ff */
[----:B------:R-:W-:Y:S02]  /*1030*/  LEA.HI R7, R4, R3, RZ, 0x2 ;  /* 0x0000000304077211 */ /* 0x000fe400078f10ff */
[----:B------:R-:W-:Y:S02]  /*1040*/  LEA R8, R8, R9, 0x9 ;  /* 0x0000000908087211 */ /* 0x000fe400078e48ff */
[----:B------:R-:W-:Y:S01]  /*1050*/  LOP3.LUT R4, R6, 0xfffffffe, RZ, 0xc0, !PT ;  /* 0xfffffffe06047812 */ /* 0x000fe200078ec0ff */
[----:B--2---:R-:W-:Y:S01]  /*1060*/  IMAD R19, R19, -0x80, R24 ;  /* 0xffffff8013137824 */ /* 0x004fe200078e0218 */
[----:B------:R-:W-:Y:S01]  /*1070*/  SHF.R.S32.HI R3, RZ, 0x1f, R0 ;  /* 0x0000001fff037819 */ /* 0x000fe20000011400 */
[----:B------:R2:W-:Y:S01]  /*1080*/  STL [R1+0x4], R8 ;  /* 0x0000040801007387 */ /* 0x0005e20000100800 */
[----:B------:R-:W-:Y:S01]  /*1090*/  SHF.R.S32.HI R6, RZ, 0x3, R5 ;  /* 0x00000003ff067819 */ /* 0x000fe20000011405 */
[----:B------:R-:W-:Y:S01]  /*10a0*/  IMAD.IADD R20, R13, 0x1, -R4 ;  /* 0x000000010d147824 */ /* 0x000fe200078e0a04 */
[----:B------:R-:W-:-:S02]  /*10b0*/  LEA.HI R4, R3, R0, RZ, 0x2 ;  /* 0x0000000003047211 */ /* 0x000fc400078f10ff */
[----:B------:R-:W-:Y:S02]  /*10c0*/  SHF.R.S32.HI R15, RZ, 0x1f, R12 ;  /* 0x0000001fff0f7819 */ /* 0x000fe4000001140c */
[----:B------:R-:W-:Y:S02]  /*10d0*/  SHF.R.S32.HI R5, RZ, 0x1f, R5 ;  /* 0x0000001fff057819 */ /* 0x000fe40000011405 */
[----:B------:R-:W-:Y:S02]  /*10e0*/  LOP3.LUT R9, R4, 0x7ffffffc, RZ, 0xc0, !PT ;  /* 0x7ffffffc04097812 */ /* 0x000fe400078ec0ff */
[----:B--2---:R-:W-:Y:S02]  /*10f0*/  SHF.R.S32.HI R8, RZ, 0x2, R7 ;  /* 0x00000002ff087819 */ /* 0x004fe40000011407 */
[----:B------:R-:W-:Y:S02]  /*1100*/  LEA.HI R22, R15, R12, RZ, 0x7 ;  /* 0x0000000c0f167211 */ /* 0x000fe400078f38ff */
[----:B------:R-:W-:Y:S01]  /*1110*/  LEA.HI R7, R7, R8, RZ, 0x1 ;  /* 0x0000000807077211 */ /* 0x000fe200078f08ff */
[----:B------:R-:W-:Y:S01]  /*1120*/  VIADD R14, R8, 0x18 ;  /* 0x00000018080e7836 */ /* 0x000fe20000000000 */
[----:B------:R-:W-:-:S02]  /*1130*/  LEA.HI R5, R5, R6, RZ, 0x4 ;  /* 0x0000000605057211 */ /* 0x000fc400078f20ff */
[----:B------:R-:W-:Y:S02]  /*1140*/  LOP3.LUT R7, R7, 0xfffffffe, RZ, 0xc0, !PT ;  /* 0xfffffffe07077812 */ /* 0x000fe400078ec0ff */
[----:B-1----:R-:W-:Y:S02]  /*1150*/  LEA.HI R13, R3, R0, RZ, 0x5 ;  /* 0x00000000030d7211 */ /* 0x002fe400078f28ff */
[----:B------:R-:W-:Y:S01]  /*1160*/  IADD3 R9, R0, -R9, RZ ;  /* 0x8000000900097210 */ /* 0x000fe20007ffe0ff */
[C---:B------:R-:W-:Y:S01]  /*1170*/  VIADD R0, R8.reuse, 0x8 ;  /* 0x0000000808007836 */ /* 0x040fe20000000000 */
[C---:B------:R-:W-:Y:S01]  /*1180*/  IADD3 R12, R8.reuse, 0x10, RZ ;  /* 0x00000010080c7810 */ /* 0x040fe20007ffe0ff */
[----:B------:R-:W-:Y:S01]  /*1190*/  IMAD.IADD R7, R8, 0x1, -R7 ;  /* 0x0000000108077824 */ /* 0x000fe200078e0a07 */
[----:B------:R-:W-:Y:S02]  /*11a0*/  LOP3.LUT R5, R5, 0x1ffffff0, RZ, 0xc0, !PT ;  /* 0x1ffffff005057812 */ /* 0x000fe400078ec0ff */
[----:B------:R-:W-:-:S02]  /*11b0*/  LEA.HI R8, R12, R12, RZ, 0x1 ;  /* 0x0000000c0c087211 */ /* 0x000fc400078f08ff */
[----:B------:R-:W-:Y:S01]  /*11c0*/  LEA.HI R17, R14, R14, RZ, 0x1 ;  /* 0x0000000e0e117211 */ /* 0x000fe200078f08ff */
[----:B------:R-:W-:Y:S01]  /*11d0*/  IMAD.IADD R6, R6, 0x1, -R5 ;  /* 0x0000000106067824 */ /* 0x000fe200078e0a05 */
[----:B------:R-:W-:Y:S02]  /*11e0*/  LEA.HI R3, R0, R0, RZ, 0x1 ;  /* 0x0000000000037211 */ /* 0x000fe400078f08ff */
[----:B------:R-:W-:Y:S02]  /*11f0*/  SHF.R.S32.HI R18, RZ, 0x5, R13 ;  /* 0x00000005ff127819 */ /* 0x000fe4000001140d */
[----:B------:R-:W-:Y:S02]  /*1200*/  LOP3.LUT R13, R8, 0xfffffffe, RZ, 0xc0, !PT ;  /* 0xfffffffe080d7812 */ /* 0x000fe400078ec0ff */
[----:B------:R-:W-:Y:S01]  /*1210*/  LOP3.LUT R15, R17, 0xfffffffe, RZ, 0xc0, !PT ;  /* 0xfffffffe110f7812 */ /* 0x000fe200078ec0ff */
[----:B------:R-:W-:Y:S01]  /*1220*/  IMAD R21, R18, -0x10, R19 ;  /* 0xfffffff012157824 */ /* 0x000fe200078e0213 */
[----:B------:R-:W-:Y:S01]  /*1230*/  LOP3.LUT R5, R3, 0xfffffffe, RZ, 0xc0, !PT ;  /* 0xfffffffe03057812 */ /* 0x000fe200078ec0ff */
[----:B------:R-:W-:Y:S01]  /*1240*/  IMAD.IADD R13, R12, 0x1, -R13 ;  /* 0x000000010c0d7824 */ /* 0x000fe200078e0a0d */
[----:B------:R-:W-:Y:S01]  /*1250*/  SHF.R.S32.HI R12, RZ, 0x1, R8 ;  /* 0x00000001ff0c7819 */ /* 0x000fe20000011408 */
[----:B------:R-:W-:Y:S01]  /*1260*/  IMAD.IADD R14, R14, 0x1, -R15 ;  /* 0x000000010e0e7824 */ /* 0x000fe200078e0a0f */
[----:B------:R-:W-:-:S02]  /*1270*/  IADD3 R5, R0, -R5, RZ ;  /* 0x8000000500057210 */ /* 0x000fc40007ffe0ff */
[--C-:B------:R-:W-:Y:S02]  /*1280*/  SHF.R.S32.HI R0, RZ, 0x1, R3.reuse ;  /* 0x00000001ff007819 */ /* 0x100fe40000011403 */
[----:B------:R-:W-:Y:S02]  /*1290*/  SHF.R.S32.HI R15, RZ, 0x1f, R8 ;  /* 0x0000001fff0f7819 */ /* 0x000fe40000011408 */
[----:B------:R-:W-:Y:S02]  /*12a0*/  SHF.R.S32.HI R3, RZ, 0x1f, R3 ;  /* 0x0000001fff037819 */ /* 0x000fe40000011403 */
[--C-:B------:R-:W-:Y:S02]  /*12b0*/  SHF.R.S32.HI R8, RZ, 0x1, R17.reuse ;  /* 0x00000001ff087819 */ /* 0x100fe40000011411 */
[----:B------:R-:W-:Y:S02]  /*12c0*/  SHF.R.S32.HI R17, RZ, 0x1f, R17 ;  /* 0x0000001fff117819 */ /* 0x000fe40000011411 */
[----:B------:R-:W-:-:S02]  /*12d0*/  LEA.HI R3, R3, R0, RZ, 0x4 ;  /* 0x0000000003037211 */ /* 0x000fc400078f20ff */
[----:B------:R-:W-:Y:S02]  /*12e0*/  LEA.HI R15, R15, R12, RZ, 0x4 ;  /* 0x0000000c0f0f7211 */ /* 0x000fe400078f20ff */
[----:B------:R-:W-:Y:S02]  /*12f0*/  LEA.HI R17, R17, R8, RZ, 0x4 ;  /* 0x0000000811117211 */ /* 0x000fe400078f20ff */
[----:B------:R-:W-:Y:S02]  /*1300*/  LOP3.LUT R3, R3, 0x1ffffff0, RZ, 0xc0, !PT ;  /* 0x1ffffff003037812 */ /* 0x000fe400078ec0ff */
[----:B------:R-:W-:Y:S02]  /*1310*/  LOP3.LUT R15, R15, 0x1ffffff0, RZ, 0xc0, !PT ;  /* 0x1ffffff00f0f7812 */ /* 0x000fe400078ec0ff */
[----:B------:R-:W-:Y:S02]  /*1320*/  LOP3.LUT R17, R17, 0x1ffffff0, RZ, 0xc0, !PT ;  /* 0x1ffffff011117812 */ /* 0x000fe400078ec0ff */
[----:B------:R-:W-:Y:S01]  /*1330*/  IADD3 R0, R0, -R3, RZ ;  /* 0x8000000300007210 */ /* 0x000fe20007ffe0ff */
[----:B------:R-:W-:Y:S01]  /*1340*/  IMAD.IADD R12, R12, 0x1, -R15 ;  /* 0x000000010c0c7824 */ /* 0x000fe200078e0a0f */
[--C-:B------:R-:W-:Y:S01]  /*1350*/  SHF.R.S32.HI R18, RZ, 0x2, R4.reuse ;  /* 0x00000002ff127819 */ /* 0x100fe20000011404 */
[----:B------:R-:W-:Y:S01]  /*1360*/  IMAD.IADD R17, R8, 0x1, -R17 ;  /* 0x0000000108117824 */ /* 0x000fe200078e0a11 */
[----:B------:R-:W-:Y:S01]  /*1370*/  SHF.R.S32.HI R19, RZ, 0x1f, R4 ;  /* 0x0000001fff137819 */ /* 0x000fe20000011404 */
[----:B------:R-:W-:Y:S01]  /*1380*/  IMAD R4, R0, 0x8, R5 ;  /* 0x0000000800047824 */ /* 0x000fe200078e0205 */
[----:B------:R-:W-:Y:S01]  /*1390*/  LEA R6, R6, R7, 0x3 ;  /* 0x0000000706067211 */ /* 0x000fe200078e18ff */
[----:B------:R-:W-:Y:S01]  /*13a0*/  IMAD R3, R12, 0x8, R13 ;  /* 0x000000080c037824 */ /* 0x000fe200078e020d */
[----:B------:R-:W-:-:S02]  /*13b0*/  LEA R0, R17, R14, 0x3 ;  /* 0x0000000e11007211 */ /* 0x000fc400078e18ff */
[----:B------:R-:W-:Y:S01]  /*13c0*/  LEA.HI R19, R19, R18, RZ, 0x3 ;  /* 0x0000001213137211 */ /* 0x000fe200078f18ff */
[----:B------:R1:W-:Y:S01]  /*13d0*/  STL [R1+0x14], R6 ;  /* 0x0000140601007387 */ /* 0x0003e20000100800 */
[----:B------:R-:W-:Y:S02]  /*13e0*/  LOP3.LUT R7, R16, 0x1, RZ, 0xfc, !PT ;  /* 0x0000000110077812 */ /* 0x000fe400078efcff */
[----:B------:R-:W-:Y:S01]  /*13f0*/  LOP3.LUT R19, R19, 0xfffffff8, RZ, 0xc0, !PT ;  /* 0xfffffff813137812 */ /* 0x000fe200078ec0ff */
[----:B------:R2:W-:Y:S01]  /*1400*/  STL [R1+0x10], R4 ;  /* 0x0000100401007387 */ /* 0x0005e20000100800 */
[----:B------:R-:W-:Y:S02]  /*1410*/  MOV R199, RZ ;  /* 0x000000ff00c77202 */ /* 0x000fe40000000f00 */
[----:B------:R-:W-:Y:S01]  /*1420*/  IADD3 R19, R21, R19, -R18 ;  /* 0x0000001315137210 */ /* 0x000fe20007ffe812 */
[----:B------:R3:W-:Y:S01]  /*1430*/  STL [R1+0xc], R3 ;  /* 0x00000c0301007387 */ /* 0x0007e20000100800 */
[----:B-1----:R-:W-:-:S03]  /*1440*/  IMAD.MOV.U32 R6, RZ, RZ, RZ ;  /* 0x000000ffff067224 */ /* 0x002fc600078e00ff */
[----:B------:R1:W-:Y:S01]  /*1450*/  STL [R1+0x8], R0 ;  /* 0x0000080001007387 */ /* 0x0003e20000100800 */
[----:B------:R-:W-:Y:S01]  /*1460*/  IMAD R8, R20, -0x40, R19 ;  /* 0xffffffc014087824 */ /* 0x000fe200078e0213 */
[----:B--2---:R-:W-:Y:S01]  /*1470*/  CS2R R4, SRZ ;  /* 0x0000000000047805 */ /* 0x004fe2000001ff00 */
[----:B---3--:R-:W-:Y:S01]  /*1480*/  IMAD.SHL.U32 R3, R23, 0x4, RZ ;  /* 0x0000000417037824 */ /* 0x008fe200078e00ff */
[----:B-1----:R-:W-:-:S03]  /*1490*/  SHF.R.S32.HI R0, RZ, 0x7, R22 ;  /* 0x00000007ff007819 */ /* 0x002fc60000011416 */
[----:B------:R-:W-:Y:S02]  /*14a0*/  IMAD R3, R3, 0x4, R2 ;  /* 0x0000000403037824 */ /* 0x000fe400078e0202 */
[----:B------:R1:W-:Y:S05]  /*14b0*/  STL [R1], R0 ;  /* 0x0000000001007387 */ /* 0x0003ea0000100800 */
.L_x_126:
[----:B------:R-:W-:Y:S01]  /*14c0*/  ISETP.NE.AND P0, PT, R7, 0x3, PT ;  /* 0x000000030700780c */ /* 0x000fe20003f05270 */
[----:B------:R-:W-:-:S12]  /*14d0*/  YIELD ;  /* 0x0000000000007946 */ /* 0x000fd80003800000 */
[----:B------:R-:W-:Y:S05]  /*14e0*/  @!P0 BRA `(.L_x_116) ;  /* 0x0000000000048947 */ /* 0x000fea0003800000 */
[----:B------:R-:W-:Y:S01]  /*14f0*/  BPT.TRAP 0x1 ;  /* 0x000000040000795c */ /* 0x000fe20000300000 */
.L_x_116:
[----:B------:R-:W-:Y:S01]  /*1500*/  IMAD R21, R4, 0x8, R2 ;  /* 0x0000000804157824 */ /* 0x000fe200078e0202 */
[----:B------:R-:W-:-:S04]  /*1510*/  SHF.L.U32 R20, R5, 0x1f, RZ ;  /* 0x0000001f05147819 */ /* 0x000fc800000006ff */
[----:B------:R2:W3:Y:S01]  /*1520*/  SYNCS.PHASECHK.TRANS64.TRYWAIT P1, [R21+URZ+0x30c10], R20 ;  /* 0x030c1014150075a7 */ /* 0x0004e2000802017f */
[----:B------:R-:W-:Y:S05]  /*1530*/  @!P0 BRA `(.L_x_117) ;  /* 0x0000000000048947 */ /* 0x000fea0003800000 */
[----:B------:R-:W-:Y:S01]  /*1540*/  BPT.TRAP 0x1 ;  /* 0x000000040000795c */ /* 0x000fe20000300000 */
.L_x_117:
[----:B-1----:R-:W-:-:S04]  /*1550*/  IADD3 R0, R2, 0x10000, RZ ;  /* 0x0001000002007810 */ /* 0x002fc80007ffe0ff */
[----:B------:R-:W-:-:S04]  /*1560*/  SHF.R.U32.HI R0, RZ, 0x4, R0 ;  /* 0x00000004ff007819 */ /* 0x000fc80000011600 */
[----:B------:R-:W-:Y:S01]  /*1570*/  LOP3.LUT R0, R0, 0x3fff, RZ, 0xc0, !PT ;  /* 0x00003fff00007812 */ /* 0x000fe200078ec0ff */
[----:B---3--:R-:W-:Y:S06]  /*1580*/  @P1 BRA `(.L_x_118) ;  /* 0x0000000000081947 */ /* 0x008fec0003800000 */
[----:B------:R-:W1:Y:S02]  /*1590*/  SYNCS.PHASECHK.TRANS64.TRYWAIT P1, [R21+URZ+0x30c10], R20 ;  /* 0x030c1014150075a7 */ /* 0x000e64000802017f */
[----:B-1----:R-:W-:Y:S05]  /*15a0*/  @!P1 BRA `(.L_x_119) ;  /* 0x0000008000209947 */ /* 0x002fea0003800000 */
.L_x_118:
        /* <DEDUP_REMOVED lines=64> */
.L_x_120:
[----:B------:R1:W1:Y:S01]  /*19b0*/  SYNCS.PHASECHK.TRANS64.TRYWAIT P1, [R21+URZ+0x30c30], R20 ;  /* 0x030c3014150075a7 */ /* 0x000262000802017f */
[----:B------:R-:W-:Y:S05]  /*19c0*/  @!P0 BRA `(.L_x_121) ;  /* 0x0000000000048947 */ /* 0x000fea0003800000 */
[----:B------:R-:W-:Y:S01]  /*19d0*/  BPT.TRAP 0x1 ;  /* 0x000000040000795c */ /* 0x000fe20000300000 */
.L_x_121:
[----:B-1----:R-:W-:Y:S05]  /*19e0*/  @P1 BRA `(.L_x_122) ;  /* 0x0000000000081947 */ /* 0x002fea0003800000 */
[----:B------:R-:W1:Y:S02]  /*19f0*/  SYNCS.PHASECHK.TRANS64.TRYWAIT P1, [R21+URZ+0x30c30], R20 ;  /* 0x030c3014150075a7 */ /* 0x000e64000802017f */
[----:B-1----:R-:W-:Y:S05]  /*1a00*/  @!P1 BRA `(.L_x_123) ;  /* 0x0000007c001c9947 */ /* 0x002fea0003800000 */
.L_x_122:
        /* <DEDUP_REMOVED lines=35> */
[----:B------:R-:W-:Y:S01]  /*1c40*/  FMUL.FTZ R106, R106, UR10 ;  /* 0x0000000a6a6a7c20 */ /* 0x000fe20008410000 */
[----:B------:R-:W-:Y:S01]  /*1c50*/  HGMMA.64x128x16.F32 R24, gdesc[UR4], RZ, !UPT, gsb0 ;  /* 0x01e00000041879f0 */ /* 0x000fe2000c0008ff */
[----:B------:R-:W-:Y:S01]  /*1c60*/  UIADD3 UR6, UR8, 0x2, URZ ;  /* 0x0000000208067890 */ /* 0x000fe2000fffe03f */
[----:B------:R-:W-:Y:S01]  /*1c70*/  STL [R1+0xa8], R198 ;  /* 0x0000a8c601007387 */ /* 0x000fe20000100800 */
[----:B------:R-:W-:Y:S01]  /*1c80*/  UIADD3 UR4, UR9, 0x2, URZ ;  /* 0x0000000209047890 */ /* 0x000fe2000fffe03f */
[----:B-1----:R-:W-:Y:S01]  /*1c90*/  MUFU.TANH R11, R92 ;  /* 0x0000005c000b7308 */ /* 0x002fe20000002400 */
[----:B------:R-:W-:Y:S01]  /*1ca0*/  UMOV UR7, 0x40000040 ;  /* 0x4000004000077882 */ /* 0x000fe20000000000 */
[----:B------:R-:W-:Y:S01]  /*1cb0*/  UMOV UR5, 0x40000040 ;  /* 0x4000004000057882 */ /* 0x000fe20000000000 */
[----:B------:R-:W-:Y:S01]  /*1cc0*/  STL [R1+0xa4], R197 ;  /* 0x0000a4c501007387 */ /* 0x000fe20000100800 */
[----:B------:R-:W-:Y:S01]  /*1cd0*/  FMUL.FTZ R109, R109, UR10 ;  /* 0x0000000a6d6d7c20 */ /* 0x000fe20008410000 */
[----:B------:R-:W-:Y:S01]  /*1ce0*/  FMUL.FTZ R236, R89, UR10 ;  /* 0x0000000a59ec7c20 */ /* 0x000fe20008410000 */
[----:B------:R-:W-:Y:S01]  /*1cf0*/  FMUL.FTZ R232, R88, UR10 ;  /* 0x0000000a58e87c20 */ /* 0x000fe20008410000 */
[----:B------:R-:W-:Y:S01]  /*1d00*/  STL [R1+0xa0], R196 ;  /* 0x0000a0c401007387 */ /* 0x000fe20000100800 */
[----:B------:R-:W1:Y:S01]  /*1d10*/  MUFU.TANH R17, R17 ;  /* 0x0000001100117308 */ /* 0x000e620000002400 */
[----:B------:R-:W-:Y:S01]  /*1d20*/  FMUL.FTZ R108, R108, UR10 ;  /* 0x0000000a6c6c7c20 */ /* 0x000fe20008410000 */
[C---:B------:R-:W-:Y:S01]  /*1d30*/  ISETP.GT.AND P2, PT, R8.reuse, RZ, PT ;  /* 0x000000ff0800720c */ /* 0x040fe20003f44270 */
[----:B------:R-:W-:Y:S01]  /*1d40*/  STL [R1+0x9c], R195 ;  /* 0x00009cc301007387 */ /* 0x000fe20000100800 */
[----:B------:R-:W-:Y:S01]  /*1d50*/  ISETP.GT.AND P1, PT, R8, 0x8, PT ;  /* 0x000000080800780c */ /* 0x000fe20003f24270 */
[----:B------:R-:W-:Y:S01]  /*1d60*/  FMUL.FTZ R235, R90, UR10 ;  /* 0x0000000a5aeb7c20 */ /* 0x000fe20008410000 */
[----:B------:R-:W-:Y:S01]  /*1d70*/  FMUL.FTZ R231, R91, UR10 ;  /* 0x0000000a5be77c20 */ /* 0x000fe20008410000 */
[----:B------:R-:W-:Y:S01]  /*1d80*/  STL [R1+0x98], R194 ;  /* 0x000098c201007387 */ /* 0x000fe20000100800 */
[----:B------:R-:W2:Y:S01]  /*1d90*/  MUFU.TANH R19, R19 ;  /* 0x0000001300137308 */ /* 0x000ea20000002400 */
[----:B------:R-:W-:Y:S01]  /*1da0*/  FMUL.FTZ R101, R101, UR10 ;  /* 0x0000000a65657c20 */ /* 0x000fe20008410000 */
[----:B------:R-:W-:Y:S01]  /*1db0*/  FMUL.FTZ R113, R113, UR10 ;  /* 0x0000000a71717c20 */ /* 0x000fe20008410000 */
[----:B------:R-:W-:Y:S01]  /*1dc0*/  STL [R1+0x94], R193 ;  /* 0x000094c101007387 */ /* 0x000fe20000100800 */
[----:B------:R-:W-:Y:S01]  /*1dd0*/  ULDC UR11, c[0x0][0x744] ;  /* 0x0001d100000b7ab9 */ /* 0x000fe20000000800 */
[----:B------:R-:W-:Y:S01]  /*1de0*/  FMUL.FTZ R110, R110, UR10 ;  /* 0x0000000a6e6e7c20 */ /* 0x000fe20008410000 */
[----:B------:R-:W-:Y:S01]  /*1df0*/  FMUL.FTZ R114, R114, UR10 ;  /* 0x0000000a72727c20 */ /* 0x000fe20008410000 */
[----:B------:R-:W-:Y:S01]  /*1e00*/  STL [R1+0x90], R192 ;  /* 0x000090c001007387 */ /* 0x000fe20000100800 */
[----:B------:R-:W3:Y:S01]  /*1e10*/  MUFU.TANH R18, R18 ;  /* 0x0000001200127308 */ /* 0x000ee20000002400 */
[----:B-1----:R-:W-:Y:S01]  /*1e20*/  FSEL R90, R17, -INF , P2 ;  /* 0xff800000115a7808 */ /* 0x002fe20001000000 */
[----:B------:R-:W-:Y:S01]  /*1e30*/  FMUL.FTZ R102, R102, UR10 ;  /* 0x0000000a66667c20 */ /* 0x000fe20008410000 */
[----:B------:R-:W-:Y:S01]  /*1e40*/  STL [R1+0x8c], R191 ;  /* 0x00008cbf01007387 */ /* 0x000fe20000100800 */
[----:B------:R-:W-:Y:S01]  /*1e50*/  FMUL.FTZ R107, R107, UR10 ;  /* 0x0000000a6b6b7c20 */ /* 0x000fe20008410000 */
[----:B------:R-:W-:Y:S01]  /*1e60*/  FMUL.FTZ R234, R94, UR10 ;  /* 0x0000000a5eea7c20 */ /* 0x000fe20008410000 */
[----:B------:R-:W-:Y:S01]  /*1e70*/  FMUL.FTZ R112, R112, UR10 ;  /* 0x0000000a70707c20 */ /* 0x000fe20008410000 */
[----:B------:R-:W-:Y:S01]  /*1e80*/  STL [R1+0x88], R190 ;  /* 0x000088be01007387 */ /* 0x000fe20000100800 */
[----:B------:R-:W1:Y:S01]  /*1e90*/  MUFU.TANH R20, R20 ;  /* 0x0000001400147308 */ /* 0x000e620000002400 */
[----:B--2---:R-:W-:Y:S01]  /*1ea0*/  FSEL R91, R19, -INF , P1 ;  /* 0xff800000135b7808 */ /* 0x004fe20000800000 */
[----:B------:R-:W-:Y:S01]  /*1eb0*/  FMUL.FTZ R116, R116, UR10 ;  /* 0x0000000a74747c20 */ /* 0x000fe20008410000 */
[----:B------:R2:W-:Y:S01]  /*1ec0*/  STL [R1+0x84], R189 ;  /* 0x000084bd01007387 */ /* 0x0005e20000100800 */
[----:B------:R-:W-:Y:S01]  /*1ed0*/  FMUL.FTZ R93, R93, UR10 ;  /* 0x0000000a5d5d7c20 */ /* 0x000fe20008410000 */
[----:B------:R-:W-:Y:S01]  /*1ee0*/  FMUL.FTZ R237, R97, UR10 ;  /* 0x0000000a61ed7c20 */ /* 0x000fe20008410000 */
[----:B------:R-:W-:Y:S01]  /*1ef0*/  FMUL.FTZ R103, R103, UR10 ;  /* 0x0000000a67677c20 */ /* 0x000fe20008410000 */
[----:B------:R-:W4:Y:S01]  /*1f00*/  SHFL.IDX PT, R92, R202, R10, 0x1f ;  /* 0x00001f0aca5c7589 */ /* 0x000f2200000e0000 */
[----:B------:R-:W1:Y:S01]  /*1f10*/  MUFU.TANH R21, R21 ;  /* 0x0000001500157308 */ /* 0x000e620000002400 */
[----:B------:R-:W-:Y:S01]  /*1f20*/  FMUL.FTZ R111, R111, UR10 ;  /* 0x0000000a6f6f7c20 */ /* 0x000fe20008410000 */
[----:B------:R-:W-:Y:S01]  /*1f30*/  FMUL.FTZ R118, R118, UR10 ;  /* 0x0000000a76767c20 */ /* 0x000fe20008410000 */
[----:B------:R-:W-:Y:S01]  /*1f40*/  STL [R1+0x80], R188 ;  /* 0x000080bc01007387 */ /* 0x000fe20000100800 */
[----:B------:R-:W-:Y:S01]  /*1f50*/  FMUL.FTZ R95, R95, UR10 ;  /* 0x0000000a5f5f7c20 */ /* 0x000fe20008410000 */
[----:B------:R-:W-:Y:S01]  /*1f60*/  FMUL.FTZ R129, R129, UR10 ;  /* 0x0000000a81817c20 */ /* 0x000fe20008410000 */
[----:B------:R-:W-:Y:S01]  /*1f70*/  FMUL.FTZ R217, R135, UR10 ;  /* 0x0000000a87d97c20 */ /* 0x000fe20008410000 */
[----:B------:R3:W-:Y:S01]  /*1f80*/  STL [R1+0x7c], R187 ;  /* 0x00007cbb01007387 */ /* 0x0007e20000100800 */
[----:B--2---:R2:W-:Y:S01]  /*1f90*/  MUFU.TANH R189, R106 ;  /* 0x0000006a00bd7308 */ /* 0x0045e20000002400 */
[----:B------:R-:W-:Y:S01]  /*1fa0*/  FMUL.FTZ R126, R126, UR10 ;  /* 0x0000000a7e7e7c20 */ /* 0x000fe20008410000 */
[----:B------:R-:W-:Y:S01]  /*1fb0*/  FMUL.FTZ R96, R96, UR10 ;  /* 0x0000000a60607c20 */ /* 0x000fe20008410000 */
[----:B------:R-:W-:Y:S01]  /*1fc0*/  STL [R1+0x78], R186 ;  /* 0x000078ba01007387 */ /* 0x000fe20000100800 */
[----:B------:R-:W-:Y:S01]  /*1fd0*/  FMUL.FTZ R99, R99, UR10 ;  /* 0x0000000a63637c20 */ /* 0x000fe20008410000 */
[----:B------:R-:W-:Y:S01]  /*1fe0*/  FMUL.FTZ R105, R105, UR10 ;  /* 0x0000000a69697c20 */ /* 0x000fe20008410000 */
[----:B------:R-:W-:Y:S01]  /*1ff0*/  FMUL.FTZ R122, R122, UR10 ;  /* 0x0000000a7a7a7c20 */ /* 0x000fe20008410000 */
[----:B------:R1:W-:Y:S01]  /*2000*/  STL [R1+0x74], R185 ;  /* 0x000074b901007387 */ /* 0x0003e20000100800 */
[----:B------:R-:W1:Y:S01]  /*2010*/  MUFU.TANH R200, R200 ;  /* 0x000000c800c87308 */ /* 0x000e620000002400 */
[----:B--2---:R-:W-:-:S02]  /*2020*/  VIADD R106, R10, 0x4 ;  /* 0x000000040a6a7836 */ /* 0x004fc40000000000 */
[----:B------:R-:W-:Y:S01]  /*2030*/  FMUL.FTZ R100, R100, UR10 ;  /* 0x0000000a64647c20 */ /* 0x000fe20008410000 */
[----:B------:R-:W-:Y:S01]  /*2040*/  STL [R1+0x70], R184 ;  /* 0x000070b801007387 */ /* 0x000fe20000100800 */
[----:B------:R-:W-:Y:S01]  /*2050*/  FMUL.FTZ R233, R98, UR10 ;  /* 0x0000000a62e97c20 */ /* 0x000fe20008410000 */
[----:B------:R-:W-:Y:S01]  /*2060*/  FMUL.FTZ R128, R128, UR10 ;  /* 0x0000000a80807c20 */ /* 0x000fe20008410000 */
[----:B------:R-:W-:Y:S01]  /*2070*/  FMUL.FTZ R132, R132, UR10 ;  /* 0x0000000a84847c20 */ /* 0x000fe20008410000 */
[----:B------:R-:W2:Y:S01]  /*2080*/  SHFL.IDX PT, R89, R202, R106, 0x1f ;  /* 0x00001f6aca597589 */ /* 0x000ea200000e0000 */
[----:B---3--:R3:W-:Y:S01]  /*2090*/  MUFU.TANH R187, R108 ;  /* 0x0000006c00bb7308 */ /* 0x0087e20000002400 */
[----:B----4-:R-:W-:Y:S01]  /*20a0*/  FFMA.FTZ R91, R91, UR11, -R92 ;  /* 0x0000000b5b5b7c23 */ /* 0x010fe2000801085c */
[----:B------:R-:W-:Y:S01]  /*20b0*/  FMUL.FTZ R104, R104, UR10 ;  /* 0x0000000a68687c20 */ /* 0x000fe20008410000 */
[----:B------:R-:W-:Y:S01]  /*20c0*/  STL [R1+0x6c], R183 ;  /* 0x00006cb701007387 */ /* 0x000fe20000100800 */
[----:B------:R-:W-:Y:S01]  /*20d0*/  FMUL.FTZ R117, R117, UR10 ;  /* 0x0000000a75757c20 */ /* 0x000fe20008410000 */
[----:B------:R-:W-:Y:S01]  /*20e0*/  FMUL.FTZ R119, R119, UR10 ;  /* 0x0000000a77777c20 */ /* 0x000fe20008410000 */
[----:B------:R-:W-:Y:S01]  /*20f0*/  FMUL.FTZ R131, R131, UR10 ;  /* 0x0000000a83837c20 */ /* 0x000fe20008410000 */
[----:B------:R-:W-:Y:S01]  /*2100*/  STL [R1+0x68], R182 ;  /* 0x000068b601007387 */ /* 0x000fe20000100800 */
[----:B-1----:R1:W-:Y:S01]  /*2110*/  MUFU.TANH R185, R109 ;  /* 0x0000006d00b97308 */ /* 0x0023e20000002400 */
[----:B---3--:R-:W-:Y:S01]  /*2120*/  IADD3 R108, R10, 0xc, RZ ;  /* 0x0000000c0a6c7810 */ /* 0x008fe20007ffe0ff */
[----:B------:R-:W-:Y:S01]  /*2130*/  FMUL.FTZ R121, R121, UR10 ;  /* 0x0000000a79797c20 */ /* 0x000fe20008410000 */
[----:B------:R3:W-:Y:S01]  /*2140*/  STL [R1+0x64], R181 ;  /* 0x000064b501007387 */ /* 0x0007e20000100800 */
[----:B------:R-:W-:Y:S01]  /*2150*/  FMUL.FTZ R127, R127, UR10 ;  /* 0x0000000a7f7f7c20 */ /* 0x000fe20008410000 */
[----:B------:R-:W-:Y:S01]  /*2160*/  FMUL.FTZ R115, R115, UR10 ;  /* 0x0000000a73737c20 */ /* 0x000fe20008410000 */
[----:B------:R-:W-:Y:S01]  /*2170*/  LEA R203, R4, R203, 0xa ;  /* 0x000000cb04cb7211 */ /* 0x000fe200078e50ff */
[----:B------:R-:W-:Y:S01]  /*2180*/  STL [R1+0x60], R180 ;  /* 0x000060b401007387 */ /* 0x000fe20000100800 */
[----:B------:R4:W-:Y:S01]  /*2190*/  MUFU.TANH R194, R101 ;  /* 0x0000006500c27308 */ /* 0x0009e20000002400 */
[----:B-1----:R-:W-:-:S02]  /*21a0*/  VIADD R109, R10, 0x8 ;  /* 0x000000080a6d7836 */ /* 0x002fc40000000000 */
[----:B------:R-:W-:Y:S01]  /*21b0*/  FMUL.FTZ R130, R130, UR10 ;  /* 0x0000000a82827c20 */ /* 0x000fe20008410000 */
[----:B------:R-:W-:Y:S01]  /*21c0*/  STL [R1+0x5c], R179 ;  /* 0x00005cb301007387 */ /* 0x000fe20000100800 */
[----:B------:R-:W-:Y:S01]  /*21d0*/  FMUL.FTZ R120, R120, UR10 ;  /* 0x0000000a78787c20 */ /* 0x000fe20008410000 */
[----:B------:R-:W-:Y:S01]  /*21e0*/  FMUL.FTZ R123, R123, UR10 ;  /* 0x0000000a7b7b7c20 */ /* 0x000fe20008410000 */
[----:B------:R-:W-:Y:S01]  /*21f0*/  FMUL.FTZ R124, R124, UR10 ;  /* 0x0000000a7c7c7c20 */ /* 0x000fe20008410000 */
[----:B------:R-:W1:Y:S01]  /*2200*/  SHFL.IDX PT, R88, R202, R109, 0x1f ;  /* 0x00001f6dca587589 */ /* 0x000e6200000e0000 */
[----:B---3--:R3:W-:Y:S01]  /*2210*/  MUFU.TANH R181, R113 ;  /* 0x0000007100b57308 */ /* 0x0087e20000002400 */
[----:B------:R-:W-:Y:S01]  /*2220*/  FMUL.FTZ R125, R125, UR10 ;  /* 0x0000000a7d7d7c20 */ /* 0x000fe20008410000 */
[----:B------:R-:W-:Y:S01]  /*2230*/  FMUL.FTZ R133, R133, UR10 ;  /* 0x0000000a85857c20 */ /* 0x000fe20008410000 */
[----:B----4-:R-:W-:Y:S01]  /*2240*/  SHFL.IDX PT, R101, R202, R108, 0x1f ;  /* 0x00001f6cca657589 */ /* 0x010fe200000e0000 */
[----:B------:R-:W-:Y:S01]  /*2250*/  FMUL.FTZ R218, R134, UR10 ;  /* 0x0000000a86da7c20 */ /* 0x000fe20008410000 */
[----:B------:R-:W-:Y:S01]  /*2260*/  R2UR UR10, R203 ;  /* 0x00000000cb0a72ca */ /* 0x000fe200000e0000 */
[----:B------:R-:W-:Y:S01]  /*2270*/  FFMA.FTZ R19, -R19, R19, 1 ;  /* 0x3f80000013137423 */ /* 0x000fe20000010113 */
[----:B------:R-:W-:Y:S01]  /*2280*/  STL [R1+0x58], R178 ;  /* 0x000058b201007387 */ /* 0x000fe20000100800 */
[----:B------:R-:W4:Y:S01]  /*2290*/  MUFU.TANH R201, R201 ;  /* 0x000000c900c97308 */ /* 0x000f220000002400 */
[----:B---3--:R-:W-:Y:S01]  /*22a0*/  FFMA.FTZ R113, R90, UR11, -R92 ;  /* 0x0000000b5a717c23 */ /* 0x008fe2000801085c */
[----:B------:R-:W-:Y:S01]  /*22b0*/  FSEL R90, R18, -INF , P2 ;  /* 0xff800000125a7808 */ /* 0x000fe20001000000 */
[----:B------:R-:W-:Y:S01]  /*22c0*/  STL [R1+0x54], R177 ;  /* 0x000054b101007387 */ /* 0x000fe20000100800 */
[C---:B------:R-:W-:Y:S01]  /*22d0*/  FSEL R92, R20.reuse, -INF , P1 ;  /* 0xff800000145c7808 */ /* 0x040fe20000800000 */
[----:B------:R-:W-:-:S02]  /*22e0*/  FFMA.FTZ R20, -R20, R20, 1 ;  /* 0x3f80000014147423 */ /* 0x000fc40000010114 */
[--C-:B--2---:R-:W-:Y:S01]  /*22f0*/  FFMA.FTZ R90, R90, UR11, -R89.reuse ;  /* 0x0000000b5a5a7c23 */ /* 0x104fe20008010859 */
[----:B------:R2:W-:Y:S01]  /*2300*/  MUFU.TANH R186, R110 ;  /* 0x0000006e00ba7308 */ /* 0x0005e20000002400 */
[----:B------:R-:W-:Y:S01]  /*2310*/  FFMA.FTZ R92, R92, UR11, -R89 ;  /* 0x0000000b5c5c7c23 */ /* 0x000fe20008010859 */
[----:B------:R-:W-:Y:S01]  /*2320*/  FSEL R89, R21, -INF , P2 ;  /* 0xff80000015597808 */ /* 0x000fe20001000000 */
[----:B------:R-:W-:Y:S04]  /*2330*/  STL [R1+0x50], R176 ;  /* 0x000050b001007387 */ /* 0x000fe80000100800 */
[----:B------:R-:W-:Y:S01]  /*2340*/  STL [R1+0x4c], R175 ;  /* 0x00004caf01007387 */ /* 0x000fe20000100800 */
[----:B------:R-:W-:Y:S01]  /*2350*/  MUFU.TANH R221, R221 ;  /* 0x000000dd00dd7308 */ /* 0x000fe20000002400 */
[----:B--2---:R-:W-:-:S02]  /*2360*/  VIADD R110, R10, 0x14 ;  /* 0x000000140a6e7836 */ /* 0x004fc40000000000 */
[----:B------:R-:W-:Y:S04]  /*2370*/  STL [R1+0x48], R174 ;  /* 0x000048ae01007387 */ /* 0x000fe80000100800 */
[----:B------:R-:W-:Y:S01]  /*2380*/  SHFL.IDX PT, R94, R202, R110, 0x1f ;  /* 0x00001f6eca5e7589 */ /* 0x000fe200000e0000 */
[----:B------:R2:W-:Y:S03]  /*2390*/  MUFU.TANH R182, R114 ;  /* 0x0000007200b67308 */ /* 0x0005e60000002400 */
[----:B------:R-:W-:Y:S04]  /*23a0*/  STL [R1+0x44], R173 ;  /* 0x000044ad01007387 */ /* 0x000fe80000100800 */
[----:B------:R-:W-:Y:S01]  /*23b0*/  STL [R1+0x40], R172 ;  /* 0x000040ac01007387 */ /* 0x000fe20000100800 */
[----:B------:R1:W-:Y:S01]  /*23c0*/  MUFU.TANH R193, R102 ;  /* 0x0000006600c17308 */ /* 0x0003e20000002400 */
[----:B--2---:R-:W-:Y:S01]  /*23d0*/  VIADD R114, R10, 0x1c ;  /* 0x0000001c0a727836 */ /* 0x004fe20000000000 */
[----:B------:R-:W-:-:S02]  /*23e0*/  WARPGROUP.DEPBAR.LE gsb0, 0x0 ;  /* 0x00008000000079c5 */ /* 0x000fc40000010000 */
[----:B------:R-:W-:Y:S01]  /*23f0*/  WARPGROUP.ARRIVE ;  /* 0x00000000000079c5 */ /* 0x000fe20000000000 */
[----:B------:R-:W-:Y:S03]  /*2400*/  STL [R1+0x3c], R171 ;  /* 0x00003cab01007387 */ /* 0x000fe60000100800 */
[----:B------:R-:W-:Y:S01]  /*2410*/  MUFU.TANH R219, R219 ;  /* 0x000000db00db7308 */ /* 0x000fe20000002400 */
[--C-:B-1----:R-:W-:Y:S01]  /*2420*/  FFMA.FTZ R102, R89, UR11, -R88.reuse ;  /* 0x0000000b59667c23 */ /* 0x102fe20008010858 */
[----:B------:R-:W-:Y:S01]  /*2430*/  HGMMA.64x128x16.F32 R24, gdesc[UR4], R24, gsb0 ;  /* 0x01e00000041879f0 */ /* 0x000fe20008000818 */
[----:B------:R-:W-:Y:S01]  /*2440*/  UIADD3 UR6, UR8, 0x4, URZ ;  /* 0x0000000408067890 */ /* 0x000fe2000fffe03f */
[----:B------:R-:W-:Y:S01]  /*2450*/  FSEL R89, R200, -INF , P1 ;  /* 0xff800000c8597808 */ /* 0x000fe20000800000 */
[----:B------:R-:W-:Y:S01]  /*2460*/  UIADD3 UR4, UR9, 0x4, URZ ;  /* 0x0000000409047890 */ /* 0x000fe2000fffe03f */
[----:B------:R-:W-:Y:S01]  /*2470*/  STL [R1+0x38], R170 ;  /* 0x000038aa01007387 */ /* 0x000fe20000100800 */
[----:B------:R-:W-:Y:S01]  /*2480*/  UMOV UR7, 0x40000040 ;  /* 0x4000004000077882 */ /* 0x000fe20000000000 */
[----:B------:R-:W-:Y:S01]  /*2490*/  UMOV UR5, 0x40000040 ;  /* 0x4000004000057882 */ /* 0x000fe20000000000 */
[----:B------:R-:W-:Y:S01]  /*24a0*/  MUFU.TANH R188, R107 ;  /* 0x0000006b00bc7308 */ /* 0x000fe20000002400 */
[----:B------:R-:W-:Y:S01]  /*24b0*/  FFMA.FTZ R97, R89, UR11, -R88 ;  /* 0x0000000b59617c23 */ /* 0x000fe20008010858 */
[----:B----4-:R-:W-:Y:S01]  /*24c0*/  FSEL R88, R201, -INF , P2 ;  /* 0xff800000c9587808 */ /* 0x010fe20001000000 */
[----:B------:R-:W-:Y:S04]  /*24d0*/  STL [R1+0x34], R169 ;  /* 0x000034a901007387 */ /* 0x000fe80000100800 */
[----:B------:R-:W-:Y:S01]  /*24e0*/  SHFL.IDX PT, R135, R22, R108, 0x1f ;  /* 0x00001f6c16877589 */ /* 0x000fe200000e0000 */
[----:B------:R-:W-:Y:S03]  /*24f0*/  MUFU.TANH R228, R228 ;  /* 0x000000e400e47308 */ /* 0x000fe60000002400 */
[----:B------:R-:W-:Y:S04]  /*2500*/  STL [R1+0x30], R168 ;  /* 0x000030a801007387 */ /* 0x000fe80000100800 */
[----:B------:R-:W-:Y:S01]  /*2510*/  STL [R1+0x2c], R9 ;  /* 0x00002c0901007387 */ /* 0x000fe20000100800 */
[----:B------:R1:W-:Y:S03]  /*2520*/  MUFU.EX2 R107, R90 ;  /* 0x0000005a006b7308 */ /* 0x0003e60000000800 */
[----:B------:R-:W-:Y:S04]  /*2530*/  STL [R1+0x28], R7 ;  /* 0x0000280701007387 */ /* 0x000fe80000100800 */
[----:B------:R-:W-:Y:S01]  /*2540*/  SHFL.IDX PT, R205, R22, R114, 0x1f ;  /* 0x00001f7216cd7589 */ /* 0x000fe200000e0000 */
[----:B------:R2:W3:Y:S03]  /*2550*/  MUFU.TANH R184, R112 ;  /* 0x0000007000b87308 */ /* 0x0004e60000002400 */
[----:B-1----:R-:W-:Y:S04]  /*2560*/  SHFL.IDX PT, R90, R202, R114, 0x1f ;  /* 0x00001f72ca5a7589 */ /* 0x002fe800000e0000 */
[----:B------:R-:W-:Y:S01]  /*2570*/  STL [R1+0x24], R6 ;  /* 0x0000240601007387 */ /* 0x000fe20000100800 */
[----:B------:R-:W-:Y:S01]  /*2580*/  MUFU.TANH R230, R230 ;  /* 0x000000e600e67308 */ /* 0x000fe20000002400 */
[----:B--2---:R-:W-:-:S02]  /*2590*/  VIADD R112, R10, 0x10 ;  /* 0x000000100a707836 */ /* 0x004fc40000000000 */
[----:B------:R-:W-:Y:S04]  /*25a0*/  STL [R1+0x20], R5 ;  /* 0x0000200501007387 */ /* 0x000fe80000100800 */
[----:B------:R-:W-:Y:S01]  /*25b0*/  STL [R1+0x1c], R3 ;  /* 0x00001c0301007387 */ /* 0x000fe20000100800 */
[----:B------:R1:W2:Y:S01]  /*25c0*/  MUFU.TANH R179, R116 ;  /* 0x0000007400b37308 */ /* 0x0002a20000002400 */
[----:B---3--:R-:W-:Y:S02]  /*25d0*/  FSEL R214, R184, -INF , P2 ;  /* 0xff800000b8d67808 */ /* 0x008fe40001000000 */
[----:B------:R-:W-:Y:S04]  /*25e0*/  SHFL.IDX PT, R215, R16, R108, 0x1f ;  /* 0x00001f6c10d77589 */ /* 0x000fe800000e0000 */
[----:B------:R-:W3:Y:S01]  /*25f0*/  SHFL.IDX PT, R213, R16, R112, 0x1f ;  /* 0x00001f7010d57589 */ /* 0x000ee200000e0000 */
[----:B------:R-:W-:Y:S03]  /*2600*/  MUFU.TANH R227, R227 ;  /* 0x000000e300e37308 */ /* 0x000fe60000002400 */
[----:B-1----:R-:W-:Y:S04]  /*2610*/  SHFL.IDX PT, R116, R22, R10, 0x1f ;  /* 0x00001f0a16747589 */ /* 0x002fe800000e0000 */
[----:B------:R-:W-:Y:S01]  /*2620*/  STL [R1+0x18], R0 ;  /* 0x0000180001007387 */ /* 0x000fe20000100800 */
[----:B------:R-:W-:Y:S01]  /*2630*/  MUFU.TANH R232, R232 ;  /* 0x000000e800e87308 */ /* 0x000fe20000002400 */
[----:B--2---:R-:W-:-:S02]  /*2640*/  FSEL R208, R179, -INF , P2 ;  /* 0xff800000b3d07808 */ /* 0x004fc40001000000 */
[----:B------:R-:W-:Y:S05]  /*2650*/  SHFL.IDX PT, R225, R13, R109, 0x1f ;  /* 0x00001f6d0de17589 */ /* 0x000fea00000e0000 */
[----:B------:R-:W1:Y:S01]  /*2660*/  MUFU.TANH R235, R235 ;  /* 0x000000eb00eb7308 */ /* 0x000e620000002400 */
[----:B---3--:R-:W-:-:S07]  /*2670*/  FFMA.FTZ R214, R214, UR11, -R213 ;  /* 0x0000000bd6d67c23 */ /* 0x008fce00080108d5 */
[----:B------:R2:W-:Y:S08]  /*2680*/  MUFU.TANH R199, R93 ;  /* 0x0000005d00c77308 */ /* 0x0005f00000002400 */
[----:B------:R3:W-:Y:S01]  /*2690*/  MUFU.TANH R192, R103 ;  /* 0x0000006700c07308 */ /* 0x0007e20000002400 */
[----:B--2---:R-:W2:Y:S01]  /*26a0*/  SHFL.IDX PT, R93, R202, R112, 0x1f ;  /* 0x00001f70ca5d7589 */ /* 0x004ea200000e0000 */
[----:B-1----:R-:W-:-:S06]  /*26b0*/  FSEL R98, R235, -INF , P1 ;  /* 0xff800000eb627808 */ /* 0x002fcc0000800000 */
[----:B------:R1:W-:Y:S01]  /*26c0*/  MUFU.TANH R183, R111 ;  /* 0x0000006f00b77308 */ /* 0x0003e20000002400 */
[----:B---3--:R-:W-:Y:S01]  /*26d0*/  FFMA.FTZ R103, R88, UR11, -R101 ;  /* 0x0000000b58677c23 */ /* 0x008fe20008010865 */
[----:B------:R-:W-:-:S05]  /*26e0*/  FSEL R88, R221, -INF , P1 ;  /* 0xff800000dd587808 */ /* 0x000fca0000800000 */
[----:B------:R-:W-:Y:S01]  /*26f0*/  FFMA.FTZ R101, R88, UR11, -R101 ;  /* 0x0000000b58657c23 */ /* 0x000fe20008010865 */
[----:B------:R-:W-:Y:S01]  /*2700*/  MUFU.TANH R220, R220 ;  /* 0x000000dc00dc7308 */ /* 0x000fe20000002400 */
[----:B-1----:R-:W-:Y:S01]  /*2710*/  VIADD R111, R10, 0x18 ;  /* 0x000000180a6f7836 */ /* 0x002fe20000000000 */
[----:B------:R-:W-:-:S04]  /*2720*/  FSEL R88, R228, -INF , P1 ;  /* 0xff800000e4587808 */ /* 0x000fc80000800000 */
[----:B------:R1:W-:Y:S02]  /*2730*/  SHFL.IDX PT, R89, R202, R111, 0x1f ;  /* 0x00001f6fca597589 */ /* 0x0003e400000e0000 */
[----:B------:R3:W4:Y:S08]  /*2740*/  MUFU.TANH R177, R118 ;  /* 0x0000007600b17308 */ /* 0x0007300000002400 */
[----:B------:R-:W-:Y:S01]  /*2750*/  MUFU.TANH R216, R216 ;  /* 0x000000d800d87308 */ /* 0x000fe20000002400 */
[----:B---3--:R-:W3:Y:S01]  /*2760*/  SHFL.IDX PT, R118, R22, R109, 0x1f ;  /* 0x00001f6d16767589 */ /* 0x008ee200000e0000 */
[----:B-1----:R-:W-:-:S05]  /*2770*/  FSEL R202, R194, -INF , P2 ;  /* 0xff800000c2ca7808 */ /* 0x002fca0001000000 */
[----:B------:R-:W-:Y:S01]  /*2780*/  FFMA.FTZ R202, R202, UR11, -R205 ;  /* 0x0000000bcaca7c23 */ /* 0x000fe200080108cd */
[----:B------:R1:W-:Y:S01]  /*2790*/  MUFU.TANH R197, R95 ;  /* 0x0000005f00c57308 */ /* 0x0003e20000002400 */
[----:B----4-:R-:W-:Y:S01]  /*27a0*/  FSEL R207, R177, -INF , P1 ;  /* 0xff800000b1cf7808 */ /* 0x010fe20000800000 */
[----:B------:R-:W-:Y:S02]  /*27b0*/  WARPGROUP.DEPBAR.LE gsb0, 0x0 ;  /* 0x00008000000079c5 */ /* 0x000fe40000010000 */
[----:B------:R-:W-:-:S04]  /*27c0*/  WARPGROUP.ARRIVE ;  /* 0x00000000000079c5 */ /* 0x000fc80000000000 */
[----:B------:R4:W-:Y:S01]  /*27d0*/  MUFU.TANH R7, R129 ;  /* 0x0000008100077308 */ /* 0x0009e20000002400 */
[C---:B-1----:R-:W-:Y:S01]  /*27e0*/  FSEL R95, R220.reuse, -INF , P2 ;  /* 0xff800000dc5f7808 */ /* 0x042fe20001000000 */
[----:B------:R-:W-:Y:S01]  /*27f0*/  FFMA.FTZ R220, -R220, R220, 1 ;  /* 0x3f800000dcdc7423 */ /* 0x000fe200000101dc */
[----:B------:R-:W-:Y:S01]  /*2800*/  HGMMA.64x128x16.F32 R24, gdesc[UR4], R24, gsb0 ;  /* 0x01e00000041879f0 */ /* 0x000fe20008000818 */
[----:B------:R-:W-:Y:S02]  /*2810*/  UIADD3 UR6, UR8, 0x6, URZ ;  /* 0x0000000608067890 */ /* 0x000fe4000fffe03f */
[----:B--2---:R-:W-:Y:S01]  /*2820*/  FFMA.FTZ R95, R95, UR11, -R93 ;  /* 0x0000000b5f5f7c23 */ /* 0x004fe2000801085d */
[----:B------:R-:W-:Y:S01]  /*2830*/  UIADD3 UR4, UR9, 0x6, URZ ;  /* 0x0000000609047890 */ /* 0x000fe2000fffe03f */
[----:B------:R1:W-:Y:S01]  /*2840*/  MUFU.TANH R169, R126 ;  /* 0x0000007e00a97308 */ /* 0x0003e20000002400 */
[----:B------:R-:W-:Y:S01]  /*2850*/  UMOV UR7, 0x40000040 ;  /* 0x4000004000077882 */ /* 0x000fe20000000000 */
[----:B------:R-:W-:Y:S01]  /*2860*/  UMOV UR5, 0x40000040 ;  /* 0x4000004000057882 */ /* 0x000fe20000000000 */
[----:B----4-:R-:W-:Y:S05]  /*2870*/  SHFL.IDX PT, R129, R22, R110, 0x1f ;  /* 0x00001f6e16817589 */ /* 0x010fea00000e0000 */
[----:B------:R-:W-:Y:S01]  /*2880*/  MUFU.TANH R234, R234 ;  /* 0x000000ea00ea7308 */ /* 0x000fe20000002400 */
[----:B-1----:R-:W-:Y:S07]  /*2890*/  SHFL.IDX PT, R126, R16, R109, 0x1f ;  /* 0x00001f6d107e7589 */ /* 0x002fee00000e0000 */
[----:B------:R1:W2:Y:S08]  /*28a0*/  MUFU.TANH R198, R96 ;  /* 0x0000006000c67308 */ /* 0x0002b00000002400 */
[----:B------:R-:W-:Y:S01]  /*28b0*/  MUFU.TANH R237, R237 ;  /* 0x000000ed00ed7308 */ /* 0x000fe20000002400 */
[----:B-1----:R-:W-:-:S05]  /*28c0*/  FSEL R96, R219, -INF , P2 ;  /* 0xff800000db607808 */ /* 0x002fca0001000000 */
[--C-:B------:R-:W-:Y:S01]  /*28d0*/  FFMA.FTZ R96, R96, UR11, -R94.reuse ;  /* 0x0000000b60607c23 */ /* 0x100fe2000801085e */
[----:B------:R-:W-:Y:S01]  /*28e0*/  FFMA.FTZ R94, R88, UR11, -R94 ;  /* 0x0000000b585e7c23 */ /* 0x000fe2000801085e */
[----:B------:R1:W-:Y:S01]  /*28f0*/  MUFU.TANH R196, R99 ;  /* 0x0000006300c47308 */ /* 0x0003e20000002400 */
[C---:B------:R-:W-:Y:S01]  /*2900*/  FSEL R88, R232.reuse, -INF , P2 ;  /* 0xff800000e8587808 */ /* 0x040fe20001000000 */
[----:B------:R-:W-:Y:S01]  /*2910*/  FFMA.FTZ R232, -R232, R232, 1 ;  /* 0x3f800000e8e87423 */ /* 0x000fe200000101e8 */
[----:B--2---:R-:W-:-:S03]  /*2920*/  FSEL R224, R198, -INF , P2 ;  /* 0xff800000c6e07808 */ /* 0x004fc60001000000 */
[--C-:B------:R-:W-:Y:S01]  /*2930*/  FFMA.FTZ R88, R88, UR11, -R116.reuse ;  /* 0x0000000b58587c23 */ /* 0x100fe20008010874 */
[----:B------:R-:W-:Y:S01]  /*2940*/  FFMA.FTZ R116, R98, UR11, -R116 ;  /* 0x0000000b62747c23 */ /* 0x000fe20008010874 */
[----:B------:R-:W-:Y:S01]  /*2950*/  MUFU.TANH R222, R222 ;  /* 0x000000de00de7308 */ /* 0x000fe20000002400 */
[C---:B-1----:R-:W-:Y:S01]  /*2960*/  FSEL R99, R227.reuse, -INF , P1 ;  /* 0xff800000e3637808 */ /* 0x042fe20000800000 */
[----:B------:R-:W-:Y:S01]  /*2970*/  FFMA.FTZ R227, -R227, R227, 1 ;  /* 0x3f800000e3e37423 */ /* 0x000fe200000101e3 */
[----:B------:R-:W-:-:S05]  /*2980*/  FSEL R98, R11, -INF , P2 ;  /* 0xff8000000b627808 */ /* 0x000fca0001000000 */
[----:B------:R-:W-:Y:S01]  /*2990*/  MUFU.TANH R229, R229 ;  /* 0x000000e500e57308 */ /* 0x000fe20000002400 */
[----:B---3--:R-:W-:-:S07]  /*29a0*/  FFMA.FTZ R98, R98, UR11, -R118 ;  /* 0x0000000b62627c23 */ /* 0x008fce0008010876 */
[----:B------:R-:W-:Y:S08]  /*29b0*/  MUFU.TANH R190, R105 ;  /* 0x0000006900be7308 */ /* 0x000ff00000002400 */
[----:B------:R1:W-:Y:S08]  /*29c0*/  MUFU.TANH R173, R122 ;  /* 0x0000007a00ad7308 */ /* 0x0003f00000002400 */
[----:B------:R2:W-:Y:S01]  /*29d0*/  MUFU.EX2 R105, R92 ;  /* 0x0000005c00697308 */ /* 0x0005e20000000800 */
[----:B-1----:R-:W1:Y:S07]  /*29e0*/  SHFL.IDX PT, R122, R22, R112, 0x1f ;  /* 0x00001f70167a7589 */ /* 0x002e6e00000e0000 */
[----:B------:R3:W4:Y:S01]  /*29f0*/  MUFU.TANH R195, R100 ;  /* 0x0000006400c37308 */ /* 0x0007220000002400 */
[----:B--2---:R-:W-:-:S05]  /*2a00*/  FSEL R92, R230, -INF , P2 ;  /* 0xff800000e65c7808 */ /* 0x004fca0001000000 */
[--C-:B------:R-:W-:Y:S01]  /*2a10*/  FFMA.FTZ R92, R92, UR11, -R90.reuse ;  /* 0x0000000b5c5c7c23 */ /* 0x100fe2000801085a */
[----:B------:R-:W-:Y:S01]  /*2a20*/  FFMA.FTZ R90, R99, UR11, -R90 ;  /* 0x0000000b635a7c23 */ /* 0x000fe2000801085a */
[----:B------:R-:W2:Y:S01]  /*2a30*/  MUFU.TANH R233, R233 ;  /* 0x000000e900e97308 */ /* 0x000ea20000002400 */
[----:B---3--:R-:W-:Y:S01]  /*2a40*/  SHFL.IDX PT, R100, R22, R106, 0x1f ;  /* 0x00001f6a16647589 */ /* 0x008fe200000e0000 */
[----:B------:R-:W-:-:S05]  /*2a50*/  FSEL R99, R199, -INF , P2 ;  /* 0xff800000c7637808 */ /* 0x000fca0001000000 */
[----:B------:R-:W-:Y:S01]  /*2a60*/  FFMA.FTZ R99, R99, UR11, -R135 ;  /* 0x0000000b63637c23 */ /* 0x000fe20008010887 */
[----:B------:R-:W3:Y:S01]  /*2a70*/  MUFU.TANH R236, R236 ;  /* 0x000000ec00ec7308 */ /* 0x000ee20000002400 */
[----:B-1----:R-:W-:Y:S01]  /*2a80*/  FFMA.FTZ R224, R224, UR11, -R122 ;  /* 0x0000000be0e07c23 */ /* 0x002fe2000801087a */
[----:B----4-:R-:W-:-:S06]  /*2a90*/  FSEL R134, R195, -INF , P2 ;  /* 0xff800000c3867808 */ /* 0x010fcc0001000000 */
[----:B------:R1:W-:Y:S08]  /*2aa0*/  MUFU.TANH R9, R128 ;  /* 0x0000008000097308 */ /* 0x0003f00000002400 */
[----:B------:R4:W-:Y:S01]  /*2ab0*/  MUFU.TANH R3, R132 ;  /* 0x0000008400037308 */ /* 0x0009e20000002400 */
[----:B-1----:R-:W-:Y:S07]  /*2ac0*/  SHFL.IDX PT, R128, R16, R106, 0x1f ;  /* 0x00001f6a10807589 */ /* 0x002fee00000e0000 */
[----:B------:R-:W-:Y:S01]  /*2ad0*/  MUFU.TANH R191, R104 ;  /* 0x0000006800bf7308 */ /* 0x000fe20000002400 */
[----:B----4-:R2:W1:Y:S07]  /*2ae0*/  SHFL.IDX PT, R132, R22, R111, 0x1f ;  /* 0x00001f6f16847589 */ /* 0x01046e00000e0000 */
[----:B------:R4:W-:Y:S01]  /*2af0*/  MUFU.TANH R178, R117 ;  /* 0x0000007500b27308 */ /* 0x0009e20000002400 */
[----:B------:R-:W-:-:S02]  /*2b00*/  WARPGROUP.DEPBAR.LE gsb0, 0x0 ;  /* 0x00008000000079c5 */ /* 0x000fc40000010000 */
[----:B------:R-:W-:Y:S01]  /*2b10*/  WARPGROUP.ARRIVE ;  /* 0x00000000000079c5 */ /* 0x000fe20000000000 */
[----:B--2---:R-:W-:-:S04]  /*2b20*/  FSEL R22, R233, -INF , P1 ;  /* 0xff800000e9167808 */ /* 0x004fc80000800000 */
[----:B------:R2:W-:Y:S01]  /*2b30*/  MUFU.EX2 R104, R91 ;  /* 0x0000005b00687308 */ /* 0x0005e20000000800 */
[----:B----4-:R-:W-:Y:S01]  /*2b40*/  FSEL R117, R197, -INF , P1 ;  /* 0xff800000c5757808 */ /* 0x010fe20000800000 */
[----:B------:R-:W-:Y:S01]  /*2b50*/  HGMMA.64x128x16.F32 R24, gdesc[UR4], R24, gsb0 ;  /* 0x01e00000041879f0 */ /* 0x000fe20008000818 */
[----:B------:R-:W-:Y:S01]  /*2b60*/  FFMA.FTZ R122, R22, UR11, -R122 ;  /* 0x0000000b167a7c23 */ /* 0x000fe2000801087a */
[----:B------:R-:W-:Y:S02]  /*2b70*/  FSEL R22, R193, -INF , P1 ;  /* 0xff800000c1167808 */ /* 0x000fe40000800000 */
[----:B------:R-:W-:Y:S01]  /*2b80*/  FFMA.FTZ R135, R117, UR11, -R135 ;  /* 0x0000000b75877c23 */ /* 0x000fe20008010887 */
[----:B------:R-:W-:Y:S01]  /*2b90*/  FSEL R117, R186, -INF , P1 ;  /* 0xff800000ba757808 */ /* 0x000fe20000800000 */
[----:B------:R4:W-:Y:S01]  /*2ba0*/  MUFU.TANH R176, R119 ;  /* 0x0000007700b07308 */ /* 0x0009e20000002400 */
[----:B--2---:R-:W-:Y:S01]  /*2bb0*/  FSEL R91, R216, -INF , P1 ;  /* 0xff800000d85b7808 */ /* 0x004fe20000800000 */
[--C-:B-1----:R-:W-:Y:S01]  /*2bc0*/  FFMA.FTZ R134, R134, UR11, -R132.reuse ;  /* 0x0000000b86867c23 */ /* 0x102fe20008010884 */
[----:B------:R-:W-:Y:S01]  /*2bd0*/  FFMA.FTZ R132, R22, UR11, -R132 ;  /* 0x0000000b16847c23 */ /* 0x000fe20008010884 */
[----:B------:R-:W-:-:S02]  /*2be0*/  FSEL R22, R189, -INF , P1 ;  /* 0xff800000bd167808 */ /* 0x000fc40000800000 */
[----:B------:R-:W-:Y:S01]  /*2bf0*/  FFMA.FTZ R93, R91, UR11, -R93 ;  /* 0x0000000b5b5d7c23 */ /* 0x000fe2000801085d */
[----:B------:R-:W-:Y:S01]  /*2c00*/  FSEL R91, R222, -INF , P2 ;  /* 0xff800000de5b7808 */ /* 0x000fe20001000000 */
[----:B------:R1:W-:Y:S01]  /*2c10*/  MUFU.TANH R174, R121 ;  /* 0x0000007900ae7308 */ /* 0x0003e20000002400 */
[----:B----4-:R-:W-:-:S03]  /*2c20*/  FSEL R119, R234, -INF , P1 ;  /* 0xff800000ea777808 */ /* 0x010fc60000800000 */
[----:B------:R-:W-:Y:S02]  /*2c30*/  FFMA.FTZ R91, R91, UR11, -R89 ;  /* 0x0000000b5b5b7c23 */ /* 0x000fe40008010859 */
[----:B------:R-:W-:Y:S02]  /*2c40*/  FFMA.FTZ R118, R119, UR11, -R118 ;  /* 0x0000000b77767c23 */ /* 0x000fe40008010876 */
[----:B------:R2:W-:Y:S01]  /*2c50*/  MUFU.TANH R5, R131 ;  /* 0x0000008300057308 */ /* 0x0005e20000002400 */
[----:B-1----:R-:W-:Y:S01]  /*2c60*/  FSEL R121, R237, -INF , P2 ;  /* 0xff800000ed797808 */ /* 0x002fe20001000000 */
[----:B------:R-:W1:Y:S04]  /*2c70*/  SHFL.IDX PT, R119, R16, R110, 0x1f ;  /* 0x00001f6e10777589 */ /* 0x000e6800000e0000 */
[----:B------:R-:W-:-:S02]  /*2c80*/  FFMA.FTZ R121, R121, UR11, -R129 ;  /* 0x0000000b79797c23 */ /* 0x000fc40008010881 */
[----:B------:R4:W-:Y:S01]  /*2c90*/  MUFU.TANH R168, R127 ;  /* 0x0000007f00a87308 */ /* 0x0009e20000002400 */
[----:B--2---:R-:W2:Y:S07]  /*2ca0*/  SHFL.IDX PT, R131, R16, R10, 0x1f ;  /* 0x00001f0a10837589 */ /* 0x004eae00000e0000 */
[----:B------:R-:W1:Y:S01]  /*2cb0*/  MUFU.TANH R231, R231 ;  /* 0x000000e700e77308 */ /* 0x000e620000002400 */
[----:B----4-:R-:W-:-:S05]  /*2cc0*/  FSEL R127, R187, -INF , P2 ;  /* 0xff800000bb7f7808 */ /* 0x010fca0001000000 */
[--C-:B------:R-:W-:Y:S01]  /*2cd0*/  FFMA.FTZ R127, R127, UR11, -R126.reuse ;  /* 0x0000000b7f7f7c23 */ /* 0x100fe2000801087e */
[----:B------:R-:W-:Y:S01]  /*2ce0*/  FFMA.FTZ R126, R117, UR11, -R126 ;  /* 0x0000000b757e7c23 */ /* 0x000fe2000801087e */
[----:B------:R4:W2:Y:S01]  /*2cf0*/  MUFU.TANH R180, R115 ;  /* 0x0000007300b47308 */ /* 0x0008a20000002400 */
[----:B------:R-:W-:Y:S07]  /*2d00*/  SHFL.IDX PT, R117, R16, R111, 0x1f ;  /* 0x00001f6f10757589 */ /* 0x000fee00000e0000 */
[----:B------:R1:W-:Y:S01]  /*2d10*/  MUFU.TANH R6, R130 ;  /* 0x0000008200067308 */ /* 0x0003e20000002400 */
[----:B----4-:R-:W-:-:S05]  /*2d20*/  FSEL R115, R229, -INF , P1 ;  /* 0xff800000e5737808 */ /* 0x010fca0000800000 */
[----:B------:R-:W-:Y:S01]  /*2d30*/  FFMA.FTZ R89, R115, UR11, -R89 ;  /* 0x0000000b73597c23 */ /* 0x000fe20008010859 */
[----:B---3--:R-:W-:Y:S01]  /*2d40*/  FSEL R115, R236, -INF , P2 ;  /* 0xff800000ec737808 */ /* 0x008fe20001000000 */
[----:B------:R3:W4:Y:S01]  /*2d50*/  MUFU.TANH R175, R120 ;  /* 0x0000007800af7308 */ /* 0x0007220000002400 */
[----:B-1----:R-:W-:-:S03]  /*2d60*/  FSEL R130, R190, -INF , P2 ;  /* 0xff800000be827808 */ /* 0x002fc60001000000 */
[----:B------:R-:W-:Y:S02]  /*2d70*/  FFMA.FTZ R115, R115, UR11, -R100 ;  /* 0x0000000b73737c23 */ /* 0x000fe40008010864 */
[----:B------:R-:W-:Y:S02]  /*2d80*/  FFMA.FTZ R130, R130, UR11, -R128 ;  /* 0x0000000b82827c23 */ /* 0x000fe40008010880 */
[----:B------:R1:W-:Y:S01]  /*2d90*/  MUFU.TANH R0, R133 ;  /* 0x0000008500007308 */ /* 0x0003e20000002400 */
[C---:B---3--:R-:W-:Y:S01]  /*2da0*/  FSEL R120, R231.reuse, -INF , P1 ;  /* 0xff800000e7787808 */ /* 0x048fe20000800000 */
[----:B------:R-:W-:-:S04]  /*2db0*/  FFMA.FTZ R231, -R231, R231, 1 ;  /* 0x3f800000e7e77423 */ /* 0x000fc800000101e7 */
[----:B------:R-:W-:Y:S01]  /*2dc0*/  FFMA.FTZ R100, R120, UR11, -R100 ;  /* 0x0000000b78647c23 */ /* 0x000fe20008010864 */
[----:B------:R-:W-:Y:S01]  /*2dd0*/  FSEL R120, R181, -INF , P2 ;  /* 0xff800000b5787808 */ /* 0x000fe20001000000 */
[----:B------:R3:W-:Y:S01]  /*2de0*/  MUFU.TANH R170, R125 ;  /* 0x0000007d00aa7308 */ /* 0x0007e20000002400 */
[----:B-1----:R-:W-:-:S03]  /*2df0*/  FSEL R133, R191, -INF , P2 ;  /* 0xff800000bf857808 */ /* 0x002fc60001000000 */
[----:B------:R-:W-:Y:S02]  /*2e00*/  FFMA.FTZ R120, R120, UR11, -R119 ;  /* 0x0000000b78787c23 */ /* 0x000fe40008010877 */
[--C-:B--2---:R-:W-:Y:S01]  /*2e10*/  FFMA.FTZ R133, R133, UR11, -R131.reuse ;  /* 0x0000000b85857c23 */ /* 0x104fe20008010883 */
[----:B------:R-:W-:Y:S01]  /*2e20*/  FFMA.FTZ R131, R22, UR11, -R131 ;  /* 0x0000000b16837c23 */ /* 0x000fe20008010883 */
[----:B------:R1:W-:Y:S01]  /*2e30*/  MUFU.TANH R172, R123 ;  /* 0x0000007b00ac7308 */ /* 0x0003e20000002400 */
[----:B---3--:R-:W-:-:S05]  /*2e40*/  FSEL R125, R185, -INF , P2 ;  /* 0xff800000b97d7808 */ /* 0x008fca0001000000 */
[----:B------:R-:W-:Y:S02]  /*2e50*/  FFMA.FTZ R125, R125, UR11, -R215 ;  /* 0x0000000b7d7d7c23 */ /* 0x000fe400080108d7 */
[----:B------:R2:W-:Y:S01]  /*2e60*/  MUFU.EX2 R22, R116 ;  /* 0x0000007400167308 */ /* 0x0005e20000000800 */
[----:B-1----:R-:W-:-:S07]  /*2e70*/  FSEL R123, R176, -INF , P1 ;  /* 0xff800000b07b7808 */ /* 0x002fce0000800000 */
[----:B------:R1:W-:Y:S01]  /*2e80*/  MUFU.TANH R171, R124 ;  /* 0x0000007c00ab7308 */ /* 0x0003e20000002400 */
[----:B--2---:R-:W-:-:S05]  /*2e90*/  FSEL R116, R183, -INF , P1 ;  /* 0xff800000b7747808 */ /* 0x004fca0000800000 */
[----:B------:R-:W-:Y:S01]  /*2ea0*/  FFMA.FTZ R215, R116, UR11, -R215 ;  /* 0x0000000b74d77c23 */ /* 0x000fe200080108d7 */
[----:B------:R-:W-:Y:S01]  /*2eb0*/  FSEL R116, R182, -INF , P1 ;  /* 0xff800000b6747808 */ /* 0x000fe20000800000 */
[----:B------:R-:W2:Y:S01]  /*2ec0*/  MUFU.EX2 R113, R113 ;  /* 0x0000007100717308 */ /* 0x000ea20000000800 */
[----:B-1----:R-:W-:Y:S03]  /*2ed0*/  SHFL.IDX PT, R124, R13, R10, 0x1f ;  /* 0x00001f0a0d7c7589 */ /* 0x002fe600000e0000 */
[----:B------:R-:W-:Y:S01]  /*2ee0*/  FFMA.FTZ R213, R116, UR11, -R213 ;  /* 0x0000000b74d57c23 */ /* 0x000fe200080108d5 */
[----:B------:R-:W-:-:S03]  /*2ef0*/  FSEL R116, R178, -INF , P2 ;  /* 0xff800000b2747808 */ /* 0x000fc60001000000 */
[----:B------:R-:W1:Y:S08]  /*2f00*/  MUFU.EX2 R97, R97 ;  /* 0x0000006100617308 */ /* 0x000e700000000800 */
[----:B------:R-:W-:Y:S01]  /*2f10*/  MUFU.EX2 R103, R103 ;  /* 0x0000006700677308 */ /* 0x000fe20000000800 */
[----:B------:R-:W-:Y:S02]  /*2f20*/  WARPGROUP.DEPBAR.LE gsb0, 0x0 ;  /* 0x00008000000079c5 */ /* 0x000fe40000010000 */
[----:B------:R3:W4:Y:S05]  /*2f30*/  LDS R211, [R23+0x400] ;  /* 0x0004000017d37984 */ /* 0x00072a0000000800 */
[----:B------:R-:W-:Y:S01]  /*2f40*/  MUFU.EX2 R91, R91 ;  /* 0x0000005b005b7308 */ /* 0x000fe20000000800 */
[----:B------:R-:W-:Y:S01]  /*2f50*/  LDS R12, [R12+0x400] ;  /* 0x000400000c0c7984 */ /* 0x000fe20000000800 */
[----:B---3--:R-:W-:-:S06]  /*2f60*/  FSEL R23, R196, -INF , P1 ;  /* 0xff800000c4177808 */ /* 0x008fcc0000800000 */
[----:B------:R-:W3:Y:S01]  /*2f70*/  MUFU.EX2 R102, R102 ;  /* 0x0000006600667308 */ /* 0x000ee20000000800 */
[----:B------:R-:W-:Y:S01]  /*2f80*/  FFMA.FTZ R129, R23, UR11, -R129 ;  /* 0x0000000b17817c23 */ /* 0x000fe20008010881 */
[----:B------:R-:W-:-:S06]  /*2f90*/  FSEL R23, R192, -INF , P1 ;  /* 0xff800000c0177808 */ /* 0x000fcc0000800000 */
[----:B------:R-:W-:Y:S01]  /*2fa0*/  MUFU.TANH R218, R218 ;  /* 0x000000da00da7308 */ /* 0x000fe20000002400 */
[----:B------:R-:W-:Y:S01]  /*2fb0*/  FFMA.FTZ R205, R23, UR11, -R205 ;  /* 0x0000000b17cd7c23 */ /* 0x000fe200080108cd */
[----:B------:R-:W-:-:S05]  /*2fc0*/  FSEL R23, R188, -INF , P1 ;  /* 0xff800000bc177808 */ /* 0x000fca0000800000 */
[----:B------:R-:W-:Y:S01]  /*2fd0*/  FFMA.FTZ R128, R23, UR11, -R128 ;  /* 0x0000000b17807c23 */ /* 0x000fe20008010880 */
[----:B------:R-:W-:Y:S08]  /*2fe0*/  MUFU.TANH R217, R217 ;  /* 0x000000d900d97308 */ /* 0x000ff00000002400 */
[----:B------:R2:W-:Y:S01]  /*2ff0*/  MUFU.EX2 R23, R115 ;  /* 0x0000007300177308 */ /* 0x0005e20000000800 */
[----:B----4-:R-:W-:Y:S07]  /*3000*/  SHFL.IDX PT, R203, R211, R109, 0x1f ;  /* 0x00001f6dd3cb7589 */ /* 0x010fee00000e0000 */
[----:B------:R-:W4:Y:S01]  /*3010*/  MUFU.EX2 R94, R94 ;  /* 0x0000005e005e7308 */ /* 0x000f220000000800 */
[----:B------:R-:W-:Y:S04]  /*3020*/  SHFL.IDX PT, R212, R211, R108, 0x1f ;  /* 0x00001f6cd3d47589 */ /* 0x000fe800000e0000 */
[----:B--2---:R2:W1:Y:S03]  /*3030*/  SHFL.IDX PT, R115, R16, R114, 0x1f ;  /* 0x00001f7210737589 */ /* 0x00446600000e0000 */
[----:B------:R-:W4:Y:S01]  /*3040*/  MUFU.EX2 R101, R101 ;  /* 0x0000006500657308 */ /* 0x000f220000000800 */
[----:B------:R-:W3:Y:S04]  /*3050*/  SHFL.IDX PT, R206, R211, R10, 0x1f ;  /* 0x00001f0ad3ce7589 */ /* 0x000ee800000e0000 */
[----:B------:R-:W4:Y:S01]  /*3060*/  SHFL.IDX PT, R204, R211, R106, 0x1f ;  /* 0x00001f6ad3cc7589 */ /* 0x000f2200000e0000 */
[----:B--2---:R-:W-:-:S02]  /*3070*/  FSEL R16, R180, -INF , P1 ;  /* 0xff800000b4107808 */ /* 0x004fc40000800000 */
[----:B------:R-:W2:Y:S01]  /*3080*/  MUFU.EX2 R95, R95 ;  /* 0x0000005f005f7308 */ /* 0x000ea20000000800 */
[----:B------:R-:W2:Y:S02]  /*3090*/  SHFL.IDX PT, R226, R211, R112, 0x1f ;  /* 0x00001f70d3e27589 */ /* 0x000ea400000e0000 */
[----:B------:R-:W-:Y:S02]  /*30a0*/  FFMA.FTZ R119, R16, UR11, -R119 ;  /* 0x0000000b10777c23 */ /* 0x000fe40008010877 */
[----:B------:R-:W-:Y:S03]  /*30b0*/  SHFL.IDX PT, R223, R211, R110, 0x1f ;  /* 0x00001f6ed3df7589 */ /* 0x000fe600000e0000 */
[----:B------:R3:W-:Y:S01]  /*30c0*/  MUFU.EX2 R16, R118 ;  /* 0x0000007600107308 */ /* 0x0007e20000000800 */
[--C-:B-1----:R-:W-:Y:S01]  /*30d0*/  FFMA.FTZ R116, R116, UR11, -R115.reuse ;  /* 0x0000000b74747c23 */ /* 0x102fe20008010873 */
[----:B------:R-:W-:-:S02]  /*30e0*/  FFMA.FTZ R115, R123, UR11, -R115 ;  /* 0x0000000b7b737c23 */ /* 0x000fc40008010873 */
[----:B------:R-:W1:Y:S01]  /*30f0*/  SHFL.IDX PT, R123, R13, R106, 0x1f ;  /* 0x00001f6a0d7b7589 */ /* 0x000e6200000e0000 */
[--C-:B---3--:R-:W-:Y:S01]  /*3100*/  FFMA.FTZ R118, R208, UR11, -R117.reuse ;  /* 0x0000000bd0767c23 */ /* 0x108fe20008010875 */
[----:B------:R-:W-:Y:S01]  /*3110*/  FFMA.FTZ R117, R207, UR11, -R117 ;  /* 0x0000000bcf757c23 */ /* 0x000fe20008010875 */
[--C-:B------:R-:W-:Y:S01]  /*3120*/  FADD.FTZ R207, R28, -R203.reuse ;  /* 0x800000cb1ccf7221 */ /* 0x100fe20000010000 */
[----:B------:R-:W-:Y:S01]  /*3130*/  FADD.FTZ R208, R29, -R212 ;  /* 0x800000d41dd07221 */ /* 0x000fe20000010000 */
[----:B------:R3:W-:Y:S01]  /*3140*/  MUFU.EX2 R28, R135 ;  /* 0x00000087001c7308 */ /* 0x0007e20000000800 */
[----:B------:R-:W-:Y:S01]  /*3150*/  FADD.FTZ R203, R30, -R203 ;  /* 0x800000cb1ecb7221 */ /* 0x000fe20000010000 */
[----:B------:R-:W-:Y:S01]  /*3160*/  FADD.FTZ R210, R24, -R206 ;  /* 0x800000ce18d27221 */ /* 0x000fe20000010000 */
[----:B----4-:R-:W-:Y:S01]  /*3170*/  FADD.FTZ R209, R25, -R204 ;  /* 0x800000cc19d17221 */ /* 0x010fe20000010000 */
[----:B------:R-:W-:Y:S01]  /*3180*/  FADD.FTZ R206, R26, -R206 ;  /* 0x800000ce1ace7221 */ /* 0x000fe20000010000 */
[----:B------:R-:W-:Y:S01]  /*3190*/  FADD.FTZ R204, R27, -R204 ;  /* 0x800000cc1bcc7221 */ /* 0x000fe20000010000 */
[----:B------:R-:W-:Y:S01]  /*31a0*/  FSEL R27, R175, -INF , P2 ;  /* 0xff800000af1b7808 */ /* 0x000fe20001000000 */
[----:B------:R-:W-:Y:S01]  /*31b0*/  FMUL.FTZ R210, R113, R210 ;  /* 0x000000d271d27220 */ /* 0x000fe20000410000 */
[----:B------:R2:W-:Y:S01]  /*31c0*/  MUFU.EX2 R30, R224 ;  /* 0x000000e0001e7308 */ /* 0x0005e20000000800 */
[----:B---3--:R-:W-:Y:S01]  /*31d0*/  FADD.FTZ R135, R31, -R212 ;  /* 0x800000d41f877221 */ /* 0x008fe20000010000 */
[----:B------:R-:W-:Y:S01]  /*31e0*/  FSEL R26, R173, -INF , P1 ;  /* 0xff800000ad1a7808 */ /* 0x000fe20000800000 */
[----:B------:R-:W3:Y:S01]  /*31f0*/  SHFL.IDX PT, R212, R211, R111, 0x1f ;  /* 0x00001f6fd3d47589 */ /* 0x000ee200000e0000 */
[----:B------:R-:W-:Y:S01]  /*3200*/  FSEL R25, R174, -INF , P2 ;  /* 0xff800000ae197808 */ /* 0x000fe20001000000 */
[----:B------:R-:W-:Y:S01]  /*3210*/  FFMA.FTZ R27, R27, UR11, -R124 ;  /* 0x0000000b1b1b7c23 */ /* 0x000fe2000801087c */
[----:B------:R-:W-:Y:S01]  /*3220*/  FSEL R24, R172, -INF , P1 ;  /* 0xff800000ac187808 */ /* 0x000fe20000800000 */
[----:B------:R-:W4:Y:S01]  /*3230*/  SHFL.IDX PT, R211, R211, R114, 0x1f ;  /* 0x00001f72d3d37589 */ /* 0x000f2200000e0000 */
[----:B------:R1:W-:Y:S01]  /*3240*/  MUFU.EX2 R29, R122 ;  /* 0x0000007a001d7308 */ /* 0x0003e20000000800 */
[--C-:B--2---:R-:W-:Y:S01]  /*3250*/  FADD.FTZ R224, R32, -R226.reuse ;  /* 0x800000e220e07221 */ /* 0x104fe20000010000 */
[----:B------:R-:W-:Y:S01]  /*3260*/  FADD.FTZ R226, R34, -R226 ;  /* 0x800000e222e27221 */ /* 0x000fe20000010000 */
[----:B------:R-:W2:Y:S01]  /*3270*/  SHFL.IDX PT, R31, R13, R108, 0x1f ;  /* 0x00001f6c0d1f7589 */ /* 0x000ea200000e0000 */
[----:B------:R-:W-:Y:S01]  /*3280*/  FFMA.FTZ R26, R26, UR11, -R124 ;  /* 0x0000000b1a1a7c23 */ /* 0x000fe2000801087c */
[--C-:B-1----:R-:W-:Y:S01]  /*3290*/  FFMA.FTZ R25, R25, UR11, -R123.reuse ;  /* 0x0000000b19197c23 */ /* 0x102fe2000801087b */
[----:B------:R-:W-:Y:S01]  /*32a0*/  FFMA.FTZ R24, R24, UR11, -R123 ;  /* 0x0000000b18187c23 */ /* 0x000fe2000801087b */
[----:B------:R-:W-:Y:S01]  /*32b0*/  SHFL.IDX PT, R34, R13, R110, 0x1f ;  /* 0x00001f6e0d227589 */ /* 0x000fe200000e0000 */
[----:B------:R1:W-:Y:S01]  /*32c0*/  MUFU.EX2 R32, R121 ;  /* 0x0000007900207308 */ /* 0x0003e20000000800 */
[----:B------:R-:W-:Y:S01]  /*32d0*/  FSEL R122, R170, -INF , P2 ;  /* 0xff800000aa7a7808 */ /* 0x000fe20001000000 */
[----:B------:R-:W-:Y:S01]  /*32e0*/  FMUL.FTZ R206, R104, R206 ;  /* 0x000000ce68ce7220 */ /* 0x000fe20000410000 */
[----:B------:R-:W-:Y:S01]  /*32f0*/  FSEL R124, R171, -INF , P2 ;  /* 0xff800000ab7c7808 */ /* 0x000fe20001000000 */
[--C-:B------:R-:W-:Y:S01]  /*3300*/  FADD.FTZ R33, R33, -R223.reuse ;  /* 0x800000df21217221 */ /* 0x100fe20000010000 */
[----:B------:R-:W-:Y:S01]  /*3310*/  FSEL R123, R169, -INF , P1 ;  /* 0xff800000a97b7808 */ /* 0x000fe20000800000 */
[----:B------:R-:W-:Y:S01]  /*3320*/  FADD.FTZ R223, R35, -R223 ;  /* 0x800000df23df7221 */ /* 0x000fe20000010000 */
[----:B------:R-:W-:Y:S01]  /*3330*/  FMUL.FTZ R203, R97, R203 ;  /* 0x000000cb61cb7220 */ /* 0x000fe20000410000 */
[--C-:B------:R-:W-:Y:S01]  /*3340*/  FFMA.FTZ R124, R124, UR11, -R225.reuse ;  /* 0x0000000b7c7c7c23 */ /* 0x100fe200080108e1 */
[----:B-1----:R-:W-:Y:S01]  /*3350*/  FSEL R121, R168, -INF , P1 ;  /* 0xff800000a8797808 */ /* 0x002fe20000800000 */
[----:B------:R-:W-:Y:S01]  /*3360*/  FFMA.FTZ R123, R123, UR11, -R225 ;  /* 0x0000000b7b7b7c23 */ /* 0x000fe200080108e1 */
[--C-:B---3--:R-:W-:Y:S01]  /*3370*/  FADD.FTZ R225, R36, -R212.reuse ;  /* 0x800000d424e17221 */ /* 0x108fe20000010000 */
[----:B------:R-:W-:Y:S01]  /*3380*/  FMUL.FTZ R36, R105, R204 ;  /* 0x000000cc69247220 */ /* 0x000fe20000410000 */
[----:B------:R-:W1:Y:S01]  /*3390*/  SHFL.IDX PT, R35, R13, R111, 0x1f ;  /* 0x00001f6f0d237589 */ /* 0x000e6200000e0000 */
[----:B------:R-:W-:Y:S01]  /*33a0*/  FADD.FTZ R38, R38, -R212 ;  /* 0x800000d426267221 */ /* 0x000fe20000010000 */
[--C-:B----4-:R-:W-:Y:S01]  /*33b0*/  FADD.FTZ R37, R37, -R211.reuse ;  /* 0x800000d325257221 */ /* 0x110fe20000010000 */
[----:B------:R-:W-:Y:S01]  /*33c0*/  FADD.FTZ R39, R39, -R211 ;  /* 0x800000d327277221 */ /* 0x000fe20000010000 */
[----:B------:R-:W-:Y:S01]  /*33d0*/  FSEL R212, R9, -INF , P2 ;  /* 0xff80000009d47808 */ /* 0x000fe20001000000 */
[----:B------:R-:W3:Y:S01]  /*33e0*/  SHFL.IDX PT, R211, R13, R112, 0x1f ;  /* 0x00001f700dd37589 */ /* 0x000ee200000e0000 */
[--C-:B--2---:R-:W-:Y:S01]  /*33f0*/  FFMA.FTZ R122, R122, UR11, -R31.reuse ;  /* 0x0000000b7a7a7c23 */ /* 0x104fe2000801081f */
[----:B------:R-:W-:Y:S01]  /*3400*/  FFMA.FTZ R121, R121, UR11, -R31 ;  /* 0x0000000b79797c23 */ /* 0x000fe2000801081f */
[----:B------:R-:W-:Y:S01]  /*3410*/  FFMA.FTZ R204, -R21, R21, 1 ;  /* 0x3f80000015cc7423 */ /* 0x000fe20000010115 */
[----:B------:R2:W-:Y:S01]  /*3420*/  MUFU.EX2 R31, R129 ;  /* 0x00000081001f7308 */ /* 0x0005e20000000800 */
[----:B------:R-:W-:Y:S01]  /*3430*/  FMUL.FTZ R207, R102, R207 ;  /* 0x000000cf66cf7220 */ /* 0x000fe20000410000 */
[----:B------:R-:W-:Y:S01]  /*3440*/  FMUL.FTZ R223, R94, R223 ;  /* 0x000000df5edf7220 */ /* 0x000fe20000410000 */
[----:B------:R-:W-:Y:S01]  /*3450*/  FMUL.FTZ R135, R101, R135 ;  /* 0x0000008765877220 */ /* 0x000fe20000410000 */
[----:B------:R-:W-:Y:S01]  /*3460*/  FMUL.FTZ R224, R95, R224 ;  /* 0x000000e05fe07220 */ /* 0x000fe20000410000 */
[----:B------:R-:W-:Y:S01]  /*3470*/  FMUL.FTZ R204, R204, R207 ;  /* 0x000000cfcccc7220 */ /* 0x000fe20000410000 */
[----:B------:R-:W-:Y:S01]  /*3480*/  FSEL R207, R3, -INF , P2 ;  /* 0xff80000003cf7808 */ /* 0x000fe20001000000 */
[----:B------:R-:W-:Y:S01]  /*3490*/  FMUL.FTZ R209, R107, R209 ;  /* 0x000000d16bd17220 */ /* 0x000fe20000410000 */
[----:B------:R4:W-:Y:S01]  /*34a0*/  MUFU.EX2 R21, R131 ;  /* 0x0000008300157308 */ /* 0x0009e20000000800 */
[----:B--2---:R-:W-:-:S04]  /*34b0*/  FFMA.FTZ R129, -R17, R17, 1 ;  /* 0x3f80000011817423 */ /* 0x004fc80000010111 */
[----:B------:R-:W-:Y:S01]  /*34c0*/  FMUL.FTZ R129, R129, R210 ;  /* 0x000000d281817220 */ /* 0x000fe20000410000 */
[----:B------:R-:W-:Y:S01]  /*34d0*/  FSEL R210, R7, -INF , P2 ;  /* 0xff80000007d27808 */ /* 0x000fe20001000000 */
[----:B-1----:R-:W-:Y:S01]  /*34e0*/  FFMA.FTZ R207, R207, UR11, -R35 ;  /* 0x0000000bcfcf7c23 */ /* 0x002fe20008010823 */
[----:B------:R1:W-:Y:S01]  /*34f0*/  MUFU.EX2 R17, R134 ;  /* 0x0000008600117308 */ /* 0x0003e20000000800 */
[----:B----4-:R-:W-:Y:S02]  /*3500*/  FFMA.FTZ R131, -R216, R216, 1 ;  /* 0x3f800000d8837423 */ /* 0x010fe400000101d8 */
[----:B------:R-:W-:Y:S01]  /*3510*/  FFMA.FTZ R210, R210, UR11, -R34 ;  /* 0x0000000bd2d27c23 */ /* 0x000fe20008010822 */
[----:B---3--:R-:W-:Y:S01]  /*3520*/  FFMA.FTZ R212, R212, UR11, -R211 ;  /* 0x0000000bd4d47c23 */ /* 0x008fe200080108d3 */
[----:B------:R-:W2:Y:S03]  /*3530*/  SHFL.IDX PT, R216, R12, R10, 0x1f ;  /* 0x00001f0a0cd87589 */ /* 0x000ea600000e0000 */
[----:B------:R-:W3:Y:S01]  /*3540*/  MUFU.EX2 R96, R96 ;  /* 0x0000006000607308 */ /* 0x000ee20000000800 */
[----:B-1----:R-:W-:-:S04]  /*3550*/  FFMA.FTZ R134, -R18, R18, 1 ;  /* 0x3f80000012867423 */ /* 0x002fc80000010112 */
[----:B------:R-:W-:Y:S01]  /*3560*/  FMUL.FTZ R134, R134, R209 ;  /* 0x000000d186867220 */ /* 0x000fe20000410000 */
[----:B------:R-:W-:Y:S02]  /*3570*/  FSEL R209, R0, -INF , P2 ;  /* 0xff80000000d17808 */ /* 0x000fe40001000000 */
[----:B------:R1:W-:Y:S08]  /*3580*/  MUFU.EX2 R18, R132 ;  /* 0x0000008400127308 */ /* 0x0003f00000000800 */
[----:B------:R-:W4:Y:S01]  /*3590*/  MUFU.EX2 R89, R89 ;  /* 0x0000005900597308 */ /* 0x000f220000000800 */
[----:B-1----:R-:W-:Y:S01]  /*35a0*/  FMUL.FTZ R132, R19, R206 ;  /* 0x000000ce13847220 */ /* 0x002fe20000410000 */
[----:B------:R-:W-:Y:S01]  /*35b0*/  FSEL R206, R5, -INF , P1 ;  /* 0xff80000005ce7808 */ /* 0x000fe20000800000 */
[----:B------:R1:W4:Y:S01]  /*35c0*/  SHFL.IDX PT, R19, R13, R114, 0x1f ;  /* 0x00001f720d137589 */ /* 0x00032200000e0000 */
[----:B---3--:R-:W-:Y:S01]  /*35d0*/  FMUL.FTZ R33, R96, R33 ;  /* 0x0000002160217220 */ /* 0x008fe20000410000 */
[--C-:B--2---:R-:W-:Y:S01]  /*35e0*/  FADD.FTZ R40, R40, -R216.reuse ;  /* 0x800000d828287221 */ /* 0x104fe20000010000 */
[----:B------:R-:W-:Y:S01]  /*35f0*/  FADD.FTZ R42, R42, -R216 ;  /* 0x800000d82a2a7221 */ /* 0x000fe20000010000 */
[----:B------:R-:W-:Y:S01]  /*3600*/  FFMA.FTZ R206, R206, UR11, -R34 ;  /* 0x0000000bcece7c23 */ /* 0x000fe20008010822 */
[----:B------:R-:W2:Y:S02]  /*3610*/  MUFU.EX2 R92, R92 ;  /* 0x0000005c005c7308 */ /* 0x000ea40000000800 */
[----:B------:R-:W-:-:S06]  /*3620*/  FMUL.FTZ R42, R22, R42 ;  /* 0x0000002a162a7220 */ /* 0x000fcc0000410000 */
[----:B-1----:R1:W-:Y:S01]  /*3630*/  MUFU.EX2 R13, R202 ;  /* 0x000000ca000d7308 */ /* 0x0023e20000000800 */
[----:B----4-:R-:W-:-:S07]  /*3640*/  FMUL.FTZ R38, R89, R38 ;  /* 0x0000002659267220 */ /* 0x010fce0000410000 */
[----:B------:R3:W-:Y:S01]  /*3650*/  MUFU.EX2 R34, R133 ;  /* 0x0000008500227308 */ /* 0x0007e20000000800 */
[----:B-1----:R-:W-:Y:S01]  /*3660*/  FMUL.FTZ R202, R20, R36 ;  /* 0x0000002414ca7220 */ /* 0x002fe20000410000 */
[----:B------:R-:W-:Y:S01]  /*3670*/  FSEL R20, R6, -INF , P1 ;  /* 0xff80000006147808 */ /* 0x000fe20000800000 */
[----:B------:R-:W-:Y:S01]  /*3680*/  FFMA.FTZ R209, R209, UR11, -R19 ;  /* 0x0000000bd1d17c23 */ /* 0x000fe20008010813 */
[----:B--2---:R-:W-:-:S03]  /*3690*/  FMUL.FTZ R37, R92, R37 ;  /* 0x000000255c257220 */ /* 0x004fc60000410000 */
[----:B------:R-:W-:Y:S01]  /*36a0*/  FFMA.FTZ R211, R20, UR11, -R211 ;  /* 0x0000000b14d37c23 */ /* 0x000fe200080108d3 */
[----:B------:R-:W-:Y:S01]  /*36b0*/  FFMA.FTZ R20, -R201, R201, 1 ;  /* 0x3f800000c9147423 */ /* 0x000fe200000101c9 */
[----:B------:R-:W-:Y:S01]  /*36c0*/  FFMA.FTZ R201, -R200, R200, 1 ;  /* 0x3f800000c8c97423 */ /* 0x000fe200000101c8 */
[----:B---3--:R-:W-:Y:S01]  /*36d0*/  FMUL.FTZ R133, R103, R208 ;  /* 0x000000d067857220 */ /* 0x008fe20000410000 */
[----:B------:R1:W-:Y:S01]  /*36e0*/  MUFU.EX2 R36, R205 ;  /* 0x000000cd00247308 */ /* 0x0003e20000000800 */
[----:B------:R-:W-:Y:S01]  /*36f0*/  FFMA.FTZ R200, -R221, R221, 1 ;  /* 0x3f800000ddc87423 */ /* 0x000fe200000101dd */
[----:B------:R-:W-:Y:S01]  /*3700*/  FMUL.FTZ R201, R201, R203 ;  /* 0x000000cbc9c97220 */ /* 0x000fe20000410000 */
[----:B------:R-:W-:Y:S01]  /*3710*/  FMUL.FTZ R203, R20, R133 ;  /* 0x0000008514cb7220 */ /* 0x000fe20000410000 */
[----:B------:R-:W-:Y:S01]  /*3720*/  FMUL.FTZ R20, R91, R225 ;  /* 0x000000e15b147220 */ /* 0x000fe20000410000 */
[----:B------:R-:W-:Y:S01]  /*3730*/  FFMA.FTZ R133, -R219, R219, 1 ;  /* 0x3f800000db857423 */ /* 0x000fe200000101db */
[----:B------:R-:W2:Y:S01]  /*3740*/  SHFL.IDX PT, R225, R12, R108, 0x1f ;  /* 0x00001f6c0ce17589 */ /* 0x000ea200000e0000 */
[----:B------:R-:W-:Y:S01]  /*3750*/  FMUL.FTZ R200, R200, R135 ;  /* 0x00000087c8c87220 */ /* 0x000fe20000410000 */
[----:B------:R-:W-:Y:S01]  /*3760*/  FMUL.FTZ R135, R220, R224 ;  /* 0x000000e0dc877220 */ /* 0x000fe20000410000 */
[----:B-1----:R-:W-:Y:S01]  /*3770*/  FSEL R205, R218, -INF , P1 ;  /* 0xff800000dacd7808 */ /* 0x002fe20000800000 */
[----:B------:R-:W1:Y:S01]  /*3780*/  SHFL.IDX PT, R219, R12, R106, 0x1f ;  /* 0x00001f6a0cdb7589 */ /* 0x000e6200000e0000 */
[----:B------:R-:W3:Y:S01]  /*3790*/  MUFU.EX2 R90, R90 ;  /* 0x0000005a005a7308 */ /* 0x000ee20000000800 */
[----:B------:R-:W-:-:S02]  /*37a0*/  FMUL.FTZ R133, R133, R33 ;  /* 0x0000002185857220 */ /* 0x000fc40000410000 */
[----:B------:R-:W-:Y:S01]  /*37b0*/  FFMA.FTZ R205, R205, UR11, -R35 ;  /* 0x0000000bcdcd7c23 */ /* 0x000fe20008010823 */
[----:B------:R-:W-:Y:S01]  /*37c0*/  FSEL R35, R217, -INF , P1 ;  /* 0xff800000d9237808 */ /* 0x000fe20000800000 */
[----:B------:R-:W4:Y:S03]  /*37d0*/  SHFL.IDX PT, R220, R12, R109, 0x1f ;  /* 0x00001f6d0cdc7589 */ /* 0x000f2600000e0000 */
[----:B------:R-:W4:Y:S01]  /*37e0*/  MUFU.EX2 R100, R100 ;  /* 0x0000006400647308 */ /* 0x000f220000000800 */
[----:B------:R-:W-:Y:S01]  /*37f0*/  FFMA.FTZ R208, R35, UR11, -R19 ;  /* 0x0000000b23d07c23 */ /* 0x000fe20008010813 */
[----:B------:R-:W4:Y:S04]  /*3800*/  SHFL.IDX PT, R224, R12, R110, 0x1f ;  /* 0x00001f6e0ce07589 */ /* 0x000f2800000e0000 */
[----:B------:R-:W-:Y:S02]  /*3810*/  SHFL.IDX PT, R221, R12, R111, 0x1f ;  /* 0x00001f6f0cdd7589 */ /* 0x000fe400000e0000 */
[----:B------:R1:W-:Y:S01]  /*3820*/  MUFU.EX2 R35, R130 ;  /* 0x0000008200237308 */ /* 0x0003e20000000800 */
[----:B---3--:R-:W-:Y:S01]  /*3830*/  FMUL.FTZ R39, R90, R39 ;  /* 0x000000275a277220 */ /* 0x008fe20000410000 */
[----:B--2---:R-:W-:-:S06]  /*3840*/  FADD.FTZ R216, R45, -R225 ;  /* 0x800000e12dd87221 */ /* 0x004fcc0000010000 */
[----:B------:R-:W2:Y:S01]  /*3850*/  MUFU.EX2 R88, R88 ;  /* 0x0000005800587308 */ /* 0x000ea20000000800 */
[----:B-1----:R-:W-:Y:S01]  /*3860*/  FFMA.FTZ R130, -R228, R228, 1 ;  /* 0x3f800000e4827423 */ /* 0x002fe200000101e4 */
[----:B------:R-:W-:Y:S01]  /*3870*/  LDS R45, [R15+0x400] ;  /* 0x000400000f2d7984 */ /* 0x000fe20000000800 */
[--C-:B------:R-:W-:Y:S01]  /*3880*/  FADD.FTZ R43, R43, -R219.reuse ;  /* 0x800000db2b2b7221 */ /* 0x100fe20000010000 */
[----:B------:R-:W-:Y:S01]  /*3890*/  FADD.FTZ R41, R41, -R219 ;  /* 0x800000db29297221 */ /* 0x000fe20000010000 */
[----:B------:R-:W-:Y:S01]  /*38a0*/  FMUL.FTZ R130, R130, R223 ;  /* 0x000000df82827220 */ /* 0x000fe20000410000 */
[----:B----4-:R-:W-:Y:S01]  /*38b0*/  FADD.FTZ R44, R44, -R220 ;  /* 0x800000dc2c2c7221 */ /* 0x010fe20000010000 */
[----:B------:R-:W1:Y:S01]  /*38c0*/  SHFL.IDX PT, R223, R12, R112, 0x1f ;  /* 0x00001f700cdf7589 */ /* 0x000e6200000e0000 */
[----:B------:R3:W-:Y:S01]  /*38d0*/  MUFU.EX2 R33, R128 ;  /* 0x0000008000217308 */ /* 0x0007e20000000800 */
[----:B------:R-:W-:Y:S01]  /*38e0*/  FMUL.FTZ R43, R100, R43 ;  /* 0x0000002b642b7220 */ /* 0x000fe20000410000 */
[----:B------:R-:W-:Y:S01]  /*38f0*/  FADD.FTZ R49, R49, -R224 ;  /* 0x800000e031317221 */ /* 0x000fe20000010000 */
[----:B------:R-:W-:-:S05]  /*3900*/  FMUL.FTZ R41, R23, R41 ;  /* 0x0000002917297220 */ /* 0x000fca0000410000 */
[----:B------:R-:W4:Y:S01]  /*3910*/  MUFU.EX2 R98, R98 ;  /* 0x0000006200627308 */ /* 0x000f220000000800 */
[----:B---3--:R-:W-:Y:S01]  /*3920*/  FFMA.FTZ R128, -R222, R222, 1 ;  /* 0x3f800000de807423 */ /* 0x008fe200000101de */
[----:B--2---:R-:W-:Y:S01]  /*3930*/  FMUL.FTZ R40, R88, R40 ;  /* 0x0000002858287220 */ /* 0x004fe20000410000 */
[----:B------:R2:W3:Y:S05]  /*3940*/  SHFL.IDX PT, R222, R12, R114, 0x1f ;  /* 0x00001f720cde7589 */ /* 0x0004ea00000e0000 */
[----:B------:R-:W3:Y:S01]  /*3950*/  MUFU.EX2 R99, R99 ;  /* 0x0000006300637308 */ /* 0x000ee20000000800 */
[----:B------:R-:W-:Y:S01]  /*3960*/  FMUL.FTZ R128, R128, R20 ;  /* 0x0000001480807220 */ /* 0x000fe20000410000 */
[----:B------:R-:W-:Y:S01]  /*3970*/  FFMA.FTZ R233, -R233, R233, 1 ;  /* 0x3f800000e9e97423 */ /* 0x000fe200000101e9 */
[----:B------:R-:W-:Y:S01]  /*3980*/  FFMA.FTZ R237, -R237, R237, 1 ;  /* 0x3f800000eded7423 */ /* 0x000fe200000101ed */
[----:B------:R-:W-:Y:S01]  /*3990*/  FADD.FTZ R46, R46, -R220 ;  /* 0x800000dc2e2e7221 */ /* 0x000fe20000010000 */
[----:B------:R-:W-:Y:S01]  /*39a0*/  FADD.FTZ R47, R47, -R225 ;  /* 0x800000e12f2f7221 */ /* 0x000fe20000010000 */
[----:B------:R-:W-:Y:S01]  /*39b0*/  FADD.FTZ R51, R51, -R224 ;  /* 0x800000e033337221 */ /* 0x000fe20000010000 */
[--C-:B-1----:R-:W-:Y:S01]  /*39c0*/  FADD.FTZ R50, R50, -R223.reuse ;  /* 0x800000df32327221 */ /* 0x102fe20000010000 */
[----:B--2---:R1:W-:Y:S08]  /*39d0*/  MUFU.EX2 R12, R126 ;  /* 0x0000007e000c7308 */ /* 0x0043f00000000800 */
[----:B------:R2:W-:Y:S01]  /*39e0*/  MUFU.EX2 R19, R127 ;  /* 0x0000007f00137308 */ /* 0x0005e20000000800 */
[----:B-1----:R-:W-:Y:S01]  /*39f0*/  FFMA.FTZ R126, -R229, R229, 1 ;  /* 0x3f800000e57e7423 */ /* 0x002fe200000101e5 */
[----:B----4-:R-:W-:Y:S01]  /*3a00*/  FMUL.FTZ R44, R98, R44 ;  /* 0x0000002c622c7220 */ /* 0x010fe20000410000 */
[----:B------:R-:W-:Y:S01]  /*3a10*/  FADD.FTZ R48, R48, -R223 ;  /* 0x800000df30307221 */ /* 0x000fe20000010000 */
[----:B------:R-:W-:Y:S01]  /*3a20*/  FADD.FTZ R52, R52, -R221 ;  /* 0x800000dd34347221 */ /* 0x000fe20000010000 */
[----:B------:R-:W-:Y:S01]  /*3a30*/  FMUL.FTZ R126, R126, R38 ;  /* 0x000000267e7e7220 */ /* 0x000fe20000410000 */
[----:B---3--:R-:W-:-:S02]  /*3a40*/  FADD.FTZ R219, R53, -R222 ;  /* 0x800000de35db7221 */ /* 0x008fc40000010000 */
[----:B------:R1:W-:Y:S01]  /*3a50*/  MUFU.EX2 R20, R125 ;  /* 0x0000007d00147308 */ /* 0x0003e20000000800 */
[----:B--2---:R-:W-:Y:S01]  /*3a60*/  FFMA.FTZ R127, -R230, R230, 1 ;  /* 0x3f800000e67f7423 */ /* 0x004fe200000101e6 */
[----:B------:R-:W-:Y:S01]  /*3a70*/  FMUL.FTZ R50, R29, R50 ;  /* 0x000000321d327220 */ /* 0x000fe20000410000 */
[----:B------:R-:W-:Y:S01]  /*3a80*/  FMUL.FTZ R216, R99, R216 ;  /* 0x000000d863d87220 */ /* 0x000fe20000410000 */
[----:B------:R-:W-:Y:S01]  /*3a90*/  FADD.FTZ R221, R54, -R221 ;  /* 0x800000dd36dd7221 */ /* 0x000fe20000010000 */
[----:B------:R-:W-:Y:S01]  /*3aa0*/  FMUL.FTZ R127, R127, R37 ;  /* 0x000000257f7f7220 */ /* 0x000fe20000410000 */
[----:B------:R-:W-:Y:S02]  /*3ab0*/  FADD.FTZ R222, R55, -R222 ;  /* 0x800000de37de7221 */ /* 0x000fe40000010000 */
[----:B------:R2:W-:Y:S01]  /*3ac0*/  MUFU.EX2 R38, R213 ;  /* 0x000000d500267308 */ /* 0x0005e20000000800 */
[----:B-1----:R-:W-:-:S07]  /*3ad0*/  FMUL.FTZ R125, R227, R39 ;  /* 0x00000027e37d7220 */ /* 0x002fce0000410000 */
[----:B------:R1:W-:Y:S01]  /*3ae0*/  MUFU.EX2 R37, R215 ;  /* 0x000000d700257308 */ /* 0x0003e20000000800 */
[----:B--2---:R-:W-:-:S04]  /*3af0*/  FFMA.FTZ R213, -R235, R235, 1 ;  /* 0x3f800000ebd57423 */ /* 0x004fc800000101eb */
[----:B------:R-:W-:Y:S01]  /*3b00*/  FMUL.FTZ R213, R213, R42 ;  /* 0x0000002ad5d57220 */ /* 0x000fe20000410000 */
[----:B------:R-:W-:Y:S02]  /*3b10*/  FFMA.FTZ R42, -R11, R11, 1 ;  /* 0x3f8000000b2a7423 */ /* 0x000fe4000001010b */
[----:B------:R2:W-:Y:S01]  /*3b20*/  MUFU.EX2 R39, R120 ;  /* 0x0000007800277308 */ /* 0x0005e20000000800 */
[----:B-1----:R-:W-:Y:S01]  /*3b30*/  FFMA.FTZ R215, -R236, R236, 1 ;  /* 0x3f800000ecd77423 */ /* 0x002fe200000101ec */
[----:B------:R-:W-:Y:S01]  /*3b40*/  FMUL.FTZ R46, R16, R46 ;  /* 0x0000002e102e7220 */ /* 0x000fe20000410000 */
[----:B------:R-:W-:-:S05]  /*3b50*/  FMUL.FTZ R47, R28, R47 ;  /* 0x0000002f1c2f7220 */ /* 0x000fca0000410000 */
[----:B------:R1:W3:Y:S01]  /*3b60*/  MUFU.EX2 R15, R214 ;  /* 0x000000d6000f7308 */ /* 0x0002e20000000800 */
[----:B--2---:R-:W-:Y:S01]  /*3b70*/  FMUL.FTZ R120, R231, R43 ;  /* 0x0000002be7787220 */ /* 0x004fe20000410000 */
[----:B------:R-:W-:Y:S01]  /*3b80*/  FMUL.FTZ R43, R32, R49 ;  /* 0x00000031202b7220 */ /* 0x000fe20000410000 */
[----:B------:R-:W-:Y:S01]  /*3b90*/  FMUL.FTZ R215, R215, R41 ;  /* 0x00000029d7d77220 */ /* 0x000fe20000410000 */
[----:B------:R-:W-:Y:S01]  /*3ba0*/  FFMA.FTZ R41, -R199, R199, 1 ;  /* 0x3f800000c7297423 */ /* 0x000fe200000101c7 */
[----:B------:R-:W-:Y:S01]  /*3bb0*/  FMUL.FTZ R49, R233, R50 ;  /* 0x00000032e9317220 */ /* 0x000fe20000410000 */
[----:B------:R-:W-:Y:S01]  /*3bc0*/  FMUL.FTZ R50, R237, R43 ;  /* 0x0000002bed327220 */ /* 0x000fe20000410000 */
[----:B------:R-:W-:Y:S01]  /*3bd0*/  FMUL.FTZ R48, R30, R48 ;  /* 0x000000301e307220 */ /* 0x000fe20000410000 */
[----:B------:R-:W-:Y:S01]  /*3be0*/  FMUL.FTZ R51, R31, R51 ;  /* 0x000000331f337220 */ /* 0x000fe20000410000 */
[----:B-1----:R-:W-:Y:S01]  /*3bf0*/  FMUL.FTZ R214, R232, R40 ;  /* 0x00000028e8d67220 */ /* 0x002fe20000410000 */
[----:B------:R-:W-:Y:S01]  /*3c00*/  FFMA.FTZ R55, -R234, R234, 1 ;  /* 0x3f800000ea377423 */ /* 0x000fe200000101ea */
[----:B------:R1:W-:Y:S01]  /*3c10*/  MUFU.EX2 R40, R119 ;  /* 0x0000007700287308 */ /* 0x0003e20000000800 */
[----:B------:R-:W-:Y:S01]  /*3c20*/  FFMA.FTZ R43, -R196, R196, 1 ;  /* 0x3f800000c42b7423 */ /* 0x000fe200000101c4 */
[----:B------:R-:W-:Y:S01]  /*3c30*/  FFMA.FTZ R54, -R198, R198, 1 ;  /* 0x3f800000c6367423 */ /* 0x000fe200000101c6 */
[----:B------:R-:W-:Y:S01]  /*3c40*/  FMUL.FTZ R216, R41, R216 ;  /* 0x000000d829d87220 */ /* 0x000fe20000410000 */
[----:B------:R-:W-:Y:S04]  /*3c50*/  SHFL.IDX PT, R224, R45, R108, 0x1f ;  /* 0x00001f6c2de07589 */ /* 0x000fe800000e0000 */
[----:B------:R-:W-:Y:S01]  /*3c60*/  SHFL.IDX PT, R223, R45, R110, 0x1f ;  /* 0x00001f6e2ddf7589 */ /* 0x000fe200000e0000 */
[----:B-1----:R-:W-:Y:S01]  /*3c70*/  FMUL.FTZ R119, R42, R44 ;  /* 0x0000002c2a777220 */ /* 0x002fe20000410000 */
[----:B------:R-:W-:Y:S01]  /*3c80*/  FFMA.FTZ R42, -R197, R197, 1 ;  /* 0x3f800000c52a7423 */ /* 0x000fe200000101c5 */
[----:B------:R1:W-:Y:S01]  /*3c90*/  MUFU.EX2 R41, R118 ;  /* 0x0000007600297308 */ /* 0x0003e20000000800 */
[----:B------:R-:W-:Y:S01]  /*3ca0*/  FMUL.FTZ R51, R43, R51 ;  /* 0x000000332b337220 */ /* 0x000fe20000410000 */
[----:B------:R-:W-:Y:S01]  /*3cb0*/  FMUL.FTZ R55, R55, R46 ;  /* 0x0000002e37377220 */ /* 0x000fe20000410000 */
[----:B------:R-:W-:Y:S01]  /*3cc0*/  FMUL.FTZ R54, R54, R48 ;  /* 0x0000003036367220 */ /* 0x000fe20000410000 */
[----:B------:R-:W2:Y:S04]  /*3cd0*/  SHFL.IDX PT, R46, R45, R10, 0x1f ;  /* 0x00001f0a2d2e7589 */ /* 0x000ea800000e0000 */
[----:B------:R4:W-:Y:S01]  /*3ce0*/  MUFU.EX2 R43, R116 ;  /* 0x00000074002b7308 */ /* 0x0009e20000000800 */
[----:B-1----:R-:W-:Y:S01]  /*3cf0*/  FMUL.FTZ R118, R42, R47 ;  /* 0x0000002f2a767220 */ /* 0x002fe20000410000 */
[----:B------:R-:W1:Y:S04]  /*3d00*/  SHFL.IDX PT, R48, R45, R109, 0x1f ;  /* 0x00001f6d2d307589 */ /* 0x000e6800000e0000 */
[----:B------:R-:W3:Y:S02]  /*3d10*/  SHFL.IDX PT, R47, R45, R106, 0x1f ;  /* 0x00001f6a2d2f7589 */ /* 0x000ee400000e0000 */
[----:B------:R2:W-:Y:S02]  /*3d20*/  MUFU.EX2 R42, R117 ;  /* 0x00000075002a7308 */ /* 0x0005e40000000800 */
[----:B----4-:R-:W-:Y:S04]  /*3d30*/  SHFL.IDX PT, R116, R45, R111, 0x1f ;  /* 0x00001f6f2d747589 */ /* 0x010fe800000e0000 */
[----:B------:R-:W-:Y:S02]  /*3d40*/  SHFL.IDX PT, R220, R45, R114, 0x1f ;  /* 0x00001f722ddc7589 */ /* 0x000fe400000e0000 */
[----:B------:R4:W-:Y:S02]  /*3d50*/  MUFU.EX2 R44, R115 ;  /* 0x00000073002c7308 */ /* 0x0009e40000000800 */
[----:B--2---:R2:W3:Y:S01]  /*3d60*/  SHFL.IDX PT, R117, R45, R112, 0x1f ;  /* 0x00001f702d757589 */ /* 0x0044e200000e0000 */
[----:B------:R-:W-:Y:S01]  /*3d70*/  FMUL.FTZ R222, R36, R222 ;  /* 0x000000de24de7220 */ /* 0x000fe20000410000 */
[----:B------:R-:W-:Y:S01]  /*3d80*/  FFMA.FTZ R53, -R195, R195, 1 ;  /* 0x3f800000c3357423 */ /* 0x000fe200000101c3 */
[----:B------:R-:W-:Y:S01]  /*3d90*/  FMUL.FTZ R52, R17, R52 ;  /* 0x0000003411347220 */ /* 0x000fe20000410000 */
[----:B------:R-:W3:Y:S02]  /*3da0*/  LDL.LU R11, [R1+0xb0] ;  /* 0x0000b000010b7983 */ /* 0x000ee40000300800 */
[----:B------:R-:W3:Y:S01]  /*3db0*/  MUFU.EX2 R93, R93 ;  /* 0x0000005d005d7308 */ /* 0x000ee20000000800 */
[----:B----4-:R-:W-:Y:S01]  /*3dc0*/  FMUL.FTZ R115, R13, R219 ;  /* 0x000000db0d737220 */ /* 0x010fe20000410000 */
[----:B------:R-:W-:Y:S01]  /*3dd0*/  FFMA.FTZ R219, -R192, R192, 1 ;  /* 0x3f800000c0db7423 */ /* 0x000fe200000101c0 */
[----:B------:R-:W-:Y:S01]  /*3de0*/  FADD.FTZ R56, R56, -R46 ;  /* 0x8000002e38387221 */ /* 0x000fe20000010000 */
[----:B--2---:R-:W-:Y:S01]  /*3df0*/  FFMA.FTZ R45, -R194, R194, 1 ;  /* 0x3f800000c22d7423 */ /* 0x004fe200000101c2 */
[----:B-1----:R-:W-:Y:S01]  /*3e00*/  FADD.FTZ R60, R60, -R48 ;  /* 0x800000303c3c7221 */ /* 0x002fe20000010000 */
[----:B---3--:R-:W-:Y:S01]  /*3e10*/  FADD.FTZ R57, R57, -R47 ;  /* 0x8000002f39397221 */ /* 0x008fe20000010000 */
[----:B------:R1:W5:Y:S01]  /*3e20*/  LDL.LU R199, [R1+0xac] ;  /* 0x0000ac0001c77983 */ /* 0x0003620000300800 */
[----:B------:R-:W-:-:S02]  /*3e30*/  FMUL.FTZ R115, R45, R115 ;  /* 0x000000732d737220 */ /* 0x000fc40000410000 */
[----:B------:R2:W3:Y:S01]  /*3e40*/  MUFU.EX2 R45, R27 ;  /* 0x0000001b002d7308 */ /* 0x0004e20000000800 */
[----:B------:R-:W-:Y:S01]  /*3e50*/  FADD.FTZ R64, R64, -R117 ;  /* 0x8000007540407221 */ /* 0x000fe20000010000 */
[----:B--2---:R-:W-:Y:S01]  /*3e60*/  FMUL.FTZ R27, R219, R222 ;  /* 0x000000dedb1b7220 */ /* 0x004fe20000410000 */
[----:B------:R-:W-:Y:S01]  /*3e70*/  FADD.FTZ R48, R62, -R48 ;  /* 0x800000303e307221 */ /* 0x000fe20000010000 */
[----:B------:R2:W4:Y:S01]  /*3e80*/  LDS R219, [R14+0x400] ;  /* 0x000400000edb7984 */ /* 0x0005220000000800 */
[----:B------:R-:W-:Y:S01]  /*3e90*/  FMUL.FTZ R64, R15, R64 ;  /* 0x000000400f407220 */ /* 0x000fe20000410000 */
[----:B------:R-:W-:Y:S01]  /*3ea0*/  FADD.FTZ R58, R58, -R46 ;  /* 0x8000002e3a3a7221 */ /* 0x000fe20000010000 */
[----:B------:R-:W-:Y:S01]  /*3eb0*/  FMUL.FTZ R56, R34, R56 ;  /* 0x0000003822387220 */ /* 0x000fe20000410000 */
[----:B------:R1:W5:Y:S01]  /*3ec0*/  LDL.LU R198, [R1+0xa8] ;  /* 0x0000a80001c67983 */ /* 0x0003620000300800 */
[----:B------:R-:W-:Y:S01]  /*3ed0*/  FADD.FTZ R59, R59, -R47 ;  /* 0x8000002f3b3b7221 */ /* 0x000fe20000010000 */
[----:B------:R-:W-:Y:S01]  /*3ee0*/  FMUL.FTZ R53, R53, R52 ;  /* 0x0000003435357220 */ /* 0x000fe20000410000 */
[--C-:B------:R-:W-:Y:S01]  /*3ef0*/  FADD.FTZ R63, R63, -R224.reuse ;  /* 0x800000e03f3f7221 */ /* 0x100fe20000010000 */
[----:B--2---:R2:W-:Y:S01]  /*3f00*/  MUFU.EX2 R14, R24 ;  /* 0x00000018000e7308 */ /* 0x0045e20000000800 */
[----:B------:R-:W-:Y:S01]  /*3f10*/  FADD.FTZ R62, R61, -R224 ;  /* 0x800000e03d3e7221 */ /* 0x000fe20000010000 */
[----:B------:R1:W5:Y:S01]  /*3f20*/  LDL.LU R197, [R1+0xa4] ;  /* 0x0000a40001c57983 */ /* 0x0003620000300800 */
[----:B------:R-:W-:Y:S01]  /*3f30*/  FADD.FTZ R67, R67, -R223 ;  /* 0x800000df43437221 */ /* 0x000fe20000010000 */
[----:B------:R-:W-:Y:S01]  /*3f40*/  FMUL.FTZ R221, R18, R221 ;  /* 0x000000dd12dd7220 */ /* 0x000fe20000410000 */
[----:B------:R-:W-:Y:S01]  /*3f50*/  FMUL.FTZ R226, R93, R226 ;  /* 0x000000e25de27220 */ /* 0x000fe20000410000 */
[----:B--2---:R-:W-:-:S02]  /*3f60*/  FFMA.FTZ R24, -R184, R184, 1 ;  /* 0x3f800000b8187423 */ /* 0x004fc400000101b8 */
[----:B------:R2:W-:Y:S01]  /*3f70*/  MUFU.EX2 R46, R26 ;  /* 0x0000001a002e7308 */ /* 0x0005e20000000800 */
[----:B------:R-:W-:Y:S01]  /*3f80*/  FADD.FTZ R61, R68, -R116 ;  /* 0x80000074443d7221 */ /* 0x000fe20000010000 */
[----:B------:R1:W5:Y:S01]  /*3f90*/  LDL.LU R196, [R1+0xa0] ;  /* 0x0000a00001c47983 */ /* 0x0003620000300800 */
[----:B------:R-:W-:Y:S01]  /*3fa0*/  FMUL.FTZ R64, R24, R64 ;  /* 0x0000004018407220 */ /* 0x000fe20000410000 */
[----:B------:R-:W-:Y:S01]  /*3fb0*/  FFMA.FTZ R68, -R191, R191, 1 ;  /* 0x3f800000bf447423 */ /* 0x000fe200000101bf */
[----:B------:R-:W-:Y:S01]  /*3fc0*/  FMUL.FTZ R57, R35, R57 ;  /* 0x0000003923397220 */ /* 0x000fe20000410000 */
[----:B------:R1:W5:Y:S01]  /*3fd0*/  LDL.LU R195, [R1+0x9c] ;  /* 0x00009c0001c37983 */ /* 0x0003620000300800 */
[----:B------:R-:W-:Y:S01]  /*3fe0*/  FFMA.FTZ R52, -R193, R193, 1 ;  /* 0x3f800000c1347423 */ /* 0x000fe200000101c1 */
[----:B------:R1:W3:Y:S01]  /*3ff0*/  MUFU.EX2 R47, R25 ;  /* 0x00000019002f7308 */ /* 0x0002e20000000800 */
[----:B--2---:R-:W-:Y:S01]  /*4000*/  FADD.FTZ R26, R65, -R223 ;  /* 0x800000df411a7221 */ /* 0x004fe20000010000 */
[----:B------:R-:W-:Y:S01]  /*4010*/  FFMA.FTZ R65, -R190, R190, 1 ;  /* 0x3f800000be417423 */ /* 0x000fe200000101be */
[----:B------:R2:W5:Y:S01]  /*4020*/  LDL.LU R194, [R1+0x98] ;  /* 0x0000980001c27983 */ /* 0x0005620000300800 */
[----:B------:R-:W-:Y:S01]  /*4030*/  FADD.FTZ R117, R66, -R117 ;  /* 0x8000007542757221 */ /* 0x000fe20000010000 */
[----:B------:R-:W-:-:S02]  /*4040*/  FMUL.FTZ R58, R21, R58 ;  /* 0x0000003a153a7220 */ /* 0x000fc40000410000 */
[----:B----4-:R-:W-:Y:S04]  /*4050*/  SHFL.IDX PT, R108, R219, R108, 0x1f ;  /* 0x00001f6cdb6c7589 */ /* 0x010fe800000e0000 */
[----:B------:R-:W-:Y:S04]  /*4060*/  SHFL.IDX PT, R106, R219, R106, 0x1f ;  /* 0x00001f6adb6a7589 */ /* 0x000fe800000e0000 */
[----:B------:R-:W-:Y:S04]  /*4070*/  SHFL.IDX PT, R111, R219, R111, 0x1f ;  /* 0x00001f6fdb6f7589 */ /* 0x000fe800000e0000 */
[----:B------:R-:W-:Y:S04]  /*4080*/  SHFL.IDX PT, R112, R219, R112, 0x1f ;  /* 0x00001f70db707589 */ /* 0x000fe800000e0000 */
[----:B------:R-:W-:Y:S01]  /*4090*/  SHFL.IDX PT, R109, R219, R109, 0x1f ;  /* 0x00001f6ddb6d7589 */ /* 0x000fe200000e0000 */
[----:B------:R-:W-:-:S03]  /*40a0*/  FMUL.FTZ R62, R20, R62 ;  /* 0x0000003e143e7220 */ /* 0x000fc60000410000 */
[----:B------:R-:W-:Y:S01]  /*40b0*/  SHFL.IDX PT, R110, R219, R110, 0x1f ;  /* 0x00001f6edb6e7589 */ /* 0x000fe200000e0000 */
[----:B------:R-:W-:Y:S01]  /*40c0*/  FMUL.FTZ R60, R19, R60 ;  /* 0x0000003c133c7220 */ /* 0x000fe20000410000 */
[----:B------:R-:W-:Y:S02]  /*40d0*/  FMUL.FTZ R59, R33, R59 ;  /* 0x0000003b213b7220 */ /* 0x000fe40000410000 */
[----:B------:R-:W-:Y:S01]  /*40e0*/  SHFL.IDX PT, R114, R219, R114, 0x1f ;  /* 0x00001f72db727589 */ /* 0x000fe200000e0000 */
[----:B------:R-:W-:Y:S01]  /*40f0*/  FMUL.FTZ R63, R37, R63 ;  /* 0x0000003f253f7220 */ /* 0x000fe20000410000 */
[----:B------:R-:W-:Y:S01]  /*4100*/  FMUL.FTZ R48, R12, R48 ;  /* 0x000000300c307220 */ /* 0x000fe20000410000 */
[----:B------:R-:W-:Y:S01]  /*4110*/  FMUL.FTZ R67, R40, R67 ;  /* 0x0000004328437220 */ /* 0x000fe20000410000 */
[----:B------:R-:W4:Y:S01]  /*4120*/  SHFL.IDX PT, R24, R219, R10, 0x1f ;  /* 0x00001f0adb187589 */ /* 0x000f2200000e0000 */
[----:B-1----:R-:W-:Y:S01]  /*4130*/  FFMA.FTZ R25, -R189, R189, 1 ;  /* 0x3f800000bd197423 */ /* 0x002fe200000101bd */
[----:B------:R-:W-:Y:S01]  /*4140*/  FMUL.FTZ R68, R68, R56 ;  /* 0x0000003844447220 */ /* 0x000fe20000410000 */
[----:B------:R-:W-:Y:S01]  /*4150*/  FMUL.FTZ R56, R65, R57 ;  /* 0x0000003941387220 */ /* 0x000fe20000410000 */
[----:B------:R2:W5:Y:S01]  /*4160*/  LDL.LU R193, [R1+0x94] ;  /* 0x0000940001c17983 */ /* 0x0005620000300800 */
[----:B------:R-:W-:Y:S01]  /*4170*/  FADD.FTZ R116, R70, -R116 ;  /* 0x8000007446747221 */ /* 0x000fe20000010000 */
[----:B------:R-:W-:Y:S01]  /*4180*/  FFMA.FTZ R57, -R185, R185, 1 ;  /* 0x3f800000b9397423 */ /* 0x000fe200000101b9 */
[----:B------:R-:W1:Y:S01]  /*4190*/  MUFU.EX2 R211, R211 ;  /* 0x000000d300d37308 */ /* 0x000e620000000800 */
[----:B------:R2:W5:Y:S01]  /*41a0*/  LDL.LU R192, [R1+0x90] ;  /* 0x0000900001c07983 */ /* 0x0005620000300800 */
[--C-:B------:R-:W-:Y:S01]  /*41b0*/  FADD.FTZ R66, R69, -R220.reuse ;  /* 0x800000dc45427221 */ /* 0x100fe20000010000 */
[----:B------:R-:W-:Y:S01]  /*41c0*/  FMUL.FTZ R25, R25, R58 ;  /* 0x0000003a19197220 */ /* 0x000fe20000410000 */
[----:B------:R-:W-:Y:S01]  /*41d0*/  FFMA.FTZ R70, -R187, R187, 1 ;  /* 0x3f800000bb467423 */ /* 0x000fe200000101bb */
[----:B------:R2:W5:Y:S01]  /*41e0*/  LDL.LU R191, [R1+0x8c] ;  /* 0x00008c0001bf7983 */ /* 0x0005620000300800 */
[----:B------:R-:W-:Y:S01]  /*41f0*/  FFMA.FTZ R65, -R182, R182, 1 ;  /* 0x3f800000b6417423 */ /* 0x000fe200000101b6 */
[----:B------:R-:W-:Y:S01]  /*4200*/  FMUL.FTZ R117, R38, R117 ;  /* 0x0000007526757220 */ /* 0x000fe20000410000 */
[----:B------:R-:W-:Y:S01]  /*4210*/  FADD.FTZ R220, R71, -R220 ;  /* 0x800000dc47dc7221 */ /* 0x000fe20000010000 */
[----:B------:R2:W5:Y:S01]  /*4220*/  LDL.LU R190, [R1+0x88] ;  /* 0x0000880001be7983 */ /* 0x0005620000300800 */
[----:B------:R-:W-:Y:S01]  /*4230*/  FFMA.FTZ R69, -R188, R188, 1 ;  /* 0x3f800000bc457423 */ /* 0x000fe200000101bc */
[----:B------:R-:W-:Y:S01]  /*4240*/  FFMA.FTZ R58, -R183, R183, 1 ;  /* 0x3f800000b73a7423 */ /* 0x000fe200000101b7 */
[----:B------:R-:W-:Y:S01]  /*4250*/  FFMA.FTZ R71, -R186, R186, 1 ;  /* 0x3f800000ba477423 */ /* 0x000fe200000101ba */
[----:B------:R2:W5:Y:S01]  /*4260*/  LDL.LU R189, [R1+0x84] ;  /* 0x0000840001bd7983 */ /* 0x0005620000300800 */
[----:B------:R-:W-:Y:S01]  /*4270*/  FMUL.FTZ R57, R57, R62 ;  /* 0x0000003e39397220 */ /* 0x000fe20000410000 */
[----:B------:R-:W-:Y:S01]  /*4280*/  FMUL.FTZ R70, R70, R60 ;  /* 0x0000003c46467220 */ /* 0x000fe20000410000 */
[----:B------:R-:W2:Y:S01]  /*4290*/  MUFU.EX2 R205, R205 ;  /* 0x000000cd00cd7308 */ /* 0x000ea20000000800 */
[----:B------:R1:W5:Y:S01]  /*42a0*/  LDL.LU R188, [R1+0x80] ;  /* 0x0000800001bc7983 */ /* 0x0003620000300800 */
[----:B------:R-:W-:Y:S01]  /*42b0*/  FMUL.FTZ R65, R65, R117 ;  /* 0x0000007541417220 */ /* 0x000fe20000410000 */
[----:B------:R-:W-:Y:S01]  /*42c0*/  FFMA.FTZ R62, -R179, R179, 1 ;  /* 0x3f800000b33e7423 */ /* 0x000fe200000101b3 */
[----:B------:R-:W-:Y:S01]  /*42d0*/  FMUL.FTZ R61, R41, R61 ;  /* 0x0000003d293d7220 */ /* 0x000fe20000410000 */
[----:B------:R1:W5:Y:S01]  /*42e0*/  LDL.LU R187, [R1+0x7c] ;  /* 0x00007c0001bb7983 */ /* 0x0003620000300800 */
[----:B------:R-:W-:Y:S01]  /*42f0*/  FMUL.FTZ R69, R69, R59 ;  /* 0x0000003b45457220 */ /* 0x000fe20000410000 */
[----:B------:R-:W-:Y:S01]  /*4300*/  FMUL.FTZ R58, R58, R63 ;  /* 0x0000003f3a3a7220 */ /* 0x000fe20000410000 */
[----:B------:R-:W-:Y:S01]  /*4310*/  FFMA.FTZ R60, -R178, R178, 1 ;  /* 0x3f800000b23c7423 */ /* 0x000fe200000101b2 */
[----:B------:R1:W5:Y:S01]  /*4320*/  LDL.LU R186, [R1+0x78] ;  /* 0x0000780001ba7983 */ /* 0x0003620000300800 */
[----:B------:R-:W-:Y:S01]  /*4330*/  FMUL.FTZ R117, R43, R66 ;  /* 0x000000422b757220 */ /* 0x000fe20000410000 */
[----:B------:R-:W-:Y:S01]  /*4340*/  FMUL.FTZ R71, R71, R48 ;  /* 0x0000003047477220 */ /* 0x000fe20000410000 */
[----:B------:R-:W-:Y:S01]  /*4350*/  FFMA.FTZ R59, -R181, R181, 1 ;  /* 0x3f800000b53b7423 */ /* 0x000fe200000101b5 */
[----:B------:R1:W5:Y:S01]  /*4360*/  LDL.LU R185, [R1+0x74] ;  /* 0x0000740001b97983 */ /* 0x0003620000300800 */
[----:B------:R-:W-:Y:S01]  /*4370*/  FMUL.FTZ R26, R39, R26 ;  /* 0x0000001a271a7220 */ /* 0x000fe20000410000 */
[----:B------:R-:W-:Y:S01]  /*4380*/  FFMA.FTZ R63, -R176, R176, 1 ;  /* 0x3f800000b03f7423 */ /* 0x000fe200000101b0 */
[----:B------:R-:W-:Y:S01]  /*4390*/  FMUL.FTZ R220, R44, R220 ;  /* 0x000000dc2cdc7220 */ /* 0x000fe20000410000 */
[----:B------:R1:W5:Y:S01]  /*43a0*/  LDL.LU R184, [R1+0x70] ;  /* 0x0000700001b87983 */ /* 0x0003620000300800 */
[----:B------:R-:W-:Y:S01]  /*43b0*/  FFMA.FTZ R48, -R180, R180, 1 ;  /* 0x3f800000b4307423 */ /* 0x000fe200000101b4 */
[----:B----4-:R-:W-:Y:S01]  /*43c0*/  FADD.FTZ R72, R72, -R24 ;  /* 0x8000001848487221 */ /* 0x010fe20000010000 */
[----:B------:R-:W-:Y:S01]  /*43d0*/  FMUL.FTZ R66, R62, R61 ;  /* 0x0000003d3e427220 */ /* 0x000fe20000410000 */
[----:B------:R4:W5:Y:S01]  /*43e0*/  LDL.LU R183, [R1+0x6c] ;  /* 0x00006c0001b77983 */ /* 0x0009620000300800 */
[----:B------:R-:W-:Y:S01]  /*43f0*/  FMUL.FTZ R61, R60, R117 ;  /* 0x000000753c3d7220 */ /* 0x000fe20000410000 */
[----:B------:R-:W-:Y:S01]  /*4400*/  FMUL.FTZ R59, R59, R26 ;  /* 0x0000001a3b3b7220 */ /* 0x000fe20000410000 */
[----:B------:R-:W4:Y:S01]  /*4410*/  MUFU.EX2 R207, R207 ;  /* 0x000000cf00cf7308 */ /* 0x000f220000000800 */
[----:B------:R1:W5:Y:S01]  /*4420*/  LDL.LU R182, [R1+0x68] ;  /* 0x0000680001b67983 */ /* 0x0003620000300800 */
[----:B------:R-:W-:Y:S01]  /*4430*/  FMUL.FTZ R60, R63, R220 ;  /* 0x000000dc3f3c7220 */ /* 0x000fe20000410000 */
[----:B------:R-:W-:-:S05]  /*4440*/  FMUL.FTZ R26, R48, R67 ;  /* 0x00000043301a7220 */ /* 0x000fca0000410000 */
[----:B------:R-:W4:Y:S01]  /*4450*/  MUFU.EX2 R209, R209 ;  /* 0x000000d100d17308 */ /* 0x000f220000000800 */
[----:B------:R1:W5:Y:S01]  /*4460*/  LDL.LU R181, [R1+0x64] ;  /* 0x0000640001b57983 */ /* 0x0003620000300800 */
[----:B------:R-:W-:Y:S01]  /*4470*/  FFMA.FTZ R62, -R175, R175, 1 ;  /* 0x3f800000af3e7423 */ /* 0x000fe200000101af */
[----:B---3--:R-:W-:-:S05]  /*4480*/  FMUL.FTZ R63, R45, R72 ;  /* 0x000000482d3f7220 */ /* 0x008fca0000410000 */
[----:B------:R-:W-:Y:S01]  /*4490*/  MUFU.EX2 R210, R210 ;  /* 0x000000d200d27308 */ /* 0x000fe20000000800 */
[----:B------:R3:W5:Y:S01]  /*44a0*/  LDL.LU R180, [R1+0x60] ;  /* 0x0000600001b47983 */ /* 0x0007620000300800 */
[----:B------:R-:W-:-:S06]  /*44b0*/  FFMA.FTZ R67, -R177, R177, 1 ;  /* 0x3f800000b1437423 */ /* 0x000fcc00000101b1 */
[----:B------:R-:W-:Y:S01]  /*44c0*/  MUFU.EX2 R206, R206 ;  /* 0x000000ce00ce7308 */ /* 0x000fe20000000800 */
[----:B------:R3:W5:Y:S01]  /*44d0*/  LDL.LU R179, [R1+0x5c] ;  /* 0x00005c0001b37983 */ /* 0x0007620000300800 */
[--C-:B------:R-:W-:Y:S01]  /*44e0*/  FADD.FTZ R77, R77, -R108.reuse ;  /* 0x8000006c4d4d7221 */ /* 0x100fe20000010000 */
[----:B------:R-:W-:-:S05]  /*44f0*/  FADD.FTZ R79, R79, -R108 ;  /* 0x8000006c4f4f7221 */ /* 0x000fca0000010000 */
[----:B------:R-:W-:Y:S01]  /*4500*/  MUFU.EX2 R124, R124 ;  /* 0x0000007c007c7308 */ /* 0x000fe20000000800 */
[----:B------:R3:W5:Y:S01]  /*4510*/  LDL.LU R178, [R1+0x58] ;  /* 0x0000580001b27983 */ /* 0x0007620000300800 */
[----:B------:R-:W-:Y:S01]  /*4520*/  FMUL.FTZ R62, R62, R63 ;  /* 0x0000003f3e3e7220 */ /* 0x000fe20000410000 */
[----:B------:R-:W-:-:S05]  /*4530*/  FFMA.FTZ R108, -R174, R174, 1 ;  /* 0x3f800000ae6c7423 */ /* 0x000fca00000101ae */
[----:B------:R-:W-:Y:S01]  /*4540*/  MUFU.EX2 R123, R123 ;  /* 0x0000007b007b7308 */ /* 0x000fe20000000800 */
[----:B------:R3:W5:Y:S01]  /*4550*/  LDL.LU R177, [R1+0x54] ;  /* 0x0000540001b17983 */ /* 0x0007620000300800 */
[--C-:B------:R-:W-:Y:S01]  /*4560*/  FADD.FTZ R73, R73, -R106.reuse ;  /* 0x8000006a49497221 */ /* 0x100fe20000010000 */
[----:B------:R-:W-:-:S05]  /*4570*/  FADD.FTZ R75, R75, -R106 ;  /* 0x8000006a4b4b7221 */ /* 0x000fca0000010000 */
[----:B------:R-:W-:Y:S01]  /*4580*/  MUFU.EX2 R122, R122 ;  /* 0x0000007a007a7308 */ /* 0x000fe20000000800 */
[----:B------:R3:W5:Y:S01]  /*4590*/  LDL.LU R176, [R1+0x50] ;  /* 0x0000500001b07983 */ /* 0x0007620000300800 */
[----:B------:R-:W-:Y:S01]  /*45a0*/  FFMA.FTZ R63, -R173, R173, 1 ;  /* 0x3f800000ad3f7423 */ /* 0x000fe200000101ad */
[----:B------:R-:W-:-:S05]  /*45b0*/  FADD.FTZ R84, R84, -R111 ;  /* 0x8000006f54547221 */ /* 0x000fca0000010000 */
[----:B------:R-:W-:Y:S01]  /*45c0*/  MUFU.EX2 R121, R121 ;  /* 0x0000007900797308 */ /* 0x000fe20000000800 */
[----:B------:R3:W5:Y:S01]  /*45d0*/  LDL.LU R175, [R1+0x4c] ;  /* 0x00004c0001af7983 */ /* 0x0007620000300800 */
[----:B------:R-:W-:Y:S01]  /*45e0*/  FADD.FTZ R86, R86, -R111 ;  /* 0x8000006f56567221 */ /* 0x000fe20000010000 */
[----:B------:R-:W-:Y:S01]  /*45f0*/  FFMA.FTZ R106, -R172, R172, 1 ;  /* 0x3f800000ac6a7423 */ /* 0x000fe200000101ac */
        /* <DEDUP_REMOVED lines=11> */
[--C-:B------:R-:W-:Y:S01]  /*46b0*/  FADD.FTZ R81, R81, -R110.reuse ;  /* 0x8000006e51517221 */ /* 0x100fe20000010000 */
[----:B------:R-:W-:Y:S01]  /*46c0*/  FADD.FTZ R83, R83, -R110 ;  /* 0x8000006e53537221 */ /* 0x000fe20000010000 */
[----:B------:R3:W5:Y:S01]  /*46d0*/  LDL.LU R171, [R1+0x3c] ;  /* 0x00003c0001ab7983 */ /* 0x0007620000300800 */
[----:B------:R-:W-:Y:S01]  /*46e0*/  FFMA.FTZ R109, -R169, R169, 1 ;  /* 0x3f800000a96d7423 */ /* 0x000fe200000101a9 */
[----:B------:R-:W-:Y:S01]  /*46f0*/  FFMA.FTZ R110, -R168, R168, 1 ;  /* 0x3f800000a86e7423 */ /* 0x000fe200000101a8 */
[----:B------:R-:W4:Y:S01]  /*4700*/  MUFU.EX2 R208, R208 ;  /* 0x000000d000d07308 */ /* 0x000f220000000800 */
[----:B------:R3:W5:Y:S01]  /*4710*/  LDL.LU R170, [R1+0x38] ;  /* 0x0000380001aa7983 */ /* 0x0007620000300800 */
[----:B------:R-:W-:Y:S01]  /*4720*/  FFMA.FTZ R117, -R9, R9, 1 ;  /* 0x3f80000009757423 */ /* 0x000fe20000010109 */
[--C-:B------:R-:W-:Y:S01]  /*4730*/  FADD.FTZ R85, R85, -R114.reuse ;  /* 0x8000007255557221 */ /* 0x100fe20000010000 */
[----:B------:R-:W-:Y:S01]  /*4740*/  FMUL.FTZ R131, R131, R226 ;  /* 0x000000e283837220 */ /* 0x000fe20000410000 */
[----:B------:R3:W5:Y:S01]  /*4750*/  LDL.LU R169, [R1+0x34] ;  /* 0x0000340001a97983 */ /* 0x0007620000300800 */
[----:B------:R-:W-:-:S02]  /*4760*/  FADD.FTZ R87, R87, -R114 ;  /* 0x8000007257577221 */ /* 0x000fc40000010000 */
[----:B------:R2:W4:Y:S01]  /*4770*/  MUFU.EX2 R48, R212 ;  /* 0x000000d400307308 */ /* 0x0005220000000800 */
[----:B------:R3:W5:Y:S01]  /*4780*/  LDL.LU R168, [R1+0x30] ;  /* 0x0000300001a87983 */ /* 0x0007620000300800 */
[----:B------:R-:W-:Y:S01]  /*4790*/  FMUL.FTZ R67, R67, R116 ;  /* 0x0000007443437220 */ /* 0x000fe20000410000 */
[----:B------:R-:W-:Y:S02]  /*47a0*/  FFMA.FTZ R114, -R6, R6, 1 ;  /* 0x3f80000006727423 */ /* 0x000fe40000010106 */
[----:B------:R3:W5:Y:S01]  /*47b0*/  LDL.LU R9, [R1+0x2c] ;  /* 0x00002c0001097983 */ /* 0x0007620000300800 */
[----:B------:R-:W-:Y:S01]  /*47c0*/  FFMA.FTZ R116, -R5, R5, 1 ;  /* 0x3f80000005747423 */ /* 0x000fe20000010105 */
[----:B--2---:R-:W-:Y:S02]  /*47d0*/  FFMA.FTZ R212, -R7, R7, 1 ;  /* 0x3f80000007d47423 */ /* 0x004fe40000010107 */
[----:B------:R3:W5:Y:S01]  /*47e0*/  LDL.LU R7, [R1+0x28] ;  /* 0x0000280001077983 */ /* 0x0007620000300800 */
[----:B------:R-:W-:Y:S01]  /*47f0*/  FFMA.FTZ R219, -R3, R3, 1 ;  /* 0x3f80000003db7423 */ /* 0x000fe20000010103 */
[----:B------:R-:W-:-:S02]  /*4800*/  FFMA.FTZ R220, -R0, R0, 1 ;  /* 0x3f80000000dc7423 */ /* 0x000fc40000010100 */
[----:B------:R3:W5:Y:S01]  /*4810*/  LDL.LU R6, [R1+0x24] ;  /* 0x0000240001067983 */ /* 0x0007620000300800 */
[----:B------:R-:W-:-:S03]  /*4820*/  FMUL.FTZ R52, R52, R221 ;  /* 0x000000dd34347220 */ /* 0x000fc60000410000 */
[----:B------:R3:W5:Y:S04]  /*4830*/  LDL.LU R5, [R1+0x20] ;  /* 0x0000200001057983 */ /* 0x0007680000300800 */
[----:B------:R3:W5:Y:S04]  /*4840*/  LDL.LU R3, [R1+0x1c] ;  /* 0x00001c0001037983 */ /* 0x0007680000300800 */
[----:B------:R3:W5:Y:S04]  /*4850*/  LDL.LU R0, [R1+0x18] ;  /* 0x0000180001007983 */ /* 0x0007680000300800 */
[----:B------:R-:W2:Y:S01]  /*4860*/  LDL R221, [R1+0x4] ;  /* 0x0000040001dd7983 */ /* 0x000ea20000100800 */
[----:B------:R-:W-:Y:S01]  /*4870*/  FADD.FTZ R24, R74, -R24 ;  /* 0x800000184a187221 */ /* 0x000fe20000010000 */
[----:B------:R-:W-:-:S03]  /*4880*/  FMUL.FTZ R73, R47, R73 ;  /* 0x000000492f497220 */ /* 0x000fc60000410000 */
[----:B------:R-:W-:Y:S01]  /*4890*/  FMUL.FTZ R24, R46, R24 ;  /* 0x000000182e187220 */ /* 0x000fe20000410000 */
[----:B------:R-:W-:Y:S01]  /*48a0*/  FMUL.FTZ R108, R108, R73 ;  /* 0x000000496c6c7220 */ /* 0x000fe20000410000 */
[----:B-1----:R-:W-:Y:S02]  /*48b0*/  FMUL.FTZ R73, R211, R82 ;  /* 0x00000052d3497220 */ /* 0x002fe40000410000 */
[----:B------:R-:W-:Y:S01]  /*48c0*/  FMUL.FTZ R63, R63, R24 ;  /* 0x000000183f3f7220 */ /* 0x000fe20000410000 */
[----:B------:R-:W-:Y:S01]  /*48d0*/  FFMA.FTZ R24, -R217, R217, 1 ;  /* 0x3f800000d9187423 */ /* 0x000fe200000101d9 */
[----:B------:R-:W-:Y:S01]  /*48e0*/  FMUL.FTZ R217, R205, R86 ;  /* 0x00000056cdd97220 */ /* 0x000fe20000410000 */
[----:B------:R-:W-:Y:S01]  /*48f0*/  F2FP.F16.F32.PACK_AB R69, R69, R25 ;  /* 0x000000194545723e */ /* 0x000fe200000000ff */
[----:B----4-:R-:W-:Y:S01]  /*4900*/  FMUL.FTZ R84, R207, R84 ;  /* 0x00000054cf547220 */ /* 0x010fe20000410000 */
[----:B------:R-:W-:Y:S01]  /*4910*/  FMUL.FTZ R85, R209, R85 ;  /* 0x00000055d1557220 */ /* 0x000fe20000410000 */
        /* <DEDUP_REMOVED lines=14> */
[----:B------:R-:W-:Y:S01]  /*4a00*/  F2FP.F16.F32.PACK_AB R73, R51, R49 ;  /* 0x000000313349723e */ /* 0x000fe200000000ff */
[----:B------:R-:W-:Y:S01]  /*4a10*/  FMUL.FTZ R106, R106, R75 ;  /* 0x0000004b6a6a7220 */ /* 0x000fe20000410000 */
[----:B------:R-:W-:Y:S01]  /*4a20*/  FMUL.FTZ R117, R117, R80 ;  /* 0x0000005075757220 */ /* 0x000fe20000410000 */
[----:B------:R-:W-:Y:S01]  /*4a30*/  FMUL.FTZ R212, R212, R81 ;  /* 0x00000051d4d47220 */ /* 0x000fe20000410000 */
[----:B------:R-:W-:Y:S01]  /*4a40*/  FMUL.FTZ R116, R116, R83 ;  /* 0x0000005374747220 */ /* 0x000fe20000410000 */
[----:B------:R-:W-:Y:S01]  /*4a50*/  F2FP.F16.F32.PACK_AB R84, R134, R129 ;  /* 0x000000818654723e */ /* 0x000fe200000000ff */
[----:B------:R-:W-:Y:S01]  /*4a60*/  FMUL.FTZ R111, R111, R76 ;  /* 0x0000004c6f6f7220 */ /* 0x000fe20000410000 */
[----:B------:R-:W-:Y:S01]  /*4a70*/  F2FP.F16.F32.PACK_AB R85, R202, R132 ;  /* 0x00000084ca55723e */ /* 0x000fe200000000ff */
[----:B------:R-:W-:Y:S01]  /*4a80*/  FMUL.FTZ R109, R109, R78 ;  /* 0x0000004e6d6d7220 */ /* 0x000fe20000410000 */
[----:B------:R-:W-:Y:S01]  /*4a90*/  F2FP.F16.F32.PACK_AB R86, R203, R204 ;  /* 0x000000cccb56723e */ /* 0x000fe200000000ff */
[----:B------:R-:W-:Y:S01]  /*4aa0*/  FMUL.FTZ R112, R112, R77 ;  /* 0x0000004d70707220 */ /* 0x000fe20000410000 */
[----:B------:R-:W-:Y:S01]  /*4ab0*/  F2FP.F16.F32.PACK_AB R87, R200, R201 ;  /* 0x000000c9c857723e */ /* 0x000fe200000000ff */
[----:B------:R-:W-:Y:S01]  /*4ac0*/  FMUL.FTZ R110, R110, R79 ;  /* 0x0000004f6e6e7220 */ /* 0x000fe20000410000 */
        /* <DEDUP_REMOVED lines=29> */
[----:B------:R-:W-:Y:S01]  /*4ca0*/  UMOV UR11, 0x40000040 ;  /* 0x40000040000b7882 */ /* 0x000fe20000000000 */
[----:B------:R-:W-:Y:S01]  /*4cb0*/  UIADD3 UR4, UR10, 0x80, URZ ;  /* 0x000000800a047890 */ /* 0x000fe2000fffe03f */
[----:B------:R-:W-:-:S06]  /*4cc0*/  UMOV UR7, 0x40000040 ;  /* 0x4000004000077882 */ /* 0x000fcc0000000000 */
[----:B------:R-:W-:Y:S01]  /*4cd0*/  UMOV UR6, UR4 ;  /* 0x0000000400067c82 */ /* 0x000fe20008000000 */
[----:B------:R-:W-:Y:S01]  /*4ce0*/  F2FP.F16.F32.PACK_AB R88, R23, R88 ;  /* 0x000000581758723e */ /* 0x000fe200000000ff */
[----:B------:R-:W-:Y:S01]  /*4cf0*/  UIADD3 UR4, UR10, 0x100, URZ ;  /* 0x000001000a047890 */ /* 0x000fe2000fffe03f */
[----:B--2---:R-:W-:-:S05]  /*4d00*/  LEA R25, R4, R221, 0xe ;  /* 0x000000dd04197211 */ /* 0x004fca00078e70ff */
        /* <DEDUP_REMOVED lines=20> */
[----:B------:R-:W-:Y:S02]  /*4e50*/  F2FP.F16.F32.PACK_AB R90, R99, R98 ;  /* 0x00000062635a723e */ /* 0x000fe400000000ff */
[----:B------:R-:W-:Y:S01]  /*4e60*/  F2FP.F16.F32.PACK_AB R91, R28, R16 ;  /* 0x000000101c5b723e */ /* 0x000fe200000000ff */
[----:B------:R-:W-:Y:S01]  /*4e70*/  UMOV UR6, UR4 ;  /* 0x0000000400067c82 */ /* 0x000fe20008000000 */
[----:B------:R-:W-:Y:S01]  /*4e80*/  UMOV UR7, 0x40000040 ;  /* 0x4000004000077882 */ /* 0x000fe20000000000 */
[----:B------:R-:W-:Y:S01]  /*4e90*/  F2FP.F16.F32.PACK_AB R28, R32, R30 ;  /* 0x0000001e201c723e */ /* 0x000fe200000000ff */
[----:B------:R-:W-:Y:S02]  /*4ea0*/  WARPGROUP.DEPBAR.LE gsb0, 0x0 ;  /* 0x00008000000079c5 */ /* 0x000fe40000010000 */
[----:B------:R-:W-:-:S06]  /*4eb0*/  WARPGROUP.ARRIVE ;  /* 0x00000000000079c5 */ /* 0x000fcc0000000000 */
[----:B------:R-:W-:Y:S01]  /*4ec0*/  HGMMA.64x64x16.F32 R136, R88, gdesc[UR4].tnspB, R136, gsb0 ;  /* 0x40e0000458887df0 */ /* 0x000fe20008000888 */
[----:B------:R-:W-:Y:S01]  /*4ed0*/  F2FP.F16.F32.PACK_AB R29, R31, R29 ;  /* 0x0000001d1f1d723e */ /* 0x000fe200000000ff */
[----:B------:R-:W-:Y:S01]  /*4ee0*/  UIADD3 UR4, UR10, 0x180, URZ ;  /* 0x000001800a047890 */ /* 0x000fe2000fffe03f */
[----:B------:R-:W-:Y:S02]  /*4ef0*/  F2FP.F16.F32.PACK_AB R30, R13, R17 ;  /* 0x000000110d1e723e */ /* 0x000fe400000000ff */
[----:B------:R-:W-:Y:S01]  /*4f00*/  F2FP.F16.F32.PACK_AB R31, R36, R18 ;  /* 0x00000012241f723e */ /* 0x000fe200000000ff */
[----:B------:R-:W-:-:S03]  /*4f10*/  UMOV UR7, 0x40000040 ;  /* 0x4000004000077882 */ /* 0x000fc60000000000 */
        /* <DEDUP_REMOVED lines=38> */
[----:B-1----:R-:W-:Y:S02]  /*5180*/  F2FP.F16.F32.PACK_AB R49, R206, R211 ;  /* 0x000000d3ce31723e */ /* 0x002fe400000000ff */
[----:B------:R-:W-:Y:S02]  /*5190*/  F2FP.F16.F32.PACK_AB R50, R209, R207 ;  /* 0x000000cfd132723e */ /* 0x000fe400000000ff */
        /* <DEDUP_REMOVED lines=73> */
[----:B---3--:R-:W-:Y:S05]  /*5630*/  @!P0 BRA `(.L_x_124) ;  /* 0x0000000000048947 */ /* 0x008fea0003800000 */
[----:B------:R-:W-:Y:S01]  /*5640*/  BPT.TRAP 0x1 ;  /* 0x000000040000795c */ /* 0x000fe20000300000 */
.L_x_124:
[C---:B-----5:R-:W-:Y:S01]  /*5650*/  IMAD R0, R4.reuse, 0x400, R0 ;  /* 0x0000040004007824 */ /* 0x060fe200078e0200 */
[----:B------:R-:W-:Y:S01]  /*5660*/  LEA R13, R4, R2, 0x3 ;  /* 0x00000002040d7211 */ /* 0x000fe200078e18ff */
[----:B------:R-:W-:Y:S01]  /*5670*/  UMOV UR7, 0x40000040 ;  /* 0x4000004000077882 */ /* 0x000fe20000000000 */
[----:B------:R-:W1:Y:S02]  /*5680*/  S2R R12, SR_TID.X ;  /* 0x00000000000c7919 */ /* 0x000e640000002100 */
[----:B------:R-:W-:Y:S01]  /*5690*/  R2UR UR4, R0 ;  /* 0x00000000000472ca */ /* 0x000fe200000e0000 */
[----:B------:R-:W-:-:S05]  /*56a0*/  VIADD R0, R13, 0x30c40 ;  /* 0x00030c400d007836 */ /* 0x000fca0000000000 */
[----:B------:R-:W-:-:S04]  /*56b0*/  PRMT R0, RZ, 0x654, R0 ;  /* 0x00000654ff007816 */ /* 0x000fc80000000000 */
[----:B------:R2:W-:Y:S01]  /*56c0*/  SYNCS.ARRIVE.TRANS64.RED.A1T0 RZ, [R0+URZ], RZ ;  /* 0x000000ff00ff79a7 */ /* 0x0005e2000810043f */
[----:B------:R-:W-:Y:S02]  /*56d0*/  WARPGROUP.ARRIVE ;  /* 0x00000000000079c5 */ /* 0x000fe40000000000 */
[----:B------:R-:W-:-:S04]  /*56e0*/  UMOV UR6, UR4 ;  /* 0x0000000400067c82 */ /* 0x000fc80008000000 */
[----:B------:R-:W-:Y:S01]  /*56f0*/  HGMMA.64x64x16.F32 R168, R84, gdesc[UR4].tnspB, R168, gsb0 ;  /* 0x40e0000454a87df0 */ /* 0x000fe200080008a8 */
[----:B------:R-:W-:Y:S01]  /*5700*/  UIADD3 UR6, UR4, 0x80, URZ ;  /* 0x0000008004067890 */ /* 0x000fe2000fffe03f */
[----:B------:R-:W-:Y:S01]  /*5710*/  UMOV UR7, 0x40000040 ;  /* 0x4000004000077882 */ /* 0x000fe20000000000 */
[----:B-1----:R-:W-:-:S04]  /*5720*/  SHF.R.U32.HI R14, RZ, 0x7, R12 ;  /* 0x00000007ff0e7819 */ /* 0x002fc8000001160c */
[C---:B--2---:R-:W-:Y:S01]  /*5730*/  IADD3 R0, R14.reuse, 0xc, RZ ;  /* 0x0000000c0e007810 */ /* 0x044fe20007ffe0ff */
[----:B------:R-:W-:Y:S01]  /*5740*/  VIADD R12, R14, 0x9 ;  /* 0x000000090e0c7836 */ /* 0x000fe20000000000 */
        /* <DEDUP_REMOVED lines=53> */
.L_x_125:
[----:B-1----:R-:W2:Y:S01]  /*5aa0*/  LDL R12, [R1] ;  /* 0x00000000010c7983 */ /* 0x002ea20000100800 */
[----:B------:R-:W-:Y:S01]  /*5ab0*/  IADD3 R6, R6, 0x1, RZ ;  /* 0x0000000106067810 */ /* 0x000fe20007ffe0ff */
[----:B------:R-:W-:Y:S02]  /*5ac0*/  VIADD R0, R13, 0x30c20 ;  /* 0x00030c200d007836 */ /* 0x000fe40000000000 */
        /* <DEDUP_REMOVED lines=9> */
.L_x_115:
        /* <DEDUP_REMOVED lines=43> */
[----:B--2---:R-:W-:Y:S01]  /*5e10*/  IMAD.U32 R7, RZ, RZ, UR7 ;  /* 0x00000007ff077e24 */ /* 0x004fe2000f8e00ff */
[----:B------:R-:W-:Y:S01]  /*5e20*/  MOV R11, UR5 ;  /* 0x00000005000b7c02 */ /* 0x000fe20008000f00 */
[----:B------:R-:W-:Y:S01]  /*5e30*/  IMAD.U32 R10, RZ, RZ, UR4 ;  /* 0x00000004ff0a7e24 */ /* 0x000fe2000f8e00ff */
[----:B-1----:R-:W-:Y:S01]  /*5e40*/  MOV R13, RZ ;  /* 0x000000ff000d7202 */ /* 0x002fe20000000f00 */
[----:B------:R-:W-:-:S02]  /*5e50*/  IMAD.MOV.U32 R8, RZ, RZ, 0x70 ;  /* 0x00000070ff087424 */ /* 0x000fc400078e00ff */
[----:B---3--:R-:W-:-:S07]  /*5e60*/  IMAD.MOV.U32 R12, RZ, RZ, 0x1 ;  /* 0x00000001ff0c7424 */ /* 0x008fce00078e00ff */
[----:B------:R-:W-:-:S07]  /*5e70*/  LEPC R20, `(.L_x_127) ;  /* 0x000000001014794e */ /* 0x000fce0000000000 */
[----:B----4-:R-:W-:Y:S05]  /*5e80*/  CALL.ABS.NOINC R14 ;  /* 0x000000000e007343 */ /* 0x010fea0003c00000 */
.L_x_127:
[----:B------:R-:W-:-:S05]  /*5e90*/  VIADD R22, R2, 0x4000 ;  /* 0x0000400002167836 */ /* 0x000fca0000000000 */
[----:B------:R-:W-:-:S13]  /*5ea0*/  LOP3.LUT P0, RZ, R22, 0x3ff, RZ, 0xc0, !PT ;  /* 0x000003ff16ff7812 */ /* 0x000fda000780c0ff */
[----:B------:R-:W-:Y:S05]  /*5eb0*/  @!P0 BRA `(.L_x_128) ;  /* 0x0000000000408947 */ /* 0x000fea0003800000 */
[----:B------:R-:W-:Y:S01]  /*5ec0*/  MOV R0, 0x0 ;  /* 0x0000000000007802 */ /* 0x000fe20000000f00 */
[----:B------:R-:W-:Y:S01]  /*5ed0*/  ULDC.64 UR4, c[0x4][0x90] ;  /* 0x0100240000047ab9 */ /* 0x000fe20000000a00 */
[----:B------:R-:W-:Y:S01]  /*5ee0*/  ULDC.64 UR6, c[0x4][0x18] ;  /* 0x0100060000067ab9 */ /* 0x000fe20000000a00 */
[----:B------:R-:W-:Y:S01]  /*5ef0*/  IMAD.U32 R4, RZ, RZ, UR4 ;  /* 0x00000004ff047e24 */ /* 0x000fe2000f8e00ff */
[----:B------:R3:W4:Y:S01]  /*5f00*/  LDC.64 R14, c[0x4][R0] ;  /* 0x01000000000e7b82 */ /* 0x0007220000000a00 */
[----:B------:R-:W-:Y:S01]  /*5f10*/  MOV R5, UR5 ;  /* 0x0000000500057c02 */ /* 0x000fe20008000f00 */
[----:B------:R-:W-:Y:S01]  /*5f20*/  ULDC.64 UR4, c[0x4][0x98] ;  /* 0x0100260000047ab9 */ /* 0x000fe20000000a00 */
[----:B------:R-:W-:Y:S01]  /*5f30*/  MOV R10, UR6 ;  /* 0x00000006000a7c02 */ /* 0x000fe20008000f00 */
[----:B------:R-:W-:Y:S01]  /*5f40*/  IMAD.U32 R6, RZ, RZ, UR4 ;  /* 0x00000004ff067e24 */ /* 0x000fe2000f8e00ff */
[----:B------:R-:W-:Y:S01]  /*5f50*/  MOV R12, 0x1 ;  /* 0x00000001000c7802 */ /* 0x000fe20000000f00 */
[----:B--2---:R-:W-:-:S02]  /*5f60*/  IMAD.U32 R7, RZ, RZ, UR5 ;  /* 0x00000005ff077e24 */ /* 0x004fc4000f8e00ff */
[----:B------:R-:W-:Y:S02]  /*5f70*/  IMAD.U32 R11, RZ, RZ, UR7 ;  /* 0x00000007ff0b7e24 */ /* 0x000fe4000f8e00ff */
[----:B------:R-:W-:Y:S02]  /*5f80*/  IMAD.MOV.U32 R8, RZ, RZ, 0x70 ;  /* 0x00000070ff087424 */ /* 0x000fe400078e00ff */
[----:B-1-3--:R-:W-:-:S07]  /*5f90*/  IMAD.MOV.U32 R13, RZ, RZ, RZ ;  /* 0x000000ffff0d7224 */ /* 0x00afce00078e00ff */
[----:B------:R-:W-:-:S07]  /*5fa0*/  LEPC R20, `(.L_x_128) ;  /* 0x000000001014794e */ /* 0x000fce0000000000 */
[----:B----4-:R-:W-:Y:S05]  /*5fb0*/  CALL.ABS.NOINC R14 ;  /* 0x000000000e007343 */ /* 0x010fea0003c00000 */
.L_x_128:
        /* <DEDUP_REMOVED lines=9> */
[----:B------:R-:W-:Y:S01]  /*6050*/  IMAD.U32 R6, RZ, RZ, UR6 ;  /* 0x00000006ff067e24 */ /* 0x000fe2000f8e00ff */
[----:B------:R-:W-:Y:S01]  /*6060*/  MOV R10, UR4 ;  /* 0x00000004000a7c02 */ /* 0x000fe20008000f00 */
[----:B--2---:R-:W-:Y:S01]  /*6070*/  IMAD.U32 R7, RZ, RZ, UR7 ;  /* 0x00000007ff077e24 */ /* 0x004fe2000f8e00ff */
[----:B------:R-:W-:Y:S01]  /*6080*/  MOV R12, 0x1 ;  /* 0x00000001000c7802 */ /* 0x000fe20000000f00 */
[----:B------:R-:W-:-:S02]  /*6090*/  IMAD.U32 R11, RZ, RZ, UR5 ;  /* 0x00000005ff0b7e24 */ /* 0x000fc4000f8e00ff */
[----:B------:R-:W-:Y:S02]  /*60a0*/  IMAD.MOV.U32 R8, RZ, RZ, 0x70 ;  /* 0x00000070ff087424 */ /* 0x000fe400078e00ff */
[----:B-1-3--:R-:W-:-:S07]  /*60b0*/  IMAD.MOV.U32 R13, RZ, RZ, RZ ;  /* 0x000000ffff0d7224 */ /* 0x00afce00078e00ff */
[----:B------:R-:W-:-:S07]  /*60c0*/  LEPC R20, `(.L_x_129) ;  /* 0x000000001014794e */ /* 0x000fce0000000000 */
[----:B----4-:R-:W-:Y:S05]  /*60d0*/  CALL.ABS.NOINC R14 ;  /* 0x000000000e007343 */ /* 0x010fea0003c00000 */
.L_x_129:
        /* <DEDUP_REMOVED lines=18> */
.L_x_130:
[----:B------:R-:W2:Y:S01]  /*6200*/  S2R R0, SR_TID.X ;  /* 0x0000000000007919 */ /* 0x000ea20000002100 */
[----:B------:R-:W-:Y:S02]  /*6210*/  F2FP.F16.F32.PACK_AB R136, R137, R136 ;  /* 0x000000888988723e */ /* 0x000fe400000000ff */
[----:B------:R-:W-:Y:S01]  /*6220*/  F2FP.F16.F32.PACK_AB R137, R139, R138 ;  /* 0x0000008a8b89723e */ /* 0x000fe200000000ff */
[----:B------:R-:W3:Y:S01]  /*6230*/  S2R R3, SR_TID.X ;  /* 0x0000000000037919 */ /* 0x000ee20000002100 */
        /* <DEDUP_REMOVED lines=15> */
[----:B--2---:R-:W-:Y:S01]  /*6330*/  VIADD R7, R0, 0xffffff80 ;  /* 0xffffff8000077836 */ /* 0x004fe20000000000 */
[----:B------:R-:W-:Y:S02]  /*6340*/  F2FP.F16.F32.PACK_AB R8, R177, R176 ;  /* 0x000000b0b108723e */ /* 0x000fe400000000ff */
[----:B------:R-:W-:-:S02]  /*6350*/  F2FP.F16.F32.PACK_AB R10, R181, R180 ;  /* 0x000000b4b50a723e */ /* 0x000fc400000000ff */
[----:B------:R-:W-:Y:S02]  /*6360*/  SHF.R.S32.HI R4, RZ, 0x1f, R7 ;  /* 0x0000001fff047819 */ /* 0x000fe40000011407 */
[----:B---3--:R-:W-:Y:S02]  /*6370*/  IADD3 R3, R3, -0x80, RZ ;  /* 0xffffff8003037810 */ /* 0x008fe40007ffe0ff */
[----:B------:R-:W-:Y:S02]  /*6380*/  LEA.HI R0, R4, R7, RZ, 0x4 ;  /* 0x0000000704007211 */ /* 0x000fe400078f20ff */
[----:B------:R-:W-:Y:S02]  /*6390*/  SHF.R.S32.HI R6, RZ, 0x1f, R3 ;  /* 0x0000001fff067819 */ /* 0x000fe40000011403 */
[----:B------:R-:W-:Y:S02]  /*63a0*/  LOP3.LUT R0, R0, 0xfffffff0, RZ, 0xc0, !PT ;  /* 0xfffffff000007812 */ /* 0x000fe400078ec0ff */
[----:B------:R-:W-:-:S02]  /*63b0*/  LEA.HI R6, R6, R3, RZ, 0x4 ;  /* 0x0000000306067211 */ /* 0x000fc400078f20ff */
[----:B------:R-:W-:Y:S01]  /*63c0*/  LEA.HI R4, R4, R7, RZ, 0x5 ;  /* 0x0000000704047211 */ /* 0x000fe200078f28ff */
[----:B------:R-:W-:Y:S01]  /*63d0*/  IMAD.IADD R0, R7, 0x1, -R0 ;  /* 0x0000000107007824 */ /* 0x000fe200078e0a00 */
[----:B------:R-:W-:Y:S02]  /*63e0*/  SHF.R.S32.HI R9, RZ, 0x4, R6 ;  /* 0x00000004ff097819 */ /* 0x000fe40000011406 */
[----:B------:R-:W-:Y:S01]  /*63f0*/  SHF.R.S32.HI R22, RZ, 0x5, R4 ;  /* 0x00000005ff167819 */ /* 0x000fe20000011404 */
[----:B------:R-:W-:Y:S01]  /*6400*/  IMAD.MOV.U32 R4, RZ, RZ, 0x40 ;  /* 0x00000040ff047424 */ /* 0x000fe200078e00ff */
[----:B------:R-:W-:Y:S02]  /*6410*/  SHF.R.S32.HI R3, RZ, 0x1f, R0 ;  /* 0x0000001fff037819 */ /* 0x000fe40000011400 */
[----:B------:R-:W-:Y:S02]  /*6420*/  LEA.HI R6, R6, R9, RZ, 0x1 ;  /* 0x0000000906067211 */ /* 0x000fe400078f08ff */
[----:B------:R-:W-:-:S02]  /*6430*/  LEA.HI R3, R3, R0, RZ, 0x3 ;  /* 0x0000000003037211 */ /* 0x000fc400078f18ff */
[----:B------:R-:W-:Y:S02]  /*6440*/  LOP3.LUT R6, R6, 0xfffffffe, RZ, 0xc0, !PT ;  /* 0xfffffffe06067812 */ /* 0x000fe400078ec0ff */
[----:B------:R-:W-:Y:S02]  /*6450*/  LOP3.LUT R5, R3, 0xfffffff8, RZ, 0xc0, !PT ;  /* 0xfffffff803057812 */ /* 0x000fe400078ec0ff */
[----:B------:R-:W-:Y:S02]  /*6460*/  IADD3 R6, R9, -R6, RZ ;  /* 0x8000000609067210 */ /* 0x000fe40007ffe0ff */
[----:B------:R-:W-:Y:S01]  /*6470*/  SHF.L.U32 R3, R3, 0x6, RZ ;  /* 0x0000000603037819 */ /* 0x000fe200000006ff */
[----:B------:R-:W-:Y:S01]  /*6480*/  IMAD.IADD R5, R0, 0x1, -R5 ;  /* 0x0000000100057824 */ /* 0x000fe200078e0a05 */
[----:B------:R-:W-:Y:S01]  /*6490*/  F2FP.F16.F32.PACK_AB R9, R179, R178 ;  /* 0x000000b2b309723e */ /* 0x000fe200000000ff */
[----:B------:R-:W-:Y:S01]  /*64a0*/  IMAD.SHL.U32 R7, R6, 0x8, RZ ;  /* 0x0000000806077824 */ /* 0x000fe200078e00ff */
[----:B------:R-:W-:Y:S01]  /*64b0*/  LOP3.LUT R3, R3, 0x7ffffe00, RZ, 0xc0, !PT ;  /* 0x7ffffe0003037812 */ /* 0x000fe200078ec0ff */
[C---:B------:R-:W-:Y:S01]  /*64c0*/  IMAD.SHL.U32 R0, R5.reuse, 0x40, RZ ;  /* 0x0000004005007824 */ /* 0x040fe200078e00ff */
[----:B------:R-:W-:-:S02]  /*64d0*/  R2P PR, R5, 0x6 ;  /* 0x0000000605007804 */ /* 0x000fc40000000000 */
[----:B------:R-:W-:Y:S01]  /*64e0*/  F2FP.F16.F32.PACK_AB R5, R171, R170 ;  /* 0x000000aaab05723e */ /* 0x000fe200000000ff */
[----:B------:R-:W-:Y:S01]  /*64f0*/  IMAD R3, R22, 0x400, R3 ;  /* 0x0000040016037824 */ /* 0x000fe200078e0203 */
[----:B------:R-:W-:Y:S01]  /*6500*/  LOP3.LUT R0, R0, 0x1c0, RZ, 0xc0, !PT ;  /* 0x000001c000007812 */ /* 0x000fe200078ec0ff */
[----:B------:R-:W2:Y:S01]  /*6510*/  SHFL.IDX PT, R22, R22, RZ, 0x1f ;  /* 0x00001fff16167589 */ /* 0x000ea200000e0000 */
[----:B------:R-:W-:Y:S02]  /*6520*/  SEL R4, R4, 0xffffffc0, !P2 ;  /* 0xffffffc004047807 */ /* 0x000fe40005000000 */
[----:B------:R-:W-:Y:S02]  /*6530*/  LOP3.LUT R7, R0, 0x8, R7, 0xf8, !PT ;  /* 0x0000000800077812 */ /* 0x000fe400078ef807 */
[----:B------:R-:W-:Y:S02]  /*6540*/  SHF.R.U32.HI R0, RZ, 0x3, R0 ;  /* 0x00000003ff007819 */ /* 0x000fe40000011600 */
[----:B------:R-:W-:-:S02]  /*6550*/  F2FP.F16.F32.PACK_AB R6, R173, R172 ;  /* 0x000000acad06723e */ /* 0x000fc400000000ff */
[----:B------:R-:W-:Y:S02]  /*6560*/  LOP3.LUT R0, R7, R0, RZ, 0x3c, !PT ;  /* 0x0000000007007212 */ /* 0x000fe400078e3cff */
[----:B------:R-:W-:Y:S02]  /*6570*/  F2FP.F16.F32.PACK_AB R7, R175, R174 ;  /* 0x000000aeaf07723e */ /* 0x000fe400000000ff */
[----:B------:R-:W-:Y:S01]  /*6580*/  F2FP.F16.F32.PACK_AB R11, R183, R182 ;  /* 0x000000b6b70b723e */ /* 0x000fe200000000ff */
[----:B------:R-:W-:Y:S01]  /*6590*/  IMAD.IADD R3, R0, 0x1, R3 ;  /* 0x0000000100037824 */ /* 0x000fe200078e0203 */
[----:B------:R-:W-:Y:S02]  /*65a0*/  MOV R0, 0x20 ;  /* 0x0000002000007802 */ /* 0x000fe40000000f00 */
[----:B------:R-:W-:Y:S01]  /*65b0*/  F2FP.F16.F32.PACK_AB R12, R185, R184 ;  /* 0x000000b8b90c723e */ /* 0x000fe200000000ff */
[----:B------:R-:W-:Y:S01]  /*65c0*/  IMAD R3, R3, 0x2, R2 ;  /* 0x0000000203037824 */ /* 0x000fe200078e0202 */
[----:B------:R-:W-:-:S02]  /*65d0*/  SEL R0, R0, 0xffffffe0, !P1 ;  /* 0xffffffe000007807 */ /* 0x000fc40004800000 */
[----:B-1----:R-:W-:Y:S02]  /*65e0*/  F2FP.F16.F32.PACK_AB R13, R187, R186 ;  /* 0x000000babb0d723e */ /* 0x002fe400000000ff */
[--C-:B------:R-:W-:Y:S01]  /*65f0*/  IADD3 R21, R4, 0x4000, R3.reuse ;  /* 0x0000400004157810 */ /* 0x100fe20007ffe003 */
[----:B------:R1:W-:Y:S01]  /*6600*/  STSM.16.M88.4 [R3+0x4000], R136 ;  /* 0x0040008803007844 */ /* 0x0003e20000000200 */
[C---:B------:R-:W-:Y:S02]  /*6610*/  IADD3 R20, R0.reuse, 0x4000, R3 ;  /* 0x0000400000147810 */ /* 0x040fe40007ffe003 */
[----:B------:R-:W-:Y:S02]  /*6620*/  IADD3 R0, R0, R21, RZ ;  /* 0x0000001500007210 */ /* 0x000fe40007ffe0ff */
[----:B------:R-:W-:Y:S01]  /*6630*/  F2FP.F16.F32.PACK_AB R4, R169, R168 ;  /* 0x000000a8a904723e */ /* 0x000fe200000000ff */
        /* <DEDUP_REMOVED lines=18> */
[----:B--2---:R-:W2:Y:S02]  /*6760*/  FENCE.VIEW.ASYNC.S ;  /* 0x00000000000073c6 */ /* 0x004ea40000000000 */
[----:B--2---:R-:W-:Y:S06]  /*6770*/  BAR.ARV 0x1, 0x120 ;  /* 0x0044800000007b1d */ /* 0x004fec0000002000 */
[----:B------:R-:W-:Y:S05]  /*6780*/  @P0 BRA `(.L_x_131) ;  /* 0x0000000000540947 */ /* 0x000fea0003800000 */
[----:B------:R-:W-:Y:S01]  /*6790*/  BAR.SYNC.DEFER_BLOCKING 0x1, 0x120 ;  /* 0x0044800000007b1d */ /* 0x000fe20000010000 */
[----:B------:R-:W-:-:S05]  /*67a0*/  ELECT P0, URZ, PT ;  /* 0x00000000003f782f */ /* 0x000fca0003800000 */
[----:B------:R-:W-:Y:S08]  /*67b0*/  BSSY B0, `(.L_x_131) ;  /* 0x0000012000007945 */ /* 0x000ff00003800000 */
[----:B------:R-:W-:Y:S05]  /*67c0*/  @!P0 BRA `(.L_x_132) ;  /* 0x0000000000408947 */ /* 0x000fea0003800000 */
[----:B------:R-:W2:Y:S01]  /*67d0*/  S2UR UR10, SR_CTAID.X ;  /* 0x00000000000a79c3 */ /* 0x000ea20000002500 */
        /* <DEDUP_REMOVED lines=9> */
[----:B------:R-:W3:Y:S01]  /*6870*/  S2UR UR11, SR_CTAID.Y ;  /* 0x00000000000b79c3 */ /* 0x000ee20000002600 */
[----:B--2---:R-:W-:-:S09]  /*6880*/  USHF.L.U32 UR10, UR10, 0x7, URZ ;  /* 0x000000070a0a7899 */ /* 0x004fd2000800063f */
[----:B---3--:R2:W-:Y:S02]  /*6890*/  UTMASTG.4D [UR8], [UR4] ;  /* 0x00000008040073b5 */ /* 0x0085e40008018000 */
[----:B--2---:R-:W-:Y:S02]  /*68a0*/  UMOV UR8, UR6 ;  /* 0x0000000600087c82 */ /* 0x004fe40008000000 */
[----:B------:R2:W-:Y:S02]  /*68b0*/  UTMASTG.4D [UR8], [UR14] ;  /* 0x000000080e0073b5 */ /* 0x0005e40008018000 */
[----:B--2---:R0:W-:Y:S02]  /*68c0*/  UTMACMDFLUSH ;  /* 0x00000000000079b7 */ /* 0x0041e40000000000 */
.L_x_132:
[----:B------:R-:W-:Y:S05]  /*68d0*/  BSYNC B0 ;  /* 0x0000000000007941 */ /* 0x000fea0003800000 */
.L_x_131:
[----:B------:R-:W-:-:S04]  /*68e0*/  DEPBAR.LE SB0, 0x0 ;  /* 0x000080000000791a */ /* 0x000fc80000000000 */
[----:B------:R-:W-:Y:S05]  /*68f0*/  BRA `(.L_x_107) ;  /* 0x0000002c00147947 */ /* 0x000fea0003800000 */
.L_x_105:
[----:B------:R-:W-:-:S08]  /*6900*/  NOP ;  /* 0x0000000000007918 */ /* 0x000fd00000000000 */
[----:B------:R-:W1:-:S00]  /*6910*/  USETMAXREG.DEALLOC.CTAPOOL 0x18 ;  /* 0x00000018000079c8 */ /* 0x000e4000080e0500 */
[----:B-1----:R-:W-:Y:S01]  /*6920*/  LOP3.LUT R2, R0, 0x3, RZ, 0xc0, !PT ;  /* 0x0000000300027812 */ /* 0x002fe200078ec0ff */
[----:B------:R-:W-:-:S05]  /*6930*/  IMAD.MOV.U32 R0, RZ, RZ, RZ ;  /* 0x000000ffff007224 */ /* 0x000fca00078e00ff */
        /* <DEDUP_REMOVED lines=10> */
[----:B------:R-:W-:Y:S01]  /*69e0*/  ULDC UR13, c[0x0][0x288] ;  /* 0x0000a200000d7ab9 */ /* 0x000fe20000000800 */
[----:B------:R-:W-:Y:S01]  /*69f0*/  ULDC.64 UR14, c[0x0][0x2e0] ;  /* 0x0000b800000e7ab9 */ /* 0x000fe20000000a00 */
[----:B------:R-:W-:-:S04]  /*6a00*/  ELECT P0, URZ, PT ;  /* 0x00000000003f782f */ /* 0x000fc80003800000 */
[----:B------:R-:W2:Y:S01]  /*6a10*/  LDC R4, c[0x0][0x280] ;  /* 0x0000a000ff047b82 */ /* 0x000ea20000000800 */
[----:B-1----:R-:W-:Y:S02]  /*6a20*/  USHF.R.S32.HI UR8, URZ, 0x1f, UR16 ;  /* 0x0000001f3f087899 */ /* 0x002fe40008011410 */
[----:B------:R-:W-:Y:S02]  /*6a30*/  UIMAD.WIDE.U32 UR4, UR16, UR10, URZ ;  /* 0x0000000a100472a5 */ /* 0x000fe4000f8e003f */
[----:B------:R-:W-:Y:S01]  /*6a40*/  UIMAD UR6, UR8, UR10, URZ ;  /* 0x0000000a080672a4 */ /* 0x000fe2000f8e023f */
[----:B--2---:R-:W-:-:S03]  /*6a50*/  ISETP.GE.AND P1, PT, R4, 0x1, PT ;  /* 0x000000010400780c */ /* 0x004fc60003f26270 */
[----:B------:R-:W-:Y:S02]  /*6a60*/  UIMAD UR7, UR16, UR11, UR6 ;  /* 0x0000000b100772a4 */ /* 0x000fe4000f8e0206 */
[----:B------:R-:W-:Y:S02]  /*6a70*/  USHF.R.S32.HI UR6, URZ, 0x1f, UR9 ;  /* 0x0000001f3f067899 */ /* 0x000fe40008011409 */
[----:B------:R-:W-:Y:S02]  /*6a80*/  UIMAD UR11, UR9, UR13, URZ ;  /* 0x0000000d090b72a4 */ /* 0x000fe4000f8e023f */
[----:B------:R-:W-:Y:S02]  /*6a90*/  UIMAD UR6, UR6, UR14, URZ ;  /* 0x0000000e060672a4 */ /* 0x000fe4000f8e023f */
[----:B------:R-:W-:Y:S02]  /*6aa0*/  UIADD3 UR5, UR5, UR7, URZ ;  /* 0x0000000705057290 */ /* 0x000fe4000fffe03f */
[----:B------:R-:W-:-:S02]  /*6ab0*/  UIADD3 UR10, UP0, UR11, UR16, URZ ;  /* 0x000000100b0a7290 */ /* 0x000fc4000ff1e03f */
[----:B------:R-:W-:Y:S02]  /*6ac0*/  UIMAD UR12, UR9, UR15, UR6 ;  /* 0x0000000f090c72a4 */ /* 0x000fe4000f8e0206 */
[----:B------:R-:W-:Y:S02]  /*6ad0*/  UIMAD.WIDE.U32 UR6, UR9, UR14, UR4 ;  /* 0x0000000e090672a5 */ /* 0x000fe4000f8e0004 */
[----:B------:R-:W-:Y:S01]  /*6ae0*/  ULEA.HI.X.SX32 UR11, UR11, UR8, 0x1, UP0 ;  /* 0x000000080b0b7291 */ /* 0x000fe200080f0e3f */
[----:B------:R-:W-:Y:S11]  /*6af0*/  @!P1 BRA `(.L_x_107) ;  /* 0x0000002800949947 */ /* 0x000ff60003800000 */
[----:B------:R-:W1:Y:S01]  /*6b00*/  S2R R5, SR_TID.X ;  /* 0x0000000000057919 */ /* 0x000e620000002100 */
[C---:B------:R-:W-:Y:S01]  /*6b10*/  VIADD R0, R4.reuse, 0x7f ;  /* 0x0000007f04007836 */ /* 0x040fe20000000000 */
[----:B------:R-:W-:Y:S01]  /*6b20*/  ISETP.GE.AND P1, PT, R4, 0x81, PT ;  /* 0x000000810400780c */ /* 0x000fe20003f26270 */
[----:B------:R-:W-:Y:S01]  /*6b30*/  ULDC UR4, c[0x0][0x760] ;  /* 0x0001d80000047ab9 */ /* 0x000fe20000000800 */
[----:B------:R-:W2:Y:S01]  /*6b40*/  S2UR UR28, SR_CTAID.X ;  /* 0x00000000001c79c3 */ /* 0x000ea20000002500 */
[----:B------:R-:W-:Y:S01]  /*6b50*/  UIMAD UR13, UR13, UR4, URZ ;  /* 0x000000040d0d72a4 */ /* 0x000fe2000f8e023f */
[----:B------:R-:W-:Y:S01]  /*6b60*/  SHF.R.S32.HI R3, RZ, 0x1f, R0 ;  /* 0x0000001fff037819 */ /* 0x000fe20000011400 */
[----:B------:R-:W-:Y:S01]  /*6b70*/  UIADD3 UR12, UR7, UR12, URZ ;  /* 0x0000000c070c7290 */ /* 0x000fe2000fffe03f */
[----:B------:R-:W-:Y:S02]  /*6b80*/  UMOV UR4, URZ ;  /* 0x0000003f00047c82 */ /* 0x000fe40008000000 */
[----:B------:R-:W-:Y:S01]  /*6b90*/  LEA.HI R3, R3, R0, RZ, 0x7 ;  /* 0x0000000003037211 */ /* 0x000fe200078f38ff */
[----:B------:R-:W-:-:S03]  /*6ba0*/  ULDC.64 UR26, c[0x0][0x208] ;  /* 0x00008200001a7ab9 */ /* 0x000fc60000000a00 */
[----:B------:R-:W-:-:S04]  /*6bb0*/  SHF.R.S32.HI R2, RZ, 0x7, R3 ;  /* 0x00000007ff027819 */ /* 0x000fc80000011403 */
[----:B------:R-:W-:Y:S02]  /*6bc0*/  VIMNMX R2, R2, 0x1, !PT ;  /* 0x0000000102027848 */ /* 0x000fe40007fe0100 */
[----:B-1----:R-:W-:Y:S02]  /*6bd0*/  LOP3.LUT R0, R5, 0x1f, RZ, 0xc0, !PT ;  /* 0x0000001f05007812 */ /* 0x002fe400078ec0ff */
[----:B------:R-:W-:Y:S01]  /*6be0*/  LOP3.LUT R5, R2, 0x1, RZ, 0xc0, !PT ;  /* 0x0000000102057812 */ /* 0x000fe200078ec0ff */
[----:B--2---:R-:W-:Y:S06]  /*6bf0*/  @!P1 BRA `(.L_x_134) ;  /* 0x0000000800ac9947 */ /* 0x004fec0003800000 */
[----:B------:R-:W-:Y:S01]  /*6c00*/  ULDC.64 UR20, c[0x0][0x2c0] ;  /* 0x0000b00000147ab9 */ /* 0x000fe20000000a00 */
[----:B------:R-:W-:Y:S01]  /*6c10*/  IADD3 R4, R2, -R5, RZ ;  /* 0x8000000502047210 */ /* 0x000fe20007ffe0ff */
        /* <DEDUP_REMOVED lines=9> */
[----:B------:R-:W-:-:S12]  /*6cb0*/  UIADD3.X UR21, URZ, UR21, URZ, UP2, !UPT ;  /* 0x000000153f157290 */ /* 0x000fd800097fe43f */
.L_x_159:
[----:B------:R-:W-:Y:S01]  /*6cc0*/  UIMAD UR22, UR13, UR4, URZ ;  /* 0x000000040d1672a4 */ /* 0x000fe2000f8e023f */
[----:B------:R-:W-:Y:S01]  /*6cd0*/  ISETP.NE.AND P1, PT, R0, RZ, PT ;  /* 0x000000ff0000720c */ /* 0x000fe20003f25270 */
[----:B------:R-:W-:Y:S01]  /*6ce0*/  ULDC.64 UR8, c[0x0][0x768] ;  /* 0x0001da0000087ab9 */ /* 0x000fe20000000a00 */
[----:B------:R-:W-:Y:S01]  /*6cf0*/  USHF.L.U32 UR14, UR5, 0xe, URZ ;  /* 0x0000000e050e7899 */ /* 0x000fe2000800063f */
[----:B------:R-:W-:Y:S01]  /*6d00*/  VIADD R4, R4, 0xfffffffe ;  /* 0xfffffffe04047836 */ /* 0x000fe20000000000 */
[----:B------:R-:W-:Y:S01]  /*6d10*/  UIADD3 UR15, UP0, UR22, UR10, URZ ;  /* 0x0000000a160f7290 */ /* 0x000fe2000ff1e03f */
[----:B------:R-:W-:Y:S01]  /*6d20*/  BSSY B0, `(.L_x_135) ;  /* 0x0000010000007945 */ /* 0x000fe20003800000 */
[----:B------:R-:W-:Y:S02]  /*6d30*/  UIMAD.WIDE UR32, UR14, 0x4, UR16 ;  /* 0x000000040e2078a5 */ /* 0x000fe4000f8e0210 */
[----:B------:R-:W-:Y:S01]  /*6d40*/  ULEA.HI.X.SX32 UR23, UR22, UR11, 0x1, UP0 ;  /* 0x0000000b16177291 */ /* 0x000fe200080f0e3f */
[----:B------:R-:W-:Y:S01]  /*6d50*/  ISETP.NE.AND P2, PT, R4, RZ, PT ;  /* 0x000000ff0400720c */ /* 0x000fe20003f45270 */
[----:B------:R-:W-:-:S02]  /*6d60*/  ULEA UR24, UP0, UR15, UR8, 0x2 ;  /* 0x000000080f187291 */ /* 0x000fc4000f80103f */
[----:B------:R-:W-:Y:S02]  /*6d70*/  UIMAD.WIDE UR30, UR14, 0x4, UR18 ;  /* 0x000000040e1e78a5 */ /* 0x000fe4000f8e0212 */
[----:B------:R-:W-:Y:S02]  /*6d80*/  ULEA.HI.X UR23, UR15, UR9, UR23, 0x2, UP0 ;  /* 0x000000090f177291 */ /* 0x000fe400080f1417 */
[----:B-1----:R-:W-:Y:S01]  /*6d90*/  IMAD.U32 R2, RZ, RZ, UR24 ;  /* 0x00000018ff027e24 */ /* 0x002fe2000f8e00ff */
[----:B------:R-:W-:-:S03]  /*6da0*/  UIMAD.WIDE UR14, UR14, 0x4, UR20 ;  /* 0x000000040e0e78a5 */ /* 0x000fc6000f8e0214 */
[----:B------:R-:W-:Y:S01]  /*6db0*/  MOV R3, UR23 ;  /* 0x0000001700037c02 */ /* 0x000fe20008000f00 */
[----:B------:R-:W-:Y:S08]  /*6dc0*/  @P1 BRA `(.L_x_136) ;  /* 0x0000000000141947 */ /* 0x000ff00003800000 */
.L_x_137:
[----:B------:R-:W2:Y:S04]  /*6dd0*/  LDG.E.STRONG.GPU R6, desc[UR26][R2.64] ;  /* 0x0000001a02067981 */ /* 0x000ea8000c1ef900 */
[----:B--2---:R-:W-:Y:S01]  /*6de0*/  CCTL.IVALL ;  /* 0x00000000ff00798f */ /* 0x004fe20002000000 */
[----:B------:R-:W-:Y:S05]  /*6df0*/  YIELD ;  /* 0x0000000000007946 */ /* 0x000fea0003800000 */
[----:B------:R-:W-:-:S13]  /*6e00*/  ISETP.NE.AND P3, PT, R6, UR28, PT ;  /* 0x0000001c06007c0c */ /* 0x000fda000bf65270 */
[----:B------:R-:W-:Y:S05]  /*6e10*/  @P3 BRA `(.L_x_137) ;  /* 0xfffffffc00ec3947 */ /* 0x000fea000383ffff */
.L_x_136:
[----:B------:R-:W-:Y:S05]  /*6e20*/  BSYNC B0 ;  /* 0x0000000000007941 */ /* 0x000fea0003800000 */
.L_x_135:
[----:B------:R-:W-:-:S03]  /*6e30*/  UMOV UR23, 0xffffffff ;  /* 0xffffffff00177882 */ /* 0x000fc60000000000 */
[----:B------:R-:W-:Y:S05]  /*6e40*/  BRA.DIV UR23, `(.L_x_138) ;  /* 0x0000002a17207947 */ /* 0x000fea000b800000 */
[----:B------:R-:W-:Y:S01]  /*6e50*/  NOP ;  /* 0x0000000000007918 */ /* 0x000fe20000000000 */
.L_x_202:
[----:B------:R-:W-:Y:S05]  /*6e60*/  WARPSYNC.ALL ;  /* 0x0000000000007948 */ /* 0x000fea0003800000 */
[----:B------:R-:W-:Y:S06]  /*6e70*/  BAR.SYNC.DEFER_BLOCKING 0xd, 0xa0 ;  /* 0x0342800000007b1d */ /* 0x000fec0000010000 */
[----:B------:R-:W-:Y:S04]  /*6e80*/  BSSY B0, `(.L_x_139) ;  /* 0x0000011000007945 */ /* 0x000fe80003800000 */
[----:B------:R-:W-:Y:S05]  /*6e90*/  @!P0 BRA `(.L_x_140) ;  /* 0x00000000003c8947 */ /* 0x000fea0003800000 */
[----:B------:R-:W1:Y:S01]  /*6ea0*/  S2UR UR34, SR_CgaCtaId ;  /* 0x00000000002279c3 */ /* 0x000e620000008800 */
[----:B------:R-:W-:Y:S01]  /*6eb0*/  USHF.L.U32 UR23, UR4, 0xd, URZ ;  /* 0x0000000d04177899 */ /* 0x000fe2000800063f */
        /* <DEDUP_REMOVED lines=13> */
.L_x_140:
[----:B------:R-:W-:Y:S05]  /*6f90*/  BSYNC B0 ;  /* 0x0000000000007941 */ /* 0x000fea0003800000 */
.L_x_139:
        /* <DEDUP_REMOVED lines=13> */
.L_x_142:
[----:B------:R-:W-:Y:S05]  /*7070*/  BSYNC B0 ;  /* 0x0000000000007941 */ /* 0x000fea0003800000 */
.L_x_141:
[----:B------:R-:W-:Y:S06]  /*7080*/  BAR.ARV 0xa, 0xa0 ;  /* 0x0282800000007b1d */ /* 0x000fec0000002000 */
[----:B------:R-:W-:Y:S04]  /*7090*/  BSSY B0, `(.L_x_143) ;  /* 0x0000003000007945 */ /* 0x000fe80003800000 */
[----:B------:R-:W-:Y:S05]  /*70a0*/  @!P0 BRA `(.L_x_144) ;  /* 0x0000000000048947 */ /* 0x000fea0003800000 */
[----:B------:R-:W-:-:S04]  /*70b0*/  DEPBAR.LE SB0, 0x0 ;  /* 0x000080000000791a */ /* 0x000fc80000000000 */
.L_x_144:
[----:B------:R-:W-:Y:S05]  /*70c0*/  BSYNC B0 ;  /* 0x0000000000007941 */ /* 0x000fea0003800000 */
.L_x_143:
[----:B------:R-:W-:Y:S06]  /*70d0*/  BAR.ARV 0xb, 0xa0 ;  /* 0x02c2800000007b1d */ /* 0x000fec0000002000 */
[----:B------:R-:W-:Y:S01]  /*70e0*/  NOP ;  /* 0x0000000000007918 */ /* 0x000fe20000000000 */
[----:B------:R-:W-:Y:S04]  /*70f0*/  BSSY B0, `(.L_x_145) ;  /* 0x0000011000007945 */ /* 0x000fe80003800000 */
[----:B------:R-:W-:Y:S05]  /*7100*/  @P1 BRA `(.L_x_146) ;  /* 0x00000000003c1947 */ /* 0x000fea0003800000 */
[----:B------:R-:W-:Y:S01]  /*7110*/  @!PT LDS RZ, [RZ] ;  /* 0x00000000fffff984 */ /* 0x000fe20000000800 */
[----:B------:R-:W-:Y:S01]  /*7120*/  @!PT LDS RZ, [RZ] ;  /* 0x00000000fffff984 */ /* 0x000fe20000000800 */
[----:B------:R-:W-:Y:S01]  /*7130*/  @!PT LDS RZ, [RZ] ;  /* 0x00000000fffff984 */ /* 0x000fe20000000800 */
[----:B------:R-:W-:Y:S01]  /*7140*/  @!PT LDS RZ, [RZ] ;  /* 0x00000000fffff984 */ /* 0x000fe20000000800 */
[----:B------:R1:W-:Y:S06]  /*7150*/  MEMBAR.ALL.CTA ;  /* 0x0000000000007992 */ /* 0x0003ec0000008000 */
[----:B-1----:R-:W-:Y:S06]  /*7160*/  MEMBAR.ALL.GPU ;  /* 0x0000000000007992 */ /* 0x002fec000000a000 */
[----:B------:R-:W-:-:S00]  /*7170*/  ERRBAR ;  /* 0x00000000000079ab */ /* 0x000fc00000000000 */
[----:B------:R-:W-:Y:S06]  /*7180*/  CGAERRBAR ;  /* 0x00000000000075ab */ /* 0x000fec0000000000 */
[----:B012345:R-:W-:Y:S01]  /*7190*/  CCTL.IVALL ;  /* 0x00000000ff00798f */ /* 0x03ffe20002000000 */
[----:B------:R-:W1:Y:S01]  /*71a0*/  S2R R6, SR_LANEID ;  /* 0x0000000000067919 */ /* 0x000e620000000000 */
[----:B------:R-:W-:Y:S02]  /*71b0*/  VOTEU.ANY UR23, UPT, PT ;  /* 0x0000000000177886 */ /* 0x000fe400038e0100 */
[----:B------:R-:W-:-:S02]  /*71c0*/  UFLO.U32 UR24, UR23 ;  /* 0x00000017001872bd */ /* 0x000fc400080e0000 */
[----:B------:R-:W2:Y:S04]  /*71d0*/  POPC R7, UR23 ;  /* 0x0000001700077d09 */ /* 0x000ea80008000000 */
[----:B-1----:R-:W-:-:S13]  /*71e0*/  ISETP.EQ.U32.AND P3, PT, R6, UR24, PT ;  /* 0x0000001806007c0c */ /* 0x002fda000bf62070 */
[----:B--2---:R1:W-:Y:S02]  /*71f0*/  @P3 REDG.E.ADD.S32.STRONG.GPU desc[UR26][R2.64], R7 ;  /* 0x000000070200398e */ /* 0x0043e4000c10e39a */
.L_x_146:
[----:B------:R-:W-:Y:S05]  /*7200*/  BSYNC B0 ;  /* 0x0000000000007941 */ /* 0x000fea0003800000 */
.L_x_145:
[----:B------:R-:W-:Y:S01]  /*7210*/  UIADD3 UR22, UR13, UR22, URZ ;  /* 0x000000160d167290 */ /* 0x000fe2000fffe03f */
[----:B------:R-:W-:Y:S03]  /*7220*/  BSSY B0, `(.L_x_147) ;  /* 0x000000d000007945 */ /* 0x000fe60003800000 */
[----:B------:R-:W-:-:S04]  /*7230*/  UIADD3 UR23, UP0, UR22, UR10, URZ ;  /* 0x0000000a16177290 */ /* 0x000fc8000ff1e03f */
[----:B------:R-:W-:Y:S02]  /*7240*/  ULEA.HI.X.SX32 UR22, UR22, UR11, 0x1, UP0 ;  /* 0x0000000b16167291 */ /* 0x000fe400080f0e3f */
[----:B------:R-:W-:-:S04]  /*7250*/  ULEA UR8, UP0, UR23, UR8, 0x2 ;  /* 0x0000000817087291 */ /* 0x000fc8000f80103f */
[----:B------:R-:W-:Y:S02]  /*7260*/  ULEA.HI.X UR22, UR23, UR9, UR22, 0x2, UP0 ;  /* 0x0000000917167291 */ /* 0x000fe400080f1416 */
[----:B-1----:R-:W-:-:S04]  /*7270*/  IMAD.U32 R2, RZ, RZ, UR8 ;  /* 0x00000008ff027e24 */ /* 0x002fc8000f8e00ff */
[----:B------:R-:W-:Y:S01]  /*7280*/  IMAD.U32 R3, RZ, RZ, UR22 ;  /* 0x00000016ff037e24 */ /* 0x000fe2000f8e00ff */
[----:B------:R-:W-:Y:S06]  /*7290*/  @P1 BRA `(.L_x_148) ;  /* 0x0000000000141947 */ /* 0x000fec0003800000 */
.L_x_149:
[----:B------:R-:W2:Y:S04]  /*72a0*/  LDG.E.STRONG.GPU R6, desc[UR26][R2.64] ;  /* 0x0000001a02067981 */ /* 0x000ea8000c1ef900 */
[----:B--2---:R-:W-:Y:S01]  /*72b0*/  CCTL.IVALL ;  /* 0x00000000ff00798f */ /* 0x004fe20002000000 */
[----:B------:R-:W-:Y:S05]  /*72c0*/  YIELD ;  /* 0x0000000000007946 */ /* 0x000fea0003800000 */
[----:B------:R-:W-:-:S13]  /*72d0*/  ISETP.NE.AND P3, PT, R6, UR28, PT ;  /* 0x0000001c06007c0c */ /* 0x000fda000bf65270 */
[----:B------:R-:W-:Y:S05]  /*72e0*/  @P3 BRA `(.L_x_149) ;  /* 0xfffffffc00ec3947 */ /* 0x000fea000383ffff */
.L_x_148:
[----:B------:R-:W-:Y:S05]  /*72f0*/  BSYNC B0 ;  /* 0x0000000000007941 */ /* 0x000fea0003800000 */
.L_x_147:
[----:B------:R-:W-:-:S03]  /*7300*/  UMOV UR8, 0xffffffff ;  /* 0xffffffff00087882 */ /* 0x000fc60000000000 */
[----:B------:R-:W-:Y:S05]  /*7310*/  BRA.DIV UR8, `(.L_x_150) ;  /* 0x0000002608087947 */ /* 0x000fea000b800000 */
[----:B------:R-:W-:Y:S01]  /*7320*/  NOP ;  /* 0x0000000000007918 */ /* 0x000fe20000000000 */
.L_x_205:
[----:B------:R-:W-:Y:S05]  /*7330*/  WARPSYNC.ALL ;  /* 0x0000000000007948 */ /* 0x000fea0003800000 */
        /* <DEDUP_REMOVED lines=12> */
.L_x_152:
[----:B------:R-:W-:Y:S05]  /*7400*/  BSYNC B0 ;  /* 0x0000000000007941 */ /* 0x000fea0003800000 */
.L_x_151:
        /* <DEDUP_REMOVED lines=13> */
.L_x_154:
[----:B------:R-:W-:Y:S05]  /*74e0*/  BSYNC B0 ;  /* 0x0000000000007941 */ /* 0x000fea0003800000 */
.L_x_153:
[----:B------:R-:W-:Y:S06]  /*74f0*/  BAR.ARV 0xa, 0xa0 ;  /* 0x0282800000007b1d */ /* 0x000fec0000002000 */
[----:B------:R-:W-:Y:S04]  /*7500*/  BSSY B0, `(.L_x_155) ;  /* 0x0000003000007945 */ /* 0x000fe80003800000 */
[----:B------:R-:W-:Y:S05]  /*7510*/  @!P0 BRA `(.L_x_156) ;  /* 0x0000000000048947 */ /* 0x000fea0003800000 */
[----:B------:R-:W-:-:S04]  /*7520*/  DEPBAR.LE SB0, 0x0 ;  /* 0x000080000000791a */ /* 0x000fc80000000000 */
.L_x_156:
[----:B------:R-:W-:Y:S05]  /*7530*/  BSYNC B0 ;  /* 0x0000000000007941 */ /* 0x000fea0003800000 */
.L_x_155:
[----:B------:R-:W-:Y:S06]  /*7540*/  BAR.ARV 0xb, 0xa0 ;  /* 0x02c2800000007b1d */ /* 0x000fec0000002000 */
[----:B------:R-:W-:Y:S01]  /*7550*/  NOP ;  /* 0x0000000000007918 */ /* 0x000fe20000000000 */
[----:B------:R-:W-:Y:S04]  /*7560*/  BSSY B0, `(.L_x_157) ;  /* 0x0000011000007945 */ /* 0x000fe80003800000 */
[----:B------:R-:W-:Y:S05]  /*7570*/  @P1 BRA `(.L_x_158) ;  /* 0x00000000003c1947 */ /* 0x000fea0003800000 */
[----:B------:R-:W1:Y:S01]  /*7580*/  S2R R6, SR_LANEID ;  /* 0x0000000000067919 */ /* 0x000e620000000000 */
[----:B------:R-:W-:Y:S01]  /*7590*/  @!PT LDS RZ, [RZ] ;  /* 0x00000000fffff984 */ /* 0x000fe20000000800 */
[----:B------:R-:W-:Y:S01]  /*75a0*/  @!PT LDS RZ, [RZ] ;  /* 0x00000000fffff984 */ /* 0x000fe20000000800 */
[----:B------:R-:W-:Y:S01]  /*75b0*/  @!PT LDS RZ, [RZ] ;  /* 0x00000000fffff984 */ /* 0x000fe20000000800 */
[----:B------:R-:W-:Y:S01]  /*75c0*/  @!PT LDS RZ, [RZ] ;  /* 0x00000000fffff984 */ /* 0x000fe20000000800 */
[----:B------:R2:W-:Y:S06]  /*75d0*/  MEMBAR.ALL.CTA ;  /* 0x0000000000007992 */ /* 0x0005ec0000008000 */
[----:B--2---:R-:W-:Y:S06]  /*75e0*/  MEMBAR.ALL.GPU ;  /* 0x0000000000007992 */ /* 0x004fec000000a000 */
[----:B------:R-:W-:-:S00]  /*75f0*/  ERRBAR ;  /* 0x00000000000079ab */ /* 0x000fc00000000000 */
[----:B------:R-:W-:Y:S06]  /*7600*/  CGAERRBAR ;  /* 0x00000000000075ab */ /* 0x000fec0000000000 */
[----:B012345:R-:W-:Y:S01]  /*7610*/  CCTL.IVALL ;  /* 0x00000000ff00798f */ /* 0x03ffe20002000000 */
[----:B------:R-:W-:Y:S02]  /*7620*/  VOTEU.ANY UR8, UPT, PT ;  /* 0x0000000000087886 */ /* 0x000fe400038e0100 */
[----:B------:R-:W-:Y:S02]  /*7630*/  UFLO.U32 UR9, UR8 ;  /* 0x00000008000972bd */ /* 0x000fe400080e0000 */
[----:B------:R-:W2:Y:S04]  /*7640*/  POPC R7, UR8 ;  /* 0x0000000800077d09 */ /* 0x000ea80008000000 */
[----:B-1----:R-:W-:-:S13]  /*7650*/  ISETP.EQ.U32.AND P1, PT, R6, UR9, PT ;  /* 0x0000000906007c0c */ /* 0x002fda000bf22070 */
[----:B--2---:R1:W-:Y:S02]  /*7660*/  @P1 REDG.E.ADD.S32.STRONG.GPU desc[UR26][R2.64], R7 ;  /* 0x000000070200198e */ /* 0x0043e4000c10e39a */
.L_x_158:
[----:B------:R-:W-:Y:S05]  /*7670*/  BSYNC B0 ;  /* 0x0000000000007941 */ /* 0x000fea0003800000 */
.L_x_157:
[----:B------:R-:W-:Y:S02]  /*7680*/  UIADD3 UR4, UR4, 0x2, URZ ;  /* 0x0000000204047890 */ /* 0x000fe4000fffe03f */
[----:B------:R-:W-:Y:S01]  /*7690*/  UIADD3 UR5, UR5, 0x1, URZ ;  /* 0x0000000105057890 */ /* 0x000fe2000fffe03f */
[----:B------:R-:W-:Y:S11]  /*76a0*/  @P2 BRA `(.L_x_159) ;  /* 0xfffffff400842947 */ /* 0x000ff6000383ffff */
.L_x_134:
[----:B------:R-:W-:-:S13]  /*76b0*/  ISETP.NE.AND P1, PT, R5, RZ, PT ;  /* 0x000000ff0500720c */ /* 0x000fda0003f25270 */
[----:B------:R-:W-:Y:S05]  /*76c0*/  @!P1 BRA `(.L_x_107) ;  /* 0x0000001c00a09947 */ /* 0x000fea0003800000 */
[----:B------:R-:W-:Y:S01]  /*76d0*/  UIMAD UR5, UR13, UR4, URZ ;  /* 0x000000040d0572a4 */ /* 0x000fe2000f8e023f */
[----:B------:R-:W-:Y:S01]  /*76e0*/  ISETP.NE.AND P1, PT, R0, RZ, PT ;  /* 0x000000ff0000720c */ /* 0x000fe20003f25270 */
[----:B------:R-:W-:Y:S01]  /*76f0*/  ULDC.64 UR14, c[0x0][0x768] ;  /* 0x0001da00000e7ab9 */ /* 0x000fe20000000a00 */
[----:B------:R-:W-:Y:S01]  /*7700*/  BSSY B0, `(.L_x_160) ;  /* 0x000000d000007945 */ /* 0x000fe20003800000 */
[----:B------:R-:W-:-:S04]  /*7710*/  UIADD3 UR8, UP0, UR5, UR10, URZ ;  /* 0x0000000a05087290 */ /* 0x000fc8000ff1e03f */
[----:B------:R-:W-:Y:S02]  /*7720*/  ULEA.HI.X.SX32 UR5, UR5, UR11, 0x1, UP0 ;  /* 0x0000000b05057291 */ /* 0x000fe400080f0e3f */
[----:B------:R-:W-:-:S04]  /*7730*/  ULEA UR9, UP0, UR8, UR14, 0x2 ;  /* 0x0000000e08097291 */ /* 0x000fc8000f80103f */
[----:B------:R-:W-:Y:S02]  /*7740*/  ULEA.HI.X UR5, UR8, UR15, UR5, 0x2, UP0 ;  /* 0x0000000f08057291 */ /* 0x000fe400080f1405 */
[----:B-1----:R-:W-:-:S04]  /*7750*/  MOV R2, UR9 ;  /* 0x0000000900027c02 */ /* 0x002fc80008000f00 */
[----:B------:R-:W-:Y:S01]  /*7760*/  IMAD.U32 R3, RZ, RZ, UR5 ;  /* 0x00000005ff037e24 */ /* 0x000fe2000f8e00ff */
[----:B------:R-:W-:Y:S06]  /*7770*/  @P1 BRA `(.L_x_161) ;  /* 0x0000000000141947 */ /* 0x000fec0003800000 */
.L_x_162:
[----:B------:R-:W2:Y:S04]  /*7780*/  LDG.E.STRONG.GPU R0, desc[UR26][R2.64] ;  /* 0x0000001a02007981 */ /* 0x000ea8000c1ef900 */
[----:B--2---:R-:W-:Y:S01]  /*7790*/  CCTL.IVALL ;  /* 0x00000000ff00798f */ /* 0x004fe20002000000 */
[----:B------:R-:W-:Y:S05]  /*77a0*/  YIELD ;  /* 0x0000000000007946 */ /* 0x000fea0003800000 */
[----:B------:R-:W-:-:S13]  /*77b0*/  ISETP.NE.AND P2, PT, R0, UR28, PT ;  /* 0x0000001c00007c0c */ /* 0x000fda000bf45270 */
[----:B------:R-:W-:Y:S05]  /*77c0*/  @P2 BRA `(.L_x_162) ;  /* 0xfffffffc00ec2947 */ /* 0x000fea000383ffff */
.L_x_161:
[----:B------:R-:W-:Y:S05]  /*77d0*/  BSYNC B0 ;  /* 0x0000000000007941 */ /* 0x000fea0003800000 */
.L_x_160:
[----:B------:R-:W-:-:S03]  /*77e0*/  UMOV UR5, 0xffffffff ;  /* 0xffffffff00057882 */ /* 0x000fc60000000000 */
[----:B------:R-:W-:Y:S05]  /*77f0*/  BRA.DIV UR5, `(.L_x_163) ;  /* 0x0000001e05ec7947 */ /* 0x000fea000b800000 */
[----:B------:R-:W-:Y:S01]  /*7800*/  NOP ;  /* 0x0000000000007918 */ /* 0x000fe20000000000 */
.L_x_208:
[----:B------:R-:W-:Y:S01]  /*7810*/  IMAD.U32 R6, RZ, RZ, UR4 ;  /* 0x00000004ff067e24 */ /* 0x000fe2000f8e00ff */
[----:B------:R-:W-:Y:S05]  /*7820*/  WARPSYNC.ALL ;  /* 0x0000000000007948 */ /* 0x000fea0003800000 */
[----:B------:R-:W-:Y:S01]  /*7830*/  BAR.SYNC.DEFER_BLOCKING 0xd, 0xa0 ;  /* 0x0342800000007b1d */ /* 0x000fe20000010000 */
[----:B------:R-:W-:-:S05]  /*7840*/  SHF.L.U32 R6, R6, 0xd, RZ ;  /* 0x0000000d06067819 */ /* 0x000fca00000006ff */
[----:B------:R-:W-:Y:S04]  /*7850*/  BSSY B0, `(.L_x_164) ;  /* 0x0000012000007945 */ /* 0x000fe80003800000 */
[----:B------:R-:W-:Y:S05]  /*7860*/  @!P0 BRA `(.L_x_165) ;  /* 0x0000000000408947 */ /* 0x000fea0003800000 */
[----:B------:R-:W1:Y:S01]  /*7870*/  LDC.64 R8, c[0x0][0x2c0] ;  /* 0x0000b000ff087b82 */ /* 0x000e620000000a00 */
[C---:B------:R-:W-:Y:S01]  /*7880*/  IADD3 R4, P2, R6.reuse, UR6, RZ ;  /* 0x0000000606047c10 */ /* 0x040fe2000ff5e0ff */
[----:B------:R-:W-:Y:S01]  /*7890*/  UMOV UR5, 0x400 ;  /* 0x0000040000057882 */ /* 0x000fe20000000000 */
[----:B------:R-:W-:Y:S01]  /*78a0*/  UMOV UR16, 0x0 ;  /* 0x0000000000107882 */ /* 0x000fe20000000000 */
[----:B------:R-:W-:Y:S01]  /*78b0*/  UMOV UR17, 0x14f00000 ;  /* 0x14f0000000117882 */ /* 0x000fe20000000000 */
[----:B------:R-:W-:-:S03]  /*78c0*/  LEA.HI.X.SX32 R5, R6, UR12, 0x1, P2 ;  /* 0x0000000c06057c11 */ /* 0x000fc600090f0eff */
[----:B------:R-:W2:Y:S01]  /*78d0*/  S2UR UR8, SR_CgaCtaId ;  /* 0x00000000000879c3 */ /* 0x000ea20000008800 */
[----:B-1----:R-:W-:-:S04]  /*78e0*/  LEA R0, P3, R4, R8, 0x2 ;  /* 0x0000000804007211 */ /* 0x002fc800078610ff */
[----:B------:R-:W-:Y:S02]  /*78f0*/  LEA.HI.X R4, R4, R9, R5, 0x2, P3 ;  /* 0x0000000904047211 */ /* 0x000fe400018f1405 */
[----:B------:R-:W-:Y:S02]  /*7900*/  R2UR UR14, R0 ;  /* 0x00000000000e72ca */ /* 0x000fe400000e0000 */
[----:B------:R-:W-:Y:S01]  /*7910*/  R2UR UR15, R4 ;  /* 0x00000000040f72ca */ /* 0x000fe200000e0000 */
[----:B--2---:R-:W-:-:S03]  /*7920*/  ULEA UR5, UR8, UR5, 0x18 ;  /* 0x0000000508057291 */ /* 0x004fc6000f8ec03f */
[----:B------:R-:W-:Y:S01]  /*7930*/  UMOV UR8, 0x400 ;  /* 0x0000040000087882 */ /* 0x000fe20000000000 */
[----:B------:R-:W-:-:S09]  /*7940*/  UIADD3 UR5, UR5, 0x8000, URZ ;  /* 0x0000800005057890 */ /* 0x000fd2000fffe03f */
[----:B------:R1:W-:Y:S02]  /*7950*/  UBLKRED.G.S.ADD.F32.RN [UR14], [UR5], UR8, desc[UR16] ;  /* 0x0000100e050073bb */ /* 0x0003e400080a1408 */
[----:B-1----:R0:W-:Y:S02]  /*7960*/  UTMACMDFLUSH ;  /* 0x00000000000079b7 */ /* 0x0021e40000000000 */
.L_x_165:
[----:B------:R-:W-:Y:S05]  /*7970*/  BSYNC B0 ;  /* 0x0000000000007941 */ /* 0x000fea0003800000 */
.L_x_164:
[----:B------:R-:W-:Y:S06]  /*7980*/  BAR.SYNC.DEFER_BLOCKING 0xe, 0xa0 ;  /* 0x0382800000007b1d */ /* 0x000fec0000010000 */
[----:B------:R-:W-:Y:S04]  /*7990*/  BSSY B0, `(.L_x_166) ;  /* 0x0000013000007945 */ /* 0x000fe80003800000 */
[----:B------:R-:W-:Y:S05]  /*79a0*/  @!P0 BRA `(.L_x_167) ;  /* 0x0000000000448947 */ /* 0x000fea0003800000 */
[----:B------:R-:W1:Y:S01]  /*79b0*/  S2UR UR15, SR_CgaCtaId ;  /* 0x00000000000f79c3 */ /* 0x000e620000008800 */
[----:B------:R-:W-:Y:S01]  /*79c0*/  R2UR UR5, R6 ;  /* 0x00000000060572ca */ /* 0x000fe200000e0000 */
[----:B------:R-:W-:Y:S01]  /*79d0*/  UMOV UR14, 0x400 ;  /* 0x00000400000e7882 */ /* 0x000fe20000000000 */
[----:B------:R-:W-:Y:S01]  /*79e0*/  ULDC.64 UR8, c[0x0][0x2c0] ;  /* 0x0000b00000087ab9 */ /* 0x000fe20000000a00 */
[----:B------:R-:W-:-:S10]  /*79f0*/  UMOV UR17, 0x14f00000 ;  /* 0x14f0000000117882 */ /* 0x000fd40000000000 */
[----:B------:R-:W-:-:S04]  /*7a00*/  UIADD3 UR5, UR5, 0x1000, URZ ;  /* 0x0000100005057890 */ /* 0x000fc8000fffe03f */
[----:B------:R-:W-:-:S04]  /*7a10*/  UIADD3 UR16, UP0, UR5, UR6, URZ ;  /* 0x0000000605107290 */ /* 0x000fc8000ff1e03f */
[----:B------:R-:W-:Y:S02]  /*7a20*/  ULEA.HI.X.SX32 UR5, UR5, UR12, 0x1, UP0 ;  /* 0x0000000c05057291 */ /* 0x000fe400080f0e3f */
[----:B-1----:R-:W-:Y:S02]  /*7a30*/  ULEA UR14, UR15, UR14, 0x18 ;  /* 0x0000000e0f0e7291 */ /* 0x002fe4000f8ec03f */
[----:B------:R-:W-:Y:S02]  /*7a40*/  ULEA UR8, UP0, UR16, UR8, 0x2 ;  /* 0x0000000810087291 */ /* 0x000fe4000f80103f */
[----:B------:R-:W-:Y:S02]  /*7a50*/  UIADD3 UR14, UR14, 0xc000, URZ ;  /* 0x0000c0000e0e7890 */ /* 0x000fe4000fffe03f */
[----:B------:R-:W-:-:S03]  /*7a60*/  ULEA.HI.X UR9, UR16, UR9, UR5, 0x2, UP0 ;  /* 0x0000000910097291 */ /* 0x000fc600080f1405 */
[----:B------:R-:W-:Y:S01]  /*7a70*/  UMOV UR5, 0x400 ;  /* 0x0000040000057882 */ /* 0x000fe20000000000 */
[----:B------:R-:W-:-:S05]  /*7a80*/  UMOV UR16, 0x0 ;  /* 0x0000000000107882 */ /* 0x000fca0000000000 */
[----:B------:R1:W-:Y:S01]  /*7a90*/  UBLKRED.G.S.ADD.F32.RN [UR8], [UR14], UR5, desc[UR16] ;  /* 0x000010080e0073bb */ /* 0x0003e200080a1405 */
[----:B------:R0:W-:Y:S01]  /*7aa0*/  UTMACMDFLUSH ;  /* 0x00000000000079b7 */ /* 0x0001e20000000000 */
[----:B-1----:R-:W-:-:S04]  /*7ab0*/  DEPBAR.LE SB0, 0x1 ;  /* 0x000080400000791a */ /* 0x002fc80000000000 */
.L_x_167:
[----:B------:R-:W-:Y:S05]  /*7ac0*/  BSYNC B0 ;  /* 0x0000000000007941 */ /* 0x000fea0003800000 */
.L_x_166:
[----:B------:R-:W-:Y:S06]  /*7ad0*/  BAR.ARV 0xa, 0xa0 ;  /* 0x0282800000007b1d */ /* 0x000fec0000002000 */
[----:B------:R-:W-:Y:S04]  /*7ae0*/  BSSY B0, `(.L_x_168) ;  /* 0x0000003000007945 */ /* 0x000fe80003800000 */
[----:B------:R-:W-:Y:S05]  /*7af0*/  @!P0 BRA `(.L_x_169) ;  /* 0x0000000000048947 */ /* 0x000fea0003800000 */
[----:B------:R-:W-:-:S04]  /*7b00*/  DEPBAR.LE SB0, 0x0 ;  /* 0x000080000000791a */ /* 0x000fc80000000000 */
.L_x_169:
[----:B------:R-:W-:Y:S05]  /*7b10*/  BSYNC B0 ;  /* 0x0000000000007941 */ /* 0x000fea0003800000 */
.L_x_168:
[----:B------:R-:W-:Y:S06]  /*7b20*/  BAR.ARV 0xb, 0xa0 ;  /* 0x02c2800000007b1d */ /* 0x000fec0000002000 */
[----:B------:R-:W-:Y:S01]  /*7b30*/  NOP ;  /* 0x0000000000007918 */ /* 0x000fe20000000000 */
        /* <DEDUP_REMOVED lines=15> */
[----:B--2---:R4:W-:Y:S01]  /*7c30*/  @P0 REDG.E.ADD.S32.STRONG.GPU desc[UR26][R2.64], R5 ;  /* 0x000000050200098e */ /* 0x0049e2000c10e39a */
[----:B------:R-:W-:Y:S05]  /*7c40*/  BRA `(.L_x_107) ;  /* 0x0000001800407947 */ /* 0x000fea0003800000 */
.L_x_133:
        /* <DEDUP_REMOVED lines=55> */
.L_x_209:
[----:B------:R-:W-:Y:S01]  /*7fc0*/  IMAD.IADD R10, R7, 0x1, R3 ;  /* 0x00000001070a7824 */ /* 0x000fe200078e0203 */
[----:B------:R-:W-:Y:S01]  /*7fd0*/  MOV R9, 0x1 ;  /* 0x0000000100097802 */ /* 0x000fe20000000f00 */
[----:B------:R-:W-:Y:S01]  /*7fe0*/  IMAD.SHL.U32 R2, R2, 0x80, RZ ;  /* 0x0000008002027824 */ /* 0x000fe200078e00ff */
[----:B------:R-:W-:Y:S06]  /*7ff0*/  @P0 BRA `(.L_x_173) ;  /* 0x0000000000180947 */ /* 0x000fec0003800000 */
[----:B------:R-:W2:Y:S01]  /*8000*/  S2R R4, SR_TID.X ;  /* 0x0000000000047919 */ /* 0x000ea20000002100 */
[----:B-1----:R-:W-:-:S04]  /*8010*/  IMAD.MOV.U32 R0, RZ, RZ, 0x4200 ;  /* 0x00004200ff007424 */ /* 0x002fc800078e00ff */
[----:B------:R3:W-:Y:S01]  /*8020*/  SYNCS.ARRIVE.TRANS64 RZ, [R11+URZ+0x30c10], R0 ;  /* 0x030c10000bff79a7 */ /* 0x0007e2000800003f */
[----:B--2---:R-:W-:-:S13]  /*8030*/  LOP3.LUT P1, RZ, R4, 0x1f, RZ, 0xc0, !PT ;  /* 0x0000001f04ff7812 */ /* 0x004fda000782c0ff */
[----:B---3--:R-:W-:Y:S05]  /*8040*/  @!P1 BRA `(.L_x_173) ;  /* 0x0000000000049947 */ /* 0x008fea0003800000 */
[----:B------:R-:W-:Y:S01]  /*8050*/  BPT.TRAP 0x1 ;  /* 0x000000040000795c */ /* 0x000fe20000300000 */
.L_x_173:
        /* <DEDUP_REMOVED lines=23> */
[----:B------:R-:W-:Y:S01]  /*81d0*/  IMAD.MOV.U32 R4, RZ, RZ, 0x8000 ;  /* 0x00008000ff047424 */ /* 0x000fe200078e00ff */
        /* <DEDUP_REMOVED lines=9> */
[----:B------:R-:W-:Y:S01]  /*8270*/  R2UR UR33, R2 ;  /* 0x00000000022172ca */ /* 0x000fe200000e0000 */
[----:B------:R-:W-:-:S05]  /*8280*/  IMAD.X R2, RZ, RZ, R0, P2 ;  /* 0x000000ffff027224 */ /* 0x000fca00010e0600 */
[----:B------:R-:W-:Y:S02]  /*8290*/  R2UR UR35, R2 ;  /* 0x00000000022372ca */ /* 0x000fe400000e0000 */
[----:B------:R-:W-:-:S04]  /*82a0*/  IADD3 R2, P1, R8, 0xf0, RZ ;  /* 0x000000f008027810 */ /* 0x000fc80007f3e0ff */
[----:B------:R-:W-:Y:S02]  /*82b0*/  IADD3.X R3, RZ, R0, RZ, P1, !PT ;  /* 0x00000000ff037210 */ /* 0x000fe40000ffe4ff */
[----:B------:R-:W-:Y:S02]  /*82c0*/  R2UR UR6, R2 ;  /* 0x00000000020672ca */ /* 0x000fe400000e0000 */
[----:B------:R-:W-:Y:S02]  /*82d0*/  R2UR UR7, R3 ;  /* 0x00000000030772ca */ /* 0x000fe400000e0000 */
[----:B---3--:R-:W-:-:S11]  /*82e0*/  ISETP.GE.AND P1, PT, R12, 0x81, PT ;  /* 0x000000810c00780c */ /* 0x008fd60003f26270 */
        /* <DEDUP_REMOVED lines=13> */
[----:B------:R-:W-:Y:S01]  /*83c0*/  LEA.HI R4, R9, R4, RZ, 0x7 ;  /* 0x0000000409047211 */ /* 0x000fe200078f38ff */
[----:B------:R-:W-:-:S03]  /*83d0*/  IMAD.MOV.U32 R9, RZ, RZ, 0x1 ;  /* 0x00000001ff097424 */ /* 0x000fc600078e00ff */
        /* <DEDUP_REMOVED lines=8> */
.L_x_184:
[----:B------:R-:W-:-:S04]  /*8460*/  SHF.L.U32 R21, R9, 0x1f, RZ ;  /* 0x0000001f09157819 */ /* 0x000fc800000006ff */
[----:B-1----:R-:W1:Y:S02]  /*8470*/  SYNCS.PHASECHK.TRANS64.TRYWAIT P1, [R11+URZ+0x30c40], R21 ;  /* 0x030c40150b0075a7 */ /* 0x002e64000802017f */
[----:B-12---:R-:W-:Y:S05]  /*8480*/  @!P1 BRA `(.L_x_176) ;  /* 0x0000001000f89947 */ /* 0x006fea0003800000 */
.L_x_210:
[----:B------:R-:W-:Y:S05]  /*8490*/  @P0 BRA `(.L_x_177) ;  /* 0x0000000000140947 */ /* 0x000fea0003800000 */
[----:B------:R-:W-:Y:S01]  /*84a0*/  ISETP.NE.AND P1, PT, R14, RZ, PT ;  /* 0x000000ff0e00720c */ /* 0x000fe20003f25270 */
[----:B------:R-:W-:-:S04]  /*84b0*/  IMAD.MOV.U32 R0, RZ, RZ, 0x4200 ;  /* 0x00004200ff007424 */ /* 0x000fc800078e00ff */
[----:B------:R2:W-:Y:S08]  /*84c0*/  SYNCS.ARRIVE.TRANS64 RZ, [R11+URZ+0x30c30], R0 ;  /* 0x030c30000bff79a7 */ /* 0x0005f0000800003f */
[----:B------:R-:W-:Y:S05]  /*84d0*/  @!P1 BRA `(.L_x_177) ;  /* 0x0000000000049947 */ /* 0x000fea0003800000 */
[----:B------:R-:W-:Y:S01]  /*84e0*/  BPT.TRAP 0x1 ;  /* 0x000000040000795c */ /* 0x000fe20000300000 */
.L_x_177:
[----:B------:R-:W3:Y:S01]  /*84f0*/  LDC.64 R12, c[0x0][0x728] ;  /* 0x0001ca00ff0c7b82 */ /* 0x000ee20000000a00 */
[----:B------:R-:W-:Y:S01]  /*8500*/  SHF.L.U32 R17, R15, 0x7, RZ ;  /* 0x000000070f117819 */ /* 0x000fe200000006ff */
[----:B------:R-:W-:Y:S01]  /*8510*/  UMOV UR14, 0x0 ;  /* 0x00000000000e7882 */ /* 0x000fe20000000000 */
[----:B------:R-:W-:Y:S01]  /*8520*/  R2UR UR6, R11 ;  /* 0x000000000b0672ca */ /* 0x000fe200000e0000 */
[----:B------:R-:W-:Y:S01]  /*8530*/  UMOV UR15, 0x14f00000 ;  /* 0x14f00000000f7882 */ /* 0x000fe20000000000 */
[C---:B--2---:R-:W-:Y:S01]  /*8540*/  IADD3 R0, P1, R17.reuse, R6, RZ ;  /* 0x0000000611007210 */ /* 0x044fe20007f3e0ff */
[----:B------:R-:W-:Y:S01]  /*8550*/  UMOV UR18, URZ ;  /* 0x0000003f00127c82 */ /* 0x000fe20008000000 */
[----:B------:R-:W-:Y:S01]  /*8560*/  R2UR UR19, R17 ;  /* 0x00000000111372ca */ /* 0x000fe200000e0000 */
[----:B------:R-:W2:Y:S01]  /*8570*/  LDC.64 R4, c[0x0][0x198] ;  /* 0x00006600ff047b82 */ /* 0x000ea20000000a00 */
[----:B------:R-:W-:-:S07]  /*8580*/  UMOV UR13, 0x20 ;  /* 0x00000020000d7882 */ /* 0x000fce0000000000 */
[----:B------:R-:W-:Y:S02]  /*8590*/  UIADD3 UR16, UR6, 0x18000, URZ ;  /* 0x0001800006107890 */ /* 0x000fe4000fffe03f */
[----:B------:R-:W-:Y:S02]  /*85a0*/  UIADD3 UR17, UR6, 0x30c30, URZ ;  /* 0x00030c3006117890 */ /* 0x000fe4000fffe03f */
[----:B------:R-:W-:Y:S01]  /*85b0*/  UIADD3 UR6, UR6, 0x20400, URZ ;  /* 0x0002040006067890 */ /* 0x000fe2000fffe03f */
[----:B---3--:R-:W-:-:S04]  /*85c0*/  LEA R2, P2, R0, R12, 0x2 ;  /* 0x0000000c00027211 */ /* 0x008fc800078410ff */
[----:B------:R-:W-:Y:S01]  /*85d0*/  UMOV UR7, UR17 ;  /* 0x0000001100077c82 */ /* 0x000fe20008000000 */
[----:B------:R-:W-:Y:S02]  /*85e0*/  R2UR UR8, R2 ;  /* 0x00000000020872ca */ /* 0x000fe400000e0000 */
[----:B------:R-:W-:Y:S01]  /*85f0*/  LEA.HI.X.SX32 R2, R17, R10, 0x1, P1 ;  /* 0x0000000a11027211 */ /* 0x000fe200008f0eff */
[----:B--2---:R-:W-:-:S03]  /*8600*/  IMAD.MOV.U32 R8, RZ, RZ, R4 ;  /* 0x000000ffff087224 */ /* 0x004fc600078e0004 */
        /* <DEDUP_REMOVED lines=11> */
.L_x_211:
[----:B------:R-:W-:Y:S05]  /*86c0*/  @P0 BRA `(.L_x_179) ;  /* 0x0000000000140947 */ /* 0x000fea0003800000 */
[----:B------:R-:W-:Y:S01]  /*86d0*/  ISETP.NE.AND P1, PT, R14, RZ, PT ;  /* 0x000000ff0e00720c */ /* 0x000fe20003f25270 */
[----:B------:R-:W-:-:S04]  /*86e0*/  IMAD.MOV.U32 R2, RZ, RZ, 0x4200 ;  /* 0x00004200ff027424 */ /* 0x000fc800078e00ff */
[----:B------:R3:W-:Y:S08]  /*86f0*/  SYNCS.ARRIVE.TRANS64 RZ, [R11+URZ+0x30c18], R2 ;  /* 0x030c18020bff79a7 */ /* 0x0007f0000800003f */
[----:B------:R-:W-:Y:S05]  /*8700*/  @!P1 BRA `(.L_x_179) ;  /* 0x0000000000049947 */ /* 0x000fea0003800000 */
[----:B------:R-:W-:Y:S01]  /*8710*/  BPT.TRAP 0x1 ;  /* 0x000000040000795c */ /* 0x000fe20000300000 */
.L_x_179:
[----:B------:R-:W-:Y:S01]  /*8720*/  VIADD R17, R17, 0x80 ;  /* 0x0000008011117836 */ /* 0x000fe20000000000 */
[----:B------:R-:W-:Y:S01]  /*8730*/  R2UR UR17, R11 ;  /* 0x000000000b1172ca */ /* 0x000fe200000e0000 */
[----:B------:R-:W-:Y:S01]  /*8740*/  UMOV UR14, 0x0 ;  /* 0x00000000000e7882 */ /* 0x000fe20000000000 */
[----:B---3--:R-:W-:Y:S01]  /*8750*/  IADD3 R2, P1, R8, 0xf0, RZ ;  /* 0x000000f008027810 */ /* 0x008fe20007f3e0ff */
[----:B------:R-:W-:Y:S01]  /*8760*/  UMOV UR15, 0x14f00000 ;  /* 0x14f00000000f7882 */ /* 0x000fe20000000000 */
[----:B------:R-:W-:Y:S01]  /*8770*/  R2UR UR19, R17 ;  /* 0x00000000111372ca */ /* 0x000fe200000e0000 */
[----:B------:R-:W-:Y:S01]  /*8780*/  UMOV UR18, URZ ;  /* 0x0000003f00127c82 */ /* 0x000fe20008000000 */
[----:B------:R-:W-:Y:S01]  /*8790*/  IADD3.X R3, RZ, R0, RZ, P1, !PT ;  /* 0x00000000ff037210 */ /* 0x000fe20000ffe4ff */
[----:B------:R-:W-:Y:S01]  /*87a0*/  UMOV UR13, 0x20 ;  /* 0x00000020000d7882 */ /* 0x000fe20000000000 */
[----:B------:R-:W-:Y:S02]  /*87b0*/  R2UR UR10, R2 ;  /* 0x00000000020a72ca */ /* 0x000fe400000e0000 */
[----:B------:R-:W-:-:S03]  /*87c0*/  R2UR UR11, R3 ;  /* 0x00000000030b72ca */ /* 0x000fc600000e0000 */
        /* <DEDUP_REMOVED lines=9> */
.L_x_212:
[----:B-123--:R-:W-:Y:S01]  /*8860*/  SHF.R.S32.HI R21, RZ, 0x1f, R17 ;  /* 0x0000001fff157819 */ /* 0x00efe20000011411 */
[----:B------:R-:W-:Y:S06]  /*8870*/  @P0 BRA `(.L_x_181) ;  /* 0x00000000001c0947 */ /* 0x000fec0003800000 */
[----:B------:R-:W-:-:S04]  /*8880*/  IMAD.MOV.U32 R14, RZ, RZ, 0x4200 ;  /* 0x00004200ff0e7424 */ /* 0x000fc800078e00ff */
[----:B------:R1:W-:Y:S02]  /*8890*/  SYNCS.ARRIVE.TRANS64 RZ, [R11+URZ+0x30c38], R14 ;  /* 0x030c380e0bff79a7 */ /* 0x0003e4000800003f */
[----:B-1----:R-:W1:Y:S02]  /*88a0*/  S2R R14, SR_TID.X ;  /* 0x00000000000e7919 */ /* 0x002e640000002100 */
[----:B-1----:R-:W-:-:S04]  /*88b0*/  LOP3.LUT R14, R14, 0x1f, RZ, 0xc0, !PT ;  /* 0x0000001f0e0e7812 */ /* 0x002fc800078ec0ff */
[----:B------:R-:W-:-:S13]  /*88c0*/  ISETP.NE.AND P1, PT, R14, RZ, PT ;  /* 0x000000ff0e00720c */ /* 0x000fda0003f25270 */
[----:B------:R-:W-:Y:S05]  /*88d0*/  @!P1 BRA `(.L_x_181) ;  /* 0x0000000000049947 */ /* 0x000fea0003800000 */
[----:B------:R-:W-:Y:S01]  /*88e0*/  BPT.TRAP 0x1 ;  /* 0x000000040000795c */ /* 0x000fe20000300000 */
.L_x_181:
        /* <DEDUP_REMOVED lines=24> */
.L_x_214:
[----:B------:R-:W-:Y:S05]  /*8a70*/  @P0 BRA `(.L_x_183) ;  /* 0x0000000000140947 */ /* 0x000fea0003800000 */
[----:B------:R-:W-:Y:S02]  /*8a80*/  ISETP.NE.AND P1, PT, R14, RZ, PT ;  /* 0x000000ff0e00720c */ /* 0x000fe40003f25270 */
[----:B-1----:R-:W-:-:S04]  /*8a90*/  MOV R4, 0x4200 ;  /* 0x0000420000047802 */ /* 0x002fc80000000f00 */
[----:B------:R2:W-:Y:S07]  /*8aa0*/  SYNCS.ARRIVE.TRANS64 RZ, [R11+URZ+0x30c10], R4 ;  /* 0x030c10040bff79a7 */ /* 0x0005ee000800003f */
[----:B------:R-:W-:Y:S05]  /*8ab0*/  @!P1 BRA `(.L_x_183) ;  /* 0x0000000000049947 */ /* 0x000fea0003800000 */
[----:B------:R-:W-:Y:S01]  /*8ac0*/  BPT.TRAP 0x1 ;  /* 0x000000040000795c */ /* 0x000fe20000300000 */
.L_x_183:
        /* <DEDUP_REMOVED lines=14> */
[----:B------:R-:W-:Y:S01]  /*8bb0*/  IMAD.U32 R15, RZ, RZ, UR6 ;  /* 0x00000006ff0f7e24 */ /* 0x000fe2000f8e00ff */
[----:B------:R-:W-:Y:S02]  /*8bc0*/  UIADD3 UR17, UR17, 0x30c10, URZ ;  /* 0x00030c1011117890 */ /* 0x000fe4000fffe03f */
[----:B------:R-:W-:-:S05]  /*8bd0*/  UIMAD.WIDE UR8, UR19, 0x4, UR4 ;  /* 0x00000004130878a5 */ /* 0x000fca000f8e0204 */
[----:B------:R-:W-:Y:S02]  /*8be0*/  UMOV UR11, UR17 ;  /* 0x00000011000b7c82 */ /* 0x000fe40008000000 */
[----:B------:R3:W-:Y:S02]  /*8bf0*/  UTMALDG.4D [UR16], [UR14], desc[UR22] ;  /* 0x000016100e0075b4 */ /* 0x0007e40008019000 */
[----:B------:R3:W-:Y:S02]  /*8c00*/  UBLKCP.S.G [UR10], [UR8], UR7 ;  /* 0x0000000a080073ba */ /* 0x0007e40008000207 */
[----:B---3--:R-:W-:Y:S05]  /*8c10*/  @P1 BRA `(.L_x_184) ;  /* 0xfffffff800101947 */ /* 0x008fea000383ffff */
[----:B------:R-:W-:-:S07]  /*8c20*/  MOV R5, UR19 ;  /* 0x0000001300057c02 */ /* 0x000fce0008000f00 */
.L_x_175:
[----:B------:R-:W-:-:S13]  /*8c30*/  ISETP.NE.AND P1, PT, R19, RZ, PT ;  /* 0x000000ff1300720c */ /* 0x000fda0003f25270 */
[----:B------:R-:W-:Y:S05]  /*8c40*/  @!P1 BRA `(.L_x_174) ;  /* 0x0000000000f09947 */ /* 0x000fea0003800000 */
[----:B------:R-:W-:-:S04]  /*8c50*/  SHF.L.U32 R12, R9, 0x1f, RZ ;  /* 0x0000001f090c7819 */ /* 0x000fc800000006ff */
[----:B------:R-:W3:Y:S02]  /*8c60*/  SYNCS.PHASECHK.TRANS64.TRYWAIT P1, [R11+URZ+0x30c40], R12 ;  /* 0x030c400c0b0075a7 */ /* 0x000ee4000802017f */
[----:B---3--:R-:W-:Y:S05]  /*8c70*/  @!P1 BRA `(.L_x_185) ;  /* 0x0000000c00509947 */ /* 0x008fea0003800000 */
.L_x_215:
[----:B------:R-:W-:Y:S05]  /*8c80*/  @P0 BRA `(.L_x_186) ;  /* 0x0000000000140947 */ /* 0x000fea0003800000 */
[----:B------:R-:W-:Y:S01]  /*8c90*/  ISETP.NE.AND P1, PT, R14, RZ, PT ;  /* 0x000000ff0e00720c */ /* 0x000fe20003f25270 */
[----:B-12---:R-:W-:-:S04]  /*8ca0*/  IMAD.MOV.U32 R4, RZ, RZ, 0x4200 ;  /* 0x00004200ff047424 */ /* 0x006fc800078e00ff */
[----:B------:R4:W-:Y:S08]  /*8cb0*/  SYNCS.ARRIVE.TRANS64 RZ, [R11+URZ+0x30c30], R4 ;  /* 0x030c30040bff79a7 */ /* 0x0009f0000800003f */
[----:B------:R-:W-:Y:S05]  /*8cc0*/  @!P1 BRA `(.L_x_186) ;  /* 0x0000000000049947 */ /* 0x000fea0003800000 */
[----:B------:R-:W-:Y:S01]  /*8cd0*/  BPT.TRAP 0x1 ;  /* 0x000000040000795c */ /* 0x000fe20000300000 */
.L_x_186:
        /* <DEDUP_REMOVED lines=26> */
.L_x_216:
[----:B------:R-:W-:Y:S05]  /*8e80*/  @P0 BRA `(.L_x_188) ;  /* 0x0000000000140947 */ /* 0x000fea0003800000 */
[----:B------:R-:W-:Y:S01]  /*8e90*/  ISETP.NE.AND P0, PT, R14, RZ, PT ;  /* 0x000000ff0e00720c */ /* 0x000fe20003f05270 */
[----:B------:R-:W-:-:S04]  /*8ea0*/  IMAD.MOV.U32 R4, RZ, RZ, 0x4200 ;  /* 0x00004200ff047424 */ /* 0x000fc800078e00ff */
[----:B------:R2:W-:Y:S08]  /*8eb0*/  SYNCS.ARRIVE.TRANS64 RZ, [R11+URZ+0x30c18], R4 ;  /* 0x030c18040bff79a7 */ /* 0x0005f0000800003f */
[----:B------:R-:W-:Y:S05]  /*8ec0*/  @!P0 BRA `(.L_x_188) ;  /* 0x0000000000048947 */ /* 0x000fea0003800000 */
[----:B------:R-:W-:Y:S01]  /*8ed0*/  BPT.TRAP 0x1 ;  /* 0x000000040000795c */ /* 0x000fe20000300000 */
.L_x_188:
        /* <DEDUP_REMOVED lines=8> */
[----:B------:R-:W-:-:S05]  /*8f60*/  IMAD.MOV.U32 R20, RZ, RZ, 0x1 ;  /* 0x00000001ff147424 */ /* 0x000fca00078e00ff */
[----:B------:R-:W-:Y:S02]  /*8f70*/  UIADD3 UR19, UR19, 0x80, URZ ;  /* 0x0000008013137890 */ /* 0x000fe4000fffe03f */
[----:B------:R-:W-:Y:S02]  /*8f80*/  UIADD3 UR8, UR17, 0x20200, URZ ;  /* 0x0002020011087890 */ /* 0x000fe4000fffe03f */
[----:B------:R-:W-:Y:S02]  /*8f90*/  UIADD3 UR16, UR17, 0x14000, URZ ;  /* 0x0001400011107890 */ /* 0x000fe4000fffe03f */
[----:B------:R-:W-:Y:S01]  /*8fa0*/  UIADD3 UR17, UR17, 0x30c18, URZ ;  /* 0x00030c1811117890 */ /* 0x000fe2000fffe03f */
[----:B------:R-:W-:Y:S01]  /*8fb0*/  MOV R5, UR19 ;  /* 0x0000001300057c02 */ /* 0x000fe20008000f00 */
[----:B------:R-:W-:-:S05]  /*8fc0*/  UIMAD.WIDE UR6, UR19, 0x4, UR4 ;  /* 0x00000004130678a5 */ /* 0x000fca000f8e0204 */
[----:B------:R-:W-:Y:S02]  /*8fd0*/  UMOV UR9, UR17 ;  /* 0x0000001100097c82 */ /* 0x000fe40008000000 */
[----:B------:R4:W-:Y:S02]  /*8fe0*/  UTMALDG.4D [UR16], [UR10], desc[UR14] ;  /* 0x00000e100a0075b4 */ /* 0x0009e40008019000 */
[----:B------:R4:W-:Y:S02]  /*8ff0*/  UBLKCP.S.G [UR8], [UR6], UR13 ;  /* 0x00000008060073ba */ /* 0x0009e4000800020d */
[----:B----4-:R-:W-:Y:S01]  /*9000*/  NOP ;  /* 0x0000000000007918 */ /* 0x010fe20000000000 */
.L_x_174:
[----:B------:R-:W4:Y:S01]  /*9010*/  S2R R2, SR_TID.X ;  /* 0x0000000000027919 */ /* 0x000f220000002100 */
[----:B------:R-:W-:Y:S01]  /*9020*/  IMAD R13, R20, 0x8, R11 ;  /* 0x00000008140d7824 */ /* 0x000fe200078e020b */
[----:B----4-:R-:W-:Y:S02]  /*9030*/  LOP3.LUT R3, R2, 0x7f, RZ, 0xc0, !PT ;  /* 0x0000007f02037812 */ /* 0x010fe400078ec0ff */
[----:B------:R-:W-:Y:S02]  /*9040*/  SHF.L.U32 R2, R9, 0x1f, RZ ;  /* 0x0000001f09027819 */ /* 0x000fe400000006ff */
[----:B------:R-:W-:Y:S02]  /*9050*/  ISETP.NE.AND P1, PT, R3, RZ, PT ;  /* 0x000000ff0300720c */ /* 0x000fe40003f25270 */
[----:B------:R-:W4:Y:S02]  /*9060*/  SYNCS.PHASECHK.TRANS64.TRYWAIT P0, [R13+URZ+0x30c40], R2 ;  /* 0x030c40020d0075a7 */ /* 0x000f24000800017f */
[----:B----4-:R-:W-:Y:S09]  /*9070*/  @!P0 BRA `(.L_x_189) ;  /* 0x0000000800788947 */ /* 0x010ff20003800000 */
.L_x_217:
[----:B------:R-:W-:Y:S05]  /*9080*/  @P1 BRA `(.L_x_190) ;  /* 0x0000000000181947 */ /* 0x000fea0003800000 */
[----:B------:R-:W5:Y:S01]  /*9090*/  S2R R3, SR_TID.X ;  /* 0x0000000000037919 */ /* 0x000f620000002100 */
[----:B----4-:R-:W-:-:S04]  /*90a0*/  MOV R2, 0x4200 ;  /* 0x0000420000027802 */ /* 0x010fc80000000f00 */
[----:B------:R4:W-:Y:S01]  /*90b0*/  SYNCS.ARRIVE.TRANS64 RZ, [R13+URZ+0x30c30], R2 ;  /* 0x030c30020dff79a7 */ /* 0x0009e2000800003f */
[----:B-----5:R-:W-:-:S13]  /*90c0*/  LOP3.LUT P0, RZ, R3, 0x1f, RZ, 0xc0, !PT ;  /* 0x0000001f03ff7812 */ /* 0x020fda000780c0ff */
[----:B----4-:R-:W-:Y:S05]  /*90d0*/  @!P0 BRA `(.L_x_190) ;  /* 0x0000000000048947 */ /* 0x010fea0003800000 */
[----:B--2---:R-:W-:Y:S01]  /*90e0*/  BPT.TRAP 0x1 ;  /* 0x000000040000795c */ /* 0x004fe20000300000 */
.L_x_190:
[----:B----4-:R-:W4:Y:S01]  /*90f0*/  LDC.64 R2, c[0x0][0x728] ;  /* 0x0001ca00ff027b82 */ /* 0x010f220000000a00 */
[C---:B------:R-:W-:Y:S01]  /*9100*/  IADD3 R6, P0, R5.reuse, R6, RZ ;  /* 0x0000000605067210 */ /* 0x040fe20007f1e0ff */
[C---:B-12---:R-:W-:Y:S01]  /*9110*/  IMAD R4, R20.reuse, 0x4000, R11 ;  /* 0x0000400014047824 */ /* 0x046fe200078e020b */
[----:B---3--:R-:W-:Y:S01]  /*9120*/  LEA R11, R20, R11, 0x9 ;  /* 0x0000000b140b7211 */ /* 0x008fe200078e48ff */
[----:B------:R-:W-:Y:S01]  /*9130*/  UMOV UR8, 0x0 ;  /* 0x0000000000087882 */ /* 0x000fe20000000000 */
        /* <DEDUP_REMOVED lines=16> */
[----:B------:R-:W-:Y:S01]  /*9240*/  R2UR UR6, R8 ;  /* 0x00000000080672ca */ /* 0x000fe200000e0000 */
[----:B------:R-:W-:Y:S01]  /*9250*/  IMAD.X R0, RZ, RZ, R0, P0 ;  /* 0x000000ffff007224 */ /* 0x000fe200000e0600 */
[----:B------:R-:W-:-:S04]  /*9260*/  R2UR UR15, R3 ;  /* 0x00000000030f72ca */ /* 0x000fc800000e0000 */
[----:B------:R-:W-:Y:S02]  /*9270*/  R2UR UR7, R0 ;  /* 0x00000000000772ca */ /* 0x000fe400000e0000 */
[----:B------:R-:W-:-:S04]  /*9280*/  IADD3 R0, R20, 0x1, RZ ;  /* 0x0000000114007810 */ /* 0x000fc80007ffe0ff */
[----:B------:R-:W-:-:S04]  /*9290*/  ISETP.NE.AND P0, PT, R0, 0x2, PT ;  /* 0x000000020000780c */ /* 0x000fc80003f05270 */
[----:B------:R-:W-:Y:S02]  /*92a0*/  SEL R2, RZ, 0x1, P0 ;  /* 0x00000001ff027807 */ /* 0x000fe40000000000 */
[----:B------:R-:W-:Y:S01]  /*92b0*/  SEL R0, R0, RZ, P0 ;  /* 0x000000ff00007207 */ /* 0x000fe20000000000 */
[----:B------:R1:W-:Y:S01]  /*92c0*/  UTMALDG.4D [UR16], [UR6], desc[UR8] ;  /* 0x00000810060075b4 */ /* 0x0003e20008019000 */
[----:B------:R-:W-:Y:S01]  /*92d0*/  LOP3.LUT R9, R9, R2, RZ, 0x3c, !PT ;  /* 0x0000000209097212 */ /* 0x000fe200078e3cff */
[----:B------:R1:W-:Y:S02]  /*92e0*/  UBLKCP.S.G [UR10], [UR14], UR13 ;  /* 0x0000000a0e0073ba */ /* 0x0003e4000800020d */
[----:B-1----:R-:W-:-:S04]  /*92f0*/  NOP ;  /* 0x0000000000007918 */ /* 0x002fc80000000000 */
.L_x_171:
[----:B------:R-:W-:Y:S05]  /*9300*/  BSYNC B0 ;  /* 0x0000000000007941 */ /* 0x000fea0003800000 */
.L_x_170:
[----:B------:R-:W-:-:S03]  /*9310*/  UMOV UR6, 0xffffffff ;  /* 0xffffffff00067882 */ /* 0x000fc60000000000 */
[----:B------:R-:W-:Y:S05]  /*9320*/  BRA.DIV UR6, `(.L_x_191) ;  /* 0x0000000606e07947 */ /* 0x000fea000b800000 */
[----:B------:R-:W-:-:S13]  /*9330*/  ELECT P0, URZ, PT ;  /* 0x00000000003f782f */ /* 0x000fda0003800000 */
.L_x_220:
[----:B------:R-:W-:Y:S05]  /*9340*/  @!P0 BRA `(.L_x_107) ;  /* 0x0000000000808947 */ /* 0x000fea0003800000 */
[----:B------:R-:W-:-:S04]  /*9350*/  LOP3.LUT R16, R16, 0x2, RZ, 0xfc, !PT ;  /* 0x0000000210107812 */ /* 0x000fc800078efcff */
[----:B------:R-:W-:-:S13]  /*9360*/  ISETP.NE.AND P0, PT, R16, 0x3, PT ;  /* 0x000000031000780c */ /* 0x000fda0003f05270 */
[----:B------:R-:W-:Y:S05]  /*9370*/  @!P0 BRA `(.L_x_192) ;  /* 0x0000000000048947 */ /* 0x000fea0003800000 */
[----:B------:R-:W-:Y:S01]  /*9380*/  BPT.TRAP 0x1 ;  /* 0x000000040000795c */ /* 0x000fe20000300000 */
.L_x_192:
[----:B------:R-:W1:Y:S01]  /*9390*/  S2R R3, SR_CgaCtaId ;  /* 0x0000000000037919 */ /* 0x000e620000008800 */
[----:B------:R-:W-:Y:S02]  /*93a0*/  MOV R2, 0x400 ;  /* 0x0000040000027802 */ /* 0x000fe40000000f00 */
[----:B------:R-:W-:Y:S02]  /*93b0*/  SHF.L.U32 R5, R9, 0x1f, RZ ;  /* 0x0000001f09057819 */ /* 0x000fe400000006ff */
[----:B-1----:R-:W-:Y:S01]  /*93c0*/  LEA R7, R3, R2, 0x18 ;  /* 0x0000000203077211 */ /* 0x002fe200078ec0ff */
[----:B------:R-:W-:-:S04]  /*93d0*/  VIADD R2, R0, 0x1 ;  /* 0x0000000100027836 */ /* 0x000fc80000000000 */
[----:B------:R-:W-:Y:S01]  /*93e0*/  VIADD R3, R7, 0x30c20 ;  /* 0x00030c2007037836 */ /* 0x000fe20000000000 */
[----:B------:R-:W-:-:S04]  /*93f0*/  ISETP.NE.AND P2, PT, R2, 0x2, PT ;  /* 0x000000020200780c */ /* 0x000fc80003f45270 */
[----:B------:R-:W-:Y:S02]  /*9400*/  LEA R6, R0, R3, 0x3 ;  /* 0x0000000300067211 */ /* 0x000fe400078e18ff */
[----:B------:R-:W-:Y:S02]  /*9410*/  SEL R4, RZ, 0x1, P2 ;  /* 0x00000001ff047807 */ /* 0x000fe40001000000 */
[----:B------:R-:W1:Y:S02]  /*9420*/  SYNCS.PHASECHK.TRANS64.TRYWAIT P1, [R6+URZ], R5 ;  /* 0x00000005060075a7 */ /* 0x000e64000802017f */
[----:B------:R-:W-:Y:S02]  /*9430*/  LOP3.LUT R9, R9, R4, RZ, 0x3c, !PT ;  /* 0x0000000409097212 */ /* 0x000fe400078e3cff */
[----:B------:R-:W-:Y:S02]  /*9440*/  SEL R4, R2, RZ, P2 ;  /* 0x000000ff02047207 */ /* 0x000fe40001000000 */
[----:B------:R-:W-:-:S02]  /*9450*/  SHF.L.U32 R2, R9, 0x1f, RZ ;  /* 0x0000001f09027819 */ /* 0x000fc400000006ff */
[----:B------:R-:W-:Y:S01]  /*9460*/  LEA R3, R4, R3, 0x3 ;  /* 0x0000000304037211 */ /* 0x000fe200078e18ff */
[----:B-1----:R-:W-:Y:S06]  /*9470*/  @!P1 BRA `(.L_x_193) ;  /* 0x0000000400b09947 */ /* 0x002fec0003800000 */
.L_x_221:
[----:B------:R-:W2:Y:S02]  /*9480*/  SYNCS.PHASECHK.TRANS64.TRYWAIT P1, [R3+URZ], R2 ;  /* 0x00000002030075a7 */ /* 0x000ea4000802017f */
[----:B--2---:R-:W-:Y:S05]  /*9490*/  @!P1 BRA `(.L_x_194) ;  /* 0x0000000400bc9947 */ /* 0x004fea0003800000 */
.L_x_222:
[----:B------:R-:W-:Y:S05]  /*94a0*/  @!P0 BRA `(.L_x_195) ;  /* 0x0000000000048947 */ /* 0x000fea0003800000 */
[----:B------:R-:W-:Y:S01]  /*94b0*/  BPT.TRAP 0x1 ;  /* 0x000000040000795c */ /* 0x000fe20000300000 */
.L_x_195:
[----:B--2---:R-:W-:-:S05]  /*94c0*/  VIADD R3, R7, 0x30c40 ;  /* 0x00030c4007037836 */ /* 0x004fca0000000000 */
[----:B------:R-:W-:-:S04]  /*94d0*/  LEA R0, R0, R3, 0x3 ;  /* 0x0000000300007211 */ /* 0x000fc800078e18ff */
[----:B------:R-:W2:Y:S02]  /*94e0*/  SYNCS.PHASECHK.TRANS64.TRYWAIT P0, [R0+URZ], R5 ;  /* 0x00000005000075a7 */ /* 0x000ea4000800017f */
[----:B--2---:R-:W-:Y:S05]  /*94f0*/  @!P0 BRA `(.L_x_196) ;  /* 0x0000000400b88947 */ /* 0x004fea0003800000 */
.L_x_223:
[----:B------:R-:W-:-:S07]  /*9500*/  IMAD R3, R4, 0x8, R3 ;  /* 0x0000000804037824 */ /* 0x000fce00078e0203 */
.L_x_197:
[----:B---3--:R3:W4:Y:S02]  /*9510*/  SYNCS.PHASECHK.TRANS64.TRYWAIT P0, [R3+URZ], R2 ;  /* 0x00000002030075a7 */ /* 0x008724000800017f */
[----:B----4-:R-:W-:Y:S05]  /*9520*/  @!P0 NANOSLEEP.SYNCS 0x989680 ;  /* 0x009896800000895d */ /* 0x010fea0003900000 */
[----:B------:R-:W4:Y:S02]  /*9530*/  @!P0 SYNCS.PHASECHK.TRANS64 P0, [R3+URZ], R2 ;  /* 0x00000002030085a7 */ /* 0x000f24000800007f */
[----:B----4-:R-:W-:Y:S05]  /*9540*/  @!P0 BRA `(.L_x_197) ;  /* 0xfffffffc00f08947 */ /* 0x010fea000383ffff */
.L_x_107:
[----:B------:R-:W-:Y:S05]  /*9550*/  BSYNC B6 ;  /* 0x0000000000067941 */ /* 0x000fea0003800000 */
.L_x_104:
[----:B------:R-:W-:Y:S05]  /*9560*/  EXIT ;  /* 0x000000000000794d */ /* 0x000fea0003800000 */
.L_x_112:
[----:B------:R-:W-:Y:S01]  /*9570*/  MOV R12, RZ ;  /* 0x000000ff000c7202 */ /* 0x000fe20000000f00 */
[----:B------:R-:W-:Y:S01]  /*9580*/  IMAD.MOV.U32 R11, RZ, RZ, 0x1f ;  /* 0x0000001fff0b7424 */ /* 0x000fe200078e00ff */
[----:B------:R-:W-:-:S07]  /*9590*/  MOV R15, 0xffffffff ;  /* 0xffffffff000f7802 */ /* 0x000fce0000000f00 */
[----:B------:R-:W-:Y:S05]  /*95a0*/  WARPSYNC.COLLECTIVE R15, `(.L_x_198) ;  /* 0x000000000f087348 */ /* 0x000fea0003c00000 */
[----:B------:R1:W2:Y:S02]  /*95b0*/  SHFL.IDX P6, R14, R13, R12, R11 ;  /* 0x0000000c0d0e7389 */ /* 0x0002a400000c000b */
[----:B-12---:R-:W-:Y:S01]  /*95c0*/  ENDCOLLECTIVE ;  /* 0x000000000000791b */ /* 0x006fe20003800000 */
.L_x_198:
[----:B------:R-:W-:Y:S05]  /*95d0*/  BRA `(.L_x_199) ;  /* 0xffffff7400707947 */ /* 0x000fea000383ffff */
.L_x_114:
[----:B--2---:R2:W3:Y:S02]  /*95e0*/  SYNCS.PHASECHK.TRANS64.TRYWAIT P0, [R2+URZ+0x30c00], R7 ;  /* 0x030c0007020075a7 */ /* 0x0044e4000800017f */
[----:B---3--:R-:W-:Y:S05]  /*95f0*/  @!P0 NANOSLEEP.SYNCS 0x989680 ;  /* 0x009896800000895d */ /* 0x008fea0003900000 */
[----:B------:R-:W3:Y:S02]  /*9600*/  @!P0 SYNCS.PHASECHK.TRANS64 P0, [R2+URZ+0x30c00], R7 ;  /* 0x030c0007020085a7 */ /* 0x000ee4000800007f */
[----:B---3--:R-:W-:Y:S05]  /*9610*/  @!P0 BRA `(.L_x_114) ;  /* 0xfffffffc00f08947 */ /* 0x008fea000383ffff */
[----:B------:R-:W-:Y:S05]  /*9620*/  BRA `(.L_x_113) ;  /* 0xffffff7400907947 */ /* 0x000fea000383ffff */
.L_x_119:
[----:B-1----:R1:W3:Y:S02]  /*9630*/  SYNCS.PHASECHK.TRANS64.TRYWAIT P1, [R21+URZ+0x30c10], R20 ;  /* 0x030c1014150075a7 */ /* 0x0022e4000802017f */
[----:B---3--:R-:W-:Y:S05]  /*9640*/  @!P1 NANOSLEEP.SYNCS 0x989680 ;  /* 0x009896800000995d */ /* 0x008fea0003900000 */
[----:B------:R-:W3:Y:S02]  /*9650*/  @!P1 SYNCS.PHASECHK.TRANS64 P1, [R21+URZ+0x30c10], R20 ;  /* 0x030c1014150095a7 */ /* 0x000ee4000802007f */
[----:B---3--:R-:W-:Y:S05]  /*9660*/  @!P1 BRA `(.L_x_119) ;  /* 0xfffffffc00f09947 */ /* 0x008fea000383ffff */
[----:B------:R-:W-:Y:S05]  /*9670*/  BRA `(.L_x_118) ;  /* 0xffffff7c00cc7947 */ /* 0x000fea000383ffff */
.L_x_123:
[----:B------:R1:W1:Y:S02]  /*9680*/  SYNCS.PHASECHK.TRANS64.TRYWAIT P1, [R21+URZ+0x30c30], R20 ;  /* 0x030c3014150075a7 */ /* 0x000264000802017f */
[----:B-1----:R-:W-:Y:S05]  /*9690*/  @!P1 NANOSLEEP.SYNCS 0x989680 ;  /* 0x009896800000995d */ /* 0x002fea0003900000 */
[----:B------:R-:W1:Y:S02]  /*96a0*/  @!P1 SYNCS.PHASECHK.TRANS64 P1, [R21+URZ+0x30c30], R20 ;  /* 0x030c3014150095a7 */ /* 0x000e64000802007f */
[----:B-1----:R-:W-:Y:S05]  /*96b0*/  @!P1 BRA `(.L_x_123) ;  /* 0xfffffffc00f09947 */ /* 0x002fea000383ffff */
[----:B------:R-:W-:Y:S05]  /*96c0*/  BRA `(.L_x_122) ;  /* 0xffffff8000d07947 */ /* 0x000fea000383ffff */
.L_x_138:
[----:B------:R-:W-:Y:S01]  /*96d0*/  BSSY B0, `(.L_x_200) ;  /* 0x0000005000007945 */ /* 0x000fe20003800000 */
[----:B------:R-:W-:-:S07]  /*96e0*/  IMAD.MOV.U32 R15, RZ, RZ, -0x1 ;  /* 0xffffffffff0f7424 */ /* 0x000fce00078e00ff */
[----:B------:R-:W-:Y:S05]  /*96f0*/  WARPSYNC.COLLECTIVE R15, `(.L_x_201) ;  /* 0x000000000f087348 */ /* 0x000fea0003c00000 */
[----:B------:R-:W-:Y:S01]  /*9700*/  NOP ;  /* 0x0000000000007918 */ /* 0x000fe20000000000 */
[----:B------:R-:W-:Y:S01]  /*9710*/  ENDCOLLECTIVE ;  /* 0x000000000000791b */ /* 0x000fe20003800000 */
.L_x_201:
[----:B------:R-:W-:Y:S05]  /*9720*/  BSYNC B0 ;  /* 0x0000000000007941 */ /* 0x000fea0003800000 */
.L_x_200:
[----:B------:R-:W-:Y:S05]  /*9730*/  BRA `(.L_x_202) ;  /* 0xffffffd400c87947 */ /* 0x000fea000383ffff */
.L_x_150:
[----:B------:R-:W-:Y:S01]  /*9740*/  BSSY B0, `(.L_x_203) ;  /* 0x0000005000007945 */ /* 0x000fe20003800000 */
[----:B------:R-:W-:-:S07]  /*9750*/  MOV R15, 0xffffffff ;  /* 0xffffffff000f7802 */ /* 0x000fce0000000f00 */
[----:B------:R-:W-:Y:S05]  /*9760*/  WARPSYNC.COLLECTIVE R15, `(.L_x_204) ;  /* 0x000000000f087348 */ /* 0x000fea0003c00000 */
[----:B------:R-:W-:Y:S01]  /*9770*/  NOP ;  /* 0x0000000000007918 */ /* 0x000fe20000000000 */
[----:B------:R-:W-:Y:S01]  /*9780*/  ENDCOLLECTIVE ;  /* 0x000000000000791b */ /* 0x000fe20003800000 */
.L_x_204:
[----:B------:R-:W-:Y:S05]  /*9790*/  BSYNC B0 ;  /* 0x0000000000007941 */ /* 0x000fea0003800000 */
.L_x_203:
[----:B------:R-:W-:Y:S05]  /*97a0*/  BRA `(.L_x_205) ;  /* 0xffffffd800e07947 */ /* 0x000fea000383ffff */
.L_x_163:
[----:B------:R-:W-:Y:S01]  /*97b0*/  BSSY B0, `(.L_x_206) ;  /* 0x0000005000007945 */ /* 0x000fe20003800000 */
[----:B------:R-:W-:-:S07]  /*97c0*/  IMAD.MOV.U32 R15, RZ, RZ, -0x1 ;  /* 0xffffffffff0f7424 */ /* 0x000fce00078e00ff */
[----:B------:R-:W-:Y:S05]  /*97d0*/  WARPSYNC.COLLECTIVE R15, `(.L_x_207) ;  /* 0x000000000f087348 */ /* 0x000fea0003c00000 */
[----:B------:R-:W-:Y:S01]  /*97e0*/  NOP ;  /* 0x0000000000007918 */ /* 0x000fe20000000000 */
[----:B------:R-:W-:Y:S01]  /*97f0*/  ENDCOLLECTIVE ;  /* 0x000000000000791b */ /* 0x000fe20003800000 */
.L_x_207:
[----:B------:R-:W-:Y:S05]  /*9800*/  BSYNC B0 ;  /* 0x0000000000007941 */ /* 0x000fea0003800000 */
.L_x_206:
[----:B------:R-:W-:Y:S05]  /*9810*/  BRA `(.L_x_208) ;  /* 0xffffffdc00fc7947 */ /* 0x000fea000383ffff */
.L_x_172:
[----:B-1----:R1:W2:Y:S02]  /*9820*/  SYNCS.PHASECHK.TRANS64.TRYWAIT P1, [R11+URZ+0x30c20], R0 ;  /* 0x030c20000b0075a7 */ /* 0x0022a4000802017f */
[----:B--2---:R-:W-:Y:S05]  /*9830*/  @!P1 NANOSLEEP.SYNCS 0x989680 ;  /* 0x009896800000995d */ /* 0x004fea0003900000 */
[----:B------:R-:W2:Y:S02]  /*9840*/  @!P1 SYNCS.PHASECHK.TRANS64 P1, [R11+URZ+0x30c20], R0 ;  /* 0x030c20000b0095a7 */ /* 0x000ea4000802007f */
[----:B--2---:R-:W-:Y:S05]  /*9850*/  @!P1 BRA `(.L_x_172) ;  /* 0xfffffffc00f09947 */ /* 0x004fea000383ffff */
[----:B------:R-:W-:Y:S05]  /*9860*/  BRA `(.L_x_209) ;  /* 0xffffffe400d47947 */ /* 0x000fea000383ffff */
.L_x_176:
[----:B-1----:R1:W2:Y:S02]  /*9870*/  SYNCS.PHASECHK.TRANS64.TRYWAIT P1, [R11+URZ+0x30c40], R21 ;  /* 0x030c40150b0075a7 */ /* 0x0022a4000802017f */
[----:B--2---:R-:W-:Y:S05]  /*9880*/  @!P1 NANOSLEEP.SYNCS 0x989680 ;  /* 0x009896800000995d */ /* 0x004fea0003900000 */
[----:B------:R-:W2:Y:S02]  /*9890*/  @!P1 SYNCS.PHASECHK.TRANS64 P1, [R11+URZ+0x30c40], R21 ;  /* 0x030c40150b0095a7 */ /* 0x000ea4000802007f */
[----:B--2---:R-:W-:Y:S05]  /*98a0*/  @!P1 BRA `(.L_x_176) ;  /* 0xfffffffc00f09947 */ /* 0x004fea000383ffff */
[----:B------:R-:W-:Y:S05]  /*98b0*/  BRA `(.L_x_210) ;  /* 0xffffffe800f47947 */ /* 0x000fea000383ffff */
.L_x_178:
[----:B--2---:R2:W3:Y:S02]  /*98c0*/  SYNCS.PHASECHK.TRANS64.TRYWAIT P1, [R11+URZ+0x30c28], R21 ;  /* 0x030c28150b0075a7 */ /* 0x0044e4000802017f */
[----:B---3--:R-:W-:Y:S05]  /*98d0*/  @!P1 NANOSLEEP.SYNCS 0x989680 ;  /* 0x009896800000995d */ /* 0x008fea0003900000 */
[----:B------:R-:W3:Y:S02]  /*98e0*/  @!P1 SYNCS.PHASECHK.TRANS64 P1, [R11+URZ+0x30c28], R21 ;  /* 0x030c28150b0095a7 */ /* 0x000ee4000802007f */
[----:B---3--:R-:W-:Y:S05]  /*98f0*/  @!P1 BRA `(.L_x_178) ;  /* 0xfffffffc00f09947 */ /* 0x008fea000383ffff */
[----:B------:R-:W-:Y:S05]  /*9900*/  BRA `(.L_x_211) ;  /* 0xffffffec006c7947 */ /* 0x000fea000383ffff */
.L_x_180:
[----:B---3--:R3:W4:Y:S02]  /*9910*/  SYNCS.PHASECHK.TRANS64.TRYWAIT P1, [R11+URZ+0x30c48], R21 ;  /* 0x030c48150b0075a7 */ /* 0x008724000802017f */
[----:B----4-:R-:W-:Y:S05]  /*9920*/  @!P1 NANOSLEEP.SYNCS 0x989680 ;  /* 0x009896800000995d */ /* 0x010fea0003900000 */
[----:B------:R-:W4:Y:S02]  /*9930*/  @!P1 SYNCS.PHASECHK.TRANS64 P1, [R11+URZ+0x30c48], R21 ;  /* 0x030c48150b0095a7 */ /* 0x000f24000802007f */
[----:B----4-:R-:W-:Y:S05]  /*9940*/  @!P1 BRA `(.L_x_180) ;  /* 0xfffffffc00f09947 */ /* 0x010fea000383ffff */
[----:B------:R-:W-:Y:S05]  /*9950*/  BRA `(.L_x_212) ;  /* 0xffffffec00c07947 */ /* 0x000fea000383ffff */
.L_x_182:
[----:B------:R-:W-:-:S07]  /*9960*/  SHF.L.U32 R4, R9, 0x1f, RZ ;  /* 0x0000001f09047819 */ /* 0x000fce00000006ff */
.L_x_213:
[----:B-1----:R1:W2:Y:S02]  /*9970*/  SYNCS.PHASECHK.TRANS64.TRYWAIT P1, [R11+URZ+0x30c20], R4 ;  /* 0x030c20040b0075a7 */ /* 0x0022a4000802017f */
[----:B--2---:R-:W-:Y:S05]  /*9980*/  @!P1 NANOSLEEP.SYNCS 0x989680 ;  /* 0x009896800000995d */ /* 0x004fea0003900000 */
[----:B------:R-:W2:Y:S02]  /*9990*/  @!P1 SYNCS.PHASECHK.TRANS64 P1, [R11+URZ+0x30c20], R4 ;  /* 0x030c20040b0095a7 */ /* 0x000ea4000802007f */
[----:B--2---:R-:W-:Y:S05]  /*99a0*/  @!P1 BRA `(.L_x_213) ;  /* 0xfffffffc00f09947 */ /* 0x004fea000383ffff */
[----:B------:R-:W-:Y:S05]  /*99b0*/  BRA `(.L_x_214) ;  /* 0xfffffff0002c7947 */ /* 0x000fea000383ffff */
.L_x_185:
[----:B---3--:R3:W4:Y:S02]  /*99c0*/  SYNCS.PHASECHK.TRANS64.TRYWAIT P1, [R11+URZ+0x30c40], R12 ;  /* 0x030c400c0b0075a7 */ /* 0x008724000802017f */
[----:B----4-:R-:W-:Y:S05]  /*99d0*/  @!P1 NANOSLEEP.SYNCS 0x989680 ;  /* 0x009896800000995d */ /* 0x010fea0003900000 */
[----:B------:R-:W4:Y:S02]  /*99e0*/  @!P1 SYNCS.PHASECHK.TRANS64 P1, [R11+URZ+0x30c40], R12 ;  /* 0x030c400c0b0095a7 */ /* 0x000f24000802007f */
[----:B----4-:R-:W-:Y:S05]  /*99f0*/  @!P1 BRA `(.L_x_185) ;  /* 0xfffffffc00f09947 */ /* 0x010fea000383ffff */
[----:B------:R-:W-:Y:S05]  /*9a00*/  BRA `(.L_x_215) ;  /* 0xfffffff0009c7947 */ /* 0x000fea000383ffff */
.L_x_187:
[----:B-1----:R1:W2:Y:S02]  /*9a10*/  SYNCS.PHASECHK.TRANS64.TRYWAIT P1, [R11+URZ+0x30c28], R12 ;  /* 0x030c280c0b0075a7 */ /* 0x0022a4000802017f */
[----:B--2---:R-:W-:Y:S05]  /*9a20*/  @!P1 NANOSLEEP.SYNCS 0x989680 ;  /* 0x009896800000995d */ /* 0x004fea0003900000 */
[----:B------:R-:W2:Y:S02]  /*9a30*/  @!P1 SYNCS.PHASECHK.TRANS64 P1, [R11+URZ+0x30c28], R12 ;  /* 0x030c280c0b0095a7 */ /* 0x000ea4000802007f */
[----:B--2---:R-:W-:Y:S05]  /*9a40*/  @!P1 BRA `(.L_x_187) ;  /* 0xfffffffc00f09947 */ /* 0x004fea000383ffff */
[----:B------:R-:W-:Y:S05]  /*9a50*/  BRA `(.L_x_216) ;  /* 0xfffffff400087947 */ /* 0x000fea000383ffff */
.L_x_189:
[----:B----4-:R4:W1:Y:S02]  /*9a60*/  SYNCS.PHASECHK.TRANS64.TRYWAIT P0, [R13+URZ+0x30c40], R2 ;  /* 0x030c40020d0075a7 */ /* 0x010864000800017f */
[----:B-1----:R-:W-:Y:S05]  /*9a70*/  @!P0 NANOSLEEP.SYNCS 0x989680 ;  /* 0x009896800000895d */ /* 0x002fea0003900000 */
[----:B------:R-:W1:Y:S02]  /*9a80*/  @!P0 SYNCS.PHASECHK.TRANS64 P0, [R13+URZ+0x30c40], R2 ;  /* 0x030c40020d0085a7 */ /* 0x000e64000800007f */
[----:B-1----:R-:W-:Y:S05]  /*9a90*/  @!P0 BRA `(.L_x_189) ;  /* 0xfffffffc00f08947 */ /* 0x002fea000383ffff */
[----:B------:R-:W-:Y:S05]  /*9aa0*/  BRA `(.L_x_217) ;  /* 0xfffffff400747947 */ /* 0x000fea000383ffff */
.L_x_191:
[----:B------:R-:W-:Y:S01]  /*9ab0*/  BSSY B0, `(.L_x_218) ;  /* 0x0000006000007945 */ /* 0x000fe20003800000 */
[----:B------:R-:W-:-:S07]  /*9ac0*/  MOV R15, 0xffffffff ;  /* 0xffffffff000f7802 */ /* 0x000fce0000000f00 */
[----:B------:R-:W-:Y:S05]  /*9ad0*/  WARPSYNC.COLLECTIVE R15, `(.L_x_219) ;  /* 0x000000000f0c7348 */ /* 0x000fea0003c00000 */
[----:B------:R-:W-:Y:S02]  /*9ae0*/  ELECT P6, UR62, PT ;  /* 0x00000000003e782f */ /* 0x000fe400038c0000 */
[----:B------:R-:W-:Y:S01]  /*9af0*/  MOV R14, UR62 ;  /* 0x0000003e000e7c02 */ /* 0x000fe20008000f00 */
[----:B------:R-:W-:Y:S10]  /*9b00*/  ENDCOLLECTIVE ;  /* 0x000000000000791b */ /* 0x000ff40003800000 */
.L_x_219:
[----:B------:R-:W-:Y:S05]  /*9b10*/  BSYNC B0 ;  /* 0x0000000000007941 */ /* 0x000fea0003800000 */
.L_x_218:
[----:B------:R-:W-:Y:S01]  /*9b20*/  PLOP3.LUT P0, PT, P6, PT, PT, 0x80, 0x0 ;  /* 0x000000000000781c */ /* 0x000fe2000370f070 */
[----:B------:R-:W-:-:S12]  /*9b30*/  BRA `(.L_x_220) ;  /* 0xfffffff800007947 */ /* 0x000fd8000383ffff */
.L_x_193:
[----:B-1----:R1:W2:Y:S02]  /*9b40*/  SYNCS.PHASECHK.TRANS64.TRYWAIT P1, [R6+URZ], R5 ;  /* 0x00000005060075a7 */ /* 0x0022a4000802017f */
[----:B--2---:R-:W-:Y:S05]  /*9b50*/  @!P1 NANOSLEEP.SYNCS 0x989680 ;  /* 0x009896800000995d */ /* 0x004fea0003900000 */
[----:B------:R-:W2:Y:S02]  /*9b60*/  @!P1 SYNCS.PHASECHK.TRANS64 P1, [R6+URZ], R5 ;  /* 0x00000005060095a7 */ /* 0x000ea4000802007f */
[----:B--2---:R-:W-:Y:S05]  /*9b70*/  @!P1 BRA `(.L_x_193) ;  /* 0xfffffffc00f09947 */ /* 0x004fea000383ffff */
[----:B------:R-:W-:Y:S05]  /*9b80*/  BRA `(.L_x_221) ;  /* 0xfffffff8003c7947 */ /* 0x000fea000383ffff */
.L_x_194:
[----:B--2---:R2:W3:Y:S02]  /*9b90*/  SYNCS.PHASECHK.TRANS64.TRYWAIT P1, [R3+URZ], R2 ;  /* 0x00000002030075a7 */ /* 0x0044e4000802017f */
[----:B---3--:R-:W-:Y:S05]  /*9ba0*/  @!P1 NANOSLEEP.SYNCS 0x989680 ;  /* 0x009896800000995d */ /* 0x008fea0003900000 */
[----:B------:R-:W3:Y:S02]  /*9bb0*/  @!P1 SYNCS.PHASECHK.TRANS64 P1, [R3+URZ], R2 ;  /* 0x00000002030095a7 */ /* 0x000ee4000802007f */
[----:B---3--:R-:W-:Y:S05]  /*9bc0*/  @!P1 BRA `(.L_x_194) ;  /* 0xfffffffc00f09947 */ /* 0x008fea000383ffff */
[----:B------:R-:W-:Y:S05]  /*9bd0*/  BRA `(.L_x_222) ;  /* 0xfffffff800307947 */ /* 0x000fea000383ffff */
.L_x_196:
[----:B--2---:R2:W3:Y:S02]  /*9be0*/  SYNCS.PHASECHK.TRANS64.TRYWAIT P0, [R0+URZ], R5 ;  /* 0x00000005000075a7 */ /* 0x0044e4000800017f */
[----:B---3--:R-:W-:Y:S05]  /*9bf0*/  @!P0 NANOSLEEP.SYNCS 0x989680 ;  /* 0x009896800000895d */ /* 0x008fea0003900000 */
[----:B------:R-:W3:Y:S02]  /*9c00*/  @!P0 SYNCS.PHASECHK.TRANS64 P0, [R0+URZ], R5 ;  /* 0x00000005000085a7 */ /* 0x000ee4000800007f */
[----:B---3--:R-:W-:Y:S05]  /*9c10*/  @!P0 BRA `(.L_x_196) ;  /* 0xfffffffc00f08947 */ /* 0x008fea000383ffff */
[----:B------:R-:W-:Y:S05]  /*9c20*/  BRA `(.L_x_223) ;  /* 0xfffffff800347947 */ /* 0x000fea000383ffff */
.L_x_224:
        /* <DEDUP_REMOVED lines=13> */
.L_x_7375:


//--------------------- .text._ZN7cutlass13device_kernelIN5flash11enable_sm90INS1_16FlashAttnBwdSm90INS1_25CollectiveMainloopBwdSm90ILi2ELi2ELi2EN4cute5tupleIJNS5_1CILi1EEES8_S8_EEENS6_IJNS7_ILi128EEESA_NS7_ILi64EEEEEENS_6half_tEfNS_4arch4Sm90ELb0ELb0ELb1ELb0ELb0ELb1ELb0ELb0ELi2ELi1ELi2ELi2ELb0EEENS1_24CollectiveEpilogueBwdGQAISC_fSF_Li256ELb0ELb0EEENS1_19SingleTileSchedulerILb0ELb0ELb0ELi128EEEEEEEEEvNT_6ParamsE --------------------------
	.section	.text._ZN7cutlass13device_kernelIN5flash11enable_sm90INS1_16FlashAttnBwdSm90INS1_25CollectiveMainloopBwdSm90ILi2ELi2ELi2EN4cute5tupleIJNS5_1CILi1EEES8_S8_EEENS6_IJNS7_ILi128EEESA_NS7_ILi64EEEEEENS_6half_tEfNS_4arch4Sm90ELb0ELb0ELb1ELb0ELb0ELb1ELb0ELb0ELi2ELi1ELi2ELi2ELb0EEENS1_24CollectiveEpilogueBwdGQAISC_fSF_Li256ELb0ELb0EEENS1_19SingleTileSchedulerILb0ELb0ELb0ELi128EEEEEEEEEvNT_6ParamsE,"ax",@progbits
	.align	128
.text._ZN7cutlass13device_kernelIN5flash11enable_sm90INS1_16FlashAttnBwdSm90INS1_25CollectiveMainloopBwdSm90ILi2ELi2ELi2EN4cute5tupleIJNS5_1CILi1EEES8_S8_EEENS6_IJNS7_ILi128EEESA_NS7_ILi64EEEEEENS_6half_tEfNS_4arch4Sm90ELb0ELb0ELb1ELb0ELb0ELb1ELb0ELb0ELi2ELi1ELi2ELi2ELb0EEENS1_24CollectiveEpilogueBwdGQAISC_fSF_Li256ELb0ELb0EEENS1_19SingleTileSchedulerILb0ELb0ELb0ELi128EEEEEEEEEvNT_6ParamsE:
        .type           _ZN7cutlass13device_kernelIN5flash11enable_sm90INS1_16FlashAttnBwdSm90INS1_25CollectiveMainloopBwdSm90ILi2ELi2ELi2EN4cute5tupleIJNS5_1CILi1EEES8_S8_EEENS6_IJNS7_ILi128EEESA_NS7_ILi64EEEEEENS_6half_tEfNS_4arch4Sm90ELb0ELb0ELb1ELb0ELb0ELb1ELb0ELb0ELi2ELi1ELi2ELi2ELb0EEENS1_24CollectiveEpilogueBwdGQAISC_fSF_Li256ELb0ELb0EEENS1_19SingleTileSchedulerILb0ELb0ELb0ELi128EEEEEEEEEvNT_6ParamsE,@function
        .size           _ZN7cutlass13device_kernelIN5flash11enable_sm90INS1_16FlashAttnBwdSm90INS1_25CollectiveMainloopBwdSm90ILi2ELi2ELi2EN4cute5tupleIJNS5_1CILi1EEES8_S8_EEENS6_IJNS7_ILi128EEESA_NS7_ILi64EEEEEENS_6half_tEfNS_4arch4Sm90ELb0ELb0ELb1ELb0ELb0ELb1ELb0ELb0ELi2ELi1ELi2ELi2ELb0EEENS1_24CollectiveEpilogueBwdGQAISC_fSF_Li256ELb0ELb0EEENS1_19SingleTileSchedulerILb0ELb0ELb0ELi128EEEEEEEEEvNT_6ParamsE,(.L_x_7376 - _ZN7cutlass13device_kernelIN5flash11enable_sm90INS1_16FlashAttnBwdSm90INS1_25CollectiveMainloopBwdSm90ILi2ELi2ELi2EN4cute5tupleIJNS5_1CILi1EEES8_S8_EEENS6_IJNS7_ILi128EEESA_NS7_ILi64EEEEEENS_6half_tEfNS_4arch4Sm90ELb0ELb0ELb1ELb0ELb0ELb1ELb0ELb0ELi2ELi1ELi2ELi2ELb0EEENS1_24CollectiveEpilogueBwdGQAISC_fSF_Li256ELb0ELb0EEENS1_19SingleTileSchedulerILb0ELb0ELb0ELi128EEEEEEEEEvNT_6ParamsE)
        .other          _ZN7cutlass13device_kernelIN5flash11enable_sm90INS1_16FlashAttnBwdSm90INS1_25CollectiveMainloopBwdSm90ILi2ELi2ELi2EN4cute5tupleIJNS5_1CILi1EEES8_S8_EEENS6_IJNS7_ILi128EEESA_NS7_ILi64EEEEEENS_6half_tEfNS_4arch4Sm90ELb0ELb0ELb1ELb0ELb0ELb1ELb0ELb0ELi2ELi1ELi2ELi2ELb0EEENS1_24CollectiveEpilogueBwdGQAISC_fSF_Li256ELb0ELb0EEENS1_19SingleTileSchedulerILb0ELb0ELb0ELi128EEEEEEEEEvNT_6ParamsE,@"STO_CUDA_ENTRY STV_DEFAULT"
_ZN7cutlass13device_kernelIN5flash11enable_sm90INS1_16FlashAttnBwdSm90INS1_25CollectiveMainloopBwdSm90ILi2ELi2ELi2EN4cute5tupleIJNS5_1CILi1EEES8_S8_EEENS6_IJNS7_ILi128EEESA_NS7_ILi64EEEEEENS_6half_tEfNS_4arch4Sm90ELb0ELb0ELb1ELb0ELb0ELb1ELb0ELb0ELi2ELi1ELi2ELi2ELb0EEENS1_24CollectiveEpilogueBwdGQAISC_fSF_Li256ELb0ELb0EEENS1_19SingleTileSchedulerILb0ELb0ELb0ELi128EEEEEEEEEvNT_6ParamsE:
        /* <DEDUP_REMOVED lines=14> */
[----:B------:R-:W-:-:S02]  /*00e0*/  UIADD3.X UR7, URZ, UR5, URZ, UP0, !UPT ;  /* 0x000000053f077290 */ /* 0x000fc400087fe43f */
[----:B------:R-:W-:Y:S02]  /*00f0*/  UIADD3.X UR9, URZ, UR5, URZ, UP1, !UPT ;  /* 0x000000053f097290 */ /* 0x000fe40008ffe43f */
[----:B------:R-:W-:Y:S02]  /*0100*/  UIADD3.X UR11, URZ, UR5, URZ, UP2, !UPT ;  /* 0x000000053f0b7290 */ /* 0x000fe400097fe43f */
[----:B------:R-:W-:-:S03]  /*0110*/  UIADD3.X UR5, URZ, UR5, URZ, UP3, !UPT ;  /* 0x000000053f057290 */ /* 0x000fc60009ffe43f */
[----:B------:R1:W-:Y:S02]  /*0120*/  UTMACCTL.PF [UR6] ;  /* 0x00000000060079b9 */ /* 0x0003e40008040000 */
[----:B------:R1:W-:Y:S02]  /*0130*/  UTMACCTL.PF [UR8] ;  /* 0x00000000080079b9 */ /* 0x0003e40008040000 */
[----:B------:R1:W-:Y:S02]  /*0140*/  UTMACCTL.PF [UR10] ;  /* 0x000000000a0079b9 */ /* 0x0003e40008040000 */
[----:B------:R1:W-:Y:S02]  /*0150*/  UTMACCTL.PF [UR4] ;  /* 0x00000000040079b9 */ /* 0x0003e40008040000 */
[----:B-1----:R-:W-:Y:S01]  /*0160*/  NOP ;  /* 0x0000000000007918 */ /* 0x002fe20000000000 */
.L_x_226:
[----:B------:R-:W-:Y:S05]  /*0170*/  BSYNC B0 ;  /* 0x0000000000007941 */ /* 0x000fea0003800000 */
.L_x_225:
        /* <DEDUP_REMOVED lines=34> */
.L_x_227:
        /* <DEDUP_REMOVED lines=22> */
.L_x_228:
[----:B---3--:R-:W-:Y:S01]  /*0500*/  ISETP.NE.AND P0, PT, R2, RZ, PT ;  /* 0x000000ff0200720c */ /* 0x008fe20003f05270 */
[----:B------:R-:W-:Y:S01]  /*0510*/  IMAD.MOV.U32 R16, RZ, RZ, 0x1 ;  /* 0x00000001ff107424 */ /* 0x000fe200078e00ff */
[----:B------:R-:W-:Y:S01]  /*0520*/  NOP ;  /* 0x0000000000007918 */ /* 0x000fe20000000000 */
[----:B------:R-:W-:Y:S03]  /*0530*/  BSSY B6, `(.L_x_229) ;  /* 0x0000851000067945 */ /* 0x000fe60003800000 */
[----:B------:R-:W-:Y:S01]  /*0540*/  SEL R16, R16, 0x2, !P0 ;  /* 0x0000000210107807 */ /* 0x000fe20004000000 */
[----:B-12-4-:R-:W-:Y:S06]  /*0550*/  BAR.SYNC.DEFER_BLOCKING 0x0 ;  /* 0x0000000000007b1d */ /* 0x016fec0000010000 */
[----:B------:R-:W-:Y:S05]  /*0560*/  @!P0 BRA `(.L_x_230) ;  /* 0x0000006000288947 */ /* 0x000fea0003800000 */
.L_x_231:
        /* <DEDUP_REMOVED lines=13> */
[----:B----4-:R-:W-:Y:S05]  /*0640*/  @!P0 BRA `(.L_x_232) ;  /* 0x0000008000fc8947 */ /* 0x010fea0003800000 */
        /* <DEDUP_REMOVED lines=21> */
.L_x_234:
        /* <DEDUP_REMOVED lines=15> */
.L_x_233:
        /* <DEDUP_REMOVED lines=22> */
.L_x_236:
        /* <DEDUP_REMOVED lines=15> */
.L_x_235:
[----:B------:R-:W-:Y:S01]  /*0ae0*/  SHF.R.S32.HI R3, RZ, 0x1f, R18 ;  /* 0x0000001fff037819 */ /* 0x000fe20000011412 */
[----:B------:R-:W-:-:S03]  /*0af0*/  UMOV UR4, 0xffffffff ;  /* 0xffffffff00047882 */ /* 0x000fc60000000000 */
[----:B------:R-:W-:-:S04]  /*0b00*/  LEA.HI R0, R3, R18, RZ, 0x7 ;  /* 0x0000001203007211 */ /* 0x000fc800078f38ff */
[----:B------:R-:W-:Y:S01]  /*0b10*/  SHF.R.S32.HI R13, RZ, 0x7, R0 ;  /* 0x00000007ff0d7819 */ /* 0x000fe20000011400 */
[----:B------:R-:W-:Y:S06]  /*0b20*/  BRA.DIV UR4, `(.L_x_237) ;  /* 0x0000007e04cc7947 */ /* 0x000fec000b800000 */
[----:B------:R1:W2:Y:S02]  /*0b30*/  SHFL.IDX PT, R14, R13, RZ, 0x1f ;  /* 0x00001fff0d0e7589 */ /* 0x0002a400000e0000 */
.L_x_306:
[----:B------:R-:W-:Y:S02]  /*0b40*/  SHF.L.U32 R9, RZ, 0x1f, RZ ;  /* 0x0000001fff097819 */ /* 0x000fe400000006ff */
[----:B--2---:R-:W-:Y:S02]  /*0b50*/  LEA.HI R4, R14, R14, RZ, 0x1 ;  /* 0x0000000e0e047211 */ /* 0x004fe400078f08ff */
[----:B------:R-:W2:Y:S01]  /*0b60*/  SYNCS.PHASECHK.TRANS64.TRYWAIT P0, [R2+URZ+0x30c00], R9 ;  /* 0x030c0009020075a7 */ /* 0x000ea2000800017f */
[----:B------:R-:W-:Y:S02]  /*0b70*/  LOP3.LUT R7, R0, 0xffffff80, RZ, 0xc0, !PT ;  /* 0xffffff8000077812 */ /* 0x000fe400078ec0ff */
[----:B------:R-:W-:-:S04]  /*0b80*/  LOP3.LUT R5, R4, 0xffffe, RZ, 0xc0, !PT ;  /* 0x000ffffe04057812 */ /* 0x000fc800078ec0ff */
[----:B------:R-:W-:Y:S01]  /*0b90*/  IADD3 R12, R14, -R5, RZ ;  /* 0x800000050e0c7210 */ /* 0x000fe20007ffe0ff */
[----:B--2---:R-:W-:Y:S06]  /*0ba0*/  @P0 BRA `(.L_x_238) ;  /* 0x0000000000080947 */ /* 0x004fec0003800000 */
[----:B------:R-:W2:Y:S02]  /*0bb0*/  SYNCS.PHASECHK.TRANS64.TRYWAIT P0, [R2+URZ+0x30c00], R9 ;  /* 0x030c0009020075a7 */ /* 0x000ea4000800017f */
[----:B--2---:R-:W-:Y:S05]  /*0bc0*/  @!P0 BRA `(.L_x_239) ;  /* 0x0000007c00c08947 */ /* 0x004fea0003800000 */
.L_x_238:
[----:B------:R-:W3:Y:S01]  /*0bd0*/  LDC R14, c[0x0][0x280] ;  /* 0x0000a000ff0e7b82 */ /* 0x000ee20000000800 */
[----:B------:R-:W-:Y:S01]  /*0be0*/  IMAD.IADD R0, R18, 0x1, -R7 ;  /* 0x0000000112007824 */ /* 0x000fe200078e0a07 */
[----:B------:R-:W-:Y:S02]  /*0bf0*/  CS2R R136, SRZ ;  /* 0x0000000000887805 */ /* 0x000fe4000001ff00 */
[----:B------:R-:W-:Y:S02]  /*0c00*/  CS2R R168, SRZ ;  /* 0x0000000000a87805 */ /* 0x000fe4000001ff00 */
[----:B------:R-:W-:Y:S01]  /*0c10*/  CS2R R170, SRZ ;  /* 0x0000000000aa7805 */ /* 0x000fe2000001ff00 */
[----:B------:R-:W-:Y:S01]  /*0c20*/  IMAD R11, R13, 0x400, R0 ;  /* 0x000004000d0b7824 */ /* 0x000fe200078e0200 */
[----:B------:R-:W-:Y:S02]  /*0c30*/  CS2R R172, SRZ ;  /* 0x0000000000ac7805 */ /* 0x000fe4000001ff00 */
[----:B------:R-:W-:-:S02]  /*0c40*/  CS2R R174, SRZ ;  /* 0x0000000000ae7805 */ /* 0x000fc4000001ff00 */
[----:B------:R-:W-:Y:S02]  /*0c50*/  CS2R R176, SRZ ;  /* 0x0000000000b07805 */ /* 0x000fe4000001ff00 */
[----:B------:R-:W-:Y:S02]  /*0c60*/  CS2R R178, SRZ ;  /* 0x0000000000b27805 */ /* 0x000fe4000001ff00 */
[----:B------:R-:W-:Y:S02]  /*0c70*/  SHF.L.U32 R11, R11, 0x2, RZ ;  /* 0x000000020b0b7819 */ /* 0x000fe400000006ff */
        /* <DEDUP_REMOVED lines=13> */
[----:B---3--:R-:W-:Y:S02]  /*0d50*/  ISETP.GE.AND P0, PT, R14, 0x1, PT ;  /* 0x000000010e00780c */ /* 0x008fe40003f06270 */
        /* <DEDUP_REMOVED lines=11> */
[----:B------:R-:W-:Y:S01]  /*0e10*/  CS2R R166, SRZ ;  /* 0x0000000000a67805 */ /* 0x000fe2000001ff00 */
[----:B------:R-:W-:Y:S01]  /*0e20*/  IMAD R11, R11, 0x4, R2 ;  /* 0x000000040b0b7824 */ /* 0x000fe200078e0202 */
[----:B------:R-:W-:Y:S06]  /*0e30*/  @!P0 BRA `(.L_x_240) ;  /* 0x0000004c00ac8947 */ /* 0x000fec0003800000 */
[CC--:B------:R-:W-:Y:S01]  /*0e40*/  LEA.HI R5, R3.reuse, R18.reuse, RZ, 0x5 ;  /* 0x0000001203057211 */ /* 0x0c0fe200078f28ff */
[----:B------:R-:W-:Y:S01]  /*0e50*/  IMAD.SHL.U32 R4, R18, 0x40, RZ ;  /* 0x0000004012047824 */ /* 0x000fe200078e00ff */
[CC--:B------:R-:W-:Y:S01]  /*0e60*/  LEA.HI R8, R3.reuse, R18.reuse, RZ, 0x4 ;  /* 0x0000001203087211 */ /* 0x0c0fe200078f20ff */
[----:B------:R-:W3:Y:S01]  /*0e70*/  S2R R20, SR_CTAID.X ;  /* 0x0000000000147919 */ /* 0x000ee20000002500 */
[CC--:B------:R-:W-:Y:S01]  /*0e80*/  LEA.HI R6, R3.reuse, R18.reuse, RZ, 0x2 ;  /* 0x0000001203067211 */ /* 0x0c0fe200078f10ff */
[----:B------:R-:W3:Y:S01]  /*0e90*/  LDC R25, c[0x0][0x290] ;  /* 0x0000a400ff197b82 */ /* 0x000ee20000000800 */
[----:B------:R-:W-:Y:S02]  /*0ea0*/  LEA.HI R15, R3, R18, RZ, 0x3 ;  /* 0x00000012030f7211 */ /* 0x000fe400078f18ff */
[----:B------:R-:W-:Y:S02]  /*0eb0*/  CS2R R198, SRZ ;  /* 0x0000000000c67805 */ /* 0x000fe4000001ff00 */
[----:B------:R-:W-:-:S02]  /*0ec0*/  LOP3.LUT R3, R5, 0xffffffe0, RZ, 0xc0, !PT ;  /* 0xffffffe005037812 */ /* 0x000fc400078ec0ff */
[----:B------:R-:W-:Y:S02]  /*0ed0*/  CS2R R196, SRZ ;  /* 0x0000000000c47805 */ /* 0x000fe4000001ff00 */
[----:B------:R-:W-:Y:S02]  /*0ee0*/  SHF.R.S32.HI R5, RZ, 0x5, R5 ;  /* 0x00000005ff057819 */ /* 0x000fe40000011405 */
[----:B------:R-:W-:Y:S02]  /*0ef0*/  CS2R R194, SRZ ;  /* 0x0000000000c27805 */ /* 0x000fe4000001ff00 */
[----:B--2---:R-:W-:Y:S02]  /*0f00*/  SHF.R.S32.HI R9, RZ, 0x4, R8 ;  /* 0x00000004ff097819 */ /* 0x004fe40000011408 */
[----:B------:R-:W-:Y:S02]  /*0f10*/  CS2R R192, SRZ ;  /* 0x0000000000c07805 */ /* 0x000fe4000001ff00 */
[----:B------:R-:W-:Y:S01]  /*0f20*/  LOP3.LUT R7, R6, 0xfffffffc, RZ, 0xc0, !PT ;  /* 0xfffffffc06077812 */ /* 0x000fe200078ec0ff */
[----:B------:R-:W-:Y:S01]  /*0f30*/  IMAD.SHL.U32 R5, R5, 0x10, RZ ;  /* 0x0000001005057824 */ /* 0x000fe200078e00ff */
[----:B------:R-:W-:-:S02]  /*0f40*/  IADD3 R14, R14, 0x7f, RZ ;  /* 0x0000007f0e0e7810 */ /* 0x000fc40007ffe0ff */
[----:B------:R-:W-:Y:S02]  /*0f50*/  CS2R R190, SRZ ;  /* 0x0000000000be7805 */ /* 0x000fe4000001ff00 */
[----:B------:R-:W-:Y:S01]  /*0f60*/  LEA.HI R8, R8, R9, RZ, 0x1 ;  /* 0x0000000908087211 */ /* 0x000fe200078f08ff */
[----:B------:R-:W-:Y:S01]  /*0f70*/  IMAD.IADD R10, R18, 0x1, -R7 ;  /* 0x00000001120a7824 */ /* 0x000fe200078e0a07 */
[----:B------:R-:W-:Y:S02]  /*0f80*/  LOP3.LUT R4, R4, 0x1c0, RZ, 0xc0, !PT ;  /* 0x000001c004047812 */ /* 0x000fe400078ec0ff */
[----:B------:R-:W-:Y:S02]  /*0f90*/  CS2R R188, SRZ ;  /* 0x0000000000bc7805 */ /* 0x000fe4000001ff00 */
[----:B------:R-:W-:Y:S02]  /*0fa0*/  SHF.R.S32.HI R17, RZ, 0x1f, R14 ;  /* 0x0000001fff117819 */ /* 0x000fe4000001140e */
[----:B------:R-:W-:-:S02]  /*0fb0*/  CS2R R186, SRZ ;  /* 0x0000000000ba7805 */ /* 0x000fc4000001ff00 */
[----:B------:R-:W-:Y:S02]  /*0fc0*/  IADD3 R3, R18, -R3, RZ ;  /* 0x8000000312037210 */ /* 0x000fe40007ffe0ff */
[----:B------:R-:W-:Y:S02]  /*0fd0*/  CS2R R184, SRZ ;  /* 0x0000000000b87805 */ /* 0x000fe4000001ff00 */
[----:B------:R-:W-:Y:S02]  /*0fe0*/  LOP3.LUT R8, R8, 0x7ffffe, RZ, 0xc0, !PT ;  /* 0x007ffffe08087812 */ /* 0x000fe400078ec0ff */
[----:B------:R-:W-:Y:S02]  /*0ff0*/  CS2R R182, SRZ ;  /* 0x0000000000b67805 */ /* 0x000fe4000001ff00 */
[----:B------:R-:W-:Y:S02]  /*1000*/  LOP3.LUT R18, R4, 0x30, R5, 0xf8, !PT ;  /* 0x0000003004127812 */ /* 0x000fe400078ef805 */
[----:B------:R-:W-:-:S02]  /*1010*/  CS2R R180, SRZ ;  /* 0x0000000000b47805 */ /* 0x000fc4000001ff00 */
[----:B------:R-:W-:Y:S02]  /*1020*/  LEA.HI R5, R13, R13, RZ, 0x1 ;  /* 0x0000000d0d057211 */ /* 0x000fe400078f08ff */
[----:B------:R-:W-:Y:S02]  /*1030*/  CS2R R178, SRZ ;  /* 0x0000000000b27805 */ /* 0x000fe4000001ff00 */
[----:B------:R-:W-:Y:S01]  /*1040*/  LEA.HI R23, R17, R14, RZ, 0x7 ;  /* 0x0000000e11177211 */ /* 0x000fe200078f38ff */
[----:B------:R-:W-:Y:S01]  /*1050*/  IMAD.IADD R14, R9, 0x1, -R8 ;  /* 0x00000001090e7824 */ /* 0x000fe200078e0a08 */
[----:B------:R-:W-:Y:S01]  /*1060*/  SHF.R.S32.HI R6, RZ, 0x1f, R3 ;  /* 0x0000001fff067819 */ /* 0x000fe20000011403 */
[----:B---3--:R-:W-:Y:S01]  /*1070*/  IMAD R20, R20, -0x80, R25 ;  /* 0xffffff8014147824 */ /* 0x008fe200078e0219 */
[----:B------:R-:W-:Y:S02]  /*1080*/  LOP3.LUT R8, R5, 0xfffffffe, RZ, 0xc0, !PT ;  /* 0xfffffffe05087812 */ /* 0x000fe400078ec0ff */
[----:B------:R-:W-:-:S02]  /*1090*/  CS2R R176, SRZ ;  /* 0x0000000000b07805 */ /* 0x000fc4000001ff00 */
[CC--:B------:R-:W-:Y:S02]  /*10a0*/  LEA.HI R5, R6.reuse, R3.reuse, RZ, 0x3 ;  /* 0x0000000306057211 */ /* 0x0c0fe400078f18ff */
[----:B------:R-:W-:Y:S02]  /*10b0*/  CS2R R174, SRZ ;  /* 0x0000000000ae7805 */ /* 0x000fe4000001ff00 */
[----:B------:R-:W-:Y:S01]  /*10c0*/  LEA.HI R7, R6, R3, RZ, 0x2 ;  /* 0x0000000306077211 */ /* 0x000fe200078f10ff */
[----:B------:R-:W-:Y:S01]  /*10d0*/  IMAD.IADD R21, R13, 0x1, -R8 ;  /* 0x000000010d157824 */ /* 0x000fe200078e0a08 */
[----:B------:R-:W-:Y:S02]  /*10e0*/  SHF.R.S32.HI R3, RZ, 0x1f, R0 ;  /* 0x0000001fff037819 */ /* 0x000fe40000011400 */
[----:B------:R-:W-:Y:S02]  /*10f0*/  CS2R R172, SRZ ;  /* 0x0000000000ac7805 */ /* 0x000fe4000001ff00 */
[----:B------:R-:W-:-:S02]  /*1100*/  SHF.R.U32.HI R8, RZ, 0x3, R4 ;  /* 0x00000003ff087819 */ /* 0x000fc40000011604 */
[----:B------:R-:W-:Y:S02]  /*1110*/  CS2R R170, SRZ ;  /* 0x0000000000aa7805 */ /* 0x000fe4000001ff00 */
[----:B------:R-:W-:Y:S02]  /*1120*/  LEA.HI R4, R3, R0, RZ, 0x2 ;  /* 0x0000000003047211 */ /* 0x000fe400078f10ff */
[----:B------:R-:W-:Y:S02]  /*1130*/  CS2R R168, SRZ ;  /* 0x0000000000a87805 */ /* 0x000fe4000001ff00 */
[----:B------:R-:W-:Y:S02]  /*1140*/  LOP3.LUT R15, R18, 0x8, R15, 0xf8, !PT ;  /* 0x00000008120f7812 */ /* 0x000fe400078ef80f */
[----:B------:R-:W-:Y:S02]  /*1150*/  CS2R R166, SRZ ;  /* 0x0000000000a67805 */ /* 0x000fe4000001ff00 */
[----:B------:R-:W-:-:S02]  /*1160*/  LOP3.LUT R9, R4, 0x7ffffffc, RZ, 0xc0, !PT ;  /* 0x7ffffffc04097812 */ /* 0x000fc400078ec0ff */
[----:B------:R-:W-:Y:S02]  /*1170*/  CS2R R164, SRZ ;  /* 0x0000000000a47805 */ /* 0x000fe4000001ff00 */
[----:B------:R-:W-:Y:S02]  /*1180*/  LEA R18, R13, R14, 0x4 ;  /* 0x0000000e0d127211 */ /* 0x000fe400078e20ff */
[----:B------:R-:W-:Y:S02]  /*1190*/  CS2R R162, SRZ ;  /* 0x0000000000a27805 */ /* 0x000fe4000001ff00 */
[----:B------:R-:W-:Y:S01]  /*11a0*/  LOP3.LUT R15, R15, R8, RZ, 0x3c, !PT ;  /* 0x000000080f0f7212 */ /* 0x000fe200078e3cff */
[----:B------:R-:W-:Y:S01]  /*11b0*/  IMAD.IADD R9, R0, 0x1, -R9 ;  /* 0x0000000100097824 */ /* 0x000fe200078e0a09 */
[----:B------:R-:W-:Y:S02]  /*11c0*/  LEA.HI R14, R3, R0, RZ, 0x5 ;  /* 0x00000000030e7211 */ /* 0x000fe400078f28ff */
[----:B------:R-:W-:-:S02]  /*11d0*/  CS2R R160, SRZ ;  /* 0x0000000000a07805 */ /* 0x000fc4000001ff00 */
[----:B------:R-:W-:Y:S01]  /*11e0*/  SHF.R.S32.HI R8, RZ, 0x2, R7 ;  /* 0x00000002ff087819 */ /* 0x000fe20000011407 */
[----:B------:R-:W-:Y:S01]  /*11f0*/  IMAD.U32 R0, R18, 0x200, R15 ;  /* 0x0000020012007824 */ /* 0x000fe200078e000f */
[--C-:B------:R-:W-:Y:S02]  /*1200*/  SHF.R.S32.HI R6, RZ, 0x3, R5.reuse ;  /* 0x00000003ff067819 */ /* 0x100fe40000011405 */
[----:B------:R-:W-:Y:S02]  /*1210*/  CS2R R158, SRZ ;  /* 0x00000000009e7805 */ /* 0x000fe4000001ff00 */
[----:B------:R-:W-:Y:S01]  /*1220*/  SHF.R.S32.HI R5, RZ, 0x1f, R5 ;  /* 0x0000001fff057819 */ /* 0x000fe20000011405 */
[----:B-1----:R-:W-:Y:S01]  /*1230*/  VIADD R13, R8, 0x10 ;  /* 0x00000010080d7836 */ /* 0x002fe20000000000 */
[----:B------:R-:W-:Y:S01]  /*1240*/  LEA.HI R7, R7, R8, RZ, 0x1 ;  /* 0x0000000807077211 */ /* 0x000fe200078f08ff */
[----:B------:R1:W-:Y:S01]  /*1250*/  STL [R1+0x4], R0 ;  /* 0x0000040001007387 */ /* 0x0003e20000100800 */
[----:B------:R-:W-:-:S02]  /*1260*/  LEA.HI R5, R5, R6, RZ, 0x4 ;  /* 0x0000000605057211 */ /* 0x000fc400078f20ff */
[----:B------:R-:W-:Y:S02]  /*1270*/  CS2R R156, SRZ ;  /* 0x00000000009c7805 */ /* 0x000fe4000001ff00 */
[----:B------:R-:W-:Y:S02]  /*1280*/  LOP3.LUT R7, R7, 0xfffffffe, RZ, 0xc0, !PT ;  /* 0xfffffffe07077812 */ /* 0x000fe400078ec0ff */
[----:B------:R-:W-:Y:S02]  /*1290*/  CS2R R154, SRZ ;  /* 0x00000000009a7805 */ /* 0x000fe4000001ff00 */
[----:B------:R-:W-:Y:S02]  /*12a0*/  LOP3.LUT R5, R5, 0x1ffffff0, RZ, 0xc0, !PT ;  /* 0x1ffffff005057812 */ /* 0x000fe400078ec0ff */
[----:B------:R-:W-:Y:S02]  /*12b0*/  CS2R R152, SRZ ;  /* 0x0000000000987805 */ /* 0x000fe4000001ff00 */
[C---:B------:R-:W-:Y:S01]  /*12c0*/  IADD3 R15, R8.reuse, 0x18, RZ ;  /* 0x00000018080f7810 */ /* 0x040fe20007ffe0ff */
[----:B------:R-:W-:Y:S01]  /*12d0*/  IMAD.IADD R7, R8, 0x1, -R7 ;  /* 0x0000000108077824 */ /* 0x000fe200078e0a07 */
[----:B------:R-:W-:Y:S01]  /*12e0*/  IADD3 R6, R6, -R5, RZ ;  /* 0x8000000506067210 */ /* 0x000fe20007ffe0ff */
[----:B-1----:R-:W-:Y:S01]  /*12f0*/  VIADD R0, R8, 0x8 ;  /* 0x0000000808007836 */ /* 0x002fe20000000000 */
[----:B------:R-:W-:-:S02]  /*1300*/  LEA.HI R8, R13, R13, RZ, 0x1 ;  /* 0x0000000d0d087211 */ /* 0x000fc400078f08ff */
[----:B------:R-:W-:Y:S02]  /*1310*/  CS2R R150, SRZ ;  /* 0x0000000000967805 */ /* 0x000fe4000001ff00 */
[----:B------:R-:W-:Y:S01]  /*1320*/  LEA.HI R17, R15, R15, RZ, 0x1 ;  /* 0x0000000f0f117211 */ /* 0x000fe200078f08ff */
[----:B------:R-:W-:Y:S01]  /*1330*/  IMAD R6, R6, 0x8, R7 ;  /* 0x0000000806067824 */ /* 0x000fe200078e0207 */
[----:B------:R-:W-:Y:S02]  /*1340*/  LEA.HI R3, R0, R0, RZ, 0x1 ;  /* 0x0000000000037211 */ /* 0x000fe400078f08ff */
[----:B------:R-:W-:Y:S02]  /*1350*/  CS2R R148, SRZ ;  /* 0x0000000000947805 */ /* 0x000fe4000001ff00 */
[----:B------:R-:W-:Y:S02]  /*1360*/  SHF.R.S32.HI R19, RZ, 0x5, R14 ;  /* 0x00000005ff137819 */ /* 0x000fe4000001140e */
[----:B------:R-:W-:-:S02]  /*1370*/  CS2R R146, SRZ ;  /* 0x0000000000927805 */ /* 0x000fc4000001ff00 */
[----:B------:R-:W-:Y:S01]  /*1380*/  LOP3.LUT R5, R3, 0xfffffffe, RZ, 0xc0, !PT ;  /* 0xfffffffe03057812 */ /* 0x000fe200078ec0ff */
[----:B------:R1:W-:Y:S01]  /*1390*/  STL [R1+0x14], R6 ;  /* 0x0000140601007387 */ /* 0x0003e20000100800 */
[----:B------:R-:W-:Y:S01]  /*13a0*/  LOP3.LUT R14, R8, 0xfffffffe, RZ, 0xc0, !PT ;  /* 0xfffffffe080e7812 */ /* 0x000fe200078ec0ff */
[----:B------:R-:W-:Y:S01]  /*13b0*/  IMAD R22, R19, -0x10, R20 ;  /* 0xfffffff013167824 */ /* 0x000fe200078e0214 */
[----:B------:R-:W-:Y:S01]  /*13c0*/  LOP3.LUT R18, R17, 0xfffffffe, RZ, 0xc0, !PT ;  /* 0xfffffffe11127812 */ /* 0x000fe200078ec0ff */
[----:B------:R-:W-:Y:S01]  /*13d0*/  IMAD.IADD R5, R0, 0x1, -R5 ;  /* 0x0000000100057824 */ /* 0x000fe200078e0a05 */
[--C-:B------:R-:W-:Y:S02]  /*13e0*/  SHF.R.S32.HI R0, RZ, 0x1, R3.reuse ;  /* 0x00000001ff007819 */ /* 0x100fe40000011403 */
[----:B------:R-:W-:Y:S02]  /*13f0*/  CS2R R144, SRZ ;  /* 0x0000000000907805 */ /* 0x000fe4000001ff00 */
[----:B------:R-:W-:Y:S01]  /*1400*/  IADD3 R14, R13, -R14, RZ ;  /* 0x8000000e0d0e7210 */ /* 0x000fe20007ffe0ff */
[----:B------:R-:W-:Y:S01]  /*1410*/  IMAD.IADD R18, R15, 0x1, -R18 ;  /* 0x000000010f127824 */ /* 0x000fe200078e0a12 */
[----:B------:R-:W-:-:S02]  /*1420*/  SHF.R.S32.HI R3, RZ, 0x1f, R3 ;  /* 0x0000001fff037819 */ /* 0x000fc40000011403 */
[----:B------:R-:W-:Y:S02]  /*1430*/  CS2R R142, SRZ ;  /* 0x00000000008e7805 */ /* 0x000fe4000001ff00 */
[--C-:B------:R-:W-:Y:S02]  /*1440*/  SHF.R.S32.HI R13, RZ, 0x1, R8.reuse ;  /* 0x00000001ff0d7819 */ /* 0x100fe40000011408 */
[----:B------:R-:W-:Y:S02]  /*1450*/  CS2R R140, SRZ ;  /* 0x00000000008c7805 */ /* 0x000fe4000001ff00 */
[----:B------:R-:W-:Y:S02]  /*1460*/  SHF.R.S32.HI R8, RZ, 0x1f, R8 ;  /* 0x0000001fff087819 */ /* 0x000fe40000011408 */
[----:B------:R-:W-:Y:S02]  /*1470*/  CS2R R138, SRZ ;  /* 0x00000000008a7805 */ /* 0x000fe4000001ff00 */
[----:B------:R-:W-:-:S02]  /*1480*/  SHF.R.S32.HI R15, RZ, 0x1, R17 ;  /* 0x00000001ff0f7819 */ /* 0x000fc40000011411 */
[----:B------:R-:W-:Y:S02]  /*1490*/  CS2R R136, SRZ ;  /* 0x0000000000887805 */ /* 0x000fe4000001ff00 */
[----:B------:R-:W-:Y:S02]  /*14a0*/  SHF.R.S32.HI R20, RZ, 0x1f, R17 ;  /* 0x0000001fff147819 */ /* 0x000fe40000011411 */
[----:B------:R-:W-:Y:S02]  /*14b0*/  LEA.HI R3, R3, R0, RZ, 0x4 ;  /* 0x0000000003037211 */ /* 0x000fe400078f20ff */
[----:B------:R-:W-:Y:S02]  /*14c0*/  LEA.HI R8, R8, R13, RZ, 0x4 ;  /* 0x0000000d08087211 */ /* 0x000fe400078f20ff */
[----:B------:R-:W-:Y:S02]  /*14d0*/  LEA.HI R20, R20, R15, RZ, 0x4 ;  /* 0x0000000f14147211 */ /* 0x000fe400078f20ff */
[----:B------:R-:W-:-:S02]  /*14e0*/  LOP3.LUT R3, R3, 0x1ffffff0, RZ, 0xc0, !PT ;  /* 0x1ffffff003037812 */ /* 0x000fc400078ec0ff */
[----:B------:R-:W-:Y:S02]  /*14f0*/  LOP3.LUT R8, R8, 0x1ffffff0, RZ, 0xc0, !PT ;  /* 0x1ffffff008087812 */ /* 0x000fe400078ec0ff */
[----:B------:R-:W-:Y:S01]  /*1500*/  LOP3.LUT R20, R20, 0x1ffffff0, RZ, 0xc0, !PT ;  /* 0x1ffffff014147812 */ /* 0x000fe200078ec0ff */
[----:B------:R-:W-:Y:S01]  /*1510*/  IMAD.IADD R0, R0, 0x1, -R3 ;  /* 0x0000000100007824 */ /* 0x000fe200078e0a03 */
[----:B------:R-:W-:Y:S02]  /*1520*/  IADD3 R13, R13, -R8, RZ ;  /* 0x800000080d0d7210 */ /* 0x000fe40007ffe0ff */
[----:B------:R-:W-:Y:S01]  /*1530*/  SHF.R.S32.HI R19, RZ, 0x2, R4 ;  /* 0x00000002ff137819 */ /* 0x000fe20000011404 */
[----:B------:R-:W-:Y:S01]  /*1540*/  IMAD.IADD R15, R15, 0x1, -R20 ;  /* 0x000000010f0f7824 */ /* 0x000fe200078e0a14 */
[----:B------:R-:W-:Y:S01]  /*1550*/  LEA R5, R0, R5, 0x3 ;  /* 0x0000000500057211 */ /* 0x000fe200078e18ff */
[----:B------:R-:W-:Y:S01]  /*1560*/  IMAD R3, R13, 0x8, R14 ;  /* 0x000000080d037824 */ /* 0x000fe200078e020e */
[----:B------:R-:W-:Y:S01]  /*1570*/  SHF.R.S32.HI R4, RZ, 0x1f, R4 ;  /* 0x0000001fff047819 */ /* 0x000fe20000011404 */
[----:B------:R-:W-:Y:S01]  /*1580*/  IMAD R0, R15, 0x8, R18 ;  /* 0x000000080f007824 */ /* 0x000fe200078e0212 */
[----:B------:R-:W-:Y:S01]  /*1590*/  LOP3.LUT R7, R16, 0x1, RZ, 0xfc, !PT ;  /* 0x0000000110077812 */ /* 0x000fe200078efcff */
[----:B------:R2:W-:Y:S01]  /*15a0*/  STL [R1+0x10], R5 ;  /* 0x0000100501007387 */ /* 0x0005e20000100800 */
[----:B------:R-:W-:-:S02]  /*15b0*/  LEA.HI R4, R4, R19, RZ, 0x3 ;  /* 0x0000001304047211 */ /* 0x000fc400078f18ff */
[----:B-1----:R-:W-:Y:S01]  /*15c0*/  MOV R6, RZ ;  /* 0x000000ff00067202 */ /* 0x002fe20000000f00 */
[----:B------:R-:W-:Y:S01]  /*15d0*/  STL [R1+0xc], R3 ;  /* 0x00000c0301007387 */ /* 0x000fe20000100800 */
[----:B------:R-:W-:-:S03]  /*15e0*/  LOP3.LUT R4, R4, 0xfffffff8, RZ, 0xc0, !PT ;  /* 0xfffffff804047812 */ /* 0x000fc600078ec0ff */
[----:B------:R1:W-:Y:S01]  /*15f0*/  STL [R1+0x8], R0 ;  /* 0x0000080001007387 */ /* 0x0003e20000100800 */
[----:B------:R-:W-:-:S05]  /*1600*/  IADD3 R4, R22, R4, -R19 ;  /* 0x0000000416047210 */ /* 0x000fca0007ffe813 */
[----:B------:R-:W-:Y:S01]  /*1610*/  IMAD R8, R21, -0x40, R4 ;  /* 0xffffffc015087824 */ /* 0x000fe200078e0204 */
[----:B--2---:R-:W-:Y:S02]  /*1620*/  CS2R R4, SRZ ;  /* 0x0000000000047805 */ /* 0x004fe4000001ff00 */
[----:B-1----:R-:W-:-:S05]  /*1630*/  SHF.R.S32.HI R0, RZ, 0x7, R23 ;  /* 0x00000007ff007819 */ /* 0x002fca0000011417 */
[----:B------:R1:W-:Y:S02]  /*1640*/  STL [R1], R0 ;  /* 0x0000000001007387 */ /* 0x0003e40000100800 */
.L_x_251:
[----:B------:R-:W-:-:S13]  /*1650*/  ISETP.NE.AND P0, PT, R7, 0x3, PT ;  /* 0x000000030700780c */ /* 0x000fda0003f05270 */
[----:B------:R-:W-:Y:S05]  /*1660*/  @!P0 BRA `(.L_x_241) ;  /* 0x0000000000048947 */ /* 0x000fea0003800000 */
[----:B------:R-:W-:Y:S01]  /*1670*/  BPT.TRAP 0x1 ;  /* 0x000000040000795c */ /* 0x000fe20000300000 */
.L_x_241:
[----:B------:R-:W-:Y:S01]  /*1680*/  IMAD R3, R4, 0x8, R2 ;  /* 0x0000000804037824 */ /* 0x000fe200078e0202 */
[----:B------:R-:W-:-:S04]  /*1690*/  SHF.L.U32 R22, R5, 0x1f, RZ ;  /* 0x0000001f05167819 */ /* 0x000fc800000006ff */
[----:B------:R2:W3:Y:S01]  /*16a0*/  SYNCS.PHASECHK.TRANS64.TRYWAIT P1, [R3+URZ+0x30c10], R22 ;  /* 0x030c1016030075a7 */ /* 0x0004e2000802017f */
[----:B------:R-:W-:Y:S05]  /*16b0*/  @!P0 BRA `(.L_x_242) ;  /* 0x0000000000048947 */ /* 0x000fea0003800000 */
[----:B------:R-:W-:Y:S01]  /*16c0*/  BPT.TRAP 0x1 ;  /* 0x000000040000795c */ /* 0x000fe20000300000 */
.L_x_242:
[----:B-1----:R-:W-:-:S05]  /*16d0*/  VIADD R0, R2, 0x10000 ;  /* 0x0001000002007836 */ /* 0x002fca0000000000 */
[----:B------:R-:W-:-:S04]  /*16e0*/  SHF.R.U32.HI R0, RZ, 0x4, R0 ;  /* 0x00000004ff007819 */ /* 0x000fc80000011600 */
[----:B------:R-:W-:Y:S01]  /*16f0*/  LOP3.LUT R0, R0, 0x3fff, RZ, 0xc0, !PT ;  /* 0x00003fff00007812 */ /* 0x000fe200078ec0ff */
[----:B---3--:R-:W-:Y:S06]  /*1700*/  @P1 BRA `(.L_x_243) ;  /* 0x0000000000081947 */ /* 0x008fec0003800000 */
[----:B------:R-:W1:Y:S02]  /*1710*/  SYNCS.PHASECHK.TRANS64.TRYWAIT P1, [R3+URZ+0x30c10], R22 ;  /* 0x030c1016030075a7 */ /* 0x000e64000802017f */
[----:B-1----:R-:W-:Y:S05]  /*1720*/  @!P1 BRA `(.L_x_244) ;  /* 0x0000007000fc9947 */ /* 0x002fea0003800000 */
.L_x_243:
[----:B------:R-:W-:Y:S05]  /*1730*/  WARPSYNC.ALL ;  /* 0x0000000000007948 */ /* 0x000fea0003800000 */
[----:B------:R-:W-:Y:S02]  /*1740*/  LOP3.LUT R13, R0, 0x10000, RZ, 0xfc, !PT ;  /* 0x00010000000d7812 */ /* 0x000fe400078efcff */
[----:B------:R-:W-:Y:S01]  /*1750*/  LEA R14, R12, R2, 0xd ;  /* 0x000000020c0e7211 */ /* 0x000fe200078e68ff */
[----:B------:R-:W3:Y:S03]  /*1760*/  LDL R18, [R1+0x14] ;  /* 0x0000140001127983 */ /* 0x000ee60000100800 */
        /* <DEDUP_REMOVED lines=34> */
[C---:B-----5:R-:W-:Y:S01]  /*1990*/  LEA R16, R4.reuse, R16, 0x7 ;  /* 0x0000001004107211 */ /* 0x060fe200078e38ff */
[C---:B----4-:R-:W-:Y:S02]  /*19a0*/  IMAD R20, R4.reuse, 0x80, R15 ;  /* 0x0000008004147824 */ /* 0x050fe400078e020f */
[----:B--2---:R-:W-:Y:S01]  /*19b0*/  IMAD R18, R4, 0x80, R17 ;  /* 0x0000008004127824 */ /* 0x004fe200078e0211 */
[C---:B------:R-:W-:Y:S01]  /*19c0*/  LEA R13, R9.reuse, R14, 0x1 ;  /* 0x0000000e090d7211 */ /* 0x040fe200078e08ff */
[C---:B------:R-:W-:Y:S01]  /*19d0*/  IMAD R15, R9.reuse, 0x2, R16 ;  /* 0x00000002090f7824 */ /* 0x040fe200078e0210 */
[C---:B------:R-:W-:Y:S01]  /*19e0*/  LEA R21, R9.reuse, R20, 0x1 ;  /* 0x0000001409157211 */ /* 0x040fe200078e08ff */
[----:B------:R-:W-:-:S02]  /*19f0*/  IMAD R19, R9, 0x2, R18 ;  /* 0x0000000209137824 */ /* 0x000fc400078e0212 */
[--C-:B------:R-:W-:Y:S02]  /*1a00*/  IMAD R202, R13, 0x4, R2.reuse ;  /* 0x000000040dca7824 */ /* 0x100fe400078e0202 */
[--C-:B------:R-:W-:Y:S01]  /*1a10*/  IMAD R23, R15, 0x4, R2.reuse ;  /* 0x000000040f177824 */ /* 0x100fe200078e0202 */
[----:B------:R-:W-:Y:S01]  /*1a20*/  LEA R17, R19, R2, 0x2 ;  /* 0x0000000213117211 */ /* 0x000fe200078e10ff */
[----:B------:R-:W-:Y:S01]  /*1a30*/  IMAD R14, R21, 0x4, R2 ;  /* 0x00000004150e7824 */ /* 0x000fe200078e0202 */
[----:B------:R-:W-:Y:S02]  /*1a40*/  WARPGROUP.DEPBAR.LE gsb0, 0x0 ;  /* 0x00008000000079c5 */ /* 0x000fe40000010000 */
[----:B------:R-:W-:-:S06]  /*1a50*/  WARPGROUP.ARRIVE ;  /* 0x00000000000079c5 */ /* 0x000fcc0000000000 */
[----:B------:R-:W-:Y:S01]  /*1a60*/  HGMMA.64x128x16.F32 R72, gdesc[UR4], R72, gsb0 ;  /* 0x01e00000044879f0 */ /* 0x000fe20008000848 */
[----:B------:R-:W-:-:S05]  /*1a70*/  VIADD R18, R2, 0x20000 ;  /* 0x0002000002127836 */ /* 0x000fca0000000000 */
[-C--:B------:R-:W-:Y:S01]  /*1a80*/  LEA R200, R13, R18.reuse, 0x2 ;  /* 0x000000120dc87211 */ /* 0x080fe200078e10ff */
[--C-:B------:R-:W-:Y:S01]  /*1a90*/  IMAD R13, R15, 0x4, R18.reuse ;  /* 0x000000040f0d7824 */ /* 0x100fe200078e0212 */
[----:B------:R-:W-:Y:S01]  /*1aa0*/  LEA R15, R21, R18, 0x2 ;  /* 0x00000012150f7211 */ /* 0x000fe200078e10ff */
        /* <DEDUP_REMOVED lines=8> */
.L_x_245:
[----:B------:R1:W1:Y:S01]  /*1b30*/  SYNCS.PHASECHK.TRANS64.TRYWAIT P1, [R3+URZ+0x30c30], R22 ;  /* 0x030c3016030075a7 */ /* 0x000262000802017f */
[----:B------:R-:W-:Y:S05]  /*1b40*/  @!P0 BRA `(.L_x_246) ;  /* 0x0000000000048947 */ /* 0x000fea0003800000 */
[----:B------:R-:W-:Y:S01]  /*1b50*/  BPT.TRAP 0x1 ;  /* 0x000000040000795c */ /* 0x000fe20000300000 */
.L_x_246:
[----:B-1----:R-:W-:Y:S05]  /*1b60*/  @P1 BRA `(.L_x_247) ;  /* 0x0000000000081947 */ /* 0x002fea0003800000 */
[----:B------:R-:W1:Y:S02]  /*1b70*/  SYNCS.PHASECHK.TRANS64.TRYWAIT P1, [R3+URZ+0x30c30], R22 ;  /* 0x030c3016030075a7 */ /* 0x000e64000802017f */
[----:B-1----:R-:W-:Y:S05]  /*1b80*/  @!P1 BRA `(.L_x_248) ;  /* 0x0000006c00f89947 */ /* 0x002fea0003800000 */
.L_x_247:
        /* <DEDUP_REMOVED lines=17> */
[----:B------:R-:W-:Y:S01]  /*1ca0*/  FMUL.FTZ R201, R78, UR10 ;  /* 0x0000000a4ec97c20 */ /* 0x000fe20008410000 */
[----:B------:R-:W-:-:S02]  /*1cb0*/  IMAD R25, R4, 0x400, R25 ;  /* 0x0000040004197824 */ /* 0x000fc400078e0219 */
[----:B------:R-:W-:Y:S01]  /*1cc0*/  FMUL.FTZ R221, R79, UR10 ;  /* 0x0000000a4fdd7c20 */ /* 0x000fe20008410000 */
        /* <DEDUP_REMOVED lines=14> */
[----:B------:R-:W2:Y:S01]  /*1db0*/  MUFU.TANH R20, R20 ;  /* 0x0000001400147308 */ /* 0x000ea20000002400 */
[----:B------:R-:W-:Y:S01]  /*1dc0*/  IADD3 R218, R10, 0x4, RZ ;  /* 0x000000040ada7810 */ /* 0x000fe20007ffe0ff */
[----:B------:R-:W-:Y:S01]  /*1dd0*/  UMOV UR6, UR8 ;  /* 0x0000000800067c82 */ /* 0x000fe20008000000 */
[----:B------:R-:W-:Y:S01]  /*1de0*/  STL [R1+0xac], R198 ;  /* 0x0000acc601007387 */ /* 0x000fe20000100800 */
[----:B------:R-:W-:Y:S01]  /*1df0*/  HGMMA.64x128x16.F32 R24, gdesc[UR4], RZ, !UPT, gsb0 ;  /* 0x01e00000041879f0 */ /* 0x000fe2000c0008ff */
[----:B------:R-:W-:Y:S01]  /*1e00*/  UIADD3 UR6, UR8, 0x2, URZ ;  /* 0x0000000208067890 */ /* 0x000fe2000fffe03f */
[----:B------:R-:W-:Y:S01]  /*1e10*/  FMUL.FTZ R109, R109, UR10 ;  /* 0x0000000a6d6d7c20 */ /* 0x000fe20008410000 */
[----:B------:R-:W-:Y:S01]  /*1e20*/  UIADD3 UR4, UR9, 0x2, URZ ;  /* 0x0000000209047890 */ /* 0x000fe2000fffe03f */
[----:B------:R-:W-:Y:S01]  /*1e30*/  STL [R1+0xa8], R197 ;  /* 0x0000a8c501007387 */ /* 0x000fe20000100800 */
[----:B------:R-:W-:Y:S01]  /*1e40*/  UMOV UR7, 0x40000040 ;  /* 0x4000004000077882 */ /* 0x000fe20000000000 */
[----:B------:R-:W-:Y:S01]  /*1e50*/  UMOV UR5, 0x40000040 ;  /* 0x4000004000057882 */ /* 0x000fe20000000000 */
[----:B-1----:R1:W-:Y:S01]  /*1e60*/  MUFU.TANH R12, R92 ;  /* 0x0000005c000c7308 */ /* 0x0023e20000002400 */
[----:B------:R-:W-:Y:S01]  /*1e70*/  STL [R1+0xa4], R196 ;  /* 0x0000a4c401007387 */ /* 0x000fe20000100800 */
[----:B------:R-:W-:Y:S01]  /*1e80*/  FMUL.FTZ R236, R89, UR10 ;  /* 0x0000000a59ec7c20 */ /* 0x000fe20008410000 */
[----:B------:R-:W-:Y:S01]  /*1e90*/  FMUL.FTZ R232, R88, UR10 ;  /* 0x0000000a58e87c20 */ /* 0x000fe20008410000 */
[----:B------:R-:W-:Y:S01]  /*1ea0*/  ISETP.GT.AND P1, PT, R8, 0x8, PT ;  /* 0x000000080800780c */ /* 0x000fe20003f24270 */
[----:B------:R-:W-:Y:S01]  /*1eb0*/  STL [R1+0xa0], R195 ;  /* 0x0000a0c301007387 */ /* 0x000fe20000100800 */
[----:B------:R-:W-:Y:S01]  /*1ec0*/  FMUL.FTZ R108, R108, UR10 ;  /* 0x0000000a6c6c7c20 */ /* 0x000fe20008410000 */
[----:B------:R-:W-:Y:S01]  /*1ed0*/  ISETP.GT.AND P2, PT, R8, RZ, PT ;  /* 0x000000ff0800720c */ /* 0x000fe20003f44270 */
[----:B------:R-:W3:Y:S01]  /*1ee0*/  MUFU.TANH R18, R18 ;  /* 0x0000001200127308 */ /* 0x000ee20000002400 */
[----:B------:R-:W-:Y:S01]  /*1ef0*/  STL [R1+0x9c], R194 ;  /* 0x00009cc201007387 */ /* 0x000fe20000100800 */
[----:B------:R-:W-:Y:S01]  /*1f00*/  FMUL.FTZ R231, R91, UR10 ;  /* 0x0000000a5be77c20 */ /* 0x000fe20008410000 */
[----:B------:R-:W-:Y:S01]  /*1f10*/  FMUL.FTZ R112, R112, UR10 ;  /* 0x0000000a70707c20 */ /* 0x000fe20008410000 */
[----:B--2---:R-:W-:Y:S01]  /*1f20*/  FSEL R91, R20, -INF , P1 ;  /* 0xff800000145b7808 */ /* 0x004fe20000800000 */
[----:B------:R-:W-:Y:S01]  /*1f30*/  STL [R1+0x98], R193 ;  /* 0x000098c101007387 */ /* 0x000fe20000100800 */
[----:B------:R-:W-:Y:S01]  /*1f40*/  FMUL.FTZ R235, R90, UR10 ;  /* 0x0000000a5aeb7c20 */ /* 0x000fe20008410000 */
[----:B------:R-:W-:Y:S01]  /*1f50*/  FMUL.FTZ R102, R102, UR10 ;  /* 0x0000000a66667c20 */ /* 0x000fe20008410000 */
[----:B------:R-:W-:Y:S01]  /*1f60*/  MUFU.TANH R19, R19 ;  /* 0x0000001300137308 */ /* 0x000fe20000002400 */
[----:B------:R-:W-:Y:S01]  /*1f70*/  STL [R1+0x94], R192 ;  /* 0x000094c001007387 */ /* 0x000fe20000100800 */
[----:B------:R-:W-:Y:S01]  /*1f80*/  FMUL.FTZ R114, R114, UR10 ;  /* 0x0000000a72727c20 */ /* 0x000fe20008410000 */
[----:B------:R-:W-:Y:S01]  /*1f90*/  FMUL.FTZ R113, R113, UR10 ;  /* 0x0000000a71717c20 */ /* 0x000fe20008410000 */
[----:B------:R-:W-:Y:S01]  /*1fa0*/  FMUL.FTZ R110, R110, UR10 ;  /* 0x0000000a6e6e7c20 */ /* 0x000fe20008410000 */
[----:B-1----:R-:W1:Y:S01]  /*1fb0*/  SHFL.IDX PT, R92, R202, R10, 0x1f ;  /* 0x00001f0aca5c7589 */ /* 0x002e6200000e0000 */
[----:B------:R-:W-:Y:S01]  /*1fc0*/  ULDC UR11, c[0x0][0x744] ;  /* 0x0001d100000b7ab9 */ /* 0x000fe20000000800 */
[----:B------:R-:W-:Y:S01]  /*1fd0*/  FMUL.FTZ R105, R105, UR10 ;  /* 0x0000000a69697c20 */ /* 0x000fe20008410000 */
[----:B------:R-:W-:Y:S01]  /*1fe0*/  MUFU.TANH R21, R21 ;  /* 0x0000001500157308 */ /* 0x000fe20000002400 */
[----:B------:R-:W-:Y:S01]  /*1ff0*/  STL [R1+0x90], R191 ;  /* 0x000090bf01007387 */ /* 0x000fe20000100800 */
[----:B---3--:R-:W-:Y:S01]  /*2000*/  FSEL R90, R18, -INF , P2 ;  /* 0xff800000125a7808 */ /* 0x008fe20001000000 */
[----:B------:R-:W-:Y:S01]  /*2010*/  FMUL.FTZ R122, R122, UR10 ;  /* 0x0000000a7a7a7c20 */ /* 0x000fe20008410000 */
[----:B------:R-:W-:Y:S01]  /*2020*/  FMUL.FTZ R111, R111, UR10 ;  /* 0x0000000a6f6f7c20 */ /* 0x000fe20008410000 */
        /* <DEDUP_REMOVED lines=8> */
[----:B------:R-:W-:Y:S01]  /*20b0*/  STL [R1+0x84], R188 ;  /* 0x000084bc01007387 */ /* 0x000fe20000100800 */
[----:B------:R-:W-:Y:S01]  /*20c0*/  FMUL.FTZ R115, R115, UR10 ;  /* 0x0000000a73737c20 */ /* 0x000fe20008410000 */
[----:B------:R-:W-:Y:S01]  /*20d0*/  FMUL.FTZ R100, R100, UR10 ;  /* 0x0000000a64647c20 */ /* 0x000fe20008410000 */
[----:B------:R-:W-:Y:S01]  /*20e0*/  MUFU.TANH R201, R201 ;  /* 0x000000c900c97308 */ /* 0x000fe20000002400 */
[----:B------:R2:W-:Y:S01]  /*20f0*/  STL [R1+0x80], R187 ;  /* 0x000080bb01007387 */ /* 0x0005e20000100800 */
[----:B------:R-:W-:Y:S01]  /*2100*/  FMUL.FTZ R103, R103, UR10 ;  /* 0x0000000a67677c20 */ /* 0x000fe20008410000 */
[----:B------:R-:W-:Y:S01]  /*2110*/  FMUL.FTZ R93, R93, UR10 ;  /* 0x0000000a5d5d7c20 */ /* 0x000fe20008410000 */
[----:B------:R-:W-:Y:S01]  /*2120*/  FMUL.FTZ R131, R131, UR10 ;  /* 0x0000000a83837c20 */ /* 0x000fe20008410000 */
[----:B------:R-:W-:Y:S01]  /*2130*/  STL [R1+0x7c], R186 ;  /* 0x00007cba01007387 */ /* 0x000fe20000100800 */
[----:B-1----:R-:W-:Y:S01]  /*2140*/  FFMA.FTZ R91, R91, UR11, -R92 ;  /* 0x0000000b5b5b7c23 */ /* 0x002fe2000801085c */
[----:B------:R-:W-:Y:S01]  /*2150*/  FMUL.FTZ R219, R135, UR10 ;  /* 0x0000000a87db7c20 */ /* 0x000fe20008410000 */
[----:B------:R-:W-:Y:S01]  /*2160*/  MUFU.TANH R193, R102 ;  /* 0x0000006600c17308 */ /* 0x000fe20000002400 */
[----:B------:R1:W-:Y:S01]  /*2170*/  STL [R1+0x78], R185 ;  /* 0x000078b901007387 */ /* 0x0003e20000100800 */
[----:B------:R-:W-:Y:S01]  /*2180*/  FMUL.FTZ R129, R129, UR10 ;  /* 0x0000000a81817c20 */ /* 0x000fe20008410000 */
[----:B------:R-:W-:Y:S01]  /*2190*/  FMUL.FTZ R107, R107, UR10 ;  /* 0x0000000a6b6b7c20 */ /* 0x000fe20008410000 */
[----:B------:R-:W-:Y:S01]  /*21a0*/  FMUL.FTZ R237, R97, UR10 ;  /* 0x0000000a61ed7c20 */ /* 0x000fe20008410000 */
[----:B------:R-:W3:Y:S01]  /*21b0*/  SHFL.IDX PT, R89, R202, R218, 0x1f ;  /* 0x00001fdaca597589 */ /* 0x000ee200000e0000 */
[----:B------:R-:W-:Y:S01]  /*21c0*/  FMUL.FTZ R101, R101, UR10 ;  /* 0x0000000a65657c20 */ /* 0x000fe20008410000 */
[----:B------:R-:W-:Y:S01]  /*21d0*/  FMUL.FTZ R104, R104, UR10 ;  /* 0x0000000a68687c20 */ /* 0x000fe20008410000 */
[----:B--2---:R2:W-:Y:S01]  /*21e0*/  MUFU.TANH R187, R108 ;  /* 0x0000006c00bb7308 */ /* 0x0045e20000002400 */
[----:B------:R4:W-:Y:S01]  /*21f0*/  STL [R1+0x74], R184 ;  /* 0x000074b801007387 */ /* 0x0009e20000100800 */
[----:B------:R-:W-:Y:S01]  /*2200*/  FMUL.FTZ R106, R106, UR10 ;  /* 0x0000000a6a6a7c20 */ /* 0x000fe20008410000 */
[----:B------:R-:W-:Y:S01]  /*2210*/  FMUL.FTZ R99, R99, UR10 ;  /* 0x0000000a63637c20 */ /* 0x000fe20008410000 */
[----:B------:R-:W-:Y:S01]  /*2220*/  FMUL.FTZ R118, R118, UR10 ;  /* 0x0000000a76767c20 */ /* 0x000fe20008410000 */
[----:B------:R-:W-:Y:S01]  /*2230*/  STL [R1+0x70], R183 ;  /* 0x000070b701007387 */ /* 0x000fe20000100800 */
[----:B------:R-:W-:Y:S01]  /*2240*/  FMUL.FTZ R126, R126, UR10 ;  /* 0x0000000a7e7e7c20 */ /* 0x000fe20008410000 */
[----:B------:R-:W-:Y:S01]  /*2250*/  FMUL.FTZ R128, R128, UR10 ;  /* 0x0000000a80807c20 */ /* 0x000fe20008410000 */
[----:B-1----:R1:W-:Y:S01]  /*2260*/  MUFU.TANH R185, R109 ;  /* 0x0000006d00b97308 */ /* 0x0023e20000002400 */
[----:B------:R3:W-:Y:S01]  /*2270*/  STL [R1+0x6c], R182 ;  /* 0x00006cb601007387 */ /* 0x0007e20000100800 */
[----:B--2---:R-:W-:-:S02]  /*2280*/  VIADD R108, R10, 0xc ;  /* 0x0000000c0a6c7836 */ /* 0x004fc40000000000 */
[----:B------:R-:W-:Y:S01]  /*2290*/  FMUL.FTZ R134, R134, UR10 ;  /* 0x0000000a86867c20 */ /* 0x000fe20008410000 */
[----:B------:R-:W-:Y:S01]  /*22a0*/  FMUL.FTZ R116, R116, UR10 ;  /* 0x0000000a74747c20 */ /* 0x000fe20008410000 */
[----:B------:R2:W-:Y:S01]  /*22b0*/  STL [R1+0x68], R181 ;  /* 0x000068b501007387 */ /* 0x0005e20000100800 */
[----:B------:R-:W-:Y:S01]  /*22c0*/  FMUL.FTZ R133, R133, UR10 ;  /* 0x0000000a85857c20 */ /* 0x000fe20008410000 */
[----:B------:R-:W-:Y:S01]  /*22d0*/  FMUL.FTZ R121, R121, UR10 ;  /* 0x0000000a79797c20 */ /* 0x000fe20008410000 */
[----:B----4-:R4:W2:Y:S01]  /*22e0*/  MUFU.TANH R184, R112 ;  /* 0x0000007000b87308 */ /* 0x0108a20000002400 */
[----:B-1----:R-:W-:Y:S01]  /*22f0*/  VIADD R109, R10, 0x8 ;  /* 0x000000080a6d7836 */ /* 0x002fe20000000000 */
[----:B------:R-:W-:Y:S01]  /*2300*/  STL [R1+0x64], R180 ;  /* 0x000064b401007387 */ /* 0x000fe20000100800 */
[----:B------:R-:W-:Y:S01]  /*2310*/  FMUL.FTZ R127, R127, UR10 ;  /* 0x0000000a7f7f7c20 */ /* 0x000fe20008410000 */
[----:B------:R-:W-:Y:S01]  /*2320*/  FMUL.FTZ R119, R119, UR10 ;  /* 0x0000000a77777c20 */ /* 0x000fe20008410000 */
[----:B------:R-:W-:Y:S01]  /*2330*/  FMUL.FTZ R117, R117, UR10 ;  /* 0x0000000a75757c20 */ /* 0x000fe20008410000 */
[----:B------:R-:W-:Y:S01]  /*2340*/  SHFL.IDX PT, R88, R202, R109, 0x1f ;  /* 0x00001f6dca587589 */ /* 0x000fe200000e0000 */
[----:B------:R-:W-:Y:S01]  /*2350*/  FMUL.FTZ R130, R130, UR10 ;  /* 0x0000000a82827c20 */ /* 0x000fe20008410000 */
[----:B---3--:R1:W-:Y:S01]  /*2360*/  MUFU.TANH R182, R114 ;  /* 0x0000007200b67308 */ /* 0x0083e20000002400 */
[----:B----4-:R-:W-:Y:S01]  /*2370*/  IADD3 R112, R10, 0x10, RZ ;  /* 0x000000100a707810 */ /* 0x010fe20007ffe0ff */
[----:B------:R-:W-:Y:S01]  /*2380*/  STL [R1+0x60], R179 ;  /* 0x000060b301007387 */ /* 0x000fe20000100800 */
[----:B------:R-:W-:Y:S01]  /*2390*/  FMUL.FTZ R125, R125, UR10 ;  /* 0x0000000a7d7d7c20 */ /* 0x000fe20008410000 */
[----:B------:R-:W-:Y:S01]  /*23a0*/  LEA R204, R4, R204, 0xa ;  /* 0x000000cc04cc7211 */ /* 0x000fe200078e50ff */
[----:B------:R-:W-:Y:S01]  /*23b0*/  FMUL.FTZ R120, R120, UR10 ;  /* 0x0000000a78787c20 */ /* 0x000fe20008410000 */
[----:B------:R-:W-:Y:S01]  /*23c0*/  STL [R1+0x5c], R178 ;  /* 0x00005cb201007387 */ /* 0x000fe20000100800 */
[----:B------:R-:W-:Y:S01]  /*23d0*/  FMUL.FTZ R123, R123, UR10 ;  /* 0x0000000a7b7b7c20 */ /* 0x000fe20008410000 */
[----:B--2---:R2:W-:Y:S01]  /*23e0*/  MUFU.TANH R181, R113 ;  /* 0x0000007100b57308 */ /* 0x0045e20000002400 */
[----:B-1----:R-:W-:Y:S01]  /*23f0*/  IADD3 R114, R10, 0x1c, RZ ;  /* 0x0000001c0a727810 */ /* 0x002fe20007ffe0ff */
        /* <DEDUP_REMOVED lines=24> */
[----:B------:R-:W-:Y:S04]  /*2580*/  SHFL.IDX PT, R102, R202, R108, 0x1f ;  /* 0x00001f6cca667589 */ /* 0x000fe800000e0000 */
[----:B------:R-:W-:Y:S01]  /*2590*/  STL [R1+0x38], R169 ;  /* 0x000038a901007387 */ /* 0x000fe20000100800 */
[----:B------:R-:W-:-:S02]  /*25a0*/  WARPGROUP.DEPBAR.LE gsb0, 0x0 ;  /* 0x00008000000079c5 */ /* 0x000fc40000010000 */
[----:B------:R-:W-:Y:S01]  /*25b0*/  WARPGROUP.ARRIVE ;  /* 0x00000000000079c5 */ /* 0x000fe20000000000 */
[----:B------:R-:W-:Y:S01]  /*25c0*/  STL [R1+0x34], R168 ;  /* 0x000034a801007387 */ /* 0x000fe20000100800 */
[----:B------:R-:W-:Y:S03]  /*25d0*/  MUFU.TANH R221, R221 ;  /* 0x000000dd00dd7308 */ /* 0x000fe60000002400 */
[----:B------:R-:W-:Y:S01]  /*25e0*/  STL [R1+0x30], R11 ;  /* 0x0000300b01007387 */ /* 0x000fe20000100800 */
[----:B------:R-:W-:Y:S01]  /*25f0*/  HGMMA.64x128x16.F32 R24, gdesc[UR4], R24, gsb0 ;  /* 0x01e00000041879f0 */ /* 0x000fe20008000818 */
[----:B------:R-:W-:Y:S02]  /*2600*/  UIADD3 UR6, UR8, 0x4, URZ ;  /* 0x0000000408067890 */ /* 0x000fe4000fffe03f */
[----:B------:R-:W-:Y:S01]  /*2610*/  UIADD3 UR4, UR9, 0x4, URZ ;  /* 0x0000000409047890 */ /* 0x000fe2000fffe03f */
[----:B------:R2:W-:Y:S01]  /*2620*/  MUFU.TANH R183, R111 ;  /* 0x0000006f00b77308 */ /* 0x0005e20000002400 */
[----:B------:R-:W-:Y:S01]  /*2630*/  UMOV UR7, 0x40000040 ;  /* 0x4000004000077882 */ /* 0x000fe20000000000 */
[----:B------:R-:W-:Y:S01]  /*2640*/  UMOV UR5, 0x40000040 ;  /* 0x4000004000057882 */ /* 0x000fe20000000000 */
[----:B-1----:R-:W1:Y:S04]  /*2650*/  SHFL.IDX PT, R122, R23, R112, 0x1f ;  /* 0x00001f70177a7589 */ /* 0x002e6800000e0000 */
[----:B------:R-:W-:Y:S01]  /*2660*/  STL [R1+0x2c], R9 ;  /* 0x00002c0901007387 */ /* 0x000fe20000100800 */
[----:B------:R3:W-:Y:S01]  /*2670*/  MUFU.EX2 R105, R91 ;  /* 0x0000005b00697308 */ /* 0x0007e20000000800 */
[----:B--2---:R-:W-:-:S02]  /*2680*/  VIADD R111, R10, 0x18 ;  /* 0x000000180a6f7836 */ /* 0x004fc40000000000 */
[----:B------:R-:W-:Y:S04]  /*2690*/  STL [R1+0x28], R7 ;  /* 0x0000280701007387 */ /* 0x000fe80000100800 */
[----:B------:R-:W2:Y:S01]  /*26a0*/  SHFL.IDX PT, R94, R202, R112, 0x1f ;  /* 0x00001f70ca5e7589 */ /* 0x000ea200000e0000 */
[----:B------:R4:W-:Y:S03]  /*26b0*/  MUFU.TANH R197, R95 ;  /* 0x0000005f00c57308 */ /* 0x0009e60000002400 */
[----:B---3--:R-:W-:Y:S04]  /*26c0*/  SHFL.IDX PT, R91, R202, R114, 0x1f ;  /* 0x00001f72ca5b7589 */ /* 0x008fe800000e0000 */
[----:B------:R-:W-:Y:S01]  /*26d0*/  STL [R1+0x24], R6 ;  /* 0x0000240601007387 */ /* 0x000fe20000100800 */
[----:B------:R-:W3:Y:S03]  /*26e0*/  MUFU.TANH R198, R96 ;  /* 0x0000006000c67308 */ /* 0x000ee60000002400 */
[----:B----4-:R-:W-:Y:S04]  /*26f0*/  SHFL.IDX PT, R95, R202, R110, 0x1f ;  /* 0x00001f6eca5f7589 */ /* 0x010fe800000e0000 */
[----:B------:R-:W-:Y:S01]  /*2700*/  STL [R1+0x20], R5 ;  /* 0x0000200501007387 */ /* 0x000fe20000100800 */
[----:B------:R-:W-:Y:S03]  /*2710*/  MUFU.TANH R230, R230 ;  /* 0x000000e600e67308 */ /* 0x000fe60000002400 */
[----:B------:R-:W-:Y:S04]  /*2720*/  SHFL.IDX PT, R135, R23, R108, 0x1f ;  /* 0x00001f6c17877589 */ /* 0x000fe800000e0000 */
[----:B------:R-:W-:Y:S01]  /*2730*/  SHFL.IDX PT, R205, R23, R114, 0x1f ;  /* 0x00001f7217cd7589 */ /* 0x000fe200000e0000 */
[----:B------:R-:W-:Y:S01]  /*2740*/  MUFU.TANH R233, R233 ;  /* 0x000000e900e97308 */ /* 0x000fe20000002400 */
[----:B---3--:R-:W-:-:S02]  /*2750*/  FSEL R211, R198, -INF , P2 ;  /* 0xff800000c6d37808 */ /* 0x008fc40001000000 */
[----:B------:R-:W-:Y:S03]  /*2760*/  STL [R1+0x1c], R3 ;  /* 0x00001c0301007387 */ /* 0x000fe60000100800 */
[----:B-1----:R-:W-:Y:S01]  /*2770*/  FFMA.FTZ R211, R211, UR11, -R122 ;  /* 0x0000000bd3d37c23 */ /* 0x002fe2000801087a */
[----:B------:R-:W-:Y:S01]  /*2780*/  STL [R1+0x18], R0 ;  /* 0x0000180001007387 */ /* 0x000fe20000100800 */
[----:B------:R-:W1:Y:S03]  /*2790*/  MUFU.TANH R220, R220 ;  /* 0x000000dc00dc7308 */ /* 0x000e660000002400 */
[----:B------:R-:W-:Y:S04]  /*27a0*/  SHFL.IDX PT, R215, R17, R108, 0x1f ;  /* 0x00001f6c11d77589 */ /* 0x000fe800000e0000 */
[----:B------:R-:W3:Y:S01]  /*27b0*/  SHFL.IDX PT, R213, R17, R112, 0x1f ;  /* 0x00001f7011d57589 */ /* 0x000ee200000e0000 */
[----:B------:R-:W4:Y:S03]  /*27c0*/  MUFU.TANH R227, R227 ;  /* 0x000000e300e37308 */ /* 0x000f260000002400 */
[----:B------:R-:W-:Y:S05]  /*27d0*/  SHFL.IDX PT, R224, R14, R109, 0x1f ;  /* 0x00001f6d0ee07589 */ /* 0x000fea00000e0000 */
        /* <DEDUP_REMOVED lines=21> */
[----:B-1----:R-:W1:Y:S07]  /*2930*/  SHFL.IDX PT, R115, R23, R10, 0x1f ;  /* 0x00001f0a17737589 */ /* 0x002e6e00000e0000 */
[----:B------:R-:W4:Y:S01]  /*2940*/  MUFU.TANH R232, R232 ;  /* 0x000000e800e87308 */ /* 0x000f220000002400 */
[----:B--2---:R-:W-:Y:S01]  /*2950*/  FSEL R93, R230, -INF , P2 ;  /* 0xff800000e65d7808 */ /* 0x004fe20001000000 */
[----:B------:R-:W-:-:S02]  /*2960*/  WARPGROUP.DEPBAR.LE gsb0, 0x0 ;  /* 0x00008000000079c5 */ /* 0x000fc40000010000 */
[----:B------:R-:W-:Y:S02]  /*2970*/  WARPGROUP.ARRIVE ;  /* 0x00000000000079c5 */ /* 0x000fe40000000000 */
[--C-:B------:R-:W-:Y:S01]  /*2980*/  FFMA.FTZ R93, R93, UR11, -R91.reuse ;  /* 0x0000000b5d5d7c23 */ /* 0x100fe2000801085b */
[----:B------:R-:W-:Y:S01]  /*2990*/  FFMA.FTZ R91, R98, UR11, -R91 ;  /* 0x0000000b625b7c23 */ /* 0x000fe2000801085b */
[----:B------:R2:W-:Y:S01]  /*29a0*/  MUFU.TANH R6, R131 ;  /* 0x0000008300067308 */ /* 0x0005e20000002400 */
[----:B---3--:R-:W-:Y:S01]  /*29b0*/  FSEL R98, R199, -INF , P2 ;  /* 0xff800000c7627808 */ /* 0x008fe20001000000 */
[----:B------:R-:W-:Y:S01]  /*29c0*/  HGMMA.64x128x16.F32 R24, gdesc[UR4], R24, gsb0 ;  /* 0x01e00000041879f0 */ /* 0x000fe20008000818 */
[----:B------:R-:W-:Y:S02]  /*29d0*/  UIADD3 UR6, UR8, 0x6, URZ ;  /* 0x0000000608067890 */ /* 0x000fe4000fffe03f */
[----:B------:R-:W-:Y:S01]  /*29e0*/  UIADD3 UR4, UR9, 0x6, URZ ;  /* 0x0000000609047890 */ /* 0x000fe2000fffe03f */
[----:B------:R-:W-:Y:S01]  /*29f0*/  FFMA.FTZ R98, R98, UR11, -R135 ;  /* 0x0000000b62627c23 */ /* 0x000fe20008010887 */
[----:B------:R-:W-:Y:S01]  /*2a00*/  UMOV UR7, 0x40000040 ;  /* 0x4000004000077882 */ /* 0x000fe20000000000 */
[----:B------:R-:W-:Y:S01]  /*2a10*/  UMOV UR5, 0x40000040 ;  /* 0x4000004000057882 */ /* 0x000fe20000000000 */
[----:B------:R-:W3:Y:S01]  /*2a20*/  MUFU.TANH R235, R235 ;  /* 0x000000eb00eb7308 */ /* 0x000ee20000002400 */
[----:B--2---:R-:W2:Y:S07]  /*2a30*/  SHFL.IDX PT, R131, R17, R10, 0x1f ;  /* 0x00001f0a11837589 */ /* 0x004eae00000e0000 */
[----:B------:R1:W-:Y:S08]  /*2a40*/  MUFU.TANH R9, R129 ;  /* 0x0000008100097308 */ /* 0x0003f00000002400 */
[----:B------:R4:W2:Y:S01]  /*2a50*/  MUFU.TANH R194, R101 ;  /* 0x0000006500c27308 */ /* 0x0008a20000002400 */
[----:B-1----:R-:W1:Y:S07]  /*2a60*/  SHFL.IDX PT, R129, R23, R110, 0x1f ;  /* 0x00001f6e17817589 */ /* 0x002e6e00000e0000 */
[----:B------:R3:W-:Y:S01]  /*2a70*/  MUFU.TANH R191, R104 ;  /* 0x0000006800bf7308 */ /* 0x0007e20000002400 */
[----:B----4-:R-:W-:Y:S01]  /*2a80*/  FFMA.FTZ R101, R89, UR11, -R88 ;  /* 0x0000000b59657c23 */ /* 0x010fe20008010858 */
        /* <DEDUP_REMOVED lines=19> */
[----:B---3--:R2:W3:Y:S07]  /*2bc0*/  SHFL.IDX PT, R90, R202, R111, 0x1f ;  /* 0x00001f6fca5a7589 */ /* 0x0084ee00000e0000 */
[----:B------:R-:W-:Y:S01]  /*2bd0*/  MUFU.TANH R196, R99 ;  /* 0x0000006300c47308 */ /* 0x000fe20000002400 */
[----:B--2---:R-:W-:-:S07]  /*2be0*/  FSEL R202, R194, -INF , P2 ;  /* 0xff800000c2ca7808 */ /* 0x004fce0001000000 */
[----:B------:R-:W-:Y:S01]  /*2bf0*/  MUFU.TANH R222, R222 ;  /* 0x000000de00de7308 */ /* 0x000fe20000002400 */
[----:B------:R-:W-:-:S07]  /*2c00*/  FFMA.FTZ R202, R202, UR11, -R205 ;  /* 0x0000000bcaca7c23 */ /* 0x000fce00080108cd */
[----:B------:R2:W4:Y:S08]  /*2c10*/  MUFU.TANH R177, R118 ;  /* 0x0000007600b17308 */ /* 0x0005300000002400 */
[----:B------:R1:W-:Y:S01]  /*2c20*/  MUFU.TANH R169, R126 ;  /* 0x0000007e00a97308 */ /* 0x0003e20000002400 */
[----:B--2---:R2:W-:Y:S07]  /*2c30*/  SHFL.IDX PT, R118, R23, R109, 0x1f ;  /* 0x00001f6d17767589 */ /* 0x0045ee00000e0000 */
[----:B------:R-:W3:Y:S01]  /*2c40*/  MUFU.TANH R229, R229 ;  /* 0x000000e500e57308 */ /* 0x000ee20000002400 */
[----:B-1----:R-:W1:Y:S01]  /*2c50*/  SHFL.IDX PT, R126, R17, R109, 0x1f ;  /* 0x00001f6d117e7589 */ /* 0x002e6200000e0000 */
[----:B----4-:R-:W-:-:S02]  /*2c60*/  FSEL R207, R177, -INF , P1 ;  /* 0xff800000b1cf7808 */ /* 0x010fc40000800000 */
[----:B--2---:R-:W-:-:S04]  /*2c70*/  FSEL R23, R233, -INF , P1 ;  /* 0xff800000e9177808 */ /* 0x004fc80000800000 */
[----:B------:R-:W2:Y:S01]  /*2c80*/  MUFU.TANH R236, R236 ;  /* 0x000000ec00ec7308 */ /* 0x000ea20000002400 */
[----:B------:R-:W-:Y:S01]  /*2c90*/  FFMA.FTZ R122, R23, UR11, -R122 ;  /* 0x0000000b177a7c23 */ /* 0x000fe2000801087a */
[----:B------:R-:W-:-:S06]  /*2ca0*/  FSEL R23, R193, -INF , P1 ;  /* 0xff800000c1177808 */ /* 0x000fcc0000800000 */
[----:B------:R-:W-:Y:S01]  /*2cb0*/  MUFU.TANH R231, R231 ;  /* 0x000000e700e77308 */ /* 0x000fe20000002400 */
[----:B---3--:R-:W-:-:S07]  /*2cc0*/  FSEL R99, R229, -INF , P1 ;  /* 0xff800000e5637808 */ /* 0x008fce0000800000 */
[----:B------:R3:W-:Y:S01]  /*2cd0*/  MUFU.TANH R0, R134 ;  /* 0x0000008600007308 */ /* 0x0007e20000002400 */
[----:B--2---:R-:W-:-:S05]  /*2ce0*/  FSEL R88, R236, -INF , P2 ;  /* 0xff800000ec587808 */ /* 0x004fca0001000000 */
[----:B------:R-:W-:Y:S01]  /*2cf0*/  FFMA.FTZ R88, R88, UR11, -R100 ;  /* 0x0000000b58587c23 */ /* 0x000fe20008010864 */
[----:B------:R-:W-:Y:S02]  /*2d00*/  WARPGROUP.DEPBAR.LE gsb0, 0x0 ;  /* 0x00008000000079c5 */ /* 0x000fe40000010000 */
[----:B------:R-:W-:Y:S01]  /*2d10*/  WARPGROUP.ARRIVE ;  /* 0x00000000000079c5 */ /* 0x000fe20000000000 */
[----:B------:R2:W-:Y:S01]  /*2d20*/  MUFU.TANH R11, R128 ;  /* 0x00000080000b7308 */ /* 0x0005e20000002400 */
[----:B---3--:R-:W-:-:S04]  /*2d30*/  FSEL R134, R195, -INF , P2 ;  /* 0xff800000c3867808 */ /* 0x008fc80001000000 */
[----:B------:R-:W-:Y:S01]  /*2d40*/  HGMMA.64x128x16.F32 R24, gdesc[UR4], R24, gsb0 ;  /* 0x01e00000041879f0 */ /* 0x000fe20008000818 */
[--C-:B------:R-:W-:Y:S01]  /*2d50*/  FFMA.FTZ R134, R134, UR11, -R132.reuse ;  /* 0x0000000b86867c23 */ /* 0x100fe20008010884 */
[----:B------:R-:W-:Y:S01]  /*2d60*/  FFMA.FTZ R132, R23, UR11, -R132 ;  /* 0x0000000b17847c23 */ /* 0x000fe20008010884 */
[----:B------:R-:W-:Y:S01]  /*2d70*/  MUFU.TANH R234, R234 ;  /* 0x000000ea00ea7308 */ /* 0x000fe20000002400 */
[----:B--2---:R-:W2:Y:S01]  /*2d80*/  SHFL.IDX PT, R128, R17, R218, 0x1f ;  /* 0x00001fda11807589 */ /* 0x004ea200000e0000 */
[----:B------:R-:W-:-:S06]  /*2d90*/  FSEL R23, R189, -INF , P1 ;  /* 0xff800000bd177808 */ /* 0x000fcc0000800000 */
[----:B------:R3:W4:Y:S08]  /*2da0*/  MUFU.TANH R179, R116 ;  /* 0x0000007400b37308 */ /* 0x0007300000002400 */
[----:B------:R1:W-:Y:S01]  /*2db0*/  MUFU.TANH R3, R133 ;  /* 0x0000008500037308 */ /* 0x0003e20000002400 */
[----:B---3--:R-:W-:-:S05]  /*2dc0*/  FSEL R116, R197, -INF , P1 ;  /* 0xff800000c5747808 */ /* 0x008fca0000800000 */
[----:B------:R-:W-:Y:S01]  /*2dd0*/  FFMA.FTZ R135, R116, UR11, -R135 ;  /* 0x0000000b74877c23 */ /* 0x000fe20008010887 */
[----:B------:R-:W-:Y:S01]  /*2de0*/  FSEL R116, R196, -INF , P1 ;  /* 0xff800000c4747808 */ /* 0x000fe20000800000 */
[----:B------:R3:W-:Y:S01]  /*2df0*/  MUFU.TANH R174, R121 ;  /* 0x0000007900ae7308 */ /* 0x0007e20000002400 */
[----:B-1----:R-:W-:Y:S02]  /*2e00*/  FSEL R133, R191, -INF , P2 ;  /* 0xff800000bf857808 */ /* 0x002fe40001000000 */
[----:B----4-:R-:W-:-:S03]  /*2e10*/  FSEL R209, R179, -INF , P2 ;  /* 0xff800000b3d17808 */ /* 0x010fc60001000000 */
[--C-:B------:R-:W-:Y:S01]  /*2e20*/  FFMA.FTZ R133, R133, UR11, -R131.reuse ;  /* 0x0000000b85857c23 */ /* 0x100fe20008010883 */
[----:B------:R-:W-:Y:S01]  /*2e30*/  FFMA.FTZ R131, R23, UR11, -R131 ;  /* 0x0000000b17837c23 */ /* 0x000fe20008010883 */
[----:B------:R1:W-:Y:S01]  /*2e40*/  MUFU.EX2 R106, R92 ;  /* 0x0000005c006a7308 */ /* 0x0003e20000000800 */
[----:B---3--:R-:W-:-:S05]  /*2e50*/  FSEL R121, R237, -INF , P2 ;  /* 0xff800000ed797808 */ /* 0x008fca0001000000 */
[--C-:B------:R-:W-:Y:S01]  /*2e60*/  FFMA.FTZ R121, R121, UR11, -R129.reuse ;  /* 0x0000000b79797c23 */ /* 0x100fe20008010881 */
[----:B------:R-:W-:Y:S01]  /*2e70*/  FFMA.FTZ R129, R116, UR11, -R129 ;  /* 0x0000000b74817c23 */ /* 0x000fe20008010881 */
[----:B------:R3:W-:Y:S01]  /*2e80*/  MUFU.TANH R168, R127 ;  /* 0x0000007f00a87308 */ /* 0x0007e20000002400 */
[----:B-1----:R-:W-:Y:S02]  /*2e90*/  FSEL R92, R222, -INF , P2 ;  /* 0xff800000de5c7808 */ /* 0x002fe40001000000 */
[----:B------:R-:W-:-:S03]  /*2ea0*/  FSEL R116, R192, -INF , P1 ;  /* 0xff800000c0747808 */ /* 0x000fc60000800000 */
[--C-:B------:R-:W-:Y:S01]  /*2eb0*/  FFMA.FTZ R92, R92, UR11, -R90.reuse ;  /* 0x0000000b5c5c7c23 */ /* 0x100fe2000801085a */
[----:B------:R-:W-:Y:S01]  /*2ec0*/  FFMA.FTZ R90, R99, UR11, -R90 ;  /* 0x0000000b635a7c23 */ /* 0x000fe2000801085a */
[----:B------:R1:W-:Y:S01]  /*2ed0*/  MUFU.EX2 R23, R115 ;  /* 0x0000007300177308 */ /* 0x0003e20000000800 */
[----:B---3--:R-:W-:Y:S01]  /*2ee0*/  FSEL R127, R187, -INF , P2 ;  /* 0xff800000bb7f7808 */ /* 0x008fe20001000000 */
[----:B------:R-:W-:Y:S01]  /*2ef0*/  FFMA.FTZ R205, R116, UR11, -R205 ;  /* 0x0000000b74cd7c23 */ /* 0x000fe200080108cd */
[----:B------:R-:W-:Y:S02]  /*2f00*/  FSEL R99, R12, -INF , P2 ;  /* 0xff8000000c637808 */ /* 0x000fe40001000000 */
[----:B------:R-:W-:Y:S01]  /*2f10*/  FSEL R116, R188, -INF , P1 ;  /* 0xff800000bc747808 */ /* 0x000fe20000800000 */
[----:B------:R-:W-:Y:S02]  /*2f20*/  FFMA.FTZ R127, R127, UR11, -R126 ;  /* 0x0000000b7f7f7c23 */ /* 0x000fe4000801087e */
[----:B------:R3:W-:Y:S01]  /*2f30*/  MUFU.TANH R176, R119 ;  /* 0x0000007700b07308 */ /* 0x0007e20000002400 */
[----:B-1----:R-:W-:Y:S01]  /*2f40*/  FSEL R115, R186, -INF , P1 ;  /* 0xff800000ba737808 */ /* 0x002fe20000800000 */
[----:B------:R-:W-:-:S04]  /*2f50*/  FFMA.FTZ R99, R99, UR11, -R118 ;  /* 0x0000000b63637c23 */ /* 0x000fc80008010876 */
[----:B------:R-:W-:Y:S02]  /*2f60*/  FFMA.FTZ R126, R115, UR11, -R126 ;  /* 0x0000000b737e7c23 */ /* 0x000fe4000801087e */
[----:B------:R1:W4:Y:S01]  /*2f70*/  MUFU.TANH R178, R117 ;  /* 0x0000007500b27308 */ /* 0x0003220000002400 */
[C---:B---3--:R-:W-:Y:S01]  /*2f80*/  FSEL R119, R231.reuse, -INF , P1 ;  /* 0xff800000e7777808 */ /* 0x048fe20000800000 */
[----:B------:R-:W-:Y:S01]  /*2f90*/  SHFL.IDX PT, R115, R17, R114, 0x1f ;  /* 0x00001f7211737589 */ /* 0x000fe200000e0000 */
[----:B------:R-:W-:-:S03]  /*2fa0*/  FFMA.FTZ R231, -R231, R231, 1 ;  /* 0x3f800000e7e77423 */ /* 0x000fc600000101e7 */
[----:B------:R-:W-:Y:S02]  /*2fb0*/  FFMA.FTZ R100, R119, UR11, -R100 ;  /* 0x0000000b77647c23 */ /* 0x000fe40008010864 */
[----:B------:R3:W-:Y:S01]  /*2fc0*/  MUFU.TANH R7, R130 ;  /* 0x0000008200077308 */ /* 0x0007e20000002400 */
[----:B-1----:R-:W-:Y:S01]  /*2fd0*/  FSEL R117, R234, -INF , P1 ;  /* 0xff800000ea757808 */ /* 0x002fe20000800000 */
[----:B------:R-:W1:Y:S04]  /*2fe0*/  SHFL.IDX PT, R119, R17, R110, 0x1f ;  /* 0x00001f6e11777589 */ /* 0x000e6800000e0000 */
[----:B------:R-:W-:Y:S02]  /*2ff0*/  FFMA.FTZ R118, R117, UR11, -R118 ;  /* 0x0000000b75767c23 */ /* 0x000fe40008010876 */
[----:B------:R4:W1:Y:S01]  /*3000*/  SHFL.IDX PT, R117, R17, R111, 0x1f ;  /* 0x00001f6f11757589 */ /* 0x00086200000e0000 */
[----:B---3--:R-:W-:Y:S01]  /*3010*/  FSEL R130, R190, -INF , P2 ;  /* 0xff800000be827808 */ /* 0x008fe20001000000 */
[----:B------:R3:W-:Y:S04]  /*3020*/  MUFU.TANH R170, R125 ;  /* 0x0000007d00aa7308 */ /* 0x0007e80000002400 */
[--C-:B--2---:R-:W-:Y:S01]  /*3030*/  FFMA.FTZ R130, R130, UR11, -R128.reuse ;  /* 0x0000000b82827c23 */ /* 0x104fe20008010880 */
[----:B------:R-:W-:Y:S01]  /*3040*/  FFMA.FTZ R128, R116, UR11, -R128 ;  /* 0x0000000b74807c23 */ /* 0x000fe20008010880 */
[----:B------:R-:W-:-:S02]  /*3050*/  FSEL R116, R183, -INF , P1 ;  /* 0xff800000b7747808 */ /* 0x000fc40000800000 */
[----:B------:R2:W-:Y:S01]  /*3060*/  MUFU.TANH R175, R120 ;  /* 0x0000007800af7308 */ /* 0x0005e20000002400 */
[----:B---3--:R-:W-:Y:S02]  /*3070*/  FSEL R125, R185, -INF , P2 ;  /* 0xff800000b97d7808 */ /* 0x008fe40001000000 */
[----:B----4-:R-:W-:-:S03]  /*3080*/  FSEL R17, R180, -INF , P1 ;  /* 0xff800000b4117808 */ /* 0x010fc60000800000 */
[--C-:B------:R-:W-:Y:S01]  /*3090*/  FFMA.FTZ R125, R125, UR11, -R215.reuse ;  /* 0x0000000b7d7d7c23 */ /* 0x100fe200080108d7 */
[----:B------:R-:W-:Y:S01]  /*30a0*/  FFMA.FTZ R215, R116, UR11, -R215 ;  /* 0x0000000b74d77c23 */ /* 0x000fe200080108d7 */
[----:B------:R-:W-:Y:S01]  /*30b0*/  FSEL R116, R182, -INF , P1 ;  /* 0xff800000b6747808 */ /* 0x000fe20000800000 */
[----:B------:R3:W-:Y:S01]  /*30c0*/  MUFU.TANH R172, R123 ;  /* 0x0000007b00ac7308 */ /* 0x0007e20000002400 */
[----:B--2---:R-:W-:-:S03]  /*30d0*/  FSEL R120, R181, -INF , P2 ;  /* 0xff800000b5787808 */ /* 0x004fc60001000000 */
[----:B------:R-:W-:Y:S01]  /*30e0*/  FFMA.FTZ R213, R116, UR11, -R213 ;  /* 0x0000000b74d57c23 */ /* 0x000fe200080108d5 */
[----:B------:R-:W-:Y:S01]  /*30f0*/  FSEL R116, R178, -INF , P2 ;  /* 0xff800000b2747808 */ /* 0x000fe20001000000 */
[--C-:B-1----:R-:W-:Y:S01]  /*3100*/  FFMA.FTZ R120, R120, UR11, -R119.reuse ;  /* 0x0000000b78787c23 */ /* 0x102fe20008010877 */
[----:B------:R-:W-:Y:S01]  /*3110*/  FFMA.FTZ R119, R17, UR11, -R119 ;  /* 0x0000000b11777c23 */ /* 0x000fe20008010877 */
[----:B------:R1:W-:Y:S01]  /*3120*/  MUFU.TANH R171, R124 ;  /* 0x0000007c00ab7308 */ /* 0x0003e20000002400 */
[----:B---3--:R-:W-:Y:S01]  /*3130*/  FSEL R123, R176, -INF , P1 ;  /* 0xff800000b07b7808 */ /* 0x008fe20000800000 */
        /* <DEDUP_REMOVED lines=470> */
[----:B------:R-:W-:Y:S01]  /*4ea0*/  F2FP.F16.F32.PACK_AB R89, R100, R23 ;  /* 0x000000176459723e */ /* 0x000fe200000000ff */
[----:B---3--:R-:W-:-:S05]  /*4eb0*/  IMAD R25, R4, 0x4000, R222 ;  /* 0x0000400004197824 */ /* 0x008fca00078e02de */
[----:B------:R-:W-:-:S05]  /*4ec0*/  LEA R50, R25, R2, 0x1 ;  /* 0x0000000219327211 */ /* 0x000fca00078e08ff */
[----:B------:R-:W-:Y:S01]  /*4ed0*/  STSM.16.MT88.4 [R50+0x20c00], R84 ;  /* 0x020c005432007844 */ /* 0x000fe20000004200 */
[----:B------:R-:W-:-:S03]  /*4ee0*/  F2FP.F16.F32.PACK_AB R25, R106, R105 ;  /* 0x000000696a19723e */ /* 0x000fc600000000ff */
        /* <DEDUP_REMOVED lines=144> */
.L_x_249:
[----:B-----5:R-:W-:Y:S01]  /*57f0*/  LEA R0, R4, R0, 0xa ;  /* 0x0000000004007211 */ /* 0x020fe200078e50ff */
        /* <DEDUP_REMOVED lines=12> */
[C---:B------:R-:W-:Y:S01]  /*58c0*/  IADD3 R13, R14.reuse, 0x9, RZ ;  /* 0x000000090e0d7810 */ /* 0x040fe20007ffe0ff */
        /* <DEDUP_REMOVED lines=54> */
.L_x_250:
[----:B-1----:R-:W2:Y:S01]  /*5c30*/  LDL R0, [R1] ;  /* 0x0000000001007983 */ /* 0x002ea20000100800 */
[----:B------:R-:W-:Y:S01]  /*5c40*/  IADD3 R6, R6, 0x1, RZ ;  /* 0x0000000106067810 */ /* 0x000fe20007ffe0ff */
[----:B------:R-:W-:Y:S01]  /*5c50*/  VIADD R4, R4, 0x1 ;  /* 0x0000000104047836 */ /* 0x000fe20000000000 */
[----:B------:R-:W-:-:S04]  /*5c60*/  IADD3 R3, R3, 0x30c20, RZ ;  /* 0x00030c2003037810 */ /* 0x000fc80007ffe0ff */
[C---:B------:R-:W-:Y:S02]  /*5c70*/  ISETP.NE.AND P0, PT, R4.reuse, 0x2, PT ;  /* 0x000000020400780c */ /* 0x040fe40003f05270 */
[----:B------:R-:W-:Y:S02]  /*5c80*/  PRMT R3, RZ, 0x654, R3 ;  /* 0x00000654ff037816 */ /* 0x000fe40000000003 */
[----:B------:R-:W-:Y:S02]  /*5c90*/  SEL R4, R4, RZ, P0 ;  /* 0x000000ff04047207 */ /* 0x000fe40000000000 */
[----:B------:R3:W-:Y:S01]  /*5ca0*/  SYNCS.ARRIVE.TRANS64.RED.A1T0 RZ, [R3+URZ], RZ ;  /* 0x000000ff03ff79a7 */ /* 0x0007e2000810043f */
[----:B--2---:R-:W-:Y:S02]  /*5cb0*/  ISETP.GE.AND P1, PT, R6, R0, PT ;  /* 0x000000000600720c */ /* 0x004fe40003f26270 */
[----:B------:R-:W-:-:S04]  /*5cc0*/  SEL R0, RZ, 0x1, P0 ;  /* 0x00000001ff007807 */ /* 0x000fc80000000000 */
[----:B------:R-:W-:-:S07]  /*5cd0*/  LOP3.LUT R5, R5, R0, RZ, 0x3c, !PT ;  /* 0x0000000005057212 */ /* 0x000fce00078e3cff */
[----:B---3--:R-:W-:Y:S05]  /*5ce0*/  @!P1 BRA `(.L_x_251) ;  /* 0xffffffb800589947 */ /* 0x008fea000383ffff */
.L_x_240:
[----:B------:R-:W3:Y:S01]  /*5cf0*/  S2UR UR8, SR_CTAID.Y ;  /* 0x00000000000879c3 */ /* 0x000ee20000002600 */
[----:B------:R-:W-:Y:S01]  /*5d00*/  ULDC UR5, c[0x0][0x850] ;  /* 0x0002140000057ab9 */ /* 0x000fe20000000800 */
[----:B------:R-:W-:Y:S01]  /*5d10*/  ULDC.64 UR10, c[0x0][0x818] ;  /* 0x00020600000a7ab9 */ /* 0x000fe20000000a00 */
[----:B------:R-:W-:Y:S01]  /*5d20*/  UISETP.NE.AND UP0, UPT, UR5, 0x1, UPT ;  /* 0x000000010500788c */ /* 0x000fe2000bf05270 */
[----:B------:R-:W4:Y:S01]  /*5d30*/  S2R R10, SR_TID.X ;  /* 0x00000000000a7919 */ /* 0x000f220000002100 */
[----:B------:R-:W-:-:S03]  /*5d40*/  ULDC.64 UR12, c[0x0][0x840] ;  /* 0x00021000000c7ab9 */ /* 0x000fc60000000a00 */
[----:B------:R-:W5:Y:S06]  /*5d50*/  S2UR UR4, SR_CTAID.X ;  /* 0x00000000000479c3 */ /* 0x000f6c0000002500 */
[----:B------:R-:W-:Y:S01]  /*5d60*/  @UP0 ULDC UR6, c[0x0][0x854] ;  /* 0x0002150000060ab9 */ /* 0x000fe20000000800 */
[----:B------:R-:W-:Y:S01]  /*5d70*/  @UP0 ULDC UR9, c[0x0][0x858] ;  /* 0x0002160000090ab9 */ /* 0x000fe20000000800 */
[----:B------:R-:W2:Y:S01]  /*5d80*/  S2UR UR16, SR_CTAID.Z ;  /* 0x00000000001079c3 */ /* 0x000ea20000002700 */
[----:B---3--:R-:W-:-:S07]  /*5d90*/  UIMAD.WIDE.U32 UR6, UR8, UR6, URZ ;  /* 0x00000006080672a5 */ /* 0x008fce000f8e003f */
[----:B------:R-:W3:Y:S01]  /*5da0*/  LDC.64 R14, c[0x0][0x848] ;  /* 0x00021200ff0e7b82 */ /* 0x000ee20000000a00 */
[----:B------:R-:W-:Y:S02]  /*5db0*/  @UP0 USHF.R.U32.HI UR8, URZ, UR9, UR7 ;  /* 0x000000093f080299 */ /* 0x000fe40008011607 */
[----:B-----5:R-:W-:-:S05]  /*5dc0*/  USHF.L.U32 UR4, UR4, 0xd, URZ ;  /* 0x0000000d04047899 */ /* 0x020fca000800063f */
[----:B-1----:R-:W1:Y:S01]  /*5dd0*/  LDC.64 R12, c[0x0][0x820] ;  /* 0x00020800ff0c7b82 */ /* 0x002e620000000a00 */
[----:B------:R-:W-:Y:S02]  /*5de0*/  USHF.R.S32.HI UR6, URZ, 0x1f, UR8 ;  /* 0x0000001f3f067899 */ /* 0x000fe40008011408 */
[----:B------:R-:W-:Y:S02]  /*5df0*/  USHF.R.S32.HI UR5, URZ, 0x1f, UR4 ;  /* 0x0000001f3f057899 */ /* 0x000fe40008011404 */
[----:B------:R-:W-:Y:S02]  /*5e00*/  UIMAD UR7, UR6, UR10, URZ ;  /* 0x0000000a060772a4 */ /* 0x000fe4000f8e023f */
[----:B------:R-:W-:Y:S02]  /*5e10*/  UIMAD UR6, UR6, UR12, URZ ;  /* 0x0000000c060672a4 */ /* 0x000fe4000f8e023f */
[----:B------:R-:W-:Y:S02]  /*5e20*/  UIMAD.WIDE.U32 UR14, UR8, UR10, UR4 ;  /* 0x0000000a080e72a5 */ /* 0x000fe4000f8e0004 */
[----:B------:R-:W-:-:S02]  /*5e30*/  UIMAD.WIDE.U32 UR4, UR8, UR12, UR4 ;  /* 0x0000000c080472a5 */ /* 0x000fc4000f8e0004 */
[----:B------:R-:W-:Y:S02]  /*5e40*/  UIMAD UR6, UR8, UR13, UR6 ;  /* 0x0000000d080672a4 */ /* 0x000fe4000f8e0206 */
[----:B------:R-:W-:Y:S01]  /*5e50*/  UIMAD UR7, UR8, UR11, UR7 ;  /* 0x0000000b080772a4 */ /* 0x000fe2000f8e0207 */
[----:B------:R-:W-:Y:S01]  /*5e60*/  MOV R5, UR15 ;  /* 0x0000000f00057c02 */ /* 0x000fe20008000f00 */
[----:B------:R-:W-:Y:S02]  /*5e70*/  UIADD3 UR6, UR5, UR6, URZ ;  /* 0x0000000605067290 */ /* 0x000fe4000fffe03f */
[----:B------:R-:W-:Y:S01]  /*5e80*/  IMAD.U32 R7, RZ, RZ, UR5 ;  /* 0x00000005ff077e24 */ /* 0x000fe2000f8e00ff */
[----:B--2---:R-:W-:Y:S01]  /*5e90*/  USHF.R.S32.HI UR8, URZ, 0x1f, UR16 ;  /* 0x0000001f3f087899 */ /* 0x004fe20008011410 */
[----:B------:R-:W-:Y:S01]  /*5ea0*/  MOV R6, UR4 ;  /* 0x0000000400067c02 */ /* 0x000fe20008000f00 */
[----:B------:R-:W-:Y:S01]  /*5eb0*/  UIADD3 UR7, UR15, UR7, URZ ;  /* 0x000000070f077290 */ /* 0x000fe2000fffe03f */
[----:B------:R-:W-:Y:S01]  /*5ec0*/  IMAD.U32 R4, RZ, RZ, UR14 ;  /* 0x0000000eff047e24 */ /* 0x000fe2000f8e00ff */
[----:B------:R-:W-:Y:S01]  /*5ed0*/  MOV R7, UR6 ;  /* 0x0000000600077c02 */ /* 0x000fe20008000f00 */
[----:B------:R-:W-:Y:S01]  /*5ee0*/  ULDC UR4, c[0x0][0x740] ;  /* 0x0001d00000047ab9 */ /* 0x000fe20000000800 */
[----:B---3--:R-:W-:-:S02]  /*5ef0*/  IMAD R8, R14, UR8, RZ ;  /* 0x000000080e087c24 */ /* 0x008fc4000f8e02ff */
[----:B------:R-:W-:Y:S01]  /*5f00*/  FMUL.FTZ R168, R168, UR4 ;  /* 0x00000004a8a87c20 */ /* 0x000fe20008410000 */
[----:B------:R-:W-:Y:S02]  /*5f10*/  IMAD.U32 R5, RZ, RZ, UR7 ;  /* 0x00000007ff057e24 */ /* 0x000fe4000f8e00ff */
[----:B------:R-:W-:Y:S01]  /*5f20*/  FMUL.FTZ R169, R169, UR4 ;  /* 0x00000004a9a97c20 */ /* 0x000fe20008410000 */
[----:B-1----:R-:W-:Y:S02]  /*5f30*/  IMAD R0, R12, UR8, RZ ;  /* 0x000000080c007c24 */ /* 0x002fe4000f8e02ff */
[----:B------:R-:W-:Y:S01]  /*5f40*/  FMUL.FTZ R170, R170, UR4 ;  /* 0x00000004aaaa7c20 */ /* 0x000fe20008410000 */
[----:B------:R-:W-:Y:S02]  /*5f50*/  IMAD R9, R15, UR16, R8 ;  /* 0x000000100f097c24 */ /* 0x000fe4000f8e0208 */
[----:B------:R-:W-:Y:S01]  /*5f60*/  FMUL.FTZ R171, R171, UR4 ;  /* 0x00000004abab7c20 */ /* 0x000fe20008410000 */
[----:B------:R-:W-:-:S04]  /*5f70*/  IMAD.WIDE.U32 R6, R14, UR16, R6 ;  /* 0x000000100e067c25 */ /* 0x000fc8000f8e0006 */
[----:B------:R-:W-:Y:S01]  /*5f80*/  FMUL.FTZ R172, R172, UR4 ;  /* 0x00000004acac7c20 */ /* 0x000fe20008410000 */
[----:B------:R-:W-:Y:S01]  /*5f90*/  FMUL.FTZ R173, R173, UR4 ;  /* 0x00000004adad7c20 */ /* 0x000fe20008410000 */
[----:B------:R-:W-:Y:S01]  /*5fa0*/  FMUL.FTZ R174, R174, UR4 ;  /* 0x00000004aeae7c20 */ /* 0x000fe20008410000 */
[----:B------:R-:W-:Y:S02]  /*5fb0*/  IMAD R3, R13, UR16, R0 ;  /* 0x000000100d037c24 */ /* 0x000fe4000f8e0200 */
[----:B------:R-:W-:Y:S01]  /*5fc0*/  FMUL.FTZ R175, R175, UR4 ;  /* 0x00000004afaf7c20 */ /* 0x000fe20008410000 */
[----:B------:R-:W-:-:S04]  /*5fd0*/  IMAD.WIDE.U32 R4, R12, UR16, R4 ;  /* 0x000000100c047c25 */ /* 0x000fc8000f8e0004 */
        /* <DEDUP_REMOVED lines=24> */
[----:B------:R-:W-:Y:S05]  /*6160*/  WARPSYNC.ALL ;  /* 0x0000000000007948 */ /* 0x000fea0003800000 */
[----:B------:R-:W-:Y:S01]  /*6170*/  IMAD.IADD R3, R5, 0x1, R3 ;  /* 0x0000000105037824 */ /* 0x000fe200078e0203 */
[----:B------:R-:W-:Y:S01]  /*6180*/  IADD3 R0, R7, R9, RZ ;  /* 0x0000000907007210 */ /* 0x000fe20007ffe0ff */
[----:B------:R-:W-:Y:S01]  /*6190*/  BAR.SYNC.DEFER_BLOCKING 0x1, 0x100 ;  /* 0x0044000000007b1d */ /* 0x000fe20000010000 */
[----:B----4-:R-:W-:-:S07]  /*61a0*/  ISETP.NE.AND P1, PT, R10, 0x80, PT ;  /* 0x000000800a00780c */ /* 0x010fce0003f25270 */
[----:B------:R-:W1:Y:S01]  /*61b0*/  LDC.64 R8, c[0x0][0x800] ;  /* 0x00020000ff087b82 */ /* 0x000e620000000a00 */
[----:B------:R-:W-:Y:S07]  /*61c0*/  BSSY B0, `(.L_x_252) ;  /* 0x0000024000007945 */ /* 0x000fee0003800000 */
[----:B------:R-:W2:Y:S01]  /*61d0*/  LDC.64 R12, c[0x0][0x828] ;  /* 0x00020a00ff0c7b82 */ /* 0x000ea20000000a00 */
[----:B------:R3:W-:Y:S04]  /*61e0*/  STS.128 [R11], R136 ;  /* 0x000000880b007388 */ /* 0x0007e80000000c00 */
[----:B------:R3:W-:Y:S01]  /*61f0*/  STS.128 [R11+0x800], R140 ;  /* 0x0008008c0b007388 */ /* 0x0007e20000000c00 */
[----:B-1----:R-:W-:-:S03]  /*6200*/  LEA R8, P0, R4, R8, 0x2 ;  /* 0x0000000804087211 */ /* 0x002fc600078010ff */
[----:B------:R3:W-:Y:S01]  /*6210*/  STS.128 [R11+0x1000], R144 ;  /* 0x001000900b007388 */ /* 0x0007e20000000c00 */
[----:B------:R-:W-:-:S03]  /*6220*/  LEA.HI.X R3, R4, R9, R3, 0x2, P0 ;  /* 0x0000000904037211 */ /* 0x000fc600000f1403 */
[----:B------:R3:W-:Y:S01]  /*6230*/  STS.128 [R11+0x1800], R148 ;  /* 0x001800940b007388 */ /* 0x0007e20000000c00 */
[----:B--2---:R-:W-:-:S03]  /*6240*/  LEA R12, P2, R6, R12, 0x2 ;  /* 0x0000000c060c7211 */ /* 0x004fc600078410ff */
[----:B------:R3:W-:Y:S01]  /*6250*/  STS.128 [R11+0x2000], R152 ;  /* 0x002000980b007388 */ /* 0x0007e20000000c00 */
[----:B------:R-:W-:-:S03]  /*6260*/  LEA.HI.X R0, R6, R13, R0, 0x2, P2 ;  /* 0x0000000d06007211 */ /* 0x000fc600010f1400 */
        /* <DEDUP_REMOVED lines=8> */
[----:B-1----:R-:W1:Y:S02]  /*62f0*/  FENCE.VIEW.ASYNC.S ;  /* 0x00000000000073c6 */ /* 0x002e640000000000 */
[----:B-1----:R-:W-:Y:S06]  /*6300*/  BAR.SYNC.DEFER_BLOCKING 0x1, 0x100 ;  /* 0x0044000000007b1d */ /* 0x002fec0000010000 */
[----:B------:R-:W-:Y:S05]  /*6310*/  @P1 BRA `(.L_x_253) ;  /* 0x0000000000381947 */ /* 0x000fea0003800000 */
[----:B------:R-:W-:Y:S01]  /*6320*/  R2UR UR4, R12 ;  /* 0x000000000c0472ca */ /* 0x000fe200000e0000 */
[----:B------:R-:W-:Y:S01]  /*6330*/  UMOV UR7, 0x800 ;  /* 0x0000080000077882 */ /* 0x000fe20000000000 */
[----:B------:R-:W-:Y:S01]  /*6340*/  R2UR UR5, R0 ;  /* 0x00000000000572ca */ /* 0x000fe200000e0000 */
[----:B------:R-:W-:Y:S01]  /*6350*/  UMOV UR8, 0x0 ;  /* 0x0000000000087882 */ /* 0x000fe20000000000 */
[----:B------:R-:W-:Y:S01]  /*6360*/  R2UR UR6, R2 ;  /* 0x00000000020672ca */ /* 0x000fe200000e0000 */
[----:B------:R-:W-:Y:S01]  /*6370*/  UMOV UR9, 0x14f00000 ;  /* 0x14f0000000097882 */ /* 0x000fe20000000000 */
[----:B------:R-:W-:-:S13]  /*6380*/  PLOP3.LUT P0, PT, PT, PT, PT, 0x80, 0x0 ;  /* 0x000000000000781c */ /* 0x000fda0003f0f070 */
.L_x_254:
[----:B------:R-:W-:Y:S01]  /*6390*/  @P0 ELECT P2, URZ, PT ;  /* 0x00000000003f082f */ /* 0x000fe20003840000 */
[----:B------:R1:W-:-:S12]  /*63a0*/  UBLKRED.G.S.ADD.F32.RN [UR4], [UR6], UR7, desc[UR8] ;  /* 0x00000804060073bb */ /* 0x0003d800080a1407 */
[----:B------:R-:W-:Y:S02]  /*63b0*/  @P2 PLOP3.LUT P0, PT, P2, PT, PT, 0x8, 0x0 ;  /* 0x000000000000281c */ /* 0x000fe4000170e170 */
[----:B------:R-:W-:-:S11]  /*63c0*/  PLOP3.LUT P2, PT, PT, PT, PT, 0x8, 0x0 ;  /* 0x000000000000781c */ /* 0x000fd60003f4e170 */
[----:B-1----:R-:W-:Y:S05]  /*63d0*/  @P0 BRA.U.ANY `(.L_x_254) ;  /* 0xfffffffd00ec0947 */ /* 0x002fea000393ffff */
[----:B------:R0:W-:Y:S01]  /*63e0*/  UTMACMDFLUSH ;  /* 0x00000000000079b7 */ /* 0x0001e20000000000 */
[----:B------:R-:W-:-:S04]  /*63f0*/  DEPBAR.LE SB0, 0x0 ;  /* 0x000080000000791a */ /* 0x000fc80000000000 */
.L_x_253:
[----:B------:R-:W-:Y:S05]  /*6400*/  BSYNC B0 ;  /* 0x0000000000007941 */ /* 0x000fea0003800000 */
.L_x_252:
[----:B------:R-:W-:Y:S06]  /*6410*/  BAR.SYNC.DEFER_BLOCKING 0x1, 0x100 ;  /* 0x0044000000007b1d */ /* 0x000fec0000010000 */
[----:B------:R4:W-:Y:S04]  /*6420*/  STS.128 [R11], R168 ;  /* 0x000000a80b007388 */ /* 0x0009e80000000c00 */
        /* <DEDUP_REMOVED lines=22> */
.L_x_255:
[----:B------:R-:W-:Y:S01]  /*6590*/  @P0 ELECT P1, URZ, PT ;  /* 0x00000000003f082f */ /* 0x000fe20003820000 */
[----:B------:R1:W-:-:S12]  /*65a0*/  UBLKRED.G.S.ADD.F32.RN [UR4], [UR6], UR7, desc[UR8] ;  /* 0x00000804060073bb */ /* 0x0003d800080a1407 */
[----:B------:R-:W-:Y:S02]  /*65b0*/  @P1 PLOP3.LUT P0, PT, P1, PT, PT, 0x8, 0x0 ;  /* 0x000000000000181c */ /* 0x000fe40000f0e170 */
[----:B------:R-:W-:-:S11]  /*65c0*/  PLOP3.LUT P1, PT, PT, PT, PT, 0x8, 0x0 ;  /* 0x000000000000781c */ /* 0x000fd60003f2e170 */
[----:B-1----:R-:W-:Y:S05]  /*65d0*/  @P0 BRA.U.ANY `(.L_x_255) ;  /* 0xfffffffd00ec0947 */ /* 0x002fea000393ffff */
[----:B------:R0:W-:Y:S01]  /*65e0*/  UTMACMDFLUSH ;  /* 0x00000000000079b7 */ /* 0x0001e20000000000 */
[----:B------:R-:W-:-:S04]  /*65f0*/  DEPBAR.LE SB0, 0x0 ;  /* 0x000080000000791a */ /* 0x000fc80000000000 */
[----:B------:R-:W-:Y:S05]  /*6600*/  BRA `(.L_x_232) ;  /* 0x00000024000c7947 */ /* 0x000fea0003800000 */
.L_x_230:
        /* <DEDUP_REMOVED lines=28> */
[C---:B------:R-:W-:Y:S01]  /*67d0*/  IADD3 R0, R2.reuse, 0x7f, RZ ;  /* 0x0000007f02007810 */ /* 0x040fe20007ffe0ff */
[----:B------:R-:W-:Y:S01]  /*67e0*/  UIADD3 UR10, UR7, UR10, URZ ;  /* 0x0000000a070a7290 */ /* 0x000fe2000fffe03f */
[----:B------:R-:W-:Y:S01]  /*67f0*/  ISETP.GE.AND P1, PT, R2, 0x81, PT ;  /* 0x000000810200780c */ /* 0x000fe20003f26270 */
[----:B------:R-:W-:Y:S01]  /*6800*/  UMOV UR5, URZ ;  /* 0x0000003f00057c82 */ /* 0x000fe20008000000 */
        /* <DEDUP_REMOVED lines=19> */
.L_x_270:
        /* <DEDUP_REMOVED lines=21> */
.L_x_259:
[----:B------:R-:W-:Y:S05]  /*6a90*/  BSYNC B0 ;  /* 0x0000000000007941 */ /* 0x000fea0003800000 */
.L_x_258:
        /* <DEDUP_REMOVED lines=13> */
.L_x_261:
[----:B------:R-:W-:Y:S05]  /*6b70*/  BSYNC B0 ;  /* 0x0000000000007941 */ /* 0x000fea0003800000 */
.L_x_260:
[----:B------:R-:W-:Y:S06]  /*6b80*/  BAR.ARV 0xa, 0xa0 ;  /* 0x0282800000007b1d */ /* 0x000fec0000002000 */
[----:B------:R-:W-:Y:S04]  /*6b90*/  BSSY B0, `(.L_x_262) ;  /* 0x0000003000007945 */ /* 0x000fe80003800000 */
[----:B------:R-:W-:Y:S05]  /*6ba0*/  @!P0 BRA `(.L_x_263) ;  /* 0x0000000000048947 */ /* 0x000fea0003800000 */
[----:B------:R-:W-:-:S04]  /*6bb0*/  DEPBAR.LE SB0, 0x0 ;  /* 0x000080000000791a */ /* 0x000fc80000000000 */
.L_x_263:
[----:B------:R-:W-:Y:S05]  /*6bc0*/  BSYNC B0 ;  /* 0x0000000000007941 */ /* 0x000fea0003800000 */
.L_x_262:
        /* <DEDUP_REMOVED lines=13> */
.L_x_265:
[----:B------:R-:W-:Y:S05]  /*6ca0*/  BSYNC B0 ;  /* 0x0000000000007941 */ /* 0x000fea0003800000 */
.L_x_264:
        /* <DEDUP_REMOVED lines=13> */
.L_x_267:
[----:B------:R-:W-:Y:S05]  /*6d80*/  BSYNC B0 ;  /* 0x0000000000007941 */ /* 0x000fea0003800000 */
.L_x_266:
[----:B------:R-:W-:Y:S01]  /*6d90*/  IADD3 R0, R0, -0x2, RZ ;  /* 0xfffffffe00007810 */ /* 0x000fe20007ffe0ff */
[----:B------:R-:W-:Y:S06]  /*6da0*/  BAR.ARV 0xa, 0xa0 ;  /* 0x0282800000007b1d */ /* 0x000fec0000002000 */
[----:B------:R-:W-:Y:S01]  /*6db0*/  BSSY B0, `(.L_x_268) ;  /* 0x0000004000007945 */ /* 0x000fe20003800000 */
[----:B------:R-:W-:-:S03]  /*6dc0*/  ISETP.NE.AND P1, PT, R0, RZ, PT ;  /* 0x000000ff0000720c */ /* 0x000fc60003f25270 */
[----:B------:R-:W-:Y:S10]  /*6dd0*/  @!P0 BRA `(.L_x_269) ;  /* 0x0000000000048947 */ /* 0x000ff40003800000 */
[----:B------:R-:W-:-:S04]  /*6de0*/  DEPBAR.LE SB0, 0x0 ;  /* 0x000080000000791a */ /* 0x000fc80000000000 */
.L_x_269:
[----:B------:R-:W-:Y:S05]  /*6df0*/  BSYNC B0 ;  /* 0x0000000000007941 */ /* 0x000fea0003800000 */
.L_x_268:
[----:B------:R-:W-:Y:S06]  /*6e00*/  BAR.ARV 0xb, 0xa0 ;  /* 0x02c2800000007b1d */ /* 0x000fec0000002000 */
[----:B------:R-:W-:Y:S02]  /*6e10*/  UIADD3 UR5, UR5, 0x2, URZ ;  /* 0x0000000205057890 */ /* 0x000fe4000fffe03f */
[----:B------:R-:W-:Y:S01]  /*6e20*/  UIADD3 UR4, UR4, 0x1, URZ ;  /* 0x0000000104047890 */ /* 0x000fe2000fffe03f */
[----:B------:R-:W-:Y:S11]  /*6e30*/  @P1 BRA `(.L_x_270) ;  /* 0xfffffff800c01947 */ /* 0x000ff6000383ffff */
[----:B------:R-:W-:-:S12]  /*6e40*/  USHF.L.U32 UR5, UR5, 0xd, URZ ;  /* 0x0000000d05057899 */ /* 0x000fd8000800063f */
.L_x_257:
        /* <DEDUP_REMOVED lines=19> */
.L_x_272:
[----:B------:R-:W-:Y:S05]  /*6f80*/  BSYNC B0 ;  /* 0x0000000000007941 */ /* 0x000fea0003800000 */
.L_x_271:
        /* <DEDUP_REMOVED lines=19> */
.L_x_274:
[----:B------:R-:W-:Y:S05]  /*70c0*/  BSYNC B0 ;  /* 0x0000000000007941 */ /* 0x000fea0003800000 */
.L_x_273:
[----:B------:R-:W-:Y:S06]  /*70d0*/  BAR.ARV 0xa, 0xa0 ;  /* 0x0282800000007b1d */ /* 0x000fec0000002000 */
[----:B------:R-:W-:Y:S04]  /*70e0*/  BSSY B0, `(.L_x_275) ;  /* 0x0000003000007945 */ /* 0x000fe80003800000 */
[----:B------:R-:W-:Y:S05]  /*70f0*/  @!P0 BRA `(.L_x_276) ;  /* 0x0000000000048947 */ /* 0x000fea0003800000 */
[----:B------:R-:W-:-:S04]  /*7100*/  DEPBAR.LE SB0, 0x0 ;  /* 0x000080000000791a */ /* 0x000fc80000000000 */
.L_x_276:
[----:B------:R-:W-:Y:S05]  /*7110*/  BSYNC B0 ;  /* 0x0000000000007941 */ /* 0x000fea0003800000 */
.L_x_275:
[----:B------:R-:W-:Y:S06]  /*7120*/  BAR.ARV 0xb, 0xa0 ;  /* 0x02c2800000007b1d */ /* 0x000fec0000002000 */
[----:B------:R-:W-:Y:S05]  /*7130*/  BRA `(.L_x_232) ;  /* 0x0000001800407947 */ /* 0x000fea0003800000 */
.L_x_256:
        /* <DEDUP_REMOVED lines=23> */
[----:B-----5:R-:W-:Y:S01]  /*72b0*/  IMAD R0, R13, R10, RZ ;  /* 0x0000000a0d007224 */ /* 0x020fe200078e02ff */
[----:B------:R-:W-:Y:S02]  /*72c0*/  IADD3 R3, R3, R7, RZ ;  /* 0x0000000703037210 */ /* 0x000fe40007ffe0ff */
[----:B------:R-:W1:Y:S01]  /*72d0*/  LDC.64 R6, c[0x0][0x730] ;  /* 0x0001cc00ff067b82 */ /* 0x000e620000000a00 */
[----:B------:R-:W-:Y:S02]  /*72e0*/  IMAD R11, R11, UR21, R0 ;  /* 0x000000150b0b7c24 */ /* 0x000fe4000f8e0200 */
[----:B------:R-:W-:-:S04]  /*72f0*/  IMAD.WIDE.U32 R2, R10, UR21, R2 ;  /* 0x000000150a027c25 */ /* 0x000fc8000f8e0002 */
[----:B------:R-:W-:Y:S01]  /*7300*/  IMAD.IADD R0, R3, 0x1, R11 ;  /* 0x0000000103007824 */ /* 0x000fe200078e020b */
[----:B------:R-:W-:-:S04]  /*7310*/  LEA R4, P0, R2, R4, 0x2 ;  /* 0x0000000402047211 */ /* 0x000fc800078010ff */
[----:B------:R-:W-:Y:S02]  /*7320*/  LEA.HI.X R0, R2, R5, R0, 0x2, P0 ;  /* 0x0000000502007211 */ /* 0x000fe400000f1400 */
[----:B------:R-:W-:Y:S02]  /*7330*/  ELECT P0, URZ, PT ;  /* 0x00000000003f782f */ /* 0x000fe40003800000 */
[----:B------:R-:W-:Y:S02]  /*7340*/  R2UR UR4, R4 ;  /* 0x00000000040472ca */ /* 0x000fe400000e0000 */
[----:B------:R-:W-:Y:S01]  /*7350*/  R2UR UR5, R0 ;  /* 0x00000000000572ca */ /* 0x000fe200000e0000 */
[----:B-1----:R-:W-:-:S04]  /*7360*/  IMAD R2, R15, R6, RZ ;  /* 0x000000060f027224 */ /* 0x002fc800078e02ff */
[----:B------:R-:W-:Y:S02]  /*7370*/  IMAD R5, R7, UR20, R2 ;  /* 0x0000001407057c24 */ /* 0x000fe4000f8e0202 */
[----:B------:R-:W1:Y:S01]  /*7380*/  LDC.64 R2, c[0x0][0x738] ;  /* 0x0001ce00ff027b82 */ /* 0x000e620000000a00 */
[----:B------:R-:W-:-:S05]  /*7390*/  IMAD.WIDE.U32 R6, R6, UR20, RZ ;  /* 0x0000001406067c25 */ /* 0x000fca000f8e00ff */
[----:B------:R-:W-:Y:S01]  /*73a0*/  IADD3 R7, R7, R5, RZ ;  /* 0x0000000507077210 */ /* 0x000fe20007ffe0ff */
        /* <DEDUP_REMOVED lines=16> */
.L_x_307:
[----:B------:R-:W-:Y:S01]  /*74b0*/  IMAD.IADD R10, R7, 0x1, R3 ;  /* 0x00000001070a7824 */ /* 0x000fe200078e0203 */
[----:B-1----:R-:W-:Y:S01]  /*74c0*/  SHF.L.U32 R0, R2, 0x7, RZ ;  /* 0x0000000702007819 */ /* 0x002fe200000006ff */
[----:B------:R-:W-:Y:S01]  /*74d0*/  IMAD.MOV.U32 R9, RZ, RZ, 0x1 ;  /* 0x00000001ff097424 */ /* 0x000fe200078e00ff */
[----:B------:R-:W-:Y:S06]  /*74e0*/  @P0 BRA `(.L_x_280) ;  /* 0x0000000000180947 */ /* 0x000fec0003800000 */
[----:B------:R-:W1:Y:S01]  /*74f0*/  S2R R4, SR_TID.X ;  /* 0x0000000000047919 */ /* 0x000e620000002100 */
[----:B------:R-:W-:-:S04]  /*7500*/  MOV R2, 0x4200 ;  /* 0x0000420000027802 */ /* 0x000fc80000000f00 */
[----:B------:R2:W-:Y:S01]  /*7510*/  SYNCS.ARRIVE.TRANS64 RZ, [R11+URZ+0x30c10], R2 ;  /* 0x030c10020bff79a7 */ /* 0x0005e2000800003f */
[----:B-1----:R-:W-:-:S13]  /*7520*/  LOP3.LUT P1, RZ, R4, 0x1f, RZ, 0xc0, !PT ;  /* 0x0000001f04ff7812 */ /* 0x002fda000782c0ff */
[----:B--2---:R-:W-:Y:S05]  /*7530*/  @!P1 BRA `(.L_x_280) ;  /* 0x0000000000049947 */ /* 0x004fea0003800000 */
[----:B------:R-:W-:Y:S01]  /*7540*/  BPT.TRAP 0x1 ;  /* 0x000000040000795c */ /* 0x000fe20000300000 */
.L_x_280:
[----:B------:R-:W1:Y:S01]  /*7550*/  LDC.64 R2, c[0x0][0x198] ;  /* 0x00006600ff027b82 */ /* 0x000e620000000a00 */
[----:B------:R-:W-:Y:S01]  /*7560*/  R2UR UR11, R0 ;  /* 0x00000000000b72ca */ /* 0x000fe200000e0000 */
[----:B------:R-:W-:Y:S01]  /*7570*/  UMOV UR14, 0x0 ;  /* 0x00000000000e7882 */ /* 0x000fe20000000000 */
[----:B------:R-:W-:Y:S01]  /*7580*/  R2UR UR8, R11 ;  /* 0x000000000b0872ca */ /* 0x000fe200000e0000 */
[----:B------:R-:W-:Y:S01]  /*7590*/  UMOV UR15, 0x14f00000 ;  /* 0x14f00000000f7882 */ /* 0x000fe20000000000 */
[----:B------:R-:W-:Y:S01]  /*75a0*/  UMOV UR19, URZ ;  /* 0x0000003f00137c82 */ /* 0x000fe20008000000 */
[----:B------:R-:W-:Y:S01]  /*75b0*/  UMOV UR18, URZ ;  /* 0x0000003f00127c82 */ /* 0x000fe20008000000 */
[----:B------:R-:W-:Y:S01]  /*75c0*/  MOV R4, 0x8000 ;  /* 0x0000800000047802 */ /* 0x000fe20000000f00 */
[----:B------:R-:W2:Y:S01]  /*75d0*/  LDC R12, c[0x0][0x280] ;  /* 0x0000a000ff0c7b82 */ /* 0x000ea20000000800 */
[----:B------:R-:W-:Y:S01]  /*75e0*/  UMOV UR25, 0x20 ;  /* 0x0000002000197882 */ /* 0x000fe20000000000 */
[----:B------:R-:W-:Y:S01]  /*75f0*/  UMOV UR22, 0x0 ;  /* 0x0000000000167882 */ /* 0x000fe20000000000 */
[----:B------:R-:W-:Y:S01]  /*7600*/  UMOV UR23, 0x10000000 ;  /* 0x1000000000177882 */ /* 0x000fe20000000000 */
[----:B------:R-:W-:Y:S01]  /*7610*/  UMOV UR13, UR21 ;  /* 0x00000015000d7c82 */ /* 0x000fe20008000000 */
[----:B------:R-:W-:Y:S01]  /*7620*/  UMOV UR10, UR18 ;  /* 0x00000012000a7c82 */ /* 0x000fe20008000000 */
[----:B------:R-:W-:Y:S01]  /*7630*/  UMOV UR28, UR12 ;  /* 0x0000000c001c7c82 */ /* 0x000fe20008000000 */
[----:B------:R-:W-:Y:S01]  /*7640*/  UMOV UR29, UR21 ;  /* 0x00000015001d7c82 */ /* 0x000fe20008000000 */
[----:B------:R-:W-:Y:S01]  /*7650*/  UIADD3 UR16, UR8, 0x10000, URZ ;  /* 0x0001000008107890 */ /* 0x000fe2000fffe03f */
[----:B------:R-:W-:Y:S01]  /*7660*/  IMAD.MOV.U32 R20, RZ, RZ, RZ ;  /* 0x000000ffff147224 */ /* 0x000fe200078e00ff */
[----:B------:R-:W-:Y:S01]  /*7670*/  UIADD3 UR17, UR8, 0x30c10, URZ ;  /* 0x00030c1008117890 */ /* 0x000fe2000fffe03f */
[----:B------:R-:W-:Y:S01]  /*7680*/  MOV R5, RZ ;  /* 0x000000ff00057202 */ /* 0x000fe20000000f00 */
[----:B------:R-:W-:-:S02]  /*7690*/  UIADD3 UR30, UR8, 0x20000, URZ ;  /* 0x00020000081e7890 */ /* 0x000fc4000fffe03f */
[----:B------:R-:W-:Y:S01]  /*76a0*/  UIADD3 UR9, UR8, 0x30c00, URZ ;  /* 0x00030c0008097890 */ /* 0x000fe2000fffe03f */
[----:B-1----:R-:W-:Y:S01]  /*76b0*/  IMAD.MOV.U32 R8, RZ, RZ, R2 ;  /* 0x000000ffff087224 */ /* 0x002fe200078e0002 */
[----:B------:R-:W-:Y:S01]  /*76c0*/  UIADD3 UR24, UR8, 0x4000, URZ ;  /* 0x0000400008187890 */ /* 0x000fe2000fffe03f */
[----:B------:R-:W-:Y:S01]  /*76d0*/  UMOV UR31, UR17 ;  /* 0x00000011001f7c82 */ /* 0x000fe20008000000 */
[----:B------:R-:W-:Y:S02]  /*76e0*/  UMOV UR26, UR18 ;  /* 0x00000012001a7c82 */ /* 0x000fe40008000000 */
[----:B------:R-:W-:Y:S01]  /*76f0*/  IADD3 R0, P1, R8, 0x2f0, RZ ;  /* 0x000002f008007810 */ /* 0x000fe20007f3e0ff */
[----:B------:R-:W-:-:S03]  /*7700*/  UMOV UR27, UR11 ;  /* 0x0000000b001b7c82 */ /* 0x000fc60008000000 */
[----:B------:R-:W-:Y:S02]  /*7710*/  R2UR UR32, R0 ;  /* 0x00000000002072ca */ /* 0x000fe400000e0000 */
[----:B------:R-:W-:-:S04]  /*7720*/  IADD3 R0, P2, R8, 0x3f0, RZ ;  /* 0x000003f008007810 */ /* 0x000fc80007f5e0ff */
[----:B------:R-:W-:Y:S02]  /*7730*/  R2UR UR34, R0 ;  /* 0x00000000002272ca */ /* 0x000fe400000e0000 */
[----:B------:R-:W-:-:S05]  /*7740*/  MOV R0, R3 ;  /* 0x0000000300007202 */ /* 0x000fca0000000f00 */
[----:B------:R-:W-:-:S05]  /*7750*/  IMAD.X R2, RZ, RZ, R0, P1 ;  /* 0x000000ffff027224 */ /* 0x000fca00008e0600 */
[----:B------:R-:W-:Y:S02]  /*7760*/  R2UR UR33, R2 ;  /* 0x00000000022172ca */ /* 0x000fe400000e0000 */
[----:B------:R-:W-:-:S04]  /*7770*/  IADD3.X R2, RZ, R0, RZ, P2, !PT ;  /* 0x00000000ff027210 */ /* 0x000fc800017fe4ff */
[----:B------:R-:W-:Y:S02]  /*7780*/  R2UR UR35, R2 ;  /* 0x00000000022372ca */ /* 0x000fe400000e0000 */
[----:B------:R-:W-:-:S04]  /*7790*/  IADD3 R2, P1, R8, 0xf0, RZ ;  /* 0x000000f008027810 */ /* 0x000fc80007f3e0ff */
[----:B------:R-:W-:Y:S01]  /*77a0*/  R2UR UR6, R2 ;  /* 0x00000000020672ca */ /* 0x000fe200000e0000 */
[----:B------:R-:W-:Y:S01]  /*77b0*/  IMAD.X R3, RZ, RZ, R0, P1 ;  /* 0x000000ffff037224 */ /* 0x000fe200008e0600 */
[----:B--2---:R-:W-:-:S04]  /*77c0*/  ISETP.GE.AND P1, PT, R12, 0x81, PT ;  /* 0x000000810c00780c */ /* 0x004fc80003f26270 */
        /* <DEDUP_REMOVED lines=24> */
.L_x_291:
[----:B------:R-:W-:-:S04]  /*7950*/  SHF.L.U32 R21, R9, 0x1f, RZ ;  /* 0x0000001f09157819 */ /* 0x000fc800000006ff */
[----:B-1----:R-:W1:Y:S02]  /*7960*/  SYNCS.PHASECHK.TRANS64.TRYWAIT P1, [R11+URZ+0x30c40], R21 ;  /* 0x030c40150b0075a7 */ /* 0x002e64000802017f */
[----:B-12---:R-:W-:Y:S05]  /*7970*/  @!P1 BRA `(.L_x_283) ;  /* 0x0000001000a49947 */ /* 0x006fea0003800000 */
.L_x_308:
[----:B------:R-:W-:Y:S05]  /*7980*/  @P0 BRA `(.L_x_284) ;  /* 0x0000000000140947 */ /* 0x000fea0003800000 */
[----:B------:R-:W-:Y:S02]  /*7990*/  ISETP.NE.AND P1, PT, R14, RZ, PT ;  /* 0x000000ff0e00720c */ /* 0x000fe40003f25270 */
[----:B------:R-:W-:-:S04]  /*79a0*/  MOV R0, 0x4200 ;  /* 0x0000420000007802 */ /* 0x000fc80000000f00 */
[----:B------:R2:W-:Y:S07]  /*79b0*/  SYNCS.ARRIVE.TRANS64 RZ, [R11+URZ+0x30c30], R0 ;  /* 0x030c30000bff79a7 */ /* 0x0005ee000800003f */
[----:B------:R-:W-:Y:S05]  /*79c0*/  @!P1 BRA `(.L_x_284) ;  /* 0x0000000000049947 */ /* 0x000fea0003800000 */
[----:B------:R-:W-:Y:S01]  /*79d0*/  BPT.TRAP 0x1 ;  /* 0x000000040000795c */ /* 0x000fe20000300000 */
.L_x_284:
        /* <DEDUP_REMOVED lines=29> */
.L_x_309:
[----:B------:R-:W-:Y:S05]  /*7bb0*/  @P0 BRA `(.L_x_286) ;  /* 0x0000000000140947 */ /* 0x000fea0003800000 */
[----:B------:R-:W-:Y:S01]  /*7bc0*/  ISETP.NE.AND P1, PT, R14, RZ, PT ;  /* 0x000000ff0e00720c */ /* 0x000fe20003f25270 */
[----:B------:R-:W-:-:S04]  /*7bd0*/  IMAD.MOV.U32 R2, RZ, RZ, 0x4200 ;  /* 0x00004200ff027424 */ /* 0x000fc800078e00ff */
[----:B------:R3:W-:Y:S08]  /*7be0*/  SYNCS.ARRIVE.TRANS64 RZ, [R11+URZ+0x30c18], R2 ;  /* 0x030c18020bff79a7 */ /* 0x0007f0000800003f */
[----:B------:R-:W-:Y:S05]  /*7bf0*/  @!P1 BRA `(.L_x_286) ;  /* 0x0000000000049947 */ /* 0x000fea0003800000 */
[----:B------:R-:W-:Y:S01]  /*7c00*/  BPT.TRAP 0x1 ;  /* 0x000000040000795c */ /* 0x000fe20000300000 */
.L_x_286:
        /* <DEDUP_REMOVED lines=20> */
.L_x_310:
        /* <DEDUP_REMOVED lines=9> */
.L_x_288:
        /* <DEDUP_REMOVED lines=24> */
.L_x_312:
[----:B------:R-:W-:Y:S05]  /*7f60*/  @P0 BRA `(.L_x_290) ;  /* 0x0000000000140947 */ /* 0x000fea0003800000 */
[----:B------:R-:W-:Y:S02]  /*7f70*/  ISETP.NE.AND P1, PT, R14, RZ, PT ;  /* 0x000000ff0e00720c */ /* 0x000fe40003f25270 */
[----:B-1----:R-:W-:-:S04]  /*7f80*/  MOV R4, 0x4200 ;  /* 0x0000420000047802 */ /* 0x002fc80000000f00 */
[----:B------:R2:W-:Y:S07]  /*7f90*/  SYNCS.ARRIVE.TRANS64 RZ, [R11+URZ+0x30c10], R4 ;  /* 0x030c10040bff79a7 */ /* 0x0005ee000800003f */
[----:B------:R-:W-:Y:S05]  /*7fa0*/  @!P1 BRA `(.L_x_290) ;  /* 0x0000000000049947 */ /* 0x000fea0003800000 */
[----:B------:R-:W-:Y:S01]  /*7fb0*/  BPT.TRAP 0x1 ;  /* 0x000000040000795c */ /* 0x000fe20000300000 */
.L_x_290:
        /* <DEDUP_REMOVED lines=22> */
.L_x_282:
[----:B------:R-:W-:-:S13]  /*8120*/  ISETP.NE.AND P1, PT, R19, RZ, PT ;  /* 0x000000ff1300720c */ /* 0x000fda0003f25270 */
[----:B------:R-:W-:Y:S05]  /*8130*/  @!P1 BRA `(.L_x_281) ;  /* 0x0000000000f09947 */ /* 0x000fea0003800000 */
[----:B------:R-:W-:-:S04]  /*8140*/  SHF.L.U32 R12, R9, 0x1f, RZ ;  /* 0x0000001f090c7819 */ /* 0x000fc800000006ff */
[----:B------:R-:W3:Y:S02]  /*8150*/  SYNCS.PHASECHK.TRANS64.TRYWAIT P1, [R11+URZ+0x30c40], R12 ;  /* 0x030c400c0b0075a7 */ /* 0x000ee4000802017f */
[----:B---3--:R-:W-:Y:S05]  /*8160*/  @!P1 BRA `(.L_x_292) ;  /* 0x0000000800fc9947 */ /* 0x008fea0003800000 */
.L_x_313:
[----:B------:R-:W-:Y:S05]  /*8170*/  @P0 BRA `(.L_x_293) ;  /* 0x0000000000140947 */ /* 0x000fea0003800000 */
[----:B------:R-:W-:Y:S02]  /*8180*/  ISETP.NE.AND P1, PT, R14, RZ, PT ;  /* 0x000000ff0e00720c */ /* 0x000fe40003f25270 */
[----:B-12---:R-:W-:-:S04]  /*8190*/  MOV R4, 0x4200 ;  /* 0x0000420000047802 */ /* 0x006fc80000000f00 */
[----:B------:R4:W-:Y:S07]  /*81a0*/  SYNCS.ARRIVE.TRANS64 RZ, [R11+URZ+0x30c30], R4 ;  /* 0x030c30040bff79a7 */ /* 0x0009ee000800003f */
[----:B------:R-:W-:Y:S05]  /*81b0*/  @!P1 BRA `(.L_x_293) ;  /* 0x0000000000049947 */ /* 0x000fea0003800000 */
[----:B------:R-:W-:Y:S01]  /*81c0*/  BPT.TRAP 0x1 ;  /* 0x000000040000795c */ /* 0x000fe20000300000 */
.L_x_293:
        /* <DEDUP_REMOVED lines=26> */
.L_x_314:
[----:B------:R-:W-:Y:S05]  /*8370*/  @P0 BRA `(.L_x_295) ;  /* 0x0000000000140947 */ /* 0x000fea0003800000 */
[----:B------:R-:W-:Y:S01]  /*8380*/  ISETP.NE.AND P0, PT, R14, RZ, PT ;  /* 0x000000ff0e00720c */ /* 0x000fe20003f05270 */
[----:B------:R-:W-:-:S04]  /*8390*/  IMAD.MOV.U32 R4, RZ, RZ, 0x4200 ;  /* 0x00004200ff047424 */ /* 0x000fc800078e00ff */
[----:B------:R2:W-:Y:S08]  /*83a0*/  SYNCS.ARRIVE.TRANS64 RZ, [R11+URZ+0x30c18], R4 ;  /* 0x030c18040bff79a7 */ /* 0x0005f0000800003f */
[----:B------:R-:W-:Y:S05]  /*83b0*/  @!P0 BRA `(.L_x_295) ;  /* 0x0000000000048947 */ /* 0x000fea0003800000 */
[----:B------:R-:W-:Y:S01]  /*83c0*/  BPT.TRAP 0x1 ;  /* 0x000000040000795c */ /* 0x000fe20000300000 */
.L_x_295:
        /* <DEDUP_REMOVED lines=19> */
.L_x_281:
[----:B------:R-:W4:Y:S01]  /*8500*/  S2R R2, SR_TID.X ;  /* 0x0000000000027919 */ /* 0x000f220000002100 */
[----:B------:R-:W-:Y:S02]  /*8510*/  LEA R13, R20, R11, 0x3 ;  /* 0x0000000b140d7211 */ /* 0x000fe400078e18ff */
[----:B----4-:R-:W-:Y:S02]  /*8520*/  LOP3.LUT R3, R2, 0x7f, RZ, 0xc0, !PT ;  /* 0x0000007f02037812 */ /* 0x010fe400078ec0ff */
[----:B------:R-:W-:Y:S02]  /*8530*/  SHF.L.U32 R2, R9, 0x1f, RZ ;  /* 0x0000001f09027819 */ /* 0x000fe400000006ff */
[----:B------:R-:W-:Y:S02]  /*8540*/  ISETP.NE.AND P1, PT, R3, RZ, PT ;  /* 0x000000ff0300720c */ /* 0x000fe40003f25270 */
[----:B------:R-:W4:Y:S02]  /*8550*/  SYNCS.PHASECHK.TRANS64.TRYWAIT P0, [R13+URZ+0x30c40], R2 ;  /* 0x030c40020d0075a7 */ /* 0x000f24000800017f */
[----:B----4-:R-:W-:Y:S09]  /*8560*/  @!P0 BRA `(.L_x_296) ;  /* 0x0000000800248947 */ /* 0x010ff20003800000 */
.L_x_315:
[----:B------:R-:W-:Y:S05]  /*8570*/  @P1 BRA `(.L_x_297) ;  /* 0x0000000000181947 */ /* 0x000fea0003800000 */
[----:B------:R-:W5:Y:S01]  /*8580*/  S2R R3, SR_TID.X ;  /* 0x0000000000037919 */ /* 0x000f620000002100 */
[----:B----4-:R-:W-:-:S04]  /*8590*/  IMAD.MOV.U32 R2, RZ, RZ, 0x4200 ;  /* 0x00004200ff027424 */ /* 0x010fc800078e00ff */
[----:B------:R4:W-:Y:S01]  /*85a0*/  SYNCS.ARRIVE.TRANS64 RZ, [R13+URZ+0x30c30], R2 ;  /* 0x030c30020dff79a7 */ /* 0x0009e2000800003f */
[----:B-----5:R-:W-:-:S13]  /*85b0*/  LOP3.LUT P0, RZ, R3, 0x1f, RZ, 0xc0, !PT ;  /* 0x0000001f03ff7812 */ /* 0x020fda000780c0ff */
[----:B----4-:R-:W-:Y:S05]  /*85c0*/  @!P0 BRA `(.L_x_297) ;  /* 0x0000000000048947 */ /* 0x010fea0003800000 */
[----:B--2---:R-:W-:Y:S01]  /*85d0*/  BPT.TRAP 0x1 ;  /* 0x000000040000795c */ /* 0x004fe20000300000 */
.L_x_297:
        /* <DEDUP_REMOVED lines=33> */
.L_x_278:
[----:B------:R-:W-:Y:S05]  /*87f0*/  BSYNC B0 ;  /* 0x0000000000007941 */ /* 0x000fea0003800000 */
.L_x_277:
[----:B------:R-:W-:-:S03]  /*8800*/  UMOV UR6, 0xffffffff ;  /* 0xffffffff00067882 */ /* 0x000fc60000000000 */
[----:B------:R-:W-:Y:S05]  /*8810*/  BRA.DIV UR6, `(.L_x_298) ;  /* 0x00000006068c7947 */ /* 0x000fea000b800000 */
[----:B------:R-:W-:-:S13]  /*8820*/  ELECT P0, URZ, PT ;  /* 0x00000000003f782f */ /* 0x000fda0003800000 */
.L_x_318:
[----:B------:R-:W-:Y:S05]  /*8830*/  @!P0 BRA `(.L_x_232) ;  /* 0x0000000000808947 */ /* 0x000fea0003800000 */
[----:B------:R-:W-:-:S04]  /*8840*/  LOP3.LUT R16, R16, 0x2, RZ, 0xfc, !PT ;  /* 0x0000000210107812 */ /* 0x000fc800078efcff */
[----:B------:R-:W-:-:S13]  /*8850*/  ISETP.NE.AND P0, PT, R16, 0x3, PT ;  /* 0x000000031000780c */ /* 0x000fda0003f05270 */
[----:B------:R-:W-:Y:S05]  /*8860*/  @!P0 BRA `(.L_x_299) ;  /* 0x0000000000048947 */ /* 0x000fea0003800000 */
[----:B------:R-:W-:Y:S01]  /*8870*/  BPT.TRAP 0x1 ;  /* 0x000000040000795c */ /* 0x000fe20000300000 */
.L_x_299:
        /* <DEDUP_REMOVED lines=15> */
.L_x_319:
[----:B------:R-:W2:Y:S02]  /*8970*/  SYNCS.PHASECHK.TRANS64.TRYWAIT P1, [R3+URZ], R2 ;  /* 0x00000002030075a7 */ /* 0x000ea4000802017f */
[----:B--2---:R-:W-:Y:S05]  /*8980*/  @!P1 BRA `(.L_x_301) ;  /* 0x0000000400689947 */ /* 0x004fea0003800000 */
.L_x_320:
[----:B------:R-:W-:Y:S05]  /*8990*/  @!P0 BRA `(.L_x_302) ;  /* 0x0000000000048947 */ /* 0x000fea0003800000 */
[----:B------:R-:W-:Y:S01]  /*89a0*/  BPT.TRAP 0x1 ;  /* 0x000000040000795c */ /* 0x000fe20000300000 */
.L_x_302:
[----:B--2---:R-:W-:-:S05]  /*89b0*/  IADD3 R3, R7, 0x30c40, RZ ;  /* 0x00030c4007037810 */ /* 0x004fca0007ffe0ff */
[----:B------:R-:W-:-:S04]  /*89c0*/  IMAD R0, R0, 0x8, R3 ;  /* 0x0000000800007824 */ /* 0x000fc800078e0203 */
[----:B------:R-:W2:Y:S02]  /*89d0*/  SYNCS.PHASECHK.TRANS64.TRYWAIT P0, [R0+URZ], R5 ;  /* 0x00000005000075a7 */ /* 0x000ea4000800017f */
[----:B--2---:R-:W-:Y:S05]  /*89e0*/  @!P0 BRA `(.L_x_303) ;  /* 0x0000000400648947 */ /* 0x004fea0003800000 */
.L_x_321:
[----:B------:R-:W-:-:S07]  /*89f0*/  LEA R3, R4, R3, 0x3 ;  /* 0x0000000304037211 */ /* 0x000fce00078e18ff */
.L_x_304:
[----:B---3--:R3:W4:Y:S02]  /*8a00*/  SYNCS.PHASECHK.TRANS64.TRYWAIT P0, [R3+URZ], R2 ;  /* 0x00000002030075a7 */ /* 0x008724000800017f */
[----:B----4-:R-:W-:Y:S05]  /*8a10*/  @!P0 NANOSLEEP.SYNCS 0x989680 ;  /* 0x009896800000895d */ /* 0x010fea0003900000 */
[----:B------:R-:W4:Y:S02]  /*8a20*/  @!P0 SYNCS.PHASECHK.TRANS64 P0, [R3+URZ], R2 ;  /* 0x00000002030085a7 */ /* 0x000f24000800007f */
[----:B----4-:R-:W-:Y:S05]  /*8a30*/  @!P0 BRA `(.L_x_304) ;  /* 0xfffffffc00f08947 */ /* 0x010fea000383ffff */
.L_x_232:
[----:B------:R-:W-:Y:S05]  /*8a40*/  BSYNC B6 ;  /* 0x0000000000067941 */ /* 0x000fea0003800000 */
.L_x_229:
[----:B------:R-:W-:Y:S05]  /*8a50*/  EXIT ;  /* 0x000000000000794d */ /* 0x000fea0003800000 */
.L_x_237:
[----:B------:R-:W-:Y:S01]  /*8a60*/  IMAD.MOV.U32 R12, RZ, RZ, RZ ;  /* 0x000000ffff0c7224 */ /* 0x000fe200078e00ff */
[----:B------:R-:W-:Y:S01]  /*8a70*/  MOV R11, 0x1f ;  /* 0x0000001f000b7802 */ /* 0x000fe20000000f00 */
[----:B------:R-:W-:-:S07]  /*8a80*/  IMAD.MOV.U32 R15, RZ, RZ, -0x1 ;  /* 0xffffffffff0f7424 */ /* 0x000fce00078e00ff */
[----:B------:R-:W-:Y:S05]  /*8a90*/  WARPSYNC.COLLECTIVE R15, `(.L_x_305) ;  /* 0x000000000f087348 */ /* 0x000fea0003c00000 */
[----:B------:R1:W2:Y:S02]  /*8aa0*/  SHFL.IDX P6, R14, R13, R12, R11 ;  /* 0x0000000c0d0e7389 */ /* 0x0002a400000c000b */
[----:B-12---:R-:W-:Y:S01]  /*8ab0*/  ENDCOLLECTIVE ;  /* 0x000000000000791b */ /* 0x006fe20003800000 */
.L_x_305:
[----:B------:R-:W-:Y:S05]  /*8ac0*/  BRA `(.L_x_306) ;  /* 0xffffff80001c7947 */ /* 0x000fea000383ffff */
.L_x_239:
[----:B--2---:R2:W3:Y:S02]  /*8ad0*/  SYNCS.PHASECHK.TRANS64.TRYWAIT P0, [R2+URZ+0x30c00], R9 ;  /* 0x030c0009020075a7 */ /* 0x0044e4000800017f */
[----:B---3--:R-:W-:Y:S05]  /*8ae0*/  @!P0 NANOSLEEP.SYNCS 0x989680 ;  /* 0x009896800000895d */ /* 0x008fea0003900000 */
[----:B------:R-:W3:Y:S02]  /*8af0*/  @!P0 SYNCS.PHASECHK.TRANS64 P0, [R2+URZ+0x30c00], R9 ;  /* 0x030c0009020085a7 */ /* 0x000ee4000800007f */
[----:B---3--:R-:W-:Y:S05]  /*8b00*/  @!P0 BRA `(.L_x_239) ;  /* 0xfffffffc00f08947 */ /* 0x008fea000383ffff */
[----:B------:R-:W-:Y:S05]  /*8b10*/  BRA `(.L_x_238) ;  /* 0xffffff80002c7947 */ /* 0x000fea000383ffff */
.L_x_244:
[----:B-1----:R1:W3:Y:S02]  /*8b20*/  SYNCS.PHASECHK.TRANS64.TRYWAIT P1, [R3+URZ+0x30c10], R22 ;  /* 0x030c1016030075a7 */ /* 0x0022e4000802017f */
[----:B---3--:R-:W-:Y:S05]  /*8b30*/  @!P1 NANOSLEEP.SYNCS 0x989680 ;  /* 0x009896800000995d */ /* 0x008fea0003900000 */
[----:B------:R-:W3:Y:S02]  /*8b40*/  @!P1 SYNCS.PHASECHK.TRANS64 P1, [R3+URZ+0x30c10], R22 ;  /* 0x030c1016030095a7 */ /* 0x000ee4000802007f */
[----:B---3--:R-:W-:Y:S05]  /*8b50*/  @!P1 BRA `(.L_x_244) ;  /* 0xfffffffc00f09947 */ /* 0x008fea000383ffff */
[----:B------:R-:W-:Y:S05]  /*8b60*/  BRA `(.L_x_243) ;  /* 0xffffff8800f07947 */ /* 0x000fea000383ffff */
.L_x_248:
[----:B------:R1:W1:Y:S02]  /*8b70*/  SYNCS.PHASECHK.TRANS64.TRYWAIT P1, [R3+URZ+0x30c30], R22 ;  /* 0x030c3016030075a7 */ /* 0x000264000802017f */
[----:B-1----:R-:W-:Y:S05]  /*8b80*/  @!P1 NANOSLEEP.SYNCS 0x989680 ;  /* 0x009896800000995d */ /* 0x002fea0003900000 */
[----:B------:R-:W1:Y:S02]  /*8b90*/  @!P1 SYNCS.PHASECHK.TRANS64 P1, [R3+URZ+0x30c30], R22 ;  /* 0x030c3016030095a7 */ /* 0x000e64000802007f */
[----:B-1----:R-:W-:Y:S05]  /*8ba0*/  @!P1 BRA `(.L_x_248) ;  /* 0xfffffffc00f09947 */ /* 0x002fea000383ffff */
[----:B------:R-:W-:Y:S05]  /*8bb0*/  BRA `(.L_x_247) ;  /* 0xffffff8c00f47947 */ /* 0x000fea000383ffff */
.L_x_279:
[----:B-1----:R1:W2:Y:S02]  /*8bc0*/  SYNCS.PHASECHK.TRANS64.TRYWAIT P1, [R11+URZ+0x30c20], R0 ;  /* 0x030c20000b0075a7 */ /* 0x0022a4000802017f */
[----:B--2---:R-:W-:Y:S05]  /*8bd0*/  @!P1 NANOSLEEP.SYNCS 0x989680 ;  /* 0x009896800000995d */ /* 0x004fea0003900000 */
[----:B------:R-:W2:Y:S02]  /*8be0*/  @!P1 SYNCS.PHASECHK.TRANS64 P1, [R11+URZ+0x30c20], R0 ;  /* 0x030c20000b0095a7 */ /* 0x000ea4000802007f */
[----:B--2---:R-:W-:Y:S05]  /*8bf0*/  @!P1 BRA `(.L_x_279) ;  /* 0xfffffffc00f09947 */ /* 0x004fea000383ffff */
[----:B------:R-:W-:Y:S05]  /*8c00*/  BRA `(.L_x_307) ;  /* 0xffffffe800287947 */ /* 0x000fea000383ffff */
.L_x_283:
[----:B-1----:R1:W2:Y:S02]  /*8c10*/  SYNCS.PHASECHK.TRANS64.TRYWAIT P1, [R11+URZ+0x30c40], R21 ;  /* 0x030c40150b0075a7 */ /* 0x0022a4000802017f */
[----:B--2---:R-:W-:Y:S05]  /*8c20*/  @!P1 NANOSLEEP.SYNCS 0x989680 ;  /* 0x009896800000995d */ /* 0x004fea0003900000 */
[----:B------:R-:W2:Y:S02]  /*8c30*/  @!P1 SYNCS.PHASECHK.TRANS64 P1, [R11+URZ+0x30c40], R21 ;  /* 0x030c40150b0095a7 */ /* 0x000ea4000802007f */
[----:B--2---:R-:W-:Y:S05]  /*8c40*/  @!P1 BRA `(.L_x_283) ;  /* 0xfffffffc00f09947 */ /* 0x004fea000383ffff */
[----:B------:R-:W-:Y:S05]  /*8c50*/  BRA `(.L_x_308) ;  /* 0xffffffec00487947 */ /* 0x000fea000383ffff */
.L_x_285:
[----:B--2---:R2:W3:Y:S02]  /*8c60*/  SYNCS.PHASECHK.TRANS64.TRYWAIT P1, [R11+URZ+0x30c28], R21 ;  /* 0x030c28150b0075a7 */ /* 0x0044e4000802017f */
[----:B---3--:R-:W-:Y:S05]  /*8c70*/  @!P1 NANOSLEEP.SYNCS 0x989680 ;  /* 0x009896800000995d */ /* 0x008fea0003900000 */
[----:B------:R-:W3:Y:S02]  /*8c80*/  @!P1 SYNCS.PHASECHK.TRANS64 P1, [R11+URZ+0x30c28], R21 ;  /* 0x030c28150b0095a7 */ /* 0x000ee4000802007f */
[----:B---3--:R-:W-:Y:S05]  /*8c90*/  @!P1 BRA `(.L_x_285) ;  /* 0xfffffffc00f09947 */ /* 0x008fea000383ffff */
[----:B------:R-:W-:Y:S05]  /*8ca0*/  BRA `(.L_x_309) ;  /* 0xffffffec00c07947 */ /* 0x000fea000383ffff */
.L_x_287:
[----:B---3--:R3:W4:Y:S02]  /*8cb0*/  SYNCS.PHASECHK.TRANS64.TRYWAIT P1, [R11+URZ+0x30c48], R21 ;  /* 0x030c48150b0075a7 */ /* 0x008724000802017f */
[----:B----4-:R-:W-:Y:S05]  /*8cc0*/  @!P1 NANOSLEEP.SYNCS 0x989680 ;  /* 0x009896800000995d */ /* 0x010fea0003900000 */
[----:B------:R-:W4:Y:S02]  /*8cd0*/  @!P1 SYNCS.PHASECHK.TRANS64 P1, [R11+URZ+0x30c48], R21 ;  /* 0x030c48150b0095a7 */ /* 0x000f24000802007f */
[----:B----4-:R-:W-:Y:S05]  /*8ce0*/  @!P1 BRA `(.L_x_287) ;  /* 0xfffffffc00f09947 */ /* 0x010fea000383ffff */
[----:B------:R-:W-:Y:S05]  /*8cf0*/  BRA `(.L_x_310) ;  /* 0xfffffff000147947 */ /* 0x000fea000383ffff */
.L_x_289:
[----:B------:R-:W-:-:S07]  /*8d00*/  SHF.L.U32 R4, R9, 0x1f, RZ ;  /* 0x0000001f09047819 */ /* 0x000fce00000006ff */
.L_x_311:
[----:B-1----:R1:W2:Y:S02]  /*8d10*/  SYNCS.PHASECHK.TRANS64.TRYWAIT P1, [R11+URZ+0x30c20], R4 ;  /* 0x030c20040b0075a7 */ /* 0x0022a4000802017f */
[----:B--2---:R-:W-:Y:S05]  /*8d20*/  @!P1 NANOSLEEP.SYNCS 0x989680 ;  /* 0x009896800000995d */ /* 0x004fea0003900000 */
[----:B------:R-:W2:Y:S02]  /*8d30*/  @!P1 SYNCS.PHASECHK.TRANS64 P1, [R11+URZ+0x30c20], R4 ;  /* 0x030c20040b0095a7 */ /* 0x000ea4000802007f */
[----:B--2---:R-:W-:Y:S05]  /*8d40*/  @!P1 BRA `(.L_x_311) ;  /* 0xfffffffc00f09947 */ /* 0x004fea000383ffff */
[----:B------:R-:W-:Y:S05]  /*8d50*/  BRA `(.L_x_312) ;  /* 0xfffffff000807947 */ /* 0x000fea000383ffff */
.L_x_292:
[----:B---3--:R3:W4:Y:S02]  /*8d60*/  SYNCS.PHASECHK.TRANS64.TRYWAIT P1, [R11+URZ+0x30c40], R12 ;  /* 0x030c400c0b0075a7 */ /* 0x008724000802017f */
[----:B----4-:R-:W-:Y:S05]  /*8d70*/  @!P1 NANOSLEEP.SYNCS 0x989680 ;  /* 0x009896800000995d */ /* 0x010fea0003900000 */
[----:B------:R-:W4:Y:S02]  /*8d80*/  @!P1 SYNCS.PHASECHK.TRANS64 P1, [R11+URZ+0x30c40], R12 ;  /* 0x030c400c0b0095a7 */ /* 0x000f24000802007f */
[----:B----4-:R-:W-:Y:S05]  /*8d90*/  @!P1 BRA `(.L_x_292) ;  /* 0xfffffffc00f09947 */ /* 0x010fea000383ffff */
[----:B------:R-:W-:Y:S05]  /*8da0*/  BRA `(.L_x_313) ;  /* 0xfffffff000f07947 */ /* 0x000fea000383ffff */
.L_x_294:
[----:B-1----:R1:W2:Y:S02]  /*8db0*/  SYNCS.PHASECHK.TRANS64.TRYWAIT P1, [R11+URZ+0x30c28], R12 ;  /* 0x030c280c0b0075a7 */ /* 0x0022a4000802017f */
[----:B--2---:R-:W-:Y:S05]  /*8dc0*/  @!P1 NANOSLEEP.SYNCS 0x989680 ;  /* 0x009896800000995d */ /* 0x004fea0003900000 */
[----:B------:R-:W2:Y:S02]  /*8dd0*/  @!P1 SYNCS.PHASECHK.TRANS64 P1, [R11+URZ+0x30c28], R12 ;  /* 0x030c280c0b0095a7 */ /* 0x000ea4000802007f */
[----:B--2---:R-:W-:Y:S05]  /*8de0*/  @!P1 BRA `(.L_x_294) ;  /* 0xfffffffc00f09947 */ /* 0x004fea000383ffff */
[----:B------:R-:W-:Y:S05]  /*8df0*/  BRA `(.L_x_314) ;  /* 0xfffffff4005c7947 */ /* 0x000fea000383ffff */
.L_x_296:
[----:B----4-:R4:W1:Y:S02]  /*8e00*/  SYNCS.PHASECHK.TRANS64.TRYWAIT P0, [R13+URZ+0x30c40], R2 ;  /* 0x030c40020d0075a7 */ /* 0x010864000800017f */
[----:B-1----:R-:W-:Y:S05]  /*8e10*/  @!P0 NANOSLEEP.SYNCS 0x989680 ;  /* 0x009896800000895d */ /* 0x002fea0003900000 */
[----:B------:R-:W1:Y:S02]  /*8e20*/  @!P0 SYNCS.PHASECHK.TRANS64 P0, [R13+URZ+0x30c40], R2 ;  /* 0x030c40020d0085a7 */ /* 0x000e64000800007f */
[----:B-1----:R-:W-:Y:S05]  /*8e30*/  @!P0 BRA `(.L_x_296) ;  /* 0xfffffffc00f08947 */ /* 0x002fea000383ffff */
[----:B------:R-:W-:Y:S05]  /*8e40*/  BRA `(.L_x_315) ;  /* 0xfffffff400c87947 */ /* 0x000fea000383ffff */
.L_x_298:
[----:B------:R-:W-:Y:S01]  /*8e50*/  BSSY B0, `(.L_x_316) ;  /* 0x0000006000007945 */ /* 0x000fe20003800000 */
[----:B------:R-:W-:-:S07]  /*8e60*/  MOV R15, 0xffffffff ;  /* 0xffffffff000f7802 */ /* 0x000fce0000000f00 */
[----:B------:R-:W-:Y:S05]  /*8e70*/  WARPSYNC.COLLECTIVE R15, `(.L_x_317) ;  /* 0x000000000f0c7348 */ /* 0x000fea0003c00000 */
[----:B------:R-:W-:Y:S02]  /*8e80*/  ELECT P6, UR62, PT ;  /* 0x00000000003e782f */ /* 0x000fe400038c0000 */
[----:B------:R-:W-:Y:S01]  /*8e90*/  MOV R14, UR62 ;  /* 0x0000003e000e7c02 */ /* 0x000fe20008000f00 */
[----:B------:R-:W-:Y:S10]  /*8ea0*/  ENDCOLLECTIVE ;  /* 0x000000000000791b */ /* 0x000ff40003800000 */
.L_x_317:
[----:B------:R-:W-:Y:S05]  /*8eb0*/  BSYNC B0 ;  /* 0x0000000000007941 */ /* 0x000fea0003800000 */
.L_x_316:
[----:B------:R-:W-:Y:S01]  /*8ec0*/  PLOP3.LUT P0, PT, P6, PT, PT, 0x80, 0x0 ;  /* 0x000000000000781c */ /* 0x000fe2000370f070 */
[----:B------:R-:W-:-:S12]  /*8ed0*/  BRA `(.L_x_318) ;  /* 0xfffffff800547947 */ /* 0x000fd8000383ffff */
.L_x_300:
[----:B-1----:R1:W2:Y:S02]  /*8ee0*/  SYNCS.PHASECHK.TRANS64.TRYWAIT P1, [R6+URZ], R5 ;  /* 0x00000005060075a7 */ /* 0x0022a4000802017f */
[----:B--2---:R-:W-:Y:S05]  /*8ef0*/  @!P1 NANOSLEEP.SYNCS 0x989680 ;  /* 0x009896800000995d */ /* 0x004fea0003900000 */
[----:B------:R-:W2:Y:S02]  /*8f00*/  @!P1 SYNCS.PHASECHK.TRANS64 P1, [R6+URZ], R5 ;  /* 0x00000005060095a7 */ /* 0x000ea4000802007f */
[----:B--2---:R-:W-:Y:S05]  /*8f10*/  @!P1 BRA `(.L_x_300) ;  /* 0xfffffffc00f09947 */ /* 0x004fea000383ffff */
[----:B------:R-:W-:Y:S05]  /*8f20*/  BRA `(.L_x_319) ;  /* 0xfffffff800907947 */ /* 0x000fea000383ffff */
.L_x_301:
[----:B--2---:R2:W3:Y:S02]  /*8f30*/  SYNCS.PHASECHK.TRANS64.TRYWAIT P1, [R3+URZ], R2 ;  /* 0x00000002030075a7 */ /* 0x0044e4000802017f */
[----:B---3--:R-:W-:Y:S05]  /*8f40*/  @!P1 NANOSLEEP.SYNCS 0x989680 ;  /* 0x009896800000995d */ /* 0x008fea0003900000 */
[----:B------:R-:W3:Y:S02]  /*8f50*/  @!P1 SYNCS.PHASECHK.TRANS64 P1, [R3+URZ], R2 ;  /* 0x00000002030095a7 */ /* 0x000ee4000802007f */
[----:B---3--:R-:W-:Y:S05]  /*8f60*/  @!P1 BRA `(.L_x_301) ;  /* 0xfffffffc00f09947 */ /* 0x008fea000383ffff */
[----:B------:R-:W-:Y:S05]  /*8f70*/  BRA `(.L_x_320) ;  /* 0xfffffff800847947 */ /* 0x000fea000383ffff */
.L_x_303:
[----:B--2---:R2:W3:Y:S02]  /*8f80*/  SYNCS.PHASECHK.TRANS64.TRYWAIT P0, [R0+URZ], R5 ;  /* 0x00000005000075a7 */ /* 0x0044e4000800017f */
[----:B---3--:R-:W-:Y:S05]  /*8f90*/  @!P0 NANOSLEEP.SYNCS 0x989680 ;  /* 0x009896800000895d */ /* 0x008fea0003900000 */
[----:B------:R-:W3:Y:S02]  /*8fa0*/  @!P0 SYNCS.PHASECHK.TRANS64 P0, [R0+URZ], R5 ;  /* 0x00000005000085a7 */ /* 0x000ee4000800007f */
[----:B---3--:R-:W-:Y:S05]  /*8fb0*/  @!P0 BRA `(.L_x_303) ;  /* 0xfffffffc00f08947 */ /* 0x008fea000383ffff */
[----:B------:R-:W-:Y:S05]  /*8fc0*/  BRA `(.L_x_321) ;  /* 0xfffffff800887947 */ /* 0x000fea000383ffff */
.L_x_322:
        /* <DEDUP_REMOVED lines=11> */
.L_x_7376:


//--------------------- .text._ZN7cutlass13device_kernelIN5flash11enable_sm90INS1_16FlashAttnBwdSm90INS1_25CollectiveMainloopBwdSm90ILi2ELi2ELi2EN4cute5tupleIJNS5_1CILi1EEES8_S8_EEENS6_IJNS7_ILi128EEESA_NS7_ILi64EEEEEENS_6half_tEfNS_4arch4Sm90ELb0ELb0ELb1ELb0ELb1ELb1ELb0ELb0ELi2ELi1ELi2ELi2ELb0EEENS1_24CollectiveEpilogueBwdGQAISC_fSF_Li256ELb0ELb1EEENS1_19SingleTileSchedulerILb0ELb0ELb0ELi128EEEEEEEEEvNT_6ParamsE --------------------------
	.section	.text._ZN7cutlass13device_kernelIN5flash11enable_sm90INS1_16FlashAttnBwdSm90INS1_25CollectiveMainloopBwdSm90ILi2ELi2ELi2EN4cute5tupleIJNS5_1CILi1EEES8_S8_EEENS6_IJNS7_ILi128EEESA_NS7_ILi64EEEEEENS_6half_tEfNS_4arch4Sm90ELb0ELb0ELb1ELb0ELb1ELb1ELb0ELb0ELi2ELi1ELi2ELi2ELb0EEENS1_24CollectiveEpilogueBwdGQAISC_fSF_Li256ELb0ELb1EEENS1_19SingleTileSchedulerILb0ELb0ELb0ELi128EEEEEEEEEvNT_6ParamsE,"ax",@progbits
	.align	128
.text._ZN7cutlass13device_kernelIN5flash11enable_sm90INS1_16FlashAttnBwdSm90INS1_25CollectiveMainloopBwdSm90ILi2ELi2ELi2EN4cute5tupleIJNS5_1CILi1EEES8_S8_EEENS6_IJNS7_ILi128EEESA_NS7_ILi64EEEEEENS_6half_tEfNS_4arch4Sm90ELb0ELb0ELb1ELb0ELb1ELb1ELb0ELb0ELi2ELi1ELi2ELi2ELb0EEENS1_24CollectiveEpilogueBwdGQAISC_fSF_Li256ELb0ELb1EEENS1_19SingleTileSchedulerILb0ELb0ELb0ELi128EEEEEEEEEvNT_6ParamsE:
        .type           _ZN7cutlass13device_kernelIN5flash11enable_sm90INS1_16FlashAttnBwdSm90INS1_25CollectiveMainloopBwdSm90ILi2ELi2ELi2EN4cute5tupleIJNS5_1CILi1EEES8_S8_EEENS6_IJNS7_ILi128EEESA_NS7_ILi64EEEEEENS_6half_tEfNS_4arch4Sm90ELb0ELb0ELb1ELb0ELb1ELb1ELb0ELb0ELi2ELi1ELi2ELi2ELb0EEENS1_24CollectiveEpilogueBwdGQAISC_fSF_Li256ELb0ELb1EEENS1_19SingleTileSchedulerILb0ELb0ELb0ELi128EEEEEEEEEvNT_6ParamsE,@function
        .size           _ZN7cutlass13device_kernelIN5flash11enable_sm90INS1_16FlashAttnBwdSm90INS1_25CollectiveMainloopBwdSm90ILi2ELi2ELi2EN4cute5tupleIJNS5_1CILi1EEES8_S8_EEENS6_IJNS7_ILi128EEESA_NS7_ILi64EEEEEENS_6half_tEfNS_4arch4Sm90ELb0ELb0ELb1ELb0ELb1ELb1ELb0ELb0ELi2ELi1ELi2ELi2ELb0EEENS1_24CollectiveEpilogueBwdGQAISC_fSF_Li256ELb0ELb1EEENS1_19SingleTileSchedulerILb0ELb0ELb0ELi128EEEEEEEEEvNT_6ParamsE,(.L_x_7377 - _ZN7cutlass13device_kernelIN5flash11enable_sm90INS1_16FlashAttnBwdSm90INS1_25CollectiveMainloopBwdSm90ILi2ELi2ELi2EN4cute5tupleIJNS5_1CILi1EEES8_S8_EEENS6_IJNS7_ILi128EEESA_NS7_ILi64EEEEEENS_6half_tEfNS_4arch4Sm90ELb0ELb0ELb1ELb0ELb1ELb1ELb0ELb0ELi2ELi1ELi2ELi2ELb0EEENS1_24CollectiveEpilogueBwdGQAISC_fSF_Li256ELb0ELb1EEENS1_19SingleTileSchedulerILb0ELb0ELb0ELi128EEEEEEEEEvNT_6ParamsE)
        .other          _ZN7cutlass13device_kernelIN5flash11enable_sm90INS1_16FlashAttnBwdSm90INS1_25CollectiveMainloopBwdSm90ILi2ELi2ELi2EN4cute5tupleIJNS5_1CILi1EEES8_S8_EEENS6_IJNS7_ILi128EEESA_NS7_ILi64EEEEEENS_6half_tEfNS_4arch4Sm90ELb0ELb0ELb1ELb0ELb1ELb1ELb0ELb0ELi2ELi1ELi2ELi2ELb0EEENS1_24CollectiveEpilogueBwdGQAISC_fSF_Li256ELb0ELb1EEENS1_19SingleTileSchedulerILb0ELb0ELb0ELi128EEEEEEEEEvNT_6ParamsE,@"STO_CUDA_ENTRY STV_DEFAULT"
_ZN7cutlass13device_kernelIN5flash11enable_sm90INS1_16FlashAttnBwdSm90INS1_25CollectiveMainloopBwdSm90ILi2ELi2ELi2EN4cute5tupleIJNS5_1CILi1EEES8_S8_EEENS6_IJNS7_ILi128EEESA_NS7_ILi64EEEEEENS_6half_tEfNS_4arch4Sm90ELb0ELb0ELb1ELb0ELb1ELb1ELb0ELb0ELi2ELi1ELi2ELi2ELb0EEENS1_24CollectiveEpilogueBwdGQAISC_fSF_Li256ELb0ELb1EEENS1_19SingleTileSchedulerILb0ELb0ELb0ELi128EEEEEEEEEvNT_6ParamsE:
        /* <DEDUP_REMOVED lines=23> */
.L_x_324:
[----:B------:R-:W-:Y:S05]  /*0170*/  BSYNC B0 ;  /* 0x0000000000007941 */ /* 0x000fea0003800000 */
.L_x_323:
        /* <DEDUP_REMOVED lines=34> */
.L_x_325:
        /* <DEDUP_REMOVED lines=22> */
.L_x_326:
[----:B---3--:R-:W-:Y:S01]  /*0500*/  ISETP.NE.AND P0, PT, R2, RZ, PT ;  /* 0x000000ff0200720c */ /* 0x008fe20003f05270 */
[----:B------:R-:W-:Y:S01]  /*0510*/  IMAD.MOV.U32 R16, RZ, RZ, 0x1 ;  /* 0x00000001ff107424 */ /* 0x000fe200078e00ff */
[----:B------:R-:W-:Y:S01]  /*0520*/  NOP ;  /* 0x0000000000007918 */ /* 0x000fe20000000000 */
[----:B------:R-:W-:Y:S01]  /*0530*/  ULDC.64 UR36, c[0x0][0x208] ;  /* 0x0000820000247ab9 */ /* 0x000fe20000000a00 */
[----:B------:R-:W-:Y:S02]  /*0540*/  BSSY B6, `(.L_x_327) ;  /* 0x0000915000067945 */ /* 0x000fe40003800000 */
[----:B------:R-:W-:Y:S01]  /*0550*/  SEL R16, R16, 0x2, !P0 ;  /* 0x0000000210107807 */ /* 0x000fe20004000000 */
[----:B-12-4-:R-:W-:Y:S06]  /*0560*/  BAR.SYNC.DEFER_BLOCKING 0x0 ;  /* 0x0000000000007b1d */ /* 0x016fec0000010000 */
[----:B------:R-:W-:Y:S05]  /*0570*/  @!P0 BRA `(.L_x_328) ;  /* 0x0000006400348947 */ /* 0x000fea0003800000 */
.L_x_329:
        /* <DEDUP_REMOVED lines=35> */
.L_x_332:
        /* <DEDUP_REMOVED lines=15> */
.L_x_331:
        /* <DEDUP_REMOVED lines=22> */
.L_x_334:
        /* <DEDUP_REMOVED lines=15> */
.L_x_333:
[----:B------:R-:W-:Y:S01]  /*0af0*/  SHF.R.S32.HI R3, RZ, 0x1f, R18 ;  /* 0x0000001fff037819 */ /* 0x000fe20000011412 */
[----:B------:R-:W-:-:S03]  /*0b00*/  UMOV UR4, 0xffffffff ;  /* 0xffffffff00047882 */ /* 0x000fc60000000000 */
[----:B------:R-:W-:-:S04]  /*0b10*/  LEA.HI R0, R3, R18, RZ, 0x7 ;  /* 0x0000001203007211 */ /* 0x000fc800078f38ff */
[----:B------:R-:W-:Y:S01]  /*0b20*/  SHF.R.S32.HI R13, RZ, 0x7, R0 ;  /* 0x00000007ff0d7819 */ /* 0x000fe20000011400 */
[----:B------:R-:W-:Y:S06]  /*0b30*/  BRA.DIV UR4, `(.L_x_335) ;  /* 0x0000008a04dc7947 */ /* 0x000fec000b800000 */
[----:B------:R1:W2:Y:S02]  /*0b40*/  SHFL.IDX PT, R14, R13, RZ, 0x1f ;  /* 0x00001fff0d0e7589 */ /* 0x0002a400000e0000 */
.L_x_432:
        /* <DEDUP_REMOVED lines=9> */
.L_x_336:
        /* <DEDUP_REMOVED lines=43> */
[CC--:B--2---:R-:W-:Y:S01]  /*0e90*/  LEA.HI R7, R3.reuse, R18.reuse, RZ, 0x2 ;  /* 0x0000001203077211 */ /* 0x0c4fe200078f10ff */
[----:B------:R-:W3:Y:S01]  /*0ea0*/  LDC R25, c[0x0][0x290] ;  /* 0x0000a400ff197b82 */ /* 0x000ee20000000800 */
[----:B------:R-:W-:Y:S02]  /*0eb0*/  LEA.HI R12, R3, R18, RZ, 0x3 ;  /* 0x00000012030c7211 */ /* 0x000fe400078f18ff */
[----:B------:R-:W-:Y:S02]  /*0ec0*/  CS2R R198, SRZ ;  /* 0x0000000000c67805 */ /* 0x000fe4000001ff00 */
[----:B------:R-:W-:-:S02]  /*0ed0*/  LOP3.LUT R3, R6, 0xffffffe0, RZ, 0xc0, !PT ;  /* 0xffffffe006037812 */ /* 0x000fc400078ec0ff */
[----:B------:R-:W-:Y:S02]  /*0ee0*/  CS2R R196, SRZ ;  /* 0x0000000000c47805 */ /* 0x000fe4000001ff00 */
[----:B------:R-:W-:Y:S02]  /*0ef0*/  SHF.R.S32.HI R6, RZ, 0x5, R6 ;  /* 0x00000005ff067819 */ /* 0x000fe40000011406 */
[----:B------:R-:W-:Y:S02]  /*0f00*/  CS2R R194, SRZ ;  /* 0x0000000000c27805 */ /* 0x000fe4000001ff00 */
[----:B------:R-:W-:Y:S02]  /*0f10*/  IADD3 R14, R14, 0x7f, RZ ;  /* 0x0000007f0e0e7810 */ /* 0x000fe40007ffe0ff */
[----:B------:R-:W-:Y:S02]  /*0f20*/  CS2R R192, SRZ ;  /* 0x0000000000c07805 */ /* 0x000fe4000001ff00 */
[----:B------:R-:W-:Y:S01]  /*0f30*/  SHF.R.S32.HI R9, RZ, 0x4, R8 ;  /* 0x00000004ff097819 */ /* 0x000fe20000011408 */
[----:B------:R-:W-:Y:S01]  /*0f40*/  IMAD.SHL.U32 R6, R6, 0x10, RZ ;  /* 0x0000001006067824 */ /* 0x000fe200078e00ff */
[----:B------:R-:W-:-:S02]  /*0f50*/  LOP3.LUT R7, R7, 0xfffffffc, RZ, 0xc0, !PT ;  /* 0xfffffffc07077812 */ /* 0x000fc400078ec0ff */
[----:B------:R-:W-:Y:S02]  /*0f60*/  CS2R R190, SRZ ;  /* 0x0000000000be7805 */ /* 0x000fe4000001ff00 */
[----:B------:R-:W-:Y:S02]  /*0f70*/  SHF.R.S32.HI R15, RZ, 0x1f, R14 ;  /* 0x0000001fff0f7819 */ /* 0x000fe4000001140e */
[----:B------:R-:W-:Y:S02]  /*0f80*/  CS2R R188, SRZ ;  /* 0x0000000000bc7805 */ /* 0x000fe4000001ff00 */
[----:B------:R-:W-:Y:S01]  /*0f90*/  LOP3.LUT R5, R5, 0x1c0, RZ, 0xc0, !PT ;  /* 0x000001c005057812 */ /* 0x000fe200078ec0ff */
[----:B------:R-:W-:Y:S01]  /*0fa0*/  IMAD.IADD R10, R18, 0x1, -R7 ;  /* 0x00000001120a7824 */ /* 0x000fe200078e0a07 */
[----:B------:R-:W-:Y:S02]  /*0fb0*/  LEA.HI R8, R8, R9, RZ, 0x1 ;  /* 0x0000000908087211 */ /* 0x000fe400078f08ff */
[----:B------:R-:W-:-:S02]  /*0fc0*/  CS2R R186, SRZ ;  /* 0x0000000000ba7805 */ /* 0x000fc4000001ff00 */
[----:B------:R-:W-:Y:S02]  /*0fd0*/  IADD3 R3, R18, -R3, RZ ;  /* 0x8000000312037210 */ /* 0x000fe40007ffe0ff */
[----:B------:R-:W-:Y:S02]  /*0fe0*/  CS2R R184, SRZ ;  /* 0x0000000000b87805 */ /* 0x000fe4000001ff00 */
[----:B------:R-:W-:Y:S02]  /*0ff0*/  LEA.HI R23, R15, R14, RZ, 0x7 ;  /* 0x0000000e0f177211 */ /* 0x000fe400078f38ff */
[----:B------:R-:W-:Y:S02]  /*1000*/  CS2R R182, SRZ ;  /* 0x0000000000b67805 */ /* 0x000fe4000001ff00 */
[----:B------:R-:W-:Y:S02]  /*1010*/  LOP3.LUT R15, R5, 0x30, R6, 0xf8, !PT ;  /* 0x00000030050f7812 */ /* 0x000fe400078ef806 */
[----:B------:R-:W-:-:S02]  /*1020*/  CS2R R180, SRZ ;  /* 0x0000000000b47805 */ /* 0x000fc4000001ff00 */
[----:B------:R-:W-:Y:S02]  /*1030*/  LOP3.LUT R8, R8, 0x7ffffe, RZ, 0xc0, !PT ;  /* 0x007ffffe08087812 */ /* 0x000fe400078ec0ff */
[----:B------:R-:W-:Y:S02]  /*1040*/  CS2R R178, SRZ ;  /* 0x0000000000b27805 */ /* 0x000fe4000001ff00 */
[----:B------:R-:W-:Y:S02]  /*1050*/  LEA.HI R7, R13, R13, RZ, 0x1 ;  /* 0x0000000d0d077211 */ /* 0x000fe400078f08ff */
[----:B------:R-:W-:Y:S02]  /*1060*/  CS2R R176, SRZ ;  /* 0x0000000000b07805 */ /* 0x000fe4000001ff00 */
[----:B------:R-:W-:Y:S01]  /*1070*/  SHF.R.S32.HI R6, RZ, 0x1f, R3 ;  /* 0x0000001fff067819 */ /* 0x000fe20000011403 */
[----:B------:R-:W-:Y:S01]  /*1080*/  IMAD.IADD R14, R9, 0x1, -R8 ;  /* 0x00000001090e7824 */ /* 0x000fe200078e0a08 */
[----:B------:R-:W-:Y:S01]  /*1090*/  LOP3.LUT R15, R15, 0x8, R12, 0xf8, !PT ;  /* 0x000000080f0f7812 */ /* 0x000fe200078ef80c */
[----:B---3--:R-:W-:Y:S01]  /*10a0*/  IMAD R20, R20, -0x80, R25 ;  /* 0xffffff8014147824 */ /* 0x008fe200078e0219 */
[----:B------:R-:W-:-:S02]  /*10b0*/  LOP3.LUT R12, R7, 0xfffffffe, RZ, 0xc0, !PT ;  /* 0xfffffffe070c7812 */ /* 0x000fc400078ec0ff */
[----:B------:R-:W-:Y:S02]  /*10c0*/  CS2R R174, SRZ ;  /* 0x0000000000ae7805 */ /* 0x000fe4000001ff00 */
[CC--:B------:R-:W-:Y:S02]  /*10d0*/  LEA.HI R7, R6.reuse, R3.reuse, RZ, 0x3 ;  /* 0x0000000306077211 */ /* 0x0c0fe400078f18ff */
[----:B------:R-:W-:Y:S02]  /*10e0*/  CS2R R172, SRZ ;  /* 0x0000000000ac7805 */ /* 0x000fe4000001ff00 */
[----:B------:R-:W-:Y:S01]  /*10f0*/  LEA.HI R8, R6, R3, RZ, 0x2 ;  /* 0x0000000306087211 */ /* 0x000fe200078f10ff */
[----:B------:R-:W-:Y:S01]  /*1100*/  IMAD.IADD R21, R13, 0x1, -R12 ;  /* 0x000000010d157824 */ /* 0x000fe200078e0a0c */
[----:B------:R-:W-:Y:S02]  /*1110*/  SHF.R.S32.HI R3, RZ, 0x1f, R4 ;  /* 0x0000001fff037819 */ /* 0x000fe40000011404 */
[----:B------:R-:W-:-:S02]  /*1120*/  CS2R R170, SRZ ;  /* 0x0000000000aa7805 */ /* 0x000fc4000001ff00 */
[----:B------:R-:W-:Y:S02]  /*1130*/  SHF.R.U32.HI R12, RZ, 0x3, R5 ;  /* 0x00000003ff0c7819 */ /* 0x000fe40000011605 */
[----:B------:R-:W-:Y:S02]  /*1140*/  CS2R R168, SRZ ;  /* 0x0000000000a87805 */ /* 0x000fe4000001ff00 */
[----:B------:R-:W-:Y:S02]  /*1150*/  LEA.HI R5, R3, R4, RZ, 0x2 ;  /* 0x0000000403057211 */ /* 0x000fe400078f10ff */
[----:B------:R-:W-:Y:S02]  /*1160*/  CS2R R166, SRZ ;  /* 0x0000000000a67805 */ /* 0x000fe4000001ff00 */
[----:B------:R-:W-:Y:S02]  /*1170*/  LEA R14, R13, R14, 0x4 ;  /* 0x0000000e0d0e7211 */ /* 0x000fe400078e20ff */
[----:B------:R-:W-:-:S02]  /*1180*/  CS2R R164, SRZ ;  /* 0x0000000000a47805 */ /* 0x000fc4000001ff00 */
[----:B------:R-:W-:Y:S02]  /*1190*/  LOP3.LUT R9, R5, 0x7ffffffc, RZ, 0xc0, !PT ;  /* 0x7ffffffc05097812 */ /* 0x000fe400078ec0ff */
[----:B------:R-:W-:Y:S02]  /*11a0*/  CS2R R162, SRZ ;  /* 0x0000000000a27805 */ /* 0x000fe4000001ff00 */
[----:B------:R-:W-:Y:S02]  /*11b0*/  SHF.R.S32.HI R6, RZ, 0x3, R7 ;  /* 0x00000003ff067819 */ /* 0x000fe40000011407 */
[----:B------:R-:W-:Y:S02]  /*11c0*/  CS2R R160, SRZ ;  /* 0x0000000000a07805 */ /* 0x000fe4000001ff00 */
[----:B------:R-:W-:Y:S01]  /*11d0*/  LOP3.LUT R15, R15, R12, RZ, 0x3c, !PT ;  /* 0x0000000c0f0f7212 */ /* 0x000fe200078e3cff */
[----:B------:R-:W-:Y:S01]  /*11e0*/  IMAD.IADD R9, R4, 0x1, -R9 ;  /* 0x0000000104097824 */ /* 0x000fe200078e0a09 */
[----:B------:R-:W-:-:S02]  /*11f0*/  SHF.R.S32.HI R7, RZ, 0x1f, R7 ;  /* 0x0000001fff077819 */ /* 0x000fc40000011407 */
[----:B------:R-:W-:Y:S02]  /*1200*/  CS2R R158, SRZ ;  /* 0x00000000009e7805 */ /* 0x000fe4000001ff00 */
[----:B-1----:R-:W-:Y:S01]  /*1210*/  LEA.HI R13, R3, R4, RZ, 0x5 ;  /* 0x00000004030d7211 */ /* 0x002fe200078f28ff */
[----:B------:R-:W-:Y:S01]  /*1220*/  IMAD.U32 R4, R14, 0x200, R15 ;  /* 0x000002000e047824 */ /* 0x000fe200078e000f */
[----:B------:R-:W-:Y:S02]  /*1230*/  LEA.HI R12, R7, R6, RZ, 0x4 ;  /* 0x00000006070c7211 */ /* 0x000fe400078f20ff */
[----:B------:R-:W-:Y:S02]  /*1240*/  CS2R R156, SRZ ;  /* 0x00000000009c7805 */ /* 0x000fe4000001ff00 */
[----:B------:R-:W-:Y:S02]  /*1250*/  SHF.R.S32.HI R7, RZ, 0x2, R8 ;  /* 0x00000002ff077819 */ /* 0x000fe40000011408 */
[----:B------:R-:W-:Y:S01]  /*1260*/  CS2R R154, SRZ ;  /* 0x00000000009a7805 */ /* 0x000fe2000001ff00 */
[----:B------:R1:W-:Y:S01]  /*1270*/  STL [R1+0x4], R4 ;  /* 0x0000040401007387 */ /* 0x0003e20000100800 */
[----:B------:R-:W-:-:S02]  /*1280*/  LOP3.LUT R3, R12, 0x1ffffff0, RZ, 0xc0, !PT ;  /* 0x1ffffff00c037812 */ /* 0x000fc400078ec0ff */
[----:B------:R-:W-:Y:S02]  /*1290*/  CS2R R152, SRZ ;  /* 0x0000000000987805 */ /* 0x000fe4000001ff00 */
[----:B------:R-:W-:Y:S01]  /*12a0*/  LEA.HI R8, R8, R7, RZ, 0x1 ;  /* 0x0000000708087211 */ /* 0x000fe200078f08ff */
[C---:B------:R-:W-:Y:S01]  /*12b0*/  VIADD R12, R7.reuse, 0x10 ;  /* 0x00000010070c7836 */ /* 0x040fe20000000000 */
[----:B------:R-:W-:Y:S02]  /*12c0*/  IADD3 R15, R7, 0x18, RZ ;  /* 0x00000018070f7810 */ /* 0x000fe40007ffe0ff */
[----:B------:R-:W-:Y:S02]  /*12d0*/  CS2R R150, SRZ ;  /* 0x0000000000967805 */ /* 0x000fe4000001ff00 */
[----:B------:R-:W-:Y:S02]  /*12e0*/  LOP3.LUT R8, R8, 0xfffffffe, RZ, 0xc0, !PT ;  /* 0xfffffffe08087812 */ /* 0x000fe400078ec0ff */
[----:B------:R-:W-:-:S02]  /*12f0*/  CS2R R148, SRZ ;  /* 0x0000000000947805 */ /* 0x000fc4000001ff00 */
[----:B------:R-:W-:Y:S01]  /*1300*/  IADD3 R3, R6, -R3, RZ ;  /* 0x8000000306037210 */ /* 0x000fe20007ffe0ff */
[C---:B-1----:R-:W-:Y:S01]  /*1310*/  VIADD R4, R7.reuse, 0x8 ;  /* 0x0000000807047836 */ /* 0x042fe20000000000 */
[----:B------:R-:W-:Y:S01]  /*1320*/  LEA.HI R14, R12, R12, RZ, 0x1 ;  /* 0x0000000c0c0e7211 */ /* 0x000fe200078f08ff */
[----:B------:R-:W-:Y:S01]  /*1330*/  IMAD.IADD R8, R7, 0x1, -R8 ;  /* 0x0000000107087824 */ /* 0x000fe200078e0a08 */
[----:B------:R-:W-:Y:S02]  /*1340*/  LEA.HI R17, R15, R15, RZ, 0x1 ;  /* 0x0000000f0f117211 */ /* 0x000fe400078f08ff */
[----:B------:R-:W-:Y:S02]  /*1350*/  CS2R R146, SRZ ;  /* 0x0000000000927805 */ /* 0x000fe4000001ff00 */
[----:B------:R-:W-:Y:S01]  /*1360*/  LEA.HI R6, R4, R4, RZ, 0x1 ;  /* 0x0000000404067211 */ /* 0x000fe200078f08ff */
[----:B------:R-:W-:Y:S01]  /*1370*/  IMAD R3, R3, 0x8, R8 ;  /* 0x0000000803037824 */ /* 0x000fe200078e0208 */
[----:B------:R-:W-:-:S02]  /*1380*/  SHF.R.S32.HI R19, RZ, 0x5, R13 ;  /* 0x00000005ff137819 */ /* 0x000fc4000001140d */
[----:B------:R-:W-:Y:S02]  /*1390*/  CS2R R144, SRZ ;  /* 0x0000000000907805 */ /* 0x000fe4000001ff00 */
[----:B------:R-:W-:Y:S02]  /*13a0*/  LOP3.LUT R7, R6, 0xfffffffe, RZ, 0xc0, !PT ;  /* 0xfffffffe06077812 */ /* 0x000fe400078ec0ff */
[----:B------:R-:W-:Y:S02]  /*13b0*/  CS2R R142, SRZ ;  /* 0x00000000008e7805 */ /* 0x000fe4000001ff00 */
[----:B------:R-:W-:Y:S01]  /*13c0*/  LOP3.LUT R13, R14, 0xfffffffe, RZ, 0xc0, !PT ;  /* 0xfffffffe0e0d7812 */ /* 0x000fe200078ec0ff */
[----:B------:R-:W-:Y:S01]  /*13d0*/  IMAD R22, R19, -0x10, R20 ;  /* 0xfffffff013167824 */ /* 0x000fe200078e0214 */
[----:B------:R-:W-:Y:S01]  /*13e0*/  LOP3.LUT R18, R17, 0xfffffffe, RZ, 0xc0, !PT ;  /* 0xfffffffe11127812 */ /* 0x000fe200078ec0ff */
[----:B------:R-:W-:Y:S01]  /*13f0*/  IMAD.IADD R7, R4, 0x1, -R7 ;  /* 0x0000000104077824 */ /* 0x000fe200078e0a07 */
[----:B------:R-:W-:Y:S01]  /*1400*/  IADD3 R12, R12, -R13, RZ ;  /* 0x8000000d0c0c7210 */ /* 0x000fe20007ffe0ff */
[----:B------:R1:W-:Y:S01]  /*1410*/  STL [R1+0x14], R3 ;  /* 0x0000140301007387 */ /* 0x0003e20000100800 */
[----:B------:R-:W-:Y:S01]  /*1420*/  SHF.R.S32.HI R4, RZ, 0x1, R6 ;  /* 0x00000001ff047819 */ /* 0x000fe20000011406 */
        /* <DEDUP_REMOVED lines=8> */
[----:B------:R-:W-:Y:S02]  /*14b0*/  SHF.R.S32.HI R17, RZ, 0x1f, R17 ;  /* 0x0000001fff117819 */ /* 0x000fe40000011411 */
[----:B------:R-:W-:Y:S02]  /*14c0*/  LEA.HI R13, R13, R4, RZ, 0x4 ;  /* 0x000000040d0d7211 */ /* 0x000fe400078f20ff */
[----:B------:R-:W-:Y:S02]  /*14d0*/  LEA.HI R15, R15, R6, RZ, 0x4 ;  /* 0x000000060f0f7211 */ /* 0x000fe400078f20ff */
[----:B------:R-:W-:Y:S02]  /*14e0*/  LEA.HI R17, R17, R14, RZ, 0x4 ;  /* 0x0000000e11117211 */ /* 0x000fe400078f20ff */
[----:B------:R-:W-:Y:S02]  /*14f0*/  LOP3.LUT R13, R13, 0x1ffffff0, RZ, 0xc0, !PT ;  /* 0x1ffffff00d0d7812 */ /* 0x000fe400078ec0ff */
[----:B------:R-:W-:-:S02]  /*1500*/  LOP3.LUT R15, R15, 0x1ffffff0, RZ, 0xc0, !PT ;  /* 0x1ffffff00f0f7812 */ /* 0x000fc400078ec0ff */
[----:B------:R-:W-:Y:S01]  /*1510*/  LOP3.LUT R17, R17, 0x1ffffff0, RZ, 0xc0, !PT ;  /* 0x1ffffff011117812 */ /* 0x000fe200078ec0ff */
[----:B------:R-:W-:Y:S01]  /*1520*/  IMAD.IADD R4, R4, 0x1, -R13 ;  /* 0x0000000104047824 */ /* 0x000fe200078e0a0d */
[----:B------:R-:W-:Y:S02]  /*1530*/  IADD3 R15, R6, -R15, RZ ;  /* 0x8000000f060f7210 */ /* 0x000fe40007ffe0ff */
[----:B------:R-:W-:Y:S01]  /*1540*/  SHF.R.S32.HI R19, RZ, 0x2, R5 ;  /* 0x00000002ff137819 */ /* 0x000fe20000011405 */
[----:B------:R-:W-:Y:S01]  /*1550*/  IMAD.IADD R17, R14, 0x1, -R17 ;  /* 0x000000010e117824 */ /* 0x000fe200078e0a11 */
[----:B------:R-:W-:Y:S02]  /*1560*/  SHF.R.S32.HI R20, RZ, 0x1f, R5 ;  /* 0x0000001fff147819 */ /* 0x000fe40000011405 */
[----:B------:R-:W-:Y:S01]  /*1570*/  LEA R5, R4, R7, 0x3 ;  /* 0x0000000704057211 */ /* 0x000fe200078e18ff */
[----:B------:R-:W-:Y:S01]  /*1580*/  IMAD R4, R15, 0x8, R12 ;  /* 0x000000080f047824 */ /* 0x000fe200078e020c */
[----:B------:R-:W-:Y:S01]  /*1590*/  LEA.HI R20, R20, R19, RZ, 0x3 ;  /* 0x0000001314147211 */ /* 0x000fe200078f18ff */
[----:B-1----:R-:W-:Y:S01]  /*15a0*/  IMAD R3, R17, 0x8, R18 ;  /* 0x0000000811037824 */ /* 0x002fe200078e0212 */
[----:B------:R-:W-:Y:S01]  /*15b0*/  LOP3.LUT R7, R16, 0x1, RZ, 0xfc, !PT ;  /* 0x0000000110077812 */ /* 0x000fe200078efcff */
[----:B------:R-:W-:Y:S01]  /*15c0*/  STL [R1+0x10], R5 ;  /* 0x0000100501007387 */ /* 0x000fe20000100800 */
[----:B------:R-:W-:-:S02]  /*15d0*/  LOP3.LUT R20, R20, 0xfffffff8, RZ, 0xc0, !PT ;  /* 0xfffffff814147812 */ /* 0x000fc400078ec0ff */
[----:B------:R-:W-:Y:S01]  /*15e0*/  MOV R6, RZ ;  /* 0x000000ff00067202 */ /* 0x000fe20000000f00 */
[----:B------:R1:W-:Y:S01]  /*15f0*/  STL [R1+0xc], R4 ;  /* 0x00000c0401007387 */ /* 0x0003e20000100800 */
[----:B------:R-:W-:-:S03]  /*1600*/  IADD3 R20, R22, R20, -R19 ;  /* 0x0000001416147210 */ /* 0x000fc60007ffe813 */
[----:B------:R2:W-:Y:S02]  /*1610*/  STL [R1+0x8], R3 ;  /* 0x0000080301007387 */ /* 0x0005e40000100800 */
[----:B------:R-:W-:Y:S01]  /*1620*/  IMAD R8, R21, -0x40, R20 ;  /* 0xffffffc015087824 */ /* 0x000fe200078e0214 */
[----:B-1----:R-:W-:Y:S02]  /*1630*/  CS2R R4, SRZ ;  /* 0x0000000000047805 */ /* 0x002fe4000001ff00 */
[----:B--2---:R-:W-:-:S05]  /*1640*/  SHF.R.S32.HI R3, RZ, 0x7, R23 ;  /* 0x00000007ff037819 */ /* 0x004fca0000011417 */
[----:B------:R1:W-:Y:S02]  /*1650*/  STL [R1], R3 ;  /* 0x0000000301007387 */ /* 0x0003e40000100800 */
.L_x_349:
[----:B------:R-:W-:-:S13]  /*1660*/  ISETP.NE.AND P0, PT, R7, 0x3, PT ;  /* 0x000000030700780c */ /* 0x000fda0003f05270 */
[----:B------:R-:W-:Y:S05]  /*1670*/  @!P0 BRA `(.L_x_339) ;  /* 0x0000000000048947 */ /* 0x000fea0003800000 */
[----:B------:R-:W-:Y:S01]  /*1680*/  BPT.TRAP 0x1 ;  /* 0x000000040000795c */ /* 0x000fe20000300000 */
.L_x_339:
[----:B------:R-:W-:Y:S01]  /*1690*/  IMAD R21, R4, 0x8, R2 ;  /* 0x0000000804157824 */ /* 0x000fe200078e0202 */
[----:B------:R-:W-:-:S04]  /*16a0*/  SHF.L.U32 R20, R5, 0x1f, RZ ;  /* 0x0000001f05147819 */ /* 0x000fc800000006ff */
[----:B------:R2:W3:Y:S01]  /*16b0*/  SYNCS.PHASECHK.TRANS64.TRYWAIT P1, [R21+URZ+0x30c10], R20 ;  /* 0x030c1014150075a7 */ /* 0x0004e2000802017f */
[----:B------:R-:W-:Y:S05]  /*16c0*/  @!P0 BRA `(.L_x_340) ;  /* 0x0000000000048947 */ /* 0x000fea0003800000 */
[----:B------:R-:W-:Y:S01]  /*16d0*/  BPT.TRAP 0x1 ;  /* 0x000000040000795c */ /* 0x000fe20000300000 */
.L_x_340:
[----:B-1----:R-:W-:-:S05]  /*16e0*/  VIADD R3, R2, 0x10000 ;  /* 0x0001000002037836 */ /* 0x002fca0000000000 */
[----:B------:R-:W-:-:S04]  /*16f0*/  SHF.R.U32.HI R3, RZ, 0x4, R3 ;  /* 0x00000004ff037819 */ /* 0x000fc80000011603 */
[----:B------:R-:W-:Y:S01]  /*1700*/  LOP3.LUT R3, R3, 0x3fff, RZ, 0xc0, !PT ;  /* 0x00003fff03037812 */ /* 0x000fe200078ec0ff */
[----:B---3--:R-:W-:Y:S06]  /*1710*/  @P1 BRA `(.L_x_341) ;  /* 0x0000000000081947 */ /* 0x008fec0003800000 */
[----:B------:R-:W1:Y:S02]  /*1720*/  SYNCS.PHASECHK.TRANS64.TRYWAIT P1, [R21+URZ+0x30c10], R20 ;  /* 0x030c1014150075a7 */ /* 0x000e64000802017f */
[----:B-1----:R-:W-:Y:S05]  /*1730*/  @!P1 BRA `(.L_x_342) ;  /* 0x00000080000c9947 */ /* 0x002fea0003800000 */
.L_x_341:
        /* <DEDUP_REMOVED lines=52> */
[----:B------:R-:W-:-:S04]  /*1a80*/  VIADD R14, R2, 0x20000 ;  /* 0x00020000020e7836 */ /* 0x000fc80000000000 */
[--C-:B------:R-:W-:Y:S01]  /*1a90*/  IMAD R12, R15, 0x4, R14.reuse ;  /* 0x000000040f0c7824 */ /* 0x100fe200078e020e */
[-C--:B------:R-:W-:Y:S01]  /*1aa0*/  LEA R23, R23, R14.reuse, 0x2 ;  /* 0x0000000e17177211 */ /* 0x080fe200078e10ff */
[----:B------:R-:W-:Y:S01]  /*1ab0*/  IMAD R15, R17, 0x4, R14 ;  /* 0x00000004110f7824 */ /* 0x000fe200078e020e */
[----:B------:R-:W-:Y:S01]  /*1ac0*/  LEA R14, R19, R14, 0x2 ;  /* 0x0000000e130e7211 */ /* 0x000fe200078e10ff */
[----:B------:R-:W-:Y:S02]  /*1ad0*/  WARPGROUP.DEPBAR.LE gsb0, 0x0 ;  /* 0x00008000000079c5 */ /* 0x000fe40000010000 */
[----:B------:R-:W2:Y:S04]  /*1ae0*/  LDS R202, [R202+0x20000] ;  /* 0x02000000caca7984 */ /* 0x000ea80000000800 */
[----:B------:R-:W3:Y:S04]  /*1af0*/  LDS R22, [R22+0x20000] ;  /* 0x0200000016167984 */ /* 0x000ee80000000800 */
[----:B------:R-:W4:Y:S04]  /*1b00*/  LDS R16, [R16+0x20000] ;  /* 0x0200000010107984 */ /* 0x000f280000000800 */
[----:B------:R-:W1:Y:S01]  /*1b10*/  LDS R13, [R13+0x20000] ;  /* 0x020000000d0d7984 */ /* 0x000e620000000800 */
[----:B------:R-:W-:Y:S05]  /*1b20*/  @!P0 BRA `(.L_x_343) ;  /* 0x0000000000048947 */ /* 0x000fea0003800000 */
[----:B------:R-:W-:Y:S01]  /*1b30*/  BPT.TRAP 0x1 ;  /* 0x000000040000795c */ /* 0x000fe20000300000 */
.L_x_343:
[----:B------:R1:W1:Y:S01]  /*1b40*/  SYNCS.PHASECHK.TRANS64.TRYWAIT P1, [R21+URZ+0x30c30], R20 ;  /* 0x030c3014150075a7 */ /* 0x000262000802017f */
[----:B------:R-:W-:Y:S05]  /*1b50*/  @!P0 BRA `(.L_x_344) ;  /* 0x0000000000048947 */ /* 0x000fea0003800000 */
[----:B------:R-:W-:Y:S01]  /*1b60*/  BPT.TRAP 0x1 ;  /* 0x000000040000795c */ /* 0x000fe20000300000 */
.L_x_344:
[----:B-1----:R-:W-:Y:S05]  /*1b70*/  @P1 BRA `(.L_x_345) ;  /* 0x0000000000081947 */ /* 0x002fea0003800000 */
[----:B------:R-:W1:Y:S02]  /*1b80*/  SYNCS.PHASECHK.TRANS64.TRYWAIT P1, [R21+URZ+0x30c30], R20 ;  /* 0x030c3014150075a7 */ /* 0x000e64000802017f */
[----:B-1----:R-:W-:Y:S05]  /*1b90*/  @!P1 BRA `(.L_x_346) ;  /* 0x0000007c00089947 */ /* 0x002fea0003800000 */
.L_x_345:
        /* <DEDUP_REMOVED lines=34> */
[----:B------:R-:W-:Y:S01]  /*1dc0*/  FMUL.FTZ R106, R106, UR10 ;  /* 0x0000000a6a6a7c20 */ /* 0x000fe20008410000 */
[----:B------:R-:W2:Y:S01]  /*1dd0*/  MUFU.TANH R17, R17 ;  /* 0x0000001100117308 */ /* 0x000ea20000002400 */
        /* <DEDUP_REMOVED lines=9> */
[----:B-1----:R-:W-:Y:S01]  /*1e70*/  MUFU.TANH R11, R92 ;  /* 0x0000005c000b7308 */ /* 0x002fe20000002400 */
[----:B------:R-:W-:Y:S01]  /*1e80*/  STL [R1+0xa0], R196 ;  /* 0x0000a0c401007387 */ /* 0x000fe20000100800 */
[----:B------:R-:W-:Y:S01]  /*1e90*/  FMUL.FTZ R236, R89, UR10 ;  /* 0x0000000a59ec7c20 */ /* 0x000fe20008410000 */
[----:B------:R-:W-:Y:S01]  /*1ea0*/  FMUL.FTZ R232, R88, UR10 ;  /* 0x0000000a58e87c20 */ /* 0x000fe20008410000 */
[----:B------:R-:W-:Y:S01]  /*1eb0*/  FMUL.FTZ R108, R108, UR10 ;  /* 0x0000000a6c6c7c20 */ /* 0x000fe20008410000 */
[----:B------:R-:W-:Y:S01]  /*1ec0*/  STL [R1+0x9c], R195 ;  /* 0x00009cc301007387 */ /* 0x000fe20000100800 */
[----:B------:R-:W-:Y:S01]  /*1ed0*/  ISETP.GT.AND P2, PT, R8, RZ, PT ;  /* 0x000000ff0800720c */ /* 0x000fe20003f44270 */
[----:B------:R-:W-:Y:S01]  /*1ee0*/  FMUL.FTZ R235, R90, UR10 ;  /* 0x0000000a5aeb7c20 */ /* 0x000fe20008410000 */
[----:B------:R-:W1:Y:S01]  /*1ef0*/  MUFU.TANH R19, R19 ;  /* 0x0000001300137308 */ /* 0x000e620000002400 */
[----:B------:R-:W-:Y:S01]  /*1f00*/  STL [R1+0x98], R194 ;  /* 0x000098c201007387 */ /* 0x000fe20000100800 */
[----:B------:R-:W-:Y:S01]  /*1f10*/  ISETP.GT.AND P1, PT, R8, 0x8, PT ;  /* 0x000000080800780c */ /* 0x000fe20003f24270 */
[----:B------:R-:W-:Y:S01]  /*1f20*/  FMUL.FTZ R231, R91, UR10 ;  /* 0x0000000a5be77c20 */ /* 0x000fe20008410000 */
[----:B------:R-:W-:Y:S01]  /*1f30*/  FMUL.FTZ R101, R101, UR10 ;  /* 0x0000000a65657c20 */ /* 0x000fe20008410000 */
[----:B------:R-:W-:Y:S01]  /*1f40*/  STL [R1+0x94], R193 ;  /* 0x000094c101007387 */ /* 0x000fe20000100800 */
[----:B------:R-:W-:Y:S01]  /*1f50*/  FMUL.FTZ R113, R113, UR10 ;  /* 0x0000000a71717c20 */ /* 0x000fe20008410000 */
[----:B--2---:R-:W-:Y:S01]  /*1f60*/  FSEL R90, R17, -INF , P2 ;  /* 0xff800000115a7808 */ /* 0x004fe20001000000 */
[----:B------:R-:W2:Y:S01]  /*1f70*/  MUFU.TANH R18, R18 ;  /* 0x0000001200127308 */ /* 0x000ea20000002400 */
[----:B------:R-:W-:Y:S01]  /*1f80*/  STL [R1+0x90], R192 ;  /* 0x000090c001007387 */ /* 0x000fe20000100800 */
[----:B------:R-:W-:Y:S01]  /*1f90*/  ULDC UR11, c[0x0][0x744] ;  /* 0x0001d100000b7ab9 */ /* 0x000fe20000000800 */
[----:B------:R-:W-:Y:S01]  /*1fa0*/  FMUL.FTZ R110, R110, UR10 ;  /* 0x0000000a6e6e7c20 */ /* 0x000fe20008410000 */
[----:B------:R-:W-:Y:S01]  /*1fb0*/  FMUL.FTZ R114, R114, UR10 ;  /* 0x0000000a72727c20 */ /* 0x000fe20008410000 */
[----:B------:R-:W-:Y:S01]  /*1fc0*/  STL [R1+0x8c], R191 ;  /* 0x00008cbf01007387 */ /* 0x000fe20000100800 */
[----:B------:R-:W-:Y:S01]  /*1fd0*/  FMUL.FTZ R102, R102, UR10 ;  /* 0x0000000a66667c20 */ /* 0x000fe20008410000 */
[----:B------:R-:W-:Y:S01]  /*1fe0*/  FMUL.FTZ R107, R107, UR10 ;  /* 0x0000000a6b6b7c20 */ /* 0x000fe20008410000 */
[----:B------:R-:W3:Y:S01]  /*1ff0*/  MUFU.TANH R20, R20 ;  /* 0x0000001400147308 */ /* 0x000ee20000002400 */
[----:B------:R-:W-:Y:S01]  /*2000*/  STL [R1+0x88], R190 ;  /* 0x000088be01007387 */ /* 0x000fe20000100800 */
[----:B-1----:R-:W-:Y:S01]  /*2010*/  FSEL R91, R19, -INF , P1 ;  /* 0xff800000135b7808 */ /* 0x002fe20000800000 */
[----:B------:R-:W-:Y:S01]  /*2020*/  FMUL.FTZ R234, R94, UR10 ;  /* 0x0000000a5eea7c20 */ /* 0x000fe20008410000 */
[----:B------:R-:W-:Y:S01]  /*2030*/  FMUL.FTZ R112, R112, UR10 ;  /* 0x0000000a70707c20 */ /* 0x000fe20008410000 */
[----:B------:R1:W-:Y:S01]  /*2040*/  STL [R1+0x84], R189 ;  /* 0x000084bd01007387 */ /* 0x0003e20000100800 */
[----:B------:R-:W-:Y:S01]  /*2050*/  FMUL.FTZ R116, R116, UR10 ;  /* 0x0000000a74747c20 */ /* 0x000fe20008410000 */
[----:B------:R-:W-:Y:S01]  /*2060*/  FMUL.FTZ R93, R93, UR10 ;  /* 0x0000000a5d5d7c20 */ /* 0x000fe20008410000 */
[----:B------:R-:W4:Y:S01]  /*2070*/  MUFU.TANH R21, R21 ;  /* 0x0000001500157308 */ /* 0x000f220000002400 */
[----:B------:R-:W2:Y:S01]  /*2080*/  SHFL.IDX PT, R92, R202, R10, 0x1f ;  /* 0x00001f0aca5c7589 */ /* 0x000ea200000e0000 */
        /* <DEDUP_REMOVED lines=8> */
[----:B------:R-:W-:Y:S01]  /*2110*/  FMUL.FTZ R129, R129, UR10 ;  /* 0x0000000a81817c20 */ /* 0x000fe20008410000 */
[----:B------:R-:W-:Y:S01]  /*2120*/  FMUL.FTZ R217, R135, UR10 ;  /* 0x0000000a87d97c20 */ /* 0x000fe20008410000 */
[----:B------:R-:W-:Y:S01]  /*2130*/  FMUL.FTZ R126, R126, UR10 ;  /* 0x0000000a7e7e7c20 */ /* 0x000fe20008410000 */
[----:B------:R-:W-:Y:S01]  /*2140*/  STL [R1+0x78], R186 ;  /* 0x000078ba01007387 */ /* 0x000fe20000100800 */
[----:B------:R-:W-:Y:S01]  /*2150*/  FMUL.FTZ R96, R96, UR10 ;  /* 0x0000000a60607c20 */ /* 0x000fe20008410000 */
[----:B------:R-:W-:Y:S01]  /*2160*/  FMUL.FTZ R99, R99, UR10 ;  /* 0x0000000a63637c20 */ /* 0x000fe20008410000 */
[----:B------:R-:W4:Y:S01]  /*2170*/  MUFU.TANH R200, R200 ;  /* 0x000000c800c87308 */ /* 0x000f220000002400 */
[----:B-1----:R-:W-:Y:S01]  /*2180*/  IADD3 R106, R10, 0x4, RZ ;  /* 0x000000040a6a7810 */ /* 0x002fe20007ffe0ff */
[----:B------:R1:W-:Y:S01]  /*2190*/  STL [R1+0x74], R185 ;  /* 0x000074b901007387 */ /* 0x0003e20000100800 */
[----:B------:R-:W-:Y:S01]  /*21a0*/  FMUL.FTZ R105, R105, UR10 ;  /* 0x0000000a69697c20 */ /* 0x000fe20008410000 */
[----:B------:R-:W-:Y:S01]  /*21b0*/  FMUL.FTZ R122, R122, UR10 ;  /* 0x0000000a7a7a7c20 */ /* 0x000fe20008410000 */
[----:B------:R-:W-:Y:S01]  /*21c0*/  FMUL.FTZ R100, R100, UR10 ;  /* 0x0000000a64647c20 */ /* 0x000fe20008410000 */
[----:B------:R-:W4:Y:S01]  /*21d0*/  SHFL.IDX PT, R89, R202, R106, 0x1f ;  /* 0x00001f6aca597589 */ /* 0x000f2200000e0000 */
[----:B------:R-:W-:Y:S01]  /*21e0*/  FMUL.FTZ R233, R98, UR10 ;  /* 0x0000000a62e97c20 */ /* 0x000fe20008410000 */
[----:B---3--:R3:W-:Y:S01]  /*21f0*/  MUFU.TANH R187, R108 ;  /* 0x0000006c00bb7308 */ /* 0x0087e20000002400 */
[----:B--2---:R-:W-:Y:S01]  /*2200*/  FFMA.FTZ R91, R91, UR11, -R92 ;  /* 0x0000000b5b5b7c23 */ /* 0x004fe2000801085c */
[----:B------:R-:W-:Y:S01]  /*2210*/  STL [R1+0x70], R184 ;  /* 0x000070b801007387 */ /* 0x000fe20000100800 */
[----:B------:R-:W-:Y:S01]  /*2220*/  FMUL.FTZ R128, R128, UR10 ;  /* 0x0000000a80807c20 */ /* 0x000fe20008410000 */
[----:B------:R-:W-:Y:S01]  /*2230*/  FMUL.FTZ R132, R132, UR10 ;  /* 0x0000000a84847c20 */ /* 0x000fe20008410000 */
[----:B------:R-:W-:Y:S01]  /*2240*/  FMUL.FTZ R104, R104, UR10 ;  /* 0x0000000a68687c20 */ /* 0x000fe20008410000 */
[----:B------:R-:W-:Y:S01]  /*2250*/  STL [R1+0x6c], R183 ;  /* 0x00006cb701007387 */ /* 0x000fe20000100800 */
[----:B------:R-:W-:Y:S01]  /*2260*/  FMUL.FTZ R117, R117, UR10 ;  /* 0x0000000a75757c20 */ /* 0x000fe20008410000 */
[----:B-1----:R1:W-:Y:S01]  /*2270*/  MUFU.TANH R185, R109 ;  /* 0x0000006d00b97308 */ /* 0x0023e20000002400 */
[C---:B---3--:R-:W-:Y:S01]  /*2280*/  VIADD R108, R10.reuse, 0xc ;  /* 0x0000000c0a6c7836 */ /* 0x048fe20000000000 */
[----:B------:R-:W-:Y:S01]  /*2290*/  STL [R1+0x68], R182 ;  /* 0x000068b601007387 */ /* 0x000fe20000100800 */
[----:B------:R-:W-:Y:S01]  /*22a0*/  FMUL.FTZ R119, R119, UR10 ;  /* 0x0000000a77777c20 */ /* 0x000fe20008410000 */
[----:B------:R-:W-:Y:S01]  /*22b0*/  FMUL.FTZ R131, R131, UR10 ;  /* 0x0000000a83837c20 */ /* 0x000fe20008410000 */
[----:B------:R-:W-:Y:S01]  /*22c0*/  FMUL.FTZ R121, R121, UR10 ;  /* 0x0000000a79797c20 */ /* 0x000fe20008410000 */
[----:B------:R2:W-:Y:S01]  /*22d0*/  STL [R1+0x64], R181 ;  /* 0x000064b501007387 */ /* 0x0005e20000100800 */
[----:B------:R-:W-:Y:S01]  /*22e0*/  FMUL.FTZ R127, R127, UR10 ;  /* 0x0000000a7f7f7c20 */ /* 0x000fe20008410000 */
[----:B------:R3:W-:Y:S01]  /*22f0*/  MUFU.TANH R194, R101 ;  /* 0x0000006500c27308 */ /* 0x0007e20000002400 */
[----:B-1----:R-:W-:Y:S01]  /*2300*/  VIADD R109, R10, 0x8 ;  /* 0x000000080a6d7836 */ /* 0x002fe20000000000 */
[----:B------:R-:W-:Y:S01]  /*2310*/  STL [R1+0x60], R180 ;  /* 0x000060b401007387 */ /* 0x000fe20000100800 */
[----:B------:R-:W-:Y:S01]  /*2320*/  FMUL.FTZ R115, R115, UR10 ;  /* 0x0000000a73737c20 */ /* 0x000fe20008410000 */
[----:B------:R-:W-:-:S02]  /*2330*/  IMAD R203, R4, 0x400, R203 ;  /* 0x0000040004cb7824 */ /* 0x000fc400078e02cb */
[----:B------:R-:W-:Y:S01]  /*2340*/  FMUL.FTZ R130, R130, UR10 ;  /* 0x0000000a82827c20 */ /* 0x000fe20008410000 */
[----:B------:R-:W1:Y:S01]  /*2350*/  SHFL.IDX PT, R88, R202, R109, 0x1f ;  /* 0x00001f6dca587589 */ /* 0x000e6200000e0000 */
[----:B------:R-:W-:Y:S01]  /*2360*/  FMUL.FTZ R120, R120, UR10 ;  /* 0x0000000a78787c20 */ /* 0x000fe20008410000 */
[----:B--2---:R2:W-:Y:S01]  /*2370*/  MUFU.TANH R181, R113 ;  /* 0x0000007100b57308 */ /* 0x0045e20000002400 */
[----:B------:R-:W-:Y:S01]  /*2380*/  FMUL.FTZ R123, R123, UR10 ;  /* 0x0000000a7b7b7c20 */ /* 0x000fe20008410000 */
[----:B---3--:R-:W-:Y:S01]  /*2390*/  SHFL.IDX PT, R101, R202, R108, 0x1f ;  /* 0x00001f6cca657589 */ /* 0x008fe200000e0000 */
[----:B------:R-:W-:Y:S01]  /*23a0*/  FMUL.FTZ R124, R124, UR10 ;  /* 0x0000000a7c7c7c20 */ /* 0x000fe20008410000 */
[----:B------:R-:W-:Y:S01]  /*23b0*/  FMUL.FTZ R125, R125, UR10 ;  /* 0x0000000a7d7d7c20 */ /* 0x000fe20008410000 */
[----:B------:R-:W-:Y:S01]  /*23c0*/  FMUL.FTZ R133, R133, UR10 ;  /* 0x0000000a85857c20 */ /* 0x000fe20008410000 */
[----:B------:R3:W-:Y:S01]  /*23d0*/  STL [R1+0x5c], R179 ;  /* 0x00005cb301007387 */ /* 0x0007e20000100800 */
[----:B------:R-:W-:Y:S01]  /*23e0*/  FMUL.FTZ R218, R134, UR10 ;  /* 0x0000000a86da7c20 */ /* 0x000fe20008410000 */
[----:B------:R-:W3:Y:S01]  /*23f0*/  MUFU.TANH R201, R201 ;  /* 0x000000c900c97308 */ /* 0x000ee20000002400 */
[----:B--2---:R-:W-:Y:S01]  /*2400*/  FFMA.FTZ R113, R90, UR11, -R92 ;  /* 0x0000000b5a717c23 */ /* 0x004fe2000801085c */
[----:B------:R-:W-:Y:S01]  /*2410*/  FSEL R90, R18, -INF , P2 ;  /* 0xff800000125a7808 */ /* 0x000fe20001000000 */
[----:B------:R-:W-:Y:S01]  /*2420*/  STL [R1+0x58], R178 ;  /* 0x000058b201007387 */ /* 0x000fe20000100800 */
[----:B------:R-:W-:Y:S01]  /*2430*/  FSEL R92, R20, -INF , P1 ;  /* 0xff800000145c7808 */ /* 0x000fe20000800000 */
[----:B------:R-:W-:Y:S01]  /*2440*/  FFMA.FTZ R19, -R19, R19, 1 ;  /* 0x3f80000013137423 */ /* 0x000fe20000010113 */
[----:B------:R-:W-:Y:S01]  /*2450*/  R2UR UR10, R203 ;  /* 0x00000000cb0a72ca */ /* 0x000fe200000e0000 */
[--C-:B----4-:R-:W-:Y:S01]  /*2460*/  FFMA.FTZ R90, R90, UR11, -R89.reuse ;  /* 0x0000000b5a5a7c23 */ /* 0x110fe20008010859 */
[----:B------:R2:W-:Y:S01]  /*2470*/  MUFU.TANH R186, R110 ;  /* 0x0000006e00ba7308 */ /* 0x0005e20000002400 */
[----:B------:R-:W-:Y:S01]  /*2480*/  FFMA.FTZ R92, R92, UR11, -R89 ;  /* 0x0000000b5c5c7c23 */ /* 0x000fe20008010859 */
[----:B------:R-:W-:Y:S01]  /*2490*/  FSEL R89, R21, -INF , P2 ;  /* 0xff80000015597808 */ /* 0x000fe20001000000 */
[----:B------:R-:W-:Y:S01]  /*24a0*/  STL [R1+0x54], R177 ;  /* 0x000054b101007387 */ /* 0x000fe20000100800 */
[----:B------:R-:W-:-:S03]  /*24b0*/  FFMA.FTZ R20, -R20, R20, 1 ;  /* 0x3f80000014147423 */ /* 0x000fc60000010114 */
[----:B------:R-:W-:Y:S01]  /*24c0*/  STL [R1+0x50], R176 ;  /* 0x000050b001007387 */ /* 0x000fe20000100800 */
[----:B------:R-:W-:Y:S01]  /*24d0*/  MUFU.TANH R221, R221 ;  /* 0x000000dd00dd7308 */ /* 0x000fe20000002400 */
[C---:B--2---:R-:W-:Y:S02]  /*24e0*/  VIADD R110, R10.reuse, 0x14 ;  /* 0x000000140a6e7836 */ /* 0x044fe40000000000 */
[----:B------:R-:W-:Y:S04]  /*24f0*/  STL [R1+0x4c], R175 ;  /* 0x00004caf01007387 */ /* 0x000fe80000100800 */
[----:B------:R-:W-:Y:S01]  /*2500*/  SHFL.IDX PT, R94, R202, R110, 0x1f ;  /* 0x00001f6eca5e7589 */ /* 0x000fe200000e0000 */
[----:B------:R2:W-:Y:S03]  /*2510*/  MUFU.TANH R182, R114 ;  /* 0x0000007200b67308 */ /* 0x0005e60000002400 */
[----:B------:R-:W-:Y:S04]  /*2520*/  STL [R1+0x48], R174 ;  /* 0x000048ae01007387 */ /* 0x000fe80000100800 */
[----:B------:R-:W-:Y:S01]  /*2530*/  STL [R1+0x44], R173 ;  /* 0x000044ad01007387 */ /* 0x000fe20000100800 */
[----:B------:R1:W-:Y:S01]  /*2540*/  MUFU.TANH R193, R102 ;  /* 0x0000006600c17308 */ /* 0x0003e20000002400 */
[----:B--2---:R-:W-:-:S02]  /*2550*/  VIADD R114, R10, 0x1c ;  /* 0x0000001c0a727836 */ /* 0x004fc40000000000 */
[----:B------:R-:W-:Y:S01]  /*2560*/  STL [R1+0x40], R172 ;  /* 0x000040ac01007387 */ /* 0x000fe20000100800 */
[----:B------:R-:W-:Y:S02]  /*2570*/  WARPGROUP.DEPBAR.LE gsb0, 0x0 ;  /* 0x00008000000079c5 */ /* 0x000fe40000010000 */
[----:B------:R-:W-:Y:S01]  /*2580*/  WARPGROUP.ARRIVE ;  /* 0x00000000000079c5 */ /* 0x000fe20000000000 */
[--C-:B-1----:R-:W-:Y:S01]  /*2590*/  FFMA.FTZ R102, R89, UR11, -R88.reuse ;  /* 0x0000000b59667c23 */ /* 0x102fe20008010858 */
[----:B------:R-:W-:Y:S01]  /*25a0*/  MUFU.TANH R219, R219 ;  /* 0x000000db00db7308 */ /* 0x000fe20000002400 */
[----:B------:R-:W-:Y:S01]  /*25b0*/  FSEL R89, R200, -INF , P1 ;  /* 0xff800000c8597808 */ /* 0x000fe20000800000 */
[----:B------:R-:W-:Y:S02]  /*25c0*/  STL [R1+0x3c], R171 ;  /* 0x00003cab01007387 */ /* 0x000fe40000100800 */
[----:B------:R-:W-:Y:S01]  /*25d0*/  HGMMA.64x128x16.F32 R24, gdesc[UR4], R24, gsb0 ;  /* 0x01e00000041879f0 */ /* 0x000fe20008000818 */
[----:B------:R-:W-:Y:S01]  /*25e0*/  UIADD3 UR6, UR8, 0x4, URZ ;  /* 0x0000000408067890 */ /* 0x000fe2000fffe03f */
[----:B------:R-:W-:Y:S01]  /*25f0*/  FFMA.FTZ R97, R89, UR11, -R88 ;  /* 0x0000000b59617c23 */ /* 0x000fe20008010858 */
[----:B------:R-:W-:Y:S01]  /*2600*/  UIADD3 UR4, UR9, 0x4, URZ ;  /* 0x0000000409047890 */ /* 0x000fe2000fffe03f */
[----:B------:R-:W-:Y:S01]  /*2610*/  MUFU.TANH R188, R107 ;  /* 0x0000006b00bc7308 */ /* 0x000fe20000002400 */
[----:B------:R-:W-:Y:S01]  /*2620*/  UMOV UR7, 0x40000040 ;  /* 0x4000004000077882 */ /* 0x000fe20000000000 */
[----:B------:R-:W-:Y:S01]  /*2630*/  UMOV UR5, 0x40000040 ;  /* 0x4000004000057882 */ /* 0x000fe20000000000 */
[----:B---3--:R-:W-:Y:S01]  /*2640*/  FSEL R88, R201, -INF , P2 ;  /* 0xff800000c9587808 */ /* 0x008fe20001000000 */
[----:B------:R-:W-:Y:S04]  /*2650*/  STL [R1+0x38], R170 ;  /* 0x000038aa01007387 */ /* 0x000fe80000100800 */
[----:B------:R-:W-:Y:S01]  /*2660*/  MUFU.TANH R228, R228 ;  /* 0x000000e400e47308 */ /* 0x000fe20000002400 */
[----:B------:R-:W-:Y:S04]  /*2670*/  STL [R1+0x34], R169 ;  /* 0x000034a901007387 */ /* 0x000fe80000100800 */
[----:B------:R-:W-:Y:S03]  /*2680*/  SHFL.IDX PT, R135, R22, R108, 0x1f ;  /* 0x00001f6c16877589 */ /* 0x000fe600000e0000 */
[----:B------:R1:W-:Y:S01]  /*2690*/  MUFU.EX2 R107, R90 ;  /* 0x0000005a006b7308 */ /* 0x0003e20000000800 */
[----:B------:R-:W-:Y:S04]  /*26a0*/  STL [R1+0x30], R168 ;  /* 0x000030a801007387 */ /* 0x000fe80000100800 */
[----:B------:R-:W-:Y:S03]  /*26b0*/  STL [R1+0x2c], R9 ;  /* 0x00002c0901007387 */ /* 0x000fe60000100800 */
[----:B------:R2:W3:Y:S01]  /*26c0*/  MUFU.TANH R184, R112 ;  /* 0x0000007000b87308 */ /* 0x0004e20000002400 */
[----:B-1----:R-:W-:Y:S04]  /*26d0*/  SHFL.IDX PT, R90, R202, R114, 0x1f ;  /* 0x00001f72ca5a7589 */ /* 0x002fe800000e0000 */
[----:B------:R-:W-:Y:S03]  /*26e0*/  STL [R1+0x28], R7 ;  /* 0x0000280701007387 */ /* 0x000fe60000100800 */
[----:B------:R-:W-:Y:S01]  /*26f0*/  MUFU.TANH R230, R230 ;  /* 0x000000e600e67308 */ /* 0x000fe20000002400 */
[----:B--2---:R-:W-:Y:S01]  /*2700*/  IADD3 R112, R10, 0x10, RZ ;  /* 0x000000100a707810 */ /* 0x004fe20007ffe0ff */
[----:B------:R-:W-:Y:S04]  /*2710*/  SHFL.IDX PT, R205, R22, R114, 0x1f ;  /* 0x00001f7216cd7589 */ /* 0x000fe800000e0000 */
[----:B------:R-:W-:Y:S02]  /*2720*/  STL [R1+0x24], R6 ;  /* 0x0000240601007387 */ /* 0x000fe40000100800 */
[----:B------:R1:W2:Y:S01]  /*2730*/  MUFU.TANH R179, R116 ;  /* 0x0000007400b37308 */ /* 0x0002a20000002400 */
[----:B---3--:R-:W-:Y:S01]  /*2740*/  FSEL R214, R184, -INF , P2 ;  /* 0xff800000b8d67808 */ /* 0x008fe20001000000 */
[----:B------:R-:W-:Y:S04]  /*2750*/  STL [R1+0x20], R5 ;  /* 0x0000200501007387 */ /* 0x000fe80000100800 */
[----:B------:R-:W-:Y:S02]  /*2760*/  STL [R1+0x1c], R3 ;  /* 0x00001c0301007387 */ /* 0x000fe40000100800 */
[----:B------:R-:W-:Y:S02]  /*2770*/  MUFU.TANH R227, R227 ;  /* 0x000000e300e37308 */ /* 0x000fe40000002400 */
[----:B-1----:R-:W-:Y:S04]  /*2780*/  SHFL.IDX PT, R116, R22, R10, 0x1f ;  /* 0x00001f0a16747589 */ /* 0x002fe800000e0000 */
[----:B------:R-:W-:Y:S02]  /*2790*/  SHFL.IDX PT, R215, R16, R108, 0x1f ;  /* 0x00001f6c10d77589 */ /* 0x000fe400000e0000 */
[----:B------:R-:W-:Y:S01]  /*27a0*/  MUFU.TANH R232, R232 ;  /* 0x000000e800e87308 */ /* 0x000fe20000002400 */
[----:B--2---:R-:W-:Y:S01]  /*27b0*/  FSEL R208, R179, -INF , P2 ;  /* 0xff800000b3d07808 */ /* 0x004fe20001000000 */
[----:B------:R-:W1:Y:S04]  /*27c0*/  SHFL.IDX PT, R213, R16, R112, 0x1f ;  /* 0x00001f7010d57589 */ /* 0x000e6800000e0000 */
[----:B------:R-:W-:Y:S02]  /*27d0*/  STL [R1+0x18], R0 ;  /* 0x0000180001007387 */ /* 0x000fe40000100800 */
[----:B------:R-:W2:Y:S02]  /*27e0*/  MUFU.TANH R235, R235 ;  /* 0x000000eb00eb7308 */ /* 0x000ea40000002400 */
[----:B------:R-:W-:Y:S06]  /*27f0*/  SHFL.IDX PT, R225, R13, R109, 0x1f ;  /* 0x00001f6d0de17589 */ /* 0x000fec00000e0000 */
[----:B------:R3:W-:Y:S08]  /*2800*/  MUFU.TANH R199, R93 ;  /* 0x0000005d00c77308 */ /* 0x0007f00000002400 */
[----:B------:R4:W-:Y:S01]  /*2810*/  MUFU.TANH R192, R103 ;  /* 0x0000006700c07308 */ /* 0x0009e20000002400 */
[----:B---3--:R-:W3:Y:S01]  /*2820*/  SHFL.IDX PT, R93, R202, R112, 0x1f ;  /* 0x00001f70ca5d7589 */ /* 0x008ee200000e0000 */
[----:B--2---:R-:W-:Y:S01]  /*2830*/  FSEL R98, R235, -INF , P1 ;  /* 0xff800000eb627808 */ /* 0x004fe20000800000 */
[----:B-1----:R-:W-:-:S05]  /*2840*/  FFMA.FTZ R214, R214, UR11, -R213 ;  /* 0x0000000bd6d67c23 */ /* 0x002fca00080108d5 */
[----:B------:R1:W-:Y:S01]  /*2850*/  MUFU.TANH R183, R111 ;  /* 0x0000006f00b77308 */ /* 0x0003e20000002400 */
[----:B----4-:R-:W-:Y:S01]  /*2860*/  FFMA.FTZ R103, R88, UR11, -R101 ;  /* 0x0000000b58677c23 */ /* 0x010fe20008010865 */
[----:B------:R-:W-:-:S05]  /*2870*/  FSEL R88, R221, -INF , P1 ;  /* 0xff800000dd587808 */ /* 0x000fca0000800000 */
[----:B------:R-:W-:Y:S01]  /*2880*/  FFMA.FTZ R101, R88, UR11, -R101 ;  /* 0x0000000b58657c23 */ /* 0x000fe20008010865 */
[----:B------:R-:W-:Y:S01]  /*2890*/  MUFU.TANH R220, R220 ;  /* 0x000000dc00dc7308 */ /* 0x000fe20000002400 */
[----:B-1----:R-:W-:Y:S02]  /*28a0*/  IADD3 R111, R10, 0x18, RZ ;  /* 0x000000180a6f7810 */ /* 0x002fe40007ffe0ff */
[----:B------:R-:W-:-:S03]  /*28b0*/  FSEL R88, R228, -INF , P1 ;  /* 0xff800000e4587808 */ /* 0x000fc60000800000 */
[----:B------:R1:W-:Y:S02]  /*28c0*/  SHFL.IDX PT, R89, R202, R111, 0x1f ;  /* 0x00001f6fca597589 */ /* 0x0003e400000e0000 */
[----:B------:R2:W4:Y:S08]  /*28d0*/  MUFU.TANH R177, R118 ;  /* 0x0000007600b17308 */ /* 0x0005300000002400 */
[----:B------:R-:W-:Y:S01]  /*28e0*/  MUFU.TANH R216, R216 ;  /* 0x000000d800d87308 */ /* 0x000fe20000002400 */
[----:B--2---:R-:W2:Y:S01]  /*28f0*/  SHFL.IDX PT, R118, R22, R109, 0x1f ;  /* 0x00001f6d16767589 */ /* 0x004ea200000e0000 */
[----:B-1----:R-:W-:-:S05]  /*2900*/  FSEL R202, R194, -INF , P2 ;  /* 0xff800000c2ca7808 */ /* 0x002fca0001000000 */
[----:B------:R-:W-:Y:S01]  /*2910*/  FFMA.FTZ R202, R202, UR11, -R205 ;  /* 0x0000000bcaca7c23 */ /* 0x000fe200080108cd */
[----:B------:R1:W-:Y:S01]  /*2920*/  MUFU.TANH R197, R95 ;  /* 0x0000005f00c57308 */ /* 0x0003e20000002400 */
[----:B----4-:R-:W-:-:S07]  /*2930*/  FSEL R207, R177, -INF , P1 ;  /* 0xff800000b1cf7808 */ /* 0x010fce0000800000 */
[----:B------:R4:W-:Y:S01]  /*2940*/  MUFU.TANH R7, R129 ;  /* 0x0000008100077308 */ /* 0x0009e20000002400 */
[C---:B-1----:R-:W-:Y:S01]  /*2950*/  FSEL R95, R220.reuse, -INF , P2 ;  /* 0xff800000dc5f7808 */ /* 0x042fe20001000000 */
[----:B------:R-:W-:Y:S02]  /*2960*/  WARPGROUP.DEPBAR.LE gsb0, 0x0 ;  /* 0x00008000000079c5 */ /* 0x000fe40000010000 */
[----:B------:R-:W-:Y:S01]  /*2970*/  WARPGROUP.ARRIVE ;  /* 0x00000000000079c5 */ /* 0x000fe20000000000 */
[----:B------:R-:W-:Y:S01]  /*2980*/  FFMA.FTZ R220, -R220, R220, 1 ;  /* 0x3f800000dcdc7423 */ /* 0x000fe200000101dc */
[----:B---3--:R-:W-:Y:S02]  /*2990*/  FFMA.FTZ R95, R95, UR11, -R93 ;  /* 0x0000000b5f5f7c23 */ /* 0x008fe4000801085d */
[----:B------:R1:W-:Y:S01]  /*29a0*/  MUFU.TANH R169, R126 ;  /* 0x0000007e00a97308 */ /* 0x0003e20000002400 */
[----:B----4-:R-:W-:Y:S01]  /*29b0*/  SHFL.IDX PT, R129, R22, R110, 0x1f ;  /* 0x00001f6e16817589 */ /* 0x010fe200000e0000 */
[----:B------:R-:W-:Y:S01]  /*29c0*/  HGMMA.64x128x16.F32 R24, gdesc[UR4], R24, gsb0 ;  /* 0x01e00000041879f0 */ /* 0x000fe20008000818 */
[----:B------:R-:W-:-:S02]  /*29d0*/  UIADD3 UR6, UR8, 0x6, URZ ;  /* 0x0000000608067890 */ /* 0x000fc4000fffe03f */
[----:B------:R-:W-:Y:S01]  /*29e0*/  UIADD3 UR4, UR9, 0x6, URZ ;  /* 0x0000000609047890 */ /* 0x000fe2000fffe03f */
[----:B------:R-:W-:Y:S01]  /*29f0*/  UMOV UR7, 0x40000040 ;  /* 0x4000004000077882 */ /* 0x000fe20000000000 */
[----:B------:R-:W-:Y:S01]  /*2a00*/  UMOV UR5, 0x40000040 ;  /* 0x4000004000057882 */ /* 0x000fe20000000000 */
[----:B------:R-:W-:Y:S01]  /*2a10*/  MUFU.TANH R234, R234 ;  /* 0x000000ea00ea7308 */ /* 0x000fe20000002400 */
[----:B-1----:R-:W-:Y:S07]  /*2a20*/  SHFL.IDX PT, R126, R16, R109, 0x1f ;  /* 0x00001f6d107e7589 */ /* 0x002fee00000e0000 */
[----:B------:R1:W3:Y:S08]  /*2a30*/  MUFU.TANH R198, R96 ;  /* 0x0000006000c67308 */ /* 0x0002f00000002400 */
[----:B------:R-:W-:Y:S01]  /*2a40*/  MUFU.TANH R237, R237 ;  /* 0x000000ed00ed7308 */ /* 0x000fe20000002400 */
[----:B-1----:R-:W-:-:S05]  /*2a50*/  FSEL R96, R219, -INF , P2 ;  /* 0xff800000db607808 */ /* 0x002fca0001000000 */
[--C-:B------:R-:W-:Y:S01]  /*2a60*/  FFMA.FTZ R96, R96, UR11, -R94.reuse ;  /* 0x0000000b60607c23 */ /* 0x100fe2000801085e */
[----:B------:R-:W-:Y:S01]  /*2a70*/  FFMA.FTZ R94, R88, UR11, -R94 ;  /* 0x0000000b585e7c23 */ /* 0x000fe2000801085e */
[----:B------:R1:W-:Y:S01]  /*2a80*/  MUFU.TANH R196, R99 ;  /* 0x0000006300c47308 */ /* 0x0003e20000002400 */
[C---:B------:R-:W-:Y:S01]  /*2a90*/  FSEL R88, R232.reuse, -INF , P2 ;  /* 0xff800000e8587808 */ /* 0x040fe20001000000 */
[----:B------:R-:W-:Y:S01]  /*2aa0*/  FFMA.FTZ R232, -R232, R232, 1 ;  /* 0x3f800000e8e87423 */ /* 0x000fe200000101e8 */
[----:B---3--:R-:W-:-:S03]  /*2ab0*/  FSEL R224, R198, -INF , P2 ;  /* 0xff800000c6e07808 */ /* 0x008fc60001000000 */
[--C-:B------:R-:W-:Y:S01]  /*2ac0*/  FFMA.FTZ R88, R88, UR11, -R116.reuse ;  /* 0x0000000b58587c23 */ /* 0x100fe20008010874 */
[----:B------:R-:W-:Y:S01]  /*2ad0*/  FFMA.FTZ R116, R98, UR11, -R116 ;  /* 0x0000000b62747c23 */ /* 0x000fe20008010874 */
[----:B------:R-:W-:Y:S01]  /*2ae0*/  MUFU.TANH R222, R222 ;  /* 0x000000de00de7308 */ /* 0x000fe20000002400 */
[C---:B-1----:R-:W-:Y:S01]  /*2af0*/  FSEL R99, R227.reuse, -INF , P1 ;  /* 0xff800000e3637808 */ /* 0x042fe20000800000 */
[----:B------:R-:W-:Y:S01]  /*2b00*/  FFMA.FTZ R227, -R227, R227, 1 ;  /* 0x3f800000e3e37423 */ /* 0x000fe200000101e3 */
[----:B------:R-:W-:-:S05]  /*2b10*/  FSEL R98, R11, -INF , P2 ;  /* 0xff8000000b627808 */ /* 0x000fca0001000000 */
[----:B------:R-:W-:Y:S01]  /*2b20*/  MUFU.TANH R229, R229 ;  /* 0x000000e500e57308 */ /* 0x000fe20000002400 */
[----:B--2---:R-:W-:-:S07]  /*2b30*/  FFMA.FTZ R98, R98, UR11, -R118 ;  /* 0x0000000b62627c23 */ /* 0x004fce0008010876 */
        /* <DEDUP_REMOVED lines=21> */
[----:B--2---:R-:W-:Y:S01]  /*2c90*/  FSEL R22, R233, -INF , P1 ;  /* 0xff800000e9167808 */ /* 0x004fe20000800000 */
[----:B------:R-:W-:-:S02]  /*2ca0*/  WARPGROUP.DEPBAR.LE gsb0, 0x0 ;  /* 0x00008000000079c5 */ /* 0x000fc40000010000 */
[----:B------:R-:W-:-:S04]  /*2cb0*/  WARPGROUP.ARRIVE ;  /* 0x00000000000079c5 */ /* 0x000fc80000000000 */
[----:B------:R2:W-:Y:S01]  /*2cc0*/  MUFU.EX2 R104, R91 ;  /* 0x0000005b00687308 */ /* 0x0005e20000000800 */
[----:B----4-:R-:W-:Y:S01]  /*2cd0*/  FSEL R117, R197, -INF , P1 ;  /* 0xff800000c5757808 */ /* 0x010fe20000800000 */
[----:B------:R-:W-:Y:S01]  /*2ce0*/  FFMA.FTZ R122, R22, UR11, -R122 ;  /* 0x0000000b167a7c23 */ /* 0x000fe2000801087a */
[----:B------:R-:W-:Y:S01]  /*2cf0*/  FSEL R22, R193, -INF , P1 ;  /* 0xff800000c1167808 */ /* 0x000fe20000800000 */
[----:B------:R-:W-:Y:S02]  /*2d00*/  HGMMA.64x128x16.F32 R24, gdesc[UR4], R24, gsb0 ;  /* 0x01e00000041879f0 */ /* 0x000fe40008000818 */
        /* <DEDUP_REMOVED lines=29> */
[----:B------:R3:W-:Y:S01]  /*2ee0*/  MUFU.TANH R175, R120 ;  /* 0x0000007800af7308 */ /* 0x0007e20000002400 */
        /* <DEDUP_REMOVED lines=22> */
[----:B------:R-:W-:Y:S01]  /*3050*/  MUFU.EX2 R113, R113 ;  /* 0x0000007100717308 */ /* 0x000fe20000000800 */
[----:B-1----:R-:W-:Y:S03]  /*3060*/  SHFL.IDX PT, R124, R13, R10, 0x1f ;  /* 0x00001f0a0d7c7589 */ /* 0x002fe600000e0000 */
[----:B------:R-:W-:Y:S01]  /*3070*/  FFMA.FTZ R213, R116, UR11, -R213 ;  /* 0x0000000b74d57c23 */ /* 0x000fe200080108d5 */
[----:B------:R-:W-:-:S03]  /*3080*/  FSEL R116, R178, -INF , P2 ;  /* 0xff800000b2747808 */ /* 0x000fc60001000000 */
[----:B------:R-:W-:Y:S08]  /*3090*/  MUFU.EX2 R97, R97 ;  /* 0x0000006100617308 */ /* 0x000ff00000000800 */
[----:B------:R-:W-:Y:S08]  /*30a0*/  MUFU.EX2 R103, R103 ;  /* 0x0000006700677308 */ /* 0x000ff00000000800 */
[----:B------:R-:W-:Y:S01]  /*30b0*/  MUFU.EX2 R91, R91 ;  /* 0x0000005b005b7308 */ /* 0x000fe20000000800 */
[----:B------:R-:W-:-:S02]  /*30c0*/  WARPGROUP.DEPBAR.LE gsb0, 0x0 ;  /* 0x00008000000079c5 */ /* 0x000fc40000010000 */
[----:B------:R1:W2:Y:S05]  /*30d0*/  LDS R211, [R23+0x400] ;  /* 0x0004000017d37984 */ /* 0x0002aa0000000800 */
[----:B------:R-:W3:Y:S01]  /*30e0*/  MUFU.EX2 R102, R102 ;  /* 0x0000006600667308 */ /* 0x000ee20000000800 */
[----:B------:R-:W-:Y:S01]  /*30f0*/  LDS R12, [R12+0x400] ;  /* 0x000400000c0c7984 */ /* 0x000fe20000000800 */
[----:B-1----:R-:W-:-:S06]  /*3100*/  FSEL R23, R196, -INF , P1 ;  /* 0xff800000c4177808 */ /* 0x002fcc0000800000 */
[----:B------:R-:W-:Y:S01]  /*3110*/  MUFU.TANH R218, R218 ;  /* 0x000000da00da7308 */ /* 0x000fe20000002400 */
[----:B------:R-:W-:Y:S01]  /*3120*/  FFMA.FTZ R129, R23, UR11, -R129 ;  /* 0x0000000b17817c23 */ /* 0x000fe20008010881 */
[----:B------:R-:W-:-:S05]  /*3130*/  FSEL R23, R192, -INF , P1 ;  /* 0xff800000c0177808 */ /* 0x000fca0000800000 */
[----:B------:R-:W-:Y:S01]  /*3140*/  FFMA.FTZ R205, R23, UR11, -R205 ;  /* 0x0000000b17cd7c23 */ /* 0x000fe200080108cd */
[----:B------:R-:W-:Y:S01]  /*3150*/  FSEL R23, R188, -INF , P1 ;  /* 0xff800000bc177808 */ /* 0x000fe20000800000 */
[----:B------:R-:W-:Y:S04]  /*3160*/  MUFU.TANH R217, R217 ;  /* 0x000000d900d97308 */ /* 0x000fe80000002400 */
[----:B------:R-:W-:-:S04]  /*3170*/  FFMA.FTZ R128, R23, UR11, -R128 ;  /* 0x0000000b17807c23 */ /* 0x000fc80008010880 */
[----:B------:R1:W-:Y:S08]  /*3180*/  MUFU.EX2 R23, R115 ;  /* 0x0000007300177308 */ /* 0x0003f00000000800 */
[----:B------:R-:W4:Y:S01]  /*3190*/  MUFU.EX2 R94, R94 ;  /* 0x0000005e005e7308 */ /* 0x000f220000000800 */
[----:B-1----:R1:W3:Y:S04]  /*31a0*/  SHFL.IDX PT, R115, R16, R114, 0x1f ;  /* 0x00001f7210737589 */ /* 0x0022e800000e0000 */
[----:B--2---:R-:W2:Y:S03]  /*31b0*/  SHFL.IDX PT, R203, R211, R109, 0x1f ;  /* 0x00001f6dd3cb7589 */ /* 0x004ea600000e0000 */
[----:B------:R-:W4:Y:S01]  /*31c0*/  MUFU.EX2 R101, R101 ;  /* 0x0000006500657308 */ /* 0x000f220000000800 */
[----:B------:R-:W4:Y:S01]  /*31d0*/  SHFL.IDX PT, R212, R211, R108, 0x1f ;  /* 0x00001f6cd3d47589 */ /* 0x000f2200000e0000 */
[----:B-1----:R-:W-:-:S03]  /*31e0*/  FSEL R16, R180, -INF , P1 ;  /* 0xff800000b4107808 */ /* 0x002fc60000800000 */
[----:B------:R-:W1:Y:S02]  /*31f0*/  SHFL.IDX PT, R206, R211, R10, 0x1f ;  /* 0x00001f0ad3ce7589 */ /* 0x000e6400000e0000 */
[----:B------:R-:W-:Y:S02]  /*3200*/  FFMA.FTZ R119, R16, UR11, -R119 ;  /* 0x0000000b10777c23 */ /* 0x000fe40008010877 */
[----:B------:R-:W1:Y:S01]  /*3210*/  SHFL.IDX PT, R204, R211, R106, 0x1f ;  /* 0x00001f6ad3cc7589 */ /* 0x000e6200000e0000 */
[----:B------:R2:W-:Y:S03]  /*3220*/  MUFU.EX2 R16, R118 ;  /* 0x0000007600107308 */ /* 0x0005e60000000800 */
[----:B------:R-:W1:Y:S04]  /*3230*/  SHFL.IDX PT, R226, R211, R112, 0x1f ;  /* 0x00001f70d3e27589 */ /* 0x000e6800000e0000 */
[----:B------:R-:W-:Y:S01]  /*3240*/  SHFL.IDX PT, R223, R211, R110, 0x1f ;  /* 0x00001f6ed3df7589 */ /* 0x000fe200000e0000 */
[----:B---3--:R-:W-:Y:S01]  /*3250*/  FFMA.FTZ R116, R116, UR11, -R115 ;  /* 0x0000000b74747c23 */ /* 0x008fe20008010873 */
[--C-:B--2---:R-:W-:Y:S01]  /*3260*/  FFMA.FTZ R118, R208, UR11, -R117.reuse ;  /* 0x0000000bd0767c23 */ /* 0x104fe20008010875 */
[----:B------:R-:W-:Y:S01]  /*3270*/  FFMA.FTZ R117, R207, UR11, -R117 ;  /* 0x0000000bcf757c23 */ /* 0x000fe20008010875 */
[----:B------:R-:W-:Y:S01]  /*3280*/  FADD.FTZ R207, R28, -R203 ;  /* 0x800000cb1ccf7221 */ /* 0x000fe20000010000 */
[----:B------:R-:W-:Y:S01]  /*3290*/  FFMA.FTZ R115, R123, UR11, -R115 ;  /* 0x0000000b7b737c23 */ /* 0x000fe20008010873 */
[----:B------:R2:W-:Y:S01]  /*32a0*/  MUFU.EX2 R28, R135 ;  /* 0x00000087001c7308 */ /* 0x0005e20000000800 */
[----:B------:R-:W3:Y:S01]  /*32b0*/  SHFL.IDX PT, R123, R13, R106, 0x1f ;  /* 0x00001f6a0d7b7589 */ /* 0x000ee200000e0000 */
[----:B----4-:R-:W-:Y:S01]  /*32c0*/  FADD.FTZ R208, R29, -R212 ;  /* 0x800000d41dd07221 */ /* 0x010fe20000010000 */
[----:B------:R-:W-:Y:S01]  /*32d0*/  FADD.FTZ R203, R30, -R203 ;  /* 0x800000cb1ecb7221 */ /* 0x000fe20000010000 */
[----:B------:R-:W-:Y:S01]  /*32e0*/  FMUL.FTZ R207, R102, R207 ;  /* 0x000000cf66cf7220 */ /* 0x000fe20000410000 */
[--C-:B-1----:R-:W-:Y:S01]  /*32f0*/  FADD.FTZ R210, R24, -R206.reuse ;  /* 0x800000ce18d27221 */ /* 0x102fe20000010000 */
[----:B------:R-:W-:-:S02]  /*3300*/  FADD.FTZ R206, R26, -R206 ;  /* 0x800000ce1ace7221 */ /* 0x000fc40000010000 */
[----:B------:R1:W-:Y:S01]  /*3310*/  MUFU.EX2 R30, R224 ;  /* 0x000000e0001e7308 */ /* 0x0003e20000000800 */
[----:B--2---:R-:W-:Y:S01]  /*3320*/  FADD.FTZ R135, R31, -R212 ;  /* 0x800000d41f877221 */ /* 0x004fe20000010000 */
[--C-:B------:R-:W-:Y:S01]  /*3330*/  FADD.FTZ R209, R25, -R204.reuse ;  /* 0x800000cc19d17221 */ /* 0x100fe20000010000 */
[----:B------:R-:W-:Y:S01]  /*3340*/  SHFL.IDX PT, R212, R211, R111, 0x1f ;  /* 0x00001f6fd3d47589 */ /* 0x000fe200000e0000 */
[----:B------:R-:W-:Y:S01]  /*3350*/  FADD.FTZ R204, R27, -R204 ;  /* 0x800000cc1bcc7221 */ /* 0x000fe20000010000 */
[----:B------:R-:W-:Y:S01]  /*3360*/  FSEL R27, R175, -INF , P2 ;  /* 0xff800000af1b7808 */ /* 0x000fe20001000000 */
[----:B------:R-:W-:Y:S01]  /*3370*/  FMUL.FTZ R206, R104, R206 ;  /* 0x000000ce68ce7220 */ /* 0x000fe20000410000 */
[----:B------:R-:W2:Y:S01]  /*3380*/  SHFL.IDX PT, R211, R211, R114, 0x1f ;  /* 0x00001f72d3d37589 */ /* 0x000ea200000e0000 */
[----:B------:R-:W-:Y:S01]  /*3390*/  FSEL R26, R173, -INF , P1 ;  /* 0xff800000ad1a7808 */ /* 0x000fe20000800000 */
[--C-:B-1----:R-:W-:Y:S01]  /*33a0*/  FADD.FTZ R224, R32, -R226.reuse ;  /* 0x800000e220e07221 */ /* 0x102fe20000010000 */
[----:B------:R-:W-:Y:S01]  /*33b0*/  FADD.FTZ R226, R34, -R226 ;  /* 0x800000e222e27221 */ /* 0x000fe20000010000 */
[----:B------:R-:W1:Y:S01]  /*33c0*/  SHFL.IDX PT, R31, R13, R108, 0x1f ;  /* 0x00001f6c0d1f7589 */ /* 0x000e6200000e0000 */
[----:B------:R-:W-:Y:S01]  /*33d0*/  FSEL R25, R174, -INF , P2 ;  /* 0xff800000ae197808 */ /* 0x000fe20001000000 */
[----:B------:R4:W-:Y:S01]  /*33e0*/  MUFU.EX2 R29, R122 ;  /* 0x0000007a001d7308 */ /* 0x0009e20000000800 */
[----:B------:R-:W-:Y:S01]  /*33f0*/  FSEL R24, R172, -INF , P1 ;  /* 0xff800000ac187808 */ /* 0x000fe20000800000 */
[----:B------:R-:W-:Y:S01]  /*3400*/  SHFL.IDX PT, R34, R13, R110, 0x1f ;  /* 0x00001f6e0d227589 */ /* 0x000fe200000e0000 */
[--C-:B------:R-:W-:Y:S01]  /*3410*/  FFMA.FTZ R27, R27, UR11, -R124.reuse ;  /* 0x0000000b1b1b7c23 */ /* 0x100fe2000801087c */
[----:B------:R-:W-:Y:S01]  /*3420*/  FFMA.FTZ R26, R26, UR11, -R124 ;  /* 0x0000000b1a1a7c23 */ /* 0x000fe2000801087c */
[--C-:B---3--:R-:W-:Y:S01]  /*3430*/  FFMA.FTZ R25, R25, UR11, -R123.reuse ;  /* 0x0000000b19197c23 */ /* 0x108fe2000801087b */
[----:B------:R-:W-:Y:S01]  /*3440*/  FFMA.FTZ R24, R24, UR11, -R123 ;  /* 0x0000000b18187c23 */ /* 0x000fe2000801087b */
[----:B------:R-:W-:Y:S01]  /*3450*/  FSEL R124, R171, -INF , P2 ;  /* 0xff800000ab7c7808 */ /* 0x000fe20001000000 */
[----:B------:R3:W-:Y:S01]  /*3460*/  MUFU.EX2 R32, R121 ;  /* 0x0000007900207308 */ /* 0x0007e20000000800 */
[----:B----4-:R-:W-:Y:S01]  /*3470*/  FSEL R122, R170, -INF , P2 ;  /* 0xff800000aa7a7808 */ /* 0x010fe20001000000 */
[----:B------:R-:W-:Y:S01]  /*3480*/  FADD.FTZ R33, R33, -R223 ;  /* 0x800000df21217221 */ /* 0x000fe20000010000 */
[----:B------:R-:W-:Y:S01]  /*3490*/  FSEL R123, R169, -INF , P1 ;  /* 0xff800000a97b7808 */ /* 0x000fe20000800000 */
[----:B------:R-:W-:Y:S01]  /*34a0*/  FFMA.FTZ R124, R124, UR11, -R225 ;  /* 0x0000000b7c7c7c23 */ /* 0x000fe200080108e1 */
[----:B------:R-:W-:Y:S01]  /*34b0*/  FADD.FTZ R223, R35, -R223 ;  /* 0x800000df23df7221 */ /* 0x000fe20000010000 */
[----:B------:R-:W-:Y:S01]  /*34c0*/  FMUL.FTZ R210, R113, R210 ;  /* 0x000000d271d27220 */ /* 0x000fe20000410000 */
[----:B------:R-:W4:Y:S01]  /*34d0*/  SHFL.IDX PT, R35, R13, R111, 0x1f ;  /* 0x00001f6f0d237589 */ /* 0x000f2200000e0000 */
[----:B------:R-:W-:Y:S01]  /*34e0*/  FFMA.FTZ R123, R123, UR11, -R225 ;  /* 0x0000000b7b7b7c23 */ /* 0x000fe200080108e1 */
[----:B---3--:R-:W-:Y:S01]  /*34f0*/  FSEL R121, R168, -INF , P1 ;  /* 0xff800000a8797808 */ /* 0x008fe20000800000 */
[--C-:B--2---:R-:W-:Y:S01]  /*3500*/  FADD.FTZ R37, R37, -R211.reuse ;  /* 0x800000d325257221 */ /* 0x104fe20000010000 */
[----:B------:R-:W-:Y:S01]  /*3510*/  FADD.FTZ R39, R39, -R211 ;  /* 0x800000d327277221 */ /* 0x000fe20000010000 */
[--C-:B------:R-:W-:Y:S01]  /*3520*/  FADD.FTZ R225, R36, -R212.reuse ;  /* 0x800000d424e17221 */ /* 0x100fe20000010000 */
[----:B------:R-:W2:Y:S01]  /*3530*/  SHFL.IDX PT, R211, R13, R112, 0x1f ;  /* 0x00001f700dd37589 */ /* 0x000ea200000e0000 */
[--C-:B-1----:R-:W-:Y:S01]  /*3540*/  FFMA.FTZ R122, R122, UR11, -R31.reuse ;  /* 0x0000000b7a7a7c23 */ /* 0x102fe2000801081f */
[----:B------:R-:W-:Y:S01]  /*3550*/  FFMA.FTZ R121, R121, UR11, -R31 ;  /* 0x0000000b79797c23 */ /* 0x000fe2000801081f */
[----:B------:R-:W-:Y:S01]  /*3560*/  FMUL.FTZ R36, R105, R204 ;  /* 0x000000cc69247220 */ /* 0x000fe20000410000 */
[----:B------:R1:W-:Y:S01]  /*3570*/  MUFU.EX2 R31, R129 ;  /* 0x00000081001f7308 */ /* 0x0003e20000000800 */
[----:B------:R-:W-:Y:S01]  /*3580*/  FADD.FTZ R38, R38, -R212 ;  /* 0x800000d426267221 */ /* 0x000fe20000010000 */
[----:B------:R-:W-:Y:S01]  /*3590*/  FSEL R212, R9, -INF , P2 ;  /* 0xff80000009d47808 */ /* 0x000fe20001000000 */
[----:B------:R-:W-:Y:S01]  /*35a0*/  FMUL.FTZ R203, R97, R203 ;  /* 0x000000cb61cb7220 */ /* 0x000fe20000410000 */
[----:B------:R-:W-:Y:S01]  /*35b0*/  FFMA.FTZ R204, -R21, R21, 1 ;  /* 0x3f80000015cc7423 */ /* 0x000fe20000010115 */
[----:B------:R-:W-:Y:S01]  /*35c0*/  FMUL.FTZ R223, R94, R223 ;  /* 0x000000df5edf7220 */ /* 0x000fe20000410000 */
[----:B------:R-:W-:Y:S01]  /*35d0*/  FMUL.FTZ R135, R101, R135 ;  /* 0x0000008765877220 */ /* 0x000fe20000410000 */
[----:B------:R-:W-:Y:S01]  /*35e0*/  FMUL.FTZ R209, R107, R209 ;  /* 0x000000d16bd17220 */ /* 0x000fe20000410000 */
[----:B------:R3:W-:Y:S01]  /*35f0*/  MUFU.EX2 R21, R131 ;  /* 0x0000008300157308 */ /* 0x0007e20000000800 */
[----:B-1----:R-:W-:Y:S01]  /*3600*/  FFMA.FTZ R129, -R17, R17, 1 ;  /* 0x3f80000011817423 */ /* 0x002fe20000010111 */
[----:B------:R-:W-:Y:S01]  /*3610*/  FMUL.FTZ R204, R204, R207 ;  /* 0x000000cfcccc7220 */ /* 0x000fe20000410000 */
[----:B------:R-:W-:-:S02]  /*3620*/  FSEL R207, R3, -INF , P2 ;  /* 0xff80000003cf7808 */ /* 0x000fc40001000000 */
[----:B------:R-:W-:Y:S01]  /*3630*/  FMUL.FTZ R129, R129, R210 ;  /* 0x000000d281817220 */ /* 0x000fe20000410000 */
[----:B------:R-:W-:Y:S02]  /*3640*/  FSEL R210, R7, -INF , P2 ;  /* 0xff80000007d27808 */ /* 0x000fe40001000000 */
[----:B------:R1:W-:Y:S01]  /*3650*/  MUFU.EX2 R17, R134 ;  /* 0x0000008600117308 */ /* 0x0003e20000000800 */
[----:B---3--:R-:W-:Y:S01]  /*3660*/  FFMA.FTZ R131, -R216, R216, 1 ;  /* 0x3f800000d8837423 */ /* 0x008fe200000101d8 */
[----:B----4-:R-:W-:Y:S01]  /*3670*/  FFMA.FTZ R207, R207, UR11, -R35 ;  /* 0x0000000bcfcf7c23 */ /* 0x010fe20008010823 */
[----:B------:R-:W-:Y:S01]  /*3680*/  FFMA.FTZ R210, R210, UR11, -R34 ;  /* 0x0000000bd2d27c23 */ /* 0x000fe20008010822 */
[----:B--2---:R-:W-:Y:S01]  /*3690*/  FFMA.FTZ R212, R212, UR11, -R211 ;  /* 0x0000000bd4d47c23 */ /* 0x004fe200080108d3 */
        /* <DEDUP_REMOVED lines=21> */
[----:B--2---:R-:W-:Y:S01]  /*37f0*/  FMUL.FTZ R38, R89, R38 ;  /* 0x0000002659267220 */ /* 0x004fe20000410000 */
[----:B------:R-:W-:-:S03]  /*3800*/  FFMA.FTZ R209, R209, UR11, -R19 ;  /* 0x0000000bd1d17c23 */ /* 0x000fc60008010813 */
        /* <DEDUP_REMOVED lines=20> */
[----:B------:R-:W1:Y:S01]  /*3950*/  MUFU.EX2 R90, R90 ;  /* 0x0000005a005a7308 */ /* 0x000e620000000800 */
        /* <DEDUP_REMOVED lines=10> */
[----:B------:R-:W-:Y:S01]  /*3a00*/  FMUL.FTZ R39, R90, R39 ;  /* 0x000000275a277220 */ /* 0x000fe20000410000 */
[----:B------:R-:W-:Y:S01]  /*3a10*/  FMUL.FTZ R130, R130, R223 ;  /* 0x000000df82827220 */ /* 0x000fe20000410000 */
[----:B------:R-:W-:Y:S01]  /*3a20*/  FADD.FTZ R41, R41, -R219 ;  /* 0x800000db29297221 */ /* 0x000fe20000010000 */
[----:B------:R-:W1:Y:S01]  /*3a30*/  SHFL.IDX PT, R223, R12, R112, 0x1f ;  /* 0x00001f700cdf7589 */ /* 0x000e6200000e0000 */
[----:B------:R-:W3:Y:S01]  /*3a40*/  MUFU.EX2 R100, R100 ;  /* 0x0000006400647308 */ /* 0x000ee20000000800 */
[----:B----4-:R-:W-:Y:S01]  /*3a50*/  FADD.FTZ R44, R44, -R220 ;  /* 0x800000dc2c2c7221 */ /* 0x010fe20000010000 */
[----:B------:R-:W-:Y:S01]  /*3a60*/  FADD.FTZ R49, R49, -R224 ;  /* 0x800000e031317221 */ /* 0x000fe20000010000 */
[----:B------:R-:W-:-:S05]  /*3a70*/  FMUL.FTZ R41, R23, R41 ;  /* 0x0000002917297220 */ /* 0x000fca0000410000 */
[----:B------:R-:W4:Y:S01]  /*3a80*/  MUFU.EX2 R98, R98 ;  /* 0x0000006200627308 */ /* 0x000f220000000800 */
[----:B--2---:R-:W-:-:S07]  /*3a90*/  FMUL.FTZ R40, R88, R40 ;  /* 0x0000002858287220 */ /* 0x004fce0000410000 */
[----:B------:R-:W2:Y:S01]  /*3aa0*/  MUFU.EX2 R99, R99 ;  /* 0x0000006300637308 */ /* 0x000ea20000000800 */
[----:B---3--:R-:W-:Y:S01]  /*3ab0*/  FMUL.FTZ R43, R100, R43 ;  /* 0x0000002b642b7220 */ /* 0x008fe20000410000 */
[----:B------:R-:W-:Y:S01]  /*3ac0*/  FFMA.FTZ R233, -R233, R233, 1 ;  /* 0x3f800000e9e97423 */ /* 0x000fe200000101e9 */
[----:B------:R-:W-:Y:S01]  /*3ad0*/  FFMA.FTZ R237, -R237, R237, 1 ;  /* 0x3f800000eded7423 */ /* 0x000fe200000101ed */
[----:B------:R-:W-:Y:S01]  /*3ae0*/  FADD.FTZ R46, R46, -R220 ;  /* 0x800000dc2e2e7221 */ /* 0x000fe20000010000 */
[----:B------:R-:W-:Y:S01]  /*3af0*/  FADD.FTZ R47, R47, -R225 ;  /* 0x800000e12f2f7221 */ /* 0x000fe20000010000 */
[----:B------:R-:W-:Y:S01]  /*3b00*/  FADD.FTZ R51, R51, -R224 ;  /* 0x800000e033337221 */ /* 0x000fe20000010000 */
[--C-:B-1----:R-:W-:Y:S01]  /*3b10*/  FADD.FTZ R50, R50, -R223.reuse ;  /* 0x800000df32327221 */ /* 0x102fe20000010000 */
[----:B------:R1:W-:Y:S01]  /*3b20*/  MUFU.EX2 R33, R128 ;  /* 0x0000008000217308 */ /* 0x0003e20000000800 */
[----:B------:R-:W-:Y:S01]  /*3b30*/  FADD.FTZ R48, R48, -R223 ;  /* 0x800000df30307221 */ /* 0x000fe20000010000 */
[----:B------:R-:W-:-:S06]  /*3b40*/  FADD.FTZ R52, R52, -R221 ;  /* 0x800000dd34347221 */ /* 0x000fcc0000010000 */
[----:B------:R3:W-:Y:S01]  /*3b50*/  MUFU.EX2 R19, R127 ;  /* 0x0000007f00137308 */ /* 0x0007e20000000800 */
[----:B-1----:R-:W-:Y:S01]  /*3b60*/  FFMA.FTZ R128, -R222, R222, 1 ;  /* 0x3f800000de807423 */ /* 0x002fe200000101de */
[----:B------:R-:W-:Y:S01]  /*3b70*/  FMUL.FTZ R50, R29, R50 ;  /* 0x000000321d327220 */ /* 0x000fe20000410000 */
[----:B------:R1:W1:Y:S01]  /*3b80*/  SHFL.IDX PT, R222, R12, R114, 0x1f ;  /* 0x00001f720cde7589 */ /* 0x00026200000e0000 */
[----:B----4-:R-:W-:Y:S01]  /*3b90*/  FMUL.FTZ R44, R98, R44 ;  /* 0x0000002c622c7220 */ /* 0x010fe20000410000 */
[----:B------:R-:W-:-:S03]  /*3ba0*/  FMUL.FTZ R128, R128, R20 ;  /* 0x0000001480807220 */ /* 0x000fc60000410000 */
[----:B------:R4:W4:Y:S01]  /*3bb0*/  MUFU.EX2 R15, R214 ;  /* 0x000000d6000f7308 */ /* 0x0009220000000800 */
[----:B---3--:R-:W-:Y:S01]  /*3bc0*/  FFMA.FTZ R127, -R230, R230, 1 ;  /* 0x3f800000e67f7423 */ /* 0x008fe200000101e6 */
[----:B--2---:R-:W-:Y:S01]  /*3bd0*/  FMUL.FTZ R216, R99, R216 ;  /* 0x000000d863d87220 */ /* 0x004fe20000410000 */
[----:B------:R-:W-:Y:S02]  /*3be0*/  FADD.FTZ R221, R54, -R221 ;  /* 0x800000dd36dd7221 */ /* 0x000fe40000010000 */
[----:B------:R-:W-:-:S03]  /*3bf0*/  FMUL.FTZ R127, R127, R37 ;  /* 0x000000257f7f7220 */ /* 0x000fc60000410000 */
[----:B-1----:R1:W-:Y:S01]  /*3c00*/  MUFU.EX2 R12, R126 ;  /* 0x0000007e000c7308 */ /* 0x0023e20000000800 */
[----:B----4-:R-:W-:-:S07]  /*3c10*/  FMUL.FTZ R214, R232, R40 ;  /* 0x00000028e8d67220 */ /* 0x010fce0000410000 */
[----:B------:R2:W-:Y:S01]  /*3c20*/  MUFU.EX2 R20, R125 ;  /* 0x0000007d00147308 */ /* 0x0005e20000000800 */
[----:B-1----:R-:W-:Y:S01]  /*3c30*/  FFMA.FTZ R126, -R229, R229, 1 ;  /* 0x3f800000e57e7423 */ /* 0x002fe200000101e5 */
[----:B------:R-:W-:Y:S01]  /*3c40*/  FMUL.FTZ R46, R16, R46 ;  /* 0x0000002e102e7220 */ /* 0x000fe20000410000 */
[--C-:B------:R-:W-:Y:S01]  /*3c50*/  FADD.FTZ R219, R53, -R222.reuse ;  /* 0x800000de35db7221 */ /* 0x100fe20000010000 */
[----:B------:R-:W-:Y:S01]  /*3c60*/  FADD.FTZ R222, R55, -R222 ;  /* 0x800000de37de7221 */ /* 0x000fe20000010000 */
[----:B------:R-:W-:-:S03]  /*3c70*/  FMUL.FTZ R126, R126, R38 ;  /* 0x000000267e7e7220 */ /* 0x000fc60000410000 */
[----:B------:R1:W-:Y:S01]  /*3c80*/  MUFU.EX2 R38, R213 ;  /* 0x000000d500267308 */ /* 0x0003e20000000800 */
[----:B--2---:R-:W-:-:S07]  /*3c90*/  FMUL.FTZ R125, R227, R39 ;  /* 0x00000027e37d7220 */ /* 0x004fce0000410000 */
[----:B------:R2:W-:Y:S01]  /*3ca0*/  MUFU.EX2 R37, R215 ;  /* 0x000000d700257308 */ /* 0x0005e20000000800 */
[----:B-1----:R-:W-:-:S04]  /*3cb0*/  FFMA.FTZ R213, -R235, R235, 1 ;  /* 0x3f800000ebd57423 */ /* 0x002fc800000101eb */
[----:B------:R-:W-:Y:S01]  /*3cc0*/  FMUL.FTZ R213, R213, R42 ;  /* 0x0000002ad5d57220 */ /* 0x000fe20000410000 */
[----:B------:R-:W-:Y:S02]  /*3cd0*/  FFMA.FTZ R42, -R11, R11, 1 ;  /* 0x3f8000000b2a7423 */ /* 0x000fe4000001010b */
[----:B------:R1:W-:Y:S01]  /*3ce0*/  MUFU.EX2 R39, R120 ;  /* 0x0000007800277308 */ /* 0x0003e20000000800 */
[----:B--2---:R-:W-:Y:S01]  /*3cf0*/  FFMA.FTZ R215, -R236, R236, 1 ;  /* 0x3f800000ecd77423 */ /* 0x004fe200000101ec */
[----:B------:R-:W-:Y:S01]  /*3d00*/  FMUL.FTZ R47, R28, R47 ;  /* 0x0000002f1c2f7220 */ /* 0x000fe20000410000 */
[----:B------:R-:W-:Y:S01]  /*3d10*/  FMUL.FTZ R48, R30, R48 ;  /* 0x000000301e307220 */ /* 0x000fe20000410000 */
[----:B------:R-:W-:Y:S01]  /*3d20*/  FMUL.FTZ R51, R31, R51 ;  /* 0x000000331f337220 */ /* 0x000fe20000410000 */
[----:B------:R-:W-:-:S03]  /*3d30*/  FMUL.FTZ R215, R215, R41 ;  /* 0x00000029d7d77220 */ /* 0x000fc60000410000 */
[----:B------:R2:W-:Y:S01]  /*3d40*/  MUFU.EX2 R40, R119 ;  /* 0x0000007700287308 */ /* 0x0005e20000000800 */
[----:B-1----:R-:W-:Y:S01]  /*3d50*/  FMUL.FTZ R120, R231, R43 ;  /* 0x0000002be7787220 */ /* 0x002fe20000410000 */
[----:B------:R-:W-:Y:S01]  /*3d60*/  FMUL.FTZ R43, R32, R49 ;  /* 0x00000031202b7220 */ /* 0x000fe20000410000 */
[----:B------:R-:W-:Y:S01]  /*3d70*/  FFMA.FTZ R41, -R199, R199, 1 ;  /* 0x3f800000c7297423 */ /* 0x000fe200000101c7 */
[----:B------:R-:W-:Y:S01]  /*3d80*/  FMUL.FTZ R49, R233, R50 ;  /* 0x00000032e9317220 */ /* 0x000fe20000410000 */
[----:B------:R-:W-:Y:S01]  /*3d90*/  FFMA.FTZ R55, -R234, R234, 1 ;  /* 0x3f800000ea377423 */ /* 0x000fe200000101ea */
[----:B------:R-:W-:Y:S01]  /*3da0*/  FMUL.FTZ R50, R237, R43 ;  /* 0x0000002bed327220 */ /* 0x000fe20000410000 */
[----:B------:R-:W-:Y:S01]  /*3db0*/  FFMA.FTZ R43, -R196, R196, 1 ;  /* 0x3f800000c42b7423 */ /* 0x000fe200000101c4 */
[----:B------:R-:W-:Y:S01]  /*3dc0*/  FFMA.FTZ R54, -R198, R198, 1 ;  /* 0x3f800000c6367423 */ /* 0x000fe200000101c6 */
[----:B--2---:R-:W-:Y:S01]  /*3dd0*/  FMUL.FTZ R119, R42, R44 ;  /* 0x0000002c2a777220 */ /* 0x004fe20000410000 */
[----:B------:R-:W-:Y:S01]  /*3de0*/  FFMA.FTZ R42, -R197, R197, 1 ;  /* 0x3f800000c52a7423 */ /* 0x000fe200000101c5 */
[----:B------:R-:W-:Y:S01]  /*3df0*/  FMUL.FTZ R216, R41, R216 ;  /* 0x000000d829d87220 */ /* 0x000fe20000410000 */
[----:B------:R-:W-:Y:S01]  /*3e00*/  FMUL.FTZ R51, R43, R51 ;  /* 0x000000332b337220 */ /* 0x000fe20000410000 */
[----:B------:R1:W-:Y:S01]  /*3e10*/  MUFU.EX2 R41, R118 ;  /* 0x0000007600297308 */ /* 0x0003e20000000800 */
[----:B------:R-:W-:Y:S01]  /*3e20*/  FMUL.FTZ R55, R55, R46 ;  /* 0x0000002e37377220 */ /* 0x000fe20000410000 */
[----:B------:R-:W-:Y:S01]  /*3e30*/  FMUL.FTZ R54, R54, R48 ;  /* 0x0000003036367220 */ /* 0x000fe20000410000 */
[----:B------:R-:W2:Y:S04]  /*3e40*/  SHFL.IDX PT, R46, R45, R10, 0x1f ;  /* 0x00001f0a2d2e7589 */ /* 0x000ea800000e0000 */
[----:B------:R-:W3:Y:S01]  /*3e50*/  SHFL.IDX PT, R48, R45, R109, 0x1f ;  /* 0x00001f6d2d307589 */ /* 0x000ee200000e0000 */
[----:B------:R4:W-:Y:S01]  /*3e60*/  MUFU.EX2 R43, R116 ;  /* 0x00000074002b7308 */ /* 0x0009e20000000800 */
[----:B-1----:R-:W-:-:S02]  /*3e70*/  FMUL.FTZ R118, R42, R47 ;  /* 0x0000002f2a767220 */ /* 0x002fc40000410000 */
[----:B------:R-:W1:Y:S04]  /*3e80*/  SHFL.IDX PT, R47, R45, R106, 0x1f ;  /* 0x00001f6a2d2f7589 */ /* 0x000e6800000e0000 */
[----:B------:R-:W-:Y:S01]  /*3e90*/  SHFL.IDX PT, R224, R45, R108, 0x1f ;  /* 0x00001f6c2de07589 */ /* 0x000fe200000e0000 */
[----:B------:R2:W-:Y:S03]  /*3ea0*/  MUFU.EX2 R42, R117 ;  /* 0x00000075002a7308 */ /* 0x0005e60000000800 */
[----:B------:R-:W-:Y:S04]  /*3eb0*/  SHFL.IDX PT, R223, R45, R110, 0x1f ;  /* 0x00001f6e2ddf7589 */ /* 0x000fe800000e0000 */
[----:B----4-:R-:W-:Y:S01]  /*3ec0*/  SHFL.IDX PT, R116, R45, R111, 0x1f ;  /* 0x00001f6f2d747589 */ /* 0x010fe200000e0000 */
[----:B------:R4:W-:Y:S03]  /*3ed0*/  MUFU.EX2 R44, R115 ;  /* 0x00000073002c7308 */ /* 0x0009e60000000800 */
[----:B--2---:R-:W2:Y:S04]  /*3ee0*/  SHFL.IDX PT, R117, R45, R112, 0x1f ;  /* 0x00001f702d757589 */ /* 0x004ea800000e0000 */
[----:B------:R1:W-:Y:S01]  /*3ef0*/  SHFL.IDX PT, R220, R45, R114, 0x1f ;  /* 0x00001f722ddc7589 */ /* 0x0003e200000e0000 */
[----:B------:R-:W2:Y:S01]  /*3f00*/  MUFU.EX2 R93, R93 ;  /* 0x0000005d005d7308 */ /* 0x000ea20000000800 */
[----:B----4-:R-:W-:Y:S01]  /*3f10*/  FMUL.FTZ R115, R13, R219 ;  /* 0x000000db0d737220 */ /* 0x010fe20000410000 */
[----:B------:R-:W-:Y:S01]  /*3f20*/  FFMA.FTZ R219, -R192, R192, 1 ;  /* 0x3f800000c0db7423 */ /* 0x000fe200000101c0 */
[----:B------:R-:W-:Y:S01]  /*3f30*/  FMUL.FTZ R222, R36, R222 ;  /* 0x000000de24de7220 */ /* 0x000fe20000410000 */
[----:B------:R-:W4:Y:S01]  /*3f40*/  LDL.LU R11, [R1+0xb0] ;  /* 0x0000b000010b7983 */ /* 0x000f220000300800 */
[----:B------:R-:W-:Y:S01]  /*3f50*/  FADD.FTZ R56, R56, -R46 ;  /* 0x8000002e38387221 */ /* 0x000fe20000010000 */
[----:B---3--:R-:W-:Y:S01]  /*3f60*/  FADD.FTZ R60, R60, -R48 ;  /* 0x800000303c3c7221 */ /* 0x008fe20000010000 */
[----:B-1----:R-:W-:Y:S01]  /*3f70*/  FFMA.FTZ R45, -R194, R194, 1 ;  /* 0x3f800000c22d7423 */ /* 0x002fe200000101c2 */
[----:B------:R-:W-:Y:S01]  /*3f80*/  FADD.FTZ R57, R57, -R47 ;  /* 0x8000002f39397221 */ /* 0x000fe20000010000 */
[----:B------:R1:W5:Y:S02]  /*3f90*/  LDL.LU R199, [R1+0xac] ;  /* 0x0000ac0001c77983 */ /* 0x0003640000300800 */
[----:B------:R-:W-:-:S02]  /*3fa0*/  FMUL.FTZ R115, R45, R115 ;  /* 0x000000732d737220 */ /* 0x000fc40000410000 */
[----:B------:R3:W1:Y:S01]  /*3fb0*/  MUFU.EX2 R45, R27 ;  /* 0x0000001b002d7308 */ /* 0x0006620000000800 */
[----:B--2---:R-:W-:Y:S01]  /*3fc0*/  FADD.FTZ R64, R64, -R117 ;  /* 0x8000007540407221 */ /* 0x004fe20000010000 */
[----:B------:R-:W-:Y:S01]  /*3fd0*/  FADD.FTZ R48, R62, -R48 ;  /* 0x800000303e307221 */ /* 0x000fe20000010000 */
[----:B------:R-:W-:Y:S01]  /*3fe0*/  FFMA.FTZ R53, -R195, R195, 1 ;  /* 0x3f800000c3357423 */ /* 0x000fe200000101c3 */
[----:B------:R-:W-:Y:S01]  /*3ff0*/  FMUL.FTZ R52, R17, R52 ;  /* 0x0000003411347220 */ /* 0x000fe20000410000 */
[----:B------:R-:W-:Y:S01]  /*4000*/  FADD.FTZ R58, R58, -R46 ;  /* 0x8000002e3a3a7221 */ /* 0x000fe20000010000 */
[----:B---3--:R-:W-:Y:S01]  /*4010*/  FMUL.FTZ R27, R219, R222 ;  /* 0x000000dedb1b7220 */ /* 0x008fe20000410000 */
[----:B------:R2:W5:Y:S01]  /*4020*/  LDL.LU R198, [R1+0xa8] ;  /* 0x0000a80001c67983 */ /* 0x0005620000300800 */
[----:B------:R-:W-:Y:S01]  /*4030*/  FADD.FTZ R59, R59, -R47 ;  /* 0x8000002f3b3b7221 */ /* 0x000fe20000010000 */
[--C-:B------:R-:W-:Y:S01]  /*4040*/  FADD.FTZ R63, R63, -R224.reuse ;  /* 0x800000e03f3f7221 */ /* 0x100fe20000010000 */
[----:B------:R-:W-:Y:S01]  /*4050*/  FADD.FTZ R67, R67, -R223 ;  /* 0x800000df43437221 */ /* 0x000fe20000010000 */
[----:B------:R3:W1:Y:S01]  /*4060*/  LDS R219, [R14+0x400] ;  /* 0x000400000edb7984 */ /* 0x0006620000000800 */
[----:B------:R-:W-:Y:S01]  /*4070*/  FMUL.FTZ R64, R15, R64 ;  /* 0x000000400f407220 */ /* 0x000fe20000410000 */
[----:B------:R-:W-:Y:S01]  /*4080*/  FADD.FTZ R62, R61, -R224 ;  /* 0x800000e03d3e7221 */ /* 0x000fe20000010000 */
[----:B------:R2:W-:Y:S01]  /*4090*/  MUFU.EX2 R46, R26 ;  /* 0x0000001a002e7308 */ /* 0x0005e20000000800 */
[----:B------:R1:W5:Y:S01]  /*40a0*/  LDL.LU R197, [R1+0xa4] ;  /* 0x0000a40001c57983 */ /* 0x0003620000300800 */
[----:B------:R-:W-:Y:S01]  /*40b0*/  FMUL.FTZ R221, R18, R221 ;  /* 0x000000dd12dd7220 */ /* 0x000fe20000410000 */
[----:B------:R-:W-:-:S05]  /*40c0*/  FMUL.FTZ R226, R93, R226 ;  /* 0x000000e25de27220 */ /* 0x000fca0000410000 */
[----:B---3--:R3:W-:Y:S01]  /*40d0*/  MUFU.EX2 R14, R24 ;  /* 0x00000018000e7308 */ /* 0x0087e20000000800 */
[----:B------:R-:W-:Y:S01]  /*40e0*/  FADD.FTZ R61, R68, -R116 ;  /* 0x80000074443d7221 */ /* 0x000fe20000010000 */
[----:B--2---:R-:W-:Y:S01]  /*40f0*/  FADD.FTZ R26, R65, -R223 ;  /* 0x800000df411a7221 */ /* 0x004fe20000010000 */
[----:B------:R-:W-:Y:S01]  /*4100*/  FMUL.FTZ R56, R34, R56 ;  /* 0x0000003822387220 */ /* 0x000fe20000410000 */
[----:B------:R2:W5:Y:S01]  /*4110*/  LDL.LU R196, [R1+0xa0] ;  /* 0x0000a00001c47983 */ /* 0x0005620000300800 */
[----:B------:R-:W-:Y:S01]  /*4120*/  FMUL.FTZ R57, R35, R57 ;  /* 0x0000003923397220 */ /* 0x000fe20000410000 */
[----:B------:R-:W-:Y:S01]  /*4130*/  FMUL.FTZ R53, R53, R52 ;  /* 0x0000003435357220 */ /* 0x000fe20000410000 */
[----:B------:R-:W-:Y:S01]  /*4140*/  FADD.FTZ R117, R66, -R117 ;  /* 0x8000007542757221 */ /* 0x000fe20000010000 */
[----:B------:R2:W1:Y:S01]  /*4150*/  MUFU.EX2 R47, R25 ;  /* 0x00000019002f7308 */ /* 0x0004620000000800 */
[----:B---3--:R-:W-:Y:S01]  /*4160*/  FFMA.FTZ R24, -R184, R184, 1 ;  /* 0x3f800000b8187423 */ /* 0x008fe200000101b8 */
[----:B------:R-:W-:Y:S01]  /*4170*/  FFMA.FTZ R68, -R191, R191, 1 ;  /* 0x3f800000bf447423 */ /* 0x000fe200000101bf */
[----:B------:R-:W-:Y:S01]  /*4180*/  FFMA.FTZ R65, -R190, R190, 1 ;  /* 0x3f800000be417423 */ /* 0x000fe200000101be */
[----:B------:R3:W5:Y:S01]  /*4190*/  LDL.LU R195, [R1+0x9c] ;  /* 0x00009c0001c37983 */ /* 0x0007620000300800 */
[----:B------:R-:W-:Y:S01]  /*41a0*/  FMUL.FTZ R64, R24, R64 ;  /* 0x0000004018407220 */ /* 0x000fe20000410000 */
[----:B------:R-:W-:Y:S01]  /*41b0*/  FFMA.FTZ R52, -R193, R193, 1 ;  /* 0x3f800000c1347423 */ /* 0x000fe200000101c1 */
[----:B------:R-:W-:Y:S01]  /*41c0*/  FMUL.FTZ R58, R21, R58 ;  /* 0x0000003a153a7220 */ /* 0x000fe20000410000 */
[----:B------:R3:W5:Y:S01]  /*41d0*/  LDL.LU R194, [R1+0x98] ;  /* 0x0000980001c27983 */ /* 0x0007620000300800 */
[----:B--2---:R-:W-:Y:S01]  /*41e0*/  FFMA.FTZ R25, -R189, R189, 1 ;  /* 0x3f800000bd197423 */ /* 0x004fe200000101bd */
[----:B------:R-:W-:Y:S01]  /*41f0*/  FMUL.FTZ R68, R68, R56 ;  /* 0x0000003844447220 */ /* 0x000fe20000410000 */
[----:B------:R-:W-:Y:S01]  /*4200*/  FMUL.FTZ R62, R20, R62 ;  /* 0x0000003e143e7220 */ /* 0x000fe20000410000 */
[----:B------:R3:W5:Y:S01]  /*4210*/  LDL.LU R193, [R1+0x94] ;  /* 0x0000940001c17983 */ /* 0x0007620000300800 */
[----:B------:R-:W-:Y:S01]  /*4220*/  FMUL.FTZ R60, R19, R60 ;  /* 0x0000003c133c7220 */ /* 0x000fe20000410000 */
[----:B------:R-:W-:Y:S01]  /*4230*/  FMUL.FTZ R59, R33, R59 ;  /* 0x0000003b213b7220 */ /* 0x000fe20000410000 */
[----:B------:R-:W-:Y:S01]  /*4240*/  FMUL.FTZ R63, R37, R63 ;  /* 0x0000003f253f7220 */ /* 0x000fe20000410000 */
[----:B------:R3:W5:Y:S01]  /*4250*/  LDL.LU R192, [R1+0x90] ;  /* 0x0000900001c07983 */ /* 0x0007620000300800 */
[----:B------:R-:W-:Y:S01]  /*4260*/  FMUL.FTZ R48, R12, R48 ;  /* 0x000000300c307220 */ /* 0x000fe20000410000 */
[----:B------:R-:W-:Y:S01]  /*4270*/  FMUL.FTZ R67, R40, R67 ;  /* 0x0000004328437220 */ /* 0x000fe20000410000 */
[----:B------:R-:W2:Y:S08]  /*4280*/  MUFU.EX2 R211, R211 ;  /* 0x000000d300d37308 */ /* 0x000eb00000000800 */
[----:B------:R-:W-:Y:S01]  /*4290*/  MUFU.EX2 R207, R207 ;  /* 0x000000cf00cf7308 */ /* 0x000fe20000000800 */
[----:B-1----:R-:W1:Y:S04]  /*42a0*/  SHFL.IDX PT, R24, R219, R10, 0x1f ;  /* 0x00001f0adb187589 */ /* 0x002e6800000e0000 */
[----:B------:R-:W3:Y:S04]  /*42b0*/  SHFL.IDX PT, R108, R219, R108, 0x1f ;  /* 0x00001f6cdb6c7589 */ /* 0x000ee800000e0000 */
[----:B------:R-:W2:Y:S04]  /*42c0*/  SHFL.IDX PT, R106, R219, R106, 0x1f ;  /* 0x00001f6adb6a7589 */ /* 0x000ea800000e0000 */
[----:B------:R-:W2:Y:S04]  /*42d0*/  SHFL.IDX PT, R111, R219, R111, 0x1f ;  /* 0x00001f6fdb6f7589 */ /* 0x000ea800000e0000 */
[----:B------:R-:W2:Y:S01]  /*42e0*/  SHFL.IDX PT, R112, R219, R112, 0x1f ;  /* 0x00001f70db707589 */ /* 0x000ea200000e0000 */
[----:B------:R-:W-:-:S03]  /*42f0*/  FMUL.FTZ R56, R65, R57 ;  /* 0x0000003941387220 */ /* 0x000fc60000410000 */
[----:B------:R-:W2:Y:S01]  /*4300*/  SHFL.IDX PT, R109, R219, R109, 0x1f ;  /* 0x00001f6ddb6d7589 */ /* 0x000ea200000e0000 */
[----:B------:R-:W-:-:S03]  /*4310*/  FADD.FTZ R116, R70, -R116 ;  /* 0x8000007446747221 */ /* 0x000fc60000010000 */
[----:B------:R-:W2:Y:S01]  /*4320*/  SHFL.IDX PT, R110, R219, R110, 0x1f ;  /* 0x00001f6edb6e7589 */ /* 0x000ea200000e0000 */
[----:B------:R-:W-:Y:S01]  /*4330*/  FFMA.FTZ R57, -R185, R185, 1 ;  /* 0x3f800000b9397423 */ /* 0x000fe200000101b9 */
[--C-:B------:R-:W-:Y:S01]  /*4340*/  FADD.FTZ R66, R69, -R220.reuse ;  /* 0x800000dc45427221 */ /* 0x100fe20000010000 */
[----:B------:R-:W-:Y:S01]  /*4350*/  FMUL.FTZ R25, R25, R58 ;  /* 0x0000003a19197220 */ /* 0x000fe20000410000 */
[----:B------:R1:W5:Y:S01]  /*4360*/  LDL.LU R191, [R1+0x8c] ;  /* 0x00008c0001bf7983 */ /* 0x0003620000300800 */
[----:B------:R-:W-:Y:S01]  /*4370*/  FFMA.FTZ R70, -R187, R187, 1 ;  /* 0x3f800000bb467423 */ /* 0x000fe200000101bb */
[----:B------:R-:W-:Y:S01]  /*4380*/  FFMA.FTZ R65, -R182, R182, 1 ;  /* 0x3f800000b6417423 */ /* 0x000fe200000101b6 */
[----:B------:R-:W-:Y:S01]  /*4390*/  FMUL.FTZ R117, R38, R117 ;  /* 0x0000007526757220 */ /* 0x000fe20000410000 */
[----:B------:R-:W2:Y:S01]  /*43a0*/  SHFL.IDX PT, R114, R219, R114, 0x1f ;  /* 0x00001f72db727589 */ /* 0x000ea200000e0000 */
[----:B------:R-:W-:Y:S01]  /*43b0*/  FADD.FTZ R220, R71, -R220 ;  /* 0x800000dc47dc7221 */ /* 0x000fe20000010000 */
[----:B------:R-:W-:Y:S01]  /*43c0*/  FFMA.FTZ R69, -R188, R188, 1 ;  /* 0x3f800000bc457423 */ /* 0x000fe200000101bc */
[----:B------:R-:W-:Y:S01]  /*43d0*/  FFMA.FTZ R58, -R183, R183, 1 ;  /* 0x3f800000b73a7423 */ /* 0x000fe200000101b7 */
[----:B------:R1:W5:Y:S01]  /*43e0*/  LDL.LU R190, [R1+0x88] ;  /* 0x0000880001be7983 */ /* 0x0003620000300800 */
[----:B------:R-:W-:Y:S01]  /*43f0*/  FFMA.FTZ R71, -R186, R186, 1 ;  /* 0x3f800000ba477423 */ /* 0x000fe200000101ba */
[----:B------:R-:W-:Y:S01]  /*4400*/  FMUL.FTZ R57, R57, R62 ;  /* 0x0000003e39397220 */ /* 0x000fe20000410000 */
[----:B------:R-:W2:Y:S01]  /*4410*/  MUFU.EX2 R205, R205 ;  /* 0x000000cd00cd7308 */ /* 0x000ea20000000800 */
[----:B------:R1:W5:Y:S01]  /*4420*/  LDL.LU R189, [R1+0x84] ;  /* 0x0000840001bd7983 */ /* 0x0003620000300800 */
[----:B------:R-:W-:Y:S01]  /*4430*/  FMUL.FTZ R70, R70, R60 ;  /* 0x0000003c46467220 */ /* 0x000fe20000410000 */
[----:B------:R-:W-:-:S05]  /*4440*/  FMUL.FTZ R65, R65, R117 ;  /* 0x0000007541417220 */ /* 0x000fca0000410000 */
[----:B------:R-:W2:Y:S01]  /*4450*/  MUFU.EX2 R209, R209 ;  /* 0x000000d100d17308 */ /* 0x000ea20000000800 */
[----:B------:R1:W5:Y:S01]  /*4460*/  LDL.LU R188, [R1+0x80] ;  /* 0x0000800001bc7983 */ /* 0x0003620000300800 */
[----:B------:R-:W-:Y:S01]  /*4470*/  FFMA.FTZ R62, -R179, R179, 1 ;  /* 0x3f800000b33e7423 */ /* 0x000fe200000101b3 */
[----:B------:R-:W-:-:S05]  /*4480*/  FMUL.FTZ R61, R41, R61 ;  /* 0x0000003d293d7220 */ /* 0x000fca0000410000 */
[----:B------:R-:W-:Y:S01]  /*4490*/  MUFU.EX2 R210, R210 ;  /* 0x000000d200d27308 */ /* 0x000fe20000000800 */
        /* <DEDUP_REMOVED lines=14> */
[----:B-1----:R-:W-:Y:S01]  /*4580*/  FADD.FTZ R72, R72, -R24 ;  /* 0x8000001848487221 */ /* 0x002fe20000010000 */
[----:B------:R-:W-:Y:S01]  /*4590*/  FMUL.FTZ R66, R62, R61 ;  /* 0x0000003d3e427220 */ /* 0x000fe20000410000 */
[----:B------:R1:W5:Y:S01]  /*45a0*/  LDL.LU R183, [R1+0x6c] ;  /* 0x00006c0001b77983 */ /* 0x0003620000300800 */
[----:B------:R-:W-:Y:S01]  /*45b0*/  FMUL.FTZ R61, R60, R117 ;  /* 0x000000753c3d7220 */ /* 0x000fe20000410000 */
[----:B------:R-:W-:Y:S01]  /*45c0*/  FMUL.FTZ R59, R59, R26 ;  /* 0x0000001a3b3b7220 */ /* 0x000fe20000410000 */
[----:B------:R-:W1:Y:S01]  /*45d0*/  MUFU.EX2 R208, R208 ;  /* 0x000000d000d07308 */ /* 0x000e620000000800 */
[----:B------:R1:W5:Y:S01]  /*45e0*/  LDL.LU R182, [R1+0x68] ;  /* 0x0000680001b67983 */ /* 0x0003620000300800 */
[----:B------:R-:W-:Y:S01]  /*45f0*/  FMUL.FTZ R60, R63, R220 ;  /* 0x000000dc3f3c7220 */ /* 0x000fe20000410000 */
[----:B------:R-:W-:-:S05]  /*4600*/  FMUL.FTZ R26, R48, R67 ;  /* 0x00000043301a7220 */ /* 0x000fca0000410000 */
[----:B------:R-:W-:Y:S01]  /*4610*/  MUFU.EX2 R206, R206 ;  /* 0x000000ce00ce7308 */ /* 0x000fe20000000800 */
[----:B------:R1:W5:Y:S01]  /*4620*/  LDL.LU R181, [R1+0x64] ;  /* 0x0000640001b57983 */ /* 0x0003620000300800 */
[----:B------:R-:W-:Y:S01]  /*4630*/  FFMA.FTZ R62, -R175, R175, 1 ;  /* 0x3f800000af3e7423 */ /* 0x000fe200000101af */
[----:B------:R-:W-:-:S05]  /*4640*/  FMUL.FTZ R63, R45, R72 ;  /* 0x000000482d3f7220 */ /* 0x000fca0000410000 */
[----:B------:R-:W-:Y:S01]  /*4650*/  MUFU.EX2 R124, R124 ;  /* 0x0000007c007c7308 */ /* 0x000fe20000000800 */
[----:B------:R1:W5:Y:S01]  /*4660*/  LDL.LU R180, [R1+0x60] ;  /* 0x0000600001b47983 */ /* 0x0003620000300800 */
[----:B------:R-:W-:-:S06]  /*4670*/  FFMA.FTZ R67, -R177, R177, 1 ;  /* 0x3f800000b1437423 */ /* 0x000fcc00000101b1 */
[----:B------:R-:W-:Y:S01]  /*4680*/  MUFU.EX2 R123, R123 ;  /* 0x0000007b007b7308 */ /* 0x000fe20000000800 */
[----:B------:R1:W5:Y:S01]  /*4690*/  LDL.LU R179, [R1+0x5c] ;  /* 0x00005c0001b37983 */ /* 0x0003620000300800 */
[--C-:B---3--:R-:W-:Y:S01]  /*46a0*/  FADD.FTZ R77, R77, -R108.reuse ;  /* 0x8000006c4d4d7221 */ /* 0x108fe20000010000 */
[----:B------:R-:W-:-:S05]  /*46b0*/  FADD.FTZ R79, R79, -R108 ;  /* 0x8000006c4f4f7221 */ /* 0x000fca0000010000 */
[----:B------:R-:W-:Y:S01]  /*46c0*/  MUFU.EX2 R122, R122 ;  /* 0x0000007a007a7308 */ /* 0x000fe20000000800 */
[----:B------:R3:W5:Y:S01]  /*46d0*/  LDL.LU R178, [R1+0x58] ;  /* 0x0000580001b27983 */ /* 0x0007620000300800 */
[----:B------:R-:W-:Y:S01]  /*46e0*/  FMUL.FTZ R62, R62, R63 ;  /* 0x0000003f3e3e7220 */ /* 0x000fe20000410000 */
[----:B------:R-:W-:-:S05]  /*46f0*/  FFMA.FTZ R108, -R174, R174, 1 ;  /* 0x3f800000ae6c7423 */ /* 0x000fca00000101ae */
[----:B------:R-:W-:Y:S01]  /*4700*/  MUFU.EX2 R121, R121 ;  /* 0x0000007900797308 */ /* 0x000fe20000000800 */
[----:B------:R3:W5:Y:S01]  /*4710*/  LDL.LU R177, [R1+0x54] ;  /* 0x0000540001b17983 */ /* 0x0007620000300800 */
[--C-:B--2---:R-:W-:Y:S01]  /*4720*/  FADD.FTZ R73, R73, -R106.reuse ;  /* 0x8000006a49497221 */ /* 0x104fe20000010000 */
[----:B------:R-:W-:Y:S01]  /*4730*/  FADD.FTZ R75, R75, -R106 ;  /* 0x8000006a4b4b7221 */ /* 0x000fe20000010000 */
[----:B------:R-:W-:Y:S01]  /*4740*/  FFMA.FTZ R218, -R218, R218, 1 ;  /* 0x3f800000dada7423 */ /* 0x000fe200000101da */
[----:B------:R3:W5:Y:S01]  /*4750*/  LDL.LU R176, [R1+0x50] ;  /* 0x0000500001b07983 */ /* 0x0007620000300800 */
[----:B------:R-:W-:Y:S01]  /*4760*/  FFMA.FTZ R63, -R173, R173, 1 ;  /* 0x3f800000ad3f7423 */ /* 0x000fe200000101ad */
[--C-:B------:R-:W-:Y:S01]  /*4770*/  FADD.FTZ R84, R84, -R111.reuse ;  /* 0x8000006f54547221 */ /* 0x100fe20000010000 */
[----:B------:R-:W-:Y:S01]  /*4780*/  FMUL.FTZ R131, R131, R226 ;  /* 0x000000e283837220 */ /* 0x000fe20000410000 */
        /* <DEDUP_REMOVED lines=17> */
[----:B------:R-:W-:-:S02]  /*48a0*/  FFMA.FTZ R110, -R168, R168, 1 ;  /* 0x3f800000a86e7423 */ /* 0x000fc400000101a8 */
[----:B------:R3:W5:Y:S01]  /*48b0*/  LDL.LU R170, [R1+0x38] ;  /* 0x0000380001aa7983 */ /* 0x0007620000300800 */
[----:B------:R2:W3:Y:S01]  /*48c0*/  MUFU.EX2 R48, R212 ;  /* 0x000000d400307308 */ /* 0x0004e20000000800 */
[----:B------:R-:W-:Y:S02]  /*48d0*/  FFMA.FTZ R117, -R9, R9, 1 ;  /* 0x3f80000009757423 */ /* 0x000fe40000010109 */
[----:B------:R1:W5:Y:S01]  /*48e0*/  LDL.LU R169, [R1+0x34] ;  /* 0x0000340001a97983 */ /* 0x0003620000300800 */
[--C-:B------:R-:W-:Y:S01]  /*48f0*/  FADD.FTZ R85, R85, -R114.reuse ;  /* 0x8000007255557221 */ /* 0x100fe20000010000 */
[----:B------:R-:W-:Y:S02]  /*4900*/  FADD.FTZ R87, R87, -R114 ;  /* 0x8000007257577221 */ /* 0x000fe40000010000 */
[----:B------:R1:W5:Y:S01]  /*4910*/  LDL.LU R168, [R1+0x30] ;  /* 0x0000300001a87983 */ /* 0x0003620000300800 */
[----:B------:R-:W-:Y:S01]  /*4920*/  FMUL.FTZ R67, R67, R116 ;  /* 0x0000007443437220 */ /* 0x000fe20000410000 */
[----:B--2---:R-:W-:Y:S01]  /*4930*/  FFMA.FTZ R212, -R7, R7, 1 ;  /* 0x3f80000007d47423 */ /* 0x004fe20000010107 */
[----:B------:R-:W-:Y:S01]  /*4940*/  FFMA.FTZ R114, -R6, R6, 1 ;  /* 0x3f80000006727423 */ /* 0x000fe20000010106 */
[----:B------:R2:W5:Y:S01]  /*4950*/  LDL.LU R9, [R1+0x2c] ;  /* 0x00002c0001097983 */ /* 0x0005620000300800 */
[----:B------:R-:W-:Y:S01]  /*4960*/  FFMA.FTZ R116, -R5, R5, 1 ;  /* 0x3f80000005747423 */ /* 0x000fe20000010105 */
[----:B------:R-:W-:-:S02]  /*4970*/  FFMA.FTZ R219, -R3, R3, 1 ;  /* 0x3f80000003db7423 */ /* 0x000fc40000010103 */
[----:B------:R2:W5:Y:S01]  /*4980*/  LDL.LU R7, [R1+0x28] ;  /* 0x0000280001077983 */ /* 0x0005620000300800 */
[----:B------:R-:W-:-:S03]  /*4990*/  FFMA.FTZ R220, -R0, R0, 1 ;  /* 0x3f80000000dc7423 */ /* 0x000fc60000010100 */
        /* <DEDUP_REMOVED lines=10> */
[----:B------:R-:W-:Y:S02]  /*4a40*/  FMUL.FTZ R73, R211, R82 ;  /* 0x00000052d3497220 */ /* 0x000fe40000410000 */
[----:B------:R-:W-:Y:S01]  /*4a50*/  FMUL.FTZ R63, R63, R24 ;  /* 0x000000183f3f7220 */ /* 0x000fe20000410000 */
[----:B------:R-:W-:Y:S01]  /*4a60*/  FFMA.FTZ R24, -R217, R217, 1 ;  /* 0x3f800000d9187423 */ /* 0x000fe200000101d9 */
[----:B------:R-:W-:Y:S01]  /*4a70*/  FMUL.FTZ R217, R205, R86 ;  /* 0x00000056cdd97220 */ /* 0x000fe20000410000 */
[----:B------:R-:W-:Y:S01]  /*4a80*/  F2FP.F16.F32.PACK_AB R69, R69, R25 ;  /* 0x000000194545723e */ /* 0x000fe200000000ff */
[----:B------:R-:W-:Y:S01]  /*4a90*/  FMUL.FTZ R84, R207, R84 ;  /* 0x00000054cf547220 */ /* 0x000fe20000410000 */
[----:B------:R-:W-:Y:S01]  /*4aa0*/  FMUL.FTZ R85, R209, R85 ;  /* 0x00000055d1557220 */ /* 0x000fe20000410000 */
[----:B-1----:R-:W-:Y:S01]  /*4ab0*/  FMUL.FTZ R87, R208, R87 ;  /* 0x00000057d0577220 */ /* 0x002fe20000410000 */
[----:B------:R-:W-:Y:S01]  /*4ac0*/  FMUL.FTZ R75, R14, R75 ;  /* 0x0000004b0e4b7220 */ /* 0x000fe20000410000 */
[----:B---3--:R-:W-:Y:S01]  /*4ad0*/  FMUL.FTZ R80, R48, R80 ;  /* 0x0000005030507220 */ /* 0x008fe20000410000 */
        /* <DEDUP_REMOVED lines=59> */
[----:B--2---:R-:W-:-:S05]  /*4e90*/  IMAD R25, R4, 0x4000, R221 ;  /* 0x0000400004197824 */ /* 0x004fca00078e02dd */
        /* <DEDUP_REMOVED lines=68> */
[----:B----4-:R-:W-:Y:S01]  /*52e0*/  IMAD R12, R11, 0x2000, R50 ;  /* 0x000020000b0c7824 */ /* 0x010fe200078e0232 */
[----:B------:R-:W-:Y:S01]  /*52f0*/  F2FP.F16.F32.PACK_AB R48, R210, R48 ;  /* 0x00000030d230723e */ /* 0x000fe200000000ff */
[----:B------:R-:W-:Y:S01]  /*5300*/  UIADD3 UR10, UR10, 0x380, URZ ;  /* 0x000003800a0a7890 */ /* 0x000fe2000fffe03f */
[----:B-1----:R-:W-:Y:S02]  /*5310*/  F2FP.F16.F32.PACK_AB R49, R206, R211 ;  /* 0x000000d3ce31723e */ /* 0x002fe400000000ff */
[----:B------:R-:W-:Y:S02]  /*5320*/  F2FP.F16.F32.PACK_AB R50, R209, R207 ;  /* 0x000000cfd132723e */ /* 0x000fe400000000ff */
[----:B------:R-:W-:Y:S01]  /*5330*/  F2FP.F16.F32.PACK_AB R51, R208, R205 ;  /* 0x000000cdd033723e */ /* 0x000fe200000000ff */
[----:B------:R-:W-:Y:S01]  /*5340*/  UMOV UR11, 0x40000040 ;  /* 0x40000040000b7882 */ /* 0x000fe20000000000 */
[----:B------:R-:W-:-:S02]  /*5350*/  WARPGROUP.DEPBAR.LE gsb0, 0x0 ;  /* 0x00008000000079c5 */ /* 0x000fc40000010000 */
[----:B------:R-:W-:-:S06]  /*5360*/  WARPGROUP.ARRIVE ;  /* 0x00000000000079c5 */ /* 0x000fcc0000000000 */
[----:B------:R-:W-:Y:S01]  /*5370*/  HGMMA.64x64x16.F32 R136, R48, gdesc[UR8].tnspB, R136, gsb0 ;  /* 0x40e0000830887df0 */ /* 0x000fe20008000888 */
[----:B------:R-:W-:Y:S02]  /*5380*/  SHF.R.U32.HI R12, RZ, 0x4, R12 ;  /* 0x00000004ff0c7819 */ /* 0x000fe4000001160c */
[----:B------:R-:W-:Y:S02]  /*5390*/  R2UR UR4, R2 ;  /* 0x00000000020472ca */ /* 0x000fe400000e0000 */
[----:B------:R-:W-:-:S04]  /*53a0*/  LOP3.LUT R12, R12, 0x3fff, RZ, 0xc0, !PT ;  /* 0x00003fff0c0c7812 */ /* 0x000fc800078ec0ff */
[----:B------:R-:W-:-:S04]  /*53b0*/  LOP3.LUT R13, R12, 0x10000, RZ, 0xfc, !PT ;  /* 0x000100000c0d7812 */ /* 0x000fc800078efcff */
[----:B------:R-:W-:-:S04]  /*53c0*/  LEA R13, R4, R13, 0xb ;  /* 0x0000000d040d7211 */ /* 0x000fc800078e58ff */
[----:B------:R-:W-:Y:S01]  /*53d0*/  R2UR UR8, R13 ;  /* 0x000000000d0872ca */ /* 0x000fe200000e0000 */
[----:B------:R-:W-:-:S04]  /*53e0*/  USHF.R.U32.HI UR4, URZ, 0x4, UR4 ;  /* 0x000000043f047899 */ /* 0x000fc80008011604 */
[----:B------:R-:W-:Y:S01]  /*53f0*/  ULOP3.LUT UR9, UR4, 0x3fff, URZ, 0xc0, !UPT ;  /* 0x00003fff04097892 */ /* 0x000fe2000f8ec03f */
[----:B------:R-:W-:Y:S01]  /*5400*/  UMOV UR5, 0x40000040 ;  /* 0x4000004000057882 */ /* 0x000fe20000000000 */
[----:B------:R-:W-:Y:S01]  /*5410*/  UMOV UR7, 0x40000040 ;  /* 0x4000004000077882 */ /* 0x000fe20000000000 */
[----:B------:R-:W-:Y:S02]  /*5420*/  WARPGROUP.DEPBAR.LE gsb0, 0x0 ;  /* 0x00008000000079c5 */ /* 0x000fe40000010000 */
[----:B------:R1:W-:Y:S06]  /*5430*/  MEMBAR.ALL.CTA ;  /* 0x0000000000007992 */ /* 0x0003ec0000008000 */
[----:B-1----:R-:W1:Y:S02]  /*5440*/  FENCE.VIEW.ASYNC.S ;  /* 0x00000000000073c6 */ /* 0x002e640000000000 */
[----:B-1----:R-:W-:Y:S06]  /*5450*/  BAR.SYNC.DEFER_BLOCKING 0x9, 0x100 ;  /* 0x0244000000007b1d */ /* 0x002fec0000010000 */
[----:B------:R-:W-:Y:S01]  /*5460*/  UMOV UR4, UR8 ;  /* 0x0000000800047c82 */ /* 0x000fe20008000000 */
[----:B------:R-:W-:Y:S01]  /*5470*/  UMOV UR6, UR9 ;  /* 0x0000000900067c82 */ /* 0x000fe20008000000 */
        /* <DEDUP_REMOVED lines=52> */
[----:B------:R-:W-:Y:S05]  /*57c0*/  @!P0 BRA `(.L_x_347) ;  /* 0x0000000000048947 */ /* 0x000fea0003800000 */
[----:B------:R-:W-:Y:S01]  /*57d0*/  BPT.TRAP 0x1 ;  /* 0x000000040000795c */ /* 0x000fe20000300000 */
.L_x_347:
[C---:B-----5:R-:W-:Y:S01]  /*57e0*/  IMAD R3, R4.reuse, 0x400, R3 ;  /* 0x0000040004037824 */ /* 0x060fe200078e0203 */
[----:B------:R-:W-:Y:S01]  /*57f0*/  UMOV UR7, 0x40000040 ;  /* 0x4000004000077882 */ /* 0x000fe20000000000 */
[----:B------:R-:W-:Y:S01]  /*5800*/  IMAD R13, R4, 0x8, R2 ;  /* 0x00000008040d7824 */ /* 0x000fe200078e0202 */
[----:B------:R-:W1:Y:S02]  /*5810*/  S2R R12, SR_TID.X ;  /* 0x00000000000c7919 */ /* 0x000e640000002100 */
        /* <DEDUP_REMOVED lines=65> */
.L_x_348:
        /* <DEDUP_REMOVED lines=8> */
[----:B--2---:R-:W-:Y:S02]  /*5cb0*/  ISETP.GE.AND P1, PT, R6, R12, PT ;  /* 0x0000000c0600720c */ /* 0x004fe40003f26270 */
[----:B------:R-:W-:-:S04]  /*5cc0*/  SEL R12, RZ, 0x1, P0 ;  /* 0x00000001ff0c7807 */ /* 0x000fc80000000000 */
[----:B------:R-:W-:-:S07]  /*5cd0*/  LOP3.LUT R5, R5, R12, RZ, 0x3c, !PT ;  /* 0x0000000c05057212 */ /* 0x000fce00078e3cff */
[----:B---3--:R-:W-:Y:S05]  /*5ce0*/  @!P1 BRA `(.L_x_349) ;  /* 0xffffffb8005c9947 */ /* 0x008fea000383ffff */
.L_x_338:
[----:B------:R-:W3:Y:S01]  /*5cf0*/  LDC R15, c[0x0][0x850] ;  /* 0x00021400ff0f7b82 */ /* 0x000ee20000000800 */
[----:B------:R-:W4:Y:S01]  /*5d00*/  S2R R10, SR_CTAID.Y ;  /* 0x00000000000a7919 */ /* 0x000f220000002600 */
[----:B------:R-:W-:Y:S01]  /*5d10*/  ULDC.64 UR4, c[0x0][0x818] ;  /* 0x0002060000047ab9 */ /* 0x000fe20000000a00 */
[----:B------:R-:W-:Y:S01]  /*5d20*/  ULDC.64 UR6, c[0x0][0x840] ;  /* 0x0002100000067ab9 */ /* 0x000fe20000000a00 */
[----:B------:R-:W5:Y:S01]  /*5d30*/  S2R R20, SR_CTAID.X ;  /* 0x0000000000147919 */ /* 0x000f620000002500 */
[----:B------:R-:W1:Y:S01]  /*5d40*/  S2R R21, SR_CTAID.Z ;  /* 0x0000000000157919 */ /* 0x000e620000002700 */
[----:B---3--:R-:W-:-:S13]  /*5d50*/  ISETP.NE.AND P0, PT, R15, 0x1, PT ;  /* 0x000000010f00780c */ /* 0x008fda0003f05270 */
[----:B------:R-:W4:Y:S01]  /*5d60*/  @P0 LDC R3, c[0x0][0x854] ;  /* 0x00021500ff030b82 */ /* 0x000f220000000800 */
[----:B-----5:R-:W-:-:S05]  /*5d70*/  IMAD.SHL.U32 R6, R20, 0x2000, RZ ;  /* 0x0000200014067824 */ /* 0x020fca00078e00ff */
[----:B--2---:R-:W-:Y:S02]  /*5d80*/  SHF.R.S32.HI R7, RZ, 0x1f, R6 ;  /* 0x0000001fff077819 */ /* 0x004fe40000011406 */
[----:B------:R-:W2:Y:S01]  /*5d90*/  @P0 LDC R5, c[0x0][0x858] ;  /* 0x00021600ff050b82 */ /* 0x000ea20000000800 */
[----:B----4-:R-:W-:Y:S01]  /*5da0*/  @P0 IMAD.HI.U32 R4, R10, R3, RZ ;  /* 0x000000030a040227 */ /* 0x010fe200078e00ff */
[----:B------:R-:W-:-:S04]  /*5db0*/  MOV R3, R10 ;  /* 0x0000000a00037202 */ /* 0x000fc80000000f00 */
[----:B--2---:R-:W-:-:S04]  /*5dc0*/  @P0 SHF.R.U32.HI R3, RZ, R5, R4 ;  /* 0x00000005ff030219 */ /* 0x004fc80000011604 */
[----:B------:R-:W-:Y:S01]  /*5dd0*/  SHF.R.S32.HI R11, RZ, 0x1f, R3 ;  /* 0x0000001fff0b7819 */ /* 0x000fe20000011403 */
[----:B------:R-:W-:-:S04]  /*5de0*/  IMAD.WIDE.U32 R4, R3, UR4, R6 ;  /* 0x0000000403047c25 */ /* 0x000fc8000f8e0006 */
[C---:B------:R-:W-:Y:S02]  /*5df0*/  IMAD R8, R11.reuse, UR4, RZ ;  /* 0x000000040b087c24 */ /* 0x040fe4000f8e02ff */
[----:B------:R-:W-:Y:S02]  /*5e00*/  IMAD R12, R11, UR6, RZ ;  /* 0x000000060b0c7c24 */ /* 0x000fe4000f8e02ff */
[C---:B------:R-:W-:Y:S01]  /*5e10*/  IMAD R9, R3.reuse, UR5, R8 ;  /* 0x0000000503097c24 */ /* 0x040fe2000f8e0208 */
[----:B-1----:R-:W-:Y:S01]  /*5e20*/  SHF.R.S32.HI R8, RZ, 0x1f, R21 ;  /* 0x0000001fff087819 */ /* 0x002fe20000011415 */
[----:B------:R-:W-:Y:S01]  /*5e30*/  IMAD.WIDE.U32 R6, R3, UR6, R6 ;  /* 0x0000000603067c25 */ /* 0x000fe2000f8e0006 */
[----:B------:R-:W-:-:S03]  /*5e40*/  ULDC.64 UR4, c[0x0][0x820] ;  /* 0x0002080000047ab9 */ /* 0x000fc60000000a00 */
[----:B------:R-:W-:Y:S01]  /*5e50*/  IMAD R13, R3, UR7, R12 ;  /* 0x00000007030d7c24 */ /* 0x000fe2000f8e020c */
[----:B------:R-:W-:Y:S01]  /*5e60*/  ULDC.64 UR6, c[0x0][0x848] ;  /* 0x0002120000067ab9 */ /* 0x000fe20000000a00 */
[----:B------:R-:W-:Y:S02]  /*5e70*/  IMAD.IADD R5, R5, 0x1, R9 ;  /* 0x0000000105057824 */ /* 0x000fe400078e0209 */
[C---:B------:R-:W-:Y:S01]  /*5e80*/  IMAD R9, R8.reuse, UR4, RZ ;  /* 0x0000000408097c24 */ /* 0x040fe2000f8e02ff */
[----:B------:R-:W-:Y:S01]  /*5e90*/  IADD3 R7, R7, R13, RZ ;  /* 0x0000000d07077210 */ /* 0x000fe20007ffe0ff */
[----:B------:R-:W-:Y:S02]  /*5ea0*/  IMAD R8, R8, UR6, RZ ;  /* 0x0000000608087c24 */ /* 0x000fe4000f8e02ff */
[----:B------:R-:W-:Y:S01]  /*5eb0*/  IMAD.WIDE.U32 R4, R21, UR4, R4 ;  /* 0x0000000415047c25 */ /* 0x000fe2000f8e0004 */
[----:B------:R-:W-:-:S03]  /*5ec0*/  ULDC UR4, c[0x0][0x740] ;  /* 0x0001d00000047ab9 */ /* 0x000fc60000000800 */
[----:B------:R-:W-:Y:S01]  /*5ed0*/  FMUL.FTZ R168, R168, UR4 ;  /* 0x00000004a8a87c20 */ /* 0x000fe20008410000 */
[----:B------:R-:W-:Y:S02]  /*5ee0*/  IMAD R13, R21, UR7, R8 ;  /* 0x00000007150d7c24 */ /* 0x000fe4000f8e0208 */
[----:B------:R-:W-:Y:S01]  /*5ef0*/  FMUL.FTZ R169, R169, UR4 ;  /* 0x00000004a9a97c20 */ /* 0x000fe20008410000 */
[----:B------:R-:W1:Y:S01]  /*5f00*/  S2R R8, SR_TID.X ;  /* 0x0000000000087919 */ /* 0x000e620000002100 */
[C---:B------:R-:W-:Y:S02]  /*5f10*/  IMAD R9, R21.reuse, UR5, R9 ;  /* 0x0000000515097c24 */ /* 0x040fe4000f8e0209 */
        /* <DEDUP_REMOVED lines=32> */
[----:B------:R-:W-:-:S02]  /*6120*/  IMAD.IADD R14, R5, 0x1, R9 ;  /* 0x00000001050e7824 */ /* 0x000fc400078e0209 */
[----:B------:R-:W-:Y:S01]  /*6130*/  IMAD.IADD R13, R7, 0x1, R13 ;  /* 0x00000001070d7824 */ /* 0x000fe200078e020d */
[----:B------:R-:W-:Y:S01]  /*6140*/  BAR.SYNC.DEFER_BLOCKING 0x1, 0x100 ;  /* 0x0044000000007b1d */ /* 0x000fe20000010000 */
[----:B-1----:R-:W-:-:S05]  /*6150*/  ISETP.NE.AND P1, PT, R8, 0x80, PT ;  /* 0x000000800800780c */ /* 0x002fca0003f25270 */
[----:B------:R-:W-:Y:S02]  /*6160*/  ULDC UR4, c[0x0][0x870] ;  /* 0x00021c0000047ab9 */ /* 0x000fe40000000800 */
[----:B------:R-:W1:Y:S01]  /*6170*/  LDC.64 R16, c[0x0][0x800] ;  /* 0x00020000ff107b82 */ /* 0x000e620000000a00 */
[----:B------:R-:W-:Y:S01]  /*6180*/  IMAD R9, R20, UR4, RZ ;  /* 0x0000000414097c24 */ /* 0x000fe2000f8e02ff */
[----:B------:R-:W-:Y:S01]  /*6190*/  ULDC UR4, c[0x0][0x80c] ;  /* 0x0002030000047ab9 */ /* 0x000fe20000000800 */
[----:B------:R-:W-:Y:S01]  /*61a0*/  BSSY B0, `(.L_x_350) ;  /* 0x000001f000007945 */ /* 0x000fe20003800000 */
[----:B------:R-:W-:Y:S02]  /*61b0*/  IMAD R8, R21, UR4, RZ ;  /* 0x0000000415087c24 */ /* 0x000fe4000f8e02ff */
[----:B------:R-:W-:Y:S01]  /*61c0*/  IMAD R9, R9, UR4, RZ ;  /* 0x0000000409097c24 */ /* 0x000fe2000f8e02ff */
[----:B------:R-:W-:Y:S01]  /*61d0*/  ULDC.64 UR4, c[0x0][0x868] ;  /* 0x00021a0000047ab9 */ /* 0x000fe20000000a00 */
[----:B------:R-:W2:Y:S01]  /*61e0*/  LDC.64 R18, c[0x0][0x828] ;  /* 0x00020a00ff127b82 */ /* 0x000ea20000000a00 */
[----:B------:R-:W-:-:S02]  /*61f0*/  SHF.R.S32.HI R12, RZ, 0x1f, R8 ;  /* 0x0000001fff0c7819 */ /* 0x000fc40000011408 */
[--C-:B------:R-:W-:Y:S01]  /*6200*/  IADD3 R8, P0, P2, R9, R8, R3.reuse ;  /* 0x0000000809087210 */ /* 0x100fe20007a1e003 */
[----:B------:R-:W-:Y:S01]  /*6210*/  IMAD.MOV R3, RZ, RZ, -R3 ;  /* 0x000000ffff037224 */ /* 0x000fe200078e0a03 */
[----:B------:R-:W-:-:S03]  /*6220*/  SHF.R.S32.HI R9, RZ, 0x1f, R9 ;  /* 0x0000001fff097819 */ /* 0x000fc60000011409 */
[----:B------:R-:W-:Y:S01]  /*6230*/  IMAD R10, R15, R3, R10 ;  /* 0x000000030f0a7224 */ /* 0x000fe200078e020a */
[----:B------:R3:W-:Y:S01]  /*6240*/  STS.128 [R0], R136 ;  /* 0x0000008800007388 */ /* 0x0007e20000000c00 */
[----:B------:R-:W-:Y:S02]  /*6250*/  IADD3.X R9, R9, R12, R11, P0, P2 ;  /* 0x0000000c09097210 */ /* 0x000fe400007e440b */
[C---:B------:R-:W-:Y:S01]  /*6260*/  SHF.L.U32 R12, R8.reuse, 0x2, RZ ;  /* 0x00000002080c7819 */ /* 0x040fe200000006ff */
[----:B------:R3:W-:Y:S01]  /*6270*/  STS.128 [R0+0x800], R140 ;  /* 0x0008008c00007388 */ /* 0x0007e20000000c00 */
[----:B------:R-:W-:Y:S02]  /*6280*/  SHF.L.U64.HI R11, R8, 0x2, R9 ;  /* 0x00000002080b7819 */ /* 0x000fe40000010209 */
[----:B------:R-:W-:Y:S01]  /*6290*/  IADD3 R8, P3, R12, UR4, RZ ;  /* 0x000000040c087c10 */ /* 0x000fe2000ff7e0ff */
[----:B------:R3:W-:Y:S01]  /*62a0*/  STS.128 [R0+0x1000], R144 ;  /* 0x0010009000007388 */ /* 0x0007e20000000c00 */
[----:B-1----:R-:W-:-:S02]  /*62b0*/  LEA R16, P2, R4, R16, 0x2 ;  /* 0x0000001004107211 */ /* 0x002fc400078410ff */
[----:B------:R-:W-:Y:S01]  /*62c0*/  IADD3.X R9, R11, UR5, RZ, P3, !PT ;  /* 0x000000050b097c10 */ /* 0x000fe20009ffe4ff */
[----:B------:R3:W-:Y:S01]  /*62d0*/  STS.128 [R0+0x1800], R148 ;  /* 0x0018009400007388 */ /* 0x0007e20000000c00 */
[----:B--2---:R-:W-:-:S03]  /*62e0*/  LEA R18, P0, R6, R18, 0x2 ;  /* 0x0000001206127211 */ /* 0x004fc600078010ff */
[----:B------:R3:W-:Y:S04]  /*62f0*/  STS.128 [R0+0x2000], R152 ;  /* 0x0020009800007388 */ /* 0x0007e80000000c00 */
[----:B------:R3:W-:Y:S04]  /*6300*/  STS.128 [R0+0x2800], R156 ;  /* 0x0028009c00007388 */ /* 0x0007e80000000c00 */
[----:B------:R3:W-:Y:S04]  /*6310*/  STS.128 [R0+0x3000], R160 ;  /* 0x003000a000007388 */ /* 0x0007e80000000c00 */
[----:B------:R3:W-:Y:S01]  /*6320*/  STS.128 [R0+0x3800], R164 ;  /* 0x003800a400007388 */ /* 0x0007e20000000c00 */
[----:B------:R-:W-:Y:S05]  /*6330*/  @P1 BRA `(.L_x_351) ;  /* 0x0000000000141947 */ /* 0x000fea0003800000 */
.L_x_352:
[----:B------:R-:W2:Y:S04]  /*6340*/  LDG.E.STRONG.GPU R3, desc[UR36][R8.64] ;  /* 0x0000002408037981 */ /* 0x000ea8000c1ef900 */
[----:B--2---:R-:W-:Y:S01]  /*6350*/  CCTL.IVALL ;  /* 0x00000000ff00798f */ /* 0x004fe20002000000 */
[----:B------:R-:W-:Y:S05]  /*6360*/  YIELD ;  /* 0x0000000000007946 */ /* 0x000fea0003800000 */
[----:B------:R-:W-:-:S13]  /*6370*/  ISETP.NE.AND P3, PT, R3, R10, PT ;  /* 0x0000000a0300720c */ /* 0x000fda0003f65270 */
[----:B------:R-:W-:Y:S05]  /*6380*/  @P3 BRA `(.L_x_352) ;  /* 0xfffffffc00ec3947 */ /* 0x000fea000383ffff */
.L_x_351:
[----:B------:R-:W-:Y:S05]  /*6390*/  BSYNC B0 ;  /* 0x0000000000007941 */ /* 0x000fea0003800000 */
.L_x_350:
[----:B------:R-:W-:Y:S01]  /*63a0*/  UMOV UR4, 0xffffffff ;  /* 0xffffffff00047882 */ /* 0x000fe20000000000 */
[----:B------:R-:W-:Y:S02]  /*63b0*/  LEA.HI.X R14, R4, R17, R14, 0x2, P2 ;  /* 0x00000011040e7211 */ /* 0x000fe400010f140e */
[----:B------:R-:W-:Y:S01]  /*63c0*/  LEA.HI.X R13, R6, R19, R13, 0x2, P0 ;  /* 0x00000013060d7211 */ /* 0x000fe200000f140d */
[----:B------:R-:W-:Y:S06]  /*63d0*/  BRA.DIV UR4, `(.L_x_353) ;  /* 0x00000036040c7947 */ /* 0x000fec000b800000 */
[----:B------:R-:W-:Y:S01]  /*63e0*/  NOP ;  /* 0x0000000000007918 */ /* 0x000fe20000000000 */
.L_x_435:
[----:B------:R-:W-:Y:S01]  /*63f0*/  @!PT LDS RZ, [RZ] ;  /* 0x00000000fffff984 */ /* 0x000fe20000000800 */
[----:B------:R-:W-:Y:S01]  /*6400*/  @!PT LDS RZ, [RZ] ;  /* 0x00000000fffff984 */ /* 0x000fe20000000800 */
[----:B------:R-:W-:Y:S01]  /*6410*/  @!PT LDS RZ, [RZ] ;  /* 0x00000000fffff984 */ /* 0x000fe20000000800 */
[----:B------:R-:W-:Y:S01]  /*6420*/  @!PT LDS RZ, [RZ] ;  /* 0x00000000fffff984 */ /* 0x000fe20000000800 */
[----:B------:R1:W-:Y:S06]  /*6430*/  MEMBAR.ALL.CTA ;  /* 0x0000000000007992 */ /* 0x0003ec0000008000 */
[----:B-1----:R-:W1:Y:S01]  /*6440*/  FENCE.VIEW.ASYNC.S ;  /* 0x00000000000073c6 */ /* 0x002e620000000000 */
[----:B------:R-:W-:Y:S05]  /*6450*/  WARPSYNC.ALL ;  /* 0x0000000000007948 */ /* 0x000fea0003800000 */
[----:B------:R-:W-:Y:S01]  /*6460*/  BSSY B0, `(.L_x_354) ;  /* 0x0000011000007945 */ /* 0x000fe20003800000 */
        /* <DEDUP_REMOVED lines=9> */
.L_x_356:
[----:B------:R-:W-:Y:S01]  /*6500*/  @P0 ELECT P2, URZ, PT ;  /* 0x00000000003f082f */ /* 0x000fe20003840000 */
[----:B------:R1:W-:-:S12]  /*6510*/  UBLKRED.G.S.ADD.F32.RN [UR4], [UR6], UR7, desc[UR8] ;  /* 0x00000804060073bb */ /* 0x0003d800080a1407 */
[----:B------:R-:W-:Y:S02]  /*6520*/  @P2 PLOP3.LUT P0, PT, P2, PT, PT, 0x8, 0x0 ;  /* 0x000000000000281c */ /* 0x000fe4000170e170 */
[----:B------:R-:W-:-:S11]  /*6530*/  PLOP3.LUT P2, PT, PT, PT, PT, 0x8, 0x0 ;  /* 0x000000000000781c */ /* 0x000fd60003f4e170 */
[----:B-1----:R-:W-:Y:S05]  /*6540*/  @P0 BRA.U.ANY `(.L_x_356) ;  /* 0xfffffffd00ec0947 */ /* 0x002fea000393ffff */
[----:B------:R0:W-:Y:S01]  /*6550*/  UTMACMDFLUSH ;  /* 0x00000000000079b7 */ /* 0x0001e20000000000 */
[----:B------:R-:W-:-:S04]  /*6560*/  DEPBAR.LE SB0, 0x0 ;  /* 0x000080000000791a */ /* 0x000fc80000000000 */
.L_x_355:
[----:B------:R-:W-:Y:S05]  /*6570*/  BSYNC B0 ;  /* 0x0000000000007941 */ /* 0x000fea0003800000 */
.L_x_354:
        /* <DEDUP_REMOVED lines=12> */
[----:B------:R-:W-:-:S05]  /*6640*/  IMAD.MOV.U32 R3, RZ, RZ, 0x1 ;  /* 0x00000001ff037424 */ /* 0x000fca00078e00ff */
[----:B------:R1:W-:Y:S02]  /*6650*/  REDG.E.ADD.S32.STRONG.GPU desc[UR36][R8.64], R3 ;  /* 0x000000030800798e */ /* 0x0003e4000c10e3a4 */
.L_x_358:
[----:B------:R-:W-:Y:S05]  /*6660*/  BSYNC B0 ;  /* 0x0000000000007941 */ /* 0x000fea0003800000 */
.L_x_357:
[----:B------:R-:W-:Y:S06]  /*6670*/  BAR.SYNC.DEFER_BLOCKING 0x1, 0x100 ;  /* 0x0044000000007b1d */ /* 0x000fec0000010000 */
[----:B------:R-:W-:Y:S01]  /*6680*/  ULDC.64 UR4, c[0x0][0x860] ;  /* 0x0002180000047ab9 */ /* 0x000fe20000000a00 */
[----:B------:R-:W-:Y:S01]  /*6690*/  BSSY B0, `(.L_x_359) ;  /* 0x0000011000007945 */ /* 0x000fe20003800000 */
[----:B------:R-:W-:-:S04]  /*66a0*/  IADD3 R4, P0, R12, UR4, RZ ;  /* 0x000000040c047c10 */ /* 0x000fc8000ff1e0ff */
[----:B------:R-:W-:Y:S01]  /*66b0*/  IADD3.X R5, R11, UR5, RZ, P0, !PT ;  /* 0x000000050b057c10 */ /* 0x000fe200087fe4ff */
        /* <DEDUP_REMOVED lines=8> */
[----:B------:R-:W-:Y:S05]  /*6740*/  @P1 BRA `(.L_x_360) ;  /* 0x0000000000141947 */ /* 0x000fea0003800000 */
.L_x_361:
[----:B--23--:R-:W2:Y:S04]  /*6750*/  LDG.E.STRONG.GPU R0, desc[UR36][R4.64] ;  /* 0x0000002404007981 */ /* 0x00cea8000c1ef900 */
[----:B--2---:R-:W-:Y:S01]  /*6760*/  CCTL.IVALL ;  /* 0x00000000ff00798f */ /* 0x004fe20002000000 */
[----:B------:R-:W-:Y:S05]  /*6770*/  YIELD ;  /* 0x0000000000007946 */ /* 0x000fea0003800000 */
[----:B------:R-:W-:-:S13]  /*6780*/  ISETP.NE.AND P0, PT, R0, R10, PT ;  /* 0x0000000a0000720c */ /* 0x000fda0003f05270 */
[----:B------:R-:W-:Y:S05]  /*6790*/  @P0 BRA `(.L_x_361) ;  /* 0xfffffffc00ec0947 */ /* 0x000fea000383ffff */
.L_x_360:
[----:B------:R-:W-:Y:S05]  /*67a0*/  BSYNC B0 ;  /* 0x0000000000007941 */ /* 0x000fea0003800000 */
.L_x_359:
[----:B------:R-:W-:-:S03]  /*67b0*/  UMOV UR4, 0xffffffff ;  /* 0xffffffff00047882 */ /* 0x000fc60000000000 */
[----:B------:R-:W-:Y:S05]  /*67c0*/  BRA.DIV UR4, `(.L_x_362) ;  /* 0x00000032042c7947 */ /* 0x000fea000b800000 */
[----:B------:R-:W-:Y:S01]  /*67d0*/  NOP ;  /* 0x0000000000007918 */ /* 0x000fe20000000000 */
.L_x_438:
[----:B------:R-:W-:Y:S01]  /*67e0*/  @!PT LDS RZ, [RZ] ;  /* 0x00000000fffff984 */ /* 0x000fe20000000800 */
[----:B------:R-:W-:Y:S01]  /*67f0*/  @!PT LDS RZ, [RZ] ;  /* 0x00000000fffff984 */ /* 0x000fe20000000800 */
[----:B------:R-:W-:Y:S01]  /*6800*/  @!PT LDS RZ, [RZ] ;  /* 0x00000000fffff984 */ /* 0x000fe20000000800 */
[----:B------:R-:W-:Y:S01]  /*6810*/  @!PT LDS RZ, [RZ] ;  /* 0x00000000fffff984 */ /* 0x000fe20000000800 */
[----:B------:R4:W-:Y:S06]  /*6820*/  MEMBAR.ALL.CTA ;  /* 0x0000000000007992 */ /* 0x0009ec0000008000 */
[----:B----4-:R-:W4:Y:S01]  /*6830*/  FENCE.VIEW.ASYNC.S ;  /* 0x00000000000073c6 */ /* 0x010f220000000000 */
[----:B------:R-:W-:Y:S05]  /*6840*/  WARPSYNC.ALL ;  /* 0x0000000000007948 */ /* 0x000fea0003800000 */
[----:B------:R-:W-:Y:S01]  /*6850*/  BSSY B0, `(.L_x_363) ;  /* 0x0000011000007945 */ /* 0x000fe20003800000 */
[----:B----4-:R-:W-:Y:S06]  /*6860*/  BAR.SYNC.DEFER_BLOCKING 0x1, 0x100 ;  /* 0x0044000000007b1d */ /* 0x010fec0000010000 */
        /* <DEDUP_REMOVED lines=8> */
.L_x_365:
[----:B------:R-:W-:Y:S01]  /*68f0*/  @P0 ELECT P2, URZ, PT ;  /* 0x00000000003f082f */ /* 0x000fe20003840000 */
[----:B------:R4:W-:-:S12]  /*6900*/  UBLKRED.G.S.ADD.F32.RN [UR4], [UR6], UR7, desc[UR8] ;  /* 0x00000804060073bb */ /* 0x0009d800080a1407 */
[----:B------:R-:W-:Y:S02]  /*6910*/  @P2 PLOP3.LUT P0, PT, P2, PT, PT, 0x8, 0x0 ;  /* 0x000000000000281c */ /* 0x000fe4000170e170 */
[----:B------:R-:W-:-:S11]  /*6920*/  PLOP3.LUT P2, PT, PT, PT, PT, 0x8, 0x0 ;  /* 0x000000000000781c */ /* 0x000fd60003f4e170 */
[----:B----4-:R-:W-:Y:S05]  /*6930*/  @P0 BRA.U.ANY `(.L_x_365) ;  /* 0xfffffffd00ec0947 */ /* 0x010fea000393ffff */
[----:B------:R0:W-:Y:S01]  /*6940*/  UTMACMDFLUSH ;  /* 0x00000000000079b7 */ /* 0x0001e20000000000 */
[----:B------:R-:W-:-:S04]  /*6950*/  DEPBAR.LE SB0, 0x0 ;  /* 0x000080000000791a */ /* 0x000fc80000000000 */
.L_x_364:
[----:B------:R-:W-:Y:S05]  /*6960*/  BSYNC B0 ;  /* 0x0000000000007941 */ /* 0x000fea0003800000 */
.L_x_363:
[----:B------:R-:W-:Y:S01]  /*6970*/  NOP ;  /* 0x0000000000007918 */ /* 0x000fe20000000000 */
[----:B------:R-:W-:Y:S05]  /*6980*/  @P1 BRA `(.L_x_330) ;  /* 0x0000002c00401947 */ /* 0x000fea0003800000 */
[----:B-1----:R-:W-:Y:S01]  /*6990*/  MOV R3, 0x1 ;  /* 0x0000000100037802 */ /* 0x002fe20000000f00 */
        /* <DEDUP_REMOVED lines=8> */
[----:B012345:R-:W-:Y:S04]  /*6a20*/  CCTL.IVALL ;  /* 0x00000000ff00798f */ /* 0x03ffe80002000000 */
[----:B------:R1:W-:Y:S01]  /*6a30*/  REDG.E.ADD.S32.STRONG.GPU desc[UR36][R4.64], R3 ;  /* 0x000000030400798e */ /* 0x0003e2000c10e3a4 */
[----:B------:R-:W-:Y:S05]  /*6a40*/  BRA `(.L_x_330) ;  /* 0x0000002c00107947 */ /* 0x000fea0003800000 */
.L_x_328:
        /* <DEDUP_REMOVED lines=20> */
[----:B------:R-:W-:Y:S02]  /*6b90*/  UIMAD UR6, UR8, UR10, URZ ;  /* 0x0000000a080672a4 */ /* 0x000fe4000f8e023f */
[----:B------:R-:W-:Y:S01]  /*6ba0*/  USHF.R.S32.HI UR10, URZ, 0x1f, UR7 ;  /* 0x0000001f3f0a7899 */ /* 0x000fe20008011407 */
[----:B--2---:R-:W-:Y:S01]  /*6bb0*/  ISETP.GE.AND P1, PT, R4, 0x1, PT ;  /* 0x000000010400780c */ /* 0x004fe20003f26270 */
[----:B------:R-:W-:Y:S02]  /*6bc0*/  UIMAD UR6, UR9, UR11, UR6 ;  /* 0x0000000b090672a4 */ /* 0x000fe4000f8e0206 */
[----:B------:R-:W-:-:S02]  /*6bd0*/  UIMAD UR11, UR7, UR13, URZ ;  /* 0x0000000d070b72a4 */ /* 0x000fc4000f8e023f */
[----:B------:R-:W-:Y:S02]  /*6be0*/  UIADD3 UR5, UR5, UR6, URZ ;  /* 0x0000000605057290 */ /* 0x000fe4000fffe03f */
[----:B------:R-:W-:Y:S02]  /*6bf0*/  UIMAD UR6, UR10, UR14, URZ ;  /* 0x0000000e0a0672a4 */ /* 0x000fe4000f8e023f */
[----:B------:R-:W-:Y:S02]  /*6c00*/  UIADD3 UR10, UP0, UR11, UR9, URZ ;  /* 0x000000090b0a7290 */ /* 0x000fe4000ff1e03f */
        /* <DEDUP_REMOVED lines=13> */
[----:B------:R-:W-:-:S04]  /*6ce0*/  LEA.HI R3, R3, R0, RZ, 0x7 ;  /* 0x0000000003037211 */ /* 0x000fc800078f38ff */
        /* <DEDUP_REMOVED lines=17> */
.L_x_392:
        /* <DEDUP_REMOVED lines=17> */
.L_x_370:
[----:B------:R-:W2:Y:S04]  /*6f10*/  LDG.E.STRONG.GPU R6, desc[UR36][R2.64] ;  /* 0x0000002402067981 */ /* 0x000ea8000c1ef900 */
[----:B--2---:R-:W-:Y:S01]  /*6f20*/  CCTL.IVALL ;  /* 0x00000000ff00798f */ /* 0x004fe20002000000 */
[----:B------:R-:W-:Y:S05]  /*6f30*/  YIELD ;  /* 0x0000000000007946 */ /* 0x000fea0003800000 */
[----:B------:R-:W-:-:S13]  /*6f40*/  ISETP.NE.AND P3, PT, R6, UR26, PT ;  /* 0x0000001a06007c0c */ /* 0x000fda000bf65270 */
[----:B------:R-:W-:Y:S05]  /*6f50*/  @P3 BRA `(.L_x_370) ;  /* 0xfffffffc00ec3947 */ /* 0x000fea000383ffff */
.L_x_369:
[----:B------:R-:W-:Y:S05]  /*6f60*/  BSYNC B0 ;  /* 0x0000000000007941 */ /* 0x000fea0003800000 */
.L_x_368:
[----:B------:R-:W-:-:S03]  /*6f70*/  UMOV UR23, 0xffffffff ;  /* 0xffffffff00177882 */ /* 0x000fc60000000000 */
[----:B------:R-:W-:Y:S05]  /*6f80*/  BRA.DIV UR23, `(.L_x_371) ;  /* 0x0000002a17587947 */ /* 0x000fea000b800000 */
[----:B------:R-:W-:Y:S01]  /*6f90*/  NOP ;  /* 0x0000000000007918 */ /* 0x000fe20000000000 */
.L_x_441:
        /* <DEDUP_REMOVED lines=19> */
.L_x_373:
[----:B------:R-:W-:Y:S05]  /*70d0*/  BSYNC B0 ;  /* 0x0000000000007941 */ /* 0x000fea0003800000 */
.L_x_372:
        /* <DEDUP_REMOVED lines=13> */
.L_x_375:
[----:B------:R-:W-:Y:S05]  /*71b0*/  BSYNC B0 ;  /* 0x0000000000007941 */ /* 0x000fea0003800000 */
.L_x_374:
[----:B------:R-:W-:Y:S06]  /*71c0*/  BAR.ARV 0xa, 0xa0 ;  /* 0x0282800000007b1d */ /* 0x000fec0000002000 */
[----:B------:R-:W-:Y:S04]  /*71d0*/  BSSY B0, `(.L_x_376) ;  /* 0x0000003000007945 */ /* 0x000fe80003800000 */
[----:B------:R-:W-:Y:S05]  /*71e0*/  @!P0 BRA `(.L_x_377) ;  /* 0x0000000000048947 */ /* 0x000fea0003800000 */
[----:B------:R-:W-:-:S04]  /*71f0*/  DEPBAR.LE SB0, 0x0 ;  /* 0x000080000000791a */ /* 0x000fc80000000000 */
.L_x_377:
[----:B------:R-:W-:Y:S05]  /*7200*/  BSYNC B0 ;  /* 0x0000000000007941 */ /* 0x000fea0003800000 */
.L_x_376:
        /* <DEDUP_REMOVED lines=19> */
.L_x_379:
[----:B------:R-:W-:Y:S05]  /*7340*/  BSYNC B0 ;  /* 0x0000000000007941 */ /* 0x000fea0003800000 */
.L_x_378:
        /* <DEDUP_REMOVED lines=9> */
.L_x_382:
[----:B------:R-:W2:Y:S04]  /*73e0*/  LDG.E.STRONG.GPU R6, desc[UR36][R2.64] ;  /* 0x0000002402067981 */ /* 0x000ea8000c1ef900 */
[----:B--2---:R-:W-:Y:S01]  /*73f0*/  CCTL.IVALL ;  /* 0x00000000ff00798f */ /* 0x004fe20002000000 */
[----:B------:R-:W-:Y:S05]  /*7400*/  YIELD ;  /* 0x0000000000007946 */ /* 0x000fea0003800000 */
[----:B------:R-:W-:-:S13]  /*7410*/  ISETP.NE.AND P3, PT, R6, UR26, PT ;  /* 0x0000001a06007c0c */ /* 0x000fda000bf65270 */
[----:B------:R-:W-:Y:S05]  /*7420*/  @P3 BRA `(.L_x_382) ;  /* 0xfffffffc00ec3947 */ /* 0x000fea000383ffff */
.L_x_381:
[----:B------:R-:W-:Y:S05]  /*7430*/  BSYNC B0 ;  /* 0x0000000000007941 */ /* 0x000fea0003800000 */
.L_x_380:
[----:B------:R-:W-:-:S03]  /*7440*/  UMOV UR8, 0xffffffff ;  /* 0xffffffff00087882 */ /* 0x000fc60000000000 */
[----:B------:R-:W-:Y:S05]  /*7450*/  BRA.DIV UR8, `(.L_x_383) ;  /* 0x0000002608407947 */ /* 0x000fea000b800000 */
[----:B------:R-:W-:Y:S01]  /*7460*/  NOP ;  /* 0x0000000000007918 */ /* 0x000fe20000000000 */
.L_x_444:
        /* <DEDUP_REMOVED lines=13> */
.L_x_385:
[----:B------:R-:W-:Y:S05]  /*7540*/  BSYNC B0 ;  /* 0x0000000000007941 */ /* 0x000fea0003800000 */
.L_x_384:
        /* <DEDUP_REMOVED lines=13> */
.L_x_387:
[----:B------:R-:W-:Y:S05]  /*7620*/  BSYNC B0 ;  /* 0x0000000000007941 */ /* 0x000fea0003800000 */
.L_x_386:
[----:B------:R-:W-:Y:S06]  /*7630*/  BAR.ARV 0xa, 0xa0 ;  /* 0x0282800000007b1d */ /* 0x000fec0000002000 */
[----:B------:R-:W-:Y:S04]  /*7640*/  BSSY B0, `(.L_x_388) ;  /* 0x0000003000007945 */ /* 0x000fe80003800000 */
[----:B------:R-:W-:Y:S05]  /*7650*/  @!P0 BRA `(.L_x_389) ;  /* 0x0000000000048947 */ /* 0x000fea0003800000 */
[----:B------:R-:W-:-:S04]  /*7660*/  DEPBAR.LE SB0, 0x0 ;  /* 0x000080000000791a */ /* 0x000fc80000000000 */
.L_x_389:
[----:B------:R-:W-:Y:S05]  /*7670*/  BSYNC B0 ;  /* 0x0000000000007941 */ /* 0x000fea0003800000 */
.L_x_388:
        /* <DEDUP_REMOVED lines=19> */
.L_x_391:
[----:B------:R-:W-:Y:S05]  /*77b0*/  BSYNC B0 ;  /* 0x0000000000007941 */ /* 0x000fea0003800000 */
.L_x_390:
[----:B------:R-:W-:Y:S02]  /*77c0*/  UIADD3 UR4, UR4, 0x2, URZ ;  /* 0x0000000204047890 */ /* 0x000fe4000fffe03f */
[----:B------:R-:W-:Y:S01]  /*77d0*/  UIADD3 UR5, UR5, 0x1, URZ ;  /* 0x0000000105057890 */ /* 0x000fe2000fffe03f */
[----:B------:R-:W-:Y:S11]  /*77e0*/  @P2 BRA `(.L_x_392) ;  /* 0xfffffff400842947 */ /* 0x000ff6000383ffff */
.L_x_367:
        /* <DEDUP_REMOVED lines=13> */
.L_x_395:
[----:B------:R-:W2:Y:S04]  /*78c0*/  LDG.E.STRONG.GPU R0, desc[UR36][R2.64] ;  /* 0x0000002402007981 */ /* 0x000ea8000c1ef900 */
[----:B--2---:R-:W-:Y:S01]  /*78d0*/  CCTL.IVALL ;  /* 0x00000000ff00798f */ /* 0x004fe20002000000 */
[----:B------:R-:W-:Y:S05]  /*78e0*/  YIELD ;  /* 0x0000000000007946 */ /* 0x000fea0003800000 */
[----:B------:R-:W-:-:S13]  /*78f0*/  ISETP.NE.AND P2, PT, R0, UR26, PT ;  /* 0x0000001a00007c0c */ /* 0x000fda000bf45270 */
[----:B------:R-:W-:Y:S05]  /*7900*/  @P2 BRA `(.L_x_395) ;  /* 0xfffffffc00ec2947 */ /* 0x000fea000383ffff */
.L_x_394:
[----:B------:R-:W-:Y:S05]  /*7910*/  BSYNC B0 ;  /* 0x0000000000007941 */ /* 0x000fea0003800000 */
.L_x_393:
[----:B------:R-:W-:-:S03]  /*7920*/  UMOV UR5, 0xffffffff ;  /* 0xffffffff00057882 */ /* 0x000fc60000000000 */
[----:B------:R-:W-:Y:S05]  /*7930*/  BRA.DIV UR5, `(.L_x_396) ;  /* 0x0000002205247947 */ /* 0x000fea000b800000 */
[----:B------:R-:W-:Y:S01]  /*7940*/  NOP ;  /* 0x0000000000007918 */ /* 0x000fe20000000000 */
.L_x_447:
        /* <DEDUP_REMOVED lines=22> */
.L_x_398:
[----:B------:R-:W-:Y:S05]  /*7ab0*/  BSYNC B0 ;  /* 0x0000000000007941 */ /* 0x000fea0003800000 */
.L_x_397:
        /* <DEDUP_REMOVED lines=20> */
.L_x_400:
[----:B------:R-:W-:Y:S05]  /*7c00*/  BSYNC B0 ;  /* 0x0000000000007941 */ /* 0x000fea0003800000 */
.L_x_399:
[----:B------:R-:W-:Y:S06]  /*7c10*/  BAR.ARV 0xa, 0xa0 ;  /* 0x0282800000007b1d */ /* 0x000fec0000002000 */
[----:B------:R-:W-:Y:S04]  /*7c20*/  BSSY B0, `(.L_x_401) ;  /* 0x0000003000007945 */ /* 0x000fe80003800000 */
[----:B------:R-:W-:Y:S05]  /*7c30*/  @!P0 BRA `(.L_x_402) ;  /* 0x0000000000048947 */ /* 0x000fea0003800000 */
[----:B------:R-:W-:-:S04]  /*7c40*/  DEPBAR.LE SB0, 0x0 ;  /* 0x000080000000791a */ /* 0x000fc80000000000 */
.L_x_402:
[----:B------:R-:W-:Y:S05]  /*7c50*/  BSYNC B0 ;  /* 0x0000000000007941 */ /* 0x000fea0003800000 */
.L_x_401:
        /* <DEDUP_REMOVED lines=19> */
.L_x_366:
        /* <DEDUP_REMOVED lines=55> */
.L_x_448:
[----:B------:R-:W-:Y:S01]  /*8100*/  IMAD.IADD R10, R7, 0x1, R3 ;  /* 0x00000001070a7824 */ /* 0x000fe200078e0203 */
[----:B------:R-:W-:Y:S01]  /*8110*/  MOV R9, 0x1 ;  /* 0x0000000100097802 */ /* 0x000fe20000000f00 */
[----:B-1----:R-:W-:Y:S01]  /*8120*/  IMAD.SHL.U32 R0, R2, 0x80, RZ ;  /* 0x0000008002007824 */ /* 0x002fe200078e00ff */
[----:B------:R-:W-:Y:S06]  /*8130*/  @P0 BRA `(.L_x_406) ;  /* 0x0000000000180947 */ /* 0x000fec0003800000 */
[----:B------:R-:W1:Y:S01]  /*8140*/  S2R R4, SR_TID.X ;  /* 0x0000000000047919 */ /* 0x000e620000002100 */
[----:B------:R-:W-:-:S04]  /*8150*/  IMAD.MOV.U32 R2, RZ, RZ, 0x4200 ;  /* 0x00004200ff027424 */ /* 0x000fc800078e00ff */
[----:B------:R2:W-:Y:S01]  /*8160*/  SYNCS.ARRIVE.TRANS64 RZ, [R11+URZ+0x30c10], R2 ;  /* 0x030c10020bff79a7 */ /* 0x0005e2000800003f */
[----:B-1----:R-:W-:-:S13]  /*8170*/  LOP3.LUT P1, RZ, R4, 0x1f, RZ, 0xc0, !PT ;  /* 0x0000001f04ff7812 */ /* 0x002fda000782c0ff */
[----:B--2---:R-:W-:Y:S05]  /*8180*/  @!P1 BRA `(.L_x_406) ;  /* 0x0000000000049947 */ /* 0x004fea0003800000 */
[----:B------:R-:W-:Y:S01]  /*8190*/  BPT.TRAP 0x1 ;  /* 0x000000040000795c */ /* 0x000fe20000300000 */
.L_x_406:
[----:B------:R-:W1:Y:S01]  /*81a0*/  LDC.64 R2, c[0x0][0x198] ;  /* 0x00006600ff027b82 */ /* 0x000e620000000a00 */
[----:B------:R-:W-:Y:S01]  /*81b0*/  R2UR UR11, R0 ;  /* 0x00000000000b72ca */ /* 0x000fe200000e0000 */
[----:B------:R-:W-:Y:S01]  /*81c0*/  UMOV UR14, 0x0 ;  /* 0x00000000000e7882 */ /* 0x000fe20000000000 */
[----:B------:R-:W-:Y:S01]  /*81d0*/  R2UR UR8, R11 ;  /* 0x000000000b0872ca */ /* 0x000fe200000e0000 */
[----:B------:R-:W-:Y:S01]  /*81e0*/  UMOV UR15, 0x14f00000 ;  /* 0x14f00000000f7882 */ /* 0x000fe20000000000 */
[----:B------:R-:W-:Y:S01]  /*81f0*/  UMOV UR19, URZ ;  /* 0x0000003f00137c82 */ /* 0x000fe20008000000 */
[----:B------:R-:W-:Y:S01]  /*8200*/  UMOV UR18, URZ ;  /* 0x0000003f00127c82 */ /* 0x000fe20008000000 */
[----:B------:R-:W-:Y:S01]  /*8210*/  IMAD.MOV.U32 R4, RZ, RZ, 0x8000 ;  /* 0x00008000ff047424 */ /* 0x000fe200078e00ff */
        /* <DEDUP_REMOVED lines=32> */
[----:B--2---:R-:W-:-:S11]  /*8420*/  ISETP.GE.AND P1, PT, R12, 0x81, PT ;  /* 0x000000810c00780c */ /* 0x004fd60003f26270 */
        /* <DEDUP_REMOVED lines=23> */
.L_x_417:
[----:B------:R-:W-:-:S04]  /*85a0*/  SHF.L.U32 R21, R9, 0x1f, RZ ;  /* 0x0000001f09157819 */ /* 0x000fc800000006ff */
[----:B-1----:R-:W1:Y:S02]  /*85b0*/  SYNCS.PHASECHK.TRANS64.TRYWAIT P1, [R11+URZ+0x30c40], R21 ;  /* 0x030c40150b0075a7 */ /* 0x002e64000802017f */
[----:B-12---:R-:W-:Y:S05]  /*85c0*/  @!P1 BRA `(.L_x_409) ;  /* 0x0000001400309947 */ /* 0x006fea0003800000 */
.L_x_449:
[----:B------:R-:W-:Y:S05]  /*85d0*/  @P0 BRA `(.L_x_410) ;  /* 0x0000000000140947 */ /* 0x000fea0003800000 */
[----:B------:R-:W-:Y:S01]  /*85e0*/  ISETP.NE.AND P1, PT, R14, RZ, PT ;  /* 0x000000ff0e00720c */ /* 0x000fe20003f25270 */
[----:B------:R-:W-:-:S04]  /*85f0*/  IMAD.MOV.U32 R0, RZ, RZ, 0x4200 ;  /* 0x00004200ff007424 */ /* 0x000fc800078e00ff */
[----:B------:R2:W-:Y:S08]  /*8600*/  SYNCS.ARRIVE.TRANS64 RZ, [R11+URZ+0x30c30], R0 ;  /* 0x030c30000bff79a7 */ /* 0x0005f0000800003f */
[----:B------:R-:W-:Y:S05]  /*8610*/  @!P1 BRA `(.L_x_410) ;  /* 0x0000000000049947 */ /* 0x000fea0003800000 */
[----:B------:R-:W-:Y:S01]  /*8620*/  BPT.TRAP 0x1 ;  /* 0x000000040000795c */ /* 0x000fe20000300000 */
.L_x_410:
        /* <DEDUP_REMOVED lines=20> */
[----:B------:R-:W-:Y:S02]  /*8770*/  R2UR UR9, R0 ;  /* 0x00000000000972ca */ /* 0x000fe400000e0000 */
[----:B------:R-:W-:Y:S02]  /*8780*/  MOV R0, R5 ;  /* 0x0000000500007202 */ /* 0x000fe40000000f00 */
[----:B------:R-:W-:-:S03]  /*8790*/  R2UR UR10, R4 ;  /* 0x00000000040a72ca */ /* 0x000fc600000e0000 */
[----:B------:R-:W-:-:S05]  /*87a0*/  IMAD.X R5, RZ, RZ, R0, P1 ;  /* 0x000000ffff057224 */ /* 0x000fca00008e0600 */
[----:B------:R-:W-:-:S13]  /*87b0*/  R2UR UR11, R5 ;  /* 0x00000000050b72ca */ /* 0x000fda00000e0000 */
[----:B------:R2:W-:Y:S01]  /*87c0*/  UTMALDG.4D [UR16], [UR10], desc[UR14] ;  /* 0x00000e100a0075b4 */ /* 0x0005e20008019000 */
[----:B------:R2:W-:Y:S01]  /*87d0*/  UBLKCP.S.G [UR6], [UR8], UR13 ;  /* 0x00000006080073ba */ /* 0x0005e2000800020d */
[----:B------:R-:W3:Y:S02]  /*87e0*/  SYNCS.PHASECHK.TRANS64.TRYWAIT P1, [R11+URZ+0x30c28], R21 ;  /* 0x030c28150b0075a7 */ /* 0x000ee4000802017f */
[----:B--23--:R-:W-:Y:S05]  /*87f0*/  @!P1 BRA `(.L_x_411) ;  /* 0x0000001000b89947 */ /* 0x00cfea0003800000 */
.L_x_450:
[----:B------:R-:W-:Y:S05]  /*8800*/  @P0 BRA `(.L_x_412) ;  /* 0x0000000000140947 */ /* 0x000fea0003800000 */
[----:B------:R-:W-:Y:S02]  /*8810*/  ISETP.NE.AND P1, PT, R14, RZ, PT ;  /* 0x000000ff0e00720c */ /* 0x000fe40003f25270 */
[----:B------:R-:W-:-:S04]  /*8820*/  MOV R2, 0x4200 ;  /* 0x0000420000027802 */ /* 0x000fc80000000f00 */
[----:B------:R3:W-:Y:S07]  /*8830*/  SYNCS.ARRIVE.TRANS64 RZ, [R11+URZ+0x30c18], R2 ;  /* 0x030c18020bff79a7 */ /* 0x0007ee000800003f */
[----:B------:R-:W-:Y:S05]  /*8840*/  @!P1 BRA `(.L_x_412) ;  /* 0x0000000000049947 */ /* 0x000fea0003800000 */
[----:B------:R-:W-:Y:S01]  /*8850*/  BPT.TRAP 0x1 ;  /* 0x000000040000795c */ /* 0x000fe20000300000 */
.L_x_412:
        /* <DEDUP_REMOVED lines=20> */
.L_x_451:
        /* <DEDUP_REMOVED lines=9> */
.L_x_414:
[C---:B------:R-:W-:Y:S01]  /*8a30*/  R2UR UR19, R17.reuse ;  /* 0x00000000111372ca */ /* 0x040fe200000e0000 */
[----:B------:R-:W-:Y:S01]  /*8a40*/  UMOV UR8, 0x0 ;  /* 0x0000000000087882 */ /* 0x000fe20000000000 */
[----:B------:R-:W-:Y:S01]  /*8a50*/  IADD3 R17, P1, R17, R6, RZ ;  /* 0x0000000611117210 */ /* 0x000fe20007f3e0ff */
[----:B------:R-:W-:Y:S01]  /*8a60*/  UMOV UR9, 0x14f00000 ;  /* 0x14f0000000097882 */ /* 0x000fe20000000000 */
[----:B------:R-:W-:Y:S01]  /*8a70*/  R2UR UR10, R11 ;  /* 0x000000000b0a72ca */ /* 0x000fe200000e0000 */
[----:B------:R-:W-:Y:S01]  /*8a80*/  UMOV UR18, URZ ;  /* 0x0000003f00127c82 */ /* 0x000fe20008000000 */
[----:B------:R-:W-:Y:S01]  /*8a90*/  IADD3.X R21, R21, R10, RZ, P1, !PT ;  /* 0x0000000a15157210 */ /* 0x000fe20000ffe4ff */
[----:B------:R-:W-:Y:S01]  /*8aa0*/  UMOV UR13, 0x20 ;  /* 0x00000020000d7882 */ /* 0x000fe20000000000 */
[----:B------:R-:W-:Y:S02]  /*8ab0*/  LEA R12, P1, R17, R12, 0x2 ;  /* 0x0000000c110c7211 */ /* 0x000fe400078210ff */
[----:B------:R-:W-:-:S02]  /*8ac0*/  R2UR UR6, R4 ;  /* 0x00000000040672ca */ /* 0x000fc400000e0000 */
[----:B------:R-:W-:Y:S02]  /*8ad0*/  LEA.HI.X R21, R17, R13, R21, 0x2, P1 ;  /* 0x0000000d11157211 */ /* 0x000fe400008f1415 */
[----:B------:R-:W-:Y:S02]  /*8ae0*/  R2UR UR7, R5 ;  /* 0x00000000050772ca */ /* 0x000fe400000e0000 */
[----:B------:R-:W-:Y:S01]  /*8af0*/  R2UR UR14, R12 ;  /* 0x000000000c0e72ca */ /* 0x000fe200000e0000 */
[----:B------:R-:W-:Y:S01]  /*8b00*/  UIADD3 UR16, UR10, 0x1c000, URZ ;  /* 0x0001c0000a107890 */ /* 0x000fe2000fffe03f */
[----:B------:R-:W-:Y:S01]  /*8b10*/  R2UR UR15, R21 ;  /* 0x00000000150f72ca */ /* 0x000fe200000e0000 */
[----:B------:R-:W-:Y:S01]  /*8b20*/  UIADD3 UR17, UR10, 0x30c38, URZ ;  /* 0x00030c380a117890 */ /* 0x000fe2000fffe03f */
[----:B------:R-:W-:Y:S01]  /*8b30*/  LOP3.LUT R9, R9, 0x1, RZ, 0x3c, !PT ;  /* 0x0000000109097812 */ /* 0x000fe200078e3cff */
[----:B------:R-:W-:-:S03]  /*8b40*/  UIADD3 UR10, UR10, 0x20600, URZ ;  /* 0x000206000a0a7890 */ /* 0x000fc6000fffe03f */
[----:B------:R-:W-:Y:S02]  /*8b50*/  SHF.L.U32 R4, R9, 0x1f, RZ ;  /* 0x0000001f09047819 */ /* 0x000fe400000006ff */
[----:B------:R-:W-:Y:S02]  /*8b60*/  UMOV UR11, UR17 ;  /* 0x00000011000b7c82 */ /* 0x000fe40008000000 */
[----:B------:R1:W-:Y:S03]  /*8b70*/  UTMALDG.4D [UR16], [UR6], desc[UR8] ;  /* 0x00000810060075b4 */ /* 0x0003e60008019000 */
[----:B------:R1:W-:Y:S01]  /*8b80*/  UBLKCP.S.G [UR10], [UR14], UR13 ;  /* 0x0000000a0e0073ba */ /* 0x0003e2000800020d */
[----:B------:R-:W2:Y:S02]  /*8b90*/  SYNCS.PHASECHK.TRANS64.TRYWAIT P1, [R11+URZ+0x30c20], R4 ;  /* 0x030c20040b0075a7 */ /* 0x000ea4000802017f */
[----:B-12---:R-:W-:Y:S05]  /*8ba0*/  @!P1 BRA `(.L_x_415) ;  /* 0x0000000c00f49947 */ /* 0x006fea0003800000 */
.L_x_453:
[----:B------:R-:W-:Y:S05]  /*8bb0*/  @P0 BRA `(.L_x_416) ;  /* 0x0000000000140947 */ /* 0x000fea0003800000 */
[----:B------:R-:W-:Y:S01]  /*8bc0*/  ISETP.NE.AND P1, PT, R14, RZ, PT ;  /* 0x000000ff0e00720c */ /* 0x000fe20003f25270 */
[----:B-1----:R-:W-:-:S04]  /*8bd0*/  IMAD.MOV.U32 R4, RZ, RZ, 0x4200 ;  /* 0x00004200ff047424 */ /* 0x002fc800078e00ff */
[----:B------:R2:W-:Y:S08]  /*8be0*/  SYNCS.ARRIVE.TRANS64 RZ, [R11+URZ+0x30c10], R4 ;  /* 0x030c10040bff79a7 */ /* 0x0005f0000800003f */
[----:B------:R-:W-:Y:S05]  /*8bf0*/  @!P1 BRA `(.L_x_416) ;  /* 0x0000000000049947 */ /* 0x000fea0003800000 */
[----:B------:R-:W-:Y:S01]  /*8c00*/  BPT.TRAP 0x1 ;  /* 0x000000040000795c */ /* 0x000fe20000300000 */
.L_x_416:
[----:B------:R-:W-:Y:S01]  /*8c10*/  R2UR UR6, R15 ;  /* 0x000000000f0672ca */ /* 0x000fe200000e0000 */
[----:B------:R-:W-:Y:S01]  /*8c20*/  UMOV UR22, 0x0 ;  /* 0x0000000000167882 */ /* 0x000fe20000000000 */
[----:B------:R-:W-:Y:S01]  /*8c30*/  R2UR UR17, R11 ;  /* 0x000000000b1172ca */ /* 0x000fe200000e0000 */
[----:B------:R-:W-:Y:S01]  /*8c40*/  UMOV UR23, 0x14f00000 ;  /* 0x14f0000000177882 */ /* 0x000fe20000000000 */
[----:B------:R-:W-:Y:S01]  /*8c50*/  IADD3 R18, R18, -0x2, RZ ;  /* 0xfffffffe12127810 */ /* 0x000fe20007ffe0ff */
[----:B------:R-:W-:Y:S01]  /*8c60*/  UMOV UR18, URZ ;  /* 0x0000003f00127c82 */ /* 0x000fe20008000000 */
[----:B------:R-:W-:Y:S01]  /*8c70*/  R2UR UR14, R2 ;  /* 0x00000000020e72ca */ /* 0x000fe200000e0000 */
[----:B------:R-:W-:Y:S01]  /*8c80*/  UMOV UR7, 0x20 ;  /* 0x0000002000077882 */ /* 0x000fe20000000000 */
[----:B------:R-:W-:Y:S02]  /*8c90*/  R2UR UR15, R3 ;  /* 0x00000000030f72ca */ /* 0x000fe400000e0000 */
[----:B------:R-:W-:-:S03]  /*8ca0*/  ISETP.NE.AND P1, PT, R18, RZ, PT ;  /* 0x000000ff1200720c */ /* 0x000fc60003f25270 */
        /* <DEDUP_REMOVED lines=12> */
.L_x_408:
[----:B------:R-:W-:-:S13]  /*8d70*/  ISETP.NE.AND P1, PT, R19, RZ, PT ;  /* 0x000000ff1300720c */ /* 0x000fda0003f25270 */
[----:B------:R-:W-:Y:S05]  /*8d80*/  @!P1 BRA `(.L_x_407) ;  /* 0x0000000000f09947 */ /* 0x000fea0003800000 */
[----:B------:R-:W-:-:S04]  /*8d90*/  SHF.L.U32 R12, R9, 0x1f, RZ ;  /* 0x0000001f090c7819 */ /* 0x000fc800000006ff */
[----:B------:R-:W3:Y:S02]  /*8da0*/  SYNCS.PHASECHK.TRANS64.TRYWAIT P1, [R11+URZ+0x30c40], R12 ;  /* 0x030c400c0b0075a7 */ /* 0x000ee4000802017f */
[----:B---3--:R-:W-:Y:S05]  /*8db0*/  @!P1 BRA `(.L_x_418) ;  /* 0x0000000c00889947 */ /* 0x008fea0003800000 */
.L_x_454:
[----:B------:R-:W-:Y:S05]  /*8dc0*/  @P0 BRA `(.L_x_419) ;  /* 0x0000000000140947 */ /* 0x000fea0003800000 */
[----:B------:R-:W-:Y:S01]  /*8dd0*/  ISETP.NE.AND P1, PT, R14, RZ, PT ;  /* 0x000000ff0e00720c */ /* 0x000fe20003f25270 */
[----:B-12---:R-:W-:-:S04]  /*8de0*/  IMAD.MOV.U32 R4, RZ, RZ, 0x4200 ;  /* 0x00004200ff047424 */ /* 0x006fc800078e00ff */
[----:B------:R4:W-:Y:S08]  /*8df0*/  SYNCS.ARRIVE.TRANS64 RZ, [R11+URZ+0x30c30], R4 ;  /* 0x030c30040bff79a7 */ /* 0x0009f0000800003f */
[----:B------:R-:W-:Y:S05]  /*8e00*/  @!P1 BRA `(.L_x_419) ;  /* 0x0000000000049947 */ /* 0x000fea0003800000 */
[----:B------:R-:W-:Y:S01]  /*8e10*/  BPT.TRAP 0x1 ;  /* 0x000000040000795c */ /* 0x000fe20000300000 */
.L_x_419:
[----:B-12-4-:R-:W1:Y:S01]  /*8e20*/  LDC.64 R4, c[0x0][0x728] ;  /* 0x0001ca00ff047b82 */ /* 0x016e620000000a00 */
[----:B------:R-:W-:Y:S01]  /*8e30*/  SHF.L.U32 R15, R15, 0x7, RZ ;  /* 0x000000070f0f7819 */ /* 0x000fe200000006ff */
[----:B------:R-:W-:Y:S01]  /*8e40*/  UMOV UR8, 0x0 ;  /* 0x0000000000087882 */ /* 0x000fe20000000000 */
[----:B------:R-:W-:Y:S01]  /*8e50*/  R2UR UR10, R11 ;  /* 0x000000000b0a72ca */ /* 0x000fe200000e0000 */
[----:B------:R-:W-:Y:S01]  /*8e60*/  UMOV UR9, 0x14f00000 ;  /* 0x14f0000000097882 */ /* 0x000fe20000000000 */
[C---:B------:R-:W-:Y:S01]  /*8e70*/  IADD3 R13, P1, R15.reuse, R6, RZ ;  /* 0x000000060f0d7210 */ /* 0x040fe20007f3e0ff */
[----:B------:R-:W-:Y:S01]  /*8e80*/  UMOV UR18, URZ ;  /* 0x0000003f00127c82 */ /* 0x000fe20008000000 */
[----:B------:R-:W-:Y:S01]  /*8e90*/  R2UR UR19, R15 ;  /* 0x000000000f1372ca */ /* 0x000fe200000e0000 */
[----:B------:R-:W-:-:S08]  /*8ea0*/  UMOV UR13, 0x20 ;  /* 0x00000020000d7882 */ /* 0x000fd00000000000 */
        /* <DEDUP_REMOVED lines=10> */
[----:B------:R-:W-:Y:S01]  /*8f50*/  R2UR UR6, R4 ;  /* 0x00000000040672ca */ /* 0x000fe200000e0000 */
[----:B------:R-:W-:-:S05]  /*8f60*/  IMAD.X R4, RZ, RZ, R0, P1 ;  /* 0x000000ffff047224 */ /* 0x000fca00008e0600 */
[----:B------:R-:W-:-:S13]  /*8f70*/  R2UR UR7, R4 ;  /* 0x00000000040772ca */ /* 0x000fda00000e0000 */
[----:B------:R1:W-:Y:S01]  /*8f80*/  UTMALDG.4D [UR16], [UR6], desc[UR8] ;  /* 0x00000810060075b4 */ /* 0x0003e20008019000 */
[----:B------:R1:W-:Y:S01]  /*8f90*/  UBLKCP.S.G [UR10], [UR14], UR13 ;  /* 0x0000000a0e0073ba */ /* 0x0003e2000800020d */
[----:B------:R-:W2:Y:S02]  /*8fa0*/  SYNCS.PHASECHK.TRANS64.TRYWAIT P1, [R11+URZ+0x30c28], R12 ;  /* 0x030c280c0b0075a7 */ /* 0x000ea4000802017f */
[----:B-12---:R-:W-:Y:S05]  /*8fb0*/  @!P1 BRA `(.L_x_420) ;  /* 0x0000000c001c9947 */ /* 0x006fea0003800000 */
.L_x_455:
[----:B------:R-:W-:Y:S05]  /*8fc0*/  @P0 BRA `(.L_x_421) ;  /* 0x0000000000140947 */ /* 0x000fea0003800000 */
[----:B------:R-:W-:Y:S02]  /*8fd0*/  ISETP.NE.AND P0, PT, R14, RZ, PT ;  /* 0x000000ff0e00720c */ /* 0x000fe40003f05270 */
[----:B------:R-:W-:-:S04]  /*8fe0*/  MOV R4, 0x4200 ;  /* 0x0000420000047802 */ /* 0x000fc80000000f00 */
[----:B------:R2:W-:Y:S07]  /*8ff0*/  SYNCS.ARRIVE.TRANS64 RZ, [R11+URZ+0x30c18], R4 ;  /* 0x030c18040bff79a7 */ /* 0x0005ee000800003f */
[----:B------:R-:W-:Y:S05]  /*9000*/  @!P0 BRA `(.L_x_421) ;  /* 0x0000000000048947 */ /* 0x000fea0003800000 */
[----:B------:R-:W-:Y:S01]  /*9010*/  BPT.TRAP 0x1 ;  /* 0x000000040000795c */ /* 0x000fe20000300000 */
.L_x_421:
        /* <DEDUP_REMOVED lines=19> */
.L_x_407:
[----:B------:R-:W4:Y:S01]  /*9150*/  S2R R2, SR_TID.X ;  /* 0x0000000000027919 */ /* 0x000f220000002100 */
[----:B------:R-:W-:Y:S01]  /*9160*/  IMAD R13, R20, 0x8, R11 ;  /* 0x00000008140d7824 */ /* 0x000fe200078e020b */
[----:B----4-:R-:W-:Y:S02]  /*9170*/  LOP3.LUT R3, R2, 0x7f, RZ, 0xc0, !PT ;  /* 0x0000007f02037812 */ /* 0x010fe400078ec0ff */
[----:B------:R-:W-:Y:S02]  /*9180*/  SHF.L.U32 R2, R9, 0x1f, RZ ;  /* 0x0000001f09027819 */ /* 0x000fe400000006ff */
[----:B------:R-:W-:Y:S02]  /*9190*/  ISETP.NE.AND P1, PT, R3, RZ, PT ;  /* 0x000000ff0300720c */ /* 0x000fe40003f25270 */
[----:B------:R-:W4:Y:S02]  /*91a0*/  SYNCS.PHASECHK.TRANS64.TRYWAIT P0, [R13+URZ+0x30c40], R2 ;  /* 0x030c40020d0075a7 */ /* 0x000f24000800017f */
[----:B----4-:R-:W-:Y:S09]  /*91b0*/  @!P0 BRA `(.L_x_422) ;  /* 0x0000000800b08947 */ /* 0x010ff20003800000 */
.L_x_456:
[----:B------:R-:W-:Y:S05]  /*91c0*/  @P1 BRA `(.L_x_423) ;  /* 0x0000000000181947 */ /* 0x000fea0003800000 */
[----:B------:R-:W5:Y:S01]  /*91d0*/  S2R R3, SR_TID.X ;  /* 0x0000000000037919 */ /* 0x000f620000002100 */
[----:B----4-:R-:W-:-:S04]  /*91e0*/  MOV R2, 0x4200 ;  /* 0x0000420000027802 */ /* 0x010fc80000000f00 */
[----:B------:R4:W-:Y:S01]  /*91f0*/  SYNCS.ARRIVE.TRANS64 RZ, [R13+URZ+0x30c30], R2 ;  /* 0x030c30020dff79a7 */ /* 0x0009e2000800003f */
[----:B-----5:R-:W-:-:S13]  /*9200*/  LOP3.LUT P0, RZ, R3, 0x1f, RZ, 0xc0, !PT ;  /* 0x0000001f03ff7812 */ /* 0x020fda000780c0ff */
[----:B----4-:R-:W-:Y:S05]  /*9210*/  @!P0 BRA `(.L_x_423) ;  /* 0x0000000000048947 */ /* 0x010fea0003800000 */
[----:B--2---:R-:W-:Y:S01]  /*9220*/  BPT.TRAP 0x1 ;  /* 0x000000040000795c */ /* 0x004fe20000300000 */
.L_x_423:
        /* <DEDUP_REMOVED lines=33> */
.L_x_404:
[----:B------:R-:W-:Y:S05]  /*9440*/  BSYNC B0 ;  /* 0x0000000000007941 */ /* 0x000fea0003800000 */
.L_x_403:
[----:B------:R-:W-:-:S03]  /*9450*/  UMOV UR6, 0xffffffff ;  /* 0xffffffff00067882 */ /* 0x000fc60000000000 */
[----:B------:R-:W-:Y:S05]  /*9460*/  BRA.DIV UR6, `(.L_x_424) ;  /* 0x0000000a06187947 */ /* 0x000fea000b800000 */
[----:B------:R-:W-:-:S13]  /*9470*/  ELECT P0, URZ, PT ;  /* 0x00000000003f782f */ /* 0x000fda0003800000 */
.L_x_459:
[----:B------:R-:W-:Y:S05]  /*9480*/  @!P0 BRA `(.L_x_330) ;  /* 0x0000000000808947 */ /* 0x000fea0003800000 */
[----:B------:R-:W-:-:S04]  /*9490*/  LOP3.LUT R16, R16, 0x2, RZ, 0xfc, !PT ;  /* 0x0000000210107812 */ /* 0x000fc800078efcff */
[----:B------:R-:W-:-:S13]  /*94a0*/  ISETP.NE.AND P0, PT, R16, 0x3, PT ;  /* 0x000000031000780c */ /* 0x000fda0003f05270 */
[----:B------:R-:W-:Y:S05]  /*94b0*/  @!P0 BRA `(.L_x_425) ;  /* 0x0000000000048947 */ /* 0x000fea0003800000 */
[----:B------:R-:W-:Y:S01]  /*94c0*/  BPT.TRAP 0x1 ;  /* 0x000000040000795c */ /* 0x000fe20000300000 */
.L_x_425:
        /* <DEDUP_REMOVED lines=15> */
.L_x_460:
[----:B------:R-:W2:Y:S02]  /*95c0*/  SYNCS.PHASECHK.TRANS64.TRYWAIT P1, [R3+URZ], R2 ;  /* 0x00000002030075a7 */ /* 0x000ea4000802017f */
[----:B--2---:R-:W-:Y:S05]  /*95d0*/  @!P1 BRA `(.L_x_427) ;  /* 0x0000000400f49947 */ /* 0x004fea0003800000 */
.L_x_461:
[----:B------:R-:W-:Y:S05]  /*95e0*/  @!P0 BRA `(.L_x_428) ;  /* 0x0000000000048947 */ /* 0x000fea0003800000 */
[----:B------:R-:W-:Y:S01]  /*95f0*/  BPT.TRAP 0x1 ;  /* 0x000000040000795c */ /* 0x000fe20000300000 */
.L_x_428:
[----:B--2---:R-:W-:-:S05]  /*9600*/  VIADD R3, R7, 0x30c40 ;  /* 0x00030c4007037836 */ /* 0x004fca0000000000 */
[----:B------:R-:W-:-:S04]  /*9610*/  LEA R0, R0, R3, 0x3 ;  /* 0x0000000300007211 */ /* 0x000fc800078e18ff */
[----:B------:R-:W2:Y:S02]  /*9620*/  SYNCS.PHASECHK.TRANS64.TRYWAIT P0, [R0+URZ], R5 ;  /* 0x00000005000075a7 */ /* 0x000ea4000800017f */
[----:B--2---:R-:W-:Y:S05]  /*9630*/  @!P0 BRA `(.L_x_429) ;  /* 0x0000000400f08947 */ /* 0x004fea0003800000 */
.L_x_462:
[----:B------:R-:W-:-:S07]  /*9640*/  IMAD R3, R4, 0x8, R3 ;  /* 0x0000000804037824 */ /* 0x000fce00078e0203 */
.L_x_430:
[----:B---3--:R3:W4:Y:S02]  /*9650*/  SYNCS.PHASECHK.TRANS64.TRYWAIT P0, [R3+URZ], R2 ;  /* 0x00000002030075a7 */ /* 0x008724000800017f */
[----:B----4-:R-:W-:Y:S05]  /*9660*/  @!P0 NANOSLEEP.SYNCS 0x989680 ;  /* 0x009896800000895d */ /* 0x010fea0003900000 */
[----:B------:R-:W4:Y:S02]  /*9670*/  @!P0 SYNCS.PHASECHK.TRANS64 P0, [R3+URZ], R2 ;  /* 0x00000002030085a7 */ /* 0x000f24000800007f */
[----:B----4-:R-:W-:Y:S05]  /*9680*/  @!P0 BRA `(.L_x_430) ;  /* 0xfffffffc00f08947 */ /* 0x010fea000383ffff */
.L_x_330:
[----:B------:R-:W-:Y:S05]  /*9690*/  BSYNC B6 ;  /* 0x0000000000067941 */ /* 0x000fea0003800000 */
.L_x_327:
[----:B------:R-:W-:Y:S05]  /*96a0*/  EXIT ;  /* 0x000000000000794d */ /* 0x000fea0003800000 */
.L_x_335:
[----:B------:R-:W-:Y:S01]  /*96b0*/  MOV R12, RZ ;  /* 0x000000ff000c7202 */ /* 0x000fe20000000f00 */
[----:B------:R-:W-:Y:S01]  /*96c0*/  IMAD.MOV.U32 R11, RZ, RZ, 0x1f ;  /* 0x0000001fff0b7424 */ /* 0x000fe200078e00ff */
[----:B------:R-:W-:-:S07]  /*96d0*/  MOV R15, 0xffffffff ;  /* 0xffffffff000f7802 */ /* 0x000fce0000000f00 */
[----:B------:R-:W-:Y:S05]  /*96e0*/  WARPSYNC.COLLECTIVE R15, `(.L_x_431) ;  /* 0x000000000f087348 */ /* 0x000fea0003c00000 */
[----:B------:R1:W2:Y:S02]  /*96f0*/  SHFL.IDX P6, R14, R13, R12, R11 ;  /* 0x0000000c0d0e7389 */ /* 0x0002a400000c000b */
[----:B-12---:R-:W-:Y:S01]  /*9700*/  ENDCOLLECTIVE ;  /* 0x000000000000791b */ /* 0x006fe20003800000 */
.L_x_431:
[----:B------:R-:W-:Y:S05]  /*9710*/  BRA `(.L_x_432) ;  /* 0xffffff74000c7947 */ /* 0x000fea000383ffff */
.L_x_337:
[----:B--2---:R2:W3:Y:S02]  /*9720*/  SYNCS.PHASECHK.TRANS64.TRYWAIT P0, [R2+URZ+0x30c00], R7 ;  /* 0x030c0007020075a7 */ /* 0x0044e4000800017f */
[----:B---3--:R-:W-:Y:S05]  /*9730*/  @!P0 NANOSLEEP.SYNCS 0x989680 ;  /* 0x009896800000895d */ /* 0x008fea0003900000 */
[----:B------:R-:W3:Y:S02]  /*9740*/  @!P0 SYNCS.PHASECHK.TRANS64 P0, [R2+URZ+0x30c00], R7 ;  /* 0x030c0007020085a7 */ /* 0x000ee4000800007f */
[----:B---3--:R-:W-:Y:S05]  /*9750*/  @!P0 BRA `(.L_x_337) ;  /* 0xfffffffc00f08947 */ /* 0x008fea000383ffff */
[----:B------:R-:W-:Y:S05]  /*9760*/  BRA `(.L_x_336) ;  /* 0xffffff74001c7947 */ /* 0x000fea000383ffff */
.L_x_342:
[----:B-1----:R1:W3:Y:S02]  /*9770*/  SYNCS.PHASECHK.TRANS64.TRYWAIT P1, [R21+URZ+0x30c10], R20 ;  /* 0x030c1014150075a7 */ /* 0x0022e4000802017f */
[----:B---3--:R-:W-:Y:S05]  /*9780*/  @!P1 NANOSLEEP.SYNCS 0x989680 ;  /* 0x009896800000995d */ /* 0x008fea0003900000 */
[----:B------:R-:W3:Y:S02]  /*9790*/  @!P1 SYNCS.PHASECHK.TRANS64 P1, [R21+URZ+0x30c10], R20 ;  /* 0x030c1014150095a7 */ /* 0x000ee4000802007f */
[----:B---3--:R-:W-:Y:S05]  /*97a0*/  @!P1 BRA `(.L_x_342) ;  /* 0xfffffffc00f09947 */ /* 0x008fea000383ffff */
[----:B------:R-:W-:Y:S05]  /*97b0*/  BRA `(.L_x_341) ;  /* 0xffffff7c00e07947 */ /* 0x000fea000383ffff */
.L_x_346:
[----:B------:R1:W1:Y:S02]  /*97c0*/  SYNCS.PHASECHK.TRANS64.TRYWAIT P1, [R21+URZ+0x30c30], R20 ;  /* 0x030c3014150075a7 */ /* 0x000264000802017f */
[----:B-1----:R-:W-:Y:S05]  /*97d0*/  @!P1 NANOSLEEP.SYNCS 0x989680 ;  /* 0x009896800000995d */ /* 0x002fea0003900000 */
[----:B------:R-:W1:Y:S02]  /*97e0*/  @!P1 SYNCS.PHASECHK.TRANS64 P1, [R21+URZ+0x30c30], R20 ;  /* 0x030c3014150095a7 */ /* 0x000e64000802007f */
[----:B-1----:R-:W-:Y:S05]  /*97f0*/  @!P1 BRA `(.L_x_346) ;  /* 0xfffffffc00f09947 */ /* 0x002fea000383ffff */
[----:B------:R-:W-:Y:S05]  /*9800*/  BRA `(.L_x_345) ;  /* 0xffffff8000e47947 */ /* 0x000fea000383ffff */
.L_x_353:
[----:B------:R-:W-:Y:S01]  /*9810*/  BSSY B0, `(.L_x_433) ;  /* 0x0000005000007945 */ /* 0x000fe20003800000 */
[----:B------:R-:W-:-:S07]  /*9820*/  IMAD.MOV.U32 R15, RZ, RZ, -0x1 ;  /* 0xffffffffff0f7424 */ /* 0x000fce00078e00ff */
[----:B---3--:R-:W-:Y:S05]  /*9830*/  WARPSYNC.COLLECTIVE R15, `(.L_x_434) ;  /* 0x000000000f087348 */ /* 0x008fea0003c00000 */
[----:B------:R-:W-:Y:S01]  /*9840*/  NOP ;  /* 0x0000000000007918 */ /* 0x000fe20000000000 */
[----:B---3--:R-:W-:Y:S01]  /*9850*/  ENDCOLLECTIVE ;  /* 0x000000000000791b */ /* 0x008fe20003800000 */
.L_x_434:
[----:B------:R-:W-:Y:S05]  /*9860*/  BSYNC B0 ;  /* 0x0000000000007941 */ /* 0x000fea0003800000 */
.L_x_433:
[----:B------:R-:W-:Y:S05]  /*9870*/  BRA `(.L_x_435) ;  /* 0xffffffc800dc7947 */ /* 0x000fea000383ffff */
.L_x_362:
[----:B------:R-:W-:Y:S01]  /*9880*/  BSSY B0, `(.L_x_436) ;  /* 0x0000005000007945 */ /* 0x000fe20003800000 */
[----:B------:R-:W-:-:S07]  /*9890*/  MOV R15, 0xffffffff ;  /* 0xffffffff000f7802 */ /* 0x000fce0000000f00 */
[----:B-123--:R-:W-:Y:S05]  /*98a0*/  WARPSYNC.COLLECTIVE R15, `(.L_x_437) ;  /* 0x000000000f087348 */ /* 0x00efea0003c00000 */
[----:B------:R-:W-:Y:S01]  /*98b0*/  NOP ;  /* 0x0000000000007918 */ /* 0x000fe20000000000 */
[----:B-123--:R-:W-:Y:S01]  /*98c0*/  ENDCOLLECTIVE ;  /* 0x000000000000791b */ /* 0x00efe20003800000 */
.L_x_437:
[----:B------:R-:W-:Y:S05]  /*98d0*/  BSYNC B0 ;  /* 0x0000000000007941 */ /* 0x000fea0003800000 */
.L_x_436:
[----:B------:R-:W-:Y:S05]  /*98e0*/  BRA `(.L_x_438) ;  /* 0xffffffcc00bc7947 */ /* 0x000fea000383ffff */
.L_x_371:
[----:B------:R-:W-:Y:S01]  /*98f0*/  BSSY B0, `(.L_x_439) ;  /* 0x0000005000007945 */ /* 0x000fe20003800000 */
[----:B------:R-:W-:-:S07]  /*9900*/  IMAD.MOV.U32 R15, RZ, RZ, -0x1 ;  /* 0xffffffffff0f7424 */ /* 0x000fce00078e00ff */
[----:B------:R-:W-:Y:S05]  /*9910*/  WARPSYNC.COLLECTIVE R15, `(.L_x_440) ;  /* 0x000000000f087348 */ /* 0x000fea0003c00000 */
[----:B------:R-:W-:Y:S01]  /*9920*/  NOP ;  /* 0x0000000000007918 */ /* 0x000fe20000000000 */
[----:B------:R-:W-:Y:S01]  /*9930*/  ENDCOLLECTIVE ;  /* 0x000000000000791b */ /* 0x000fe20003800000 */
.L_x_440:
[----:B------:R-:W-:Y:S05]  /*9940*/  BSYNC B0 ;  /* 0x0000000000007941 */ /* 0x000fea0003800000 */
.L_x_439:
[----:B------:R-:W-:Y:S05]  /*9950*/  BRA `(.L_x_441) ;  /* 0xffffffd400907947 */ /* 0x000fea000383ffff */
.L_x_383:
[----:B------:R-:W-:Y:S01]  /*9960*/  BSSY B0, `(.L_x_442) ;  /* 0x0000005000007945 */ /* 0x000fe20003800000 */
[----:B------:R-:W-:-:S07]  /*9970*/  MOV R15, 0xffffffff ;  /* 0xffffffff000f7802 */ /* 0x000fce0000000f00 */
[----:B------:R-:W-:Y:S05]  /*9980*/  WARPSYNC.COLLECTIVE R15, `(.L_x_443) ;  /* 0x000000000f087348 */ /* 0x000fea0003c00000 */
[----:B------:R-:W-:Y:S01]  /*9990*/  NOP ;  /* 0x0000000000007918 */ /* 0x000fe20000000000 */
[----:B------:R-:W-:Y:S01]  /*99a0*/  ENDCOLLECTIVE ;  /* 0x000000000000791b */ /* 0x000fe20003800000 */
.L_x_443:
[----:B------:R-:W-:Y:S05]  /*99b0*/  BSYNC B0 ;  /* 0x0000000000007941 */ /* 0x000fea0003800000 */
.L_x_442:
[----:B------:R-:W-:Y:S05]  /*99c0*/  BRA `(.L_x_444) ;  /* 0xffffffd800a87947 */ /* 0x000fea000383ffff */
.L_x_396:
[----:B------:R-:W-:Y:S01]  /*99d0*/  BSSY B0, `(.L_x_445) ;  /* 0x0000005000007945 */ /* 0x000fe20003800000 */
[----:B------:R-:W-:-:S07]  /*99e0*/  IMAD.MOV.U32 R15, RZ, RZ, -0x1 ;  /* 0xffffffffff0f7424 */ /* 0x000fce00078e00ff */
[----:B------:R-:W-:Y:S05]  /*99f0*/  WARPSYNC.COLLECTIVE R15, `(.L_x_446) ;  /* 0x000000000f087348 */ /* 0x000fea0003c00000 */
[----:B------:R-:W-:Y:S01]  /*9a00*/  NOP ;  /* 0x0000000000007918 */ /* 0x000fe20000000000 */
[----:B------:R-:W-:Y:S01]  /*9a10*/  ENDCOLLECTIVE ;  /* 0x000000000000791b */ /* 0x000fe20003800000 */
.L_x_446:
[----:B------:R-:W-:Y:S05]  /*9a20*/  BSYNC B0 ;  /* 0x0000000000007941 */ /* 0x000fea0003800000 */
.L_x_445:
[----:B------:R-:W-:Y:S05]  /*9a30*/  BRA `(.L_x_447) ;  /* 0xffffffdc00c47947 */ /* 0x000fea000383ffff */
.L_x_405:
[----:B-1----:R1:W2:Y:S02]  /*9a40*/  SYNCS.PHASECHK.TRANS64.TRYWAIT P1, [R11+URZ+0x30c20], R0 ;  /* 0x030c20000b0075a7 */ /* 0x0022a4000802017f */
[----:B--2---:R-:W-:Y:S05]  /*9a50*/  @!P1 NANOSLEEP.SYNCS 0x989680 ;  /* 0x009896800000995d */ /* 0x004fea0003900000 */
[----:B------:R-:W2:Y:S02]  /*9a60*/  @!P1 SYNCS.PHASECHK.TRANS64 P1, [R11+URZ+0x30c20], R0 ;  /* 0x030c20000b0095a7 */ /* 0x000ea4000802007f */
[----:B--2---:R-:W-:Y:S05]  /*9a70*/  @!P1 BRA `(.L_x_405) ;  /* 0xfffffffc00f09947 */ /* 0x004fea000383ffff */
[----:B------:R-:W-:Y:S05]  /*9a80*/  BRA `(.L_x_448) ;  /* 0xffffffe4009c7947 */ /* 0x000fea000383ffff */
.L_x_409:
[----:B-1----:R1:W2:Y:S02]  /*9a90*/  SYNCS.PHASECHK.TRANS64.TRYWAIT P1, [R11+URZ+0x30c40], R21 ;  /* 0x030c40150b0075a7 */ /* 0x0022a4000802017f */
[----:B--2---:R-:W-:Y:S05]  /*9aa0*/  @!P1 NANOSLEEP.SYNCS 0x989680 ;  /* 0x009896800000995d */ /* 0x004fea0003900000 */
[----:B------:R-:W2:Y:S02]  /*9ab0*/  @!P1 SYNCS.PHASECHK.TRANS64 P1, [R11+URZ+0x30c40], R21 ;  /* 0x030c40150b0095a7 */ /* 0x000ea4000802007f */
[----:B--2---:R-:W-:Y:S05]  /*9ac0*/  @!P1 BRA `(.L_x_409) ;  /* 0xfffffffc00f09947 */ /* 0x004fea000383ffff */
[----:B------:R-:W-:Y:S05]  /*9ad0*/  BRA `(.L_x_449) ;  /* 0xffffffe800bc7947 */ /* 0x000fea000383ffff */
.L_x_411:
[----:B--2---:R2:W3:Y:S02]  /*9ae0*/  SYNCS.PHASECHK.TRANS64.TRYWAIT P1, [R11+URZ+0x30c28], R21 ;  /* 0x030c28150b0075a7 */ /* 0x0044e4000802017f */
[----:B---3--:R-:W-:Y:S05]  /*9af0*/  @!P1 NANOSLEEP.SYNCS 0x989680 ;  /* 0x009896800000995d */ /* 0x008fea0003900000 */
[----:B------:R-:W3:Y:S02]  /*9b00*/  @!P1 SYNCS.PHASECHK.TRANS64 P1, [R11+URZ+0x30c28], R21 ;  /* 0x030c28150b0095a7 */ /* 0x000ee4000802007f */
[----:B---3--:R-:W-:Y:S05]  /*9b10*/  @!P1 BRA `(.L_x_411) ;  /* 0xfffffffc00f09947 */ /* 0x008fea000383ffff */
[----:B------:R-:W-:Y:S05]  /*9b20*/  BRA `(.L_x_450) ;  /* 0xffffffec00347947 */ /* 0x000fea000383ffff */
.L_x_413:
[----:B---3--:R3:W4:Y:S02]  /*9b30*/  SYNCS.PHASECHK.TRANS64.TRYWAIT P1, [R11+URZ+0x30c48], R21 ;  /* 0x030c48150b0075a7 */ /* 0x008724000802017f */
[----:B----4-:R-:W-:Y:S05]  /*9b40*/  @!P1 NANOSLEEP.SYNCS 0x989680 ;  /* 0x009896800000995d */ /* 0x010fea0003900000 */
[----:B------:R-:W4:Y:S02]  /*9b50*/  @!P1 SYNCS.PHASECHK.TRANS64 P1, [R11+URZ+0x30c48], R21 ;  /* 0x030c48150b0095a7 */ /* 0x000f24000802007f */
[----:B----4-:R-:W-:Y:S05]  /*9b60*/  @!P1 BRA `(.L_x_413) ;  /* 0xfffffffc00f09947 */ /* 0x010fea000383ffff */
[----:B------:R-:W-:Y:S05]  /*9b70*/  BRA `(.L_x_451) ;  /* 0xffffffec00887947 */ /* 0x000fea000383ffff */
.L_x_415:
[----:B------:R-:W-:-:S07]  /*9b80*/  SHF.L.U32 R4, R9, 0x1f, RZ ;  /* 0x0000001f09047819 */ /* 0x000fce00000006ff */
.L_x_452:
[----:B-1----:R1:W2:Y:S02]  /*9b90*/  SYNCS.PHASECHK.TRANS64.TRYWAIT P1, [R11+URZ+0x30c20], R4 ;  /* 0x030c20040b0075a7 */ /* 0x0022a4000802017f */
[----:B--2---:R-:W-:Y:S05]  /*9ba0*/  @!P1 NANOSLEEP.SYNCS 0x989680 ;  /* 0x009896800000995d */ /* 0x004fea0003900000 */
[----:B------:R-:W2:Y:S02]  /*9bb0*/  @!P1 SYNCS.PHASECHK.TRANS64 P1, [R11+URZ+0x30c20], R4 ;  /* 0x030c20040b0095a7 */ /* 0x000ea4000802007f */
[----:B--2---:R-:W-:Y:S05]  /*9bc0*/  @!P1 BRA `(.L_x_452) ;  /* 0xfffffffc00f09947 */ /* 0x004fea000383ffff */
[----:B------:R-:W-:Y:S05]  /*9bd0*/  BRA `(.L_x_453) ;  /* 0xffffffec00f47947 */ /* 0x000fea000383ffff */
.L_x_418:
[----:B---3--:R3:W4:Y:S02]  /*9be0*/  SYNCS.PHASECHK.TRANS64.TRYWAIT P1, [R11+URZ+0x30c40], R12 ;  /* 0x030c400c0b0075a7 */ /* 0x008724000802017f */
[----:B----4-:R-:W-:Y:S05]  /*9bf0*/  @!P1 NANOSLEEP.SYNCS 0x989680 ;  /* 0x009896800000995d */ /* 0x010fea0003900000 */
[----:B------:R-:W4:Y:S02]  /*9c00*/  @!P1 SYNCS.PHASECHK.TRANS64 P1, [R11+URZ+0x30c40], R12 ;  /* 0x030c400c0b0095a7 */ /* 0x000f24000802007f */
[----:B----4-:R-:W-:Y:S05]  /*9c10*/  @!P1 BRA `(.L_x_418) ;  /* 0xfffffffc00f09947 */ /* 0x010fea000383ffff */
[----:B------:R-:W-:Y:S05]  /*9c20*/  BRA `(.L_x_454) ;  /* 0xfffffff000647947 */ /* 0x000fea000383ffff */
.L_x_420:
[----:B-1----:R1:W2:Y:S02]  /*9c30*/  SYNCS.PHASECHK.TRANS64.TRYWAIT P1, [R11+URZ+0x30c28], R12 ;  /* 0x030c280c0b0075a7 */ /* 0x0022a4000802017f */
[----:B--2---:R-:W-:Y:S05]  /*9c40*/  @!P1 NANOSLEEP.SYNCS 0x989680 ;  /* 0x009896800000995d */ /* 0x004fea0003900000 */
[----:B------:R-:W2:Y:S02]  /*9c50*/  @!P1 SYNCS.PHASECHK.TRANS64 P1, [R11+URZ+0x30c28], R12 ;  /* 0x030c280c0b0095a7 */ /* 0x000ea4000802007f */
[----:B--2---:R-:W-:Y:S05]  /*9c60*/  @!P1 BRA `(.L_x_420) ;  /* 0xfffffffc00f09947 */ /* 0x004fea000383ffff */
[----:B------:R-:W-:Y:S05]  /*9c70*/  BRA `(.L_x_455) ;  /* 0xfffffff000d07947 */ /* 0x000fea000383ffff */
.L_x_422:
[----:B----4-:R4:W1:Y:S02]  /*9c80*/  SYNCS.PHASECHK.TRANS64.TRYWAIT P0, [R13+URZ+0x30c40], R2 ;  /* 0x030c40020d0075a7 */ /* 0x010864000800017f */
[----:B-1----:R-:W-:Y:S05]  /*9c90*/  @!P0 NANOSLEEP.SYNCS 0x989680 ;  /* 0x009896800000895d */ /* 0x002fea0003900000 */
[----:B------:R-:W1:Y:S02]  /*9ca0*/  @!P0 SYNCS.PHASECHK.TRANS64 P0, [R13+URZ+0x30c40], R2 ;  /* 0x030c40020d0085a7 */ /* 0x000e64000800007f */
[----:B-1----:R-:W-:Y:S05]  /*9cb0*/  @!P0 BRA `(.L_x_422) ;  /* 0xfffffffc00f08947 */ /* 0x002fea000383ffff */
[----:B------:R-:W-:Y:S05]  /*9cc0*/  BRA `(.L_x_456) ;  /* 0xfffffff4003c7947 */ /* 0x000fea000383ffff */
.L_x_424:
[----:B------:R-:W-:Y:S01]  /*9cd0*/  BSSY B0, `(.L_x_457) ;  /* 0x0000006000007945 */ /* 0x000fe20003800000 */
[----:B------:R-:W-:-:S07]  /*9ce0*/  MOV R15, 0xffffffff ;  /* 0xffffffff000f7802 */ /* 0x000fce0000000f00 */
[----:B------:R-:W-:Y:S05]  /*9cf0*/  WARPSYNC.COLLECTIVE R15, `(.L_x_458) ;  /* 0x000000000f0c7348 */ /* 0x000fea0003c00000 */
[----:B------:R-:W-:Y:S02]  /*9d00*/  ELECT P6, UR62, PT ;  /* 0x00000000003e782f */ /* 0x000fe400038c0000 */
[----:B------:R-:W-:Y:S01]  /*9d10*/  MOV R14, UR62 ;  /* 0x0000003e000e7c02 */ /* 0x000fe20008000f00 */
[----:B------:R-:W-:Y:S10]  /*9d20*/  ENDCOLLECTIVE ;  /* 0x000000000000791b */ /* 0x000ff40003800000 */
.L_x_458:
[----:B------:R-:W-:Y:S05]  /*9d30*/  BSYNC B0 ;  /* 0x0000000000007941 */ /* 0x000fea0003800000 */
.L_x_457:
[----:B------:R-:W-:Y:S01]  /*9d40*/  PLOP3.LUT P0, PT, P6, PT, PT, 0x80, 0x0 ;  /* 0x000000000000781c */ /* 0x000fe2000370f070 */
[----:B------:R-:W-:-:S12]  /*9d50*/  BRA `(.L_x_459) ;  /* 0xfffffff400c87947 */ /* 0x000fd8000383ffff */
.L_x_426:
[----:B-1----:R1:W2:Y:S02]  /*9d60*/  SYNCS.PHASECHK.TRANS64.TRYWAIT P1, [R6+URZ], R5 ;  /* 0x00000005060075a7 */ /* 0x0022a4000802017f */
[----:B--2---:R-:W-:Y:S05]  /*9d70*/  @!P1 NANOSLEEP.SYNCS 0x989680 ;  /* 0x009896800000995d */ /* 0x004fea0003900000 */
[----:B------:R-:W2:Y:S02]  /*9d80*/  @!P1 SYNCS.PHASECHK.TRANS64 P1, [R6+URZ], R5 ;  /* 0x00000005060095a7 */ /* 0x000ea4000802007f */
[----:B--2---:R-:W-:Y:S05]  /*9d90*/  @!P1 BRA `(.L_x_426) ;  /* 0xfffffffc00f09947 */ /* 0x004fea000383ffff */
[----:B------:R-:W-:Y:S05]  /*9da0*/  BRA `(.L_x_460) ;  /* 0xfffffff800047947 */ /* 0x000fea000383ffff */
.L_x_427:
[----:B--2---:R2:W3:Y:S02]  /*9db0*/  SYNCS.PHASECHK.TRANS64.TRYWAIT P1, [R3+URZ], R2 ;  /* 0x00000002030075a7 */ /* 0x0044e4000802017f */
[----:B---3--:R-:W-:Y:S05]  /*9dc0*/  @!P1 NANOSLEEP.SYNCS 0x989680 ;  /* 0x009896800000995d */ /* 0x008fea0003900000 */
[----:B------:R-:W3:Y:S02]  /*9dd0*/  @!P1 SYNCS.PHASECHK.TRANS64 P1, [R3+URZ], R2 ;  /* 0x00000002030095a7 */ /* 0x000ee4000802007f */
[----:B---3--:R-:W-:Y:S05]  /*9de0*/  @!P1 BRA `(.L_x_427) ;  /* 0xfffffffc00f09947 */ /* 0x008fea000383ffff */
[----:B------:R-:W-:Y:S05]  /*9df0*/  BRA `(.L_x_461) ;  /* 0xfffffff400f87947 */ /* 0x000fea000383ffff */
.L_x_429:
[----:B--2---:R2:W3:Y:S02]  /*9e00*/  SYNCS.PHASECHK.TRANS64.TRYWAIT P0, [R0+URZ], R5 ;  /* 0x00000005000075a7 */ /* 0x0044e4000800017f */
[----:B---3--:R-:W-:Y:S05]  /*9e10*/  @!P0 NANOSLEEP.SYNCS 0x989680 ;  /* 0x009896800000895d */ /* 0x008fea0003900000 */
[----:B------:R-:W3:Y:S02]  /*9e20*/  @!P0 SYNCS.PHASECHK.TRANS64 P0, [R0+URZ], R5 ;  /* 0x00000005000085a7 */ /* 0x000ee4000800007f */
[----:B---3--:R-:W-:Y:S05]  /*9e30*/  @!P0 BRA `(.L_x_429) ;  /* 0xfffffffc00f08947 */ /* 0x008fea000383ffff */
[----:B------:R-:W-:Y:S05]  /*9e40*/  BRA `(.L_x_462) ;  /* 0xfffffff400fc7947 */ /* 0x000fea000383ffff */
.L_x_463:
        /* <DEDUP_REMOVED lines=11> */
.L_x_7377:


//--------------------- .text._ZN7cutlass13device_kernelIN5flash11enable_sm90INS1_16FlashAttnBwdSm90INS1_25CollectiveMainloopBwdSm90ILi2ELi2ELi2EN4cute5tupleIJNS5_1CILi1EEES8_S8_EEENS6_IJNS7_ILi128EEESA_NS7_ILi64EEEEEENS_6half_tEfNS_4arch4Sm90ELb0ELb0ELb1ELb1ELb0ELb1ELb0ELb0ELi2ELi1ELi2ELi2ELb0EEENS1_21CollectiveEpilogueBwdISC_SD_SF_Li256ELb1ELb0ELi1EEENS1_19SingleTileSchedulerILb1ELb0ELb0ELi128EEEEEEEEEvNT_6ParamsE --------------------------
	.section	.text._ZN7cutlass13device_kernelIN5flash11enable_sm90INS1_16FlashAttnBwdSm90INS1_25CollectiveMainloopBwdSm90ILi2ELi2ELi2EN4cute5tupleIJNS5_1CILi1EEES8_S8_EEENS6_IJNS7_ILi128EEESA_NS7_ILi64EEEEEENS_6half_tEfNS_4arch4Sm90ELb0ELb0ELb1ELb1ELb0ELb1ELb0ELb0ELi2ELi1ELi2ELi2ELb0EEENS1_21CollectiveEpilogueBwdISC_SD_SF_Li256ELb1ELb0ELi1EEENS1_19SingleTileSchedulerILb1ELb0ELb0ELi128EEEEEEEEEvNT_6ParamsE,"ax",@progbits
	.align	128
.text._ZN7cutlass13device_kernelIN5flash11enable_sm90INS1_16FlashAttnBwdSm90INS1_25CollectiveMainloopBwdSm90ILi2ELi2ELi2EN4cute5tupleIJNS5_1CILi1EEES8_S8_EEENS6_IJNS7_ILi128EEESA_NS7_ILi64EEEEEENS_6half_tEfNS_4arch4Sm90ELb0ELb0ELb1ELb1ELb0ELb1ELb0ELb0ELi2ELi1ELi2ELi2ELb0EEENS1_21CollectiveEpilogueBwdISC_SD_SF_Li256ELb1ELb0ELi1EEENS1_19SingleTileSchedulerILb1ELb0ELb0ELi128EEEEEEEEEvNT_6ParamsE:
        .type           _ZN7cutlass13device_kernelIN5flash11enable_sm90INS1_16FlashAttnBwdSm90INS1_25CollectiveMainloopBwdSm90ILi2ELi2ELi2EN4cute5tupleIJNS5_1CILi1EEES8_S8_EEENS6_IJNS7_ILi128EEESA_NS7_ILi64EEEEEENS_6half_tEfNS_4arch4Sm90ELb0ELb0ELb1ELb1ELb0ELb1ELb0ELb0ELi2ELi1ELi2ELi2ELb0EEENS1_21CollectiveEpilogueBwdISC_SD_SF_Li256ELb1ELb0ELi1EEENS1_19SingleTileSchedulerILb1ELb0ELb0ELi128EEEEEEEEEvNT_6ParamsE,@function
        .size           _ZN7cutlass13device_kernelIN5flash11enable_sm90INS1_16FlashAttnBwdSm90INS1_25CollectiveMainloopBwdSm90ILi2ELi2ELi2EN4cute5tupleIJNS5_1CILi1EEES8_S8_EEENS6_IJNS7_ILi128EEESA_NS7_ILi64EEEEEENS_6half_tEfNS_4arch4Sm90ELb0ELb0ELb1ELb1ELb0ELb1ELb0ELb0ELi2ELi1ELi2ELi2ELb0EEENS1_21CollectiveEpilogueBwdISC_SD_SF_Li256ELb1ELb0ELi1EEENS1_19SingleTileSchedulerILb1ELb0ELb0ELi128EEEEEEEEEvNT_6ParamsE,(.L_x_7378 - _ZN7cutlass13device_kernelIN5flash11enable_sm90INS1_16FlashAttnBwdSm90INS1_25CollectiveMainloopBwdSm90ILi2ELi2ELi2EN4cute5tupleIJNS5_1CILi1EEES8_S8_EEENS6_IJNS7_ILi128EEESA_NS7_ILi64EEEEEENS_6half_tEfNS_4arch4Sm90ELb0ELb0ELb1ELb1ELb0ELb1ELb0ELb0ELi2ELi1ELi2ELi2ELb0EEENS1_21CollectiveEpilogueBwdISC_SD_SF_Li256ELb1ELb0ELi1EEENS1_19SingleTileSchedulerILb1ELb0ELb0ELi128EEEEEEEEEvNT_6ParamsE)
        .other          _ZN7cutlass13device_kernelIN5flash11enable_sm90INS1_16FlashAttnBwdSm90INS1_25CollectiveMainloopBwdSm90ILi2ELi2ELi2EN4cute5tupleIJNS5_1CILi1EEES8_S8_EEENS6_IJNS7_ILi128EEESA_NS7_ILi64EEEEEENS_6half_tEfNS_4arch4Sm90ELb0ELb0ELb1ELb1ELb0ELb1ELb0ELb0ELi2ELi1ELi2ELi2ELb0EEENS1_21CollectiveEpilogueBwdISC_SD_SF_Li256ELb1ELb0ELi1EEENS1_19SingleTileSchedulerILb1ELb0ELb0ELi128EEEEEEEEEvNT_6ParamsE,@"STO_CUDA_ENTRY STV_DEFAULT"
_ZN7cutlass13device_kernelIN5flash11enable_sm90INS1_16FlashAttnBwdSm90INS1_25CollectiveMainloopBwdSm90ILi2ELi2ELi2EN4cute5tupleIJNS5_1CILi1EEES8_S8_EEENS6_IJNS7_ILi128EEESA_NS7_ILi64EEEEEENS_6half_tEfNS_4arch4Sm90ELb0ELb0ELb1ELb1ELb0ELb1ELb0ELb0ELi2ELi1ELi2ELi2ELb0EEENS1_21CollectiveEpilogueBwdISC_SD_SF_Li256ELb1ELb0ELi1EEENS1_19SingleTileSchedulerILb1ELb0ELb0ELi128EEEEEEEEEvNT_6ParamsE:
        /* <DEDUP_REMOVED lines=23> */
.L_x_465:
[----:B------:R-:W-:Y:S05]  /*0170*/  BSYNC B0 ;  /* 0x0000000000007941 */ /* 0x000fea0003800000 */
.L_x_464:
        /* <DEDUP_REMOVED lines=34> */
.L_x_466:
        /* <DEDUP_REMOVED lines=22> */
.L_x_467:
[----:B---3--:R-:W-:Y:S01]  /*0500*/  ISETP.NE.AND P0, PT, R2, RZ, PT ;  /* 0x000000ff0200720c */ /* 0x008fe20003f05270 */
[----:B------:R-:W-:Y:S01]  /*0510*/  IMAD.MOV.U32 R2, RZ, RZ, 0x1 ;  /* 0x00000001ff027424 */ /* 0x000fe200078e00ff */
[----:B------:R-:W-:Y:S01]  /*0520*/  NOP ;  /* 0x0000000000007918 */ /* 0x000fe20000000000 */
[----:B------:R-:W-:Y:S01]  /*0530*/  ULDC.64 UR38, c[0x0][0x208] ;  /* 0x0000820000267ab9 */ /* 0x000fe20000000a00 */
[----:B------:R-:W-:Y:S02]  /*0540*/  BSSY B6, `(.L_x_468) ;  /* 0x0000a6b000067945 */ /* 0x000fe40003800000 */
[----:B------:R-:W-:-:S05]  /*0550*/  SEL R2, R2, 0x2, !P0 ;  /* 0x0000000202027807 */ /* 0x000fca0004000000 */
[----:B------:R3:W-:Y:S01]  /*0560*/  STL [R1], R2 ;  /* 0x0000000201007387 */ /* 0x0007e20000100800 */
[----:B-12-4-:R-:W-:Y:S06]  /*0570*/  BAR.SYNC.DEFER_BLOCKING 0x0 ;  /* 0x0000000000007b1d */ /* 0x016fec0000010000 */
[----:B------:R-:W-:Y:S05]  /*0580*/  @!P0 BRA `(.L_x_469) ;  /* 0x0000007800208947 */ /* 0x000fea0003800000 */
.L_x_470:
[----:B------:R-:W-:-:S08]  /*0590*/  NOP ;  /* 0x0000000000007918 */ /* 0x000fd00000000000 */
[----:B------:R-:W1:Y:S02]  /*05a0*/  USETMAXREG.TRY_ALLOC.CTAPOOL UP0, 0xf0 ;  /* 0x000000f0000079c8 */ /* 0x000e640008000600 */
[----:B-1----:R-:W-:-:S13]  /*05b0*/  PLOP3.LUT P0, PT, PT, PT, UP0, 0x80, 0x0 ;  /* 0x000000000000781c */ /* 0x002fda0003f0f008 */
[----:B------:R-:W-:Y:S05]  /*05c0*/  @!P0 BRA `(.L_x_470) ;  /* 0xfffffffc00f08947 */ /* 0x000fea000383ffff */
[----:B------:R-:W-:Y:S01]  /*05d0*/  LOP3.LUT R0, R0, 0x3, RZ, 0xc0, !PT ;  /* 0x0000000300007812 */ /* 0x000fe200078ec0ff */
[----:B---3--:R-:W1:Y:S01]  /*05e0*/  S2R R2, SR_TID.X ;  /* 0x0000000000027919 */ /* 0x008e620000002100 */
[----:B------:R-:W-:Y:S01]  /*05f0*/  ULDC.64 UR4, c[0x0][0x8d8] ;  /* 0x0002360000047ab9 */ /* 0x000fe20000000a00 */
[----:B------:R-:W2:Y:S03]  /*0600*/  S2R R7, SR_CTAID.Z ;  /* 0x0000000000077919 */ /* 0x000ea60000002700 */
[----:B------:R-:W3:Y:S02]  /*0610*/  SHFL.IDX PT, R0, R0, RZ, 0x1f ;  /* 0x00001fff00007589 */ /* 0x000ee400000e0000 */
[----:B---3--:R-:W-:Y:S02]  /*0620*/  ISETP.NE.AND P0, PT, R0, RZ, PT ;  /* 0x000000ff0000720c */ /* 0x008fe40003f05270 */
[----:B-1----:R-:W-:-:S11]  /*0630*/  SHF.R.U32.HI R2, RZ, 0x7, R2 ;  /* 0x00000007ff027819 */ /* 0x002fd60000011602 */
[----:B------:R-:W-:-:S05]  /*0640*/  @!P0 VIADD R2, R2, 0x9 ;  /* 0x0000000902028836 */ /* 0x000fca0000000000 */
[----:B------:R1:W-:Y:S06]  /*0650*/  @!P0 BAR.ARV R2, 0xa0 ;  /* 0x000280020000851d */ /* 0x0003ec0000002000 */
[----:B------:R-:W-:-:S04]  /*0660*/  ISETP.NE.U32.AND P0, PT, RZ, UR4, PT ;  /* 0x00000004ff007c0c */ /* 0x000fc8000bf05070 */
[----:B------:R-:W-:-:S13]  /*0670*/  ISETP.NE.AND.EX P0, PT, RZ, UR5, PT, P0 ;  /* 0x00000005ff007c0c */ /* 0x000fda000bf05300 */
[----:B-12---:R-:W-:Y:S05]  /*0680*/  @!P0 BRA `(.L_x_471) ;  /* 0x0000000000108947 */ /* 0x006fea0003800000 */
[----:B------:R-:W1:Y:S02]  /*0690*/  LDC.64 R2, c[0x0][0x8d8] ;  /* 0x00023600ff027b82 */ /* 0x000e640000000a00 */
[----:B-1----:R-:W-:-:S05]  /*06a0*/  IMAD.WIDE R2, R7, 0x4, R2 ;  /* 0x0000000407027825 */ /* 0x002fca00078e0202 */
[----:B------:R1:W5:Y:S01]  /*06b0*/  LDG.E R0, desc[UR38][R2.64] ;  /* 0x0000002602007981 */ /* 0x000362000c1e1900 */
[----:B------:R-:W-:Y:S05]  /*06c0*/  BRA `(.L_x_472) ;  /* 0x00000000002c7947 */ /* 0x000fea0003800000 */
.L_x_471:
[----:B------:R-:W-:Y:S02]  /*06d0*/  ULDC.64 UR4, c[0x0][0x8d0] ;  /* 0x0002340000047ab9 */ /* 0x000fe40000000a00 */
[----:B------:R-:W-:-:S04]  /*06e0*/  ISETP.NE.U32.AND P0, PT, RZ, UR4, PT ;  /* 0x00000004ff007c0c */ /* 0x000fc8000bf05070 */
[----:B------:R-:W-:-:S13]  /*06f0*/  ISETP.NE.AND.EX P0, PT, RZ, UR5, PT, P0 ;  /* 0x00000005ff007c0c */ /* 0x000fda000bf05300 */
[----:B------:R-:W-:Y:S05]  /*0700*/  @!P0 BRA `(.L_x_473) ;  /* 0x0000000000188947 */ /* 0x000fea0003800000 */
[----:B------:R-:W1:Y:S02]  /*0710*/  LDC.64 R2, c[0x0][0x8d0] ;  /* 0x00023400ff027b82 */ /* 0x000e640000000a00 */
[----:B-1----:R-:W-:-:S05]  /*0720*/  IMAD.WIDE R2, R7, 0x4, R2 ;  /* 0x0000000407027825 */ /* 0x002fca00078e0202 */
[----:B------:R-:W2:Y:S04]  /*0730*/  LDG.E R0, desc[UR38][R2.64] ;  /* 0x0000002602007981 */ /* 0x000ea8000c1e1900 */
[----:B------:R-:W2:Y:S02]  /*0740*/  LDG.E R5, desc[UR38][R2.64+0x4] ;  /* 0x0000042602057981 */ /* 0x000ea4000c1e1900 */
[----:B--2---:R-:W-:Y:S01]  /*0750*/  IADD3 R0, -R0, R5, RZ ;  /* 0x0000000500007210 */ /* 0x004fe20007ffe1ff */
[----:B------:R-:W-:Y:S06]  /*0760*/  BRA `(.L_x_472) ;  /* 0x0000000000047947 */ /* 0x000fec0003800000 */
.L_x_473:
[----:B------:R-:W2:Y:S02]  /*0770*/  LDC R0, c[0x0][0x8bc] ;  /* 0x00022f00ff007b82 */ /* 0x000ea40000000800 */
.L_x_472:
[----:B------:R-:W3:Y:S02]  /*0780*/  S2R R19, SR_CTAID.X ;  /* 0x0000000000137919 */ /* 0x000ee40000002500 */
[----:B---3--:R-:W-:-:S05]  /*0790*/  IMAD.SHL.U32 R19, R19, 0x80, RZ ;  /* 0x0000008013137824 */ /* 0x008fca00078e00ff */
[----:B--2--5:R-:W-:-:S04]  /*07a0*/  ISETP.GE.AND P0, PT, R19, R0, PT ;  /* 0x000000001300720c */ /* 0x024fc80003f06270 */
[----:B------:R-:W-:-:S04]  /*07b0*/  SEL R4, R7, 0xffffffff, !P0 ;  /* 0xffffffff07047807 */ /* 0x000fc80004000000 */
[----:B------:R-:W-:Y:S01]  /*07c0*/  ISETP.GE.AND P0, PT, R4, RZ, PT ;  /* 0x000000ff0400720c */ /* 0x000fe20003f06270 */
[----:B------:R2:W-:-:S12]  /*07d0*/  STL [R1+0x20], R4 ;  /* 0x0000200401007387 */ /* 0x0005d80000100800 */
[----:B--2---:R-:W-:Y:S05]  /*07e0*/  @!P0 BRA `(.L_x_474) ;  /* 0x000000a400008947 */ /* 0x004fea0003800000 */
[----:B-1----:R-:W1:Y:S01]  /*07f0*/  S2R R2, SR_TID.X ;  /* 0x0000000000027919 */ /* 0x002e620000002100 */
[----:B------:R-:W-:Y:S02]  /*0800*/  ULDC.64 UR4, c[0x0][0x780] ;  /* 0x0001e00000047ab9 */ /* 0x000fe40000000a00 */
[----:B------:R-:W-:Y:S01]  /*0810*/  ISETP.NE.U32.AND P0, PT, RZ, UR4, PT ;  /* 0x00000004ff007c0c */ /* 0x000fe2000bf05070 */
[----:B------:R-:W-:Y:S02]  /*0820*/  ULDC UR4, c[0x0][0x290] ;  /* 0x0000a40000047ab9 */ /* 0x000fe40000000800 */
[----:B------:R-:W-:Y:S01]  /*0830*/  IMAD.U32 R22, RZ, RZ, UR4 ;  /* 0x00000004ff167e24 */ /* 0x000fe2000f8e00ff */
[----:B------:R-:W-:Y:S01]  /*0840*/  ISETP.NE.AND.EX P0, PT, RZ, UR5, PT, P0 ;  /* 0x00000005ff007c0c */ /* 0x000fe2000bf05300 */
[----:B-1----:R-:W-:-:S12]  /*0850*/  VIADD R18, R2, 0xffffff80 ;  /* 0xffffff8002127836 */ /* 0x002fd80000000000 */
[----:B------:R-:W-:Y:S05]  /*0860*/  @!P0 BRA `(.L_x_475) ;  /* 0x0000000000108947 */ /* 0x000fea0003800000 */
[----:B------:R-:W1:Y:S02]  /*0870*/  LDC.64 R2, c[0x0][0x780] ;  /* 0x0001e000ff027b82 */ /* 0x000e640000000a00 */
[----:B-1----:R-:W-:-:S05]  /*0880*/  IMAD.WIDE R2, R4, 0x4, R2 ;  /* 0x0000000404027825 */ /* 0x002fca00078e0202 */
[----:B------:R1:W5:Y:S01]  /*0890*/  LDG.E R23, desc[UR38][R2.64] ;  /* 0x0000002602177981 */ /* 0x000362000c1e1900 */
[----:B------:R-:W-:Y:S05]  /*08a0*/  BRA `(.L_x_476) ;  /* 0x0000000000287947 */ /* 0x000fea0003800000 */
.L_x_475:
[----:B------:R-:W-:Y:S01]  /*08b0*/  ULDC.64 UR4, c[0x0][0x770] ;  /* 0x0001dc0000047ab9 */ /* 0x000fe20000000a00 */
[----:B------:R-:W2:Y:S01]  /*08c0*/  LDC R23, c[0x0][0x280] ;  /* 0x0000a000ff177b82 */ /* 0x000ea20000000800 */
[----:B------:R-:W-:-:S04]  /*08d0*/  ISETP.NE.U32.AND P0, PT, RZ, UR4, PT ;  /* 0x00000004ff007c0c */ /* 0x000fc8000bf05070 */
[----:B------:R-:W-:-:S13]  /*08e0*/  ISETP.NE.AND.EX P0, PT, RZ, UR5, PT, P0 ;  /* 0x00000005ff007c0c */ /* 0x000fda000bf05300 */
[----:B------:R-:W-:Y:S05]  /*08f0*/  @!P0 BRA `(.L_x_476) ;  /* 0x0000000000148947 */ /* 0x000fea0003800000 */
[----:B------:R-:W1:Y:S02]  /*0900*/  LDC.64 R2, c[0x0][0x770] ;  /* 0x0001dc00ff027b82 */ /* 0x000e640000000a00 */
[----:B-1----:R-:W-:-:S05]  /*0910*/  IMAD.WIDE R2, R4, 0x4, R2 ;  /* 0x0000000404027825 */ /* 0x002fca00078e0202 */
[----:B--2---:R-:W2:Y:S04]  /*0920*/  LDG.E R23, desc[UR38][R2.64] ;  /* 0x0000002602177981 */ /* 0x004ea8000c1e1900 */
[----:B------:R-:W2:Y:S02]  /*0930*/  LDG.E R0, desc[UR38][R2.64+0x4] ;  /* 0x0000042602007981 */ /* 0x000ea4000c1e1900 */
[----:B--2---:R-:W-:-:S07]  /*0940*/  IADD3 R23, -R23, R0, RZ ;  /* 0x0000000017177210 */ /* 0x004fce0007ffe1ff */
.L_x_476:
[----:B------:R-:W-:Y:S02]  /*0950*/  ULDC.64 UR4, c[0x0][0x788] ;  /* 0x0001e20000047ab9 */ /* 0x000fe40000000a00 */
[----:B------:R-:W-:-:S04]  /*0960*/  ISETP.NE.U32.AND P0, PT, RZ, UR4, PT ;  /* 0x00000004ff007c0c */ /* 0x000fc8000bf05070 */
[----:B------:R-:W-:-:S13]  /*0970*/  ISETP.NE.AND.EX P0, PT, RZ, UR5, PT, P0 ;  /* 0x00000005ff007c0c */ /* 0x000fda000bf05300 */
[----:B------:R-:W-:Y:S05]  /*0980*/  @!P0 BRA `(.L_x_477) ;  /* 0x0000000000108947 */ /* 0x000fea0003800000 */
[----:B-1----:R-:W1:Y:S02]  /*0990*/  LDC.64 R2, c[0x0][0x788] ;  /* 0x0001e200ff027b82 */ /* 0x002e640000000a00 */
[----:B-1----:R-:W-:-:S05]  /*09a0*/  IMAD.WIDE R2, R4, 0x4, R2 ;  /* 0x0000000404027825 */ /* 0x002fca00078e0202 */
[----:B------:R1:W5:Y:S01]  /*09b0*/  LDG.E R22, desc[UR38][R2.64] ;  /* 0x0000002602167981 */ /* 0x000362000c1e1900 */
[----:B------:R-:W-:Y:S05]  /*09c0*/  BRA `(.L_x_478) ;  /* 0x0000000000247947 */ /* 0x000fea0003800000 */
.L_x_477:
[----:B------:R-:W-:Y:S02]  /*09d0*/  ULDC.64 UR4, c[0x0][0x778] ;  /* 0x0001de0000047ab9 */ /* 0x000fe40000000a00 */
[----:B------:R-:W-:-:S04]  /*09e0*/  ISETP.NE.U32.AND P0, PT, RZ, UR4, PT ;  /* 0x00000004ff007c0c */ /* 0x000fc8000bf05070 */
[----:B------:R-:W-:-:S13]  /*09f0*/  ISETP.NE.AND.EX P0, PT, RZ, UR5, PT, P0 ;  /* 0x00000005ff007c0c */ /* 0x000fda000bf05300 */
[----:B------:R-:W-:Y:S05]  /*0a00*/  @!P0 BRA `(.L_x_478) ;  /* 0x0000000000148947 */ /* 0x000fea0003800000 */
[----:B-1----:R-:W1:Y:S02]  /*0a10*/  LDC.64 R2, c[0x0][0x778] ;  /* 0x0001de00ff027b82 */ /* 0x002e640000000a00 */
[----:B-1----:R-:W-:-:S05]  /*0a20*/  IMAD.WIDE R2, R4, 0x4, R2 ;  /* 0x0000000404027825 */ /* 0x002fca00078e0202 */
[----:B------:R-:W3:Y:S04]  /*0a30*/  LDG.E R22, desc[UR38][R2.64] ;  /* 0x0000002602167981 */ /* 0x000ee8000c1e1900 */
[----:B------:R-:W3:Y:S02]  /*0a40*/  LDG.E R5, desc[UR38][R2.64+0x4] ;  /* 0x0000042602057981 */ /* 0x000ee4000c1e1900 */
[----:B---3--:R-:W-:-:S07]  /*0a50*/  IMAD.IADD R22, R5, 0x1, -R22 ;  /* 0x0000000105167824 */ /* 0x008fce00078e0a16 */
.L_x_478:
[----:B--2--5:R-:W-:Y:S02]  /*0a60*/  ISETP.GE.AND P1, PT, R23, 0x1, PT ;  /* 0x000000011700780c */ /* 0x024fe40003f26270 */
[----:B------:R-:W-:Y:S02]  /*0a70*/  CS2R R182, SRZ ;  /* 0x0000000000b67805 */ /* 0x000fe4000001ff00 */
[----:B------:R-:W-:Y:S02]  /*0a80*/  PLOP3.LUT P0, PT, PT, PT, PT, 0x80, 0x0 ;  /* 0x000000000000781c */ /* 0x000fe40003f0f070 */
        /* <DEDUP_REMOVED lines=30> */
[----:B------:R-:W-:Y:S01]  /*0c70*/  CS2R R184, SRZ ;  /* 0x0000000000b87805 */ /* 0x000fe2000001ff00 */
[----:B------:R-:W-:Y:S06]  /*0c80*/  @!P1 BRA `(.L_x_479) ;  /* 0x0000005000a89947 */ /* 0x000fec0003800000 */
[----:B------:R-:W-:Y:S01]  /*0c90*/  MOV R0, RZ ;  /* 0x000000ff00007202 */ /* 0x000fe20000000f00 */
[----:B------:R-:W-:Y:S01]  /*0ca0*/  ULDC UR36, c[0x0][0x75c] ;  /* 0x0001d70000247ab9 */ /* 0x000fe20000000800 */
[----:B------:R-:W-:Y:S02]  /*0cb0*/  ULDC UR37, c[0x0][0x744] ;  /* 0x0001d10000257ab9 */ /* 0x000fe40000000800 */
[----:B------:R-:W-:-:S13]  /*0cc0*/  LOP3.LUT P0, RZ, R0, 0x3ff, RZ, 0xc0, !PT ;  /* 0x000003ff00ff7812 */ /* 0x000fda000780c0ff */
[----:B------:R-:W-:Y:S05]  /*0cd0*/  @!P0 BRA `(.L_x_480) ;  /* 0x00000000007c8947 */ /* 0x000fea0003800000 */
[----:B-1----:R-:W-:Y:S01]  /*0ce0*/  MOV R2, 0x0 ;  /* 0x0000000000027802 */ /* 0x002fe20000000f00 */
[----:B------:R-:W-:Y:S01]  /*0cf0*/  ULDC.64 UR4, c[0x4][0x90] ;  /* 0x0100240000047ab9 */ /* 0x000fe20000000a00 */
[----:B------:R-:W-:Y:S01]  /*0d00*/  ULDC.64 UR6, c[0x4][0x8] ;  /* 0x0100020000067ab9 */ /* 0x000fe20000000a00 */
[----:B------:R-:W-:Y:S01]  /*0d10*/  IMAD.U32 R4, RZ, RZ, UR4 ;  /* 0x00000004ff047e24 */ /* 0x000fe2000f8e00ff */
        /* <DEDUP_REMOVED lines=12> */
.L_x_481:
        /* <DEDUP_REMOVED lines=8> */
[----:B------:R-:W-:Y:S02]  /*0e60*/  IMAD.U32 R7, RZ, RZ, UR7 ;  /* 0x00000007ff077e24 */ /* 0x000fe4000f8e00ff */
[----:B------:R-:W-:-:S02]  /*0e70*/  IMAD.U32 R10, RZ, RZ, UR4 ;  /* 0x00000004ff0a7e24 */ /* 0x000fc4000f8e00ff */
[----:B------:R-:W-:Y:S02]  /*0e80*/  IMAD.MOV.U32 R8, RZ, RZ, 0x70 ;  /* 0x00000070ff087424 */ /* 0x000fe400078e00ff */
[----:B------:R-:W-:Y:S02]  /*0e90*/  IMAD.MOV.U32 R12, RZ, RZ, 0x1 ;  /* 0x00000001ff0c7424 */ /* 0x000fe400078e00ff */
[----:B------:R-:W-:-:S07]  /*0ea0*/  IMAD.MOV.U32 R13, RZ, RZ, RZ ;  /* 0x000000ffff0d7224 */ /* 0x000fce00078e00ff */
[----:B------:R-:W-:-:S07]  /*0eb0*/  LEPC R20, `(.L_x_480) ;  /* 0x000000001014794e */ /* 0x000fce0000000000 */
[----:B-1----:R-:W-:Y:S05]  /*0ec0*/  CALL.ABS.NOINC R2 ;  /* 0x0000000002007343 */ /* 0x002fea0003c00000 */
.L_x_480:
[----:B-1----:R-:W1:Y:S01]  /*0ed0*/  S2R R3, SR_CgaCtaId ;  /* 0x0000000000037919 */ /* 0x002e620000008800 */
[----:B------:R-:W-:-:S04]  /*0ee0*/  MOV R2, 0x400 ;  /* 0x0000040000027802 */ /* 0x000fc80000000f00 */
[----:B-1----:R-:W-:-:S04]  /*0ef0*/  LEA R2, R3, R2, 0x18 ;  /* 0x0000000203027211 */ /* 0x002fc800078ec0ff */
[----:B------:R-:W-:-:S04]  /*0f00*/  IADD3 R0, R2, 0x20c00, RZ ;  /* 0x00020c0002007810 */ /* 0x000fc80007ffe0ff */
[----:B------:R-:W-:-:S13]  /*0f10*/  LOP3.LUT P0, RZ, R0, 0x3ff, RZ, 0xc0, !PT ;  /* 0x000003ff00ff7812 */ /* 0x000fda000780c0ff */
[----:B------:R-:W-:Y:S05]  /*0f20*/  @!P0 BRA `(.L_x_482) ;  /* 0x00000000007c8947 */ /* 0x000fea0003800000 */
[----:B------:R-:W-:Y:S01]  /*0f30*/  MOV R16, 0x0 ;  /* 0x0000000000107802 */ /* 0x000fe20000000f00 */
        /* <DEDUP_REMOVED lines=15> */
.L_x_483:
[----:B------:R-:W1:Y:S01]  /*1030*/  LDC.64 R16, c[0x4][R16] ;  /* 0x0100000010107b82 */ /* 0x000e620000000a00 */
[----:B------:R-:W-:Y:S01]  /*1040*/  ULDC.64 UR4, c[0x4][0x90] ;  /* 0x0100240000047ab9 */ /* 0x000fe20000000a00 */
[----:B------:R-:W-:Y:S01]  /*1050*/  ULDC.64 UR6, c[0x4][0x10] ;  /* 0x0100040000067ab9 */ /* 0x000fe20000000a00 */
[----:B------:R-:W-:Y:S01]  /*1060*/  IMAD.U32 R4, RZ, RZ, UR4 ;  /* 0x00000004ff047e24 */ /* 0x000fe2000f8e00ff */
[----:B------:R-:W-:Y:S01]  /*1070*/  MOV R8, 0x70 ;  /* 0x0000007000087802 */ /* 0x000fe20000000f00 */
[----:B------:R-:W-:Y:S01]  /*1080*/  IMAD.U32 R5, RZ, RZ, UR5 ;  /* 0x00000005ff057e24 */ /* 0x000fe2000f8e00ff */
[----:B------:R-:W-:Y:S01]  /*1090*/  ULDC.64 UR4, c[0x4][0x98] ;  /* 0x0100260000047ab9 */ /* 0x000fe20000000a00 */
[----:B------:R-:W-:Y:S01]  /*10a0*/  IMAD.U32 R10, RZ, RZ, UR6 ;  /* 0x00000006ff0a7e24 */ /* 0x000fe2000f8e00ff */
[----:B------:R-:W-:Y:S01]  /*10b0*/  MOV R6, UR4 ;  /* 0x0000000400067c02 */ /* 0x000fe20008000f00 */
[----:B------:R-:W-:Y:S02]  /*10c0*/  IMAD.U32 R7, RZ, RZ, UR5 ;  /* 0x00000005ff077e24 */ /* 0x000fe4000f8e00ff */
[----:B------:R-:W-:-:S02]  /*10d0*/  IMAD.U32 R11, RZ, RZ, UR7 ;  /* 0x00000007ff0b7e24 */ /* 0x000fc4000f8e00ff */
[----:B------:R-:W-:Y:S02]  /*10e0*/  IMAD.MOV.U32 R12, RZ, RZ, 0x1 ;  /* 0x00000001ff0c7424 */ /* 0x000fe400078e00ff */
[----:B------:R-:W-:-:S07]  /*10f0*/  IMAD.MOV.U32 R13, RZ, RZ, RZ ;  /* 0x000000ffff0d7224 */ /* 0x000fce00078e00ff */
[----:B------:R-:W-:-:S07]  /*1100*/  LEPC R20, `(.L_x_482) ;  /* 0x000000001014794e */ /* 0x000fce0000000000 */
[----:B-1----:R-:W-:Y:S05]  /*1110*/  CALL.ABS.NOINC R16 ;  /* 0x0000000010007343 */ /* 0x002fea0003c00000 */
.L_x_482:
[----:B------:R-:W-:Y:S01]  /*1120*/  SHF.R.S32.HI R3, RZ, 0x1f, R18 ;  /* 0x0000001fff037819 */ /* 0x000fe20000011412 */
[----:B------:R-:W-:-:S03]  /*1130*/  UMOV UR4, 0xffffffff ;  /* 0xffffffff00047882 */ /* 0x000fc60000000000 */
[----:B------:R-:W-:-:S04]  /*1140*/  LEA.HI R0, R3, R18, RZ, 0x7 ;  /* 0x0000001203007211 */ /* 0x000fc800078f38ff */
[----:B------:R-:W-:Y:S01]  /*1150*/  SHF.R.S32.HI R13, RZ, 0x7, R0 ;  /* 0x00000007ff0d7819 */ /* 0x000fe20000011400 */
[----:B------:R-:W-:Y:S06]  /*1160*/  BRA.DIV UR4, `(.L_x_484) ;  /* 0x0000009a04a87947 */ /* 0x000fec000b800000 */
[----:B------:R1:W2:Y:S02]  /*1170*/  SHFL.IDX PT, R14, R13, RZ, 0x1f ;  /* 0x00001fff0d0e7589 */ /* 0x0002a400000e0000 */
.L_x_587:
[----:B------:R-:W-:Y:S01]  /*1180*/  SHF.L.U32 R9, RZ, 0x1f, RZ ;  /* 0x0000001fff097819 */ /* 0x000fe200000006ff */
[----:B------:R-:W-:Y:S01]  /*1190*/  VIADD R23, R23, 0x7f ;  /* 0x0000007f17177836 */ /* 0x000fe20000000000 */
[----:B--2---:R-:W-:Y:S01]  /*11a0*/  LEA.HI R4, R14, R14, RZ, 0x1 ;  /* 0x0000000e0e047211 */ /* 0x004fe200078f08ff */
[----:B------:R-:W-:Y:S01]  /*11b0*/  IMAD.IADD R22, R22, 0x1, -R19 ;  /* 0x0000000116167824 */ /* 0x000fe200078e0a13 */
[----:B------:R-:W2:Y:S01]  /*11c0*/  SYNCS.PHASECHK.TRANS64.TRYWAIT P0, [R2+URZ+0x30c00], R9 ;  /* 0x030c0009020075a7 */ /* 0x000ea2000800017f */
[CC--:B------:R-:W-:Y:S02]  /*11d0*/  LEA.HI R6, R3.reuse, R18.reuse, RZ, 0x3 ;  /* 0x0000001203067211 */ /* 0x0c0fe400078f18ff */
[----:B------:R-:W-:Y:S02]  /*11e0*/  LOP3.LUT R5, R4, 0xffffe, RZ, 0xc0, !PT ;  /* 0x000ffffe04057812 */ /* 0x000fe400078ec0ff */
[----:B------:R-:W-:Y:S02]  /*11f0*/  LEA.HI R4, R3, R18, RZ, 0x5 ;  /* 0x0000001203047211 */ /* 0x000fe400078f28ff */
[----:B------:R-:W-:-:S02]  /*1200*/  IADD3 R12, R14, -R5, RZ ;  /* 0x800000050e0c7210 */ /* 0x000fc40007ffe0ff */
[----:B------:R-:W-:Y:S02]  /*1210*/  LOP3.LUT R5, R0, 0xffffff80, RZ, 0xc0, !PT ;  /* 0xffffff8000057812 */ /* 0x000fe400078ec0ff */
[CC--:B------:R-:W-:Y:S02]  /*1220*/  LEA.HI R0, R3.reuse, R18.reuse, RZ, 0x2 ;  /* 0x0000001203007211 */ /* 0x0c0fe400078f10ff */
[----:B------:R-:W-:Y:S02]  /*1230*/  LOP3.LUT R7, R4, 0xffffffe0, RZ, 0xc0, !PT ;  /* 0xffffffe004077812 */ /* 0x000fe400078ec0ff */
[----:B------:R-:W-:Y:S01]  /*1240*/  LOP3.LUT R11, R0, 0xfffffffc, RZ, 0xc0, !PT ;  /* 0xfffffffc000b7812 */ /* 0x000fe200078ec0ff */
[C---:B------:R-:W-:Y:S01]  /*1250*/  IMAD.IADD R0, R18.reuse, 0x1, -R5 ;  /* 0x0000000112007824 */ /* 0x040fe200078e0a05 */
[----:B------:R-:W-:Y:S01]  /*1260*/  LEA.HI R8, R3, R18, RZ, 0x4 ;  /* 0x0000001203087211 */ /* 0x000fe200078f20ff */
[C---:B------:R-:W-:Y:S01]  /*1270*/  IMAD.IADD R7, R18.reuse, 0x1, -R7 ;  /* 0x0000000112077824 */ /* 0x040fe200078e0a07 */
[C---:B------:R-:W-:Y:S01]  /*1280*/  IADD3 R11, R18.reuse, -R11, RZ ;  /* 0x8000000b120b7210 */ /* 0x040fe20007ffe0ff */
[----:B------:R-:W-:Y:S01]  /*1290*/  IMAD.SHL.U32 R18, R18, 0x40, RZ ;  /* 0x0000004012127824 */ /* 0x000fe200078e00ff */
[----:B------:R-:W-:-:S02]  /*12a0*/  SHF.R.S32.HI R3, RZ, 0x5, R4 ;  /* 0x00000005ff037819 */ /* 0x000fc40000011404 */
[----:B------:R-:W-:Y:S02]  /*12b0*/  SHF.R.S32.HI R4, RZ, 0x1f, R23 ;  /* 0x0000001fff047819 */ /* 0x000fe40000011417 */
[----:B------:R-:W-:Y:S01]  /*12c0*/  SHF.R.S32.HI R15, RZ, 0x4, R8 ;  /* 0x00000004ff0f7819 */ /* 0x000fe20000011408 */
[----:B------:R-:W-:Y:S01]  /*12d0*/  IMAD.SHL.U32 R5, R3, 0x10, RZ ;  /* 0x0000001003057824 */ /* 0x000fe200078e00ff */
[----:B------:R-:W-:Y:S02]  /*12e0*/  LOP3.LUT R18, R18, 0x1c0, RZ, 0xc0, !PT ;  /* 0x000001c012127812 */ /* 0x000fe400078ec0ff */
[----:B------:R-:W-:Y:S02]  /*12f0*/  LEA.HI R23, R4, R23, RZ, 0x7 ;  /* 0x0000001704177211 */ /* 0x000fe400078f38ff */
[----:B------:R-:W-:Y:S02]  /*1300*/  LEA.HI R8, R8, R15, RZ, 0x1 ;  /* 0x0000000f08087211 */ /* 0x000fe400078f08ff */
[----:B------:R-:W-:-:S02]  /*1310*/  SHF.R.S32.HI R3, RZ, 0x1f, R0 ;  /* 0x0000001fff037819 */ /* 0x000fc40000011400 */
[----:B------:R-:W-:Y:S01]  /*1320*/  LOP3.LUT R5, R18, 0x30, R5, 0xf8, !PT ;  /* 0x0000003012057812 */ /* 0x000fe200078ef805 */
[----:B--2---:R-:W-:Y:S06]  /*1330*/  @P0 BRA `(.L_x_485) ;  /* 0x0000000000080947 */ /* 0x004fec0003800000 */
[----:B------:R-:W2:Y:S02]  /*1340*/  SYNCS.PHASECHK.TRANS64.TRYWAIT P0, [R2+URZ+0x30c00], R9 ;  /* 0x030c0009020075a7 */ /* 0x000ea4000800017f */
[----:B--2---:R-:W-:Y:S05]  /*1350*/  @!P0 BRA `(.L_x_486) ;  /* 0x0000009800488947 */ /* 0x004fea0003800000 */
.L_x_485:
[----:B------:R-:W3:Y:S01]  /*1360*/  LDL.LU R21, [R1] ;  /* 0x0000000001157983 */ /* 0x000ee20000300800 */
[----:B------:R-:W-:Y:S01]  /*1370*/  LOP3.LUT R8, R8, 0x7ffffe, RZ, 0xc0, !PT ;  /* 0x007ffffe08087812 */ /* 0x000fe200078ec0ff */
[----:B------:R-:W-:Y:S01]  /*1380*/  IMAD R20, R13, 0x400, R0 ;  /* 0x000004000d147824 */ /* 0x000fe200078e0200 */
[----:B--2---:R-:W-:Y:S02]  /*1390*/  LOP3.LUT R9, R5, 0x8, R6, 0xf8, !PT ;  /* 0x0000000805097812 */ /* 0x004fe400078ef806 */
[----:B------:R-:W-:Y:S01]  /*13a0*/  SHF.R.S32.HI R4, RZ, 0x1f, R7 ;  /* 0x0000001fff047819 */ /* 0x000fe20000011407 */
[----:B------:R-:W-:Y:S01]  /*13b0*/  IMAD.IADD R16, R15, 0x1, -R8 ;  /* 0x000000010f107824 */ /* 0x000fe200078e0a08 */
[----:B------:R-:W-:Y:S02]  /*13c0*/  SHF.R.U32.HI R18, RZ, 0x3, R18 ;  /* 0x00000003ff127819 */ /* 0x000fe40000011612 */
[CC--:B------:R-:W-:Y:S02]  /*13d0*/  LEA.HI R5, R3.reuse, R0.reuse, RZ, 0x5 ;  /* 0x0000000003057211 */ /* 0x0c0fe400078f28ff */
[----:B------:R-:W-:-:S02]  /*13e0*/  LEA.HI R3, R3, R0, RZ, 0x2 ;  /* 0x0000000003037211 */ /* 0x000fc400078f10ff */
[CC--:B------:R-:W-:Y:S02]  /*13f0*/  LEA.HI R6, R4.reuse, R7.reuse, RZ, 0x3 ;  /* 0x0000000704067211 */ /* 0x0c0fe400078f18ff */
[----:B------:R-:W-:Y:S02]  /*1400*/  LOP3.LUT R18, R9, R18, RZ, 0x3c, !PT ;  /* 0x0000001209127212 */ /* 0x000fe400078e3cff */
[----:B------:R-:W-:Y:S02]  /*1410*/  LEA.HI R4, R4, R7, RZ, 0x2 ;  /* 0x0000000704047211 */ /* 0x000fe400078f10ff */
[----:B------:R-:W-:Y:S02]  /*1420*/  LEA.HI R9, R13, R13, RZ, 0x1 ;  /* 0x0000000d0d097211 */ /* 0x000fe400078f08ff */
[----:B------:R-:W-:Y:S02]  /*1430*/  SHF.R.S32.HI R5, RZ, 0x5, R5 ;  /* 0x00000005ff057819 */ /* 0x000fe40000011405 */
[----:B------:R-:W-:-:S02]  /*1440*/  SHF.R.S32.HI R7, RZ, 0x2, R3 ;  /* 0x00000002ff077819 */ /* 0x000fc40000011403 */
[----:B------:R-:W-:Y:S01]  /*1450*/  SHF.R.S32.HI R8, RZ, 0x1f, R3 ;  /* 0x0000001fff087819 */ /* 0x000fe20000011403 */
[----:B------:R-:W-:Y:S01]  /*1460*/  IMAD R22, R5, -0x10, R22 ;  /* 0xfffffff005167824 */ /* 0x000fe200078e0216 */
[----:B------:R-:W-:Y:S02]  /*1470*/  LOP3.LUT R14, R9, 0xfffffffe, RZ, 0xc0, !PT ;  /* 0xfffffffe090e7812 */ /* 0x000fe400078ec0ff */
[----:B------:R-:W-:Y:S02]  /*1480*/  LEA.HI R8, R8, R7, RZ, 0x3 ;  /* 0x0000000708087211 */ /* 0x000fe400078f18ff */
[----:B------:R-:W-:Y:S01]  /*1490*/  LOP3.LUT R5, R3, 0x7ffffffc, RZ, 0xc0, !PT ;  /* 0x7ffffffc03057812 */ /* 0x000fe200078ec0ff */
[C---:B------:R-:W-:Y:S01]  /*14a0*/  IMAD.IADD R9, R13.reuse, 0x1, -R14 ;  /* 0x000000010d097824 */ /* 0x040fe200078e0a0e */
[----:B------:R-:W-:Y:S01]  /*14b0*/  LOP3.LUT R8, R8, 0xfffffff8, RZ, 0xc0, !PT ;  /* 0xfffffff808087812 */ /* 0x000fe200078ec0ff */
[----:B-1----:R-:W-:Y:S01]  /*14c0*/  IMAD R13, R13, 0x10, R16 ;  /* 0x000000100d0d7824 */ /* 0x002fe200078e0210 */
[----:B------:R-:W-:-:S02]  /*14d0*/  IADD3 R10, R0, -R5, RZ ;  /* 0x80000005000a7210 */ /* 0x000fc40007ffe0ff */
[--C-:B------:R-:W-:Y:S02]  /*14e0*/  SHF.R.S32.HI R0, RZ, 0x3, R6.reuse ;  /* 0x00000003ff007819 */ /* 0x100fe40000011406 */
[----:B------:R-:W-:Y:S02]  /*14f0*/  SHF.R.S32.HI R5, RZ, 0x1f, R6 ;  /* 0x0000001fff057819 */ /* 0x000fe40000011406 */
[----:B------:R-:W-:Y:S02]  /*1500*/  SHF.R.S32.HI R3, RZ, 0x2, R4 ;  /* 0x00000002ff037819 */ /* 0x000fe40000011404 */
[----:B------:R-:W-:Y:S01]  /*1510*/  IADD3 R8, R22, R8, -R7 ;  /* 0x0000000816087210 */ /* 0x000fe20007ffe807 */
[----:B------:R-:W-:Y:S01]  /*1520*/  IMAD.U32 R7, R13, 0x200, R18 ;  /* 0x000002000d077824 */ /* 0x000fe200078e0012 */
[----:B------:R-:W-:Y:S02]  /*1530*/  LEA.HI R5, R5, R0, RZ, 0x4 ;  /* 0x0000000005057211 */ /* 0x000fe400078f20ff */
[----:B------:R-:W-:-:S02]  /*1540*/  IADD3 R6, R3, 0x8, RZ ;  /* 0x0000000803067810 */ /* 0x000fc40007ffe0ff */
[----:B------:R-:W-:Y:S01]  /*1550*/  LEA.HI R4, R4, R3, RZ, 0x1 ;  /* 0x0000000304047211 */ /* 0x000fe200078f08ff */
[----:B------:R1:W-:Y:S01]  /*1560*/  STL [R1+0xc], R7 ;  /* 0x00000c0701007387 */ /* 0x0003e20000100800 */
[----:B------:R-:W-:Y:S01]  /*1570*/  LOP3.LUT R5, R5, 0x1ffffff0, RZ, 0xc0, !PT ;  /* 0x1ffffff005057812 */ /* 0x000fe200078ec0ff */
[----:B------:R-:W-:Y:S01]  /*1580*/  IMAD R9, R9, -0x40, R8 ;  /* 0xffffffc009097824 */ /* 0x000fe200078e0208 */
[----:B------:R-:W-:Y:S01]  /*1590*/  LOP3.LUT R4, R4, 0xfffffffe, RZ, 0xc0, !PT ;  /* 0xfffffffe04047812 */ /* 0x000fe200078ec0ff */
[C---:B------:R-:W-:Y:S01]  /*15a0*/  VIADD R8, R3.reuse, 0x10 ;  /* 0x0000001003087836 */ /* 0x040fe20000000000 */
[C---:B------:R-:W-:Y:S02]  /*15b0*/  IADD3 R14, R3.reuse, 0x18, RZ ;  /* 0x00000018030e7810 */ /* 0x040fe40007ffe0ff */
[----:B-1----:R-:W-:Y:S01]  /*15c0*/  LEA.HI R7, R6, R6, RZ, 0x1 ;  /* 0x0000000606077211 */ /* 0x002fe200078f08ff */
[----:B------:R-:W-:Y:S02]  /*15d0*/  IMAD.IADD R5, R0, 0x1, -R5 ;  /* 0x0000000100057824 */ /* 0x000fe400078e0a05 */
[----:B------:R-:W-:Y:S01]  /*15e0*/  IMAD.IADD R4, R3, 0x1, -R4 ;  /* 0x0000000103047824 */ /* 0x000fe200078e0a04 */
[----:B------:R-:W-:-:S02]  /*15f0*/  LOP3.LUT R13, R7, 0xfffffffe, RZ, 0xc0, !PT ;  /* 0xfffffffe070d7812 */ /* 0x000fc400078ec0ff */
[----:B------:R-:W-:Y:S02]  /*1600*/  LEA.HI R3, R8, R8, RZ, 0x1 ;  /* 0x0000000808037211 */ /* 0x000fe400078f08ff */
[--C-:B------:R-:W-:Y:S02]  /*1610*/  SHF.R.S32.HI R0, RZ, 0x1, R7.reuse ;  /* 0x00000001ff007819 */ /* 0x100fe40000011407 */
[----:B------:R-:W-:Y:S01]  /*1620*/  SHF.R.S32.HI R7, RZ, 0x1f, R7 ;  /* 0x0000001fff077819 */ /* 0x000fe20000011407 */
[----:B------:R-:W-:Y:S01]  /*1630*/  IMAD.IADD R13, R6, 0x1, -R13 ;  /* 0x00000001060d7824 */ /* 0x000fe200078e0a0d */
[----:B------:R-:W-:Y:S02]  /*1640*/  LOP3.LUT R15, R3, 0xfffffffe, RZ, 0xc0, !PT ;  /* 0xfffffffe030f7812 */ /* 0x000fe400078ec0ff */
[----:B------:R-:W-:Y:S02]  /*1650*/  SHF.R.S32.HI R6, RZ, 0x1, R3 ;  /* 0x00000001ff067819 */ /* 0x000fe40000011403 */
[----:B------:R-:W-:-:S02]  /*1660*/  LEA.HI R16, R14, R14, RZ, 0x1 ;  /* 0x0000000e0e107211 */ /* 0x000fc400078f08ff */
[----:B------:R-:W-:Y:S02]  /*1670*/  SHF.R.S32.HI R3, RZ, 0x1f, R3 ;  /* 0x0000001fff037819 */ /* 0x000fe40000011403 */
[----:B------:R-:W-:Y:S02]  /*1680*/  LEA.HI R7, R7, R0, RZ, 0x4 ;  /* 0x0000000007077211 */ /* 0x000fe400078f20ff */
[--C-:B------:R-:W-:Y:S02]  /*1690*/  SHF.R.S32.HI R17, RZ, 0x1, R16.reuse ;  /* 0x00000001ff117819 */ /* 0x100fe40000011410 */
[----:B------:R-:W-:Y:S02]  /*16a0*/  SHF.R.S32.HI R18, RZ, 0x1f, R16 ;  /* 0x0000001fff127819 */ /* 0x000fe40000011410 */
[----:B------:R-:W-:Y:S02]  /*16b0*/  LEA.HI R3, R3, R6, RZ, 0x4 ;  /* 0x0000000603037211 */ /* 0x000fe400078f20ff */
[----:B------:R-:W-:-:S02]  /*16c0*/  LOP3.LUT R7, R7, 0x1ffffff0, RZ, 0xc0, !PT ;  /* 0x1ffffff007077812 */ /* 0x000fc400078ec0ff */
[----:B------:R-:W-:Y:S02]  /*16d0*/  LEA.HI R18, R18, R17, RZ, 0x4 ;  /* 0x0000001112127211 */ /* 0x000fe400078f20ff */
[----:B------:R-:W-:Y:S01]  /*16e0*/  LOP3.LUT R3, R3, 0x1ffffff0, RZ, 0xc0, !PT ;  /* 0x1ffffff003037812 */ /* 0x000fe200078ec0ff */
[----:B------:R-:W-:Y:S01]  /*16f0*/  IMAD.IADD R0, R0, 0x1, -R7 ;  /* 0x0000000100007824 */ /* 0x000fe200078e0a07 */
[----:B------:R-:W-:Y:S02]  /*1700*/  LOP3.LUT R19, R16, 0xfffffffe, RZ, 0xc0, !PT ;  /* 0xfffffffe10137812 */ /* 0x000fe400078ec0ff */
[----:B------:R-:W-:Y:S01]  /*1710*/  LOP3.LUT R18, R18, 0x1ffffff0, RZ, 0xc0, !PT ;  /* 0x1ffffff012127812 */ /* 0x000fe200078ec0ff */
[----:B------:R-:W-:Y:S01]  /*1720*/  IMAD.IADD R6, R6, 0x1, -R3 ;  /* 0x0000000106067824 */ /* 0x000fe200078e0a03 */
[----:B------:R-:W-:Y:S01]  /*1730*/  LEA R3, R5, R4, 0x3 ;  /* 0x0000000405037211 */ /* 0x000fe200078e18ff */
[----:B------:R-:W-:Y:S01]  /*1740*/  IMAD R0, R0, 0x8, R13 ;  /* 0x0000000800007824 */ /* 0x000fe200078e020d */
[----:B------:R-:W-:Y:S01]  /*1750*/  IADD3 R19, R14, -R19, RZ ;  /* 0x800000130e137210 */ /* 0x000fe20007ffe0ff */
[----:B------:R-:W-:-:S02]  /*1760*/  IMAD.IADD R15, R8, 0x1, -R15 ;  /* 0x00000001080f7824 */ /* 0x000fc400078e0a0f */
[----:B------:R-:W-:Y:S01]  /*1770*/  IMAD.IADD R18, R17, 0x1, -R18 ;  /* 0x0000000111127824 */ /* 0x000fe200078e0a12 */
[----:B------:R1:W-:Y:S04]  /*1780*/  STL [R1+0x18], R0 ;  /* 0x0000180001007387 */ /* 0x0003e80000100800 */
[----:B------:R2:W-:Y:S01]  /*1790*/  STL [R1+0x1c], R3 ;  /* 0x00001c0301007387 */ /* 0x0005e20000100800 */
[----:B-1----:R-:W-:Y:S02]  /*17a0*/  IMAD R0, R18, 0x8, R19 ;  /* 0x0000000812007824 */ /* 0x002fe400078e0213 */
[----:B--2---:R-:W-:-:S05]  /*17b0*/  IMAD R3, R6, 0x8, R15 ;  /* 0x0000000806037824 */ /* 0x004fca00078e020f */
[----:B------:R-:W-:Y:S04]  /*17c0*/  STL [R1+0x14], R3 ;  /* 0x0000140301007387 */ /* 0x000fe80000100800 */
[----:B------:R1:W-:Y:S02]  /*17d0*/  STL [R1+0x10], R0 ;  /* 0x0000100001007387 */ /* 0x0003e40000100800 */
[----:B-1----:R-:W-:-:S05]  /*17e0*/  SHF.R.S32.HI R0, RZ, 0x7, R23 ;  /* 0x00000007ff007819 */ /* 0x002fca0000011417 */
[----:B------:R1:W-:Y:S01]  /*17f0*/  STL [R1+0x8], R0 ;  /* 0x0000080001007387 */ /* 0x0003e20000100800 */
[----:B------:R-:W-:Y:S01]  /*1800*/  IMAD.SHL.U32 R3, R20, 0x4, RZ ;  /* 0x0000000414037824 */ /* 0x000fe200078e00ff */
[----:B------:R-:W-:Y:S02]  /*1810*/  CS2R R6, SRZ ;  /* 0x0000000000067805 */ /* 0x000fe4000001ff00 */
[----:B------:R-:W-:Y:S02]  /*1820*/  MOV R5, RZ ;  /* 0x000000ff00057202 */ /* 0x000fe40000000f00 */
        /* <DEDUP_REMOVED lines=33> */
[----:B-1-3--:R-:W-:-:S07]  /*1a40*/  LOP3.LUT R8, R21, 0x1, RZ, 0xfc, !PT ;  /* 0x0000000115087812 */ /* 0x00afce00078efcff */
.L_x_497:
[----:B------:R-:W-:-:S13]  /*1a50*/  ISETP.NE.AND P0, PT, R8, 0x3, PT ;  /* 0x000000030800780c */ /* 0x000fda0003f05270 */
[----:B------:R-:W-:Y:S05]  /*1a60*/  @!P0 BRA `(.L_x_487) ;  /* 0x0000000000048947 */ /* 0x000fea0003800000 */
[----:B------:R-:W-:Y:S01]  /*1a70*/  BPT.TRAP 0x1 ;  /* 0x000000040000795c */ /* 0x000fe20000300000 */
.L_x_487:
[----:B------:R-:W-:Y:S01]  /*1a80*/  IMAD R3, R5, 0x8, R2 ;  /* 0x0000000805037824 */ /* 0x000fe200078e0202 */
[----:B------:R-:W-:-:S04]  /*1a90*/  SHF.L.U32 R22, R6, 0x1f, RZ ;  /* 0x0000001f06167819 */ /* 0x000fc800000006ff */
[----:B------:R1:W2:Y:S01]  /*1aa0*/  SYNCS.PHASECHK.TRANS64.TRYWAIT P1, [R3+URZ+0x30c10], R22 ;  /* 0x030c1016030075a7 */ /* 0x0002a2000802017f */
[----:B------:R-:W-:Y:S05]  /*1ab0*/  @!P0 BRA `(.L_x_488) ;  /* 0x0000000000048947 */ /* 0x000fea0003800000 */
[----:B------:R-:W-:Y:S01]  /*1ac0*/  BPT.TRAP 0x1 ;  /* 0x000000040000795c */ /* 0x000fe20000300000 */
.L_x_488:
[----:B------:R-:W-:-:S04]  /*1ad0*/  IADD3 R0, R2, 0x10000, RZ ;  /* 0x0001000002007810 */ /* 0x000fc80007ffe0ff */
[----:B------:R-:W-:-:S04]  /*1ae0*/  SHF.R.U32.HI R0, RZ, 0x4, R0 ;  /* 0x00000004ff007819 */ /* 0x000fc80000011600 */
[----:B------:R-:W-:Y:S01]  /*1af0*/  LOP3.LUT R0, R0, 0x3fff, RZ, 0xc0, !PT ;  /* 0x00003fff00007812 */ /* 0x000fe200078ec0ff */
[----:B--2---:R-:W-:Y:S06]  /*1b00*/  @P1 BRA `(.L_x_489) ;  /* 0x0000000000081947 */ /* 0x004fec0003800000 */
[----:B------:R-:W2:Y:S02]  /*1b10*/  SYNCS.PHASECHK.TRANS64.TRYWAIT P1, [R3+URZ+0x30c10], R22 ;  /* 0x030c1016030075a7 */ /* 0x000ea4000802017f */
[----:B--2---:R-:W-:Y:S05]  /*1b20*/  @!P1 BRA `(.L_x_490) ;  /* 0x0000009000689947 */ /* 0x004fea0003800000 */
.L_x_489:
        /* <DEDUP_REMOVED lines=9> */
[----:B------:R-:W2:Y:S01]  /*1bc0*/  LDL R15, [R1+0x10] ;  /* 0x00001000010f7983 */ /* 0x000ea20000100800 */
[----:B------:R-:W-:Y:S01]  /*1bd0*/  WARPGROUP.ARRIVE ;  /* 0x00000000000079c5 */ /* 0x000fe20000000000 */
[----:B------:R-:W-:Y:S01]  /*1be0*/  USHF.R.U32.HI UR4, URZ, 0x4, UR9 ;  /* 0x000000043f047899 */ /* 0x000fe20008011609 */
[----:B------:R-:W-:Y:S01]  /*1bf0*/  UMOV UR7, 0x40000040 ;  /* 0x4000004000077882 */ /* 0x000fe20000000000 */
[----:B------:R-:W-:-:S02]  /*1c00*/  UMOV UR5, 0x40000040 ;  /* 0x4000004000057882 */ /* 0x000fc40000000000 */
[----:B------:R-:W-:Y:S02]  /*1c10*/  ULOP3.LUT UR4, UR4, 0x3fff, URZ, 0xc0, !UPT ;  /* 0x00003fff04047892 */ /* 0x000fe4000f8ec03f */
[----:B------:R-:W-:Y:S02]  /*1c20*/  UMOV UR6, UR8 ;  /* 0x0000000800067c82 */ /* 0x000fe40008000000 */
[----:B------:R-:W-:-:S07]  /*1c30*/  ULOP3.LUT UR10, UR4, 0x10000, URZ, 0xfc, !UPT ;  /* 0x00010000040a7892 */ /* 0x000fce000f8efc3f */
        /* <DEDUP_REMOVED lines=15> */
[----:B------:R-:W-:Y:S02]  /*1d30*/  WARPGROUP.DEPBAR.LE gsb0, 0x0 ;  /* 0x00008000000079c5 */ /* 0x000fe40000010000 */
[----:B------:R-:W-:Y:S01]  /*1d40*/  WARPGROUP.ARRIVE ;  /* 0x00000000000079c5 */ /* 0x000fe20000000000 */
[C---:B-----5:R-:W-:Y:S01]  /*1d50*/  IMAD R19, R5.reuse, 0x80, R16 ;  /* 0x0000008005137824 */ /* 0x060fe200078e0210 */
[----:B------:R-:W-:Y:S01]  /*1d60*/  LEA R17, R10, R17, 0x1 ;  /* 0x000000110a117211 */ /* 0x000fe200078e08ff */
[----:B--2---:R-:W-:-:S02]  /*1d70*/  IMAD R21, R5, 0x80, R15 ;  /* 0x0000008005157824 */ /* 0x004fc400078e020f */
[C---:B------:R-:W-:Y:S01]  /*1d80*/  IMAD R15, R10.reuse, 0x2, R13 ;  /* 0x000000020a0f7824 */ /* 0x040fe200078e020d */
[----:B------:R-:W-:Y:S01]  /*1d90*/  HGMMA.64x128x16.F32 R88, gdesc[UR4], R88, gsb0 ;  /* 0x01e00000045879f0 */ /* 0x000fe20008000858 */
[----:B------:R-:W-:Y:S01]  /*1da0*/  UIADD3 UR6, UR8, 0x6, URZ ;  /* 0x0000000608067890 */ /* 0x000fe2000fffe03f */
[C---:B------:R-:W-:Y:S01]  /*1db0*/  IMAD R19, R10.reuse, 0x2, R19 ;  /* 0x000000020a137824 */ /* 0x040fe200078e0213 */
[----:B------:R-:W-:Y:S01]  /*1dc0*/  UIADD3 UR4, UR10, 0x6, URZ ;  /* 0x000000060a047890 */ /* 0x000fe2000fffe03f */
[----:B------:R-:W-:Y:S01]  /*1dd0*/  IMAD R23, R10, 0x2, R21 ;  /* 0x000000020a177824 */ /* 0x000fe200078e0215 */
[----:B------:R-:W-:Y:S01]  /*1de0*/  UMOV UR7, 0x40000040 ;  /* 0x4000004000077882 */ /* 0x000fe20000000000 */
[----:B------:R-:W-:Y:S01]  /*1df0*/  UMOV UR5, 0x40000040 ;  /* 0x4000004000057882 */ /* 0x000fe20000000000 */
[--C-:B------:R-:W-:Y:S01]  /*1e00*/  IMAD R21, R15, 0x4, R2.reuse ;  /* 0x000000040f157824 */ /* 0x100fe200078e0202 */
[----:B------:R-:W-:Y:S01]  /*1e10*/  LEA R13, R17, R2, 0x2 ;  /* 0x00000002110d7211 */ /* 0x000fe200078e10ff */
[----:B------:R-:W-:-:S02]  /*1e20*/  IMAD R14, R19, 0x4, R2 ;  /* 0x00000004130e7824 */ /* 0x000fc400078e0202 */
[----:B------:R-:W-:Y:S02]  /*1e30*/  IMAD R20, R23, 0x4, R2 ;  /* 0x0000000417147824 */ /* 0x000fe400078e0202 */
[----:B------:R-:W-:-:S04]  /*1e40*/  VIADD R16, R2, 0x20000 ;  /* 0x0002000002107836 */ /* 0x000fc80000000000 */
[--C-:B------:R-:W-:Y:S01]  /*1e50*/  IMAD R18, R17, 0x4, R16.reuse ;  /* 0x0000000411127824 */ /* 0x100fe200078e0210 */
[----:B------:R-:W-:Y:S01]  /*1e60*/  LEA R15, R15, R16, 0x2 ;  /* 0x000000100f0f7211 */ /* 0x000fe200078e10ff */
[--C-:B------:R-:W-:Y:S02]  /*1e70*/  IMAD R17, R19, 0x4, R16.reuse ;  /* 0x0000000413117824 */ /* 0x100fe400078e0210 */
[----:B------:R-:W-:Y:S01]  /*1e80*/  IMAD R16, R23, 0x4, R16 ;  /* 0x0000000417107824 */ /* 0x000fe200078e0210 */
[----:B------:R-:W-:Y:S02]  /*1e90*/  WARPGROUP.DEPBAR.LE gsb0, 0x0 ;  /* 0x00008000000079c5 */ /* 0x000fe40000010000 */
[----:B------:R-:W-:-:S06]  /*1ea0*/  WARPGROUP.ARRIVE ;  /* 0x00000000000079c5 */ /* 0x000fcc0000000000 */
[----:B------:R-:W-:Y:S03]  /*1eb0*/  HGMMA.64x128x16.F32 R88, gdesc[UR4], R88, gsb0 ;  /* 0x01e00000045879f0 */ /* 0x000fe60008000858 */
[----:B------:R-:W-:Y:S02]  /*1ec0*/  WARPGROUP.DEPBAR.LE gsb0, 0x0 ;  /* 0x00008000000079c5 */ /* 0x000fe40000010000 */
[----:B------:R-:W2:Y:S04]  /*1ed0*/  LDS R21, [R21+0x20000] ;  /* 0x0200000015157984 */ /* 0x000ea80000000800 */
[----:B------:R-:W3:Y:S04]  /*1ee0*/  LDS R13, [R13+0x20000] ;  /* 0x020000000d0d7984 */ /* 0x000ee80000000800 */
[----:B------:R-:W4:Y:S04]  /*1ef0*/  LDS R14, [R14+0x20000] ;  /* 0x020000000e0e7984 */ /* 0x000f280000000800 */
[----:B------:R-:W1:Y:S01]  /*1f00*/  LDS R20, [R20+0x20000] ;  /* 0x0200000014147984 */ /* 0x000e620000000800 */
[----:B------:R-:W-:Y:S05]  /*1f10*/  @!P0 BRA `(.L_x_491) ;  /* 0x0000000000048947 */ /* 0x000fea0003800000 */
[----:B------:R-:W-:Y:S01]  /*1f20*/  BPT.TRAP 0x1 ;  /* 0x000000040000795c */ /* 0x000fe20000300000 */
.L_x_491:
[----:B------:R1:W1:Y:S01]  /*1f30*/  SYNCS.PHASECHK.TRANS64.TRYWAIT P1, [R3+URZ+0x30c30], R22 ;  /* 0x030c3016030075a7 */ /* 0x000262000802017f */
[----:B------:R-:W-:Y:S05]  /*1f40*/  @!P0 BRA `(.L_x_492) ;  /* 0x0000000000048947 */ /* 0x000fea0003800000 */
[----:B------:R-:W-:Y:S01]  /*1f50*/  BPT.TRAP 0x1 ;  /* 0x000000040000795c */ /* 0x000fe20000300000 */
.L_x_492:
[----:B------:R-:W-:-:S04]  /*1f60*/  IADD3 R19, R2, 0x18000, RZ ;  /* 0x0001800002137810 */ /* 0x000fc80007ffe0ff */
[----:B------:R-:W-:-:S04]  /*1f70*/  SHF.R.U32.HI R19, RZ, 0x4, R19 ;  /* 0x00000004ff137819 */ /* 0x000fc80000011613 */
[----:B------:R-:W-:-:S04]  /*1f80*/  LOP3.LUT R19, R19, 0x3fff, RZ, 0xc0, !PT ;  /* 0x00003fff13137812 */ /* 0x000fc800078ec0ff */
[----:B------:R-:W-:Y:S01]  /*1f90*/  LOP3.LUT R24, R19, 0x10000, RZ, 0xfc, !PT ;  /* 0x0001000013187812 */ /* 0x000fe200078efcff */
[----:B-1----:R-:W-:Y:S06]  /*1fa0*/  @P1 BRA `(.L_x_493) ;  /* 0x0000000000081947 */ /* 0x002fec0003800000 */
[----:B------:R-:W1:Y:S02]  /*1fb0*/  SYNCS.PHASECHK.TRANS64.TRYWAIT P1, [R3+URZ+0x30c30], R22 ;  /* 0x030c3016030075a7 */ /* 0x000e64000802017f */
[----:B-1----:R-:W-:Y:S05]  /*1fc0*/  @!P1 BRA `(.L_x_494) ;  /* 0x0000008c00549947 */ /* 0x002fea0003800000 */
.L_x_493:
[----:B------:R-:W-:Y:S01]  /*1fd0*/  UIADD3 UR9, UR9, 0x4000, URZ ;  /* 0x0000400009097890 */ /* 0x000fe2000fffe03f */
[----:B------:R-:W-:Y:S01]  /*1fe0*/  IMAD R24, R5, 0x400, R24 ;  /* 0x0000040005187824 */ /* 0x000fe200078e0218 */
[----:B------:R-:W-:Y:S01]  /*1ff0*/  UMOV UR7, 0x40000040 ;  /* 0x4000004000077882 */ /* 0x000fe20000000000 */
[----:B------:R-:W-:Y:S01]  /*2000*/  UMOV UR5, 0x40000040 ;  /* 0x4000004000057882 */ /* 0x000fe20000000000 */
[----:B------:R-:W-:Y:S01]  /*2010*/  USHF.R.U32.HI UR9, URZ, 0x4, UR9 ;  /* 0x000000043f097899 */ /* 0x000fe20008011609 */
[----:B------:R-:W-:Y:S01]  /*2020*/  FMUL.FTZ R22, R88, UR36 ;  /* 0x0000002458167c20 */ /* 0x000fe20008410000 */
[----:B------:R-:W-:Y:S01]  /*2030*/  R2UR UR8, R24 ;  /* 0x00000000180872ca */ /* 0x000fe200000e0000 */
[----:B------:R-:W-:Y:S01]  /*2040*/  FMUL.FTZ R88, R90, UR36 ;  /* 0x000000245a587c20 */ /* 0x000fe20008410000 */
[----:B------:R-:W-:Y:S01]  /*2050*/  ULOP3.LUT UR9, UR9, 0x3fff, URZ, 0xc0, !UPT ;  /* 0x00003fff09097892 */ /* 0x000fe2000f8ec03f */
[----:B------:R-:W-:Y:S01]  /*2060*/  WARPGROUP.ARRIVE ;  /* 0x00000000000079c5 */ /* 0x000fe20000000000 */
[----:B------:R-:W-:Y:S01]  /*2070*/  FMUL.FTZ R90, R92, UR36 ;  /* 0x000000245c5a7c20 */ /* 0x000fe20008410000 */
[----:B------:R-:W-:Y:S01]  /*2080*/  FMUL.FTZ R92, R94, UR36 ;  /* 0x000000245e5c7c20 */ /* 0x000fe20008410000 */
[----:B------:R-:W-:Y:S01]  /*2090*/  ULOP3.LUT UR9, UR9, 0x10000, URZ, 0xfc, !UPT ;  /* 0x0001000009097892 */ /* 0x000fe2000f8efc3f */
[----:B------:R-:W-:Y:S01]  /*20a0*/  FMUL.FTZ R94, R96, UR36 ;  /* 0x00000024605e7c20 */ /* 0x000fe20008410000 */
[----:B------:R-:W-:Y:S01]  /*20b0*/  FMUL.FTZ R96, R98, UR36 ;  /* 0x0000002462607c20 */ /* 0x000fe20008410000 */
[----:B------:R-:W-:Y:S01]  /*20c0*/  FMUL.FTZ R98, R100, UR36 ;  /* 0x0000002464627c20 */ /* 0x000fe20008410000 */
[----:B------:R-:W-:Y:S01]  /*20d0*/  FMUL.FTZ R100, R102, UR36 ;  /* 0x0000002466647c20 */ /* 0x000fe20008410000 */
[----:B------:R-:W-:Y:S01]  /*20e0*/  FMUL.FTZ R102, R104, UR36 ;  /* 0x0000002468667c20 */ /* 0x000fe20008410000 */
[----:B------:R-:W-:Y:S01]  /*20f0*/  FMUL.FTZ R104, R106, UR36 ;  /* 0x000000246a687c20 */ /* 0x000fe20008410000 */
[----:B------:R-:W-:Y:S01]  /*2100*/  UMOV UR6, UR8 ;  /* 0x0000000800067c82 */ /* 0x000fe20008000000 */
[----:B------:R-:W-:Y:S01]  /*2110*/  UMOV UR4, UR9 ;  /* 0x0000000900047c82 */ /* 0x000fe20008000000 */
[----:B------:R-:W-:Y:S01]  /*2120*/  FMUL.FTZ R106, R108, UR36 ;  /* 0x000000246c6a7c20 */ /* 0x000fe20008410000 */
[----:B------:R-:W-:Y:S01]  /*2130*/  HGMMA.64x128x16.F32 R24, gdesc[UR4], RZ, !UPT, gsb0 ;  /* 0x01e00000041879f0 */ /* 0x000fe2000c0008ff */
[----:B------:R-:W-:Y:S01]  /*2140*/  UIADD3 UR6, UR8, 0x2, URZ ;  /* 0x0000000208067890 */ /* 0x000fe2000fffe03f */
[----:B------:R-:W-:Y:S01]  /*2150*/  FMUL.FTZ R236, R127, UR36 ;  /* 0x000000247fec7c20 */ /* 0x000fe20008410000 */
[----:B------:R-:W-:Y:S01]  /*2160*/  UIADD3 UR4, UR9, 0x2, URZ ;  /* 0x0000000209047890 */ /* 0x000fe2000fffe03f */
[----:B------:R-:W-:Y:S01]  /*2170*/  FMUL.FTZ R108, R110, UR36 ;  /* 0x000000246e6c7c20 */ /* 0x000fe20008410000 */
[----:B------:R-:W-:Y:S01]  /*2180*/  UMOV UR7, 0x40000040 ;  /* 0x4000004000077882 */ /* 0x000fe20000000000 */
[----:B------:R-:W-:Y:S01]  /*2190*/  UMOV UR5, 0x40000040 ;  /* 0x4000004000057882 */ /* 0x000fe20000000000 */
[----:B------:R-:W-:Y:S01]  /*21a0*/  FMUL.FTZ R217, R122, UR36 ;  /* 0x000000247ad97c20 */ /* 0x000fe20008410000 */
[----:B------:R-:W-:Y:S01]  /*21b0*/  FMUL.FTZ R127, R130, UR36 ;  /* 0x00000024827f7c20 */ /* 0x000fe20008410000 */
[----:B------:R-:W-:Y:S01]  /*21c0*/  FMUL.FTZ R110, R112, UR36 ;  /* 0x00000024706e7c20 */ /* 0x000fe20008410000 */
[----:B--2---:R-:W1:Y:S01]  /*21d0*/  SHFL.IDX PT, R122, R21, R11, 0x1f ;  /* 0x00001f0b157a7589 */ /* 0x004e6200000e0000 */
[----:B------:R-:W-:-:S02]  /*21e0*/  VIADD R130, R11, 0x4 ;  /* 0x000000040b827836 */ /* 0x000fc40000000000 */
[----:B------:R-:W-:Y:S01]  /*21f0*/  FMUL.FTZ R23, R89, UR36 ;  /* 0x0000002459177c20 */ /* 0x000fe20008410000 */
[----:B------:R-:W-:Y:S01]  /*2200*/  FMUL.FTZ R112, R114, UR36 ;  /* 0x0000002472707c20 */ /* 0x000fe20008410000 */
[----:B------:R-:W2:Y:S01]  /*2210*/  MUFU.TANH R22, R22 ;  /* 0x0000001600167308 */ /* 0x000ea20000002400 */
[----:B------:R-:W-:Y:S01]  /*2220*/  FMUL.FTZ R114, R116, UR36 ;  /* 0x0000002474727c20 */ /* 0x000fe20008410000 */
[----:B------:R-:W-:Y:S01]  /*2230*/  FMUL.FTZ R134, R134, UR36 ;  /* 0x0000002486867c20 */ /* 0x000fe20008410000 */
[----:B------:R-:W-:Y:S01]  /*2240*/  FMUL.FTZ R116, R118, UR36 ;  /* 0x0000002476747c20 */ /* 0x000fe20008410000 */
[----:B------:R-:W-:Y:S01]  /*2250*/  STL [R1+0x4c], R155 ;  /* 0x00004c9b01007387 */ /* 0x000fe20000100800 */
[----:B------:R-:W-:Y:S01]  /*2260*/  FMUL.FTZ R89, R91, UR36 ;  /* 0x000000245b597c20 */ /* 0x000fe20008410000 */
[----:B------:R-:W-:Y:S01]  /*2270*/  FMUL.FTZ R118, R120, UR36 ;  /* 0x0000002478767c20 */ /* 0x000fe20008410000 */
[----:B------:R-:W-:Y:S01]  /*2280*/  FMUL.FTZ R91, R93, UR36 ;  /* 0x000000245d5b7c20 */ /* 0x000fe20008410000 */
[----:B------:R3:W-:Y:S01]  /*2290*/  STL [R1+0x48], R154 ;  /* 0x0000489a01007387 */ /* 0x0007e20000100800 */
[----:B------:R-:W-:Y:S01]  /*22a0*/  FMUL.FTZ R93, R95, UR36 ;  /* 0x000000245f5d7c20 */ /* 0x000fe20008410000 */
[----:B------:R-:W4:Y:S01]  /*22b0*/  MUFU.TANH R23, R23 ;  /* 0x0000001700177308 */ /* 0x000f220000002400 */
[----:B------:R-:W-:Y:S01]  /*22c0*/  FMUL.FTZ R95, R97, UR36 ;  /* 0x00000024615f7c20 */ /* 0x000fe20008410000 */
[----:B------:R-:W4:Y:S01]  /*22d0*/  SHFL.IDX PT, R120, R21, R130, 0x1f ;  /* 0x00001f8215787589 */ /* 0x000f2200000e0000 */
[----:B------:R-:W-:Y:S01]  /*22e0*/  FMUL.FTZ R97, R99, UR36 ;  /* 0x0000002463617c20 */ /* 0x000fe20008410000 */
[----:B------:R-:W-:Y:S01]  /*22f0*/  FMUL.FTZ R99, R101, UR36 ;  /* 0x0000002465637c20 */ /* 0x000fe20008410000 */
[----:B------:R-:W-:Y:S01]  /*2300*/  FMUL.FTZ R133, R133, UR36 ;  /* 0x0000002485857c20 */ /* 0x000fe20008410000 */
[----:B------:R-:W-:Y:S01]  /*2310*/  FMUL.FTZ R101, R103, UR36 ;  /* 0x0000002467657c20 */ /* 0x000fe20008410000 */
[----:B------:R-:W-:Y:S01]  /*2320*/  FMUL.FTZ R103, R105, UR36 ;  /* 0x0000002469677c20 */ /* 0x000fe20008410000 */
[----:B---3--:R3:W-:Y:S01]  /*2330*/  MUFU.TANH R154, R134 ;  /* 0x00000086009a7308 */ /* 0x0087e20000002400 */
[----:B------:R-:W-:Y:S01]  /*2340*/  FMUL.FTZ R216, R121, UR36 ;  /* 0x0000002479d87c20 */ /* 0x000fe20008410000 */
[----:B------:R-:W-:Y:S01]  /*2350*/  FMUL.FTZ R231, R128, UR36 ;  /* 0x0000002480e77c20 */ /* 0x000fe20008410000 */
[----:B------:R1:W-:Y:S01]  /*2360*/  STL [R1+0x44], R153 ;  /* 0x0000449901007387 */ /* 0x0003e20000100800 */
[----:B------:R-:W-:Y:S01]  /*2370*/  FMUL.FTZ R105, R107, UR36 ;  /* 0x000000246b697c20 */ /* 0x000fe20008410000 */
[----:B------:R-:W-:Y:S01]  /*2380*/  FMUL.FTZ R128, R148, UR36 ;  /* 0x0000002494807c20 */ /* 0x000fe20008410000 */
[----:B------:R-:W-:Y:S01]  /*2390*/  FMUL.FTZ R107, R109, UR36 ;  /* 0x000000246d6b7c20 */ /* 0x000fe20008410000 */
[----:B------:R-:W-:Y:S01]  /*23a0*/  FMUL.FTZ R109, R111, UR36 ;  /* 0x000000246f6d7c20 */ /* 0x000fe20008410000 */
[----:B------:R-:W4:Y:S01]  /*23b0*/  MUFU.TANH R88, R88 ;  /* 0x0000005800587308 */ /* 0x000f220000002400 */
[----:B---3--:R-:W-:-:S02]  /*23c0*/  VIADD R134, R11, 0x8 ;  /* 0x000000080b867836 */ /* 0x008fc40000000000 */
[----:B------:R-:W-:Y:S01]  /*23d0*/  FMUL.FTZ R111, R113, UR36 ;  /* 0x00000024716f7c20 */ /* 0x000fe20008410000 */
[----:B------:R-:W-:Y:S01]  /*23e0*/  ISETP.GT.AND P2, PT, R9, RZ, PT ;  /* 0x000000ff0900720c */ /* 0x000fe20003f44270 */
[----:B------:R-:W-:Y:S01]  /*23f0*/  FMUL.FTZ R113, R115, UR36 ;  /* 0x0000002473717c20 */ /* 0x000fe20008410000 */
[----:B------:R-:W-:Y:S01]  /*2400*/  FMUL.FTZ R115, R117, UR36 ;  /* 0x0000002475737c20 */ /* 0x000fe20008410000 */
[----:B------:R-:W3:Y:S01]  /*2410*/  SHFL.IDX PT, R121, R21, R134, 0x1f ;  /* 0x00001f8615797589 */ /* 0x000ee200000e0000 */
[----:B------:R-:W-:Y:S01]  /*2420*/  FMUL.FTZ R117, R119, UR36 ;  /* 0x0000002477757c20 */ /* 0x000fe20008410000 */
[----:B------:R-:W-:Y:S01]  /*2430*/  MUFU.TANH R89, R89 ;  /* 0x0000005900597308 */ /* 0x000fe20000002400 */
[----:B------:R-:W-:Y:S01]  /*2440*/  FMUL.FTZ R227, R124, UR36 ;  /* 0x000000247ce37c20 */ /* 0x000fe20008410000 */
[----:B--2---:R-:W-:Y:S01]  /*2450*/  FSEL R119, R22, -INF , P2 ;  /* 0xff80000016777808 */ /* 0x004fe20001000000 */
[----:B------:R-:W-:Y:S01]  /*2460*/  FMUL.FTZ R218, R123, UR36 ;  /* 0x000000247bda7c20 */ /* 0x000fe20008410000 */
[----:B------:R-:W-:Y:S01]  /*2470*/  ISETP.GT.AND P1, PT, R9, 0x8, PT ;  /* 0x000000080900780c */ /* 0x000fe20003f24270 */
[----:B------:R-:W-:Y:S01]  /*2480*/  FMUL.FTZ R234, R135, UR36 ;  /* 0x0000002487ea7c20 */ /* 0x000fe20008410000 */
[----:B------:R-:W-:Y:S01]  /*2490*/  FMUL.FTZ R132, R132, UR36 ;  /* 0x0000002484847c20 */ /* 0x000fe20008410000 */
[--C-:B-1----:R-:W-:Y:S01]  /*24a0*/  FFMA.FTZ R135, R119, UR37, -R122.reuse ;  /* 0x0000002577877c23 */ /* 0x102fe2000801087a */
[----:B------:R1:W-:Y:S01]  /*24b0*/  MUFU.TANH R153, R133 ;  /* 0x0000008500997308 */ /* 0x0003e20000002400 */
[----:B----4-:R-:W-:Y:S01]  /*24c0*/  FSEL R123, R23, -INF , P2 ;  /* 0xff800000177b7808 */ /* 0x010fe20001000000 */
[----:B------:R-:W-:Y:S01]  /*24d0*/  STL [R1+0x40], R152 ;  /* 0x0000409801007387 */ /* 0x000fe20000100800 */
[----:B------:R-:W-:Y:S01]  /*24e0*/  FSEL R119, R88, -INF , P1 ;  /* 0xff80000058777808 */ /* 0x000fe20000800000 */
[----:B------:R-:W-:Y:S01]  /*24f0*/  FMUL.FTZ R137, R137, UR36 ;  /* 0x0000002489897c20 */ /* 0x000fe20008410000 */
[----:B------:R-:W-:Y:S01]  /*2500*/  FMUL.FTZ R139, R139, UR36 ;  /* 0x000000248b8b7c20 */ /* 0x000fe20008410000 */
[----:B------:R-:W-:Y:S01]  /*2510*/  STL [R1+0x3c], R10 ;  /* 0x00003c0a01007387 */ /* 0x000fe20000100800 */
[----:B------:R-:W-:Y:S01]  /*2520*/  FMUL.FTZ R136, R136, UR36 ;  /* 0x0000002488887c20 */ /* 0x000fe20008410000 */
[----:B------:R-:W2:Y:S01]  /*2530*/  MUFU.TANH R90, R90 ;  /* 0x0000005a005a7308 */ /* 0x000ea20000002400 */
[----:B-1----:R-:W-:Y:S01]  /*2540*/  IADD3 R133, R11, 0xc, RZ ;  /* 0x0000000c0b857810 */ /* 0x002fe20007ffe0ff */
[----:B------:R1:W-:Y:S01]  /*2550*/  STL [R1+0x38], R8 ;  /* 0x0000380801007387 */ /* 0x0003e20000100800 */
[----:B------:R-:W-:Y:S01]  /*2560*/  FFMA.FTZ R119, R119, UR37, -R122 ;  /* 0x0000002577777c23 */ /* 0x000fe2000801087a */
[----:B------:R-:W-:Y:S01]  /*2570*/  FMUL.FTZ R141, R141, UR36 ;  /* 0x000000248d8d7c20 */ /* 0x000fe20008410000 */
[----:B------:R-:W-:Y:S01]  /*2580*/  FMUL.FTZ R140, R140, UR36 ;  /* 0x000000248c8c7c20 */ /* 0x000fe20008410000 */
[----:B------:R-:W4:Y:S01]  /*2590*/  SHFL.IDX PT, R124, R21, R133, 0x1f ;  /* 0x00001f85157c7589 */ /* 0x000f2200000e0000 */
[----:B------:R-:W-:Y:S01]  /*25a0*/  FMUL.FTZ R129, R129, UR36 ;  /* 0x0000002481817c20 */ /* 0x000fe20008410000 */
[----:B------:R-:W3:Y:S01]  /*25b0*/  MUFU.TANH R92, R92 ;  /* 0x0000005c005c7308 */ /* 0x000ee20000002400 */
[----:B------:R-:W-:Y:S01]  /*25c0*/  FMUL.FTZ R138, R138, UR36 ;  /* 0x000000248a8a7c20 */ /* 0x000fe20008410000 */
[----:B------:R3:W-:Y:S01]  /*25d0*/  STL [R1+0x34], R7 ;  /* 0x0000340701007387 */ /* 0x0007e20000100800 */
[----:B------:R-:W-:Y:S01]  /*25e0*/  FMUL.FTZ R226, R125, UR36 ;  /* 0x000000247de27c20 */ /* 0x000fe20008410000 */
[----:B------:R-:W-:Y:S01]  /*25f0*/  FMUL.FTZ R142, R142, UR36 ;  /* 0x000000248e8e7c20 */ /* 0x000fe20008410000 */
[----:B------:R-:W-:Y:S01]  /*2600*/  FMUL.FTZ R235, R131, UR36 ;  /* 0x0000002483eb7c20 */ /* 0x000fe20008410000 */
[----:B------:R-:W-:Y:S01]  /*2610*/  STL [R1+0x30], R6 ;  /* 0x0000300601007387 */ /* 0x000fe20000100800 */
[----:B------:R-:W-:Y:S01]  /*2620*/  FMUL.FTZ R143, R143, UR36 ;  /* 0x000000248f8f7c20 */ /* 0x000fe20008410000 */
[----:B------:R-:W4:Y:S01]  /*2630*/  MUFU.TANH R91, R91 ;  /* 0x0000005b005b7308 */ /* 0x000f220000002400 */
[----:B--2---:R-:W-:Y:S01]  /*2640*/  FSEL R122, R90, -INF , P2 ;  /* 0xff8000005a7a7808 */ /* 0x004fe20001000000 */
[----:B------:R-:W-:Y:S01]  /*2650*/  STL [R1+0x2c], R4 ;  /* 0x00002c0401007387 */ /* 0x000fe20000100800 */
[----:B------:R-:W-:Y:S01]  /*2660*/  FMUL.FTZ R131, R150, UR36 ;  /* 0x0000002496837c20 */ /* 0x000fe20008410000 */
[----:B------:R-:W-:Y:S01]  /*2670*/  FMUL.FTZ R237, R144, UR36 ;  /* 0x0000002490ed7c20 */ /* 0x000fe20008410000 */
[----:B------:R-:W-:Y:S01]  /*2680*/  FMUL.FTZ R232, R145, UR36 ;  /* 0x0000002491e87c20 */ /* 0x000fe20008410000 */
[----:B------:R2:W-:Y:S01]  /*2690*/  STL [R1+0x28], R3 ;  /* 0x0000280301007387 */ /* 0x0005e20000100800 */
[----:B------:R-:W-:Y:S01]  /*26a0*/  FMUL.FTZ R229, R146, UR36 ;  /* 0x0000002492e57c20 */ /* 0x000fe20008410000 */
[----:B------:R3:W-:Y:S01]  /*26b0*/  MUFU.TANH R155, R132 ;  /* 0x00000084009b7308 */ /* 0x0007e20000002400 */
[----:B------:R-:W-:Y:S01]  /*26c0*/  FMUL.FTZ R228, R147, UR36 ;  /* 0x0000002493e47c20 */ /* 0x000fe20008410000 */
[----:B------:R4:W-:Y:S01]  /*26d0*/  STL [R1+0x24], R0 ;  /* 0x0000240001007387 */ /* 0x0009e20000100800 */
[----:B------:R-:W-:-:S03]  /*26e0*/  FMUL.FTZ R126, R126, UR36 ;  /* 0x000000247e7e7c20 */ /* 0x000fc60008410000 */
[----:B------:R-:W-:Y:S02]  /*26f0*/  SHFL.IDX PT, R219, R13, R11, 0x1f ;  /* 0x00001f0b0ddb7589 */ /* 0x000fe400000e0000 */
[----:B-1----:R1:W-:Y:S01]  /*2700*/  MUFU.TANH R8, R137 ;  /* 0x0000008900087308 */ /* 0x0023e20000002400 */
[--C-:B---3--:R-:W-:Y:S01]  /*2710*/  FFMA.FTZ R132, R123, UR37, -R120.reuse ;  /* 0x000000257b847c23 */ /* 0x108fe20008010878 */
[----:B------:R-:W-:Y:S01]  /*2720*/  FSEL R123, R89, -INF , P1 ;  /* 0xff800000597b7808 */ /* 0x000fe20000800000 */
[----:B------:R-:W-:Y:S04]  /*2730*/  SHFL.IDX PT, R222, R13, R130, 0x1f ;  /* 0x00001f820dde7589 */ /* 0x000fe800000e0000 */
[----:B------:R-:W-:Y:S01]  /*2740*/  FFMA.FTZ R120, R123, UR37, -R120 ;  /* 0x000000257b787c23 */ /* 0x000fe20008010878 */
[----:B------:R3:W-:Y:S01]  /*2750*/  MUFU.TANH R7, R139 ;  /* 0x0000008b00077308 */ /* 0x0007e20000002400 */
[----:B-1----:R-:W-:-:S02]  /*2760*/  VIADD R137, R11, 0x14 ;  /* 0x000000140b897836 */ /* 0x002fc40000000000 */
[--C-:B------:R-:W-:Y:S01]  /*2770*/  FFMA.FTZ R123, R122, UR37, -R121.reuse ;  /* 0x000000257a7b7c23 */ /* 0x100fe20008010879 */
[----:B------:R-:W-:Y:S01]  /*2780*/  FSEL R122, R92, -INF , P1 ;  /* 0xff8000005c7a7808 */ /* 0x000fe20000800000 */
[----:B------:R-:W-:Y:S03]  /*2790*/  SHFL.IDX PT, R225, R13, R134, 0x1f ;  /* 0x00001f860de17589 */ /* 0x000fe600000e0000 */
[----:B------:R-:W-:Y:S01]  /*27a0*/  MUFU.TANH R93, R93 ;  /* 0x0000005d005d7308 */ /* 0x000fe20000002400 */
[----:B---3--:R-:W-:Y:S02]  /*27b0*/  VIADD R139, R11, 0x10 ;  /* 0x000000100b8b7836 */ /* 0x008fe40000000000 */
[----:B------:R-:W-:Y:S01]  /*27c0*/  FFMA.FTZ R121, R122, UR37, -R121 ;  /* 0x000000257a797c23 */ /* 0x000fe20008010879 */
[----:B------:R-:W-:Y:S04]  /*27d0*/  SHFL.IDX PT, R230, R13, R133, 0x1f ;  /* 0x00001f850de67589 */ /* 0x000fe800000e0000 */
[----:B------:R-:W-:Y:S01]  /*27e0*/  SHFL.IDX PT, R125, R21, R139, 0x1f ;  /* 0x00001f8b157d7589 */ /* 0x000fe200000e0000 */
[----:B------:R1:W-:Y:S08]  /*27f0*/  MUFU.TANH R152, R136 ;  /* 0x0000008800987308 */ /* 0x0003f00000002400 */
[----:B--2---:R4:W-:Y:S01]  /*2800*/  MUFU.TANH R3, R141 ;  /* 0x0000008d00037308 */ /* 0x0049e20000002400 */
[----:B-1----:R-:W-:-:S02]  /*2810*/  FMUL.FTZ R136, R151, UR36 ;  /* 0x0000002497887c20 */ /* 0x002fc40008410000 */
[----:B------:R-:W1:Y:S01]  /*2820*/  SHFL.IDX PT, R151, R21, R137, 0x1f ;  /* 0x00001f8915977589 */ /* 0x000e6200000e0000 */
[----:B------:R-:W-:Y:S02]  /*2830*/  WARPGROUP.DEPBAR.LE gsb0, 0x0 ;  /* 0x00008000000079c5 */ /* 0x000fe40000010000 */
[----:B------:R-:W-:Y:S02]  /*2840*/  WARPGROUP.ARRIVE ;  /* 0x00000000000079c5 */ /* 0x000fe40000000000 */
[----:B------:R2:W-:Y:S01]  /*2850*/  MUFU.TANH R6, R140 ;  /* 0x0000008c00067308 */ /* 0x0005e20000002400 */
[----:B----4-:R-:W-:-:S03]  /*2860*/  FSEL R141, R91, -INF , P2 ;  /* 0xff8000005b8d7808 */ /* 0x010fc60001000000 */
[----:B------:R-:W-:Y:S01]  /*2870*/  HGMMA.64x128x16.F32 R24, gdesc[UR4], R24, gsb0 ;  /* 0x01e00000041879f0 */ /* 0x000fe20008000818 */
[----:B------:R-:W-:Y:S01]  /*2880*/  UIADD3 UR6, UR8, 0x4, URZ ;  /* 0x0000000408067890 */ /* 0x000fe2000fffe03f */
[----:B------:R-:W-:Y:S01]  /*2890*/  FFMA.FTZ R122, R141, UR37, -R124 ;  /* 0x000000258d7a7c23 */ /* 0x000fe2000801087c */
[----:B------:R-:W-:Y:S01]  /*28a0*/  UIADD3 UR4, UR9, 0x4, URZ ;  /* 0x0000000409047890 */ /* 0x000fe2000fffe03f */
[----:B------:R3:W4:Y:S01]  /*28b0*/  MUFU.TANH R0, R129 ;  /* 0x0000008100007308 */ /* 0x0007220000002400 */
[----:B------:R-:W-:Y:S01]  /*28c0*/  UMOV UR7, 0x40000040 ;  /* 0x4000004000077882 */ /* 0x000fe20000000000 */
[----:B------:R-:W-:Y:S01]  /*28d0*/  UMOV UR5, 0x40000040 ;  /* 0x4000004000057882 */ /* 0x000fe20000000000 */
[----:B--2---:R-:W-:-:S05]  /*28e0*/  IADD3 R140, R11, 0x1c, RZ ;  /* 0x0000001c0b8c7810 */ /* 0x004fca0007ffe0ff */
[----:B------:R2:W-:Y:S01]  /*28f0*/  MUFU.TANH R10, R138 ;  /* 0x0000008a000a7308 */ /* 0x0005e20000002400 */
[----:B------:R-:W1:Y:S01]  /*2900*/  SHFL.IDX PT, R141, R21, R140, 0x1f ;  /* 0x00001f8c158d7589 */ /* 0x000e6200000e0000 */
[----:B---3--:R-:W-:Y:S01]  /*2910*/  FMUL.FTZ R129, R149, UR36 ;  /* 0x0000002495817c20 */ /* 0x008fe20008410000 */
[----:B------:R-:W-:-:S05]  /*2920*/  IMAD R149, R5, 0x400, R19 ;  /* 0x0000040005957824 */ /* 0x000fca00078e0213 */
[----:B------:R-:W-:Y:S01]  /*2930*/  MUFU.TANH R94, R94 ;  /* 0x0000005e005e7308 */ /* 0x000fe20000002400 */
[----:B--2---:R-:W-:Y:S01]  /*2940*/  VIADD R138, R11, 0x18 ;  /* 0x000000180b8a7836 */ /* 0x004fe20000000000 */
[----:B----4-:R-:W-:Y:S06]  /*2950*/  STL [R1+0x4], R0 ;  /* 0x0000040001007387 */ /* 0x010fec0000100800 */
[----:B------:R-:W-:Y:S08]  /*2960*/  MUFU.TANH R95, R95 ;  /* 0x0000005f005f7308 */ /* 0x000ff00000002400 */
[----:B------:R-:W2:Y:S08]  /*2970*/  MUFU.TANH R96, R96 ;  /* 0x0000006000607308 */ /* 0x000eb00000002400 */
[----:B------:R-:W-:Y:S08]  /*2980*/  MUFU.TANH R97, R97 ;  /* 0x0000006100617308 */ /* 0x000ff00000002400 */
[----:B------:R3:W-:Y:S01]  /*2990*/  MUFU.TANH R4, R142 ;  /* 0x0000008e00047308 */ /* 0x0007e20000002400 */
[----:B--2---:R-:W-:-:S07]  /*29a0*/  FSEL R144, R96, -INF , P1 ;  /* 0xff80000060907808 */ /* 0x004fce0000800000 */
[----:B------:R-:W2:Y:S01]  /*29b0*/  MUFU.TANH R99, R99 ;  /* 0x0000006300637308 */ /* 0x000ea20000002400 */
[----:B---3--:R3:W4:Y:S07]  /*29c0*/  SHFL.IDX PT, R142, R21, R138, 0x1f ;  /* 0x00001f8a158e7589 */ /* 0x00872e00000e0000 */
[----:B------:R-:W-:Y:S01]  /*29d0*/  MUFU.TANH R98, R98 ;  /* 0x0000006200627308 */ /* 0x000fe20000002400 */
[----:B---3--:R-:W-:-:S07]  /*29e0*/  FSEL R21, R95, -INF , P2 ;  /* 0xff8000005f157808 */ /* 0x008fce0001000000 */
[----:B------:R-:W-:Y:S01]  /*29f0*/  MUFU.TANH R101, R101 ;  /* 0x0000006500657308 */ /* 0x000fe20000002400 */
[----:B-1----:R-:W-:Y:S01]  /*2a00*/  FFMA.FTZ R21, R21, UR37, -R151 ;  /* 0x0000002515157c23 */ /* 0x002fe20008010897 */
[----:B--2---:R-:W-:-:S05]  /*2a10*/  FSEL R233, R99, -INF , P2 ;  /* 0xff80000063e97808 */ /* 0x004fca0001000000 */
[----:B------:R-:W-:Y:S01]  /*2a20*/  FFMA.FTZ R233, R233, UR37, -R141 ;  /* 0x00000025e9e97c23 */ /* 0x000fe2000801088d */
[----:B------:R-:W1:Y:S08]  /*2a30*/  MUFU.TANH R100, R100 ;  /* 0x0000006400647308 */ /* 0x000e700000002400 */
[----:B------:R-:W2:Y:S08]  /*2a40*/  MUFU.TANH R102, R102 ;  /* 0x0000006600667308 */ /* 0x000eb00000002400 */
[----:B------:R-:W3:Y:S01]  /*2a50*/  MUFU.TANH R104, R104 ;  /* 0x0000006800687308 */ /* 0x000ee20000002400 */
[----:B-1----:R-:W-:-:S07]  /*2a60*/  FSEL R145, R100, -INF , P1 ;  /* 0xff80000064917808 */ /* 0x002fce0000800000 */
[----:B------:R1:W-:Y:S08]  /*2a70*/  MUFU.TANH R0, R143 ;  /* 0x0000008f00007308 */ /* 0x0003f00000002400 */
[----:B------:R-:W-:Y:S01]  /*2a80*/  MUFU.TANH R103, R103 ;  /* 0x0000006700677308 */ /* 0x000fe20000002400 */
[----:B-1----:R-:W-:-:S05]  /*2a90*/  FSEL R143, R97, -INF , P1 ;  /* 0xff800000618f7808 */ /* 0x002fca0000800000 */
[----:B------:R-:W-:Y:S01]  /*2aa0*/  FFMA.FTZ R151, R143, UR37, -R151 ;  /* 0x000000258f977c23 */ /* 0x000fe20008010897 */
[----:B------:R-:W-:Y:S01]  /*2ab0*/  FSEL R143, R101, -INF , P1 ;  /* 0xff800000658f7808 */ /* 0x000fe20000800000 */
[----:B------:R-:W1:Y:S04]  /*2ac0*/  MUFU.TANH R105, R105 ;  /* 0x0000006900697308 */ /* 0x000e680000002400 */
[----:B------:R-:W-:Y:S01]  /*2ad0*/  FFMA.FTZ R141, R143, UR37, -R141 ;  /* 0x000000258f8d7c23 */ /* 0x000fe2000801088d */
[----:B--2---:R-:W-:-:S03]  /*2ae0*/  FSEL R143, R102, -INF , P2 ;  /* 0xff800000668f7808 */ /* 0x004fc60001000000 */
[----:B------:R-:W-:Y:S01]  /*2af0*/  MUFU.EX2 R135, R135 ;  /* 0x0000008700877308 */ /* 0x000fe20000000800 */
[----:B------:R-:W-:Y:S02]  /*2b00*/  WARPGROUP.DEPBAR.LE gsb0, 0x0 ;  /* 0x00008000000079c5 */ /* 0x000fe40000010000 */
[----:B------:R-:W-:Y:S01]  /*2b10*/  WARPGROUP.ARRIVE ;  /* 0x00000000000079c5 */ /* 0x000fe20000000000 */
[----:B------:R-:W-:-:S04]  /*2b20*/  FFMA.FTZ R143, R143, UR37, -R219 ;  /* 0x000000258f8f7c23 */ /* 0x000fc800080108db */
[----:B------:R-:W-:Y:S01]  /*2b30*/  MUFU.EX2 R119, R119 ;  /* 0x0000007700777308 */ /* 0x000fe20000000800 */
[----:B------:R-:W-:Y:S01]  /*2b40*/  HGMMA.64x128x16.F32 R24, gdesc[UR4], R24, gsb0 ;  /* 0x01e00000041879f0 */ /* 0x000fe20008000818 */
[----:B------:R-:W-:Y:S02]  /*2b50*/  UIADD3 UR6, UR8, 0x6, URZ ;  /* 0x0000000608067890 */ /* 0x000fe4000fffe03f */
[----:B------:R-:W-:Y:S01]  /*2b60*/  UIADD3 UR4, UR9, 0x6, URZ ;  /* 0x0000000609047890 */ /* 0x000fe2000fffe03f */
[----:B------:R-:W-:Y:S01]  /*2b70*/  UMOV UR7, 0x40000040 ;  /* 0x4000004000077882 */ /* 0x000fe20000000000 */
[----:B------:R-:W-:Y:S02]  /*2b80*/  UMOV UR5, 0x40000040 ;  /* 0x4000004000057882 */ /* 0x000fe40000000000 */
[----:B------:R-:W-:Y:S08]  /*2b90*/  MUFU.EX2 R132, R132 ;  /* 0x0000008400847308 */ /* 0x000ff00000000800 */
[----:B------:R-:W-:Y:S08]  /*2ba0*/  MUFU.TANH R106, R106 ;  /* 0x0000006a006a7308 */ /* 0x000ff00000002400 */
[----:B------:R-:W-:Y:S08]  /*2bb0*/  MUFU.EX2 R123, R123 ;  /* 0x0000007b007b7308 */ /* 0x000ff00000000800 */
[----:B------:R-:W-:Y:S08]  /*2bc0*/  MUFU.TANH R111, R111 ;  /* 0x0000006f006f7308 */ /* 0x000ff00000002400 */
[----:B------:R-:W-:Y:S08]  /*2bd0*/  MUFU.TANH R113, R113 ;  /* 0x0000007100717308 */ /* 0x000ff00000002400 */
[----:B------:R-:W2:Y:S08]  /*2be0*/  MUFU.EX2 R120, R120 ;  /* 0x0000007800787308 */ /* 0x000eb00000000800 */
[----:B------:R-:W-:Y:S08]  /*2bf0*/  MUFU.TANH R114, R114 ;  /* 0x0000007200727308 */ /* 0x000ff00000002400 */
[----:B------:R-:W-:Y:S08]  /*2c00*/  MUFU.TANH R116, R116 ;  /* 0x0000007400747308 */ /* 0x000ff00000002400 */
[----:B------:R-:W-:Y:S08]  /*2c10*/  MUFU.TANH R115, R115 ;  /* 0x0000007300737308 */ /* 0x000ff00000002400 */
[----:B------:R-:W-:Y:S08]  /*2c20*/  MUFU.EX2 R19, R151 ;  /* 0x0000009700137308 */ /* 0x000ff00000000800 */
[----:B------:R-:W-:Y:S08]  /*2c30*/  MUFU.TANH R117, R117 ;  /* 0x0000007500757308 */ /* 0x000ff00000002400 */
[----:B------:R-:W-:Y:S08]  /*2c40*/  MUFU.TANH R110, R110 ;  /* 0x0000006e006e7308 */ /* 0x000ff00000002400 */
[----:B------:R-:W-:Y:S08]  /*2c50*/  MUFU.TANH R112, R112 ;  /* 0x0000007000707308 */ /* 0x000ff00000002400 */
[----:B------:R-:W-:Y:S08]  /*2c60*/  MUFU.EX2 R21, R21 ;  /* 0x0000001500157308 */ /* 0x000ff00000000800 */
[----:B------:R-:W-:Y:S08]  /*2c70*/  MUFU.EX2 R121, R121 ;  /* 0x0000007900797308 */ /* 0x000ff00000000800 */
[----:B------:R-:W-:Y:S01]  /*2c80*/  MUFU.EX2 R122, R122 ;  /* 0x0000007a007a7308 */ /* 0x000fe20000000800 */
[----:B------:R-:W-:-:S02]  /*2c90*/  WARPGROUP.DEPBAR.LE gsb0, 0x0 ;  /* 0x00008000000079c5 */ /* 0x000fc40000010000 */
[----:B------:R-:W-:-:S05]  /*2ca0*/  WARPGROUP.ARRIVE ;  /* 0x00000000000079c5 */ /* 0x000fca0000000000 */
[----:B------:R-:W-:Y:S01]  /*2cb0*/  MUFU.TANH R109, R109 ;  /* 0x0000006d006d7308 */ /* 0x000fe20000002400 */
[----:B------:R-:W-:Y:S01]  /*2cc0*/  HGMMA.64x128x16.F32 R24, gdesc[UR4], R24, gsb0 ;  /* 0x01e00000041879f0 */ /* 0x000fe20008000818 */
[----:B------:R-:W-:Y:S01]  /*2cd0*/  R2UR UR4, R149 ;  /* 0x00000000950472ca */ /* 0x000fe200000e0000 */
[----:B------:R-:W-:-:S05]  /*2ce0*/  FFMA.FTZ R92, -R92, R92, 1 ;  /* 0x3f8000005c5c7423 */ /* 0x000fca000001015c */
[----:B------:R-:W-:Y:S08]  /*2cf0*/  MUFU.TANH R107, R107 ;  /* 0x0000006b006b7308 */ /* 0x000ff00000002400 */
        /* <DEDUP_REMOVED lines=15> */
[----:B------:R-:W-:Y:S01]  /*2df0*/  MUFU.TANH R232, R232 ;  /* 0x000000e800e87308 */ /* 0x000fe20000002400 */
[----:B------:R-:W-:-:S02]  /*2e00*/  WARPGROUP.DEPBAR.LE gsb0, 0x0 ;  /* 0x00008000000079c5 */ /* 0x000fc40000010000 */
[----:B------:R4:W1:Y:S05]  /*2e10*/  LDS R148, [R15+0x400] ;  /* 0x000400000f947984 */ /* 0x00086a0000000800 */
[----:B------:R-:W-:Y:S01]  /*2e20*/  MUFU.TANH R228, R228 ;  /* 0x000000e400e47308 */ /* 0x000fe20000002400 */
[----:B----4-:R-:W-:-:S07]  /*2e30*/  FSEL R15, R93, -INF , P1 ;  /* 0xff8000005d0f7808 */ /* 0x010fce0000800000 */
[----:B------:R-:W-:Y:S01]  /*2e40*/  MUFU.TANH R128, R128 ;  /* 0x0000008000807308 */ /* 0x000fe20000002400 */
[----:B------:R-:W-:Y:S01]  /*2e50*/  FFMA.FTZ R15, R15, UR37, -R124 ;  /* 0x000000250f0f7c23 */ /* 0x000fe2000801087c */
[----:B------:R-:W-:-:S05]  /*2e60*/  FSEL R124, R94, -INF , P2 ;  /* 0xff8000005e7c7808 */ /* 0x000fca0001000000 */
[--C-:B------:R-:W-:Y:S01]  /*2e70*/  FFMA.FTZ R124, R124, UR37, -R125.reuse ;  /* 0x000000257c7c7c23 */ /* 0x100fe2000801087d */
[----:B------:R-:W-:Y:S01]  /*2e80*/  FFMA.FTZ R125, R144, UR37, -R125 ;  /* 0x00000025907d7c23 */ /* 0x000fe2000801087d */
[----:B------:R-:W-:Y:S01]  /*2e90*/  FSEL R144, R98, -INF , P2 ;  /* 0xff80000062907808 */ /* 0x000fe20001000000 */
[----:B------:R-:W4:Y:S04]  /*2ea0*/  MUFU.EX2 R15, R15 ;  /* 0x0000000f000f7308 */ /* 0x000f280000000800 */
[--C-:B------:R-:W-:Y:S01]  /*2eb0*/  FFMA.FTZ R144, R144, UR37, -R142.reuse ;  /* 0x0000002590907c23 */ /* 0x100fe2000801088e */
[----:B------:R-:W-:Y:S01]  /*2ec0*/  FFMA.FTZ R142, R145, UR37, -R142 ;  /* 0x00000025918e7c23 */ /* 0x000fe2000801088e */
[----:B---3--:R-:W-:Y:S02]  /*2ed0*/  FSEL R145, R104, -INF , P1 ;  /* 0xff80000068917808 */ /* 0x008fe40000800000 */
[----:B------:R-:W3:Y:S03]  /*2ee0*/  MUFU.EX2 R125, R125 ;  /* 0x0000007d007d7308 */ /* 0x000ee60000000800 */
[----:B------:R-:W-:-:S05]  /*2ef0*/  FFMA.FTZ R219, R145, UR37, -R219 ;  /* 0x0000002591db7c23 */ /* 0x000fca00080108db */
[----:B------:R-:W-:Y:S01]  /*2f00*/  MUFU.EX2 R124, R124 ;  /* 0x0000007c007c7308 */ /* 0x000fe20000000800 */
[----:B-1----:R-:W1:Y:S04]  /*2f10*/  SHFL.IDX PT, R220, R148, R11, 0x1f ;  /* 0x00001f0b94dc7589 */ /* 0x002e6800000e0000 */
[----:B------:R-:W-:Y:S03]  /*2f20*/  SHFL.IDX PT, R150, R148, R130, 0x1f ;  /* 0x00001f8294967589 */ /* 0x000fe600000e0000 */
[----:B------:R-:W-:Y:S01]  /*2f30*/  MUFU.TANH R131, R131 ;  /* 0x0000008300837308 */ /* 0x000fe20000002400 */
[----:B------:R-:W-:Y:S04]  /*2f40*/  SHFL.IDX PT, R146, R148, R139, 0x1f ;  /* 0x00001f8b94927589 */ /* 0x000fe800000e0000 */
[----:B------:R-:W2:Y:S03]  /*2f50*/  SHFL.IDX PT, R223, R148, R133, 0x1f ;  /* 0x00001f8594df7589 */ /* 0x000ea600000e0000 */
[----:B------:R-:W-:Y:S01]  /*2f60*/  MUFU.TANH R129, R129 ;  /* 0x0000008100817308 */ /* 0x000fe20000002400 */
[----:B------:R-:W-:Y:S04]  /*2f70*/  SHFL.IDX PT, R221, R148, R137, 0x1f ;  /* 0x00001f8994dd7589 */ /* 0x000fe800000e0000 */
[----:B------:R-:W4:Y:S03]  /*2f80*/  SHFL.IDX PT, R147, R148, R134, 0x1f ;  /* 0x00001f8694937589 */ /* 0x000f2600000e0000 */
[----:B------:R-:W-:Y:S01]  /*2f90*/  MUFU.TANH R136, R136 ;  /* 0x0000008800887308 */ /* 0x000fe20000002400 */
[--C-:B-1----:R-:W-:Y:S01]  /*2fa0*/  FADD.FTZ R145, R24, -R220.reuse ;  /* 0x800000dc18917221 */ /* 0x102fe20000010000 */
[----:B------:R-:W-:Y:S01]  /*2fb0*/  FADD.FTZ R220, R26, -R220 ;  /* 0x800000dc1adc7221 */ /* 0x000fe20000010000 */
[----:B------:R-:W-:Y:S01]  /*2fc0*/  FSEL R26, R105, -INF , P1 ;  /* 0xff800000691a7808 */ /* 0x000fe20000800000 */
[----:B------:R-:W1:Y:S04]  /*2fd0*/  SHFL.IDX PT, R224, R148, R138, 0x1f ;  /* 0x00001f8a94e07589 */ /* 0x000e6800000e0000 */
[----:B------:R3:W-:Y:S01]  /*2fe0*/  MUFU.EX2 R24, R144 ;  /* 0x0000009000187308 */ /* 0x0007e20000000800 */
[--C-:B--2---:R-:W-:Y:S01]  /*2ff0*/  FADD.FTZ R149, R29, -R223.reuse ;  /* 0x800000df1d957221 */ /* 0x104fe20000010000 */
[----:B------:R-:W-:Y:S01]  /*3000*/  FADD.FTZ R31, R31, -R223 ;  /* 0x800000df1f1f7221 */ /* 0x000fe20000010000 */
[----:B------:R-:W-:Y:S01]  /*3010*/  FSEL R223, R103, -INF , P2 ;  /* 0xff80000067df7808 */ /* 0x000fe20001000000 */
[--C-:B---3--:R-:W-:Y:S01]  /*3020*/  FADD.FTZ R144, R25, -R150.reuse ;  /* 0x8000009619907221 */ /* 0x108fe20000010000 */
[----:B------:R-:W-:-:S03]  /*3030*/  FADD.FTZ R150, R27, -R150 ;  /* 0x800000961b967221 */ /* 0x000fc60000010000 */
[----:B------:R2:W-:Y:S01]  /*3040*/  MUFU.EX2 R25, R142 ;  /* 0x0000008e00197308 */ /* 0x0005e20000000800 */
[----:B------:R-:W-:Y:S01]  /*3050*/  FFMA.FTZ R223, R223, UR37, -R222 ;  /* 0x00000025dfdf7c23 */ /* 0x000fe200080108de */
[----:B----4-:R-:W-:-:S06]  /*3060*/  FADD.FTZ R151, R28, -R147 ;  /* 0x800000931c977221 */ /* 0x010fcc0000010000 */
[----:B------:R3:W4:Y:S01]  /*3070*/  MUFU.EX2 R27, R233 ;  /* 0x000000e9001b7308 */ /* 0x0007220000000800 */
[--C-:B--2---:R-:W-:Y:S01]  /*3080*/  FADD.FTZ R142, R32, -R146.reuse ;  /* 0x80000092208e7221 */ /* 0x104fe20000010000 */
[----:B------:R-:W-:Y:S01]  /*3090*/  FADD.FTZ R146, R34, -R146 ;  /* 0x8000009222927221 */ /* 0x000fe20000010000 */
[----:B------:R-:W-:Y:S01]  /*30a0*/  FFMA.FTZ R222, R26, UR37, -R222 ;  /* 0x000000251ade7c23 */ /* 0x000fe200080108de */
[----:B------:R-:W-:Y:S01]  /*30b0*/  FMUL.FTZ R150, R120, R150 ;  /* 0x0000009678967220 */ /* 0x000fe20000410000 */
[----:B------:R-:W-:Y:S01]  /*30c0*/  FFMA.FTZ R93, -R93, R93, 1 ;  /* 0x3f8000005d5d7423 */ /* 0x000fe2000001015d */
[----:B------:R-:W-:Y:S01]  /*30d0*/  FMUL.FTZ R31, R15, R31 ;  /* 0x0000001f0f1f7220 */ /* 0x000fe20000410000 */
[----:B------:R-:W-:Y:S01]  /*30e0*/  FADD.FTZ R147, R30, -R147 ;  /* 0x800000931e937221 */ /* 0x000fe20000010000 */
[----:B---3--:R-:W2:Y:S01]  /*30f0*/  LDL.LU R233, [R1+0x4] ;  /* 0x0000040001e97983 */ /* 0x008ea20000300800 */
[----:B------:R3:W4:Y:S01]  /*3100*/  MUFU.EX2 R26, R141 ;  /* 0x0000008d001a7308 */ /* 0x0007220000000800 */
[----:B------:R-:W-:Y:S01]  /*3110*/  FSEL R32, R106, -INF , P2 ;  /* 0xff8000006a207808 */ /* 0x000fe20001000000 */
[----:B------:R-:W-:Y:S01]  /*3120*/  FMUL.FTZ R151, R123, R151 ;  /* 0x000000977b977220 */ /* 0x000fe20000410000 */
[----:B------:R1:W4:Y:S01]  /*3130*/  SHFL.IDX PT, R34, R148, R140, 0x1f ;  /* 0x00001f8c94227589 */ /* 0x00032200000e0000 */
[----:B------:R-:W-:Y:S01]  /*3140*/  FMUL.FTZ R146, R125, R146 ;  /* 0x000000927d927220 */ /* 0x000fe20000410000 */
[----:B------:R-:W-:Y:S01]  /*3150*/  FFMA.FTZ R94, -R94, R94, 1 ;  /* 0x3f8000005e5e7423 */ /* 0x000fe2000001015e */
[----:B------:R-:W-:Y:S01]  /*3160*/  FFMA.FTZ R32, R32, UR37, -R225 ;  /* 0x0000002520207c23 */ /* 0x000fe200080108e1 */
[----:B------:R-:W-:Y:S01]  /*3170*/  FMUL.FTZ R149, R122, R149 ;  /* 0x000000957a957220 */ /* 0x000fe20000410000 */
[----:B------:R1:W4:Y:S01]  /*3180*/  MUFU.EX2 R28, R143 ;  /* 0x0000008f001c7308 */ /* 0x0003220000000800 */
[--C-:B---3--:R-:W-:Y:S01]  /*3190*/  FADD.FTZ R141, R35, -R221.reuse ;  /* 0x800000dd238d7221 */ /* 0x108fe20000010000 */
[----:B------:R-:W-:Y:S01]  /*31a0*/  FFMA.FTZ R35, -R22, R22, 1 ;  /* 0x3f80000016237423 */ /* 0x000fe20000010116 */
[----:B------:R-:W-:Y:S01]  /*31b0*/  FFMA.FTZ R95, -R95, R95, 1 ;  /* 0x3f8000005f5f7423 */ /* 0x000fe2000001015f */
[--C-:B-1----:R-:W-:Y:S01]  /*31c0*/  FADD.FTZ R38, R38, -R224.reuse ;  /* 0x800000e026267221 */ /* 0x102fe20000010000 */
[----:B------:R-:W-:Y:S01]  /*31d0*/  FADD.FTZ R148, R33, -R221 ;  /* 0x800000dd21947221 */ /* 0x000fe20000010000 */
[----:B------:R-:W-:Y:S01]  /*31e0*/  FFMA.FTZ R33, -R88, R88, 1 ;  /* 0x3f80000058217423 */ /* 0x000fe20000010158 */
[----:B------:R-:W-:Y:S01]  /*31f0*/  FMUL.FTZ R88, R135, R145 ;  /* 0x0000009187587220 */ /* 0x000fe20000410000 */
[----:B------:R1:W3:Y:S01]  /*3200*/  MUFU.EX2 R22, R219 ;  /* 0x000000db00167308 */ /* 0x0002e20000000800 */
[----:B------:R-:W-:Y:S01]  /*3210*/  FADD.FTZ R143, R36, -R224 ;  /* 0x800000e0248f7221 */ /* 0x000fe20000010000 */
[----:B------:R-:W-:Y:S01]  /*3220*/  FMUL.FTZ R148, R21, R148 ;  /* 0x0000009415947220 */ /* 0x000fe20000410000 */
[----:B------:R-:W-:Y:S01]  /*3230*/  SHFL.IDX PT, R36, R13, R139, 0x1f ;  /* 0x00001f8b0d247589 */ /* 0x000fe200000e0000 */
[----:B------:R-:W-:Y:S01]  /*3240*/  FSEL R221, R109, -INF , P1 ;  /* 0xff8000006ddd7808 */ /* 0x000fe20000800000 */
[----:B------:R-:W-:Y:S01]  /*3250*/  FFMA.FTZ R97, -R97, R97, 1 ;  /* 0x3f80000061617423 */ /* 0x000fe20000010161 */
[----:B------:R-:W-:Y:S01]  /*3260*/  FMUL.FTZ R141, R19, R141 ;  /* 0x0000008d138d7220 */ /* 0x000fe20000410000 */
[----:B------:R-:W-:Y:S01]  /*3270*/  FFMA.FTZ R99, -R99, R99, 1 ;  /* 0x3f80000063637423 */ /* 0x000fe20000010163 */
[----:B------:R-:W-:Y:S01]  /*3280*/  FFMA.FTZ R101, -R101, R101, 1 ;  /* 0x3f80000065657423 */ /* 0x000fe20000010165 */
[----:B-1----:R-:W1:Y:S01]  /*3290*/  SHFL.IDX PT, R219, R13, R138, 0x1f ;  /* 0x00001f8a0ddb7589 */ /* 0x002e6200000e0000 */
[----:B------:R-:W-:Y:S01]  /*32a0*/  FFMA.FTZ R221, R221, UR37, -R230 ;  /* 0x00000025dddd7c23 */ /* 0x000fe200080108e6 */
[--C-:B----4-:R-:W-:Y:S01]  /*32b0*/  FADD.FTZ R145, R37, -R34.reuse ;  /* 0x8000002225917221 */ /* 0x110fe20000010000 */
[----:B------:R-:W-:Y:S01]  /*32c0*/  FMUL.FTZ R37, R119, R220 ;  /* 0x000000dc77257220 */ /* 0x000fe20000410000 */
[----:B------:R-:W-:Y:S01]  /*32d0*/  FADD.FTZ R39, R39, -R34 ;  /* 0x8000002227277221 */ /* 0x000fe20000010000 */
[----:B------:R-:W4:Y:S01]  /*32e0*/  SHFL.IDX PT, R220, R13, R137, 0x1f ;  /* 0x00001f890ddc7589 */ /* 0x000f2200000e0000 */
[----:B------:R-:W-:Y:S01]  /*32f0*/  FMUL.FTZ R34, R35, R88 ;  /* 0x0000005823227220 */ /* 0x000fe20000410000 */
[----:B------:R-:W-:Y:S01]  /*3300*/  FFMA.FTZ R88, -R89, R89, 1 ;  /* 0x3f80000059587423 */ /* 0x000fe20000010159 */
[----:B------:R-:W-:Y:S01]  /*3310*/  FMUL.FTZ R89, R132, R144 ;  /* 0x0000009084597220 */ /* 0x000fe20000410000 */
[----:B------:R-:W-:Y:S01]  /*3320*/  FMUL.FTZ R33, R33, R37 ;  /* 0x0000002521217220 */ /* 0x000fe20000410000 */
[----:B------:R3:W-:Y:S01]  /*3330*/  LDS R144, [R18+0x400] ;  /* 0x0004000012907984 */ /* 0x0007e20000000800 */
[----:B------:R-:W-:Y:S01]  /*3340*/  FFMA.FTZ R37, -R90, R90, 1 ;  /* 0x3f8000005a257423 */ /* 0x000fe2000001015a */
[----:B------:R-:W-:Y:S01]  /*3350*/  FFMA.FTZ R35, -R23, R23, 1 ;  /* 0x3f80000017237423 */ /* 0x000fe20000010117 */
[----:B------:R-:W-:Y:S01]  /*3360*/  FMUL.FTZ R88, R88, R150 ;  /* 0x0000009658587220 */ /* 0x000fe20000410000 */
[----:B------:R1:W4:Y:S01]  /*3370*/  SHFL.IDX PT, R90, R13, R140, 0x1f ;  /* 0x00001f8c0d5a7589 */ /* 0x00032200000e0000 */
[----:B------:R-:W-:Y:S01]  /*3380*/  FSEL R150, R116, -INF , P1 ;  /* 0xff80000074967808 */ /* 0x000fe20000800000 */
[----:B------:R-:W-:Y:S01]  /*3390*/  FMUL.FTZ R89, R35, R89 ;  /* 0x0000005923597220 */ /* 0x000fe20000410000 */
[----:B------:R-:W-:Y:S01]  /*33a0*/  FMUL.FTZ R35, R37, R151 ;  /* 0x0000009725237220 */ /* 0x000fe20000410000 */
[----:B------:R-:W-:Y:S01]  /*33b0*/  FSEL R151, R113, -INF , P1 ;  /* 0xff80000071977808 */ /* 0x000fe20000800000 */
[----:B---3--:R3:W-:Y:S01]  /*33c0*/  MUFU.EX2 R18, R32 ;  /* 0x0000002000127308 */ /* 0x0087e20000000800 */
[----:B------:R-:W-:Y:S01]  /*33d0*/  FSEL R37, R112, -INF , P1 ;  /* 0xff80000070257808 */ /* 0x000fe20000800000 */
[----:B------:R-:W-:Y:S01]  /*33e0*/  FMUL.FTZ R145, R27, R145 ;  /* 0x000000911b917220 */ /* 0x000fe20000410000 */
[----:B------:R-:W-:Y:S01]  /*33f0*/  FMUL.FTZ R97, R97, R141 ;  /* 0x0000008d61617220 */ /* 0x000fe20000410000 */
[----:B------:R-:W-:Y:S01]  /*3400*/  FMUL.FTZ R141, R26, R39 ;  /* 0x000000271a8d7220 */ /* 0x000fe20000410000 */
[--C-:B-1----:R-:W-:Y:S01]  /*3410*/  FFMA.FTZ R150, R150, UR37, -R219.reuse ;  /* 0x0000002596967c23 */ /* 0x102fe200080108db */
[----:B------:R-:W-:Y:S01]  /*3420*/  FFMA.FTZ R37, R37, UR37, -R36 ;  /* 0x0000002525257c23 */ /* 0x000fe20008010824 */
[----:B------:R-:W-:Y:S01]  /*3430*/  FMUL.FTZ R143, R24, R143 ;  /* 0x0000008f188f7220 */ /* 0x000fe20000410000 */
[----:B------:R1:W-:Y:S01]  /*3440*/  MUFU.EX2 R13, R222 ;  /* 0x000000de000d7308 */ /* 0x0003e20000000800 */
[----:B---3--:R-:W-:Y:S01]  /*3450*/  FSEL R32, R114, -INF , P2 ;  /* 0xff80000072207808 */ /* 0x008fe20001000000 */
[----:B------:R-:W-:Y:S01]  /*3460*/  FFMA.FTZ R102, -R102, R102, 1 ;  /* 0x3f80000066667423 */ /* 0x000fe20000010166 */
[----:B------:R-:W-:Y:S01]  /*3470*/  FFMA.FTZ R104, -R104, R104, 1 ;  /* 0x3f80000068687423 */ /* 0x000fe20000010168 */
[----:B------:R-:W-:Y:S01]  /*3480*/  FSEL R30, R107, -INF , P2 ;  /* 0xff8000006b1e7808 */ /* 0x000fe20001000000 */
[----:B------:R-:W-:Y:S01]  /*3490*/  FFMA.FTZ R103, -R103, R103, 1 ;  /* 0x3f80000067677423 */ /* 0x000fe20000010167 */
[----:B------:R-:W-:Y:S01]  /*34a0*/  FFMA.FTZ R32, R32, UR37, -R219 ;  /* 0x0000002520207c23 */ /* 0x000fe200080108db */
[----:B------:R-:W-:Y:S01]  /*34b0*/  FSEL R29, R108, -INF , P1 ;  /* 0xff8000006c1d7808 */ /* 0x000fe20000800000 */
[----:B------:R3:W3:Y:S01]  /*34c0*/  MUFU.EX2 R23, R223 ;  /* 0x000000df00177308 */ /* 0x0006e20000000800 */
[----:B-1----:R-:W-:Y:S01]  /*34d0*/  FSEL R222, R111, -INF , P2 ;  /* 0xff8000006fde7808 */ /* 0x002fe20001000000 */
[----:B------:R-:W-:Y:S01]  /*34e0*/  FFMA.FTZ R30, R30, UR37, -R230 ;  /* 0x000000251e1e7c23 */ /* 0x000fe200080108e6 */
[----:B------:R-:W-:Y:S01]  /*34f0*/  FSEL R230, R118, -INF , P2 ;  /* 0xff80000076e67808 */ /* 0x000fe20001000000 */
[----:B------:R-:W-:Y:S01]  /*3500*/  FFMA.FTZ R29, R29, UR37, -R225 ;  /* 0x000000251d1d7c23 */ /* 0x000fe200080108e1 */
[----:B------:R-:W-:Y:S01]  /*3510*/  FFMA.FTZ R109, -R109, R109, 1 ;  /* 0x3f8000006d6d7423 */ /* 0x000fe2000001016d */
[--C-:B----4-:R-:W-:Y:S01]  /*3520*/  FFMA.FTZ R222, R222, UR37, -R220.reuse ;  /* 0x00000025dede7c23 */ /* 0x110fe200080108dc */
[----:B------:R-:W-:Y:S01]  /*3530*/  FFMA.FTZ R220, R151, UR37, -R220 ;  /* 0x0000002597dc7c23 */ /* 0x000fe200080108dc */
[----:B------:R-:W-:Y:S01]  /*3540*/  FSEL R151, R115, -INF , P2 ;  /* 0xff80000073977808 */ /* 0x000fe20001000000 */
[----:B------:R-:W-:Y:S01]  /*3550*/  MUFU.EX2 R30, R30 ;  /* 0x0000001e001e7308 */ /* 0x000fe20000000800 */
[----:B---3--:R-:W-:Y:S01]  /*3560*/  FSEL R223, R110, -INF , P2 ;  /* 0xff8000006edf7808 */ /* 0x008fe20001000000 */
[----:B------:R-:W-:Y:S01]  /*3570*/  SHFL.IDX PT, R225, R14, R130, 0x1f ;  /* 0x00001f820ee17589 */ /* 0x000fe200000e0000 */
[----:B------:R-:W-:Y:S01]  /*3580*/  FFMA.FTZ R106, -R106, R106, 1 ;  /* 0x3f8000006a6a7423 */ /* 0x000fe2000001016a */
[----:B------:R-:W-:Y:S01]  /*3590*/  FFMA.FTZ R219, R151, UR37, -R90 ;  /* 0x0000002597db7c23 */ /* 0x000fe2000801085a */
[----:B------:R-:W-:Y:S01]  /*35a0*/  FSEL R151, R117, -INF , P1 ;  /* 0xff80000075977808 */ /* 0x000fe20000800000 */
[----:B------:R-:W-:Y:S01]  /*35b0*/  FFMA.FTZ R223, R223, UR37, -R36 ;  /* 0x00000025dfdf7c23 */ /* 0x000fe20008010824 */
[----:B------:R-:W-:Y:S01]  /*35c0*/  FFMA.FTZ R36, -R91, R91, 1 ;  /* 0x3f8000005b247423 */ /* 0x000fe2000001015b */
[----:B------:R-:W-:Y:S01]  /*35d0*/  FMUL.FTZ R91, R121, R147 ;  /* 0x00000093795b7220 */ /* 0x000fe20000410000 */
[----:B------:R-:W1:Y:S01]  /*35e0*/  SHFL.IDX PT, R224, R144, R138, 0x1f ;  /* 0x00001f8a90e07589 */ /* 0x000e6200000e0000 */
[----:B------:R-:W-:Y:S01]  /*35f0*/  FFMA.FTZ R151, R151, UR37, -R90 ;  /* 0x0000002597977c23 */ /* 0x000fe2000801085a */
[----:B------:R-:W-:Y:S01]  /*3600*/  FMUL.FTZ R90, R93, R31 ;  /* 0x0000001f5d5a7220 */ /* 0x000fe20000410000 */
[----:B------:R-:W-:Y:S01]  /*3610*/  FFMA.FTZ R93, -R96, R96, 1 ;  /* 0x3f800000605d7423 */ /* 0x000fe20000010160 */
[----:B------:R-:W-:Y:S01]  /*3620*/  FMUL.FTZ R96, R124, R142 ;  /* 0x0000008e7c607220 */ /* 0x000fe20000410000 */
[----:B------:R-:W-:Y:S01]  /*3630*/  FMUL.FTZ R91, R92, R91 ;  /* 0x0000005b5c5b7220 */ /* 0x000fe20000410000 */
[----:B------:R-:W3:Y:S01]  /*3640*/  SHFL.IDX PT, R142, R144, R11, 0x1f ;  /* 0x00001f0b908e7589 */ /* 0x000ee200000e0000 */
[----:B------:R-:W-:Y:S01]  /*3650*/  FMUL.FTZ R93, R93, R146 ;  /* 0x000000925d5d7220 */ /* 0x000fe20000410000 */
[----:B------:R-:W-:Y:S01]  /*3660*/  FMUL.FTZ R96, R94, R96 ;  /* 0x000000605e607220 */ /* 0x000fe20000410000 */
[----:B------:R-:W-:Y:S01]  /*3670*/  FMUL.FTZ R94, R95, R148 ;  /* 0x000000945f5e7220 */ /* 0x000fe20000410000 */
[----:B------:R-:W4:Y:S01]  /*3680*/  SHFL.IDX PT, R146, R144, R134, 0x1f ;  /* 0x00001f8690927589 */ /* 0x000f2200000e0000 */
[----:B------:R-:W-:Y:S01]  /*3690*/  FMUL.FTZ R92, R36, R149 ;  /* 0x00000095245c7220 */ /* 0x000fe20000410000 */
[----:B------:R-:W-:Y:S01]  /*36a0*/  FFMA.FTZ R95, -R98, R98, 1 ;  /* 0x3f800000625f7423 */ /* 0x000fe20000010162 */
[----:B------:R-:W-:Y:S01]  /*36b0*/  FFMA.FTZ R98, -R100, R100, 1 ;  /* 0x3f80000064627423 */ /* 0x000fe20000010164 */
[----:B------:R-:W4:Y:S01]  /*36c0*/  SHFL.IDX PT, R147, R144, R130, 0x1f ;  /* 0x00001f8290937589 */ /* 0x000f2200000e0000 */
[----:B------:R-:W-:Y:S01]  /*36d0*/  FMUL.FTZ R100, R25, R38 ;  /* 0x0000002619647220 */ /* 0x000fe20000410000 */
[----:B------:R1:W-:Y:S01]  /*36e0*/  MUFU.EX2 R36, R223 ;  /* 0x000000df00247308 */ /* 0x0003e20000000800 */
[----:B------:R-:W-:Y:S01]  /*36f0*/  FMUL.FTZ R95, R95, R143 ;  /* 0x0000008f5f5f7220 */ /* 0x000fe20000410000 */
[----:B------:R-:W4:Y:S01]  /*3700*/  SHFL.IDX PT, R148, R144, R133, 0x1f ;  /* 0x00001f8590947589 */ /* 0x000f2200000e0000 */
[----:B------:R-:W-:Y:S01]  /*3710*/  FMUL.FTZ R98, R98, R100 ;  /* 0x0000006462627220 */ /* 0x000fe20000410000 */
[----:B------:R-:W-:Y:S01]  /*3720*/  FMUL.FTZ R100, R99, R145 ;  /* 0x0000009163647220 */ /* 0x000fe20000410000 */
[----:B------:R-:W-:Y:S01]  /*3730*/  FMUL.FTZ R99, R101, R141 ;  /* 0x0000008d65637220 */ /* 0x000fe20000410000 */
[----:B------:R-:W4:Y:S01]  /*3740*/  SHFL.IDX PT, R149, R144, R139, 0x1f ;  /* 0x00001f8b90957589 */ /* 0x000f2200000e0000 */
[----:B------:R-:W-:Y:S01]  /*3750*/  FFMA.FTZ R108, -R108, R108, 1 ;  /* 0x3f8000006c6c7423 */ /* 0x000fe2000001016c */
[----:B------:R4:W-:Y:S01]  /*3760*/  MUFU.EX2 R31, R221 ;  /* 0x000000dd001f7308 */ /* 0x0009e20000000800 */
[----:B-1----:R-:W-:Y:S01]  /*3770*/  FADD.FTZ R54, R54, -R224 ;  /* 0x800000e036367221 */ /* 0x002fe20000010000 */
[----:B------:R-:W1:Y:S01]  /*3780*/  SHFL.IDX PT, R223, R14, R11, 0x1f ;  /* 0x00001f0b0edf7589 */ /* 0x000e6200000e0000 */
[----:B------:R-:W-:Y:S01]  /*3790*/  FFMA.FTZ R111, -R111, R111, 1 ;  /* 0x3f8000006f6f7423 */ /* 0x000fe2000001016f */
[----:B------:R-:W-:Y:S01]  /*37a0*/  FFMA.FTZ R110, -R110, R110, 1 ;  /* 0x3f8000006e6e7423 */ /* 0x000fe2000001016e */
[----:B------:R-:W-:Y:S01]  /*37b0*/  FFMA.FTZ R116, -R116, R116, 1 ;  /* 0x3f80000074747423 */ /* 0x000fe20000010174 */
[--C-:B---3--:R-:W-:Y:S01]  /*37c0*/  FADD.FTZ R141, R40, -R142.reuse ;  /* 0x8000008e288d7221 */ /* 0x108fe20000010000 */
[----:B------:R-:W-:Y:S01]  /*37d0*/  FADD.FTZ R101, R42, -R142 ;  /* 0x8000008e2a657221 */ /* 0x000fe20000010000 */
[----:B------:R3:W-:Y:S01]  /*37e0*/  MUFU.EX2 R40, R32 ;  /* 0x0000002000287308 */ /* 0x0007e20000000800 */
[----:B----4-:R-:W4:Y:S01]  /*37f0*/  SHFL.IDX PT, R221, R14, R134, 0x1f ;  /* 0x00001f860edd7589 */ /* 0x010f2200000e0000 */
[----:B------:R-:W-:Y:S01]  /*3800*/  FADD.FTZ R145, R44, -R146 ;  /* 0x800000922c917221 */ /* 0x000fe20000010000 */
[----:B------:R-:W-:Y:S01]  /*3810*/  FMUL.FTZ R141, R28, R141 ;  /* 0x0000008d1c8d7220 */ /* 0x000fe20000410000 */
[----:B------:R-:W-:Y:S01]  /*3820*/  FMUL.FTZ R101, R22, R101 ;  /* 0x0000006516657220 */ /* 0x000fe20000410000 */
[----:B------:R-:W4:Y:S01]  /*3830*/  SHFL.IDX PT, R44, R144, R137, 0x1f ;  /* 0x00001f89902c7589 */ /* 0x000f2200000e0000 */
[--C-:B------:R-:W-:Y:S01]  /*3840*/  FADD.FTZ R142, R41, -R147.reuse ;  /* 0x80000093298e7221 */ /* 0x100fe20000010000 */
[----:B------:R-:W-:Y:S01]  /*3850*/  FADD.FTZ R143, R43, -R147 ;  /* 0x800000932b8f7221 */ /* 0x000fe20000010000 */
[----:B------:R1:W-:Y:S01]  /*3860*/  MUFU.EX2 R39, R220 ;  /* 0x000000dc00277308 */ /* 0x0003e20000000800 */
[----:B------:R-:W-:Y:S01]  /*3870*/  FMUL.FTZ R141, R102, R141 ;  /* 0x0000008d668d7220 */ /* 0x000fe20000410000 */
[--C-:B------:R-:W-:Y:S01]  /*3880*/  FADD.FTZ R147, R45, -R148.reuse ;  /* 0x800000942d937221 */ /* 0x100fe20000010000 */
[----:B---3--:R-:W-:Y:S01]  /*3890*/  FADD.FTZ R32, R47, -R148 ;  /* 0x800000942f207221 */ /* 0x008fe20000010000 */
[----:B------:R-:W-:Y:S01]  /*38a0*/  FMUL.FTZ R102, R23, R142 ;  /* 0x0000008e17667220 */ /* 0x000fe20000410000 */
[----:B------:R-:W-:Y:S01]  /*38b0*/  FMUL.FTZ R142, R104, R101 ;  /* 0x00000065688e7220 */ /* 0x000fe20000410000 */
[--C-:B------:R-:W-:Y:S01]  /*38c0*/  FADD.FTZ R148, R48, -R149.reuse ;  /* 0x8000009530947221 */ /* 0x100fe20000010000 */
[----:B------:R-:W-:Y:S01]  /*38d0*/  FADD.FTZ R149, R50, -R149 ;  /* 0x8000009532957221 */ /* 0x000fe20000010000 */
[----:B------:R3:W4:Y:S01]  /*38e0*/  MUFU.EX2 R38, R222 ;  /* 0x000000de00267308 */ /* 0x0007220000000800 */
[----:B------:R-:W4:Y:S01]  /*38f0*/  SHFL.IDX PT, R50, R14, R133, 0x1f ;  /* 0x00001f850e327589 */ /* 0x000f2200000e0000 */
[----:B------:R-:W-:Y:S01]  /*3900*/  FSEL R45, R217, -INF , P1 ;  /* 0xff800000d92d7808 */ /* 0x000fe20000800000 */
[--C-:B-1----:R-:W-:Y:S01]  /*3910*/  FFMA.FTZ R230, R230, UR37, -R223.reuse ;  /* 0x00000025e6e67c23 */ /* 0x102fe200080108df */
[----:B------:R-:W-:Y:S01]  /*3920*/  FSEL R41, R227, -INF , P2 ;  /* 0xff800000e3297808 */ /* 0x000fe20001000000 */
[----:B------:R-:W1:Y:S01]  /*3930*/  SHFL.IDX PT, R220, R14, R139, 0x1f ;  /* 0x00001f8b0edc7589 */ /* 0x000e6200000e0000 */
[----:B------:R-:W-:Y:S01]  /*3940*/  FSEL R48, R126, -INF , P1 ;  /* 0xff8000007e307808 */ /* 0x000fe20000800000 */
[----:B------:R-:W-:Y:S01]  /*3950*/  FFMA.FTZ R45, R45, UR37, -R223 ;  /* 0x000000252d2d7c23 */ /* 0x000fe200080108df */
[----:B------:R4:W1:Y:S01]  /*3960*/  MUFU.EX2 R42, R150 ;  /* 0x00000096002a7308 */ /* 0x0008620000000800 */
[----:B---3--:R-:W3:Y:S01]  /*3970*/  SHFL.IDX PT, R222, R144, R140, 0x1f ;  /* 0x00001f8c90de7589 */ /* 0x008ee200000e0000 */
[--C-:B----4-:R-:W-:Y:S01]  /*3980*/  FFMA.FTZ R223, R41, UR37, -R221.reuse ;  /* 0x0000002529df7c23 */ /* 0x110fe200080108dd */
[----:B------:R-:W-:Y:S01]  /*3990*/  FFMA.FTZ R48, R48, UR37, -R221 ;  /* 0x0000002530307c23 */ /* 0x000fe200080108dd */
[----:B------:R-:W-:Y:S01]  /*39a0*/  FADD.FTZ R146, R46, -R146 ;  /* 0x800000922e927221 */ /* 0x000fe20000010000 */
[----:B------:R-:W-:Y:S01]  /*39b0*/  LDS R101, [R17+0x400] ;  /* 0x0004000011657984 */ /* 0x000fe20000000800 */
[--C-:B------:R-:W-:Y:S01]  /*39c0*/  FADD.FTZ R221, R51, -R44.reuse ;  /* 0x8000002c33dd7221 */ /* 0x100fe20000010000 */
[----:B------:R-:W-:Y:S01]  /*39d0*/  FSEL R51, R127, -INF , P1 ;  /* 0xff8000007f337808 */ /* 0x000fe20000800000 */
[----:B------:R4:W3:Y:S01]  /*39e0*/  MUFU.EX2 R43, R219 ;  /* 0x000000db002b7308 */ /* 0x0008e20000000800 */
[----:B------:R-:W3:Y:S01]  /*39f0*/  SHFL.IDX PT, R144, R14, R137, 0x1f ;  /* 0x00001f890e907589 */ /* 0x000ee200000e0000 */
[----:B------:R-:W-:Y:S01]  /*3a00*/  FADD.FTZ R150, R49, -R44 ;  /* 0x8000002c31967221 */ /* 0x000fe20000010000 */
[----:B------:R-:W-:Y:S01]  /*3a10*/  FSEL R49, R236, -INF , P1 ;  /* 0xff800000ec317808 */ /* 0x000fe20000800000 */
[----:B------:R-:W-:Y:S01]  /*3a20*/  FFMA.FTZ R104, -R107, R107, 1 ;  /* 0x3f8000006b687423 */ /* 0x000fe2000001016b */
[----:B------:R-:W-:Y:S01]  /*3a30*/  FMUL.FTZ R145, R18, R145 ;  /* 0x0000009112917220 */ /* 0x000fe20000410000 */
[----:B------:R-:W-:Y:S01]  /*3a40*/  SHFL.IDX PT, R107, R20, R130, 0x1f ;  /* 0x00001f82146b7589 */ /* 0x000fe200000e0000 */
[----:B------:R-:W-:Y:S01]  /*3a50*/  FMUL.FTZ R150, R38, R150 ;  /* 0x0000009626967220 */ /* 0x000fe20000410000 */
[----:B------:R1:W-:Y:S01]  /*3a60*/  MUFU.EX2 R41, R151 ;  /* 0x0000009700297308 */ /* 0x0003e20000000800 */
[----:B----4-:R-:W-:Y:S01]  /*3a70*/  FSEL R219, R226, -INF , P2 ;  /* 0xff800000e2db7808 */ /* 0x010fe20001000000 */
[----:B------:R-:W-:Y:S01]  /*3a80*/  FFMA.FTZ R49, R49, UR37, -R50 ;  /* 0x0000002531317c23 */ /* 0x000fe20008010832 */
[----:B------:R-:W-:Y:S01]  /*3a90*/  FMUL.FTZ R150, R111, R150 ;  /* 0x000000966f967220 */ /* 0x000fe20000410000 */
[----:B------:R-:W-:Y:S01]  /*3aa0*/  FSEL R46, R216, -INF , P2 ;  /* 0xff800000d82e7808 */ /* 0x000fe20001000000 */
[----:B-1----:R-:W-:Y:S01]  /*3ab0*/  FFMA.FTZ R51, R51, UR37, -R220 ;  /* 0x0000002533337c23 */ /* 0x002fe200080108dc */
[----:B------:R-:W-:Y:S01]  /*3ac0*/  FFMA.FTZ R219, R219, UR37, -R50 ;  /* 0x00000025dbdb7c23 */ /* 0x000fe20008010832 */
[----:B------:R-:W-:Y:S01]  /*3ad0*/  FSEL R47, R218, -INF , P1 ;  /* 0xff800000da2f7808 */ /* 0x000fe20000800000 */
[----:B------:R-:W1:Y:S01]  /*3ae0*/  MUFU.EX2 R29, R29 ;  /* 0x0000001d001d7308 */ /* 0x000e620000000800 */
[----:B------:R-:W-:Y:S01]  /*3af0*/  FADD.FTZ R151, R52, -R224 ;  /* 0x800000e034977221 */ /* 0x000fe20000010000 */
[----:B------:R-:W-:Y:S01]  /*3b00*/  FSEL R52, R231, -INF , P2 ;  /* 0xff800000e7347808 */ /* 0x000fe20001000000 */
[----:B------:R-:W-:Y:S01]  /*3b10*/  FMUL.FTZ R148, R36, R148 ;  /* 0x0000009424947220 */ /* 0x000fe20000410000 */
[----:B------:R-:W-:Y:S01]  /*3b20*/  FMUL.FTZ R54, R42, R54 ;  /* 0x000000362a367220 */ /* 0x000fe20000410000 */
[--C-:B------:R-:W-:Y:S01]  /*3b30*/  FFMA.FTZ R46, R46, UR37, -R225.reuse ;  /* 0x000000252e2e7c23 */ /* 0x100fe200080108e1 */
[----:B------:R-:W-:Y:S01]  /*3b40*/  FFMA.FTZ R47, R47, UR37, -R225 ;  /* 0x000000252f2f7c23 */ /* 0x000fe200080108e1 */
[----:B------:R-:W-:Y:S01]  /*3b50*/  FFMA.FTZ R50, R52, UR37, -R220 ;  /* 0x0000002534327c23 */ /* 0x000fe200080108dc */
[--C-:B---3--:R-:W-:Y:S01]  /*3b60*/  FADD.FTZ R220, R53, -R222.reuse ;  /* 0x800000de35dc7221 */ /* 0x108fe20000010000 */
[----:B------:R-:W3:Y:S01]  /*3b70*/  MUFU.EX2 R37, R37 ;  /* 0x0000002500257308 */ /* 0x000ee20000000800 */
[----:B------:R-:W-:Y:S01]  /*3b80*/  FSEL R53, R235, -INF , P1 ;  /* 0xff800000eb357808 */ /* 0x000fe20000800000 */
[----:B------:R-:W-:Y:S01]  /*3b90*/  FADD.FTZ R222, R55, -R222 ;  /* 0x800000de37de7221 */ /* 0x000fe20000010000 */
[----:B------:R-:W-:Y:S01]  /*3ba0*/  FMUL.FTZ R220, R43, R220 ;  /* 0x000000dc2bdc7220 */ /* 0x000fe20000410000 */
[----:B------:R-:W-:Y:S01]  /*3bb0*/  SHFL.IDX PT, R55, R14, R138, 0x1f ;  /* 0x00001f8a0e377589 */ /* 0x000fe200000e0000 */
[----:B------:R-:W-:Y:S01]  /*3bc0*/  FMUL.FTZ R148, R110, R148 ;  /* 0x000000946e947220 */ /* 0x000fe20000410000 */
[----:B------:R-:W-:Y:S01]  /*3bd0*/  FFMA.FTZ R53, R53, UR37, -R144 ;  /* 0x0000002535357c23 */ /* 0x000fe20008010890 */
[----:B------:R-:W-:Y:S01]  /*3be0*/  FFMA.FTZ R114, -R114, R114, 1 ;  /* 0x3f80000072727423 */ /* 0x000fe20000010172 */
[----:B-1----:R-:W-:Y:S01]  /*3bf0*/  FMUL.FTZ R146, R29, R146 ;  /* 0x000000921d927220 */ /* 0x002fe20000410000 */
[----:B------:R-:W-:Y:S01]  /*3c00*/  MUFU.EX2 R17, R48 ;  /* 0x0000003000117308 */ /* 0x000fe20000000800 */
[----:B------:R-:W-:Y:S01]  /*3c10*/  FFMA.FTZ R117, -R117, R117, 1 ;  /* 0x3f80000075757423 */ /* 0x000fe20000010175 */
[----:B------:R-:W-:Y:S01]  /*3c20*/  FMUL.FTZ R151, R40, R151 ;  /* 0x0000009728977220 */ /* 0x000fe20000410000 */
[----:B------:R-:W1:Y:S01]  /*3c30*/  SHFL.IDX PT, R111, R101, R134, 0x1f ;  /* 0x00001f86656f7589 */ /* 0x000e6200000e0000 */
[----:B------:R-:W-:Y:S01]  /*3c40*/  FMUL.FTZ R222, R41, R222 ;  /* 0x000000de29de7220 */ /* 0x000fe20000410000 */
[----:B------:R-:W-:Y:S01]  /*3c50*/  FMUL.FTZ R221, R39, R221 ;  /* 0x000000dd27dd7220 */ /* 0x000fe20000410000 */
[----:B------:R-:W-:Y:S01]  /*3c60*/  FMUL.FTZ R151, R114, R151 ;  /* 0x0000009772977220 */ /* 0x000fe20000410000 */
[----:B------:R-:W-:Y:S01]  /*3c70*/  SHFL.IDX PT, R110, R101, R138, 0x1f ;  /* 0x00001f8a656e7589 */ /* 0x000fe200000e0000 */
[----:B---3--:R-:W-:Y:S01]  /*3c80*/  FMUL.FTZ R224, R37, R149 ;  /* 0x0000009525e07220 */ /* 0x008fe20000410000 */
[----:B------:R3:W-:Y:S01]  /*3c90*/  MUFU.EX2 R48, R219 ;  /* 0x000000db00307308 */ /* 0x0007e20000000800 */
[----:B------:R-:W-:Y:S01]  /*3ca0*/  FMUL.FTZ R114, R117, R222 ;  /* 0x000000de75727220 */ /* 0x000fe20000410000 */
[----:B------:R-:W-:Y:S01]  /*3cb0*/  FFMA.FTZ R113, -R113, R113, 1 ;  /* 0x3f80000071717423 */ /* 0x000fe20000010171 */
[----:B------:R-:W-:Y:S01]  /*3cc0*/  SHFL.IDX PT, R117, R20, R137, 0x1f ;  /* 0x00001f8914757589 */ /* 0x000fe200000e0000 */
[----:B------:R-:W-:Y:S01]  /*3cd0*/  FFMA.FTZ R218, -R218, R218, 1 ;  /* 0x3f800000dada7423 */ /* 0x000fe200000101da */
[----:B------:R-:W-:Y:S01]  /*3ce0*/  FFMA.FTZ R235, -R235, R235, 1 ;  /* 0x3f800000ebeb7423 */ /* 0x000fe200000101eb */
[----:B------:R-:W-:Y:S01]  /*3cf0*/  FMUL.FTZ R113, R113, R221 ;  /* 0x000000dd71717220 */ /* 0x000fe20000410000 */
[----:B------:R-:W-:Y:S01]  /*3d00*/  FFMA.FTZ R112, -R112, R112, 1 ;  /* 0x3f80000070707423 */ /* 0x000fe20000010170 */
[----:B------:R4:W-:Y:S01]  /*3d10*/  MUFU.EX2 R44, R230 ;  /* 0x000000e6002c7308 */ /* 0x0009e20000000800 */
[----:B---3--:R-:W-:Y:S01]  /*3d20*/  FSEL R219, R152, -INF , P2 ;  /* 0xff80000098db7808 */ /* 0x008fe20001000000 */
[----:B------:R-:W3:Y:S01]  /*3d30*/  SHFL.IDX PT, R221, R101, R139, 0x1f ;  /* 0x00001f8b65dd7589 */ /* 0x000ee200000e0000 */
[----:B------:R-:W-:Y:S01]  /*3d40*/  FMUL.FTZ R112, R112, R224 ;  /* 0x000000e070707220 */ /* 0x000fe20000410000 */
[----:B------:R-:W-:Y:S01]  /*3d50*/  FSEL R224, R6, -INF , P2 ;  /* 0xff80000006e07808 */ /* 0x000fe20001000000 */
[----:B------:R-:W-:-:S03]  /*3d60*/  FFMA.FTZ R231, -R231, R231, 1 ;  /* 0x3f800000e7e77423 */ /* 0x000fc600000101e7 */
[----:B------:R-:W-:Y:S01]  /*3d70*/  MUFU.EX2 R49, R49 ;  /* 0x0000003100317308 */ /* 0x000fe20000000800 */
[----:B----4-:R-:W4:Y:S01]  /*3d80*/  SHFL.IDX PT, R230, R20, R134, 0x1f ;  /* 0x00001f8614e67589 */ /* 0x010f2200000e0000 */
[----:B-1----:R-:W-:-:S06]  /*3d90*/  FADD.FTZ R60, R60, -R111 ;  /* 0x8000006f3c3c7221 */ /* 0x002fcc0000010000 */
[----:B------:R-:W-:Y:S08]  /*3da0*/  MUFU.EX2 R45, R45 ;  /* 0x0000002d002d7308 */ /* 0x000ff00000000800 */
[----:B------:R-:W-:Y:S01]  /*3db0*/  MUFU.EX2 R47, R47 ;  /* 0x0000002f002f7308 */ /* 0x000fe20000000800 */
[--C-:B---3--:R-:W-:Y:S01]  /*3dc0*/  FADD.FTZ R64, R64, -R221.reuse ;  /* 0x800000dd40407221 */ /* 0x108fe20000010000 */
[----:B------:R-:W-:Y:S01]  /*3dd0*/  FADD.FTZ R221, R66, -R221 ;  /* 0x800000dd42dd7221 */ /* 0x000fe20000010000 */
[----:B------:R-:W-:-:S05]  /*3de0*/  FSEL R66, R228, -INF , P1 ;  /* 0xff800000e4427808 */ /* 0x000fca0000800000 */
[----:B------:R-:W-:Y:S01]  /*3df0*/  MUFU.EX2 R53, R53 ;  /* 0x0000003500357308 */ /* 0x000fe20000000800 */
[----:B----4-:R-:W-:-:S07]  /*3e00*/  FFMA.FTZ R224, R224, UR37, -R230 ;  /* 0x00000025e0e07c23 */ /* 0x010fce00080108e6 */
[----:B------:R-:W-:Y:S08]  /*3e10*/  MUFU.EX2 R46, R46 ;  /* 0x0000002e002e7308 */ /* 0x000ff00000000800 */
[----:B------:R-:W1:Y:S08]  /*3e20*/  MUFU.EX2 R51, R51 ;  /* 0x0000003300337308 */ /* 0x000e700000000800 */
[----:B------:R-:W3:Y:S01]  /*3e30*/  MUFU.EX2 R50, R50 ;  /* 0x0000003200327308 */ /* 0x000ee20000000800 */
[----:B-1----:R-:W-:Y:S01]  /*3e40*/  FMUL.FTZ R221, R51, R221 ;  /* 0x000000dd33dd7220 */ /* 0x002fe20000410000 */
[----:B---3--:R-:W-:-:S04]  /*3e50*/  FMUL.FTZ R64, R50, R64 ;  /* 0x0000004032407220 */ /* 0x008fc80000410000 */
[----:B------:R-:W-:Y:S01]  /*3e60*/  FMUL.FTZ R64, R231, R64 ;  /* 0x00000040e7407220 */ /* 0x000fe20000410000 */
[----:B--2---:R-:W-:-:S05]  /*3e70*/  FSEL R52, R233, -INF , P2 ;  /* 0xff800000e9347808 */ /* 0x004fca0001000000 */
[----:B------:R-:W-:Y:S01]  /*3e80*/  FFMA.FTZ R52, R52, UR37, -R144 ;  /* 0x0000002534347c23 */ /* 0x000fe20008010890 */
[----:B------:R-:W-:Y:S01]  /*3e90*/  FFMA.FTZ R144, -R105, R105, 1 ;  /* 0x3f80000069907423 */ /* 0x000fe20000010169 */
[----:B------:R-:W-:Y:S01]  /*3ea0*/  FMUL.FTZ R105, R13, R143 ;  /* 0x0000008f0d697220 */ /* 0x000fe20000410000 */
[----:B------:R-:W-:Y:S02]  /*3eb0*/  FMUL.FTZ R143, R103, R102 ;  /* 0x00000066678f7220 */ /* 0x000fe40000410000 */
[----:B------:R1:W2:Y:S01]  /*3ec0*/  SHFL.IDX PT, R102, R14, R140, 0x1f ;  /* 0x00001f8c0e667589 */ /* 0x0002a200000e0000 */
[----:B------:R-:W-:Y:S01]  /*3ed0*/  FMUL.FTZ R144, R144, R105 ;  /* 0x0000006990907220 */ /* 0x000fe20000410000 */
[----:B------:R-:W-:Y:S01]  /*3ee0*/  FMUL.FTZ R105, R30, R147 ;  /* 0x000000931e697220 */ /* 0x000fe20000410000 */
[----:B------:R-:W-:Y:S01]  /*3ef0*/  FMUL.FTZ R147, R106, R145 ;  /* 0x000000916a937220 */ /* 0x000fe20000410000 */
[----:B------:R-:W3:Y:S01]  /*3f00*/  SHFL.IDX PT, R103, R20, R11, 0x1f ;  /* 0x00001f0b14677589 */ /* 0x000ee200000e0000 */
[----:B------:R-:W-:Y:S01]  /*3f10*/  FMUL.FTZ R145, R108, R146 ;  /* 0x000000926c917220 */ /* 0x000fe20000410000 */
[----:B------:R-:W-:Y:S01]  /*3f20*/  FMUL.FTZ R146, R104, R105 ;  /* 0x0000006968927220 */ /* 0x000fe20000410000 */
[----:B------:R-:W-:Y:S01]  /*3f30*/  FSEL R105, R155, -INF , P2 ;  /* 0xff8000009b697808 */ /* 0x000fe20001000000 */
[----:B------:R-:W-:Y:S01]  /*3f40*/  MUFU.EX2 R52, R52 ;  /* 0x0000003400347308 */ /* 0x000fe20000000800 */
[----:B------:R-:W-:-:S02]  /*3f50*/  FSEL R108, R154, -INF , P1 ;  /* 0xff8000009a6c7808 */ /* 0x000fc40000800000 */
[----:B------:R-:W-:Y:S01]  /*3f60*/  FSEL R106, R153, -INF , P2 ;  /* 0xff800000996a7808 */ /* 0x000fe20001000000 */
[--C-:B------:R-:W-:Y:S01]  /*3f70*/  FFMA.FTZ R105, R105, UR37, -R55.reuse ;  /* 0x0000002569697c23 */ /* 0x100fe20008010837 */
[----:B------:R-:W-:Y:S01]  /*3f80*/  FSEL R104, R234, -INF , P1 ;  /* 0xff800000ea687808 */ /* 0x000fe20000800000 */
[----:B------:R-:W-:Y:S01]  /*3f90*/  FFMA.FTZ R55, R108, UR37, -R55 ;  /* 0x000000256c377c23 */ /* 0x000fe20008010837 */
[----:B------:R-:W-:Y:S01]  /*3fa0*/  FSEL R108, R10, -INF , P1 ;  /* 0xff8000000a6c7808 */ /* 0x000fe20000800000 */
[----:B-1----:R1:W4:Y:S01]  /*3fb0*/  MUFU.EX2 R14, R223 ;  /* 0x000000df000e7308 */ /* 0x0023220000000800 */
[--C-:B--2---:R-:W-:Y:S01]  /*3fc0*/  FFMA.FTZ R106, R106, UR37, -R102.reuse ;  /* 0x000000256a6a7c23 */ /* 0x104fe20008010866 */
[----:B-1----:R-:W-:Y:S01]  /*3fd0*/  FMUL.FTZ R223, R31, R32 ;  /* 0x000000201fdf7220 */ /* 0x002fe20000410000 */
[----:B------:R-:W-:Y:S01]  /*3fe0*/  FFMA.FTZ R102, R104, UR37, -R102 ;  /* 0x0000002568667c23 */ /* 0x000fe20008010866 */
[----:B------:R-:W-:Y:S01]  /*3ff0*/  FSEL R104, R8, -INF , P2 ;  /* 0xff80000008687808 */ /* 0x000fe20001000000 */
[--C-:B---3--:R-:W-:Y:S01]  /*4000*/  FFMA.FTZ R219, R219, UR37, -R103.reuse ;  /* 0x00000025dbdb7c23 */ /* 0x108fe20008010867 */
[----:B------:R-:W-:Y:S01]  /*4010*/  FMUL.FTZ R149, R109, R223 ;  /* 0x000000df6d957220 */ /* 0x000fe20000410000 */
[----:B------:R-:W-:Y:S01]  /*4020*/  FFMA.FTZ R103, R108, UR37, -R103 ;  /* 0x000000256c677c23 */ /* 0x000fe20008010867 */
[----:B------:R-:W1:Y:S01]  /*4030*/  SHFL.IDX PT, R109, R101, R11, 0x1f ;  /* 0x00001f0b656d7589 */ /* 0x000e6200000e0000 */
[----:B------:R-:W-:Y:S01]  /*4040*/  FSEL R108, R7, -INF , P1 ;  /* 0xff800000076c7808 */ /* 0x000fe20000800000 */
[--C-:B------:R-:W-:Y:S01]  /*4050*/  FFMA.FTZ R104, R104, UR37, -R107.reuse ;  /* 0x0000002568687c23 */ /* 0x100fe2000801086b */
[----:B------:R-:W-:Y:S01]  /*4060*/  MUFU.EX2 R55, R55 ;  /* 0x0000003700377308 */ /* 0x000fe20000000800 */
[----:B------:R-:W2:Y:S01]  /*4070*/  SHFL.IDX PT, R223, R101, R130, 0x1f ;  /* 0x00001f8265df7589 */ /* 0x000ea200000e0000 */
[----:B----4-:R-:W-:Y:S01]  /*4080*/  FMUL.FTZ R60, R14, R60 ;  /* 0x0000003c0e3c7220 */ /* 0x010fe20000410000 */
[----:B------:R-:W-:Y:S01]  /*4090*/  FFMA.FTZ R32, R108, UR37, -R107 ;  /* 0x000000256c207c23 */ /* 0x000fe2000801086b */
[----:B------:R-:W-:Y:S01]  /*40a0*/  FFMA.FTZ R108, -R115, R115, 1 ;  /* 0x3f800000736c7423 */ /* 0x000fe20000010173 */
[----:B------:R-:W3:Y:S01]  /*40b0*/  SHFL.IDX PT, R107, R101, R133, 0x1f ;  /* 0x00001f85656b7589 */ /* 0x000ee200000e0000 */
[----:B------:R-:W-:-:S02]  /*40c0*/  FMUL.FTZ R115, R116, R54 ;  /* 0x0000003674737220 */ /* 0x000fc40000410000 */
[----:B------:R-:W-:Y:S01]  /*40d0*/  FMUL.FTZ R116, R108, R220 ;  /* 0x000000dc6c747220 */ /* 0x000fe20000410000 */
[----:B------:R2:W4:Y:S01]  /*40e0*/  MUFU.EX2 R54, R105 ;  /* 0x0000006900367308 */ /* 0x0005220000000800 */
[----:B------:R-:W4:Y:S04]  /*40f0*/  SHFL.IDX PT, R108, R20, R133, 0x1f ;  /* 0x00001f85146c7589 */ /* 0x000f2800000e0000 */
[----:B------:R-:W-:Y:S03]  /*4100*/  SHFL.IDX PT, R220, R101, R140, 0x1f ;  /* 0x00001f8c65dc7589 */ /* 0x000fe600000e0000 */
[----:B------:R-:W-:Y:S01]  /*4110*/  MUFU.EX2 R104, R104 ;  /* 0x0000006800687308 */ /* 0x000fe20000000800 */
[--C-:B-1----:R-:W-:Y:S01]  /*4120*/  FADD.FTZ R225, R56, -R109.reuse ;  /* 0x8000006d38e17221 */ /* 0x102fe20000010000 */
[----:B------:R-:W-:Y:S01]  /*4130*/  FADD.FTZ R58, R58, -R109 ;  /* 0x8000006d3a3a7221 */ /* 0x000fe20000010000 */
[----:B------:R-:W-:Y:S01]  /*4140*/  FSEL R56, R4, -INF , P1 ;  /* 0xff80000004387808 */ /* 0x000fe20000800000 */
[----:B------:R1:W4:Y:S01]  /*4150*/  SHFL.IDX PT, R109, R101, R137, 0x1f ;  /* 0x00001f89656d7589 */ /* 0x00032200000e0000 */
[--C-:B--2---:R-:W-:Y:S01]  /*4160*/  FADD.FTZ R105, R57, -R223.reuse ;  /* 0x800000df39697221 */ /* 0x104fe20000010000 */
[----:B------:R-:W-:Y:S01]  /*4170*/  FADD.FTZ R223, R59, -R223 ;  /* 0x800000df3bdf7221 */ /* 0x000fe20000010000 */
[----:B------:R-:W-:Y:S01]  /*4180*/  FADD.FTZ R59, R62, -R111 ;  /* 0x8000006f3e3b7221 */ /* 0x000fe20000010000 */
[--C-:B------:R-:W-:Y:S01]  /*4190*/  FADD.FTZ R62, R68, -R110.reuse ;  /* 0x8000006e443e7221 */ /* 0x100fe20000010000 */
[----:B------:R-:W2:Y:S01]  /*41a0*/  SHFL.IDX PT, R111, R20, R139, 0x1f ;  /* 0x00001f8b146f7589 */ /* 0x000ea200000e0000 */
[--C-:B---3--:R-:W-:Y:S01]  /*41b0*/  FADD.FTZ R222, R61, -R107.reuse ;  /* 0x8000006b3dde7221 */ /* 0x108fe20000010000 */
[----:B------:R-:W-:Y:S01]  /*41c0*/  FADD.FTZ R57, R63, -R107 ;  /* 0x8000006b3f397221 */ /* 0x000fe20000010000 */
[----:B------:R-:W-:Y:S01]  /*41d0*/  FSEL R107, R3, -INF , P2 ;  /* 0xff800000036b7808 */ /* 0x000fe20001000000 */
[----:B------:R-:W-:Y:S01]  /*41e0*/  FADD.FTZ R63, R70, -R110 ;  /* 0x8000006e463f7221 */ /* 0x000fe20000010000 */
[----:B-1----:R1:W3:Y:S01]  /*41f0*/  MUFU.EX2 R101, R106 ;  /* 0x0000006a00657308 */ /* 0x0022e20000000800 */
[----:B------:R-:W-:Y:S01]  /*4200*/  FSEL R61, R0, -INF , P1 ;  /* 0xff800000003d7808 */ /* 0x000fe20000800000 */
[----:B------:R-:W-:Y:S01]  /*4210*/  FMUL.FTZ R225, R44, R225 ;  /* 0x000000e12ce17220 */ /* 0x000fe20000410000 */
[----:B------:R-:W-:Y:S01]  /*4220*/  FSEL R110, R229, -INF , P1 ;  /* 0xff800000e56e7808 */ /* 0x000fe20000800000 */
[--C-:B----4-:R-:W-:Y:S01]  /*4230*/  FFMA.FTZ R107, R107, UR37, -R108.reuse ;  /* 0x000000256b6b7c23 */ /* 0x110fe2000801086c */
[----:B------:R-:W-:Y:S01]  /*4240*/  FSEL R68, R232, -INF , P2 ;  /* 0xff800000e8447808 */ /* 0x000fe20001000000 */
[----:B------:R-:W-:Y:S01]  /*4250*/  FFMA.FTZ R108, R61, UR37, -R108 ;  /* 0x000000253d6c7c23 */ /* 0x000fe2000801086c */
[----:B------:R-:W-:Y:S01]  /*4260*/  FSEL R70, R129, -INF , P2 ;  /* 0xff80000081467808 */ /* 0x000fe20001000000 */
[----:B------:R-:W4:Y:S01]  /*4270*/  SHFL.IDX PT, R61, R20, R138, 0x1f ;  /* 0x00001f8a143d7589 */ /* 0x000f2200000e0000 */
[----:B-1----:R-:W-:Y:S01]  /*4280*/  FFMA.FTZ R106, R56, UR37, -R230 ;  /* 0x00000025386a7c23 */ /* 0x002fe200080108e6 */
[----:B------:R-:W-:Y:S01]  /*4290*/  FMUL.FTZ R57, R49, R57 ;  /* 0x0000003931397220 */ /* 0x000fe20000410000 */
[----:B------:R-:W-:Y:S01]  /*42a0*/  FMUL.FTZ R58, R45, R58 ;  /* 0x0000003a2d3a7220 */ /* 0x000fe20000410000 */
[----:B------:R-:W-:Y:S01]  /*42b0*/  FMUL.FTZ R223, R47, R223 ;  /* 0x000000df2fdf7220 */ /* 0x000fe20000410000 */
[----:B------:R-:W-:Y:S01]  /*42c0*/  FMUL.FTZ R62, R54, R62 ;  /* 0x0000003e363e7220 */ /* 0x000fe20000410000 */
[--C-:B------:R-:W-:Y:S01]  /*42d0*/  FADD.FTZ R56, R65, -R109.reuse ;  /* 0x8000006d41387221 */ /* 0x100fe20000010000 */
[----:B------:R-:W-:Y:S01]  /*42e0*/  FADD.FTZ R109, R67, -R109 ;  /* 0x8000006d436d7221 */ /* 0x000fe20000010000 */
[----:B------:R-:W-:Y:S01]  /*42f0*/  FSEL R67, R237, -INF , P2 ;  /* 0xff800000ed437808 */ /* 0x000fe20001000000 */
[----:B------:R1:W3:Y:S01]  /*4300*/  SHFL.IDX PT, R65, R20, R140, 0x1f ;  /* 0x00001f8c14417589 */ /* 0x0002e200000e0000 */
[----:B------:R-:W-:Y:S01]  /*4310*/  FMUL.FTZ R56, R52, R56 ;  /* 0x0000003834387220 */ /* 0x000fe20000410000 */
[----:B--2---:R-:W-:Y:S01]  /*4320*/  FFMA.FTZ R110, R110, UR37, -R111 ;  /* 0x000000256e6e7c23 */ /* 0x004fe2000801086f */
[----:B------:R-:W-:Y:S01]  /*4330*/  FMUL.FTZ R109, R53, R109 ;  /* 0x0000006d356d7220 */ /* 0x000fe20000410000 */
[----:B------:R-:W-:Y:S01]  /*4340*/  FMUL.FTZ R63, R55, R63 ;  /* 0x0000003f373f7220 */ /* 0x000fe20000410000 */
[----:B------:R-:W-:Y:S01]  /*4350*/  MUFU.EX2 R102, R102 ;  /* 0x0000006600667308 */ /* 0x000fe20000000800 */
[----:B------:R-:W-:Y:S01]  /*4360*/  FMUL.FTZ R105, R46, R105 ;  /* 0x000000692e697220 */ /* 0x000fe20000410000 */
[----:B------:R-:W-:-:S06]  /*4370*/  FMUL.FTZ R222, R48, R222 ;  /* 0x000000de30de7220 */ /* 0x000fcc0000410000 */
[----:B-1----:R1:W2:Y:S08]  /*4380*/  MUFU.EX2 R20, R219 ;  /* 0x000000db00147308 */ /* 0x0022b00000000800 */
[----:B------:R-:W2:Y:S01]  /*4390*/  MUFU.EX2 R106, R106 ;  /* 0x0000006a006a7308 */ /* 0x000ea20000000800 */
[----:B-1----:R-:W-:Y:S01]  /*43a0*/  FFMA.FTZ R219, R67, UR37, -R111 ;  /* 0x0000002543db7c23 */ /* 0x002fe2000801086f */
[--C-:B------:R-:W-:Y:S01]  /*43b0*/  FFMA.FTZ R111, R68, UR37, -R117.reuse ;  /* 0x00000025446f7c23 */ /* 0x100fe20008010875 */
[----:B------:R-:W-:Y:S01]  /*43c0*/  FFMA.FTZ R68, -R118, R118, 1 ;  /* 0x3f80000076447423 */ /* 0x000fe20000010176 */
[----:B------:R-:W-:Y:S01]  /*43d0*/  FFMA.FTZ R117, R66, UR37, -R117 ;  /* 0x0000002542757c23 */ /* 0x000fe20008010875 */
[--C-:B------:R-:W-:Y:S01]  /*43e0*/  FADD.FTZ R66, R69, -R220.reuse ;  /* 0x800000dc45427221 */ /* 0x100fe20000010000 */
[----:B------:R-:W-:Y:S01]  /*43f0*/  FSEL R69, R128, -INF , P2 ;  /* 0xff80000080457808 */ /* 0x000fe20001000000 */
[----:B------:R-:W-:Y:S01]  /*4400*/  FMUL.FTZ R68, R68, R225 ;  /* 0x000000e144447220 */ /* 0x000fe20000410000 */
[----:B------:R-:W-:Y:S01]  /*4410*/  FSEL R67, R131, -INF , P1 ;  /* 0xff80000083437808 */ /* 0x000fe20000800000 */
[----:B------:R1:W2:Y:S01]  /*4420*/  LDS R225, [R16+0x400] ;  /* 0x0004000010e17984 */ /* 0x0002a20000000800 */
[----:B------:R-:W-:Y:S01]  /*4430*/  FADD.FTZ R220, R71, -R220 ;  /* 0x800000dc47dc7221 */ /* 0x000fe20000010000 */
[--C-:B----4-:R-:W-:Y:S01]  /*4440*/  FFMA.FTZ R118, R69, UR37, -R61.reuse ;  /* 0x0000002545767c23 */ /* 0x110fe2000801083d */
[----:B------:R-:W-:Y:S01]  /*4450*/  FFMA.FTZ R71, -R126, R126, 1 ;  /* 0x3f8000007e477423 */ /* 0x000fe2000001017e */
[----:B------:R-:W-:Y:S01]  /*4460*/  FFMA.FTZ R67, R67, UR37, -R61 ;  /* 0x0000002543437c23 */ /* 0x000fe2000801083d */
[----:B------:R-:W-:Y:S01]  /*4470*/  FFMA.FTZ R61, -R216, R216, 1 ;  /* 0x3f800000d83d7423 */ /* 0x000fe200000101d8 */
[----:B---3--:R-:W-:Y:S01]  /*4480*/  FFMA.FTZ R216, R70, UR37, -R65 ;  /* 0x0000002546d87c23 */ /* 0x008fe20008010841 */
[----:B------:R-:W-:Y:S01]  /*4490*/  FSEL R70, R136, -INF , P1 ;  /* 0xff80000088467808 */ /* 0x000fe20000800000 */
[----:B-1----:R1:W-:Y:S01]  /*44a0*/  MUFU.EX2 R16, R32 ;  /* 0x0000002000107308 */ /* 0x0023e20000000800 */
[----:B------:R-:W-:Y:S01]  /*44b0*/  FFMA.FTZ R69, -R217, R217, 1 ;  /* 0x3f800000d9457423 */ /* 0x000fe200000101d9 */
[----:B------:R-:W-:Y:S01]  /*44c0*/  FFMA.FTZ R126, -R155, R155, 1 ;  /* 0x3f8000009b7e7423 */ /* 0x000fe2000001019b */
[----:B------:R-:W-:Y:S01]  /*44d0*/  FMUL.FTZ R61, R61, R105 ;  /* 0x000000693d3d7220 */ /* 0x000fe20000410000 */
[----:B------:R3:W5:Y:S01]  /*44e0*/  LDL.LU R155, [R1+0x4c] ;  /* 0x00004c00019b7983 */ /* 0x0007620000300800 */
[----:B------:R-:W-:Y:S01]  /*44f0*/  FMUL.FTZ R69, R69, R58 ;  /* 0x0000003a45457220 */ /* 0x000fe20000410000 */
[----:B------:R-:W-:-:S02]  /*4500*/  FMUL.FTZ R58, R218, R223 ;  /* 0x000000dfda3a7220 */ /* 0x000fc40000410000 */
[----:B------:R-:W4:Y:S01]  /*4510*/  MUFU.EX2 R108, R108 ;  /* 0x0000006c006c7308 */ /* 0x000f220000000800 */
[----:B-1----:R-:W-:Y:S01]  /*4520*/  FFMA.FTZ R32, R70, UR37, -R65 ;  /* 0x0000002546207c23 */ /* 0x002fe20008010841 */
[----:B------:R-:W-:Y:S01]  /*4530*/  FMUL.FTZ R65, R17, R59 ;  /* 0x0000003b11417220 */ /* 0x000fe20000410000 */
[----:B------:R-:W-:-:S05]  /*4540*/  FFMA.FTZ R70, -R227, R227, 1 ;  /* 0x3f800000e3467423 */ /* 0x000fca00000101e3 */
[----:B------:R-:W-:Y:S01]  /*4550*/  MUFU.EX2 R103, R103 ;  /* 0x0000006700677308 */ /* 0x000fe20000000800 */
[----:B------:R-:W-:Y:S01]  /*4560*/  FMUL.FTZ R71, R71, R65 ;  /* 0x0000004147477220 */ /* 0x000fe20000410000 */
[----:B------:R-:W-:Y:S01]  /*4570*/  FFMA.FTZ R65, -R127, R127, 1 ;  /* 0x3f8000007f417423 */ /* 0x000fe2000001017f */
[----:B------:R-:W-:Y:S01]  /*4580*/  FMUL.FTZ R70, R70, R60 ;  /* 0x0000003c46467220 */ /* 0x000fe20000410000 */
[----:B------:R-:W-:-:S04]  /*4590*/  FFMA.FTZ R60, -R236, R236, 1 ;  /* 0x3f800000ec3c7423 */ /* 0x000fc800000101ec */
[----:B------:R-:W-:Y:S01]  /*45a0*/  MUFU.EX2 R107, R107 ;  /* 0x0000006b006b7308 */ /* 0x000fe20000000800 */
[----:B------:R-:W-:Y:S01]  /*45b0*/  FMUL.FTZ R60, R60, R57 ;  /* 0x000000393c3c7220 */ /* 0x000fe20000410000 */
[----:B------:R-:W-:Y:S01]  /*45c0*/  FFMA.FTZ R57, -R233, R233, 1 ;  /* 0x3f800000e9397423 */ /* 0x000fe200000101e9 */
[----:B--2---:R-:W1:Y:S03]  /*45d0*/  SHFL.IDX PT, R130, R225, R130, 0x1f ;  /* 0x00001f82e1827589 */ /* 0x004e6600000e0000 */
[----:B------:R-:W-:Y:S01]  /*45e0*/  FMUL.FTZ R57, R57, R56 ;  /* 0x0000003839397220 */ /* 0x000fe20000410000 */
[----:B------:R-:W2:Y:S04]  /*45f0*/  SHFL.IDX PT, R137, R225, R137, 0x1f ;  /* 0x00001f89e1897589 */ /* 0x000ea800000e0000 */
[----:B------:R-:W3:Y:S04]  /*4600*/  SHFL.IDX PT, R139, R225, R139, 0x1f ;  /* 0x00001f8be18b7589 */ /* 0x000ee800000e0000 */
[----:B------:R-:W-:Y:S04]  /*4610*/  SHFL.IDX PT, R138, R225, R138, 0x1f ;  /* 0x00001f8ae18a7589 */ /* 0x000fe800000e0000 */
[----:B------:R-:W-:Y:S01]  /*4620*/  SHFL.IDX PT, R140, R225, R140, 0x1f ;  /* 0x00001f8ce18c7589 */ /* 0x000fe200000e0000 */
[----:B------:R-:W-:Y:S01]  /*4630*/  FFMA.FTZ R217, -R154, R154, 1 ;  /* 0x3f8000009ad97423 */ /* 0x000fe2000001019a */
[----:B------:R-:W-:Y:S01]  /*4640*/  FMUL.FTZ R56, R235, R109 ;  /* 0x0000006deb387220 */ /* 0x000fe20000410000 */
[----:B------:R-:W-:Y:S01]  /*4650*/  FFMA.FTZ R218, -R153, R153, 1 ;  /* 0x3f80000099da7423 */ /* 0x000fe20000010199 */
[----:B------:R-:W4:Y:S01]  /*4660*/  SHFL.IDX PT, R127, R225, R11, 0x1f ;  /* 0x00001f0be17f7589 */ /* 0x000f2200000e0000 */
[----:B------:R3:W-:Y:S01]  /*4670*/  MUFU.EX2 R109, R219 ;  /* 0x000000db006d7308 */ /* 0x0007e20000000800 */
[----:B------:R-:W-:-:S02]  /*4680*/  FFMA.FTZ R59, -R226, R226, 1 ;  /* 0x3f800000e23b7423 */ /* 0x000fc400000101e2 */
[----:B------:R-:W4:Y:S01]  /*4690*/  SHFL.IDX PT, R133, R225, R133, 0x1f ;  /* 0x00001f85e1857589 */ /* 0x000f2200000e0000 */
[----:B-1----:R-:W-:-:S03]  /*46a0*/  FADD.FTZ R73, R73, -R130 ;  /* 0x8000008249497221 */ /* 0x002fc60000010000 */
[----:B------:R-:W1:Y:S01]  /*46b0*/  SHFL.IDX PT, R134, R225, R134, 0x1f ;  /* 0x00001f86e1867589 */ /* 0x000e6200000e0000 */
[--C-:B--2---:R-:W-:Y:S01]  /*46c0*/  FADD.FTZ R81, R81, -R137.reuse ;  /* 0x8000008951517221 */ /* 0x104fe20000010000 */
[----:B------:R-:W-:Y:S01]  /*46d0*/  FADD.FTZ R83, R83, -R137 ;  /* 0x8000008953537221 */ /* 0x000fe20000010000 */
[----:B------:R-:W-:Y:S01]  /*46e0*/  MUFU.EX2 R110, R110 ;  /* 0x0000006e006e7308 */ /* 0x000fe20000000800 */
[----:B------:R2:W5:Y:S01]  /*46f0*/  LDL.LU R154, [R1+0x48] ;  /* 0x00004800019a7983 */ /* 0x0005620000300800 */
[----:B---3--:R-:W-:Y:S01]  /*4700*/  FMUL.FTZ R219, R101, R66 ;  /* 0x0000004265db7220 */ /* 0x008fe20000410000 */
[--C-:B------:R-:W-:Y:S01]  /*4710*/  FADD.FTZ R80, R80, -R139.reuse ;  /* 0x8000008b50507221 */ /* 0x100fe20000010000 */
[----:B------:R-:W-:Y:S01]  /*4720*/  FADD.FTZ R82, R82, -R139 ;  /* 0x8000008b52527221 */ /* 0x000fe20000010000 */
[----:B------:R2:W5:Y:S03]  /*4730*/  LDL.LU R153, [R1+0x44] ;  /* 0x0000440001997983 */ /* 0x0005660000300800 */
[----:B------:R-:W-:Y:S08]  /*4740*/  MUFU.EX2 R111, R111 ;  /* 0x0000006f006f7308 */ /* 0x000ff00000000800 */
[----:B------:R-:W-:Y:S01]  /*4750*/  MUFU.EX2 R117, R117 ;  /* 0x0000007500757308 */ /* 0x000fe20000000800 */
[--C-:B----4-:R-:W-:Y:S01]  /*4760*/  FADD.FTZ R72, R72, -R127.reuse ;  /* 0x8000007f48487221 */ /* 0x110fe20000010000 */
[----:B------:R-:W-:Y:S01]  /*4770*/  FADD.FTZ R74, R74, -R127 ;  /* 0x8000007f4a4a7221 */ /* 0x000fe20000010000 */
[----:B------:R-:W-:Y:S01]  /*4780*/  FFMA.FTZ R127, -R152, R152, 1 ;  /* 0x3f800000987f7423 */ /* 0x000fe20000010198 */
[--C-:B------:R-:W-:Y:S01]  /*4790*/  FADD.FTZ R84, R84, -R138.reuse ;  /* 0x8000008a54547221 */ /* 0x100fe20000010000 */
[----:B------:R-:W-:Y:S01]  /*47a0*/  FMUL.FTZ R72, R20, R72 ;  /* 0x0000004814487220 */ /* 0x000fe20000410000 */
[----:B------:R2:W5:Y:S01]  /*47b0*/  LDL.LU R152, [R1+0x40] ;  /* 0x0000400001987983 */ /* 0x0005620000300800 */
[----:B------:R-:W-:Y:S01]  /*47c0*/  FFMA.FTZ R137, -R10, R10, 1 ;  /* 0x3f8000000a897423 */ /* 0x000fe2000001010a */
[----:B------:R-:W-:Y:S01]  /*47d0*/  FMUL.FTZ R66, R126, R62 ;  /* 0x0000003e7e427220 */ /* 0x000fe20000410000 */
[----:B------:R-:W-:Y:S01]  /*47e0*/  FMUL.FTZ R127, R127, R72 ;  /* 0x000000487f7f7220 */ /* 0x000fe20000410000 */
[----:B------:R-:W-:Y:S01]  /*47f0*/  FADD.FTZ R86, R86, -R138 ;  /* 0x8000008a56567221 */ /* 0x000fe20000010000 */
[----:B------:R2:W5:Y:S01]  /*4800*/  LDL.LU R10, [R1+0x3c] ;  /* 0x00003c00010a7983 */ /* 0x0005620000300800 */
[----:B------:R-:W-:Y:S01]  /*4810*/  FFMA.FTZ R139, -R8, R8, 1 ;  /* 0x3f800000088b7423 */ /* 0x000fe20000010108 */
[----:B------:R-:W-:Y:S01]  /*4820*/  FMUL.FTZ R72, R104, R73 ;  /* 0x0000004968487220 */ /* 0x000fe20000410000 */
[----:B------:R-:W-:Y:S01]  /*4830*/  FMUL.FTZ R62, R217, R63 ;  /* 0x0000003fd93e7220 */ /* 0x000fe20000410000 */
[----:B------:R2:W5:Y:S01]  /*4840*/  LDL.LU R8, [R1+0x38] ;  /* 0x0000380001087983 */ /* 0x0005620000300800 */
[----:B------:R-:W-:Y:S01]  /*4850*/  FFMA.FTZ R138, -R7, R7, 1 ;  /* 0x3f800000078a7423 */ /* 0x000fe20000010107 */
[--C-:B------:R-:W-:Y:S01]  /*4860*/  FADD.FTZ R85, R85, -R140.reuse ;  /* 0x8000008c55557221 */ /* 0x100fe20000010000 */
[----:B------:R-:W-:Y:S01]  /*4870*/  FADD.FTZ R87, R87, -R140 ;  /* 0x8000008c57577221 */ /* 0x000fe20000010000 */
[----:B------:R2:W5:Y:S01]  /*4880*/  LDL.LU R7, [R1+0x34] ;  /* 0x0000340001077983 */ /* 0x0005620000300800 */
[----:B------:R-:W-:Y:S01]  /*4890*/  FFMA.FTZ R217, -R6, R6, 1 ;  /* 0x3f80000006d97423 */ /* 0x000fe20000010106 */
[----:B------:R-:W-:Y:S01]  /*48a0*/  FMUL.FTZ R126, R218, R219 ;  /* 0x000000dbda7e7220 */ /* 0x000fe20000410000 */
[----:B------:R-:W-:Y:S01]  /*48b0*/  FFMA.FTZ R140, -R4, R4, 1 ;  /* 0x3f800000048c7423 */ /* 0x000fe20000010104 */
[----:B------:R2:W5:Y:S01]  /*48c0*/  LDL.LU R6, [R1+0x30] ;  /* 0x0000300001067983 */ /* 0x0005620000300800 */
[----:B------:R-:W-:Y:S01]  /*48d0*/  FMUL.FTZ R139, R139, R72 ;  /* 0x000000488b8b7220 */ /* 0x000fe20000410000 */
[----:B------:R-:W-:Y:S01]  /*48e0*/  FFMA.FTZ R218, -R3, R3, 1 ;  /* 0x3f80000003da7423 */ /* 0x000fe20000010103 */
[----:B------:R-:W-:Y:S01]  /*48f0*/  FFMA.FTZ R72, -R0, R0, 1 ;  /* 0x3f80000000487423 */ /* 0x000fe20000010100 */
[----:B------:R2:W5:Y:S01]  /*4900*/  LDL.LU R4, [R1+0x2c] ;  /* 0x00002c0001047983 */ /* 0x0005620000300800 */
[----:B------:R-:W-:Y:S01]  /*4910*/  MUFU.EX2 R105, R224 ;  /* 0x000000e000697308 */ /* 0x000fe20000000800 */
[----:B------:R-:W-:Y:S01]  /*4920*/  FADD.FTZ R75, R75, -R130 ;  /* 0x800000824b4b7221 */ /* 0x000fe20000010000 */
[----:B------:R-:W-:Y:S01]  /*4930*/  FFMA.FTZ R234, -R234, R234, 1 ;  /* 0x3f800000eaea7423 */ /* 0x000fe200000101ea */
[----:B------:R2:W5:Y:S01]  /*4940*/  LDL.LU R3, [R1+0x28] ;  /* 0x0000280001037983 */ /* 0x0005620000300800 */
[----:B------:R-:W-:Y:S01]  /*4950*/  FMUL.FTZ R220, R102, R220 ;  /* 0x000000dc66dc7220 */ /* 0x000fe20000410000 */
[----:B------:R-:W-:Y:S01]  /*4960*/  FMUL.FTZ R59, R59, R222 ;  /* 0x000000de3b3b7220 */ /* 0x000fe20000410000 */
[----:B------:R-:W-:Y:S01]  /*4970*/  FMUL.FTZ R65, R65, R221 ;  /* 0x000000dd41417220 */ /* 0x000fe20000410000 */
[----:B------:R2:W5:Y:S04]  /*4980*/  LDL.LU R0, [R1+0x24] ;  /* 0x0000240001007983 */ /* 0x0005680000300800 */
[----:B------:R-:W3:Y:S01]  /*4990*/  LDL R223, [R1+0xc] ;  /* 0x00000c0001df7983 */ /* 0x000ee20000100800 */
[--C-:B------:R-:W-:Y:S01]  /*49a0*/  FADD.FTZ R77, R77, -R133.reuse ;  /* 0x800000854d4d7221 */ /* 0x100fe20000010000 */
[----:B------:R-:W-:-:S02]  /*49b0*/  FADD.FTZ R79, R79, -R133 ;  /* 0x800000854f4f7221 */ /* 0x000fc40000010000 */
[----:B------:R-:W4:Y:S01]  /*49c0*/  MUFU.EX2 R133, R216 ;  /* 0x000000d800857308 */ /* 0x000f220000000800 */
[--C-:B-1----:R-:W-:Y:S01]  /*49d0*/  FADD.FTZ R76, R76, -R134.reuse ;  /* 0x800000864c4c7221 */ /* 0x102fe20000010000 */
[----:B------:R-:W-:-:S06]  /*49e0*/  FADD.FTZ R78, R78, -R134 ;  /* 0x800000864e4e7221 */ /* 0x000fcc0000010000 */
[----:B------:R-:W1:Y:S08]  /*49f0*/  MUFU.EX2 R118, R118 ;  /* 0x0000007600767308 */ /* 0x000e700000000800 */
[----:B------:R2:W1:Y:S08]  /*4a00*/  MUFU.EX2 R130, R67 ;  /* 0x0000004300827308 */ /* 0x0004700000000800 */
[----:B------:R1:W1:Y:S01]  /*4a10*/  MUFU.EX2 R134, R32 ;  /* 0x0000002000867308 */ /* 0x0002620000000800 */
[----:B------:R-:W-:Y:S01]  /*4a20*/  FMUL.FTZ R73, R106, R78 ;  /* 0x0000004e6a497220 */ /* 0x000fe20000410000 */
[----:B------:R-:W-:Y:S01]  /*4a30*/  FMUL.FTZ R79, R108, R79 ;  /* 0x0000004f6c4f7220 */ /* 0x000fe20000410000 */
[----:B--2---:R-:W-:Y:S01]  /*4a40*/  FFMA.FTZ R67, -R136, R136, 1 ;  /* 0x3f80000088437423 */ /* 0x004fe20000010188 */
[----:B----4-:R-:W-:Y:S01]  /*4a50*/  FMUL.FTZ R136, R133, R85 ;  /* 0x0000005585887220 */ /* 0x010fe20000410000 */
[----:B------:R-:W-:Y:S01]  /*4a60*/  FMUL.FTZ R63, R234, R220 ;  /* 0x000000dcea3f7220 */ /* 0x000fe20000410000 */
[----:B------:R-:W-:Y:S01]  /*4a70*/  F2FP.F16.F32.PACK_AB R85, R88, R33 ;  /* 0x000000215855723e */ /* 0x000fe200000000ff */
[----:B------:R-:W-:Y:S01]  /*4a80*/  FFMA.FTZ R221, -R237, R237, 1 ;  /* 0x3f800000eddd7423 */ /* 0x000fe200000101ed */
[----:B------:R-:W-:Y:S01]  /*4a90*/  FFMA.FTZ R219, -R229, R229, 1 ;  /* 0x3f800000e5db7423 */ /* 0x000fe200000101e5 */
[----:B------:R-:W-:Y:S01]  /*4aa0*/  FFMA.FTZ R222, -R232, R232, 1 ;  /* 0x3f800000e8de7423 */ /* 0x000fe200000101e8 */
[----:B------:R-:W-:Y:S01]  /*4ab0*/  FFMA.FTZ R220, -R228, R228, 1 ;  /* 0x3f800000e4dc7423 */ /* 0x000fe200000101e4 */
[----:B------:R-:W-:Y:S01]  /*4ac0*/  FMUL.FTZ R80, R109, R80 ;  /* 0x000000506d507220 */ /* 0x000fe20000410000 */
[----:B------:R-:W-:Y:S01]  /*4ad0*/  FMUL.FTZ R82, R110, R82 ;  /* 0x000000526e527220 */ /* 0x000fe20000410000 */
[----:B------:R-:W-:Y:S01]  /*4ae0*/  FMUL.FTZ R81, R111, R81 ;  /* 0x000000516f517220 */ /* 0x000fe20000410000 */
[----:B------:R-:W-:Y:S01]  /*4af0*/  FMUL.FTZ R83, R117, R83 ;  /* 0x0000005375537220 */ /* 0x000fe20000410000 */
[----:B-1----:R-:W-:Y:S01]  /*4b00*/  FFMA.FTZ R32, -R131, R131, 1 ;  /* 0x3f80000083207423 */ /* 0x002fe20000010183 */
[----:B------:R-:W-:Y:S01]  /*4b10*/  FMUL.FTZ R74, R103, R74 ;  /* 0x0000004a674a7220 */ /* 0x000fe20000410000 */
[----:B------:R-:W-:Y:S01]  /*4b20*/  FMUL.FTZ R75, R16, R75 ;  /* 0x0000004b104b7220 */ /* 0x000fe20000410000 */
[----:B------:R-:W-:Y:S01]  /*4b30*/  FMUL.FTZ R76, R105, R76 ;  /* 0x0000004c694c7220 */ /* 0x000fe20000410000 */
[----:B------:R-:W-:Y:S01]  /*4b40*/  FMUL.FTZ R77, R107, R77 ;  /* 0x0000004d6b4d7220 */ /* 0x000fe20000410000 */
[----:B------:R-:W-:Y:S01]  /*4b50*/  FMUL.FTZ R140, R140, R73 ;  /* 0x000000498c8c7220 */ /* 0x000fe20000410000 */
[----:B------:R-:W-:Y:S01]  /*4b60*/  FMUL.FTZ R216, R72, R79 ;  /* 0x0000004f48d87220 */ /* 0x000fe20000410000 */
[----:B------:R-:W-:Y:S01]  /*4b70*/  FFMA.FTZ R128, -R128, R128, 1 ;  /* 0x3f80000080807423 */ /* 0x000fe20000010180 */
[----:B------:R-:W-:Y:S01]  /*4b80*/  FFMA.FTZ R129, -R129, R129, 1 ;  /* 0x3f80000081817423 */ /* 0x000fe20000010181 */
        /* <DEDUP_REMOVED lines=49> */
[----:B------:R-:W-:Y:S01]  /*4ea0*/  UMOV UR6, UR4 ;  /* 0x0000000400067c82 */ /* 0x000fe20008000000 */
[----:B------:R-:W-:Y:S01]  /*4eb0*/  UMOV UR7, 0x40000040 ;  /* 0x4000004000077882 */ /* 0x000fe20000000000 */
[----:B------:R-:W-:Y:S02]  /*4ec0*/  F2FP.F16.F32.PACK_AB R124, R21, R124 ;  /* 0x0000007c157c723e */ /* 0x000fe400000000ff */
[----:B------:R-:W-:-:S02]  /*4ed0*/  F2FP.F16.F32.PACK_AB R125, R19, R125 ;  /* 0x0000007d137d723e */ /* 0x000fc400000000ff */
[----:B------:R-:W-:Y:S02]  /*4ee0*/  F2FP.F16.F32.PACK_AB R126, R27, R24 ;  /* 0x000000181b7e723e */ /* 0x000fe400000000ff */
[----:B------:R-:W-:Y:S02]  /*4ef0*/  F2FP.F16.F32.PACK_AB R127, R26, R25 ;  /* 0x000000191a7f723e */ /* 0x000fe400000000ff */
[----:B------:R-:W-:Y:S02]  /*4f00*/  F2FP.F16.F32.PACK_AB R24, R23, R28 ;  /* 0x0000001c1718723e */ /* 0x000fe400000000ff */
[----:B------:R-:W-:Y:S01]  /*4f10*/  F2FP.F16.F32.PACK_AB R25, R13, R22 ;  /* 0x000000160d19723e */ /* 0x000fe200000000ff */
[----:B---3--:R-:W-:-:S04]  /*4f20*/  IMAD R33, R5, 0x4000, R223 ;  /* 0x0000400005217824 */ /* 0x008fc800078e02df */
[----:B------:R-:W-:Y:S01]  /*4f30*/  IMAD R88, R33, 0x2, R2 ;  /* 0x0000000221587824 */ /* 0x000fe200078e0202 */
[----:B------:R-:W-:-:S04]  /*4f40*/  F2FP.F16.F32.PACK_AB R33, R120, R119 ;  /* 0x000000777821723e */ /* 0x000fc800000000ff */
[----:B------:R1:W-:Y:S04]  /*4f50*/  STSM.16.MT88.4 [R88+0x20c00], R84 ;  /* 0x020c005458007844 */ /* 0x0003e80000004200 */
[----:B------:R1:W-:Y:S04]  /*4f60*/  STSM.16.MT88.4 [R88+0x21400], R80 ;  /* 0x0214005058007844 */ /* 0x0003e80000004200 */
[----:B------:R1:W-:Y:S04]  /*4f70*/  STSM.16.MT88.4 [R88+0x21c00], R76 ;  /* 0x021c004c58007844 */ /* 0x0003e80000004200 */
[----:B------:R1:W-:Y:S04]  /*4f80*/  STSM.16.MT88.4 [R88+0x22400], R72 ;  /* 0x0224004858007844 */ /* 0x0003e80000004200 */
[----:B------:R1:W-:Y:S04]  /*4f90*/  STSM.16.MT88.4 [R88+0x22c00], R68 ;  /* 0x022c004458007844 */ /* 0x0003e80000004200 */
[----:B------:R1:W-:Y:S04]  /*4fa0*/  STSM.16.MT88.4 [R88+0x23400], R64 ;  /* 0x0234004058007844 */ /* 0x0003e80000004200 */
[----:B------:R1:W-:Y:S04]  /*4fb0*/  STSM.16.MT88.4 [R88+0x23c00], R60 ;  /* 0x023c003c58007844 */ /* 0x0003e80000004200 */
[----:B------:R1:W-:Y:S01]  /*4fc0*/  STSM.16.MT88.4 [R88+0x24400], R56 ;  /* 0x0244003858007844 */ /* 0x0003e20000004200 */
[----:B------:R-:W-:-:S06]  /*4fd0*/  WARPGROUP.ARRIVE ;  /* 0x00000000000079c5 */ /* 0x000fcc0000000000 */
[----:B------:R-:W-:Y:S01]  /*4fe0*/  HGMMA.64x64x16.F32 R184, R32, gdesc[UR4].tnspB, R184, gsb0 ;  /* 0x40e0000420b87df0 */ /* 0x000fe200080008b8 */
[----:B------:R-:W-:Y:S01]  /*4ff0*/  UIADD3 UR6, UR4, 0x80, URZ ;  /* 0x0000008004067890 */ /* 0x000fe2000fffe03f */
[----:B------:R-:W-:Y:S01]  /*5000*/  UMOV UR7, 0x40000040 ;  /* 0x4000004000077882 */ /* 0x000fe20000000000 */
[----:B------:R-:W-:Y:S02]  /*5010*/  F2FP.F16.F32.PACK_AB R26, R30, R18 ;  /* 0x000000121e1a723e */ /* 0x000fe400000000ff */
[----:B------:R-:W-:Y:S01]  /*5020*/  F2FP.F16.F32.PACK_AB R27, R31, R29 ;  /* 0x0000001d1f1b723e */ /* 0x000fe200000000ff */
[----:B------:R-:W-:Y:S02]  /*5030*/  WARPGROUP.DEPBAR.LE gsb0, 0x0 ;  /* 0x00008000000079c5 */ /* 0x000fe40000010000 */
[----:B------:R-:W-:-:S06]  /*5040*/  WARPGROUP.ARRIVE ;  /* 0x00000000000079c5 */ /* 0x000fcc0000000000 */
[----:B------:R-:W-:Y:S01]  /*5050*/  HGMMA.64x64x16.F32 R184, R124, gdesc[UR4].tnspB, R184, gsb0 ;  /* 0x40e000047cb87df0 */ /* 0x000fe200080008b8 */
[----:B------:R-:W-:Y:S01]  /*5060*/  UIADD3 UR6, UR4, 0x100, URZ ;  /* 0x0000010004067890 */ /* 0x000fe2000fffe03f */
[----:B------:R-:W-:Y:S01]  /*5070*/  UMOV UR7, 0x40000040 ;  /* 0x4000004000077882 */ /* 0x000fe20000000000 */
[----:B------:R-:W-:Y:S02]  /*5080*/  F2FP.F16.F32.PACK_AB R36, R38, R36 ;  /* 0x000000242624723e */ /* 0x000fe400000000ff */
[----:B------:R-:W-:Y:S02]  /*5090*/  F2FP.F16.F32.PACK_AB R37, R39, R37 ;  /* 0x000000252725723e */ /* 0x000fe400000000ff */
[----:B------:R-:W-:Y:S01]  /*50a0*/  F2FP.F16.F32.PACK_AB R38, R43, R40 ;  /* 0x000000282b26723e */ /* 0x000fe200000000ff */
[----:B------:R-:W-:Y:S02]  /*50b0*/  WARPGROUP.DEPBAR.LE gsb0, 0x0 ;  /* 0x00008000000079c5 */ /* 0x000fe40000010000 */
[----:B------:R-:W-:-:S06]  /*50c0*/  WARPGROUP.ARRIVE ;  /* 0x00000000000079c5 */ /* 0x000fcc0000000000 */
[----:B------:R-:W-:Y:S01]  /*50d0*/  HGMMA.64x64x16.F32 R184, R24, gdesc[UR4].tnspB, R184, gsb0 ;  /* 0x40e0000418b87df0 */ /* 0x000fe200080008b8 */
[----:B------:R-:W-:Y:S01]  /*50e0*/  F2FP.F16.F32.PACK_AB R39, R41, R42 ;  /* 0x0000002a2927723e */ /* 0x000fe200000000ff */
[----:B------:R-:W-:Y:S01]  /*50f0*/  UIADD3 UR6, UR4, 0x180, URZ ;  /* 0x0000018004067890 */ /* 0x000fe2000fffe03f */
        /* <DEDUP_REMOVED lines=28> */
[----:B------:R-:W-:Y:S01]  /*52c0*/  F2FP.F16.F32.PACK_AB R116, R111, R109 ;  /* 0x0000006d6f74723e */ /* 0x000fe200000000ff */
[----:B------:R-:W-:Y:S01]  /*52d0*/  UIADD3 UR4, UR4, 0x380, URZ ;  /* 0x0000038004047890 */ /* 0x000fe2000fffe03f */
[----:B------:R-:W-:Y:S01]  /*52e0*/  F2FP.F16.F32.PACK_AB R117, R117, R110 ;  /* 0x0000006e7575723e */ /* 0x000fe200000000ff */
[----:B------:R-:W-:Y:S02]  /*52f0*/  WARPGROUP.DEPBAR.LE gsb0, 0x0 ;  /* 0x00008000000079c5 */ /* 0x000fe40000010000 */
[----:B------:R-:W-:-:S06]  /*5300*/  WARPGROUP.ARRIVE ;  /* 0x00000000000079c5 */ /* 0x000fcc0000000000 */
[----:B------:R-:W-:Y:S01]  /*5310*/  HGMMA.64x64x16.F32 R184, R24, gdesc[UR4].tnspB, R184, gsb0 ;  /* 0x40e0000418b87df0 */ /* 0x000fe200080008b8 */
[----:B------:R-:W-:Y:S02]  /*5320*/  F2FP.F16.F32.PACK_AB R118, R133, R118 ;  /* 0x000000768576723e */ /* 0x000fe400000000ff */
[----:B------:R-:W-:Y:S01]  /*5330*/  F2FP.F16.F32.PACK_AB R119, R134, R130 ;  /* 0x000000828677723e */ /* 0x000fe200000000ff */
[----:B------:R-:W-:Y:S01]  /*5340*/  UMOV UR6, UR4 ;  /* 0x0000000400067c82 */ /* 0x000fe20008000000 */
[----:B------:R-:W-:Y:S01]  /*5350*/  UMOV UR7, 0x40000040 ;  /* 0x4000004000077882 */ /* 0x000fe20000000000 */
[----:B------:R-:W-:Y:S02]  /*5360*/  WARPGROUP.DEPBAR.LE gsb0, 0x0 ;  /* 0x00008000000079c5 */ /* 0x000fe40000010000 */
[----:B------:R-:W-:-:S06]  /*5370*/  WARPGROUP.ARRIVE ;  /* 0x00000000000079c5 */ /* 0x000fcc0000000000 */
[----:B------:R-:W-:Y:S01]  /*5380*/  HGMMA.64x64x16.F32 R184, R116, gdesc[UR4].tnspB, R184, gsb0 ;  /* 0x40e0000474b87df0 */ /* 0x000fe200080008b8 */
[----:B------:R-:W-:-:S05]  /*5390*/  IADD3 R89, R2, 0x20c00, RZ ;  /* 0x00020c0002597810 */ /* 0x000fca0007ffe0ff */
[----:B------:R-:W-:-:S05]  /*53a0*/  IMAD R13, R12, 0x2000, R89 ;  /* 0x000020000c0d7824 */ /* 0x000fca00078e0259 */
[----:B------:R-:W-:-:S04]  /*53b0*/  SHF.R.U32.HI R13, RZ, 0x4, R13 ;  /* 0x00000004ff0d7819 */ /* 0x000fc8000001160d */
[----:B------:R-:W-:Y:S02]  /*53c0*/  LOP3.LUT R13, R13, 0x3fff, RZ, 0xc0, !PT ;  /* 0x00003fff0d0d7812 */ /* 0x000fe400078ec0ff */
[----:B------:R-:W-:Y:S02]  /*53d0*/  R2UR UR5, R2 ;  /* 0x00000000020572ca */ /* 0x000fe400000e0000 */
[----:B------:R-:W-:-:S05]  /*53e0*/  LOP3.LUT R14, R13, 0x10000, RZ, 0xfc, !PT ;  /* 0x000100000d0e7812 */ /* 0x000fca00078efcff */
[----:B------:R-:W-:-:S05]  /*53f0*/  IMAD R14, R5, 0x800, R14 ;  /* 0x00000800050e7824 */ /* 0x000fca00078e020e */
[----:B------:R-:W-:Y:S01]  /*5400*/  R2UR UR8, R14 ;  /* 0x000000000e0872ca */ /* 0x000fe200000e0000 */
[----:B------:R-:W-:Y:S01]  /*5410*/  USHF.R.U32.HI UR5, URZ, 0x4, UR5 ;  /* 0x000000043f057899 */ /* 0x000fe20008011605 */
[----:B------:R-:W-:Y:S02]  /*5420*/  WARPGROUP.DEPBAR.LE gsb0, 0x0 ;  /* 0x00008000000079c5 */ /* 0x000fe40000010000 */
[----:B------:R2:W-:Y:S06]  /*5430*/  MEMBAR.ALL.CTA ;  /* 0x0000000000007992 */ /* 0x0005ec0000008000 */
[----:B--2---:R-:W2:Y:S01]  /*5440*/  FENCE.VIEW.ASYNC.S ;  /* 0x00000000000073c6 */ /* 0x004ea20000000000 */
[----:B------:R-:W-:Y:S01]  /*5450*/  ULOP3.LUT UR9, UR5, 0x3fff, URZ, 0xc0, !UPT ;  /* 0x00003fff05097892 */ /* 0x000fe2000f8ec03f */
[----:B--2---:R-:W-:Y:S06]  /*5460*/  BAR.SYNC.DEFER_BLOCKING 0x9, 0x100 ;  /* 0x0244000000007b1d */ /* 0x004fec0000010000 */
        /* <DEDUP_REMOVED lines=56> */
[----:B-1----:R-:W-:Y:S05]  /*57f0*/  @!P0 BRA `(.L_x_495) ;  /* 0x0000000000048947 */ /* 0x002fea0003800000 */
[----:B------:R-:W-:Y:S01]  /*5800*/  BPT.TRAP 0x1 ;  /* 0x000000040000795c */ /* 0x000fe20000300000 */
.L_x_495:
        /* <DEDUP_REMOVED lines=68> */
.L_x_496:
[----:B-1----:R-:W2:Y:S01]  /*5c50*/  LDL R0, [R1+0x8] ;  /* 0x0000080001007983 */ /* 0x002ea20000100800 */
[----:B------:R-:W-:Y:S01]  /*5c60*/  VIADD R7, R7, 0x1 ;  /* 0x0000000107077836 */ /* 0x000fe20000000000 */
[----:B------:R-:W-:Y:S01]  /*5c70*/  IADD3 R5, R5, 0x1, RZ ;  /* 0x0000000105057810 */ /* 0x000fe20007ffe0ff */
[----:B------:R-:W-:-:S03]  /*5c80*/  VIADD R3, R3, 0x30c20 ;  /* 0x00030c2003037836 */ /* 0x000fc60000000000 */
[C---:B------:R-:W-:Y:S02]  /*5c90*/  ISETP.NE.AND P0, PT, R5.reuse, 0x2, PT ;  /* 0x000000020500780c */ /* 0x040fe40003f05270 */
[----:B------:R-:W-:Y:S02]  /*5ca0*/  PRMT R3, RZ, 0x654, R3 ;  /* 0x00000654ff037816 */ /* 0x000fe40000000003 */
[----:B------:R-:W-:Y:S02]  /*5cb0*/  SEL R5, R5, RZ, P0 ;  /* 0x000000ff05057207 */ /* 0x000fe40000000000 */
[----:B------:R1:W-:Y:S02]  /*5cc0*/  SYNCS.ARRIVE.TRANS64.RED.A1T0 RZ, [R3+URZ], RZ ;  /* 0x000000ff03ff79a7 */ /* 0x0003e4000810043f */
[----:B-1----:R-:W-:-:S04]  /*5cd0*/  SEL R3, RZ, 0x1, P0 ;  /* 0x00000001ff037807 */ /* 0x002fc80000000000 */
[----:B------:R-:W-:Y:S02]  /*5ce0*/  LOP3.LUT R6, R6, R3, RZ, 0x3c, !PT ;  /* 0x0000000306067212 */ /* 0x000fe400078e3cff */
[----:B--2---:R-:W-:-:S13]  /*5cf0*/  ISETP.GE.AND P1, PT, R7, R0, PT ;  /* 0x000000000700720c */ /* 0x004fda0003f26270 */
[----:B------:R-:W-:Y:S05]  /*5d00*/  @!P1 BRA `(.L_x_497) ;  /* 0xffffffbc00509947 */ /* 0x000fea000383ffff */
[----:B------:R-:W-:Y:S01]  /*5d10*/  ULDC UR4, c[0x0][0x740] ;  /* 0x0001d00000047ab9 */ /* 0x000fe20000000800 */
[----:B------:R-:W-:Y:S01]  /*5d20*/  PLOP3.LUT P0, PT, PT, PT, PT, 0x8, 0x0 ;  /* 0x000000000000781c */ /* 0x000fe20003f0e170 */
        /* <DEDUP_REMOVED lines=31> */
[----:B------:R-:W-:-:S07]  /*5f20*/  FMUL.FTZ R183, R183, UR4 ;  /* 0x00000004b7b77c20 */ /* 0x000fce0008410000 */
.L_x_479:
[----:B------:R-:W-:Y:S05]  /*5f30*/  @P0 BRA `(.L_x_498) ;  /* 0x0000001000900947 */ /* 0x000fea0003800000 */
[----:B------:R-:W2:Y:S01]  /*5f40*/  LDL R25, [R1+0x20] ;  /* 0x0000200001197983 */ /* 0x000ea20000100800 */
[----:B------:R-:W3:Y:S01]  /*5f50*/  S2UR UR5, SR_CgaCtaId ;  /* 0x00000000000579c3 */ /* 0x000ee20000008800 */
[----:B------:R-:W-:Y:S01]  /*5f60*/  UMOV UR4, 0x400 ;  /* 0x0000040000047882 */ /* 0x000fe20000000000 */
[----:B------:R-:W-:Y:S01]  /*5f70*/  F2FP.F16.F32.PACK_AB R184, R185, R184 ;  /* 0x000000b8b9b8723e */ /* 0x000fe200000000ff */
[----:B------:R-:W4:Y:S01]  /*5f80*/  S2R R0, SR_TID.X ;  /* 0x0000000000007919 */ /* 0x000f220000002100 */
[----:B------:R-:W-:Y:S02]  /*5f90*/  F2FP.F16.F32.PACK_AB R185, R187, R186 ;  /* 0x000000babbb9723e */ /* 0x000fe400000000ff */
[----:B------:R-:W-:Y:S02]  /*5fa0*/  F2FP.F16.F32.PACK_AB R192, R193, R192 ;  /* 0x000000c0c1c0723e */ /* 0x000fe400000000ff */
[----:B------:R-:W1:Y:S01]  /*5fb0*/  LDC.64 R8, c[0x0][0x870] ;  /* 0x00021c00ff087b82 */ /* 0x000e620000000a00 */
        /* <DEDUP_REMOVED lines=8> */
[----:B---3--:R-:W-:Y:S01]  /*6040*/  ULEA UR4, UR5, UR4, 0x18 ;  /* 0x0000000405047291 */ /* 0x008fe2000f8ec03f */
[----:B------:R-:W-:Y:S02]  /*6050*/  F2FP.F16.F32.PACK_AB R194, R197, R196 ;  /* 0x000000c4c5c2723e */ /* 0x000fe400000000ff */
[----:B------:R-:W-:Y:S01]  /*6060*/  F2FP.F16.F32.PACK_AB R176, R177, R176 ;  /* 0x000000b0b1b0723e */ /* 0x000fe200000000ff */
[----:B------:R-:W-:Y:S01]  /*6070*/  BAR.SYNC.DEFER_BLOCKING 0x1, 0x100 ;  /* 0x0044000000007b1d */ /* 0x000fe20000010000 */
[----:B------:R-:W-:Y:S02]  /*6080*/  F2FP.F16.F32.PACK_AB R195, R199, R198 ;  /* 0x000000c6c7c3723e */ /* 0x000fe400000000ff */
[----:B------:R-:W-:Y:S02]  /*6090*/  F2FP.F16.F32.PACK_AB R201, R203, R202 ;  /* 0x000000cacbc9723e */ /* 0x000fe400000000ff */
[----:B------:R-:W-:-:S03]  /*60a0*/  F2FP.F16.F32.PACK_AB R202, R205, R204 ;  /* 0x000000cccdca723e */ /* 0x000fc600000000ff */
[----:B------:R-:W3:Y:S01]  /*60b0*/  LDC.64 R22, c[0x0][0x850] ;  /* 0x00021400ff167b82 */ /* 0x000ee20000000a00 */
[----:B----4-:R-:W-:Y:S01]  /*60c0*/  VIADD R11, R0, 0xffffff80 ;  /* 0xffffff80000b7836 */ /* 0x010fe20000000000 */
[----:B------:R-:W-:Y:S02]  /*60d0*/  F2FP.F16.F32.PACK_AB R203, R207, R206 ;  /* 0x000000cecfcb723e */ /* 0x000fe400000000ff */
[----:B------:R-:W-:Y:S02]  /*60e0*/  F2FP.F16.F32.PACK_AB R209, R211, R210 ;  /* 0x000000d2d3d1723e */ /* 0x000fe400000000ff */
[----:B------:R-:W-:Y:S02]  /*60f0*/  SHF.R.S32.HI R10, RZ, 0x1f, R11 ;  /* 0x0000001fff0a7819 */ /* 0x000fe4000001140b */
[----:B------:R-:W-:Y:S02]  /*6100*/  F2FP.F16.F32.PACK_AB R210, R213, R212 ;  /* 0x000000d4d5d2723e */ /* 0x000fe400000000ff */
[----:B------:R-:W-:-:S02]  /*6110*/  LEA.HI R7, R10, R11, RZ, 0x4 ;  /* 0x0000000b0a077211 */ /* 0x000fc400078f20ff */
[----:B------:R-:W-:Y:S02]  /*6120*/  LEA.HI R4, R10, R11, RZ, 0x5 ;  /* 0x0000000b0a047211 */ /* 0x000fe400078f28ff */
[----:B------:R-:W-:Y:S02]  /*6130*/  LOP3.LUT R0, R7, 0xfffffff0, RZ, 0xc0, !PT ;  /* 0xfffffff007007812 */ /* 0x000fe400078ec0ff */
[----:B------:R-:W-:Y:S02]  /*6140*/  SHF.R.U32.HI R7, RZ, 0x1, R7 ;  /* 0x00000001ff077819 */ /* 0x000fe40000011607 */
[----:B------:R-:W-:Y:S01]  /*6150*/  F2FP.F16.F32.PACK_AB R211, R215, R214 ;  /* 0x000000d6d7d3723e */ /* 0x000fe200000000ff */
[----:B------:R-:W-:Y:S01]  /*6160*/  IMAD.IADD R0, R11, 0x1, -R0 ;  /* 0x000000010b007824 */ /* 0x000fe200078e0a00 */
[----:B------:R-:W-:Y:S02]  /*6170*/  F2FP.F16.F32.PACK_AB R153, R155, R154 ;  /* 0x0000009a9b99723e */ /* 0x000fe400000000ff */
[----:B------:R-:W-:-:S02]  /*6180*/  F2FP.F16.F32.PACK_AB R154, R157, R156 ;  /* 0x0000009c9d9a723e */ /* 0x000fc400000000ff */
[----:B-1----:R-:W-:Y:S02]  /*6190*/  SHF.R.S32.HI R3, RZ, 0x1f, R0 ;  /* 0x0000001fff037819 */ /* 0x002fe40000011400 */
[----:B------:R-:W-:Y:S02]  /*61a0*/  F2FP.F16.F32.PACK_AB R155, R159, R158 ;  /* 0x0000009e9f9b723e */ /* 0x000fe400000000ff */
[----:B------:R-:W-:Y:S02]  /*61b0*/  LEA.HI R3, R3, R0, RZ, 0x3 ;  /* 0x0000000003037211 */ /* 0x000fe400078f18ff */
[----:B------:R-:W-:Y:S02]  /*61c0*/  F2FP.F16.F32.PACK_AB R161, R163, R162 ;  /* 0x000000a2a3a1723e */ /* 0x000fe400000000ff */
[C---:B------:R-:W-:Y:S01]  /*61d0*/  LOP3.LUT R5, R3.reuse, 0xfffffff8, RZ, 0xc0, !PT ;  /* 0xfffffff803057812 */ /* 0x040fe200078ec0ff */
[----:B------:R-:W-:Y:S01]  /*61e0*/  IMAD.SHL.U32 R3, R3, 0x40, RZ ;  /* 0x0000004003037824 */ /* 0x000fe200078e00ff */
[----:B------:R-:W-:-:S02]  /*61f0*/  F2FP.F16.F32.PACK_AB R162, R165, R164 ;  /* 0x000000a4a5a2723e */ /* 0x000fc400000000ff */
[----:B------:R-:W-:Y:S02]  /*6200*/  IADD3 R5, R0, -R5, RZ ;  /* 0x8000000500057210 */ /* 0x000fe40007ffe0ff */
[----:B------:R-:W-:Y:S02]  /*6210*/  LOP3.LUT R3, R3, 0x7ffffe00, RZ, 0xc0, !PT ;  /* 0x7ffffe0003037812 */ /* 0x000fe400078ec0ff */
[C---:B------:R-:W-:Y:S01]  /*6220*/  R2P PR, R5.reuse, 0x6 ;  /* 0x0000000605007804 */ /* 0x040fe20000000000 */
[----:B------:R-:W-:Y:S01]  /*6230*/  IMAD.SHL.U32 R0, R5, 0x40, RZ ;  /* 0x0000004005007824 */ /* 0x000fe200078e00ff */
[----:B------:R-:W-:Y:S01]  /*6240*/  ISETP.NE.U32.AND P4, PT, R8, RZ, PT ;  /* 0x000000ff0800720c */ /* 0x000fe20003f85070 */
[----:B------:R-:W-:Y:S01]  /*6250*/  IMAD.MOV.U32 R5, RZ, RZ, 0x20 ;  /* 0x00000020ff057424 */ /* 0x000fe200078e00ff */
[----:B------:R-:W-:Y:S02]  /*6260*/  F2FP.F16.F32.PACK_AB R163, R167, R166 ;  /* 0x000000a6a7a3723e */ /* 0x000fe400000000ff */
[----:B------:R-:W-:-:S02]  /*6270*/  LOP3.LUT R0, R0, 0x1c0, RZ, 0xc0, !PT ;  /* 0x000001c000007812 */ /* 0x000fc400078ec0ff */
[----:B------:R-:W-:Y:S02]  /*6280*/  SEL R5, R5, 0xffffffe0, !P1 ;  /* 0xffffffe005057807 */ /* 0x000fe40004800000 */
[----:B------:R-:W-:Y:S02]  /*6290*/  LOP3.LUT R7, R0, 0x8, R7, 0xf8, !PT ;  /* 0x0000000800077812 */ /* 0x000fe400078ef807 */
[----:B------:R-:W-:Y:S01]  /*62a0*/  SHF.R.U32.HI R2, RZ, 0x3, R0 ;  /* 0x00000003ff027819 */ /* 0x000fe20000011600 */
[----:B------:R-:W-:Y:S01]  /*62b0*/  IMAD.SHL.U32 R0, R4, 0x20, RZ ;  /* 0x0000002004007824 */ /* 0x000fe200078e00ff */
[----:B------:R-:W-:Y:S02]  /*62c0*/  F2FP.F16.F32.PACK_AB R169, R171, R170 ;  /* 0x000000aaaba9723e */ /* 0x000fe400000000ff */
[----:B------:R-:W-:Y:S02]  /*62d0*/  LOP3.LUT R2, R7, R2, RZ, 0x3c, !PT ;  /* 0x0000000207027212 */ /* 0x000fe400078e3cff */
[----:B------:R-:W-:-:S02]  /*62e0*/  LOP3.LUT R0, R0, 0x7ffffc00, RZ, 0xc0, !PT ;  /* 0x7ffffc0000007812 */ /* 0x000fc400078ec0ff */
[----:B------:R-:W-:Y:S02]  /*62f0*/  F2FP.F16.F32.PACK_AB R170, R173, R172 ;  /* 0x000000acadaa723e */ /* 0x000fe400000000ff */
[----:B------:R-:W-:Y:S02]  /*6300*/  IADD3 R0, R2, R3, R0 ;  /* 0x0000000302007210 */ /* 0x000fe40007ffe000 */
[----:B------:R-:W-:Y:S02]  /*6310*/  MOV R3, 0x40 ;  /* 0x0000004000037802 */ /* 0x000fe40000000f00 */
[----:B------:R-:W-:Y:S02]  /*6320*/  LEA R0, R0, UR4, 0x1 ;  /* 0x0000000400007c11 */ /* 0x000fe4000f8e08ff */
[----:B------:R-:W-:Y:S02]  /*6330*/  SEL R3, R3, 0xffffffc0, !P2 ;  /* 0xffffffc003037807 */ /* 0x000fe40005000000 */
[--C-:B------:R-:W-:Y:S01]  /*6340*/  IADD3 R6, R5, 0x4000, R0.reuse ;  /* 0x0000400005067810 */ /* 0x100fe20007ffe000 */
[----:B------:R-:W-:Y:S01]  /*6350*/  STSM.16.M88.4 [R0+0x4000], R184 ;  /* 0x004000b800007844 */ /* 0x000fe20000000200 */
[----:B------:R-:W-:-:S02]  /*6360*/  IADD3 R8, R3, 0x4000, R0 ;  /* 0x0000400003087810 */ /* 0x000fc40007ffe000 */
[----:B------:R-:W-:Y:S01]  /*6370*/  F2FP.F16.F32.PACK_AB R171, R175, R174 ;  /* 0x000000aeafab723e */ /* 0x000fe200000000ff */
[----:B------:R-:W-:Y:S01]  /*6380*/  STSM.16.M88.4 [R6], R192 ;  /* 0x000000c006007844 */ /* 0x000fe20000000200 */
[----:B------:R-:W-:Y:S01]  /*6390*/  F2FP.F16.F32.PACK_AB R177, R179, R178 ;  /* 0x000000b2b3b1723e */ /* 0x000fe200000000ff */
[----:B------:R-:W-:Y:S01]  /*63a0*/  IMAD.IADD R7, R5, 0x1, R8 ;  /* 0x0000000105077824 */ /* 0x000fe200078e0208 */
[----:B------:R-:W-:Y:S01]  /*63b0*/  F2FP.F16.F32.PACK_AB R178, R181, R180 ;  /* 0x000000b4b5b2723e */ /* 0x000fe200000000ff */
[----:B------:R-:W-:Y:S01]  /*63c0*/  STSM.16.M88.4 [R8], R200 ;  /* 0x000000c808007844 */ /* 0x000fe20000000200 */
[----:B------:R-:W-:Y:S01]  /*63d0*/  F2FP.F16.F32.PACK_AB R179, R183, R182 ;  /* 0x000000b6b7b3723e */ /* 0x000fe200000000ff */
[----:B------:R-:W2:Y:S01]  /*63e0*/  LDC.64 R2, c[0x0][0x870] ;  /* 0x00021c00ff027b82 */ /* 0x000ea20000000a00 */
[----:B------:R-:W-:Y:S01]  /*63f0*/  ISETP.NE.AND.EX P4, PT, R9, RZ, PT, P4 ;  /* 0x000000ff0900720c */ /* 0x000fe20003f85340 */
[----:B------:R-:W-:Y:S04]  /*6400*/  STSM.16.M88.4 [R7], R208 ;  /* 0x000000d007007844 */ /* 0x000fe80000000200 */
[----:B------:R1:W-:Y:S04]  /*6410*/  STSM.16.M88.4 [R0], R152 ;  /* 0x0000009800007844 */ /* 0x0003e80000000200 */
[----:B------:R4:W-:Y:S04]  /*6420*/  STSM.16.M88.4 [R6+-0x4000], R160 ;  /* 0xffc000a006007844 */ /* 0x0009e80000000200 */
[----:B------:R-:W-:Y:S04]  /*6430*/  STSM.16.M88.4 [R8+-0x4000], R168 ;  /* 0xffc000a808007844 */ /* 0x000fe80000000200 */
[----:B------:R3:W-:Y:S01]  /*6440*/  STSM.16.M88.4 [R7+-0x4000], R176 ;  /* 0xffc000b007007844 */ /* 0x0007e20000000200 */
[----:B--2---:R-:W-:Y:S01]  /*6450*/  IMAD.WIDE R4, R25, 0x4, R2 ;  /* 0x0000000419047825 */ /* 0x004fe200078e0202 */
[----:B------:R-:W-:Y:S08]  /*6460*/  BAR.SYNC.DEFER_BLOCKING 0x1, 0x100 ;  /* 0x0044000000007b1d */ /* 0x000ff00000010000 */
[----:B------:R-:W2:Y:S01]  /*6470*/  LDC.64 R2, c[0x0][0x878] ;  /* 0x00021e00ff027b82 */ /* 0x000ea20000000a00 */
[----:B------:R-:W3:Y:S01]  /*6480*/  @P4 LDG.E R9, desc[UR38][R4.64] ;  /* 0x0000002604094981 */ /* 0x000ee2000c1e1900 */
[----:B------:R-:W-:Y:S01]  /*6490*/  ULDC UR5, c[0x0][0x808] ;  /* 0x0002020000057ab9 */ /* 0x000fe20000000800 */
[----:B------:R-:W-:Y:S01]  /*64a0*/  LEA.HI R19, R10, R11, RZ, 0x3 ;  /* 0x0000000b0a137211 */ /* 0x000fe200078f18ff */
[----:B-1----:R-:W-:Y:S01]  /*64b0*/  IMAD.U32 R0, RZ, RZ, UR5 ;  /* 0x00000005ff007e24 */ /* 0x002fe2000f8e00ff */
[----:B--2---:R-:W-:-:S04]  /*64c0*/  ISETP.NE.U32.AND P0, PT, R2, RZ, PT ;  /* 0x000000ff0200720c */ /* 0x004fc80003f05070 */
[----:B------:R-:W-:-:S13]  /*64d0*/  ISETP.NE.AND.EX P0, PT, R3, RZ, PT, P0 ;  /* 0x000000ff0300720c */ /* 0x000fda0003f05300 */
[----:B------:R-:W1:Y:S01]  /*64e0*/  @P0 LDC.64 R2, c[0x0][0x878] ;  /* 0x00021e00ff020b82 */ /* 0x000e620000000a00 */
[----:B----4-:R-:W-:Y:S02]  /*64f0*/  LOP3.LUT R6, R19, 0x1ffffff8, RZ, 0xc0, !PT ;  /* 0x1ffffff813067812 */ /* 0x010fe400078ec0ff */
[----:B------:R-:W-:-:S05]  /*6500*/  SHF.R.S32.HI R19, RZ, 0x3, R19 ;  /* 0x00000003ff137819 */ /* 0x000fca0000011413 */
[----:B------:R-:W2:Y:S01]  /*6510*/  S2UR UR5, SR_CTAID.Y ;  /* 0x00000000000579c3 */ /* 0x000ea20000002600 */
[----:B------:R-:W4:Y:S01]  /*6520*/  S2R R27, SR_CTAID.X ;  /* 0x00000000001b7919 */ /* 0x000f220000002500 */
[----:B------:R-:W-:Y:S01]  /*6530*/  IADD3 R6, R11, -R6, RZ ;  /* 0x800000060b067210 */ /* 0x000fe20007ffe0ff */
[----:B---3--:R-:W-:-:S04]  /*6540*/  IMAD.SHL.U32 R7, R19, 0x40, RZ ;  /* 0x0000004013077824 */ /* 0x008fc800078e00ff */
[----:B------:R-:W-:Y:S01]  /*6550*/  IMAD.SHL.U32 R20, R6, 0x8, RZ ;  /* 0x0000000806147824 */ /* 0x000fe200078e00ff */
[----:B------:R-:W-:Y:S01]  /*6560*/  LOP3.LUT R7, R7, 0x1c0, RZ, 0xc0, !PT ;  /* 0x000001c007077812 */ /* 0x000fe200078ec0ff */
[----:B-1----:R-:W-:-:S05]  /*6570*/  @P0 IMAD.WIDE R2, R25, 0x4, R2 ;  /* 0x0000000419020825 */ /* 0x002fca00078e0202 */
[----:B------:R1:W5:Y:S01]  /*6580*/  @P0 LDG.E R0, desc[UR38][R2.64] ;  /* 0x0000002602000981 */ /* 0x000362000c1e1900 */
[----:B--2---:R-:W-:Y:S01]  /*6590*/  USHF.R.S32.HI UR6, URZ, 0x1f, UR5 ;  /* 0x0000001f3f067899 */ /* 0x004fe20008011405 */
[----:B-1----:R-:W-:Y:S02]  /*65a0*/  LEA.HI R3, R10, R11, RZ, 0x6 ;  /* 0x0000000b0a037211 */ /* 0x002fe400078f30ff */
[----:B------:R-:W-:Y:S02]  /*65b0*/  LOP3.LUT R2, R7, 0x38, R20, 0xf8, !PT ;  /* 0x0000003807027812 */ /* 0x000fe400078ef814 */
[----:B------:R-:W-:Y:S01]  /*65c0*/  SHF.R.U32.HI R7, RZ, 0x3, R7 ;  /* 0x00000003ff077819 */ /* 0x000fe20000011607 */
[----:B------:R-:W-:-:S03]  /*65d0*/  IMAD.SHL.U32 R3, R3, 0x8, RZ ;  /* 0x0000000803037824 */ /* 0x000fc600078e00ff */
[----:B------:R-:W-:-:S04]  /*65e0*/  LOP3.LUT R2, R2, R7, RZ, 0x3c, !PT ;  /* 0x0000000702027212 */ /* 0x000fc800078e3cff */
[----:B------:R-:W-:Y:S02]  /*65f0*/  LOP3.LUT R6, R2, 0x7ffffe00, R3, 0xf8, !PT ;  /* 0x7ffffe0002067812 */ /* 0x000fe400078ef803 */
[----:B------:R-:W-:Y:S02]  /*6600*/  CS2R R2, SRZ ;  /* 0x0000000000027805 */ /* 0x000fe4000001ff00 */
[----:B------:R-:W-:Y:S01]  /*6610*/  @P4 SHF.R.S32.HI R8, RZ, 0x1f, R9 ;  /* 0x0000001fff084819 */ /* 0x000fe20000011409 */
[----:B----4-:R-:W-:Y:S06]  /*6620*/  @P0 BRA `(.L_x_499) ;  /* 0x0000000000100947 */ /* 0x010fec0003800000 */
[----:B------:R-:W-:Y:S05]  /*6630*/  @!P4 BRA `(.L_x_499) ;  /* 0x00000000000cc947 */ /* 0x000fea0003800000 */
[----:B------:R-:W2:Y:S04]  /*6640*/  LDG.E R7, desc[UR38][R4.64] ;  /* 0x0000002604077981 */ /* 0x000ea8000c1e1900 */
[----:B-----5:R-:W2:Y:S02]  /*6650*/  LDG.E R0, desc[UR38][R4.64+0x4] ;  /* 0x0000042604007981 */ /* 0x020ea4000c1e1900 */
[----:B--2---:R-:W-:-:S07]  /*6660*/  IADD3 R0, -R7, R0, RZ ;  /* 0x0000000007007210 */ /* 0x004fce0007ffe1ff */
.L_x_499:
[----:B------:R-:W-:Y:S01]  /*6670*/  LEA R30, R6, UR4, 0x1 ;  /* 0x00000004061e7c11 */ /* 0x000fe2000f8e08ff */
[----:B------:R-:W-:Y:S01]  /*6680*/  @P4 IMAD.MOV.U32 R2, RZ, RZ, R9 ;  /* 0x000000ffff024224 */ /* 0x000fe200078e0009 */
[----:B------:R-:W1:Y:S01]  /*6690*/  LDC.64 R34, c[0x0][0x820] ;  /* 0x00020800ff227b82 */ /* 0x000e620000000a00 */
[----:B------:R-:W-:Y:S01]  /*66a0*/  @P4 IMAD.MOV.U32 R3, RZ, RZ, R8 ;  /* 0x000000ffff034224 */ /* 0x000fe200078e0008 */
[----:B------:R-:W-:Y:S01]  /*66b0*/  SHF.R.S32.HI R21, RZ, 0x1f, R20 ;  /* 0x0000001fff157819 */ /* 0x000fe20000011414 */
[----:B------:R2:W3:Y:S01]  /*66c0*/  LDS.128 R12, [R30+0x1000] ;  /* 0x001000001e0c7984 */ /* 0x0004e20000000c00 */
[----:B-----5:R-:W-:Y:S01]  /*66d0*/  IMAD R0, R27, -0x80, R0 ;  /* 0xffffff801b007824 */ /* 0x020fe200078e0200 */
[----:B------:R-:W-:Y:S01]  /*66e0*/  ULDC UR4, c[0x0][0x83c] ;  /* 0x00020f0000047ab9 */ /* 0x000fe20000000800 */
[----:B------:R-:W-:Y:S01]  /*66f0*/  IMAD R18, R22, UR6, RZ ;  /* 0x0000000616127c24 */ /* 0x000fe2000f8e02ff */
[----:B------:R2:W4:Y:S01]  /*6700*/  LDS.128 R8, [R30+0x2000] ;  /* 0x002000001e087984 */ /* 0x0005220000000c00 */
[----:B------:R-:W-:Y:S01]  /*6710*/  VIADD R16, R19, 0x20 ;  /* 0x0000002013107836 */ /* 0x000fe20000000000 */
[----:B------:R-:W-:Y:S01]  /*6720*/  VIMNMX R24, R0, 0x80, PT ;  /* 0x0000008000187848 */ /* 0x000fe20003fe0100 */
[----:B------:R-:W-:Y:S01]  /*6730*/  IMAD R23, R23, UR5, R18 ;  /* 0x0000000517177c24 */ /* 0x000fe2000f8e0212 */
[----:B------:R2:W1:Y:S01]  /*6740*/  LDS.128 R4, [R30+0x3000] ;  /* 0x003000001e047984 */ /* 0x0004620000000c00 */
[----:B------:R-:W-:Y:S01]  /*6750*/  SHF.R.S32.HI R18, RZ, 0x1f, R25 ;  /* 0x0000001fff127819 */ /* 0x000fe20000011419 */
[----:B------:R-:W-:Y:S01]  /*6760*/  ULDC.64 UR8, c[0x0][0x858] ;  /* 0x0002160000087ab9 */ /* 0x000fe20000000a00 */
[-C--:B------:R-:W-:Y:S01]  /*6770*/  ISETP.GE.AND P3, PT, R19, R24.reuse, PT ;  /* 0x000000181300720c */ /* 0x080fe20003f66270 */
[----:B------:R-:W-:Y:S01]  /*6780*/  BSSY B0, `(.L_x_500) ;  /* 0x0000020000007945 */ /* 0x000fe20003800000 */
[----:B------:R-:W-:Y:S01]  /*6790*/  ISETP.GE.AND P2, PT, R16, R24, PT ;  /* 0x000000181000720c */ /* 0x000fe20003f46270 */
[----:B------:R-:W-:Y:S01]  /*67a0*/  IMAD.WIDE.U32 R16, R22, UR5, R20 ;  /* 0x0000000516107c25 */ /* 0x000fe2000f8e0014 */
[----:B------:R-:W-:-:S02]  /*67b0*/  ISETP.GE.OR P6, PT, R20, UR4, P3 ;  /* 0x0000000414007c0c */ /* 0x000fc40009fc6670 */
[----:B------:R-:W-:Y:S01]  /*67c0*/  IADD3 R0, R19, 0x40, RZ ;  /* 0x0000004013007810 */ /* 0x000fe20007ffe0ff */
[----:B------:R-:W-:Y:S01]  /*67d0*/  IMAD.IADD R17, R17, 0x1, R23 ;  /* 0x0000000111117824 */ /* 0x000fe200078e0217 */
[----:B------:R-:W-:Y:S02]  /*67e0*/  SEL R36, R18, RZ, !P4 ;  /* 0x000000ff12247207 */ /* 0x000fe40006000000 */
[----:B------:R-:W-:Y:S02]  /*67f0*/  IADD3 R2, P0, R19, R2, RZ ;  /* 0x0000000213027210 */ /* 0x000fe40007f1e0ff */
[-C--:B------:R-:W-:Y:S01]  /*6800*/  ISETP.GE.AND P1, PT, R0, R24.reuse, PT ;  /* 0x000000180000720c */ /* 0x080fe20003f26270 */
[----:B------:R-:W-:Y:S01]  /*6810*/  IMAD R0, R36, UR8, RZ ;  /* 0x0000000824007c24 */ /* 0x000fe2000f8e02ff */
[----:B------:R-:W-:Y:S02]  /*6820*/  SEL R33, R25, RZ, !P4 ;  /* 0x000000ff19217207 */ /* 0x000fe40006000000 */
[C---:B------:R-:W-:Y:S01]  /*6830*/  LEA.HI.X.SX32 R3, R19.reuse, R3, 0x1, P0 ;  /* 0x0000000313037211 */ /* 0x040fe200000f0eff */
[----:B------:R-:W-:Y:S01]  /*6840*/  VIADD R19, R19, 0x60 ;  /* 0x0000006013137836 */ /* 0x000fe20000000000 */
[C---:B------:R-:W-:Y:S01]  /*6850*/  ISETP.GE.OR P5, PT, R20.reuse, UR4, P2 ;  /* 0x0000000414007c0c */ /* 0x040fe200097a6670 */
[C---:B------:R-:W-:Y:S01]  /*6860*/  IMAD R23, R33.reuse, UR9, R0 ;  /* 0x0000000921177c24 */ /* 0x040fe2000f8e0200 */
[----:B------:R-:W-:Y:S01]  /*6870*/  ISETP.GE.OR P4, PT, R20, UR4, P1 ;  /* 0x0000000414007c0c */ /* 0x000fe20008f86670 */
[----:B------:R-:W-:Y:S01]  /*6880*/  IMAD.WIDE.U32 R28, R33, UR8, R16 ;  /* 0x00000008211c7c25 */ /* 0x000fe2000f8e0010 */
[----:B------:R-:W-:-:S03]  /*6890*/  ISETP.GE.AND P0, PT, R19, R24, PT ;  /* 0x000000181300720c */ /* 0x000fc60003f06270 */
[----:B------:R-:W-:-:S04]  /*68a0*/  IMAD.WIDE R26, R27, 0x80, R2 ;  /* 0x000000801b1a7825 */ /* 0x000fc800078e0202 */
[----:B------:R-:W-:Y:S01]  /*68b0*/  IMAD.IADD R23, R29, 0x1, R23 ;  /* 0x000000011d177824 */ /* 0x000fe200078e0217 */
[----:B--23--:R-:W-:Y:S06]  /*68c0*/  @P6 BRA `(.L_x_501) ;  /* 0x00000000002c6947 */ /* 0x00cfec0003800000 */
[----:B------:R-:W2:Y:S01]  /*68d0*/  LDS.128 R16, [R30+0x4000] ;  /* 0x004000001e107984 */ /* 0x000ea20000000c00 */
[----:B------:R-:W-:Y:S01]  /*68e0*/  ULDC.64 UR8, c[0x0][0x848] ;  /* 0x0002120000087ab9 */ /* 0x000fe20000000a00 */
[----:B------:R-:W-:Y:S01]  /*68f0*/  MOV R22, R28 ;  /* 0x0000001c00167202 */ /* 0x000fe20000000f00 */
[----:B------:R-:W-:-:S04]  /*6900*/  IMAD R25, R27, UR8, RZ ;  /* 0x000000081b197c24 */ /* 0x000fc8000f8e02ff */
[----:B------:R-:W-:-:S04]  /*6910*/  IMAD.WIDE.U32 R2, R26, UR8, R22 ;  /* 0x000000081a027c25 */ /* 0x000fc8000f8e0016 */
[----:B------:R-:W-:Y:S01]  /*6920*/  IMAD R25, R26, UR9, R25 ;  /* 0x000000091a197c24 */ /* 0x000fe2000f8e0219 */
[----:B------:R-:W-:Y:S02]  /*6930*/  ULDC.64 UR8, c[0x0][0x830] ;  /* 0x00020c0000087ab9 */ /* 0x000fe40000000a00 */
[----:B------:R-:W-:Y:S01]  /*6940*/  LEA R24, P6, R2, UR8, 0x1 ;  /* 0x0000000802187c11 */ /* 0x000fe2000f8c08ff */
[----:B------:R-:W-:-:S05]  /*6950*/  IMAD.IADD R3, R3, 0x1, R25 ;  /* 0x0000000103037824 */ /* 0x000fca00078e0219 */
[----:B------:R-:W-:-:S05]  /*6960*/  LEA.HI.X R25, R2, UR9, R3, 0x1, P6 ;  /* 0x0000000902197c11 */ /* 0x000fca000b0f0c03 */
[----:B--2---:R2:W-:Y:S02]  /*6970*/  STG.E.128 desc[UR38][R24.64], R16 ;  /* 0x0000001018007986 */ /* 0x0045e4000c101d26 */
.L_x_501:
[----:B------:R-:W-:Y:S05]  /*6980*/  BSYNC B0 ;  /* 0x0000000000007941 */ /* 0x000fea0003800000 */
.L_x_500:
[----:B--2---:R2:W3:Y:S01]  /*6990*/  LDS.128 R16, [R30+0x5000] ;  /* 0x005000001e107984 */ /* 0x0044e20000000c00 */
[----:B------:R-:W-:Y:S01]  /*69a0*/  BSSY B0, `(.L_x_502) ;  /* 0x0000010000007945 */ /* 0x000fe20003800000 */
[----:B------:R-:W-:-:S03]  /*69b0*/  ISETP.GE.OR P6, PT, R20, UR4, P0 ;  /* 0x0000000414007c0c */ /* 0x000fc600087c6670 */
[----:B------:R-:W-:Y:S10]  /*69c0*/  @P5 BRA `(.L_x_503) ;  /* 0x0000000000345947 */ /* 0x000ff40003800000 */
[----:B------:R-:W-:Y:S01]  /*69d0*/  IADD3 R25, P5, R26, 0x20, RZ ;  /* 0x000000201a197810 */ /* 0x000fe20007fbe0ff */
[----:B------:R-:W-:Y:S01]  /*69e0*/  ULDC.64 UR8, c[0x0][0x848] ;  /* 0x0002120000087ab9 */ /* 0x000fe20000000a00 */
[----:B------:R-:W-:Y:S01]  /*69f0*/  MOV R3, R23 ;  /* 0x0000001700037202 */ /* 0x000fe20000000f00 */
[----:B------:R-:W-:Y:S02]  /*6a00*/  IMAD.MOV.U32 R2, RZ, RZ, R28 ;  /* 0x000000ffff027224 */ /* 0x000fe400078e001c */
[----:B------:R-:W-:Y:S02]  /*6a10*/  IMAD.X R0, RZ, RZ, R27, P5 ;  /* 0x000000ffff007224 */ /* 0x000fe400028e061b */
[----:B------:R-:W-:-:S04]  /*6a20*/  IMAD.WIDE.U32 R2, R25, UR8, R2 ;  /* 0x0000000819027c25 */ /* 0x000fc8000f8e0002 */
[----:B------:R-:W-:-:S04]  /*6a30*/  IMAD R0, R0, UR8, RZ ;  /* 0x0000000800007c24 */ /* 0x000fc8000f8e02ff */
[----:B------:R-:W-:Y:S01]  /*6a40*/  IMAD R25, R25, UR9, R0 ;  /* 0x0000000919197c24 */ /* 0x000fe2000f8e0200 */
[----:B------:R-:W-:Y:S02]  /*6a50*/  ULDC.64 UR8, c[0x0][0x830] ;  /* 0x00020c0000087ab9 */ /* 0x000fe40000000a00 */
[----:B------:R-:W-:Y:S01]  /*6a60*/  LEA R24, P5, R2, UR8, 0x1 ;  /* 0x0000000802187c11 */ /* 0x000fe2000f8a08ff */
[----:B------:R-:W-:-:S05]  /*6a70*/  IMAD.IADD R3, R3, 0x1, R25 ;  /* 0x0000000103037824 */ /* 0x000fca00078e0219 */
[----:B------:R-:W-:-:S05]  /*6a80*/  LEA.HI.X R25, R2, UR9, R3, 0x1, P5 ;  /* 0x0000000902197c11 */ /* 0x000fca000a8f0c03 */
[----:B---3--:R3:W-:Y:S02]  /*6a90*/  STG.E.128 desc[UR38][R24.64], R16 ;  /* 0x0000001018007986 */ /* 0x0087e4000c101d26 */
.L_x_503:
[----:B------:R-:W-:Y:S05]  /*6aa0*/  BSYNC B0 ;  /* 0x0000000000007941 */ /* 0x000fea0003800000 */
.L_x_502:
[----:B---3--:R3:W2:Y:S01]  /*6ab0*/  LDS.128 R16, [R30+0x6000] ;  /* 0x006000001e107984 */ /* 0x0086a20000000c00 */
[----:B------:R-:W-:Y:S01]  /*6ac0*/  BSSY B0, `(.L_x_504) ;  /* 0x0000010000007945 */ /* 0x000fe20003800000 */
[----:B-1----:R-:W-:-:S03]  /*6ad0*/  IMAD R32, R34, UR6, RZ ;  /* 0x0000000622207c24 */ /* 0x002fc6000f8e02ff */
[----:B------:R-:W-:Y:S05]  /*6ae0*/  @P4 BRA `(.L_x_505) ;  /* 0x0000000000344947 */ /* 0x000fea0003800000 */
        /* <DEDUP_REMOVED lines=12> */
[----:B--2---:R1:W-:Y:S02]  /*6bb0*/  STG.E.128 desc[UR38][R24.64], R16 ;  /* 0x0000001018007986 */ /* 0x0043e4000c101d26 */
.L_x_505:
[----:B------:R-:W-:Y:S05]  /*6bc0*/  BSYNC B0 ;  /* 0x0000000000007941 */ /* 0x000fea0003800000 */
.L_x_504:
[----:B-12---:R1:W2:Y:S01]  /*6bd0*/  LDS.128 R16, [R30+0x7000] ;  /* 0x007000001e107984 */ /* 0x0062a20000000c00 */
[----:B------:R-:W-:Y:S01]  /*6be0*/  BSSY B0, `(.L_x_506) ;  /* 0x0000011000007945 */ /* 0x000fe20003800000 */
[----:B------:R-:W-:Y:S02]  /*6bf0*/  IMAD R31, R35, UR5, R32 ;  /* 0x00000005231f7c24 */ /* 0x000fe4000f8e0220 */
[----:B------:R-:W-:Y:S01]  /*6c00*/  IMAD.WIDE.U32 R24, R34, UR5, R20 ;  /* 0x0000000522187c25 */ /* 0x000fe2000f8e0014 */
[----:B------:R-:W-:Y:S06]  /*6c10*/  @P6 BRA `(.L_x_507) ;  /* 0x0000000000346947 */ /* 0x000fec0003800000 */
        /* <DEDUP_REMOVED lines=13> */
.L_x_507:
[----:B------:R-:W-:Y:S05]  /*6cf0*/  BSYNC B0 ;  /* 0x0000000000007941 */ /* 0x000fea0003800000 */
.L_x_506:
[----:B--2---:R2:W1:Y:S01]  /*6d00*/  LDS.128 R16, [R30] ;  /* 0x000000001e107984 */ /* 0x0044620000000c00 */
[----:B------:R-:W-:Y:S01]  /*6d10*/  ULDC UR6, c[0x0][0x80c] ;  /* 0x0002030000067ab9 */ /* 0x000fe20000000800 */
[----:B------:R-:W-:Y:S01]  /*6d20*/  ULDC.64 UR4, c[0x0][0x828] ;  /* 0x00020a0000047ab9 */ /* 0x000fe20000000a00 */
[----:B------:R-:W-:Y:S01]  /*6d30*/  ISETP.GE.OR P3, PT, R20, UR6, P3 ;  /* 0x0000000614007c0c */ /* 0x000fe20009f66670 */
[----:B------:R-:W-:Y:S01]  /*6d40*/  IMAD.IADD R25, R25, 0x1, R31 ;  /* 0x0000000119197824 */ /* 0x000fe200078e021f */
[----:B------:R-:W-:Y:S01]  /*6d50*/  BSSY B0, `(.L_x_508) ;  /* 0x0000013000007945 */ /* 0x000fe20003800000 */
[----:B------:R-:W-:Y:S01]  /*6d60*/  IMAD R0, R36, UR4, RZ ;  /* 0x0000000424007c24 */ /* 0x000fe2000f8e02ff */
[C---:B------:R-:W-:Y:S01]  /*6d70*/  ISETP.GE.OR P2, PT, R20.reuse, UR6, P2 ;  /* 0x0000000614007c0c */ /* 0x040fe20009746670 */
[C---:B------:R-:W-:Y:S01]  /*6d80*/  IMAD.WIDE.U32 R24, R33.reuse, UR4, R24 ;  /* 0x0000000421187c25 */ /* 0x040fe2000f8e0018 */
[C---:B------:R-:W-:Y:S02]  /*6d90*/  ISETP.GE.OR P1, PT, R20.reuse, UR6, P1 ;  /* 0x0000000614007c0c */ /* 0x040fe40008f26670 */
[----:B------:R-:W-:Y:S01]  /*6da0*/  ISETP.GE.OR P0, PT, R20, UR6, P0 ;  /* 0x0000000614007c0c */ /* 0x000fe20008706670 */
[----:B------:R-:W-:-:S04]  /*6db0*/  IMAD R21, R33, UR5, R0 ;  /* 0x0000000521157c24 */ /* 0x000fc8000f8e0200 */
[----:B------:R-:W-:Y:S01]  /*6dc0*/  IMAD.IADD R21, R25, 0x1, R21 ;  /* 0x0000000119157824 */ /* 0x000fe200078e0215 */
[----:B------:R-:W-:Y:S07]  /*6dd0*/  @P3 BRA `(.L_x_509) ;  /* 0x0000000000283947 */ /* 0x000fee0003800000 */
        /* <DEDUP_REMOVED lines=9> */
[----:B-1----:R1:W-:Y:S02]  /*6e70*/  STG.E.128 desc[UR38][R22.64], R16 ;  /* 0x0000001016007986 */ /* 0x0023e4000c101d26 */
.L_x_509:
[----:B------:R-:W-:Y:S05]  /*6e80*/  BSYNC B0 ;  /* 0x0000000000007941 */ /* 0x000fea0003800000 */
.L_x_508:
[----:B------:R-:W-:Y:S04]  /*6e90*/  BSSY B0, `(.L_x_510) ;  /* 0x000000f000007945 */ /* 0x000fe80003800000 */
[----:B------:R-:W-:Y:S05]  /*6ea0*/  @P2 BRA `(.L_x_511) ;  /* 0x0000000000342947 */ /* 0x000fea0003800000 */
[----:B-1----:R-:W-:Y:S01]  /*6eb0*/  IADD3 R17, P2, R26, 0x20, RZ ;  /* 0x000000201a117810 */ /* 0x002fe20007f5e0ff */
        /* <DEDUP_REMOVED lines=11> */
[----:B------:R1:W-:Y:S02]  /*6f70*/  STG.E.128 desc[UR38][R16.64], R12 ;  /* 0x0000000c10007986 */ /* 0x0003e4000c101d26 */
.L_x_511:
[----:B------:R-:W-:Y:S05]  /*6f80*/  BSYNC B0 ;  /* 0x0000000000007941 */ /* 0x000fea0003800000 */
.L_x_510:
        /* <DEDUP_REMOVED lines=14> */
[----:B----4-:R1:W-:Y:S02]  /*7070*/  STG.E.128 desc[UR38][R12.64], R8 ;  /* 0x000000080c007986 */ /* 0x0103e4000c101d26 */
.L_x_513:
[----:B------:R-:W-:Y:S05]  /*7080*/  BSYNC B0 ;  /* 0x0000000000007941 */ /* 0x000fea0003800000 */
.L_x_512:
[----:B------:R-:W-:Y:S05]  /*7090*/  @P0 BRA `(.L_x_474) ;  /* 0x0000003800d40947 */ /* 0x000fea0003800000 */
[----:B-1--4-:R-:W-:Y:S01]  /*70a0*/  IADD3 R9, P0, R26, 0x60, RZ ;  /* 0x000000601a097810 */ /* 0x012fe20007f1e0ff */
        /* <DEDUP_REMOVED lines=11> */
[----:B------:R1:W-:Y:S01]  /*7160*/  STG.E.128 desc[UR38][R8.64], R4 ;  /* 0x0000000408007986 */ /* 0x0003e2000c101d26 */
[----:B------:R-:W-:Y:S05]  /*7170*/  BRA `(.L_x_474) ;  /* 0x00000038009c7947 */ /* 0x000fea0003800000 */
.L_x_498:
[----:B------:R-:W2:Y:S01]  /*7180*/  LDL R18, [R1+0x20] ;  /* 0x0000200001127983 */ /* 0x000ea20000100800 */
[----:B------:R-:W3:Y:S08]  /*7190*/  LDC.64 R4, c[0x0][0x870] ;  /* 0x00021c00ff047b82 */ /* 0x000ef00000000a00 */
[----:B-1----:R-:W2:Y:S01]  /*71a0*/  LDC.64 R2, c[0x0][0x870] ;  /* 0x00021c00ff027b82 */ /* 0x002ea20000000a00 */
[----:B------:R-:W-:Y:S01]  /*71b0*/  ULDC UR4, c[0x0][0x808] ;  /* 0x0002020000047ab9 */ /* 0x000fe20000000800 */
[----:B------:R-:W1:Y:S06]  /*71c0*/  S2R R15, SR_CTAID.X ;  /* 0x00000000000f7919 */ /* 0x000e6c0000002500 */
[----:B------:R-:W4:Y:S01]  /*71d0*/  LDC.64 R16, c[0x0][0x820] ;  /* 0x00020800ff107b82 */ /* 0x000f220000000a00 */
[----:B---3--:R-:W-:-:S07]  /*71e0*/  ISETP.NE.U32.AND P4, PT, R4, RZ, PT ;  /* 0x000000ff0400720c */ /* 0x008fce0003f85070 */
[----:B------:R-:W3:Y:S01]  /*71f0*/  LDC.64 R20, c[0x0][0x850] ;  /* 0x00021400ff147b82 */ /* 0x000ee20000000a00 */
[----:B------:R-:W-:Y:S01]  /*7200*/  ISETP.NE.AND.EX P4, PT, R5, RZ, PT, P4 ;  /* 0x000000ff0500720c */ /* 0x000fe20003f85340 */
[----:B--2---:R-:W-:-:S06]  /*7210*/  IMAD.WIDE R4, R18, 0x4, R2 ;  /* 0x0000000412047825 */ /* 0x004fcc00078e0202 */
[----:B------:R-:W2:Y:S06]  /*7220*/  LDC.64 R2, c[0x0][0x878] ;  /* 0x00021e00ff027b82 */ /* 0x000eac0000000a00 */
[----:B------:R-:W3:Y:S01]  /*7230*/  @P4 LDG.E R9, desc[UR38][R4.64] ;  /* 0x0000002604094981 */ /* 0x000ee2000c1e1900 */
[----:B------:R-:W-:Y:S01]  /*7240*/  IMAD.U32 R0, RZ, RZ, UR4 ;  /* 0x00000004ff007e24 */ /* 0x000fe2000f8e00ff */
[----:B--2---:R-:W-:-:S04]  /*7250*/  ISETP.NE.U32.AND P0, PT, R2, RZ, PT ;  /* 0x000000ff0200720c */ /* 0x004fc80003f05070 */
[----:B------:R-:W-:-:S13]  /*7260*/  ISETP.NE.AND.EX P0, PT, R3, RZ, PT, P0 ;  /* 0x000000ff0300720c */ /* 0x000fda0003f05300 */
[----:B------:R-:W2:Y:S02]  /*7270*/  @P0 LDC.64 R2, c[0x0][0x878] ;  /* 0x00021e00ff020b82 */ /* 0x000ea40000000a00 */
[----:B--2---:R-:W-:Y:S02]  /*7280*/  @P0 IMAD.WIDE R6, R18, 0x4, R2 ;  /* 0x0000000412060825 */ /* 0x004fe400078e0202 */
[----:B------:R-:W2:Y:S04]  /*7290*/  S2R R2, SR_TID.X ;  /* 0x0000000000027919 */ /* 0x000ea80000002100 */
[----:B------:R-:W1:Y:S01]  /*72a0*/  S2UR UR4, SR_CTAID.Y ;  /* 0x00000000000479c3 */ /* 0x000e620000002600 */
[----:B------:R4:W5:Y:S01]  /*72b0*/  @P0 LDG.E R0, desc[UR38][R6.64] ;  /* 0x0000002606000981 */ /* 0x000962000c1e1900 */
[----:B-1----:R-:W-:-:S06]  /*72c0*/  USHF.R.S32.HI UR5, URZ, 0x1f, UR4 ;  /* 0x0000001f3f057899 */ /* 0x002fcc0008011404 */
[----:B----4-:R-:W-:Y:S02]  /*72d0*/  IMAD R6, R16, UR5, RZ ;  /* 0x0000000510067c24 */ /* 0x010fe4000f8e02ff */
[----:B--2---:R-:W-:-:S05]  /*72e0*/  VIADD R8, R2, 0xffffff80 ;  /* 0xffffff8002087836 */ /* 0x004fca0000000000 */
[----:B------:R-:W-:-:S04]  /*72f0*/  SHF.R.S32.HI R3, RZ, 0x1f, R8 ;  /* 0x0000001fff037819 */ /* 0x000fc80000011408 */
[----:B------:R-:W-:Y:S02]  /*7300*/  LEA.HI R10, R3, R8, RZ, 0x3 ;  /* 0x00000008030a7211 */ /* 0x000fe400078f18ff */
[----:B------:R-:W-:Y:S02]  /*7310*/  CS2R R2, SRZ ;  /* 0x0000000000027805 */ /* 0x000fe4000001ff00 */
[----:B------:R-:W-:Y:S02]  /*7320*/  LOP3.LUT R11, R10, 0x1ffffff8, RZ, 0xc0, !PT ;  /* 0x1ffffff80a0b7812 */ /* 0x000fe400078ec0ff */
[----:B------:R-:W-:Y:S02]  /*7330*/  SHF.R.S32.HI R13, RZ, 0x3, R10 ;  /* 0x00000003ff0d7819 */ /* 0x000fe4000001140a */
[----:B------:R-:W-:-:S05]  /*7340*/  IADD3 R11, R8, -R11, RZ ;  /* 0x8000000b080b7210 */ /* 0x000fca0007ffe0ff */
[----:B------:R-:W-:-:S05]  /*7350*/  IMAD.SHL.U32 R10, R11, 0x8, RZ ;  /* 0x000000080b0a7824 */ /* 0x000fca00078e00ff */
[----:B------:R-:W-:Y:S01]  /*7360*/  SHF.R.S32.HI R11, RZ, 0x1f, R10 ;  /* 0x0000001fff0b7819 */ /* 0x000fe2000001140a */
[--C-:B---3--:R-:W-:Y:S01]  /*7370*/  @P4 IMAD.MOV.U32 R2, RZ, RZ, R9.reuse ;  /* 0x000000ffff024224 */ /* 0x108fe200078e0009 */
[----:B------:R-:W-:-:S04]  /*7380*/  @P4 SHF.R.S32.HI R3, RZ, 0x1f, R9 ;  /* 0x0000001fff034819 */ /* 0x000fc80000011409 */
[----:B------:R-:W-:-:S04]  /*7390*/  IADD3 R2, P1, R13, R2, RZ ;  /* 0x000000020d027210 */ /* 0x000fc80007f3e0ff */
[----:B------:R-:W-:Y:S01]  /*73a0*/  LEA.HI.X.SX32 R3, R13, R3, 0x1, P1 ;  /* 0x000000030d037211 */ /* 0x000fe200008f0eff */
[----:B------:R-:W-:Y:S08]  /*73b0*/  @P0 BRA `(.L_x_514) ;  /* 0x0000000000100947 */ /* 0x000ff00003800000 */
[----:B------:R-:W-:Y:S05]  /*73c0*/  @!P4 BRA `(.L_x_514) ;  /* 0x00000000000cc947 */ /* 0x000fea0003800000 */
[----:B------:R-:W2:Y:S04]  /*73d0*/  LDG.E R7, desc[UR38][R4.64] ;  /* 0x0000002604077981 */ /* 0x000ea8000c1e1900 */
[----:B-----5:R-:W2:Y:S02]  /*73e0*/  LDG.E R0, desc[UR38][R4.64+0x4] ;  /* 0x0000042604007981 */ /* 0x020ea4000c1e1900 */
[----:B--2---:R-:W-:-:S07]  /*73f0*/  IMAD.IADD R0, R0, 0x1, -R7 ;  /* 0x0000000100007824 */ /* 0x004fce00078e0a07 */
.L_x_514:
[----:B-----5:R-:W-:Y:S01]  /*7400*/  IMAD R0, R15, -0x80, R0 ;  /* 0xffffff800f007824 */ /* 0x020fe200078e0200 */
[----:B------:R-:W-:Y:S01]  /*7410*/  ULDC UR8, c[0x0][0x80c] ;  /* 0x0002030000087ab9 */ /* 0x000fe20000000800 */
[----:B------:R-:W-:Y:S01]  /*7420*/  IMAD R17, R17, UR4, R6 ;  /* 0x0000000411117c24 */ /* 0x000fe2000f8e0206 */
[----:B------:R-:W-:Y:S01]  /*7430*/  SHF.R.S32.HI R6, RZ, 0x1f, R18 ;  /* 0x0000001fff067819 */ /* 0x000fe20000011412 */
[C---:B------:R-:W-:Y:S01]  /*7440*/  VIADD R9, R13.reuse, 0x40 ;  /* 0x000000400d097836 */ /* 0x040fe20000000000 */
[CC--:B------:R-:W-:Y:S01]  /*7450*/  ISETP.GE.AND P3, PT, R13.reuse, R0.reuse, PT ;  /* 0x000000000d00720c */ /* 0x0c0fe20003f66270 */
[----:B------:R-:W-:Y:S01]  /*7460*/  IMAD.WIDE.U32 R4, R16, UR4, R10 ;  /* 0x0000000410047c25 */ /* 0x000fe2000f8e000a */
[C---:B------:R-:W-:Y:S01]  /*7470*/  IADD3 R7, R13.reuse, 0x20, RZ ;  /* 0x000000200d077810 */ /* 0x040fe20007ffe0ff */
[----:B------:R-:W-:Y:S01]  /*7480*/  ULDC.64 UR6, c[0x0][0x828] ;  /* 0x00020a0000067ab9 */ /* 0x000fe20000000a00 */
[----:B------:R-:W-:Y:S01]  /*7490*/  SEL R14, R6, RZ, !P4 ;  /* 0x000000ff060e7207 */ /* 0x000fe20006000000 */
[----:B------:R-:W-:Y:S01]  /*74a0*/  VIADD R13, R13, 0x60 ;  /* 0x000000600d0d7836 */ /* 0x000fe20000000000 */
[----:B------:R-:W-:Y:S01]  /*74b0*/  SEL R19, R18, RZ, !P4 ;  /* 0x000000ff12137207 */ /* 0x000fe20006000000 */
[----:B------:R-:W-:Y:S01]  /*74c0*/  IMAD.IADD R5, R5, 0x1, R17 ;  /* 0x0000000105057824 */ /* 0x000fe200078e0211 */
[----:B------:R-:W-:Y:S01]  /*74d0*/  ISETP.GE.OR P4, PT, R10, UR8, P3 ;  /* 0x000000080a007c0c */ /* 0x000fe20009f86670 */
[----:B------:R-:W-:Y:S01]  /*74e0*/  IMAD R12, R20, UR5, RZ ;  /* 0x00000005140c7c24 */ /* 0x000fe2000f8e02ff */
[-C--:B------:R-:W-:Y:S01]  /*74f0*/  ISETP.GE.AND P2, PT, R7, R0.reuse, PT ;  /* 0x000000000700720c */ /* 0x080fe20003f46270 */
[----:B------:R-:W-:Y:S01]  /*7500*/  ULDC UR9, c[0x0][0x83c] ;  /* 0x00020f0000097ab9 */ /* 0x000fe20000000800 */
[-C--:B------:R-:W-:Y:S01]  /*7510*/  ISETP.GE.AND P1, PT, R9, R0.reuse, PT ;  /* 0x000000000900720c */ /* 0x080fe20003f26270 */
[----:B------:R-:W-:Y:S01]  /*7520*/  IMAD.WIDE.U32 R8, R19, UR6, R4 ;  /* 0x0000000613087c25 */ /* 0x000fe2000f8e0004 */
[----:B------:R-:W-:Y:S01]  /*7530*/  ISETP.GE.AND P0, PT, R13, R0, PT ;  /* 0x000000000d00720c */ /* 0x000fe20003f06270 */
[----:B------:R-:W-:Y:S01]  /*7540*/  BSSY B0, `(.L_x_515) ;  /* 0x0000013000007945 */ /* 0x000fe20003800000 */
[----:B------:R-:W-:Y:S01]  /*7550*/  ISETP.GE.OR P6, PT, R10, UR8, P2 ;  /* 0x000000080a007c0c */ /* 0x000fe200097c6670 */
[----:B------:R-:W-:Y:S01]  /*7560*/  IMAD R0, R14, UR6, RZ ;  /* 0x000000060e007c24 */ /* 0x000fe2000f8e02ff */
[----:B------:R-:W-:Y:S01]  /*7570*/  ISETP.GE.OR P5, PT, R10, UR8, P1 ;  /* 0x000000080a007c0c */ /* 0x000fe20008fa6670 */
[----:B------:R-:W-:-:S04]  /*7580*/  IMAD.WIDE R6, R15, 0x80, R2 ;  /* 0x000000800f067825 */ /* 0x000fc800078e0202 */
[----:B------:R-:W-:Y:S02]  /*7590*/  IMAD R13, R19, UR7, R0 ;  /* 0x00000007130d7c24 */ /* 0x000fe4000f8e0200 */
[----:B------:R-:W-:-:S03]  /*75a0*/  IMAD R21, R21, UR4, R12 ;  /* 0x0000000415157c24 */ /* 0x000fc6000f8e020c */
[----:B------:R-:W-:Y:S01]  /*75b0*/  IADD3 R5, R9, R13, RZ ;  /* 0x0000000d09057210 */ /* 0x000fe20007ffe0ff */
[----:B------:R-:W-:Y:S06]  /*75c0*/  @P4 BRA `(.L_x_516) ;  /* 0x0000000000284947 */ /* 0x000fec0003800000 */
[----:B------:R-:W-:Y:S01]  /*75d0*/  ULDC.64 UR6, c[0x0][0x818] ;  /* 0x0002060000067ab9 */ /* 0x000fe20000000a00 */
[----:B------:R-:W-:Y:S02]  /*75e0*/  IMAD.MOV.U32 R4, RZ, RZ, R8 ;  /* 0x000000ffff047224 */ /* 0x000fe400078e0008 */
[----:B------:R-:W-:Y:S02]  /*75f0*/  IMAD R13, R7, UR6, RZ ;  /* 0x00000006070d7c24 */ /* 0x000fe4000f8e02ff */
[----:B------:R-:W-:-:S04]  /*7600*/  IMAD.WIDE.U32 R2, R6, UR6, R4 ;  /* 0x0000000606027c25 */ /* 0x000fc8000f8e0004 */
[----:B------:R-:W-:Y:S01]  /*7610*/  IMAD R13, R6, UR7, R13 ;  /* 0x00000007060d7c24 */ /* 0x000fe2000f8e020d */
[----:B------:R-:W-:Y:S02]  /*7620*/  ULDC.64 UR6, c[0x0][0x800] ;  /* 0x0002000000067ab9 */ /* 0x000fe40000000a00 */
[----:B------:R-:W-:Y:S01]  /*7630*/  LEA R12, P4, R2, UR6, 0x1 ;  /* 0x00000006020c7c11 */ /* 0x000fe2000f8808ff */
[----:B------:R-:W-:-:S05]  /*7640*/  IMAD.IADD R3, R3, 0x1, R13 ;  /* 0x0000000103037824 */ /* 0x000fca00078e020d */
[----:B------:R-:W-:-:S05]  /*7650*/  LEA.HI.X R13, R2, UR7, R3, 0x1, P4 ;  /* 0x00000007020d7c11 */ /* 0x000fca000a0f0c03 */
[----:B------:R1:W-:Y:S02]  /*7660*/  STG.E.128 desc[UR38][R12.64], RZ ;  /* 0x000000ff0c007986 */ /* 0x0003e4000c101d26 */
.L_x_516:
[----:B------:R-:W-:Y:S05]  /*7670*/  BSYNC B0 ;  /* 0x0000000000007941 */ /* 0x000fea0003800000 */
.L_x_515:
[----:B-1----:R-:W-:Y:S01]  /*7680*/  IMAD.WIDE.U32 R12, R20, UR4, R10 ;  /* 0x00000004140c7c25 */ /* 0x002fe2000f8e000a */
[----:B------:R-:W-:Y:S01]  /*7690*/  BSSY B0, `(.L_x_517) ;  /* 0x0000012000007945 */ /* 0x000fe20003800000 */
[C---:B------:R-:W-:Y:S02]  /*76a0*/  ISETP.GE.OR P4, PT, R10.reuse, UR8, P0 ;  /* 0x000000080a007c0c */ /* 0x040fe40008786670 */
[----:B------:R-:W-:Y:S01]  /*76b0*/  ISETP.GE.OR P3, PT, R10, UR9, P3 ;  /* 0x000000090a007c0c */ /* 0x000fe20009f66670 */
[----:B------:R-:W-:Y:S01]  /*76c0*/  IMAD.IADD R15, R13, 0x1, R21 ;  /* 0x000000010d0f7824 */ /* 0x000fe200078e0215 */
[----:B------:R-:W-:Y:S11]  /*76d0*/  @P6 BRA `(.L_x_518) ;  /* 0x0000000000346947 */ /* 0x000ff60003800000 */
[----:B------:R-:W-:Y:S01]  /*76e0*/  IADD3 R17, P6, R6, 0x20, RZ ;  /* 0x0000002006117810 */ /* 0x000fe20007fde0ff */
[----:B------:R-:W-:Y:S01]  /*76f0*/  ULDC.64 UR6, c[0x0][0x818] ;  /* 0x0002060000067ab9 */ /* 0x000fe20000000a00 */
[----:B------:R-:W-:Y:S02]  /*7700*/  IMAD.MOV.U32 R2, RZ, RZ, R8 ;  /* 0x000000ffff027224 */ /* 0x000fe400078e0008 */
[----:B------:R-:W-:Y:S01]  /*7710*/  IADD3.X R0, RZ, R7, RZ, P6, !PT ;  /* 0x00000007ff007210 */ /* 0x000fe200037fe4ff */
[----:B------:R-:W-:-:S04]  /*7720*/  IMAD.MOV.U32 R3, RZ, RZ, R5 ;  /* 0x000000ffff037224 */ /* 0x000fc800078e0005 */
        /* <DEDUP_REMOVED lines=8> */
.L_x_518:
[----:B------:R-:W-:Y:S05]  /*77b0*/  BSYNC B0 ;  /* 0x0000000000007941 */ /* 0x000fea0003800000 */
.L_x_517:
[----:B------:R-:W-:Y:S04]  /*77c0*/  BSSY B0, `(.L_x_519) ;  /* 0x000000f000007945 */ /* 0x000fe80003800000 */
[----:B------:R-:W-:Y:S05]  /*77d0*/  @P5 BRA `(.L_x_520) ;  /* 0x0000000000345947 */ /* 0x000fea0003800000 */
[----:B-1----:R-:W-:Y:S01]  /*77e0*/  IADD3 R17, P5, R6, 0x40, RZ ;  /* 0x0000004006117810 */ /* 0x002fe20007fbe0ff */
        /* <DEDUP_REMOVED lines=12> */
.L_x_520:
[----:B------:R-:W-:Y:S05]  /*78b0*/  BSYNC B0 ;  /* 0x0000000000007941 */ /* 0x000fea0003800000 */
.L_x_519:
[----:B------:R-:W-:Y:S04]  /*78c0*/  BSSY B0, `(.L_x_521) ;  /* 0x000000f000007945 */ /* 0x000fe80003800000 */
[----:B------:R-:W-:Y:S05]  /*78d0*/  @P4 BRA `(.L_x_522) ;  /* 0x0000000000344947 */ /* 0x000fea0003800000 */
        /* <DEDUP_REMOVED lines=13> */
.L_x_522:
[----:B------:R-:W-:Y:S05]  /*79b0*/  BSYNC B0 ;  /* 0x0000000000007941 */ /* 0x000fea0003800000 */
.L_x_521:
[----:B------:R-:W-:Y:S01]  /*79c0*/  ULDC.64 UR4, c[0x0][0x858] ;  /* 0x0002160000047ab9 */ /* 0x000fe20000000a00 */
[----:B------:R-:W-:Y:S01]  /*79d0*/  BSSY B0, `(.L_x_523) ;  /* 0x0000014000007945 */ /* 0x000fe20003800000 */
[----:B------:R-:W-:Y:S01]  /*79e0*/  IMAD R0, R14, UR4, RZ ;  /* 0x000000040e007c24 */ /* 0x000fe2000f8e02ff */
[----:B------:R-:W-:Y:S02]  /*79f0*/  MOV R14, R12 ;  /* 0x0000000c000e7202 */ /* 0x000fe40000000f00 */
[C---:B------:R-:W-:Y:S01]  /*7a00*/  ISETP.GE.OR P2, PT, R10.reuse, UR9, P2 ;  /* 0x000000090a007c0c */ /* 0x040fe20009746670 */
[C---:B---3--:R-:W-:Y:S01]  /*7a10*/  IMAD R5, R19.reuse, UR5, R0 ;  /* 0x0000000513057c24 */ /* 0x048fe2000f8e0200 */
[C---:B------:R-:W-:Y:S01]  /*7a20*/  ISETP.GE.OR P1, PT, R10.reuse, UR9, P1 ;  /* 0x000000090a007c0c */ /* 0x040fe20008f26670 */
[----:B------:R-:W-:Y:S01]  /*7a30*/  IMAD.WIDE.U32 R8, R19, UR4, R14 ;  /* 0x0000000413087c25 */ /* 0x000fe2000f8e000e */
[----:B------:R-:W-:-:S03]  /*7a40*/  ISETP.GE.OR P0, PT, R10, UR9, P0 ;  /* 0x000000090a007c0c */ /* 0x000fc60008706670 */
[----:B------:R-:W-:Y:S01]  /*7a50*/  IMAD.IADD R5, R9, 0x1, R5 ;  /* 0x0000000109057824 */ /* 0x000fe200078e0205 */
[----:B------:R-:W-:Y:S09]  /*7a60*/  @P3 BRA `(.L_x_524) ;  /* 0x0000000000283947 */ /* 0x000ff20003800000 */
        /* <DEDUP_REMOVED lines=10> */
.L_x_524:
[----:B------:R-:W-:Y:S05]  /*7b10*/  BSYNC B0 ;  /* 0x0000000000007941 */ /* 0x000fea0003800000 */
.L_x_523:
[----:B------:R-:W-:Y:S04]  /*7b20*/  BSSY B0, `(.L_x_525) ;  /* 0x000000f000007945 */ /* 0x000fe80003800000 */
[----:B------:R-:W-:Y:S05]  /*7b30*/  @P2 BRA `(.L_x_526) ;  /* 0x0000000000342947 */ /* 0x000fea0003800000 */
[----:B---3--:R-:W-:Y:S01]  /*7b40*/  IADD3 R11, P2, R6, 0x20, RZ ;  /* 0x00000020060b7810 */ /* 0x008fe20007f5e0ff */
        /* <DEDUP_REMOVED lines=12> */
.L_x_526:
[----:B------:R-:W-:Y:S05]  /*7c10*/  BSYNC B0 ;  /* 0x0000000000007941 */ /* 0x000fea0003800000 */
.L_x_525:
[----:B------:R-:W-:Y:S04]  /*7c20*/  BSSY B0, `(.L_x_527) ;  /* 0x000000f000007945 */ /* 0x000fe80003800000 */
[----:B------:R-:W-:Y:S05]  /*7c30*/  @P1 BRA `(.L_x_528) ;  /* 0x0000000000341947 */ /* 0x000fea0003800000 */
[----:B---34-:R-:W-:Y:S01]  /*7c40*/  IADD3 R11, P1, R6, 0x40, RZ ;  /* 0x00000040060b7810 */ /* 0x018fe20007f3e0ff */
        /* <DEDUP_REMOVED lines=12> */
.L_x_528:
[----:B------:R-:W-:Y:S05]  /*7d10*/  BSYNC B0 ;  /* 0x0000000000007941 */ /* 0x000fea0003800000 */
.L_x_527:
        /* <DEDUP_REMOVED lines=13> */
[----:B------:R1:W-:Y:S01]  /*7df0*/  STG.E.128 desc[UR38][R4.64], RZ ;  /* 0x000000ff04007986 */ /* 0x0003e2000c101d26 */
[----:B------:R-:W-:Y:S05]  /*7e00*/  BRA `(.L_x_474) ;  /* 0x0000002c00787947 */ /* 0x000fea0003800000 */
.L_x_469:
[----:B------:R-:W-:-:S08]  /*7e10*/  NOP ;  /* 0x0000000000007918 */ /* 0x000fd00000000000 */
[----:B---3--:R-:W1:-:S00]  /*7e20*/  USETMAXREG.DEALLOC.CTAPOOL 0x18 ;  /* 0x00000018000079c8 */ /* 0x008e4000080e0500 */
[----:B-1----:R-:W-:-:S06]  /*7e30*/  LOP3.LUT R0, R0, 0x3, RZ, 0xc0, !PT ;  /* 0x0000000300007812 */ /* 0x002fcc00078ec0ff */
[----:B------:R-:W1:Y:S02]  /*7e40*/  SHFL.IDX PT, R0, R0, RZ, 0x1f ;  /* 0x00001fff00007589 */ /* 0x000e6400000e0000 */
[----:B-1----:R-:W-:-:S13]  /*7e50*/  ISETP.NE.AND P0, PT, R0, RZ, PT ;  /* 0x000000ff0000720c */ /* 0x002fda0003f05270 */
[----:B------:R-:W-:Y:S05]  /*7e60*/  @!P0 BRA `(.L_x_529) ;  /* 0x0000000c00d48947 */ /* 0x000fea0003800000 */
[----:B------:R-:W-:-:S13]  /*7e70*/  ISETP.NE.AND P0, PT, R0, 0x1, PT ;  /* 0x000000010000780c */ /* 0x000fda0003f05270 */
[----:B------:R-:W-:Y:S05]  /*7e80*/  @P0 BRA `(.L_x_474) ;  /* 0x0000002c00580947 */ /* 0x000fea0003800000 */
[----:B------:R-:W-:Y:S01]  /*7e90*/  ULDC.64 UR4, c[0x0][0x8d8] ;  /* 0x0002360000047ab9 */ /* 0x000fe20000000a00 */
[----:B------:R-:W1:Y:S01]  /*7ea0*/  S2UR UR12, SR_CTAID.Z ;  /* 0x00000000000c79c3 */ /* 0x000e620000002700 */
[----:B------:R-:W-:-:S04]  /*7eb0*/  ISETP.NE.U32.AND P0, PT, RZ, UR4, PT ;  /* 0x00000004ff007c0c */ /* 0x000fc8000bf05070 */
[----:B------:R-:W-:-:S13]  /*7ec0*/  ISETP.NE.AND.EX P0, PT, RZ, UR5, PT, P0 ;  /* 0x00000005ff007c0c */ /* 0x000fda000bf05300 */
[----:B------:R-:W-:Y:S05]  /*7ed0*/  @!P0 BRA `(.L_x_530) ;  /* 0x00000000001c8947 */ /* 0x000fea0003800000 */
[----:B------:R-:W-:Y:S02]  /*7ee0*/  ULDC.64 UR4, c[0x0][0x8d8] ;  /* 0x0002360000047ab9 */ /* 0x000fe40000000a00 */
[----:B-1----:R-:W-:-:S06]  /*7ef0*/  UIMAD.WIDE UR4, UR12, 0x4, UR4 ;  /* 0x000000040c0478a5 */ /* 0x002fcc000f8e0204 */
[----:B------:R-:W-:Y:S01]  /*7f00*/  MOV R2, UR4 ;  /* 0x0000000400027c02 */ /* 0x000fe20008000f00 */
[----:B------:R-:W-:-:S05]  /*7f10*/  IMAD.U32 R3, RZ, RZ, UR5 ;  /* 0x00000005ff037e24 */ /* 0x000fca000f8e00ff */
[----:B------:R-:W2:Y:S02]  /*7f20*/  LDG.E R2, desc[UR38][R2.64] ;  /* 0x0000002602027981 */ /* 0x000ea4000c1e1900 */
[----:B--2---:R-:W-:Y:S01]  /*7f30*/  R2UR UR5, R2 ;  /* 0x00000000020572ca */ /* 0x004fe200000e0000 */
[----:B------:R-:W-:-:S14]  /*7f40*/  BRA `(.L_x_531) ;  /* 0x0000000000387947 */ /* 0x000fdc0003800000 */
.L_x_530:
[----:B------:R-:W-:Y:S02]  /*7f50*/  ULDC.64 UR4, c[0x0][0x8d0] ;  /* 0x0002340000047ab9 */ /* 0x000fe40000000a00 */
[----:B------:R-:W-:-:S04]  /*7f60*/  ISETP.NE.U32.AND P0, PT, RZ, UR4, PT ;  /* 0x00000004ff007c0c */ /* 0x000fc8000bf05070 */
[----:B------:R-:W-:-:S13]  /*7f70*/  ISETP.NE.AND.EX P0, PT, RZ, UR5, PT, P0 ;  /* 0x00000005ff007c0c */ /* 0x000fda000bf05300 */
[----:B------:R-:W-:Y:S05]  /*7f80*/  @!P0 BRA `(.L_x_532) ;  /* 0x0000000000248947 */ /* 0x000fea0003800000 */
[----:B------:R-:W-:Y:S02]  /*7f90*/  ULDC.64 UR4, c[0x0][0x8d0] ;  /* 0x0002340000047ab9 */ /* 0x000fe40000000a00 */
[----:B-1----:R-:W-:-:S06]  /*7fa0*/  UIMAD.WIDE UR4, UR12, 0x4, UR4 ;  /* 0x000000040c0478a5 */ /* 0x002fcc000f8e0204 */
[----:B------:R-:W-:Y:S02]  /*7fb0*/  IMAD.U32 R2, RZ, RZ, UR4 ;  /* 0x00000004ff027e24 */ /* 0x000fe4000f8e00ff */
[----:B------:R-:W-:-:S05]  /*7fc0*/  IMAD.U32 R3, RZ, RZ, UR5 ;  /* 0x00000005ff037e24 */ /* 0x000fca000f8e00ff */
[----:B------:R-:W2:Y:S04]  /*7fd0*/  LDG.E R0, desc[UR38][R2.64] ;  /* 0x0000002602007981 */ /* 0x000ea8000c1e1900 */
[----:B------:R-:W2:Y:S02]  /*7fe0*/  LDG.E R5, desc[UR38][R2.64+0x4] ;  /* 0x0000042602057981 */ /* 0x000ea4000c1e1900 */
[----:B--2---:R-:W-:-:S04]  /*7ff0*/  IADD3 R0, -R0, R5, RZ ;  /* 0x0000000500007210 */ /* 0x004fc80007ffe1ff */
[----:B------:R-:W-:Y:S01]  /*8000*/  R2UR UR5, R0 ;  /* 0x00000000000572ca */ /* 0x000fe200000e0000 */
[----:B------:R-:W-:-:S14]  /*8010*/  BRA `(.L_x_531) ;  /* 0x0000000000047947 */ /* 0x000fdc0003800000 */
.L_x_532:
[----:B------:R-:W-:-:S05]  /*8020*/  ULDC UR5, c[0x0][0x8bc] ;  /* 0x00022f0000057ab9 */ /* 0x000fca0000000800 */
.L_x_531:
[----:B------:R-:W2:Y:S02]  /*8030*/  S2UR UR4, SR_CTAID.X ;  /* 0x00000000000479c3 */ /* 0x000ea40000002500 */
[----:B--2---:R-:W-:-:S04]  /*8040*/  USHF.L.U32 UR4, UR4, 0x7, URZ ;  /* 0x0000000704047899 */ /* 0x004fc8000800063f */
[----:B------:R-:W-:-:S04]  /*8050*/  UISETP.GE.AND UP0, UPT, UR4, UR5, UPT ;  /* 0x000000050400728c */ /* 0x000fc8000bf06270 */
[----:B-1----:R-:W-:-:S06]  /*8060*/  USEL UR12, UR12, 0xffffffff, !UP0 ;  /* 0xffffffff0c0c7887 */ /* 0x002fcc000c000000 */
[----:B------:R-:W-:-:S13]  /*8070*/  ISETP.LE.AND P0, PT, RZ, UR12, PT ;  /* 0x0000000cff007c0c */ /* 0x000fda000bf03270 */
[----:B------:R-:W-:Y:S05]  /*8080*/  @!P0 BRA `(.L_x_474) ;  /* 0x0000002800d88947 */ /* 0x000fea0003800000 */
[----:B------:R-:W-:Y:S02]  /*8090*/  ULDC.64 UR4, c[0x0][0x770] ;  /* 0x0001dc0000047ab9 */ /* 0x000fe40000000a00 */
[----:B------:R-:W-:-:S04]  /*80a0*/  UISETP.NE.U32.AND UP0, UPT, UR4, URZ, UPT ;  /* 0x0000003f0400728c */ /* 0x000fc8000bf05070 */
[----:B------:R-:W-:-:S03]  /*80b0*/  UISETP.NE.AND.EX UP0, UPT, UR5, URZ, UPT, UP0 ;  /* 0x0000003f0500728c */ /* 0x000fc6000bf05300 */
[----:B------:R-:W-:Y:S02]  /*80c0*/  ULDC.64 UR4, c[0x0][0x770] ;  /* 0x0001dc0000047ab9 */ /* 0x000fe40000000a00 */
[----:B------:R-:W-:Y:S01]  /*80d0*/  UIMAD.WIDE UR4, UR12, 0x4, UR4 ;  /* 0x000000040c0478a5 */ /* 0x000fe2000f8e0204 */
[----:B------:R-:W-:-:S05]  /*80e0*/  PLOP3.LUT P0, PT, PT, PT, UP0, 0x80, 0x0 ;  /* 0x000000000000781c */ /* 0x000fca0003f0f008 */
[----:B------:R-:W-:Y:S02]  /*80f0*/  IMAD.U32 R2, RZ, RZ, UR4 ;  /* 0x00000004ff027e24 */ /* 0x000fe4000f8e00ff */
[----:B------:R-:W-:Y:S01]  /*8100*/  IMAD.U32 R3, RZ, RZ, UR5 ;  /* 0x00000005ff037e24 */ /* 0x000fe2000f8e00ff */
[----:B------:R-:W-:-:S05]  /*8110*/  ULDC.64 UR4, c[0x0][0x780] ;  /* 0x0001e00000047ab9 */ /* 0x000fca0000000a00 */
[----:B------:R-:W2:Y:S01]  /*8120*/  @P0 LDG.E R6, desc[UR38][R2.64] ;  /* 0x0000002602060981 */ /* 0x000ea2000c1e1900 */
[----:B------:R-:W-:Y:S01]  /*8130*/  UISETP.NE.U32.AND UP1, UPT, UR4, URZ, UPT ;  /* 0x0000003f0400728c */ /* 0x000fe2000bf25070 */
[----:B------:R-:W-:-:S03]  /*8140*/  ULDC UR6, c[0x0][0x280] ;  /* 0x0000a00000067ab9 */ /* 0x000fc60000000800 */
[----:B------:R-:W-:Y:S01]  /*8150*/  UISETP.NE.AND.EX UP1, UPT, UR5, URZ, UPT, UP1 ;  /* 0x0000003f0500728c */ /* 0x000fe2000bf25310 */
[----:B------:R-:W-:-:S05]  /*8160*/  IMAD.U32 R0, RZ, RZ, UR6 ;  /* 0x00000006ff007e24 */ /* 0x000fca000f8e00ff */
[----:B------:R-:W-:-:S05]  /*8170*/  PLOP3.LUT P1, PT, PT, PT, UP1, 0x80, 0x0 ;  /* 0x000000000000781c */ /* 0x000fca0003f2f018 */
[----:B------:R-:W-:Y:S02]  /*8180*/  @UP1 ULDC.64 UR4, c[0x0][0x780] ;  /* 0x0001e00000041ab9 */ /* 0x000fe40000000a00 */
[----:B------:R-:W-:-:S06]  /*8190*/  @UP1 UIMAD.WIDE UR4, UR12, 0x4, UR4 ;  /* 0x000000040c0418a5 */ /* 0x000fcc000f8e0204 */
[----:B------:R-:W-:Y:S01]  /*81a0*/  MOV R4, UR4 ;  /* 0x0000000400047c02 */ /* 0x000fe20008000f00 */
[----:B------:R-:W-:-:S05]  /*81b0*/  IMAD.U32 R5, RZ, RZ, UR5 ;  /* 0x00000005ff057e24 */ /* 0x000fca000f8e00ff */
[----:B------:R1:W5:Y:S01]  /*81c0*/  @P1 LDG.E R0, desc[UR38][R4.64] ;  /* 0x0000002604001981 */ /* 0x000362000c1e1900 */
[----:B------:R-:W-:Y:S01]  /*81d0*/  PLOP3.LUT P2, PT, PT, PT, UP0, 0x80, 0x0 ;  /* 0x000000000000781c */ /* 0x000fe20003f4f008 */
[----:B------:R-:W3:Y:S02]  /*81e0*/  S2UR UR13, SR_CTAID.Y ;  /* 0x00000000000d79c3 */ /* 0x000ee40000002600 */
[----:B---3--:R-:W-:-:S10]  /*81f0*/  USHF.R.S32.HI UR7, URZ, 0x1f, UR13 ;  /* 0x0000001f3f077899 */ /* 0x008fd4000801140d */
[----:B--2---:R-:W-:-:S13]  /*8200*/  @P2 R2UR UR4, R6 ;  /* 0x00000000060422ca */ /* 0x004fda00000e0000 */
[----:B------:R-:W-:-:S04]  /*8210*/  @UP0 ULEA UR4, UR12, UR4, 0x7 ;  /* 0x000000040c040291 */ /* 0x000fc8000f8e383f */
[----:B------:R-:W-:-:S04]  /*8220*/  @UP0 USHF.R.S32.HI UR5, URZ, 0x1f, UR4 ;  /* 0x0000001f3f050899 */ /* 0x000fc80008011404 */
[----:B------:R-:W-:-:S04]  /*8230*/  @UP0 ULEA.HI UR5, UR5, UR4, URZ, 0x7 ;  /* 0x0000000405050291 */ /* 0x000fc8000f8f383f */
[----:B------:R-:W-:-:S04]  /*8240*/  @UP0 USHF.L.U32 UR5, UR5, 0x6, URZ ;  /* 0x0000000605050899 */ /* 0x000fc8000800063f */
[----:B------:R-:W-:Y:S01]  /*8250*/  @UP0 ULOP3.LUT UR6, UR5, 0xffffe000, URZ, 0xc0, !UPT ;  /* 0xffffe00005060892 */ /* 0x000fe2000f8ec03f */
[----:B-1----:R-:W-:Y:S11]  /*8260*/  @P1 BRA `(.L_x_533) ;  /* 0x0000000000101947 */ /* 0x002ff60003800000 */
[----:B------:R-:W-:Y:S05]  /*8270*/  @!P0 BRA `(.L_x_533) ;  /* 0x00000000000c8947 */ /* 0x000fea0003800000 */
[----:B------:R-:W2:Y:S04]  /*8280*/  LDG.E R5, desc[UR38][R2.64] ;  /* 0x0000002602057981 */ /* 0x000ea8000c1e1900 */
[----:B-----5:R-:W2:Y:S02]  /*8290*/  LDG.E R0, desc[UR38][R2.64+0x4] ;  /* 0x0000042602007981 */ /* 0x020ea4000c1e1900 */
[----:B--2---:R-:W-:-:S07]  /*82a0*/  IMAD.IADD R0, R0, 0x1, -R5 ;  /* 0x0000000100007824 */ /* 0x004fce00078e0a05 */
.L_x_533:
[----:B-----5:R-:W-:Y:S01]  /*82b0*/  ISETP.GE.AND P0, PT, R0, 0x1, PT ;  /* 0x000000010000780c */ /* 0x020fe20003f06270 */
[----:B------:R-:W-:Y:S01]  /*82c0*/  @UP0 USHF.R.S32.HI UR8, URZ, 0x1f, UR6 ;  /* 0x0000001f3f080899 */ /* 0x000fe20008011406 */
[----:B------:R-:W-:Y:S01]  /*82d0*/  UMOV UR4, URZ ;  /* 0x0000003f00047c82 */ /* 0x000fe20008000000 */
[----:B------:R-:W-:Y:S01]  /*82e0*/  UMOV UR5, URZ ;  /* 0x0000003f00057c82 */ /* 0x000fe20008000000 */
[----:B------:R-:W-:-:S04]  /*82f0*/  @UP0 UMOV UR4, UR6 ;  /* 0x0000000600040c82 */ /* 0x000fc80008000000 */
[----:B------:R-:W-:-:S05]  /*8300*/  @UP0 UMOV UR5, UR8 ;  /* 0x0000000800050c82 */ /* 0x000fca0008000000 */
[----:B------:R-:W-:Y:S05]  /*8310*/  @!P0 BRA `(.L_x_474) ;  /* 0x0000002800348947 */ /* 0x000fea0003800000 */
[----:B------:R-:W-:Y:S01]  /*8320*/  ULDC.64 UR8, c[0x0][0x2d8] ;  /* 0x0000b60000087ab9 */ /* 0x000fe20000000a00 */
[C---:B------:R-:W-:Y:S01]  /*8330*/  VIADD R2, R0.reuse, 0x7f ;  /* 0x0000007f00027836 */ /* 0x040fe20000000000 */
[----:B------:R-:W-:Y:S01]  /*8340*/  UIMAD UR7, UR7, UR8, URZ ;  /* 0x00000008070772a4 */ /* 0x000fe2000f8e023f */
[----:B------:R-:W-:Y:S01]  /*8350*/  ISETP.GE.AND P1, PT, R0, 0x81, PT ;  /* 0x000000810000780c */ /* 0x000fe20003f26270 */
[----:B------:R-:W-:Y:S02]  /*8360*/  USHF.R.S32.HI UR6, URZ, 0x1f, UR12 ;  /* 0x0000001f3f067899 */ /* 0x000fe4000801140c */
[----:B------:R-:W-:Y:S01]  /*8370*/  UIMAD.WIDE.U32 UR10, UR13, UR8, URZ ;  /* 0x000000080d0a72a5 */ /* 0x000fe2000f8e003f */
[----:B------:R-:W-:Y:S01]  /*8380*/  SHF.R.S32.HI R3, RZ, 0x1f, R2 ;  /* 0x0000001fff037819 */ /* 0x000fe20000011402 */
[----:B------:R-:W-:Y:S02]  /*8390*/  UIMAD UR7, UR13, UR9, UR7 ;  /* 0x000000090d0772a4 */ /* 0x000fe4000f8e0207 */
[----:B------:R-:W-:Y:S01]  /*83a0*/  UIADD3 UR8, UP1, UR4, UR10, URZ ;  /* 0x0000000a04087290 */ /* 0x000fe2000ff3e03f */
[----:B------:R-:W-:Y:S01]  /*83b0*/  LEA.HI R3, R3, R2, RZ, 0x7 ;  /* 0x0000000203037211 */ /* 0x000fe200078f38ff */
[----:B------:R-:W-:-:S02]  /*83c0*/  UIADD3 UR7, UR11, UR7, URZ ;  /* 0x000000070b077290 */ /* 0x000fc4000fffe03f */
[----:B------:R-:W-:Y:S01]  /*83d0*/  USEL UR6, UR6, URZ, !UP0 ;  /* 0x0000003f06067287 */ /* 0x000fe2000c000000 */
[----:B------:R-:W-:Y:S01]  /*83e0*/  SHF.R.S32.HI R3, RZ, 0x7, R3 ;  /* 0x00000007ff037819 */ /* 0x000fe20000011403 */
[----:B------:R-:W-:Y:S01]  /*83f0*/  ULDC.64 UR14, c[0x0][0x2e0] ;  /* 0x0000b800000e7ab9 */ /* 0x000fe20000000a00 */
[----:B------:R-:W-:Y:S02]  /*8400*/  USEL UR13, UR12, URZ, !UP0 ;  /* 0x0000003f0c0d7287 */ /* 0x000fe4000c000000 */
[----:B------:R-:W-:Y:S01]  /*8410*/  UIADD3.X UR9, UR5, UR7, URZ, UP1, !UPT ;  /* 0x0000000705097290 */ /* 0x000fe20008ffe43f */
[----:B------:R-:W-:Y:S01]  /*8420*/  VIMNMX R3, R3, 0x1, !PT ;  /* 0x0000000103037848 */ /* 0x000fe20007fe0100 */
[----:B------:R-:W-:Y:S02]  /*8430*/  UIMAD UR6, UR6, UR14, URZ ;  /* 0x0000000e060672a4 */ /* 0x000fe4000f8e023f */
[----:B------:R-:W-:Y:S01]  /*8440*/  UIMAD.WIDE.U32 UR8, UR13, UR14, UR8 ;  /* 0x0000000e0d0872a5 */ /* 0x000fe2000f8e0008 */
[----:B------:R-:W-:Y:S01]  /*8450*/  LOP3.LUT R2, R3, 0x1, RZ, 0xc0, !PT ;  /* 0x0000000103027812 */ /* 0x000fe200078ec0ff */
[----:B------:R-:W-:Y:S01]  /*8460*/  UIMAD UR12, UR13, UR15, UR6 ;  /* 0x0000000f0d0c72a4 */ /* 0x000fe2000f8e0206 */
[----:B------:R-:W-:-:S03]  /*8470*/  ELECT P0, URZ, PT ;  /* 0x00000000003f782f */ /* 0x000fc60003800000 */
[----:B------:R-:W-:Y:S01]  /*8480*/  UIADD3 UR19, UR9, UR12, URZ ;  /* 0x0000000c09137290 */ /* 0x000fe2000fffe03f */
[----:B------:R-:W-:Y:S01]  /*8490*/  UMOV UR6, URZ ;  /* 0x0000003f00067c82 */ /* 0x000fe20008000000 */
[----:B------:R-:W-:Y:S10]  /*84a0*/  @!P1 BRA `(.L_x_534) ;  /* 0x0000000400889947 */ /* 0x000ff40003800000 */
[----:B------:R-:W-:Y:S01]  /*84b0*/  UMOV UR6, UR10 ;  /* 0x0000000a00067c82 */ /* 0x000fe20008000000 */
[----:B------:R-:W-:Y:S01]  /*84c0*/  ULDC.64 UR10, c[0x0][0x2c0] ;  /* 0x0000b000000a7ab9 */ /* 0x000fe20000000a00 */
[----:B------:R-:W-:Y:S01]  /*84d0*/  UIMAD.WIDE.U32 UR6, UR13, UR14, UR6 ;  /* 0x0000000e0d0672a5 */ /* 0x000fe2000f8e0006 */
[----:B------:R-:W-:Y:S01]  /*84e0*/  IADD3 R0, R3, -R2, RZ ;  /* 0x8000000203007210 */ /* 0x000fe20007ffe0ff */
[----:B------:R-:W-:Y:S02]  /*84f0*/  ULDC.64 UR20, c[0x0][0x2c0] ;  /* 0x0000b00000147ab9 */ /* 0x000fe40000000a00 */
[----:B------:R-:W-:-:S04]  /*8500*/  UIADD3 UR15, UP0, UR4, UR6, URZ ;  /* 0x00000006040f7290 */ /* 0x000fc8000ff1e03f */
[----:B------:R-:W-:Y:S02]  /*8510*/  UIADD3.X UR4, UR5, UR12, UR7, UP0, !UPT ;  /* 0x0000000c05047290 */ /* 0x000fe400087fe407 */
[----:B------:R-:W-:Y:S01]  /*8520*/  ULEA UR14, UP0, UR15, UR10, 0x2 ;  /* 0x0000000a0f0e7291 */ /* 0x000fe2000f80103f */
[----:B------:R-:W-:-:S03]  /*8530*/  UMOV UR5, URZ ;  /* 0x0000003f00057c82 */ /* 0x000fc60008000000 */
[----:B------:R-:W-:Y:S02]  /*8540*/  ULEA.HI.X UR15, UR15, UR11, UR4, 0x2, UP0 ;  /* 0x0000000b0f0f7291 */ /* 0x000fe400080f1404 */
[----:B------:R-:W-:Y:S02]  /*8550*/  UIADD3 UR10, UP0, UR14, 0x4000, URZ ;  /* 0x000040000e0a7890 */ /* 0x000fe4000ff1e03f */
[----:B------:R-:W-:Y:S02]  /*8560*/  UIADD3 UR12, UP1, UR14, 0x8000, URZ ;  /* 0x000080000e0c7890 */ /* 0x000fe4000ff3e03f */
[----:B------:R-:W-:Y:S02]  /*8570*/  UIADD3 UR14, UP2, UR14, 0xc000, URZ ;  /* 0x0000c0000e0e7890 */ /* 0x000fe4000ff5e03f */
[----:B------:R-:W-:Y:S02]  /*8580*/  UIADD3.X UR11, URZ, UR15, URZ, UP0, !UPT ;  /* 0x0000000f3f0b7290 */ /* 0x000fe400087fe43f */
[----:B------:R-:W-:-:S02]  /*8590*/  UIADD3.X UR13, URZ, UR15, URZ, UP1, !UPT ;  /* 0x0000000f3f0d7290 */ /* 0x000fc40008ffe43f */
[----:B------:R-:W-:Y:S01]  /*85a0*/  UIADD3.X UR15, URZ, UR15, URZ, UP2, !UPT ;  /* 0x0000000f3f0f7290 */ /* 0x000fe200097fe43f */
[----:B------:R-:W-:-:S11]  /*85b0*/  UMOV UR4, URZ ;  /* 0x0000003f00047c82 */ /* 0x000fd60008000000 */
.L_x_547:
        /* <DEDUP_REMOVED lines=21> */
.L_x_536:
[----:B------:R-:W-:Y:S05]  /*8710*/  BSYNC B0 ;  /* 0x0000000000007941 */ /* 0x000fea0003800000 */
.L_x_535:
        /* <DEDUP_REMOVED lines=13> */
.L_x_538:
[----:B------:R-:W-:Y:S05]  /*87f0*/  BSYNC B0 ;  /* 0x0000000000007941 */ /* 0x000fea0003800000 */
.L_x_537:
[----:B------:R-:W-:Y:S06]  /*8800*/  BAR.ARV 0xa, 0xa0 ;  /* 0x0282800000007b1d */ /* 0x000fec0000002000 */
[----:B------:R-:W-:Y:S04]  /*8810*/  BSSY B0, `(.L_x_539) ;  /* 0x0000003000007945 */ /* 0x000fe80003800000 */
[----:B------:R-:W-:Y:S05]  /*8820*/  @!P0 BRA `(.L_x_540) ;  /* 0x0000000000048947 */ /* 0x000fea0003800000 */
[----:B------:R-:W-:-:S04]  /*8830*/  DEPBAR.LE SB0, 0x0 ;  /* 0x000080000000791a */ /* 0x000fc80000000000 */
.L_x_540:
[----:B------:R-:W-:Y:S05]  /*8840*/  BSYNC B0 ;  /* 0x0000000000007941 */ /* 0x000fea0003800000 */
.L_x_539:
        /* <DEDUP_REMOVED lines=13> */
.L_x_542:
[----:B------:R-:W-:Y:S05]  /*8920*/  BSYNC B0 ;  /* 0x0000000000007941 */ /* 0x000fea0003800000 */
.L_x_541:
        /* <DEDUP_REMOVED lines=13> */
.L_x_544:
[----:B------:R-:W-:Y:S05]  /*8a00*/  BSYNC B0 ;  /* 0x0000000000007941 */ /* 0x000fea0003800000 */
.L_x_543:
[----:B------:R-:W-:Y:S01]  /*8a10*/  VIADD R0, R0, 0xfffffffe ;  /* 0xfffffffe00007836 */ /* 0x000fe20000000000 */
[----:B------:R-:W-:Y:S06]  /*8a20*/  BAR.ARV 0xa, 0xa0 ;  /* 0x0282800000007b1d */ /* 0x000fec0000002000 */
[----:B------:R-:W-:Y:S01]  /*8a30*/  BSSY B0, `(.L_x_545) ;  /* 0x0000004000007945 */ /* 0x000fe20003800000 */
[----:B------:R-:W-:-:S03]  /*8a40*/  ISETP.NE.AND P1, PT, R0, RZ, PT ;  /* 0x000000ff0000720c */ /* 0x000fc60003f25270 */
[----:B------:R-:W-:Y:S10]  /*8a50*/  @!P0 BRA `(.L_x_546) ;  /* 0x0000000000048947 */ /* 0x000ff40003800000 */
[----:B------:R-:W-:-:S04]  /*8a60*/  DEPBAR.LE SB0, 0x0 ;  /* 0x000080000000791a */ /* 0x000fc80000000000 */
.L_x_546:
[----:B------:R-:W-:Y:S05]  /*8a70*/  BSYNC B0 ;  /* 0x0000000000007941 */ /* 0x000fea0003800000 */
.L_x_545:
[----:B------:R-:W-:Y:S06]  /*8a80*/  BAR.ARV 0xb, 0xa0 ;  /* 0x02c2800000007b1d */ /* 0x000fec0000002000 */
[----:B------:R-:W-:Y:S02]  /*8a90*/  UIADD3 UR5, UR5, 0x2, URZ ;  /* 0x0000000205057890 */ /* 0x000fe4000fffe03f */
[----:B------:R-:W-:Y:S01]  /*8aa0*/  UIADD3 UR4, UR4, 0x1, URZ ;  /* 0x0000000104047890 */ /* 0x000fe2000fffe03f */
[----:B------:R-:W-:Y:S11]  /*8ab0*/  @P1 BRA `(.L_x_547) ;  /* 0xfffffff800c01947 */ /* 0x000ff6000383ffff */
[----:B------:R-:W-:-:S12]  /*8ac0*/  USHF.L.U32 UR6, UR5, 0xd, URZ ;  /* 0x0000000d05067899 */ /* 0x000fd8000800063f */
.L_x_534:
        /* <DEDUP_REMOVED lines=10> */
[----:B------:R-:W-:Y:S01]  /*8b70*/  ULEA UR4, UP0, UR11, UR4, 0x2 ;  /* 0x000000040b047291 */ /* 0x000fe2000f80103f */
[----:B------:R-:W-:-:S03]  /*8b80*/  UMOV UR13, 0x14f00000 ;  /* 0x14f00000000d7882 */ /* 0x000fc60000000000 */
[----:B------:R-:W-:-:S03]  /*8b90*/  ULEA.HI.X UR5, UR11, UR5, UR12, 0x2, UP0 ;  /* 0x000000050b057291 */ /* 0x000fc600080f140c */
[----:B------:R-:W-:Y:S01]  /*8ba0*/  UMOV UR12, 0x0 ;  /* 0x00000000000c7882 */ /* 0x000fe20000000000 */
[----:B-1----:R-:W-:-:S03]  /*8bb0*/  ULEA UR7, UR10, UR7, 0x18 ;  /* 0x000000070a077291 */ /* 0x002fc6000f8ec03f */
[----:B------:R-:W-:Y:S01]  /*8bc0*/  UMOV UR10, 0x400 ;  /* 0x00000400000a7882 */ /* 0x000fe20000000000 */
[----:B------:R-:W-:-:S09]  /*8bd0*/  UIADD3 UR7, UR7, 0x8000, URZ ;  /* 0x0000800007077890 */ /* 0x000fd2000fffe03f */
[----:B------:R1:W-:Y:S02]  /*8be0*/  UBLKRED.G.S.ADD.F32.RN [UR4], [UR7], UR10, desc[UR12] ;  /* 0x00000c04070073bb */ /* 0x0003e400080a140a */
[----:B-1----:R0:W-:Y:S02]  /*8bf0*/  UTMACMDFLUSH ;  /* 0x00000000000079b7 */ /* 0x0021e40000000000 */
.L_x_549:
[----:B------:R-:W-:Y:S05]  /*8c00*/  BSYNC B0 ;  /* 0x0000000000007941 */ /* 0x000fea0003800000 */
.L_x_548:
[----:B------:R-:W-:Y:S06]  /*8c10*/  BAR.SYNC.DEFER_BLOCKING 0xe, 0xa0 ;  /* 0x0382800000007b1d */ /* 0x000fec0000010000 */
[----:B------:R-:W-:Y:S04]  /*8c20*/  BSSY B0, `(.L_x_550) ;  /* 0x0000012000007945 */ /* 0x000fe80003800000 */
[----:B------:R-:W-:Y:S05]  /*8c30*/  @!P0 BRA `(.L_x_551) ;  /* 0x0000000000408947 */ /* 0x000fea0003800000 */
[----:B------:R-:W1:Y:S01]  /*8c40*/  S2UR UR7, SR_CgaCtaId ;  /* 0x00000000000779c3 */ /* 0x000e620000008800 */
[----:B------:R-:W-:Y:S01]  /*8c50*/  UIADD3 UR4, UR6, 0x1000, URZ ;  /* 0x0000100006047890 */ /* 0x000fe2000fffe03f */
[----:B------:R-:W-:Y:S01]  /*8c60*/  UMOV UR5, 0x400 ;  /* 0x0000040000057882 */ /* 0x000fe20000000000 */
[----:B------:R-:W-:Y:S02]  /*8c70*/  ULDC.64 UR10, c[0x0][0x2c0] ;  /* 0x0000b000000a7ab9 */ /* 0x000fe40000000a00 */
[----:B------:R-:W-:Y:S01]  /*8c80*/  UIADD3 UR12, UP0, UR4, UR8, URZ ;  /* 0x00000008040c7290 */ /* 0x000fe2000ff1e03f */
[----:B------:R-:W-:Y:S01]  /*8c90*/  UMOV UR13, 0x14f00000 ;  /* 0x14f00000000d7882 */ /* 0x000fe20000000000 */
[----:B-1----:R-:W-:Y:S02]  /*8ca0*/  ULEA UR7, UR7, UR5, 0x18 ;  /* 0x0000000507077291 */ /* 0x002fe4000f8ec03f */
[----:B------:R-:W-:Y:S02]  /*8cb0*/  ULEA.HI.X.SX32 UR5, UR4, UR19, 0x1, UP0 ;  /* 0x0000001304057291 */ /* 0x000fe400080f0e3f */
[----:B------:R-:W-:-:S02]  /*8cc0*/  ULEA UR4, UP0, UR12, UR10, 0x2 ;  /* 0x0000000a0c047291 */ /* 0x000fc4000f80103f */
[----:B------:R-:W-:Y:S02]  /*8cd0*/  UIADD3 UR7, UR7, 0xc000, URZ ;  /* 0x0000c00007077890 */ /* 0x000fe4000fffe03f */
[----:B------:R-:W-:Y:S01]  /*8ce0*/  ULEA.HI.X UR5, UR12, UR11, UR5, 0x2, UP0 ;  /* 0x0000000b0c057291 */ /* 0x000fe200080f1405 */
[----:B------:R-:W-:Y:S02]  /*8cf0*/  UMOV UR10, 0x400 ;  /* 0x00000400000a7882 */ /* 0x000fe40000000000 */
[----:B------:R-:W-:-:S06]  /*8d00*/  UMOV UR12, 0x0 ;  /* 0x00000000000c7882 */ /* 0x000fcc0000000000 */
[----:B------:R1:W-:Y:S01]  /*8d10*/  UBLKRED.G.S.ADD.F32.RN [UR4], [UR7], UR10, desc[UR12] ;  /* 0x00000c04070073bb */ /* 0x0003e200080a140a */
[----:B------:R0:W-:Y:S01]  /*8d20*/  UTMACMDFLUSH ;  /* 0x00000000000079b7 */ /* 0x0001e20000000000 */
[----:B-1----:R-:W-:-:S04]  /*8d30*/  DEPBAR.LE SB0, 0x1 ;  /* 0x000080400000791a */ /* 0x002fc80000000000 */
.L_x_551:
[----:B------:R-:W-:Y:S05]  /*8d40*/  BSYNC B0 ;  /* 0x0000000000007941 */ /* 0x000fea0003800000 */
.L_x_550:
[----:B------:R-:W-:Y:S06]  /*8d50*/  BAR.ARV 0xa, 0xa0 ;  /* 0x0282800000007b1d */ /* 0x000fec0000002000 */
[----:B------:R-:W-:Y:S04]  /*8d60*/  BSSY B0, `(.L_x_552) ;  /* 0x0000003000007945 */ /* 0x000fe80003800000 */
[----:B------:R-:W-:Y:S05]  /*8d70*/  @!P0 BRA `(.L_x_553) ;  /* 0x0000000000048947 */ /* 0x000fea0003800000 */
[----:B------:R-:W-:-:S04]  /*8d80*/  DEPBAR.LE SB0, 0x0 ;  /* 0x000080000000791a */ /* 0x000fc80000000000 */
.L_x_553:
[----:B------:R-:W-:Y:S05]  /*8d90*/  BSYNC B0 ;  /* 0x0000000000007941 */ /* 0x000fea0003800000 */
.L_x_552:
[----:B------:R-:W-:Y:S06]  /*8da0*/  BAR.ARV 0xb, 0xa0 ;  /* 0x02c2800000007b1d */ /* 0x000fec0000002000 */
[----:B------:R-:W-:Y:S05]  /*8db0*/  BRA `(.L_x_474) ;  /* 0x0000001c008c7947 */ /* 0x000fea0003800000 */
.L_x_529:
[----:B------:R-:W-:Y:S01]  /*8dc0*/  ULDC.64 UR4, c[0x0][0x8d8] ;  /* 0x0002360000047ab9 */ /* 0x000fe20000000a00 */
[----:B------:R-:W1:Y:S01]  /*8dd0*/  S2R R7, SR_CTAID.Z ;  /* 0x0000000000077919 */ /* 0x000e620000002700 */
[----:B------:R-:W-:Y:S01]  /*8de0*/  ISETP.NE.U32.AND P0, PT, RZ, UR4, PT ;  /* 0x00000004ff007c0c */ /* 0x000fe2000bf05070 */
[----:B------:R-:W2:Y:S03]  /*8df0*/  S2UR UR20, SR_CTAID.Y ;  /* 0x00000000001479c3 */ /* 0x000ea60000002600 */
[----:B------:R-:W-:-:S13]  /*8e00*/  ISETP.NE.AND.EX P0, PT, RZ, UR5, PT, P0 ;  /* 0x00000005ff007c0c */ /* 0x000fda000bf05300 */
[----:B------:R-:W-:Y:S05]  /*8e10*/  @!P0 BRA `(.L_x_554) ;  /* 0x0000000000108947 */ /* 0x000fea0003800000 */
[----:B------:R-:W1:Y:S02]  /*8e20*/  LDC.64 R2, c[0x0][0x8d8] ;  /* 0x00023600ff027b82 */ /* 0x000e640000000a00 */
[----:B-1----:R-:W-:-:S05]  /*8e30*/  IMAD.WIDE R2, R7, 0x4, R2 ;  /* 0x0000000407027825 */ /* 0x002fca00078e0202 */
[----:B------:R1:W5:Y:S01]  /*8e40*/  LDG.E R5, desc[UR38][R2.64] ;  /* 0x0000002602057981 */ /* 0x000362000c1e1900 */
[----:B------:R-:W-:Y:S05]  /*8e50*/  BRA `(.L_x_555) ;  /* 0x00000000002c7947 */ /* 0x000fea0003800000 */
.L_x_554:
[----:B------:R-:W-:Y:S02]  /*8e60*/  ULDC.64 UR4, c[0x0][0x8d0] ;  /* 0x0002340000047ab9 */ /* 0x000fe40000000a00 */
[----:B------:R-:W-:-:S04]  /*8e70*/  ISETP.NE.U32.AND P0, PT, RZ, UR4, PT ;  /* 0x00000004ff007c0c */ /* 0x000fc8000bf05070 */
[----:B------:R-:W-:-:S13]  /*8e80*/  ISETP.NE.AND.EX P0, PT, RZ, UR5, PT, P0 ;  /* 0x00000005ff007c0c */ /* 0x000fda000bf05300 */
[----:B------:R-:W-:Y:S05]  /*8e90*/  @!P0 BRA `(.L_x_556) ;  /* 0x0000000000188947 */ /* 0x000fea0003800000 */
[----:B------:R-:W1:Y:S02]  /*8ea0*/  LDC.64 R2, c[0x0][0x8d0] ;  /* 0x00023400ff027b82 */ /* 0x000e640000000a00 */
[----:B-1----:R-:W-:-:S05]  /*8eb0*/  IMAD.WIDE R2, R7, 0x4, R2 ;  /* 0x0000000407027825 */ /* 0x002fca00078e0202 */
[----:B------:R-:W3:Y:S04]  /*8ec0*/  LDG.E R5, desc[UR38][R2.64] ;  /* 0x0000002602057981 */ /* 0x000ee8000c1e1900 */
[----:B------:R-:W3:Y:S02]  /*8ed0*/  LDG.E R0, desc[UR38][R2.64+0x4] ;  /* 0x0000042602007981 */ /* 0x000ee4000c1e1900 */
[----:B---3--:R-:W-:Y:S01]  /*8ee0*/  IMAD.IADD R5, R0, 0x1, -R5 ;  /* 0x0000000100057824 */ /* 0x008fe200078e0a05 */
[----:B------:R-:W-:Y:S06]  /*8ef0*/  BRA `(.L_x_555) ;  /* 0x0000000000047947 */ /* 0x000fec0003800000 */
.L_x_556:
[----:B------:R-:W3:Y:S02]  /*8f00*/  LDC R5, c[0x0][0x8bc] ;  /* 0x00022f00ff057b82 */ /* 0x000ee40000000800 */
.L_x_555:
[----:B------:R-:W4:Y:S01]  /*8f10*/  S2R R14, SR_CTAID.X ;  /* 0x00000000000e7919 */ /* 0x000f220000002500 */
[----:B------:R-:W-:Y:S02]  /*8f20*/  IMAD.MOV.U32 R0, RZ, RZ, 0x1 ;  /* 0x00000001ff007424 */ /* 0x000fe400078e00ff */
[----:B------:R-:W-:Y:S01]  /*8f30*/  IMAD.MOV.U32 R9, RZ, RZ, RZ ;  /* 0x000000ffff097224 */ /* 0x000fe200078e00ff */
[----:B----4-:R-:W-:-:S04]  /*8f40*/  SHF.L.U32 R14, R14, 0x7, RZ ;  /* 0x000000070e0e7819 */ /* 0x010fc800000006ff */
[----:B---3-5:R-:W-:-:S04]  /*8f50*/  ISETP.GE.AND P0, PT, R14, R5, PT ;  /* 0x000000050e00720c */ /* 0x028fc80003f06270 */
[----:B-1----:R-:W-:-:S04]  /*8f60*/  SEL R8, R7, 0xffffffff, !P0 ;  /* 0xffffffff07087807 */ /* 0x002fc80004000000 */
[----:B------:R-:W-:-:S13]  /*8f70*/  ISETP.GE.AND P0, PT, R8, RZ, PT ;  /* 0x000000ff0800720c */ /* 0x000fda0003f06270 */
[----:B------:R-:W-:Y:S05]  /*8f80*/  @!P0 BRA `(.L_x_557) ;  /* 0x0000001800848947 */ /* 0x000fea0003800000 */
[----:B------:R-:W1:Y:S08]  /*8f90*/  LDC.64 R10, c[0x0][0x770] ;  /* 0x0001dc00ff0a7b82 */ /* 0x000e700000000a00 */
[----:B------:R-:W3:Y:S08]  /*8fa0*/  LDC.64 R6, c[0x0][0x770] ;  /* 0x0001dc00ff067b82 */ /* 0x000ef00000000a00 */
[----:B------:R-:W4:Y:S01]  /*8fb0*/  LDC.64 R4, c[0x0][0x778] ;  /* 0x0001de00ff047b82 */ /* 0x000f220000000a00 */
[----:B-1----:R-:W-:-:S07]  /*8fc0*/  ISETP.NE.U32.AND P1, PT, R10, RZ, PT ;  /* 0x000000ff0a00720c */ /* 0x002fce0003f25070 */
[----:B------:R-:W1:Y:S01]  /*8fd0*/  LDC.64 R2, c[0x0][0x780] ;  /* 0x0001e000ff027b82 */ /* 0x000e620000000a00 */
[----:B------:R-:W-:Y:S01]  /*8fe0*/  ISETP.NE.AND.EX P1, PT, R11, RZ, PT, P1 ;  /* 0x000000ff0b00720c */ /* 0x000fe20003f25310 */
[----:B---3--:R-:W-:Y:S01]  /*8ff0*/  IMAD.WIDE R6, R8, 0x4, R6 ;  /* 0x0000000408067825 */ /* 0x008fe200078e0206 */
[----:B----4-:R-:W-:-:S11]  /*9000*/  ISETP.NE.U32.AND P0, PT, R4, RZ, PT ;  /* 0x000000ff0400720c */ /* 0x010fd60003f05070 */
[----:B------:R-:W3:Y:S01]  /*9010*/  @P1 LDG.E R9, desc[UR38][R6.64] ;  /* 0x0000002606091981 */ /* 0x000ee2000c1e1900 */
[----:B------:R-:W-:-:S03]  /*9020*/  ISETP.NE.AND.EX P0, PT, R5, RZ, PT, P0 ;  /* 0x000000ff0500720c */ /* 0x000fc60003f05300 */
[----:B------:R-:W4:Y:S01]  /*9030*/  @P1 LDG.E R15, desc[UR38][R6.64] ;  /* 0x00000026060f1981 */ /* 0x000f22000c1e1900 */
[----:B-1----:R-:W-:-:S04]  /*9040*/  ISETP.NE.U32.AND P2, PT, R2, RZ, PT ;  /* 0x000000ff0200720c */ /* 0x002fc80003f45070 */
[----:B------:R-:W-:-:S05]  /*9050*/  ISETP.NE.AND.EX P2, PT, R3, RZ, PT, P2 ;  /* 0x000000ff0300720c */ /* 0x000fca0003f45320 */
[----:B------:R-:W1:Y:S08]  /*9060*/  @P0 LDC.64 R2, c[0x0][0x778] ;  /* 0x0001de00ff020b82 */ /* 0x000e700000000a00 */
[----:B------:R-:W2:Y:S01]  /*9070*/  @P2 LDC.64 R12, c[0x0][0x780] ;  /* 0x0001e000ff0c2b82 */ /* 0x000ea20000000a00 */
[----:B------:R-:W-:Y:S01]  /*9080*/  MOV R5, RZ ;  /* 0x000000ff00057202 */ /* 0x000fe20000000f00 */
[----:B------:R-:W-:Y:S01]  /*9090*/  ULDC UR4, c[0x0][0x280] ;  /* 0x0000a00000047ab9 */ /* 0x000fe20000000800 */
[----:B-1----:R-:W-:-:S05]  /*90a0*/  @P0 IMAD.WIDE R2, R8, 0x4, R2 ;  /* 0x0000000408020825 */ /* 0x002fca00078e0202 */
[----:B------:R2:W5:Y:S01]  /*90b0*/  @P0 LDG.E R5, desc[UR38][R2.64] ;  /* 0x0000002602050981 */ /* 0x000562000c1e1900 */
[----:B------:R-:W-:Y:S02]  /*90c0*/  IMAD.U32 R4, RZ, RZ, UR4 ;  /* 0x00000004ff047e24 */ /* 0x000fe4000f8e00ff */
[----:B--2---:R-:W-:Y:S01]  /*90d0*/  @P2 IMAD.WIDE R2, R8, 0x4, R12 ;  /* 0x0000000408022825 */ /* 0x004fe200078e020c */
[----:B------:R-:W-:-:S04]  /*90e0*/  VOTEU.ANY UP0, P1 ;  /* 0x00000000003f7886 */ /* 0x000fc80000800100 */
[----:B------:R1:W5:Y:S02]  /*90f0*/  @P2 LDG.E R4, desc[UR38][R2.64] ;  /* 0x0000002602042981 */ /* 0x000364000c1e1900 */
[----:B-1----:R-:W-:Y:S01]  /*9100*/  CS2R R2, SRZ ;  /* 0x0000000000027805 */ /* 0x002fe2000001ff00 */
[----:B---3--:R-:W-:-:S05]  /*9110*/  @P1 IMAD R9, R8, 0x80, R9 ;  /* 0x0000008008091824 */ /* 0x008fca00078e0209 */
[----:B------:R-:W-:-:S04]  /*9120*/  @P1 SHF.R.S32.HI R12, RZ, 0x1f, R9 ;  /* 0x0000001fff0c1819 */ /* 0x000fc80000011409 */
[----:B------:R-:W-:-:S04]  /*9130*/  @P1 LEA.HI R12, R12, R9, RZ, 0x7 ;  /* 0x000000090c0c1211 */ /* 0x000fc800078f38ff */
[----:B------:R-:W-:Y:S02]  /*9140*/  @P1 LOP3.LUT R12, R12, 0xffffff80, RZ, 0xc0, !PT ;  /* 0xffffff800c0c1812 */ /* 0x000fe400078ec0ff */
[----:B----4-:R-:W-:Y:S02]  /*9150*/  @P1 R2UR UR4, R15 ;  /* 0x000000000f0412ca */ /* 0x010fe400000e0000 */
[----:B------:R-:W-:Y:S02]  /*9160*/  @P1 SHF.R.S32.HI R9, RZ, 0x1f, R12 ;  /* 0x0000001fff091819 */ /* 0x000fe4000001140c */
[----:B------:R-:W-:-:S03]  /*9170*/  @P1 MOV R2, R12 ;  /* 0x0000000c00021202 */ /* 0x000fc60000000f00 */
[----:B------:R-:W-:Y:S01]  /*9180*/  @P1 IMAD.MOV.U32 R3, RZ, RZ, R9 ;  /* 0x000000ffff031224 */ /* 0x000fe200078e0009 */
[----:B------:R-:W-:Y:S07]  /*9190*/  @P2 BRA `(.L_x_558) ;  /* 0x0000000000102947 */ /* 0x000fee0003800000 */
[----:B------:R-:W-:Y:S05]  /*91a0*/  @!P1 BRA `(.L_x_558) ;  /* 0x00000000000c9947 */ /* 0x000fea0003800000 */
[----:B------:R-:W2:Y:S04]  /*91b0*/  LDG.E R9, desc[UR38][R6.64] ;  /* 0x0000002606097981 */ /* 0x000ea8000c1e1900 */
[----:B-----5:R-:W2:Y:S02]  /*91c0*/  LDG.E R4, desc[UR38][R6.64+0x4] ;  /* 0x0000042606047981 */ /* 0x020ea4000c1e1900 */
[----:B--2---:R-:W-:-:S07]  /*91d0*/  IMAD.IADD R4, R4, 0x1, -R9 ;  /* 0x0000000104047824 */ /* 0x004fce00078e0a09 */
.L_x_558:
[----:B-----5:R-:W-:Y:S01]  /*91e0*/  ISETP.GE.AND P1, PT, R4, 0x1, PT ;  /* 0x000000010400780c */ /* 0x020fe20003f26270 */
[----:B------:R-:W-:Y:S01]  /*91f0*/  UMOV UR27, URZ ;  /* 0x0000003f001b7c82 */ /* 0x000fe20008000000 */
[----:B------:R-:W-:Y:S01]  /*9200*/  @UP0 UMOV UR27, UR4 ;  /* 0x00000004001b0c82 */ /* 0x000fe20008000000 */
[----:B------:R-:W-:-:S10]  /*9210*/  MOV R9, RZ ;  /* 0x000000ff00097202 */ /* 0x000fd40000000f00 */
[----:B------:R-:W-:Y:S05]  /*9220*/  @!P1 BRA `(.L_x_557) ;  /* 0x0000001400dc9947 */ /* 0x000fea0003800000 */
[----:B------:R-:W1:Y:S01]  /*9230*/  S2R R9, SR_CTAID.Y ;  /* 0x0000000000097919 */ /* 0x000e620000002600 */
[----:B------:R-:W2:Y:S01]  /*9240*/  LDC.64 R12, c[0x0][0x718] ;  /* 0x0001c600ff0c7b82 */ /* 0x000ea20000000a00 */
[----:B------:R-:W-:Y:S01]  /*9250*/  ISETP.NE.U32.AND P1, PT, R10, RZ, PT ;  /* 0x000000ff0a00720c */ /* 0x000fe20003f25070 */
[----:B------:R-:W-:Y:S01]  /*9260*/  IMAD.MOV.U32 R7, RZ, RZ, R3 ;  /* 0x000000ffff077224 */ /* 0x000fe200078e0003 */
[----:B------:R-:W-:Y:S01]  /*9270*/  R2UR UR13, R8 ;  /* 0x00000000080d72ca */ /* 0x000fe200000e0000 */
[----:B------:R-:W-:Y:S01]  /*9280*/  ULDC UR4, c[0x0][0x2e8] ;  /* 0x0000ba0000047ab9 */ /* 0x000fe20000000800 */
[----:B------:R-:W-:Y:S01]  /*9290*/  ISETP.NE.AND.EX P1, PT, R11, RZ, PT, P1 ;  /* 0x000000ff0b00720c */ /* 0x000fe20003f25310 */
[----:B------:R-:W-:Y:S01]  /*92a0*/  VOTEU.ANY UP1, P0 ;  /* 0x00000000003f7886 */ /* 0x000fe20000020100 */
[----:B------:R-:W-:Y:S01]  /*92b0*/  SHF.R.S32.HI R8, RZ, 0x1f, R8 ;  /* 0x0000001fff087819 */ /* 0x000fe20000011408 */
[----:B------:R-:W3:Y:S01]  /*92c0*/  LDC.64 R10, c[0x0][0x720] ;  /* 0x0001c800ff0a7b82 */ /* 0x000ee20000000a00 */
[----:B------:R-:W-:-:S02]  /*92d0*/  R2UR UR11, R14 ;  /* 0x000000000e0b72ca */ /* 0x000fc400000e0000 */
[----:B------:R-:W-:Y:S02]  /*92e0*/  ELECT P0, URZ, PT ;  /* 0x00000000003f782f */ /* 0x000fe40003800000 */
[----:B------:R-:W-:Y:S01]  /*92f0*/  SEL R8, R8, RZ, !P1 ;  /* 0x000000ff08087207 */ /* 0x000fe20004800000 */
[----:B------:R-:W-:Y:S01]  /*9300*/  UMOV UR12, UR20 ;  /* 0x00000014000c7c82 */ /* 0x000fe20008000000 */
[----:B------:R-:W-:Y:S01]  /*9310*/  R2UR UR8, R5 ;  /* 0x00000000050872ca */ /* 0x000fe200000e0000 */
[----:B------:R-:W-:Y:S02]  /*9320*/  BSSY B0, `(.L_x_557) ;  /* 0x0000167000007945 */ /* 0x000fe40003800000 */
[----:B------:R-:W-:Y:S01]  /*9330*/  VOTEU.ANY UP0, P1 ;  /* 0x00000000003f7886 */ /* 0x000fe20000800100 */
[----:B------:R-:W-:Y:S02]  /*9340*/  USEL UR21, UR13, URZ, !UP0 ;  /* 0x0000003f0d157287 */ /* 0x000fe4000c000000 */
[----:B------:R-:W-:-:S02]  /*9350*/  UISETP.NE.AND UP0, UPT, UR4, 0x1, UPT ;  /* 0x000000010400788c */ /* 0x000fc4000bf05270 */
[----:B------:R-:W-:-:S05]  /*9360*/  USEL UR13, UR13, URZ, !UP1 ;  /* 0x0000003f0d0d7287 */ /* 0x000fca000c800000 */
[----:B------:R-:W-:Y:S01]  /*9370*/  UIADD3 UR11, UR11, UR8, URZ ;  /* 0x000000080b0b7290 */ /* 0x000fe2000fffe03f */
[----:B-1----:R-:W-:-:S03]  /*9380*/  SHF.R.S32.HI R9, RZ, 0x1f, R9 ;  /* 0x0000001fff097819 */ /* 0x002fc60000011409 */
[----:B------:R-:W-:Y:S01]  /*9390*/  @UP0 ULDC UR6, c[0x0][0x2ec] ;  /* 0x0000bb0000060ab9 */ /* 0x000fe20000000800 */
[----:B------:R-:W-:Y:S01]  /*93a0*/  @UP0 ULDC UR8, c[0x0][0x2f0] ;  /* 0x0000bc0000080ab9 */ /* 0x000fe20000000800 */
[----:B------:R-:W-:Y:S01]  /*93b0*/  UIMAD.WIDE.U32 UR6, UR20, UR6, URZ ;  /* 0x00000006140672a5 */ /* 0x000fe2000f8e003f */
[----:B--2---:R-:W-:-:S03]  /*93c0*/  IMAD R6, R9, R12, RZ ;  /* 0x0000000c09067224 */ /* 0x004fc600078e02ff */
[----:B------:R-:W-:Y:S01]  /*93d0*/  @UP0 USHF.R.U32.HI UR12, URZ, UR8, UR7 ;  /* 0x000000083f0c0299 */ /* 0x000fe20008011607 */
[----:B------:R-:W-:Y:S02]  /*93e0*/  IMAD R13, R13, UR20, R6 ;  /* 0x000000140d0d7c24 */ /* 0x000fe4000f8e0206 */
[----:B------:R-:W-:-:S04]  /*93f0*/  IMAD.MOV.U32 R6, RZ, RZ, R2 ;  /* 0x000000ffff067224 */ /* 0x000fc800078e0002 */
[----:B------:R-:W-:-:S04]  /*9400*/  IMAD.WIDE.U32 R2, R12, UR20, R6 ;  /* 0x000000140c027c25 */ /* 0x000fc8000f8e0006 */
[----:B---3--:R-:W-:Y:S01]  /*9410*/  IMAD R12, R8, R10, RZ ;  /* 0x0000000a080c7224 */ /* 0x008fe200078e02ff */
[----:B------:R-:W-:-:S03]  /*9420*/  IADD3 R3, R3, R13, RZ ;  /* 0x0000000d03037210 */ /* 0x000fc60007ffe0ff */
[----:B------:R-:W-:Y:S02]  /*9430*/  IMAD R15, R11, UR21, R12 ;  /* 0x000000150b0f7c24 */ /* 0x000fe4000f8e020c */
[----:B------:R-:W1:Y:S01]  /*9440*/  LDC.64 R12, c[0x0][0x700] ;  /* 0x0001c000ff0c7b82 */ /* 0x000e620000000a00 */
[----:B------:R-:W-:-:S04]  /*9450*/  IMAD.WIDE.U32 R2, R10, UR21, R2 ;  /* 0x000000150a027c25 */ /* 0x000fc8000f8e0002 */
[----:B------:R-:W-:-:S03]  /*9460*/  IMAD.IADD R3, R3, 0x1, R15 ;  /* 0x0000000103037824 */ /* 0x000fc600078e020f */
[----:B------:R-:W2:Y:S01]  /*9470*/  LDC.64 R10, c[0x0][0x730] ;  /* 0x0001cc00ff0a7b82 */ /* 0x000ea20000000a00 */
[----:B-1----:R-:W-:-:S04]  /*9480*/  LEA R12, P1, R2, R12, 0x2 ;  /* 0x0000000c020c7211 */ /* 0x002fc800078210ff */
[----:B------:R-:W-:Y:S02]  /*9490*/  LEA.HI.X R13, R2, R13, R3, 0x2, P1 ;  /* 0x0000000d020d7211 */ /* 0x000fe400008f1403 */
[----:B------:R-:W-:Y:S01]  /*94a0*/  R2UR UR4, R12 ;  /* 0x000000000c0472ca */ /* 0x000fe200000e0000 */
[----:B--2---:R-:W-:Y:S01]  /*94b0*/  IMAD R2, R9, R10, RZ ;  /* 0x0000000a09027224 */ /* 0x004fe200078e02ff */
[----:B------:R-:W-:Y:S01]  /*94c0*/  R2UR UR5, R13 ;  /* 0x000000000d0572ca */ /* 0x000fe200000e0000 */
[----:B------:R-:W-:Y:S01]  /*94d0*/  IMAD.WIDE.U32 R6, R10, UR20, R6 ;  /* 0x000000140a067c25 */ /* 0x000fe2000f8e0006 */
[----:B------:R-:W-:-:S03]  /*94e0*/  MOV R9, RZ ;  /* 0x000000ff00097202 */ /* 0x000fc60000000f00 */
[----:B------:R-:W-:Y:S02]  /*94f0*/  IMAD R11, R11, UR20, R2 ;  /* 0x000000140b0b7c24 */ /* 0x000fe4000f8e0202 */
[----:B------:R-:W1:Y:S02]  /*9500*/  LDC.64 R2, c[0x0][0x738] ;  /* 0x0001ce00ff027b82 */ /* 0x000e640000000a00 */
[----:B------:R-:W-:Y:S02]  /*9510*/  IMAD.IADD R7, R7, 0x1, R11 ;  /* 0x0000000107077824 */ /* 0x000fe400078e020b */
[----:B-1----:R-:W-:Y:S02]  /*9520*/  IMAD R8, R8, R2, RZ ;  /* 0x0000000208087224 */ /* 0x002fe400078e02ff */
[----:B------:R-:W-:-:S04]  /*9530*/  IMAD.WIDE.U32 R6, R2, UR21, R6 ;  /* 0x0000001502067c25 */ /* 0x000fc8000f8e0006 */
[----:B------:R-:W-:Y:S01]  /*9540*/  IMAD R11, R3, UR21, R8 ;  /* 0x00000015030b7c24 */ /* 0x000fe2000f8e0208 */
[----:B------:R-:W-:Y:S06]  /*9550*/  @!P0 BRA `(.L_x_559) ;  /* 0x00000014000c8947 */ /* 0x000fec0003800000 */
[----:B------:R-:W1:Y:S01]  /*9560*/  S2R R3, SR_CgaCtaId ;  /* 0x0000000000037919 */ /* 0x000e620000008800 */
[----:B------:R-:W-:Y:S01]  /*9570*/  MOV R12, 0x400 ;  /* 0x00000400000c7802 */ /* 0x000fe20000000f00 */
[----:B------:R-:W2:Y:S03]  /*9580*/  S2R R16, SR_TID.X ;  /* 0x0000000000107919 */ /* 0x000ea60000002100 */
[----:B-1----:R-:W-:Y:S01]  /*9590*/  LEA R12, R3, R12, 0x18 ;  /* 0x0000000c030c7211 */ /* 0x002fe200078ec0ff */
[----:B------:R-:W-:Y:S01]  /*95a0*/  IMAD.MOV.U32 R3, RZ, RZ, 0x1 ;  /* 0x00000001ff037424 */ /* 0x000fe200078e00ff */
[----:B--2---:R-:W-:-:S04]  /*95b0*/  LOP3.LUT R16, R16, 0x7f, RZ, 0xc0, !PT ;  /* 0x0000007f10107812 */ /* 0x004fc800078ec0ff */
[----:B------:R-:W-:Y:S02]  /*95c0*/  SHF.L.U32 R3, R3, 0x1f, RZ ;  /* 0x0000001f03037819 */ /* 0x000fe400000006ff */
[----:B------:R-:W-:Y:S02]  /*95d0*/  ISETP.NE.AND P0, PT, R16, RZ, PT ;  /* 0x000000ff1000720c */ /* 0x000fe40003f05270 */
[----:B------:R-:W1:Y:S02]  /*95e0*/  SYNCS.PHASECHK.TRANS64.TRYWAIT P1, [R12+URZ+0x30c20], R3 ;  /* 0x030c20030c0075a7 */ /* 0x000e64000802017f */
[----:B-1----:R-:W-:Y:S09]  /*95f0*/  @!P1 BRA `(.L_x_560) ;  /* 0x0000001400dc9947 */ /* 0x002ff20003800000 */
.L_x_588:
[----:B------:R-:W-:Y:S01]  /*9600*/  IMAD.IADD R11, R7, 0x1, R11 ;  /* 0x00000001070b7824 */ /* 0x000fe200078e020b */
[----:B------:R-:W-:Y:S01]  /*9610*/  MOV R10, 0x1 ;  /* 0x00000001000a7802 */ /* 0x000fe20000000f00 */
[----:B------:R-:W-:Y:S06]  /*9620*/  @P0 BRA `(.L_x_561) ;  /* 0x0000000000180947 */ /* 0x000fec0003800000 */
[----:B------:R-:W2:Y:S01]  /*9630*/  S2R R0, SR_TID.X ;  /* 0x0000000000007919 */ /* 0x000ea20000002100 */
[----:B-1----:R-:W-:-:S04]  /*9640*/  IMAD.MOV.U32 R3, RZ, RZ, 0x4200 ;  /* 0x00004200ff037424 */ /* 0x002fc800078e00ff */
[----:B------:R3:W-:Y:S01]  /*9650*/  SYNCS.ARRIVE.TRANS64 RZ, [R12+URZ+0x30c10], R3 ;  /* 0x030c10030cff79a7 */ /* 0x0007e2000800003f */
[----:B--2---:R-:W-:-:S13]  /*9660*/  LOP3.LUT P1, RZ, R0, 0x1f, RZ, 0xc0, !PT ;  /* 0x0000001f00ff7812 */ /* 0x004fda000782c0ff */
[----:B---3--:R-:W-:Y:S05]  /*9670*/  @!P1 BRA `(.L_x_561) ;  /* 0x0000000000049947 */ /* 0x008fea0003800000 */
[----:B------:R-:W-:Y:S01]  /*9680*/  BPT.TRAP 0x1 ;  /* 0x000000040000795c */ /* 0x000fe20000300000 */
.L_x_561:
[----:B-1----:R-:W1:Y:S01]  /*9690*/  LDC.64 R2, c[0x0][0x198] ;  /* 0x00006600ff027b82 */ /* 0x002e620000000a00 */
[----:B------:R-:W-:Y:S01]  /*96a0*/  R2UR UR8, R12 ;  /* 0x000000000c0872ca */ /* 0x000fe200000e0000 */
[----:B------:R-:W-:Y:S01]  /*96b0*/  UMOV UR14, 0x0 ;  /* 0x00000000000e7882 */ /* 0x000fe20000000000 */
[----:B------:R-:W-:Y:S01]  /*96c0*/  UMOV UR15, 0x14f00000 ;  /* 0x14f00000000f7882 */ /* 0x000fe20000000000 */
[----:B------:R-:W-:Y:S01]  /*96d0*/  UMOV UR26, URZ ;  /* 0x0000003f001a7c82 */ /* 0x000fe20008000000 */
[----:B------:R-:W-:Y:S01]  /*96e0*/  UMOV UR28, UR20 ;  /* 0x00000014001c7c82 */ /* 0x000fe20008000000 */
[----:B------:R-:W-:Y:S01]  /*96f0*/  UMOV UR29, UR21 ;  /* 0x00000015001d7c82 */ /* 0x000fe20008000000 */
[----:B------:R-:W-:Y:S01]  /*9700*/  IMAD.MOV.U32 R5, RZ, RZ, 0x8000 ;  /* 0x00008000ff057424 */ /* 0x000fe200078e00ff */
[----:B------:R-:W-:Y:S01]  /*9710*/  UMOV UR22, 0x20 ;  /* 0x0000002000167882 */ /* 0x000fe20000000000 */
[----:B------:R-:W-:Y:S01]  /*9720*/  UMOV UR16, 0x0 ;  /* 0x0000000000107882 */ /* 0x000fe20000000000 */
[----:B------:R-:W-:Y:S01]  /*9730*/  UMOV UR17, 0x10000000 ;  /* 0x1000000000117882 */ /* 0x000fe20000000000 */
[----:B------:R-:W-:Y:S01]  /*9740*/  UMOV UR10, UR26 ;  /* 0x0000001a000a7c82 */ /* 0x000fe20008000000 */
[----:B------:R-:W-:Y:S01]  /*9750*/  UMOV UR35, UR11 ;  /* 0x0000000b00237c82 */ /* 0x000fe20008000000 */
[----:B------:R-:W-:Y:S01]  /*9760*/  UMOV UR36, UR12 ;  /* 0x0000000c00247c82 */ /* 0x000fe20008000000 */
[----:B------:R-:W-:-:S02]  /*9770*/  UIADD3 UR24, UR8, 0x10000, URZ ;  /* 0x0001000008187890 */ /* 0x000fc4000fffe03f */
[----:B------:R-:W-:Y:S02]  /*9780*/  UIADD3 UR25, UR8, 0x30c10, URZ ;  /* 0x00030c1008197890 */ /* 0x000fe4000fffe03f */
[----:B------:R-:W-:Y:S02]  /*9790*/  UIADD3 UR18, UR8, 0x20000, URZ ;  /* 0x0002000008127890 */ /* 0x000fe4000fffe03f */
[----:B------:R-:W-:Y:S02]  /*97a0*/  UIADD3 UR9, UR8, 0x30c00, URZ ;  /* 0x00030c0008097890 */ /* 0x000fe4000fffe03f */
[----:B------:R-:W-:Y:S01]  /*97b0*/  UIADD3 UR32, UR8, 0x4000, URZ ;  /* 0x0000400008207890 */ /* 0x000fe2000fffe03f */
[----:B-1----:R-:W-:Y:S01]  /*97c0*/  IMAD.MOV.U32 R9, RZ, RZ, R2 ;  /* 0x000000ffff097224 */ /* 0x002fe200078e0002 */
[----:B------:R-:W-:Y:S01]  /*97d0*/  MOV R8, R3 ;  /* 0x0000000300087202 */ /* 0x000fe20000000f00 */
[----:B------:R-:W-:Y:S01]  /*97e0*/  UMOV UR19, UR25 ;  /* 0x0000001900137c82 */ /* 0x000fe20008000000 */
[----:B------:R-:W-:Y:S01]  /*97f0*/  UMOV UR37, UR13 ;  /* 0x0000000d00257c82 */ /* 0x000fe20008000000 */
[----:B------:R-:W-:Y:S01]  /*9800*/  UMOV UR34, UR26 ;  /* 0x0000001a00227c82 */ /* 0x000fe20008000000 */
[----:B------:R-:W-:Y:S01]  /*9810*/  IADD3 R0, P1, R9, 0x2f0, RZ ;  /* 0x000002f009007810 */ /* 0x000fe20007f3e0ff */
[----:B------:R-:W-:-:S03]  /*9820*/  UMOV UR33, UR9 ;  /* 0x0000000900217c82 */ /* 0x000fc60008000000 */
[----:B------:R-:W-:Y:S02]  /*9830*/  R2UR UR30, R0 ;  /* 0x00000000001e72ca */ /* 0x000fe400000e0000 */
[----:B------:R-:W-:-:S04]  /*9840*/  IADD3 R0, P2, R9, 0x3f0, RZ ;  /* 0x000003f009007810 */ /* 0x000fc80007f5e0ff */
[----:B------:R-:W-:Y:S01]  /*9850*/  R2UR UR40, R0 ;  /* 0x00000000002872ca */ /* 0x000fe200000e0000 */
[----:B------:R-:W-:Y:S01]  /*9860*/  IMAD.X R0, RZ, RZ, R8, P1 ;  /* 0x000000ffff007224 */ /* 0x000fe200008e0608 */
[----:B------:R-:W-:-:S04]  /*9870*/  IADD3 R2, P1, R9, 0xf0, RZ ;  /* 0x000000f009027810 */ /* 0x000fc80007f3e0ff */
[----:B------:R-:W-:Y:S02]  /*9880*/  IADD3.X R3, RZ, R8, RZ, P1, !PT ;  /* 0x00000008ff037210 */ /* 0x000fe40000ffe4ff */
[----:B------:R-:W-:Y:S01]  /*9890*/  R2UR UR31, R0 ;  /* 0x00000000001f72ca */ /* 0x000fe200000e0000 */
[----:B------:R-:W-:Y:S01]  /*98a0*/  IMAD.X R0, RZ, RZ, R8, P2 ;  /* 0x000000ffff007224 */ /* 0x000fe200010e0608 */
[----:B------:R-:W-:Y:S02]  /*98b0*/  R2UR UR6, R2 ;  /* 0x00000000020672ca */ /* 0x000fe400000e0000 */
[----:B------:R-:W-:Y:S02]  /*98c0*/  R2UR UR7, R3 ;  /* 0x00000000030772ca */ /* 0x000fe400000e0000 */
[----:B------:R-:W-:Y:S02]  /*98d0*/  R2UR UR41, R0 ;  /* 0x00000000002972ca */ /* 0x000fe400000e0000 */
[----:B------:R-:W-:-:S02]  /*98e0*/  ISETP.GE.AND P1, PT, R4, 0x81, PT ;  /* 0x000000810400780c */ /* 0x000fc40003f26270 */
[----:B------:R-:W-:-:S07]  /*98f0*/  MOV R0, RZ ;  /* 0x000000ff00007202 */ /* 0x000fce0000000f00 */
[----:B------:R1:W-:Y:S01]  /*9900*/  UTMALDG.4D [UR24], [UR6], desc[UR14] ;  /* 0x00000e18060075b4 */ /* 0x0003e20008019000 */
[----:B------:R1:W-:Y:S01]  /*9910*/  UBLKCP.S.G [UR18], [UR4], UR22 ;  /* 0x00000012040073ba */ /* 0x0003e20008000216 */
[----:B------:R2:W-:Y:S01]  /*9920*/  SYNCS.ARRIVE.TRANS64 RZ, [R12+URZ+0x30c00], R5 ;  /* 0x030c00050cff79a7 */ /* 0x0005e2000800003f */
[----:B------:R1:W-:Y:S01]  /*9930*/  UTMALDG.4D [UR8], [UR30], desc[UR16] ;  /* 0x000010081e0075b4 */ /* 0x0003e20008019000 */
[----:B--2---:R-:W-:Y:S01]  /*9940*/  IMAD.MOV.U32 R5, RZ, RZ, RZ ;  /* 0x000000ffff057224 */ /* 0x004fe200078e00ff */
[----:B------:R1:W-:Y:S02]  /*9950*/  UTMALDG.4D [UR32], [UR40], desc[UR16] ;  /* 0x00001020280075b4 */ /* 0x0003e40008019000 */
[----:B-1----:R-:W-:Y:S05]  /*9960*/  @!P1 BRA `(.L_x_562) ;  /* 0x0000000c00489947 */ /* 0x002fea0003800000 */
[----:B------:R-:W1:Y:S01]  /*9970*/  S2R R13, SR_TID.X ;  /* 0x00000000000d7919 */ /* 0x000e620000002100 */
[C---:B------:R-:W-:Y:S01]  /*9980*/  VIADD R0, R4.reuse, 0x7f ;  /* 0x0000007f04007836 */ /* 0x040fe20000000000 */
[----:B------:R-:W-:Y:S01]  /*9990*/  ISETP.GE.AND P1, PT, R4, 0x101, PT ;  /* 0x000001010400780c */ /* 0x000fe20003f26270 */
[----:B------:R-:W-:Y:S02]  /*99a0*/  IMAD.MOV.U32 R10, RZ, RZ, 0x1 ;  /* 0x00000001ff0a7424 */ /* 0x000fe400078e00ff */
[----:B------:R-:W-:Y:S01]  /*99b0*/  IMAD.MOV.U32 R19, RZ, RZ, RZ ;  /* 0x000000ffff137224 */ /* 0x000fe200078e00ff */
[----:B------:R-:W-:-:S04]  /*99c0*/  SHF.R.S32.HI R5, RZ, 0x1f, R0 ;  /* 0x0000001fff057819 */ /* 0x000fc80000011400 */
[----:B------:R-:W-:Y:S02]  /*99d0*/  LEA.HI R5, R5, R0, RZ, 0x7 ;  /* 0x0000000005057211 */ /* 0x000fe400078f38ff */
[----:B------:R-:W-:Y:S02]  /*99e0*/  MOV R0, RZ ;  /* 0x000000ff00007202 */ /* 0x000fe40000000f00 */
[----:B------:R-:W-:-:S04]  /*99f0*/  LEA.HI.SX32 R5, R5, 0xffffffff, 0x19 ;  /* 0xffffffff05057811 */ /* 0x000fc800078fcaff */
[----:B------:R-:W-:Y:S01]  /*9a00*/  VIMNMX R17, R5, 0x1, !PT ;  /* 0x0000000105117848 */ /* 0x000fe20007fe0100 */
[----:B------:R-:W-:-:S03]  /*9a10*/  IMAD.MOV.U32 R5, RZ, RZ, RZ ;  /* 0x000000ffff057224 */ /* 0x000fc600078e00ff */
[----:B------:R-:W-:Y:S02]  /*9a20*/  LOP3.LUT R18, R17, 0x1, RZ, 0xc0, !PT ;  /* 0x0000000111127812 */ /* 0x000fe400078ec0ff */
[----:B-1----:R-:W-:Y:S01]  /*9a30*/  LOP3.LUT R20, R13, 0x1f, RZ, 0xc0, !PT ;  /* 0x0000001f0d147812 */ /* 0x002fe200078ec0ff */
[----:B------:R-:W-:Y:S06]  /*9a40*/  @!P1 BRA `(.L_x_563) ;  /* 0x0000000800109947 */ /* 0x000fec0003800000 */
[----:B------:R-:W-:Y:S01]  /*9a50*/  IADD3 R17, R17, -R18, RZ ;  /* 0x8000001211117210 */ /* 0x000fe20007ffe0ff */
[----:B------:R-:W-:Y:S02]  /*9a60*/  IMAD.MOV.U32 R19, RZ, RZ, RZ ;  /* 0x000000ffff137224 */ /* 0x000fe400078e00ff */
[----:B------:R-:W-:-:S07]  /*9a70*/  IMAD.MOV.U32 R10, RZ, RZ, 0x1 ;  /* 0x00000001ff0a7424 */ /* 0x000fce00078e00ff */
.L_x_572:
[----:B------:R-:W-:-:S04]  /*9a80*/  SHF.L.U32 R21, R10, 0x1f, RZ ;  /* 0x0000001f0a157819 */ /* 0x000fc800000006ff */
[----:B-1----:R-:W1:Y:S02]  /*9a90*/  SYNCS.PHASECHK.TRANS64.TRYWAIT P1, [R12+URZ+0x30c40], R21 ;  /* 0x030c40150c0075a7 */ /* 0x002e64000802017f */
[----:B-12--5:R-:W-:Y:S05]  /*9aa0*/  @!P1 BRA `(.L_x_564) ;  /* 0x0000001000c49947 */ /* 0x026fea0003800000 */
.L_x_589:
[----:B------:R-:W-:Y:S05]  /*9ab0*/  @P0 BRA `(.L_x_565) ;  /* 0x0000000000140947 */ /* 0x000fea0003800000 */
[----:B------:R-:W-:Y:S02]  /*9ac0*/  ISETP.NE.AND P1, PT, R20, RZ, PT ;  /* 0x000000ff1400720c */ /* 0x000fe40003f25270 */
[----:B------:R-:W-:-:S04]  /*9ad0*/  MOV R3, 0x4200 ;  /* 0x0000420000037802 */ /* 0x000fc80000000f00 */
[----:B------:R2:W-:Y:S07]  /*9ae0*/  SYNCS.ARRIVE.TRANS64 RZ, [R12+URZ+0x30c30], R3 ;  /* 0x030c30030cff79a7 */ /* 0x0005ee000800003f */
[----:B------:R-:W-:Y:S05]  /*9af0*/  @!P1 BRA `(.L_x_565) ;  /* 0x0000000000049947 */ /* 0x000fea0003800000 */
[----:B------:R-:W-:Y:S01]  /*9b00*/  BPT.TRAP 0x1 ;  /* 0x000000040000795c */ /* 0x000fe20000300000 */
.L_x_565:
[----:B------:R-:W2:Y:S01]  /*9b10*/  LDC.64 R14, c[0x0][0x728] ;  /* 0x0001ca00ff0e7b82 */ /* 0x000ea20000000a00 */
[----:B------:R-:W-:Y:S01]  /*9b20*/  IMAD.SHL.U32 R16, R19, 0x80, RZ ;  /* 0x0000008013107824 */ /* 0x000fe200078e00ff */
[----:B------:R-:W-:Y:S01]  /*9b30*/  R2UR UR6, R12 ;  /* 0x000000000c0672ca */ /* 0x000fe200000e0000 */
[----:B------:R-:W-:Y:S01]  /*9b40*/  UMOV UR22, 0x0 ;  /* 0x0000000000167882 */ /* 0x000fe20000000000 */
[----:B------:R-:W-:Y:S01]  /*9b50*/  UMOV UR23, 0x14f00000 ;  /* 0x14f0000000177882 */ /* 0x000fe20000000000 */
[----:B------:R-:W-:Y:S01]  /*9b60*/  UMOV UR18, URZ ;  /* 0x0000003f00127c82 */ /* 0x000fe20008000000 */
[C---:B------:R-:W-:Y:S01]  /*9b70*/  IADD3 R2, P1, R16.reuse, R6, RZ ;  /* 0x0000000610027210 */ /* 0x040fe20007f3e0ff */
[----:B------:R-:W-:Y:S01]  /*9b80*/  UMOV UR10, 0x20 ;  /* 0x00000020000a7882 */ /* 0x000fe20000000000 */
[----:B------:R-:W3:Y:S01]  /*9b90*/  LDC.64 R4, c[0x0][0x198] ;  /* 0x00006600ff047b82 */ /* 0x000ee20000000a00 */
[----:B------:R-:W-:-:S06]  /*9ba0*/  R2UR UR19, R16 ;  /* 0x00000000101372ca */ /* 0x000fcc00000e0000 */
[----:B------:R-:W-:Y:S02]  /*9bb0*/  UIADD3 UR16, UR6, 0x18000, URZ ;  /* 0x0001800006107890 */ /* 0x000fe4000fffe03f */
[----:B------:R-:W-:Y:S02]  /*9bc0*/  UIADD3 UR17, UR6, 0x30c30, URZ ;  /* 0x00030c3006117890 */ /* 0x000fe4000fffe03f */
[----:B------:R-:W-:-:S03]  /*9bd0*/  UIADD3 UR6, UR6, 0x20400, URZ ;  /* 0x0002040006067890 */ /* 0x000fc6000fffe03f */
[----:B------:R-:W-:Y:S01]  /*9be0*/  UIADD3 UR19, UR19, UR27, URZ ;  /* 0x0000001b13137290 */ /* 0x000fe2000fffe03f */
[----:B--2---:R-:W-:Y:S01]  /*9bf0*/  LEA R3, P2, R2, R14, 0x2 ;  /* 0x0000000e02037211 */ /* 0x004fe200078410ff */
[----:B------:R-:W-:-:S03]  /*9c00*/  UMOV UR7, UR17 ;  /* 0x0000001100077c82 */ /* 0x000fc60008000000 */
[----:B------:R-:W-:Y:S02]  /*9c10*/  R2UR UR8, R3 ;  /* 0x00000000030872ca */ /* 0x000fe400000e0000 */
[----:B------:R-:W-:Y:S01]  /*9c20*/  LEA.HI.X.SX32 R3, R16, R11, 0x1, P1 ;  /* 0x0000000b10037211 */ /* 0x000fe200008f0eff */
[----:B---3--:R-:W-:Y:S01]  /*9c30*/  IMAD.MOV.U32 R9, RZ, RZ, R4 ;  /* 0x000000ffff097224 */ /* 0x008fe200078e0004 */
[----:B------:R-:W-:Y:S02]  /*9c40*/  MOV R8, R5 ;  /* 0x0000000500087202 */ /* 0x000fe40000000f00 */
[----:B------:R-:W-:Y:S02]  /*9c50*/  LEA.HI.X R2, R2, R15, R3, 0x2, P2 ;  /* 0x0000000f02027211 */ /* 0x000fe400010f1403 */
[----:B------:R-:W-:Y:S02]  /*9c60*/  IADD3 R4, P1, R9, 0x1f0, RZ ;  /* 0x000001f009047810 */ /* 0x000fe40007f3e0ff */
[----:B------:R-:W-:-:S02]  /*9c70*/  R2UR UR9, R2 ;  /* 0x00000000020972ca */ /* 0x000fc400000e0000 */
[----:B------:R-:W-:Y:S01]  /*9c80*/  R2UR UR14, R4 ;  /* 0x00000000040e72ca */ /* 0x000fe200000e0000 */
[----:B------:R-:W-:-:S05]  /*9c90*/  IMAD.X R5, RZ, RZ, R8, P1 ;  /* 0x000000ffff057224 */ /* 0x000fca00008e0608 */
[----:B------:R-:W-:-:S13]  /*9ca0*/  R2UR UR15, R5 ;  /* 0x00000000050f72ca */ /* 0x000fda00000e0000 */
[----:B------:R2:W-:Y:S01]  /*9cb0*/  UTMALDG.4D [UR16], [UR14], desc[UR22] ;  /* 0x000016100e0075b4 */ /* 0x0005e20008019000 */
[----:B------:R2:W-:Y:S01]  /*9cc0*/  UBLKCP.S.G [UR6], [UR8], UR10 ;  /* 0x00000006080073ba */ /* 0x0005e2000800020a */
[----:B------:R-:W3:Y:S02]  /*9cd0*/  SYNCS.PHASECHK.TRANS64.TRYWAIT P1, [R12+URZ+0x30c28], R21 ;  /* 0x030c28150c0075a7 */ /* 0x000ee4000802017f */
[----:B--23--:R-:W-:Y:S05]  /*9ce0*/  @!P1 BRA `(.L_x_566) ;  /* 0x0000001000489947 */ /* 0x00cfea0003800000 */
.L_x_590:
[----:B------:R-:W-:Y:S05]  /*9cf0*/  @P0 BRA `(.L_x_567) ;  /* 0x0000000000140947 */ /* 0x000fea0003800000 */
[----:B------:R-:W-:Y:S01]  /*9d00*/  ISETP.NE.AND P1, PT, R20, RZ, PT ;  /* 0x000000ff1400720c */ /* 0x000fe20003f25270 */
[----:B------:R-:W-:-:S04]  /*9d10*/  IMAD.MOV.U32 R2, RZ, RZ, 0x4200 ;  /* 0x00004200ff027424 */ /* 0x000fc800078e00ff */
[----:B------:R3:W-:Y:S08]  /*9d20*/  SYNCS.ARRIVE.TRANS64 RZ, [R12+URZ+0x30c18], R2 ;  /* 0x030c18020cff79a7 */ /* 0x0007f0000800003f */
[----:B------:R-:W-:Y:S05]  /*9d30*/  @!P1 BRA `(.L_x_567) ;  /* 0x0000000000049947 */ /* 0x000fea0003800000 */
[----:B------:R-:W-:Y:S01]  /*9d40*/  BPT.TRAP 0x1 ;  /* 0x000000040000795c */ /* 0x000fe20000300000 */
.L_x_567:
[----:B------:R-:W-:Y:S01]  /*9d50*/  IADD3 R16, R16, 0x80, RZ ;  /* 0x0000008010107810 */ /* 0x000fe20007ffe0ff */
[----:B------:R-:W-:Y:S01]  /*9d60*/  UMOV UR22, 0x0 ;  /* 0x0000000000167882 */ /* 0x000fe20000000000 */
[----:B------:R-:W-:Y:S01]  /*9d70*/  R2UR UR17, R12 ;  /* 0x000000000c1172ca */ /* 0x000fe200000e0000 */
[----:B------:R-:W-:Y:S01]  /*9d80*/  UMOV UR23, 0x14f00000 ;  /* 0x14f0000000177882 */ /* 0x000fe20000000000 */
[----:B---3--:R-:W-:Y:S01]  /*9d90*/  IADD3 R2, P1, R9, 0xf0, RZ ;  /* 0x000000f009027810 */ /* 0x008fe20007f3e0ff */
[C---:B------:R-:W-:Y:S01]  /*9da0*/  VIADD R13, R16.reuse, UR27 ;  /* 0x0000001b100d7c36 */ /* 0x040fe20008000000 */
[----:B------:R-:W-:Y:S01]  /*9db0*/  R2UR UR6, R16 ;  /* 0x00000000100672ca */ /* 0x000fe200000e0000 */
[----:B------:R-:W-:Y:S01]  /*9dc0*/  UMOV UR18, URZ ;  /* 0x0000003f00127c82 */ /* 0x000fe20008000000 */
[----:B------:R-:W-:Y:S01]  /*9dd0*/  R2UR UR14, R2 ;  /* 0x00000000020e72ca */ /* 0x000fe200000e0000 */
[----:B------:R-:W-:Y:S01]  /*9de0*/  IMAD.X R3, RZ, RZ, R8, P1 ;  /* 0x000000ffff037224 */ /* 0x000fe200008e0608 */
[----:B------:R-:W-:Y:S01]  /*9df0*/  R2UR UR19, R13 ;  /* 0x000000000d1372ca */ /* 0x000fe200000e0000 */
[----:B------:R-:W-:-:S03]  /*9e00*/  UMOV UR10, 0x20 ;  /* 0x00000020000a7882 */ /* 0x000fc60000000000 */
        /* <DEDUP_REMOVED lines=10> */
.L_x_591:
[----:B-123--:R-:W-:Y:S01]  /*9eb0*/  SHF.R.S32.HI R21, RZ, 0x1f, R16 ;  /* 0x0000001fff157819 */ /* 0x00efe20000011410 */
[----:B------:R-:W-:Y:S06]  /*9ec0*/  @P0 BRA `(.L_x_569) ;  /* 0x00000000001c0947 */ /* 0x000fec0003800000 */
[----:B------:R1:W-:Y:S02]  /*9ed0*/  STL [R1+0x24], R0 ;  /* 0x0000240001007387 */ /* 0x0003e40000100800 */
[----:B-1----:R-:W-:-:S04]  /*9ee0*/  MOV R0, 0x4200 ;  /* 0x0000420000007802 */ /* 0x002fc80000000f00 */
[----:B------:R1:W-:Y:S02]  /*9ef0*/  SYNCS.ARRIVE.TRANS64 RZ, [R12+URZ+0x30c38], R0 ;  /* 0x030c38000cff79a7 */ /* 0x0003e4000800003f */
[----:B-1----:R1:W5:Y:S01]  /*9f00*/  LDL.LU R0, [R1+0x24] ;  /* 0x0000240001007983 */ /* 0x0023620000300800 */
[----:B------:R-:W-:-:S13]  /*9f10*/  ISETP.NE.AND P1, PT, R20, RZ, PT ;  /* 0x000000ff1400720c */ /* 0x000fda0003f25270 */
[----:B-1----:R-:W-:Y:S05]  /*9f20*/  @!P1 BRA `(.L_x_569) ;  /* 0x0000000000049947 */ /* 0x002fea0003800000 */
[----:B------:R-:W-:Y:S01]  /*9f30*/  BPT.TRAP 0x1 ;  /* 0x000000040000795c */ /* 0x000fe20000300000 */
.L_x_569:
[----:B------:R-:W-:Y:S01]  /*9f40*/  IADD3 R16, P1, R16, R6, RZ ;  /* 0x0000000610107210 */ /* 0x000fe20007f3e0ff */
[----:B------:R-:W-:Y:S01]  /*9f50*/  UMOV UR8, 0x0 ;  /* 0x0000000000087882 */ /* 0x000fe20000000000 */
[----:B------:R-:W-:Y:S01]  /*9f60*/  R2UR UR14, R12 ;  /* 0x000000000c0e72ca */ /* 0x000fe200000e0000 */
[----:B------:R-:W-:Y:S01]  /*9f70*/  UMOV UR9, 0x14f00000 ;  /* 0x14f0000000097882 */ /* 0x000fe20000000000 */
[----:B------:R-:W-:Y:S01]  /*9f80*/  R2UR UR19, R13 ;  /* 0x000000000d1372ca */ /* 0x000fe200000e0000 */
[----:B------:R-:W-:Y:S01]  /*9f90*/  IMAD.X R21, R21, 0x1, R11, P1 ;  /* 0x0000000115157824 */ /* 0x000fe200008e060b */
[----:B------:R-:W-:Y:S01]  /*9fa0*/  LEA R14, P1, R16, R14, 0x2 ;  /* 0x0000000e100e7211 */ /* 0x000fe200078210ff */
[----:B------:R-:W-:Y:S01]  /*9fb0*/  UMOV UR18, URZ ;  /* 0x0000003f00127c82 */ /* 0x000fe20008000000 */
[----:B------:R-:W-:Y:S01]  /*9fc0*/  R2UR UR6, R4 ;  /* 0x00000000040672ca */ /* 0x000fe200000e0000 */
[----:B------:R-:W-:Y:S01]  /*9fd0*/  UMOV UR10, 0x20 ;  /* 0x00000020000a7882 */ /* 0x000fe20000000000 */
[----:B------:R-:W-:-:S02]  /*9fe0*/  LEA.HI.X R21, R16, R15, R21, 0x2, P1 ;  /* 0x0000000f10157211 */ /* 0x000fc400008f1415 */
        /* <DEDUP_REMOVED lines=13> */
.L_x_593:
[----:B------:R-:W-:Y:S05]  /*a0c0*/  @P0 BRA `(.L_x_571) ;  /* 0x0000000000140947 */ /* 0x000fea0003800000 */
[----:B------:R-:W-:Y:S01]  /*a0d0*/  ISETP.NE.AND P1, PT, R20, RZ, PT ;  /* 0x000000ff1400720c */ /* 0x000fe20003f25270 */
[----:B-1----:R-:W-:-:S04]  /*a0e0*/  IMAD.MOV.U32 R5, RZ, RZ, 0x4200 ;  /* 0x00004200ff057424 */ /* 0x002fc800078e00ff */
[----:B------:R2:W-:Y:S08]  /*a0f0*/  SYNCS.ARRIVE.TRANS64 RZ, [R12+URZ+0x30c10], R5 ;  /* 0x030c10050cff79a7 */ /* 0x0005f0000800003f */
[----:B------:R-:W-:Y:S05]  /*a100*/  @!P1 BRA `(.L_x_571) ;  /* 0x0000000000049947 */ /* 0x000fea0003800000 */
[----:B------:R-:W-:Y:S01]  /*a110*/  BPT.TRAP 0x1 ;  /* 0x000000040000795c */ /* 0x000fe20000300000 */
.L_x_571:
        /* <DEDUP_REMOVED lines=16> */
[----:B------:R-:W-:-:S02]  /*a220*/  UIADD3 UR19, UR7, UR27, URZ ;  /* 0x0000001b07137290 */ /* 0x000fc4000fffe03f */
[----:B------:R-:W-:-:S03]  /*a230*/  UIMAD.WIDE UR8, UR7, 0x4, UR4 ;  /* 0x00000004070878a5 */ /* 0x000fc6000f8e0204 */
[----:B------:R-:W-:-:S04]  /*a240*/  UMOV UR15, UR17 ;  /* 0x00000011000f7c82 */ /* 0x000fc80008000000 */
[----:B------:R3:W-:Y:S02]  /*a250*/  UTMALDG.4D [UR16], [UR22], desc[UR24] ;  /* 0x00001810160075b4 */ /* 0x0007e40008019000 */
[----:B------:R3:W-:Y:S02]  /*a260*/  UBLKCP.S.G [UR14], [UR8], UR10 ;  /* 0x0000000e080073ba */ /* 0x0007e4000800020a */
[----:B---3--:R-:W-:Y:S05]  /*a270*/  @P1 BRA `(.L_x_572) ;  /* 0xfffffff800001947 */ /* 0x008fea000383ffff */
[----:B-12---:R-:W-:-:S07]  /*a280*/  IMAD.U32 R5, RZ, RZ, UR7 ;  /* 0x00000007ff057e24 */ /* 0x006fce000f8e00ff */
.L_x_563:
[----:B------:R-:W-:-:S13]  /*a290*/  ISETP.NE.AND P1, PT, R18, RZ, PT ;  /* 0x000000ff1200720c */ /* 0x000fda0003f25270 */
[----:B------:R-:W-:Y:S05]  /*a2a0*/  @!P1 BRA `(.L_x_562) ;  /* 0x0000000000f89947 */ /* 0x000fea0003800000 */
[----:B------:R-:W-:-:S04]  /*a2b0*/  SHF.L.U32 R13, R10, 0x1f, RZ ;  /* 0x0000001f0a0d7819 */ /* 0x000fc800000006ff */
[----:B------:R-:W1:Y:S02]  /*a2c0*/  SYNCS.PHASECHK.TRANS64.TRYWAIT P1, [R12+URZ+0x30c40], R13 ;  /* 0x030c400d0c0075a7 */ /* 0x000e64000802017f */
[----:B-1----:R-:W-:Y:S05]  /*a2d0*/  @!P1 BRA `(.L_x_573) ;  /* 0x0000000c000c9947 */ /* 0x002fea0003800000 */
.L_x_594:
[----:B------:R-:W-:Y:S05]  /*a2e0*/  @P0 BRA `(.L_x_574) ;  /* 0x0000000000140947 */ /* 0x000fea0003800000 */
[----:B------:R-:W-:Y:S02]  /*a2f0*/  ISETP.NE.AND P1, PT, R20, RZ, PT ;  /* 0x000000ff1400720c */ /* 0x000fe40003f25270 */
[----:B------:R-:W-:-:S04]  /*a300*/  MOV R5, 0x4200 ;  /* 0x0000420000057802 */ /* 0x000fc80000000f00 */
[----:B------:R2:W-:Y:S07]  /*a310*/  SYNCS.ARRIVE.TRANS64 RZ, [R12+URZ+0x30c30], R5 ;  /* 0x030c30050cff79a7 */ /* 0x0005ee000800003f */
[----:B------:R-:W-:Y:S05]  /*a320*/  @!P1 BRA `(.L_x_574) ;  /* 0x0000000000049947 */ /* 0x000fea0003800000 */
[----:B------:R-:W-:Y:S01]  /*a330*/  BPT.TRAP 0x1 ;  /* 0x000000040000795c */ /* 0x000fe20000300000 */
.L_x_574:
[----:B--2---:R-:W2:Y:S01]  /*a340*/  LDC.64 R4, c[0x0][0x728] ;  /* 0x0001ca00ff047b82 */ /* 0x004ea20000000a00 */
[----:B------:R-:W-:Y:S01]  /*a350*/  IMAD.SHL.U32 R19, R19, 0x80, RZ ;  /* 0x0000008013137824 */ /* 0x000fe200078e00ff */
[----:B------:R-:W-:Y:S01]  /*a360*/  R2UR UR14, R12 ;  /* 0x000000000c0e72ca */ /* 0x000fe200000e0000 */
[----:B------:R-:W-:Y:S01]  /*a370*/  UMOV UR8, 0x0 ;  /* 0x0000000000087882 */ /* 0x000fe20000000000 */
[----:B------:R-:W-:Y:S01]  /*a380*/  UMOV UR9, 0x14f00000 ;  /* 0x14f0000000097882 */ /* 0x000fe20000000000 */
[----:B------:R-:W-:Y:S01]  /*a390*/  UMOV UR18, URZ ;  /* 0x0000003f00127c82 */ /* 0x000fe20008000000 */
[C---:B-----5:R-:W-:Y:S01]  /*a3a0*/  IADD3 R0, P1, R19.reuse, R6, RZ ;  /* 0x0000000613007210 */ /* 0x060fe20007f3e0ff */
[----:B------:R-:W-:Y:S01]  /*a3b0*/  UMOV UR10, 0x20 ;  /* 0x00000020000a7882 */ /* 0x000fe20000000000 */
[----:B------:R-:W-:-:S07]  /*a3c0*/  R2UR UR19, R19 ;  /* 0x00000000131372ca */ /* 0x000fce00000e0000 */
[----:B------:R-:W-:Y:S02]  /*a3d0*/  UIADD3 UR16, UR14, 0x18000, URZ ;  /* 0x000180000e107890 */ /* 0x000fe4000fffe03f */
[----:B------:R-:W-:Y:S02]  /*a3e0*/  UIADD3 UR17, UR14, 0x30c30, URZ ;  /* 0x00030c300e117890 */ /* 0x000fe4000fffe03f */
[----:B------:R-:W-:Y:S02]  /*a3f0*/  UIADD3 UR14, UR14, 0x20400, URZ ;  /* 0x000204000e0e7890 */ /* 0x000fe4000fffe03f */
[----:B------:R-:W-:Y:S01]  /*a400*/  UIADD3 UR19, UR19, UR27, URZ ;  /* 0x0000001b13137290 */ /* 0x000fe2000fffe03f */
[----:B--2---:R-:W-:Y:S02]  /*a410*/  LEA R4, P2, R0, R4, 0x2 ;  /* 0x0000000400047211 */ /* 0x004fe400078410ff */
[----:B------:R-:W-:Y:S02]  /*a420*/  UMOV UR15, UR17 ;  /* 0x00000011000f7c82 */ /* 0x000fe40008000000 */
[----:B------:R-:W-:-:S02]  /*a430*/  R2UR UR22, R4 ;  /* 0x00000000041672ca */ /* 0x000fc400000e0000 */
        /* <DEDUP_REMOVED lines=9> */
[----:B------:R-:W3:Y:S02]  /*a4d0*/  SYNCS.PHASECHK.TRANS64.TRYWAIT P1, [R12+URZ+0x30c28], R13 ;  /* 0x030c280d0c0075a7 */ /* 0x000ee4000802017f */
[----:B--23--:R-:W-:Y:S05]  /*a4e0*/  @!P1 BRA `(.L_x_575) ;  /* 0x00000008009c9947 */ /* 0x00cfea0003800000 */
.L_x_595:
[----:B------:R-:W-:Y:S05]  /*a4f0*/  @P0 BRA `(.L_x_576) ;  /* 0x0000000000140947 */ /* 0x000fea0003800000 */
[----:B------:R-:W-:Y:S02]  /*a500*/  ISETP.NE.AND P0, PT, R20, RZ, PT ;  /* 0x000000ff1400720c */ /* 0x000fe40003f05270 */
[----:B------:R-:W-:-:S04]  /*a510*/  MOV R5, 0x4200 ;  /* 0x0000420000057802 */ /* 0x000fc80000000f00 */
[----:B------:R3:W-:Y:S07]  /*a520*/  SYNCS.ARRIVE.TRANS64 RZ, [R12+URZ+0x30c18], R5 ;  /* 0x030c18050cff79a7 */ /* 0x0007ee000800003f */
[----:B------:R-:W-:Y:S05]  /*a530*/  @!P0 BRA `(.L_x_576) ;  /* 0x0000000000048947 */ /* 0x000fea0003800000 */
[----:B------:R-:W-:Y:S01]  /*a540*/  BPT.TRAP 0x1 ;  /* 0x000000040000795c */ /* 0x000fe20000300000 */
.L_x_576:
        /* <DEDUP_REMOVED lines=13> */
[----:B---3--:R-:W-:Y:S01]  /*a620*/  IMAD.U32 R5, RZ, RZ, UR6 ;  /* 0x00000006ff057e24 */ /* 0x008fe2000f8e00ff */
[----:B------:R-:W-:Y:S02]  /*a630*/  UIADD3 UR19, UR6, UR27, URZ ;  /* 0x0000001b06137290 */ /* 0x000fe4000fffe03f */
[----:B------:R-:W-:-:S03]  /*a640*/  UIMAD.WIDE UR8, UR6, 0x4, UR4 ;  /* 0x00000004060878a5 */ /* 0x000fc6000f8e0204 */
[----:B------:R-:W-:-:S04]  /*a650*/  UMOV UR15, UR17 ;  /* 0x00000011000f7c82 */ /* 0x000fc80008000000 */
[----:B------:R3:W-:Y:S02]  /*a660*/  UTMALDG.4D [UR16], [UR22], desc[UR24] ;  /* 0x00001810160075b4 */ /* 0x0007e40008019000 */
[----:B------:R3:W-:Y:S02]  /*a670*/  UBLKCP.S.G [UR14], [UR8], UR7 ;  /* 0x0000000e080073ba */ /* 0x0007e40008000207 */
[----:B---3--:R-:W-:Y:S01]  /*a680*/  NOP ;  /* 0x0000000000007918 */ /* 0x008fe20000000000 */
.L_x_562:
[----:B------:R-:W3:Y:S01]  /*a690*/  S2R R2, SR_TID.X ;  /* 0x0000000000027919 */ /* 0x000ee20000002100 */
[----:B-12--5:R-:W-:Y:S02]  /*a6a0*/  LEA R13, R0, R12, 0x3 ;  /* 0x0000000c000d7211 */ /* 0x026fe400078e18ff */
[----:B---3--:R-:W-:Y:S02]  /*a6b0*/  LOP3.LUT R3, R2, 0x7f, RZ, 0xc0, !PT ;  /* 0x0000007f02037812 */ /* 0x008fe400078ec0ff */
[----:B------:R-:W-:Y:S02]  /*a6c0*/  SHF.L.U32 R2, R10, 0x1f, RZ ;  /* 0x0000001f0a027819 */ /* 0x000fe400000006ff */
[----:B------:R-:W-:Y:S02]  /*a6d0*/  ISETP.NE.AND P1, PT, R3, RZ, PT ;  /* 0x000000ff0300720c */ /* 0x000fe40003f25270 */
[----:B------:R-:W1:Y:S02]  /*a6e0*/  SYNCS.PHASECHK.TRANS64.TRYWAIT P0, [R13+URZ+0x30c40], R2 ;  /* 0x030c40020d0075a7 */ /* 0x000e64000800017f */
[----:B-1----:R-:W-:Y:S09]  /*a6f0*/  @!P0 BRA `(.L_x_577) ;  /* 0x00000008002c8947 */ /* 0x002ff20003800000 */
.L_x_596:
[----:B------:R-:W-:Y:S05]  /*a700*/  @P1 BRA `(.L_x_578) ;  /* 0x0000000000181947 */ /* 0x000fea0003800000 */
[----:B------:R-:W2:Y:S01]  /*a710*/  S2R R3, SR_TID.X ;  /* 0x0000000000037919 */ /* 0x000ea20000002100 */
[----:B-1----:R-:W-:-:S04]  /*a720*/  IMAD.MOV.U32 R2, RZ, RZ, 0x4200 ;  /* 0x00004200ff027424 */ /* 0x002fc800078e00ff */
[----:B------:R3:W-:Y:S01]  /*a730*/  SYNCS.ARRIVE.TRANS64 RZ, [R13+URZ+0x30c30], R2 ;  /* 0x030c30020dff79a7 */ /* 0x0007e2000800003f */
[----:B--2---:R-:W-:-:S13]  /*a740*/  LOP3.LUT P0, RZ, R3, 0x1f, RZ, 0xc0, !PT ;  /* 0x0000001f03ff7812 */ /* 0x004fda000780c0ff */
[----:B---3--:R-:W-:Y:S05]  /*a750*/  @!P0 BRA `(.L_x_578) ;  /* 0x0000000000048947 */ /* 0x008fea0003800000 */
[----:B------:R-:W-:Y:S01]  /*a760*/  BPT.TRAP 0x1 ;  /* 0x000000040000795c */ /* 0x000fe20000300000 */
.L_x_578:
[----:B-1----:R-:W1:Y:S01]  /*a770*/  LDC.64 R2, c[0x0][0x728] ;  /* 0x0001ca00ff027b82 */ /* 0x002e620000000a00 */
[C---:B------:R-:W-:Y:S01]  /*a780*/  IADD3 R6, P0, R5.reuse, R6, RZ ;  /* 0x0000000605067210 */ /* 0x040fe20007f1e0ff */
[C---:B------:R-:W-:Y:S01]  /*a790*/  IMAD R4, R0.reuse, 0x4000, R12 ;  /* 0x0000400000047824 */ /* 0x040fe200078e020c */
[----:B------:R-:W-:Y:S01]  /*a7a0*/  LEA R12, R0, R12, 0x9 ;  /* 0x0000000c000c7211 */ /* 0x000fe200078e48ff */
[----:B------:R-:W-:Y:S01]  /*a7b0*/  UMOV UR8, 0x0 ;  /* 0x0000000000087882 */ /* 0x000fe20000000000 */
[C---:B------:R-:W-:Y:S01]  /*a7c0*/  LEA.HI.X.SX32 R11, R5.reuse, R11, 0x1, P0 ;  /* 0x0000000b050b7211 */ /* 0x040fe200000f0eff */
[----:B------:R-:W-:Y:S01]  /*a7d0*/  UMOV UR9, 0x14f00000 ;  /* 0x14f0000000097882 */ /* 0x000fe20000000000 */
[----:B------:R-:W-:Y:S01]  /*a7e0*/  R2UR UR19, R5 ;  /* 0x00000000051372ca */ /* 0x000fe200000e0000 */
[----:B------:R-:W-:Y:S01]  /*a7f0*/  UMOV UR18, URZ ;  /* 0x0000003f00127c82 */ /* 0x000fe20008000000 */
[----:B------:R-:W-:Y:S02]  /*a800*/  R2UR UR17, R13 ;  /* 0x000000000d1172ca */ /* 0x000fe400000e0000 */
[----:B------:R-:W-:-:S02]  /*a810*/  R2UR UR16, R4 ;  /* 0x00000000041072ca */ /* 0x000fc400000e0000 */
[----:B------:R-:W-:-:S07]  /*a820*/  R2UR UR10, R12 ;  /* 0x000000000c0a72ca */ /* 0x000fce00000e0000 */
[----:B------:R-:W-:Y:S02]  /*a830*/  UIADD3 UR19, UR19, UR27, URZ ;  /* 0x0000001b13137290 */ /* 0x000fe4000fffe03f */
[----:B------:R-:W-:Y:S01]  /*a840*/  UIADD3 UR17, UR17, 0x30c30, URZ ;  /* 0x00030c3011117890 */ /* 0x000fe2000fffe03f */
[C---:B-1----:R-:W-:Y:S01]  /*a850*/  LEA R2, P0, R6.reuse, R2, 0x2 ;  /* 0x0000000206027211 */ /* 0x042fe200078010ff */
[----:B------:R-:W-:Y:S02]  /*a860*/  UIADD3 UR16, UR16, 0x18000, URZ ;  /* 0x0001800010107890 */ /* 0x000fe4000fffe03f */
[----:B------:R-:W-:Y:S01]  /*a870*/  UIADD3 UR14, UR10, 0x20400, URZ ;  /* 0x000204000a0e7890 */ /* 0x000fe2000fffe03f */
[----:B------:R-:W-:Y:S02]  /*a880*/  LEA.HI.X R3, R6, R3, R11, 0x2, P0 ;  /* 0x0000000306037211 */ /* 0x000fe400000f140b */
[----:B------:R-:W-:Y:S01]  /*a890*/  UMOV UR15, UR17 ;  /* 0x00000011000f7c82 */ /* 0x000fe20008000000 */
[----:B------:R-:W-:Y:S01]  /*a8a0*/  IADD3 R9, P0, R9, 0x1f0, RZ ;  /* 0x000001f009097810 */ /* 0x000fe20007f1e0ff */
[----:B------:R-:W-:Y:S01]  /*a8b0*/  UMOV UR10, 0x20 ;  /* 0x00000020000a7882 */ /* 0x000fe20000000000 */
[----:B------:R-:W-:-:S02]  /*a8c0*/  R2UR UR22, R2 ;  /* 0x00000000021672ca */ /* 0x000fc400000e0000 */
[----:B------:R-:W-:Y:S01]  /*a8d0*/  R2UR UR6, R9 ;  /* 0x00000000090672ca */ /* 0x000fe200000e0000 */
[----:B------:R-:W-:Y:S01]  /*a8e0*/  IMAD.X R8, RZ, RZ, R8, P0 ;  /* 0x000000ffff087224 */ /* 0x000fe200000e0608 */
[----:B------:R-:W-:Y:S01]  /*a8f0*/  R2UR UR23, R3 ;  /* 0x00000000031772ca */ /* 0x000fe200000e0000 */
[----:B------:R-:W-:-:S03]  /*a900*/  VIADD R9, R0, 0x1 ;  /* 0x0000000100097836 */ /* 0x000fc60000000000 */
[----:B------:R-:W-:Y:S02]  /*a910*/  R2UR UR7, R8 ;  /* 0x00000000080772ca */ /* 0x000fe400000e0000 */
[----:B------:R-:W-:-:S04]  /*a920*/  ISETP.NE.AND P0, PT, R9, 0x2, PT ;  /* 0x000000020900780c */ /* 0x000fc80003f05270 */
[----:B------:R-:W-:Y:S02]  /*a930*/  SEL R3, RZ, 0x1, P0 ;  /* 0x00000001ff037807 */ /* 0x000fe40000000000 */
[----:B------:R-:W-:Y:S02]  /*a940*/  SEL R9, R9, RZ, P0 ;  /* 0x000000ff09097207 */ /* 0x000fe40000000000 */
[----:B------:R-:W-:-:S03]  /*a950*/  LOP3.LUT R0, R10, R3, RZ, 0x3c, !PT ;  /* 0x000000030a007212 */ /* 0x000fc600078e3cff */
[----:B------:R1:W-:Y:S01]  /*a960*/  UTMALDG.4D [UR16], [UR6], desc[UR8] ;  /* 0x00000810060075b4 */ /* 0x0003e20008019000 */
[----:B------:R1:W-:Y:S02]  /*a970*/  UBLKCP.S.G [UR14], [UR22], UR10 ;  /* 0x0000000e160073ba */ /* 0x0003e4000800020a */
[----:B-1----:R-:W-:Y:S01]  /*a980*/  NOP ;  /* 0x0000000000007918 */ /* 0x002fe20000000000 */
.L_x_559:
[----:B------:R-:W-:Y:S05]  /*a990*/  BSYNC B0 ;  /* 0x0000000000007941 */ /* 0x000fea0003800000 */
.L_x_557:
[----:B------:R-:W-:-:S03]  /*a9a0*/  UMOV UR6, 0xffffffff ;  /* 0xffffffff00067882 */ /* 0x000fc60000000000 */
[----:B------:R-:W-:Y:S05]  /*a9b0*/  BRA.DIV UR6, `(.L_x_579) ;  /* 0x0000000606907947 */ /* 0x000fea000b800000 */
[----:B------:R-:W-:-:S13]  /*a9c0*/  ELECT P6, URZ, PT ;  /* 0x00000000003f782f */ /* 0x000fda00038c0000 */
.L_x_599:
[----:B------:R-:W-:Y:S05]  /*a9d0*/  @!P6 BRA `(.L_x_474) ;  /* 0x000000000084e947 */ /* 0x000fea0003800000 */
[----:B------:R-:W3:Y:S02]  /*a9e0*/  LDL.LU R2, [R1] ;  /* 0x0000000001027983 */ /* 0x000ee40000300800 */
[----:B---3--:R-:W-:-:S04]  /*a9f0*/  LOP3.LUT R2, R2, 0x2, RZ, 0xfc, !PT ;  /* 0x0000000202027812 */ /* 0x008fc800078efcff */
[----:B------:R-:W-:-:S13]  /*aa00*/  ISETP.NE.AND P2, PT, R2, 0x3, PT ;  /* 0x000000030200780c */ /* 0x000fda0003f45270 */
[----:B------:R-:W-:Y:S05]  /*aa10*/  @!P2 BRA `(.L_x_580) ;  /* 0x000000000004a947 */ /* 0x000fea0003800000 */
[----:B--2---:R-:W-:Y:S01]  /*aa20*/  BPT.TRAP 0x1 ;  /* 0x000000040000795c */ /* 0x004fe20000300000 */
.L_x_580:
[----:B------:R-:W1:Y:S01]  /*aa30*/  S2R R3, SR_CgaCtaId ;  /* 0x0000000000037919 */ /* 0x000e620000008800 */
[----:B------:R-:W-:Y:S02]  /*aa40*/  MOV R2, 0x400 ;  /* 0x0000040000027802 */ /* 0x000fe40000000f00 */
[----:B------:R-:W-:Y:S02]  /*aa50*/  SHF.L.U32 R4, R0, 0x1f, RZ ;  /* 0x0000001f00047819 */ /* 0x000fe400000006ff */
[----:B-1----:R-:W-:Y:S01]  /*aa60*/  LEA R6, R3, R2, 0x18 ;  /* 0x0000000203067211 */ /* 0x002fe200078ec0ff */
[----:B------:R-:W-:-:S03]  /*aa70*/  VIADD R3, R9, 0x1 ;  /* 0x0000000109037836 */ /* 0x000fc60000000000 */
[----:B------:R-:W-:Y:S02]  /*aa80*/  IADD3 R2, R6, 0x30c20, RZ ;  /* 0x00030c2006027810 */ /* 0x000fe40007ffe0ff */
[----:B------:R-:W-:-:S03]  /*aa90*/  ISETP.NE.AND P1, PT, R3, 0x2, PT ;  /* 0x000000020300780c */ /* 0x000fc60003f25270 */
[----:B------:R-:W-:Y:S01]  /*aaa0*/  IMAD R7, R9, 0x8, R2 ;  /* 0x0000000809077824 */ /* 0x000fe200078e0202 */
[----:B------:R-:W-:Y:S02]  /*aab0*/  SEL R5, RZ, 0x1, P1 ;  /* 0x00000001ff057807 */ /* 0x000fe40000800000 */
[----:B------:R-:W-:Y:S01]  /*aac0*/  SEL R3, R3, RZ, P1 ;  /* 0x000000ff03037207 */ /* 0x000fe20000800000 */
[----:B------:R-:W1:Y:S01]  /*aad0*/  SYNCS.PHASECHK.TRANS64.TRYWAIT P0, [R7+URZ], R4 ;  /* 0x00000004070075a7 */ /* 0x000e62000800017f */
[----:B------:R-:W-:Y:S02]  /*aae0*/  LOP3.LUT R5, R0, R5, RZ, 0x3c, !PT ;  /* 0x0000000500057212 */ /* 0x000fe400078e3cff */
[----:B------:R-:W-:Y:S02]  /*aaf0*/  LEA R11, R3, R2, 0x3 ;  /* 0x00000002030b7211 */ /* 0x000fe400078e18ff */
[----:B------:R-:W-:Y:S01]  /*ab00*/  SHF.L.U32 R2, R5, 0x1f, RZ ;  /* 0x0000001f05027819 */ /* 0x000fe200000006ff */
[----:B-1----:R-:W-:Y:S06]  /*ab10*/  @!P0 BRA `(.L_x_581) ;  /* 0x0000000400588947 */ /* 0x002fec0003800000 */
.L_x_600:
[----:B------:R-:W3:Y:S02]  /*ab20*/  SYNCS.PHASECHK.TRANS64.TRYWAIT P0, [R11+URZ], R2 ;  /* 0x000000020b0075a7 */ /* 0x000ee4000800017f */
[----:B---3--:R-:W-:Y:S05]  /*ab30*/  @!P0 BRA `(.L_x_582) ;  /* 0x0000000400648947 */ /* 0x008fea0003800000 */
.L_x_601:
[----:B------:R-:W-:Y:S05]  /*ab40*/  @!P2 BRA `(.L_x_583) ;  /* 0x000000000004a947 */ /* 0x000fea0003800000 */
[----:B--2---:R-:W-:Y:S01]  /*ab50*/  BPT.TRAP 0x1 ;  /* 0x000000040000795c */ /* 0x004fe20000300000 */
.L_x_583:
[----:B------:R-:W-:-:S04]  /*ab60*/  VIADD R0, R6, 0x30c40 ;  /* 0x00030c4006007836 */ /* 0x000fc80000000000 */
[----:B------:R-:W-:-:S04]  /*ab70*/  IMAD R9, R9, 0x8, R0 ;  /* 0x0000000809097824 */ /* 0x000fc800078e0200 */
[----:B------:R-:W4:Y:S02]  /*ab80*/  SYNCS.PHASECHK.TRANS64.TRYWAIT P0, [R9+URZ], R4 ;  /* 0x00000004090075a7 */ /* 0x000f24000800017f */
[----:B----4-:R-:W-:Y:S05]  /*ab90*/  @!P0 BRA `(.L_x_584) ;  /* 0x0000000400608947 */ /* 0x010fea0003800000 */
.L_x_602:
[----:B------:R-:W-:-:S07]  /*aba0*/  LEA R3, R3, R0, 0x3 ;  /* 0x0000000003037211 */ /* 0x000fce00078e18ff */
.L_x_585:
[----:B------:R1:W1:Y:S02]  /*abb0*/  SYNCS.PHASECHK.TRANS64.TRYWAIT P0, [R3+URZ], R2 ;  /* 0x00000002030075a7 */ /* 0x000264000800017f */
[----:B-1----:R-:W-:Y:S05]  /*abc0*/  @!P0 NANOSLEEP.SYNCS 0x989680 ;  /* 0x009896800000895d */ /* 0x002fea0003900000 */
[----:B------:R-:W1:Y:S02]  /*abd0*/  @!P0 SYNCS.PHASECHK.TRANS64 P0, [R3+URZ], R2 ;  /* 0x00000002030085a7 */ /* 0x000e64000800007f */
[----:B-1----:R-:W-:Y:S05]  /*abe0*/  @!P0 BRA `(.L_x_585) ;  /* 0xfffffffc00f08947 */ /* 0x002fea000383ffff */
.L_x_474:
[----:B--2---:R-:W-:Y:S05]  /*abf0*/  BSYNC B6 ;  /* 0x0000000000067941 */ /* 0x004fea0003800000 */
.L_x_468:
[----:B------:R-:W-:Y:S05]  /*ac00*/  EXIT ;  /* 0x000000000000794d */ /* 0x000fea0003800000 */
.L_x_484:
[----:B------:R-:W-:Y:S01]  /*ac10*/  IMAD.MOV.U32 R12, RZ, RZ, RZ ;  /* 0x000000ffff0c7224 */ /* 0x000fe200078e00ff */
[----:B------:R-:W-:Y:S01]  /*ac20*/  MOV R15, 0xffffffff ;  /* 0xffffffff000f7802 */ /* 0x000fe20000000f00 */
[----:B------:R-:W-:-:S07]  /*ac30*/  IMAD.MOV.U32 R11, RZ, RZ, 0x1f ;  /* 0x0000001fff0b7424 */ /* 0x000fce00078e00ff */
[----:B------:R-:W-:Y:S05]  /*ac40*/  WARPSYNC.COLLECTIVE R15, `(.L_x_586) ;  /* 0x000000000f087348 */ /* 0x000fea0003c00000 */
[----:B------:R1:W2:Y:S02]  /*ac50*/  SHFL.IDX P6, R14, R13, R12, R11 ;  /* 0x0000000c0d0e7389 */ /* 0x0002a400000c000b */
[----:B-12---:R-:W-:Y:S01]  /*ac60*/  ENDCOLLECTIVE ;  /* 0x000000000000791b */ /* 0x006fe20003800000 */
.L_x_586:
[----:B------:R-:W-:Y:S05]  /*ac70*/  BRA `(.L_x_587) ;  /* 0xffffff6400407947 */ /* 0x000fea000383ffff */
.L_x_486:
[----:B--2---:R2:W3:Y:S02]  /*ac80*/  SYNCS.PHASECHK.TRANS64.TRYWAIT P0, [R2+URZ+0x30c00], R9 ;  /* 0x030c0009020075a7 */ /* 0x0044e4000800017f */
[----:B---3--:R-:W-:Y:S05]  /*ac90*/  @!P0 NANOSLEEP.SYNCS 0x989680 ;  /* 0x009896800000895d */ /* 0x008fea0003900000 */
[----:B------:R-:W3:Y:S02]  /*aca0*/  @!P0 SYNCS.PHASECHK.TRANS64 P0, [R2+URZ+0x30c00], R9 ;  /* 0x030c0009020085a7 */ /* 0x000ee4000800007f */
[----:B---3--:R-:W-:Y:S05]  /*acb0*/  @!P0 BRA `(.L_x_486) ;  /* 0xfffffffc00f08947 */ /* 0x008fea000383ffff */
[----:B------:R-:W-:Y:S05]  /*acc0*/  BRA `(.L_x_485) ;  /* 0xffffff6400a47947 */ /* 0x000fea000383ffff */
.L_x_490:
[----:B--2---:R2:W3:Y:S02]  /*acd0*/  SYNCS.PHASECHK.TRANS64.TRYWAIT P1, [R3+URZ+0x30c10], R22 ;  /* 0x030c1016030075a7 */ /* 0x0044e4000802017f */
[----:B---3--:R-:W-:Y:S05]  /*ace0*/  @!P1 NANOSLEEP.SYNCS 0x989680 ;  /* 0x009896800000995d */ /* 0x008fea0003900000 */
[----:B------:R-:W3:Y:S02]  /*acf0*/  @!P1 SYNCS.PHASECHK.TRANS64 P1, [R3+URZ+0x30c10], R22 ;  /* 0x030c1016030095a7 */ /* 0x000ee4000802007f */
[----:B---3--:R-:W-:Y:S05]  /*ad00*/  @!P1 BRA `(.L_x_490) ;  /* 0xfffffffc00f09947 */ /* 0x008fea000383ffff */
[----:B------:R-:W-:Y:S05]  /*ad10*/  BRA `(.L_x_489) ;  /* 0xffffff6c00847947 */ /* 0x000fea000383ffff */
.L_x_494:
[----:B------:R1:W1:Y:S02]  /*ad20*/  SYNCS.PHASECHK.TRANS64.TRYWAIT P1, [R3+URZ+0x30c30], R22 ;  /* 0x030c3016030075a7 */ /* 0x000264000802017f */
[----:B-1----:R-:W-:Y:S05]  /*ad30*/  @!P1 NANOSLEEP.SYNCS 0x989680 ;  /* 0x009896800000995d */ /* 0x002fea0003900000 */
[----:B------:R-:W1:Y:S02]  /*ad40*/  @!P1 SYNCS.PHASECHK.TRANS64 P1, [R3+URZ+0x30c30], R22 ;  /* 0x030c3016030095a7 */ /* 0x000e64000802007f */
[----:B-1----:R-:W-:Y:S05]  /*ad50*/  @!P1 BRA `(.L_x_494) ;  /* 0xfffffffc00f09947 */ /* 0x002fea000383ffff */
[----:B------:R-:W-:Y:S05]  /*ad60*/  BRA `(.L_x_493) ;  /* 0xffffff7000987947 */ /* 0x000fea000383ffff */
.L_x_560:
[----:B-1----:R1:W2:Y:S02]  /*ad70*/  SYNCS.PHASECHK.TRANS64.TRYWAIT P1, [R12+URZ+0x30c20], R3 ;  /* 0x030c20030c0075a7 */ /* 0x0022a4000802017f */
[----:B--2---:R-:W-:Y:S05]  /*ad80*/  @!P1 NANOSLEEP.SYNCS 0x989680 ;  /* 0x009896800000995d */ /* 0x004fea0003900000 */
[----:B------:R-:W2:Y:S02]  /*ad90*/  @!P1 SYNCS.PHASECHK.TRANS64 P1, [R12+URZ+0x30c20], R3 ;  /* 0x030c20030c0095a7 */ /* 0x000ea4000802007f */
[----:B--2---:R-:W-:Y:S05]  /*ada0*/  @!P1 BRA `(.L_x_560) ;  /* 0xfffffffc00f09947 */ /* 0x004fea000383ffff */
[----:B------:R-:W-:Y:S05]  /*adb0*/  BRA `(.L_x_588) ;  /* 0xffffffe800107947 */ /* 0x000fea000383ffff */
.L_x_564:
[----:B-1----:R1:W2:Y:S02]  /*adc0*/  SYNCS.PHASECHK.TRANS64.TRYWAIT P1, [R12+URZ+0x30c40], R21 ;  /* 0x030c40150c0075a7 */ /* 0x0022a4000802017f */
[----:B--2---:R-:W-:Y:S05]  /*add0*/  @!P1 NANOSLEEP.SYNCS 0x989680 ;  /* 0x009896800000995d */ /* 0x004fea0003900000 */
[----:B------:R-:W2:Y:S02]  /*ade0*/  @!P1 SYNCS.PHASECHK.TRANS64 P1, [R12+URZ+0x30c40], R21 ;  /* 0x030c40150c0095a7 */ /* 0x000ea4000802007f */
[----:B--2---:R-:W-:Y:S05]  /*adf0*/  @!P1 BRA `(.L_x_564) ;  /* 0xfffffffc00f09947 */ /* 0x004fea000383ffff */
[----:B------:R-:W-:Y:S05]  /*ae00*/  BRA `(.L_x_589) ;  /* 0xffffffec00287947 */ /* 0x000fea000383ffff */
.L_x_566:
[----:B--2---:R2:W3:Y:S02]  /*ae10*/  SYNCS.PHASECHK.TRANS64.TRYWAIT P1, [R12+URZ+0x30c28], R21 ;  /* 0x030c28150c0075a7 */ /* 0x0044e4000802017f */
[----:B---3--:R-:W-:Y:S05]  /*ae20*/  @!P1 NANOSLEEP.SYNCS 0x989680 ;  /* 0x009896800000995d */ /* 0x008fea0003900000 */
[----:B------:R-:W3:Y:S02]  /*ae30*/  @!P1 SYNCS.PHASECHK.TRANS64 P1, [R12+URZ+0x30c28], R21 ;  /* 0x030c28150c0095a7 */ /* 0x000ee4000802007f */
[----:B---3--:R-:W-:Y:S05]  /*ae40*/  @!P1 BRA `(.L_x_566) ;  /* 0xfffffffc00f09947 */ /* 0x008fea000383ffff */
[----:B------:R-:W-:Y:S05]  /*ae50*/  BRA `(.L_x_590) ;  /* 0xffffffec00a47947 */ /* 0x000fea000383ffff */
.L_x_568:
[----:B---3--:R3:W4:Y:S02]  /*ae60*/  SYNCS.PHASECHK.TRANS64.TRYWAIT P1, [R12+URZ+0x30c48], R21 ;  /* 0x030c48150c0075a7 */ /* 0x008724000802017f */
[----:B----4-:R-:W-:Y:S05]  /*ae70*/  @!P1 NANOSLEEP.SYNCS 0x989680 ;  /* 0x009896800000995d */ /* 0x010fea0003900000 */
[----:B------:R-:W4:Y:S02]  /*ae80*/  @!P1 SYNCS.PHASECHK.TRANS64 P1, [R12+URZ+0x30c48], R21 ;  /* 0x030c48150c0095a7 */ /* 0x000f24000802007f */
[----:B----4-:R-:W-:Y:S05]  /*ae90*/  @!P1 BRA `(.L_x_568) ;  /* 0xfffffffc00f09947 */ /* 0x010fea000383ffff */
[----:B------:R-:W-:Y:S05]  /*aea0*/  BRA `(.L_x_591) ;  /* 0xfffffff000007947 */ /* 0x000fea000383ffff */
.L_x_570:
[----:B------:R-:W-:-:S07]  /*aeb0*/  SHF.L.U32 R5, R10, 0x1f, RZ ;  /* 0x0000001f0a057819 */ /* 0x000fce00000006ff */
.L_x_592:
[----:B-1----:R1:W2:Y:S02]  /*aec0*/  SYNCS.PHASECHK.TRANS64.TRYWAIT P1, [R12+URZ+0x30c20], R5 ;  /* 0x030c20050c0075a7 */ /* 0x0022a4000802017f */
[----:B--2---:R-:W-:Y:S05]  /*aed0*/  @!P1 NANOSLEEP.SYNCS 0x989680 ;  /* 0x009896800000995d */ /* 0x004fea0003900000 */
[----:B------:R-:W2:Y:S02]  /*aee0*/  @!P1 SYNCS.PHASECHK.TRANS64 P1, [R12+URZ+0x30c20], R5 ;  /* 0x030c20050c0095a7 */ /* 0x000ea4000802007f */
[----:B--2---:R-:W-:Y:S05]  /*aef0*/  @!P1 BRA `(.L_x_592) ;  /* 0xfffffffc00f09947 */ /* 0x004fea000383ffff */
[----:B------:R-:W-:Y:S05]  /*af00*/  BRA `(.L_x_593) ;  /* 0xfffffff0006c7947 */ /* 0x000fea000383ffff */
.L_x_573:
[----:B-1----:R1:W2:Y:S02]  /*af10*/  SYNCS.PHASECHK.TRANS64.TRYWAIT P1, [R12+URZ+0x30c40], R13 ;  /* 0x030c400d0c0075a7 */ /* 0x0022a4000802017f */
[----:B--2---:R-:W-:Y:S05]  /*af20*/  @!P1 NANOSLEEP.SYNCS 0x989680 ;  /* 0x009896800000995d */ /* 0x004fea0003900000 */
[----:B------:R-:W2:Y:S02]  /*af30*/  @!P1 SYNCS.PHASECHK.TRANS64 P1, [R12+URZ+0x30c40], R13 ;  /* 0x030c400d0c0095a7 */ /* 0x000ea4000802007f */
[----:B--2---:R-:W-:Y:S05]  /*af40*/  @!P1 BRA `(.L_x_573) ;  /* 0xfffffffc00f09947 */ /* 0x004fea000383ffff */
[----:B------:R-:W-:Y:S05]  /*af50*/  BRA `(.L_x_594) ;  /* 0xfffffff000e07947 */ /* 0x000fea000383ffff */
.L_x_575:
[----:B--2---:R2:W3:Y:S02]  /*af60*/  SYNCS.PHASECHK.TRANS64.TRYWAIT P1, [R12+URZ+0x30c28], R13 ;  /* 0x030c280d0c0075a7 */ /* 0x0044e4000802017f */
[----:B---3--:R-:W-:Y:S05]  /*af70*/  @!P1 NANOSLEEP.SYNCS 0x989680 ;  /* 0x009896800000995d */ /* 0x008fea0003900000 */
[----:B------:R-:W3:Y:S02]  /*af80*/  @!P1 SYNCS.PHASECHK.TRANS64 P1, [R12+URZ+0x30c28], R13 ;  /* 0x030c280d0c0095a7 */ /* 0x000ee4000802007f */
[----:B---3--:R-:W-:Y:S05]  /*af90*/  @!P1 BRA `(.L_x_575) ;  /* 0xfffffffc00f09947 */ /* 0x008fea000383ffff */
[----:B------:R-:W-:Y:S05]  /*afa0*/  BRA `(.L_x_595) ;  /* 0xfffffff400507947 */ /* 0x000fea000383ffff */
.L_x_577:
[----:B-1----:R1:W2:Y:S02]  /*afb0*/  SYNCS.PHASECHK.TRANS64.TRYWAIT P0, [R13+URZ+0x30c40], R2 ;  /* 0x030c40020d0075a7 */ /* 0x0022a4000800017f */
[----:B--2---:R-:W-:Y:S05]  /*afc0*/  @!P0 NANOSLEEP.SYNCS 0x989680 ;  /* 0x009896800000895d */ /* 0x004fea0003900000 */
[----:B------:R-:W2:Y:S02]  /*afd0*/  @!P0 SYNCS.PHASECHK.TRANS64 P0, [R13+URZ+0x30c40], R2 ;  /* 0x030c40020d0085a7 */ /* 0x000ea4000800007f */
[----:B--2---:R-:W-:Y:S05]  /*afe0*/  @!P0 BRA `(.L_x_577) ;  /* 0xfffffffc00f08947 */ /* 0x004fea000383ffff */
[----:B------:R-:W-:Y:S05]  /*aff0*/  BRA `(.L_x_596) ;  /* 0xfffffff400c07947 */ /* 0x000fea000383ffff */
.L_x_579:
[----:B------:R-:W-:Y:S01]  /*b000*/  BSSY B0, `(.L_x_597) ;  /* 0x0000006000007945 */ /* 0x000fe20003800000 */
[----:B------:R-:W-:-:S07]  /*b010*/  IMAD.MOV.U32 R15, RZ, RZ, -0x1 ;  /* 0xffffffffff0f7424 */ /* 0x000fce00078e00ff */
[----:B--2---:R-:W-:Y:S05]  /*b020*/  WARPSYNC.COLLECTIVE R15, `(.L_x_598) ;  /* 0x000000000f0c7348 */ /* 0x004fea0003c00000 */
[----:B------:R-:W-:Y:S02]  /*b030*/  ELECT P6, UR62, PT ;  /* 0x00000000003e782f */ /* 0x000fe400038c0000 */
[----:B------:R-:W-:Y:S01]  /*b040*/  MOV R14, UR62 ;  /* 0x0000003e000e7c02 */ /* 0x000fe20008000f00 */
[----:B--2---:R-:W-:Y:S10]  /*b050*/  ENDCOLLECTIVE ;  /* 0x000000000000791b */ /* 0x004ff40003800000 */
.L_x_598:
[----:B------:R-:W-:Y:S05]  /*b060*/  BSYNC B0 ;  /* 0x0000000000007941 */ /* 0x000fea0003800000 */
.L_x_597:
[----:B------:R-:W-:Y:S05]  /*b070*/  BRA `(.L_x_599) ;  /* 0xfffffff800547947 */ /* 0x000fea000383ffff */
.L_x_581:
[----:B-1----:R1:W3:Y:S02]  /*b080*/  SYNCS.PHASECHK.TRANS64.TRYWAIT P0, [R7+URZ], R4 ;  /* 0x00000004070075a7 */ /* 0x0022e4000800017f */
[----:B---3--:R-:W-:Y:S05]  /*b090*/  @!P0 NANOSLEEP.SYNCS 0x989680 ;  /* 0x009896800000895d */ /* 0x008fea0003900000 */
[----:B------:R-:W3:Y:S02]  /*b0a0*/  @!P0 SYNCS.PHASECHK.TRANS64 P0, [R7+URZ], R4 ;  /* 0x00000004070085a7 */ /* 0x000ee4000800007f */
[----:B---3--:R-:W-:Y:S05]  /*b0b0*/  @!P0 BRA `(.L_x_581) ;  /* 0xfffffffc00f08947 */ /* 0x008fea000383ffff */
[----:B------:R-:W-:Y:S05]  /*b0c0*/  BRA `(.L_x_600) ;  /* 0xfffffff800947947 */ /* 0x000fea000383ffff */
.L_x_582:
[----:B---3--:R3:W4:Y:S02]  /*b0d0*/  SYNCS.PHASECHK.TRANS64.TRYWAIT P0, [R11+URZ], R2 ;  /* 0x000000020b0075a7 */ /* 0x008724000800017f */
[----:B----4-:R-:W-:Y:S05]  /*b0e0*/  @!P0 NANOSLEEP.SYNCS 0x989680 ;  /* 0x009896800000895d */ /* 0x010fea0003900000 */
[----:B------:R-:W4:Y:S02]  /*b0f0*/  @!P0 SYNCS.PHASECHK.TRANS64 P0, [R11+URZ], R2 ;  /* 0x000000020b0085a7 */ /* 0x000f24000800007f */
[----:B----4-:R-:W-:Y:S05]  /*b100*/  @!P0 BRA `(.L_x_582) ;  /* 0xfffffffc00f08947 */ /* 0x010fea000383ffff */
[----:B------:R-:W-:Y:S05]  /*b110*/  BRA `(.L_x_601) ;  /* 0xfffffff800887947 */ /* 0x000fea000383ffff */
.L_x_584:
[----:B----4-:R4:W1:Y:S02]  /*b120*/  SYNCS.PHASECHK.TRANS64.TRYWAIT P0, [R9+URZ], R4 ;  /* 0x00000004090075a7 */ /* 0x010864000800017f */
[----:B-1----:R-:W-:Y:S05]  /*b130*/  @!P0 NANOSLEEP.SYNCS 0x989680 ;  /* 0x009896800000895d */ /* 0x002fea0003900000 */
[----:B------:R-:W1:Y:S02]  /*b140*/  @!P0 SYNCS.PHASECHK.TRANS64 P0, [R9+URZ], R4 ;  /* 0x00000004090085a7 */ /* 0x000e64000800007f */
[----:B-1----:R-:W-:Y:S05]  /*b150*/  @!P0 BRA `(.L_x_584) ;  /* 0xfffffffc00f08947 */ /* 0x002fea000383ffff */
[----:B------:R-:W-:Y:S05]  /*b160*/  BRA `(.L_x_602) ;  /* 0xfffffff8008c7947 */ /* 0x000fea000383ffff */
.L_x_603:
        /* <DEDUP_REMOVED lines=9> */
.L_x_7378:


//--------------------- .text._ZN7cutlass13device_kernelIN5flash11enable_sm90INS1_16FlashAttnBwdSm90INS1_25CollectiveMainloopBwdSm90ILi2ELi2ELi2EN4cute5tupleIJNS5_1CILi1EEES8_S8_EEENS6_IJNS7_ILi128EEESA_NS7_ILi64EEEEEENS_6half_tEfNS_4arch4Sm90ELb0ELb0ELb1ELb1ELb1ELb1ELb0ELb0ELi2ELi1ELi2ELi2ELb0EEENS1_21CollectiveEpilogueBwdISC_SD_SF_Li256ELb1ELb0ELi1EEENS1_19SingleTileSchedulerILb1ELb0ELb0ELi128EEEEEEEEEvNT_6ParamsE --------------------------
	.section	.text._ZN7cutlass13device_kernelIN5flash11enable_sm90INS1_16FlashAttnBwdSm90INS1_25CollectiveMainloopBwdSm90ILi2ELi2ELi2EN4cute5tupleIJNS5_1CILi1EEES8_S8_EEENS6_IJNS7_ILi128EEESA_NS7_ILi64EEEEEENS_6half_tEfNS_4arch4Sm90ELb0ELb0ELb1ELb1ELb1ELb1ELb0ELb0ELi2ELi1ELi2ELi2ELb0EEENS1_21CollectiveEpilogueBwdISC_SD_SF_Li256ELb1ELb0ELi1EEENS1_19SingleTileSchedulerILb1ELb0ELb0ELi128EEEEEEEEEvNT_6ParamsE,"ax",@progbits
	.align	128
.text._ZN7cutlass13device_kernelIN5flash11enable_sm90INS1_16FlashAttnBwdSm90INS1_25CollectiveMainloopBwdSm90ILi2ELi2ELi2EN4cute5tupleIJNS5_1CILi1EEES8_S8_EEENS6_IJNS7_ILi128EEESA_NS7_ILi64EEEEEENS_6half_tEfNS_4arch4Sm90ELb0ELb0ELb1ELb1ELb1ELb1ELb0ELb0ELi2ELi1ELi2ELi2ELb0EEENS1_21CollectiveEpilogueBwdISC_SD_SF_Li256ELb1ELb0ELi1EEENS1_19SingleTileSchedulerILb1ELb0ELb0ELi128EEEEEEEEEvNT_6ParamsE:
        .type           _ZN7cutlass13device_kernelIN5flash11enable_sm90INS1_16FlashAttnBwdSm90INS1_25CollectiveMainloopBwdSm90ILi2ELi2ELi2EN4cute5tupleIJNS5_1CILi1EEES8_S8_EEENS6_IJNS7_ILi128EEESA_NS7_ILi64EEEEEENS_6half_tEfNS_4arch4Sm90ELb0ELb0ELb1ELb1ELb1ELb1ELb0ELb0ELi2ELi1ELi2ELi2ELb0EEENS1_21CollectiveEpilogueBwdISC_SD_SF_Li256ELb1ELb0ELi1EEENS1_19SingleTileSchedulerILb1ELb0ELb0ELi128EEEEEEEEEvNT_6ParamsE,@function
        .size           _ZN7cutlass13device_kernelIN5flash11enable_sm90INS1_16FlashAttnBwdSm90INS1_25CollectiveMainloopBwdSm90ILi2ELi2ELi2EN4cute5tupleIJNS5_1CILi1EEES8_S8_EEENS6_IJNS7_ILi128EEESA_NS7_ILi64EEEEEENS_6half_tEfNS_4arch4Sm90ELb0ELb0ELb1ELb1ELb1ELb1ELb0ELb0ELi2ELi1ELi2ELi2ELb0EEENS1_21CollectiveEpilogueBwdISC_SD_SF_Li256ELb1ELb0ELi1EEENS1_19SingleTileSchedulerILb1ELb0ELb0ELi128EEEEEEEEEvNT_6ParamsE,(.L_x_7379 - _ZN7cutlass13device_kernelIN5flash11enable_sm90INS1_16FlashAttnBwdSm90INS1_25CollectiveMainloopBwdSm90ILi2ELi2ELi2EN4cute5tupleIJNS5_1CILi1EEES8_S8_EEENS6_IJNS7_ILi128EEESA_NS7_ILi64EEEEEENS_6half_tEfNS_4arch4Sm90ELb0ELb0ELb1ELb1ELb1ELb1ELb0ELb0ELi2ELi1ELi2ELi2ELb0EEENS1_21CollectiveEpilogueBwdISC_SD_SF_Li256ELb1ELb0ELi1EEENS1_19SingleTileSchedulerILb1ELb0ELb0ELi128EEEEEEEEEvNT_6ParamsE)
        .other          _ZN7cutlass13device_kernelIN5flash11enable_sm90INS1_16FlashAttnBwdSm90INS1_25CollectiveMainloopBwdSm90ILi2ELi2ELi2EN4cute5tupleIJNS5_1CILi1EEES8_S8_EEENS6_IJNS7_ILi128EEESA_NS7_ILi64EEEEEENS_6half_tEfNS_4arch4Sm90ELb0ELb0ELb1ELb1ELb1ELb1ELb0ELb0ELi2ELi1ELi2ELi2ELb0EEENS1_21CollectiveEpilogueBwdISC_SD_SF_Li256ELb1ELb0ELi1EEENS1_19SingleTileSchedulerILb1ELb0ELb0ELi128EEEEEEEEEvNT_6ParamsE,@"STO_CUDA_ENTRY STV_DEFAULT"
_ZN7cutlass13device_kernelIN5flash11enable_sm90INS1_16FlashAttnBwdSm90INS1_25CollectiveMainloopBwdSm90ILi2ELi2ELi2EN4cute5tupleIJNS5_1CILi1EEES8_S8_EEENS6_IJNS7_ILi128EEESA_NS7_ILi64EEEEEENS_6half_tEfNS_4arch4Sm90ELb0ELb0ELb1ELb1ELb1ELb1ELb0ELb0ELi2ELi1ELi2ELi2ELb0EEENS1_21CollectiveEpilogueBwdISC_SD_SF_Li256ELb1ELb0ELi1EEENS1_19SingleTileSchedulerILb1ELb0ELb0ELi128EEEEEEEEEvNT_6ParamsE:
        /* <DEDUP_REMOVED lines=23> */
.L_x_605:
[----:B------:R-:W-:Y:S05]  /*0170*/  BSYNC B0 ;  /* 0x0000000000007941 */ /* 0x000fea0003800000 */
.L_x_604:
        /* <DEDUP_REMOVED lines=34> */
.L_x_606:
        /* <DEDUP_REMOVED lines=22> */
.L_x_607:
        /* <DEDUP_REMOVED lines=9> */
.L_x_610:
        /* <DEDUP_REMOVED lines=20> */
.L_x_611:
        /* <DEDUP_REMOVED lines=10> */
.L_x_613:
[----:B------:R-:W2:Y:S02]  /*0770*/  LDC R0, c[0x0][0x8bc] ;  /* 0x00022f00ff007b82 */ /* 0x000ea40000000800 */
.L_x_612:
        /* <DEDUP_REMOVED lines=19> */
.L_x_615:
        /* <DEDUP_REMOVED lines=10> */
.L_x_616:
        /* <DEDUP_REMOVED lines=8> */
.L_x_617:
        /* <DEDUP_REMOVED lines=9> */
.L_x_618:
        /* <DEDUP_REMOVED lines=56> */
.L_x_621:
        /* <DEDUP_REMOVED lines=15> */
.L_x_620:
        /* <DEDUP_REMOVED lines=22> */
.L_x_623:
        /* <DEDUP_REMOVED lines=15> */
.L_x_622:
[----:B------:R-:W-:Y:S01]  /*1120*/  SHF.R.S32.HI R3, RZ, 0x1f, R18 ;  /* 0x0000001fff037819 */ /* 0x000fe20000011412 */
[----:B------:R-:W-:-:S03]  /*1130*/  UMOV UR4, 0xffffffff ;  /* 0xffffffff00047882 */ /* 0x000fc60000000000 */
[----:B------:R-:W-:-:S04]  /*1140*/  LEA.HI R0, R3, R18, RZ, 0x7 ;  /* 0x0000001203007211 */ /* 0x000fc800078f38ff */
[----:B------:R-:W-:Y:S01]  /*1150*/  SHF.R.S32.HI R13, RZ, 0x7, R0 ;  /* 0x00000007ff0d7819 */ /* 0x000fe20000011400 */
[----:B------:R-:W-:Y:S06]  /*1160*/  BRA.DIV UR4, `(.L_x_624) ;  /* 0x000000a2049c7947 */ /* 0x000fec000b800000 */
[----:B------:R1:W2:Y:S02]  /*1170*/  SHFL.IDX PT, R14, R13, RZ, 0x1f ;  /* 0x00001fff0d0e7589 */ /* 0x0002a400000e0000 */
.L_x_743:
[----:B------:R-:W-:Y:S01]  /*1180*/  SHF.L.U32 R17, RZ, 0x1f, RZ ;  /* 0x0000001fff117819 */ /* 0x000fe200000006ff */
[----:B------:R-:W-:Y:S01]  /*1190*/  VIADD R23, R23, 0x7f ;  /* 0x0000007f17177836 */ /* 0x000fe20000000000 */
[----:B--2---:R-:W-:Y:S01]  /*11a0*/  LEA.HI R4, R14, R14, RZ, 0x1 ;  /* 0x0000000e0e047211 */ /* 0x004fe200078f08ff */
[----:B------:R-:W-:Y:S01]  /*11b0*/  IMAD.IADD R19, R22, 0x1, -R19 ;  /* 0x0000000116137824 */ /* 0x000fe200078e0a13 */
[----:B------:R-:W2:Y:S01]  /*11c0*/  SYNCS.PHASECHK.TRANS64.TRYWAIT P0, [R2+URZ+0x30c00], R17 ;  /* 0x030c0011020075a7 */ /* 0x000ea2000800017f */
[----:B------:R-:W-:Y:S02]  /*11d0*/  LOP3.LUT R5, R0, 0xffffff80, RZ, 0xc0, !PT ;  /* 0xffffff8000057812 */ /* 0x000fe400078ec0ff */
[----:B------:R-:W-:Y:S02]  /*11e0*/  LOP3.LUT R11, R4, 0xffffe, RZ, 0xc0, !PT ;  /* 0x000ffffe040b7812 */ /* 0x000fe400078ec0ff */
[CC--:B------:R-:W-:Y:S02]  /*11f0*/  LEA.HI R4, R3.reuse, R18.reuse, RZ, 0x5 ;  /* 0x0000001203047211 */ /* 0x0c0fe400078f28ff */
[----:B------:R-:W-:-:S02]  /*1200*/  LEA.HI R0, R3, R18, RZ, 0x2 ;  /* 0x0000001203007211 */ /* 0x000fc400078f10ff */
[----:B------:R-:W-:Y:S02]  /*1210*/  LOP3.LUT R7, R4, 0xffffffe0, RZ, 0xc0, !PT ;  /* 0xffffffe004077812 */ /* 0x000fe400078ec0ff */
[----:B------:R-:W-:Y:S01]  /*1220*/  LOP3.LUT R9, R0, 0xfffffffc, RZ, 0xc0, !PT ;  /* 0xfffffffc00097812 */ /* 0x000fe200078ec0ff */
[C---:B------:R-:W-:Y:S01]  /*1230*/  IMAD.IADD R0, R18.reuse, 0x1, -R5 ;  /* 0x0000000112007824 */ /* 0x040fe200078e0a05 */
[CC--:B------:R-:W-:Y:S01]  /*1240*/  LEA.HI R6, R3.reuse, R18.reuse, RZ, 0x3 ;  /* 0x0000001203067211 */ /* 0x0c0fe200078f18ff */
[C---:B------:R-:W-:Y:S01]  /*1250*/  IMAD.IADD R7, R18.reuse, 0x1, -R7 ;  /* 0x0000000112077824 */ /* 0x040fe200078e0a07 */
[----:B------:R-:W-:Y:S02]  /*1260*/  LEA.HI R8, R3, R18, RZ, 0x4 ;  /* 0x0000001203087211 */ /* 0x000fe400078f20ff */
[C---:B------:R-:W-:Y:S01]  /*1270*/  IADD3 R10, R18.reuse, -R9, RZ ;  /* 0x80000009120a7210 */ /* 0x040fe20007ffe0ff */
[----:B------:R-:W-:Y:S01]  /*1280*/  IMAD.SHL.U32 R18, R18, 0x40, RZ ;  /* 0x0000004012127824 */ /* 0x000fe200078e00ff */
[----:B------:R-:W-:-:S02]  /*1290*/  SHF.R.S32.HI R3, RZ, 0x5, R4 ;  /* 0x00000005ff037819 */ /* 0x000fc40000011404 */
[----:B------:R-:W-:Y:S02]  /*12a0*/  SHF.R.S32.HI R4, RZ, 0x1f, R23 ;  /* 0x0000001fff047819 */ /* 0x000fe40000011417 */
[----:B------:R-:W-:Y:S01]  /*12b0*/  SHF.R.S32.HI R15, RZ, 0x4, R8 ;  /* 0x00000004ff0f7819 */ /* 0x000fe20000011408 */
[----:B------:R-:W-:Y:S01]  /*12c0*/  IMAD.SHL.U32 R5, R3, 0x10, RZ ;  /* 0x0000001003057824 */ /* 0x000fe200078e00ff */
[----:B------:R-:W-:Y:S02]  /*12d0*/  LOP3.LUT R18, R18, 0x1c0, RZ, 0xc0, !PT ;  /* 0x000001c012127812 */ /* 0x000fe400078ec0ff */
[----:B------:R-:W-:Y:S02]  /*12e0*/  IADD3 R11, R14, -R11, RZ ;  /* 0x8000000b0e0b7210 */ /* 0x000fe40007ffe0ff */
[----:B------:R-:W-:Y:S02]  /*12f0*/  LEA.HI R23, R4, R23, RZ, 0x7 ;  /* 0x0000001704177211 */ /* 0x000fe400078f38ff */
[----:B------:R-:W-:-:S02]  /*1300*/  LEA.HI R8, R8, R15, RZ, 0x1 ;  /* 0x0000000f08087211 */ /* 0x000fc400078f08ff */
[----:B------:R-:W-:Y:S02]  /*1310*/  SHF.R.S32.HI R3, RZ, 0x1f, R0 ;  /* 0x0000001fff037819 */ /* 0x000fe40000011400 */
[----:B------:R-:W-:Y:S01]  /*1320*/  LOP3.LUT R5, R18, 0x30, R5, 0xf8, !PT ;  /* 0x0000003012057812 */ /* 0x000fe200078ef805 */
[----:B--2---:R-:W-:Y:S06]  /*1330*/  @P0 BRA `(.L_x_625) ;  /* 0x0000000000080947 */ /* 0x004fec0003800000 */
[----:B------:R-:W2:Y:S02]  /*1340*/  SYNCS.PHASECHK.TRANS64.TRYWAIT P0, [R2+URZ+0x30c00], R17 ;  /* 0x030c0011020075a7 */ /* 0x000ea4000800017f */
[----:B--2---:R-:W-:Y:S05]  /*1350*/  @!P0 BRA `(.L_x_626) ;  /* 0x000000a0003c8947 */ /* 0x004fea0003800000 */
.L_x_625:
[----:B------:R-:W3:Y:S01]  /*1360*/  LDL.LU R21, [R1] ;  /* 0x0000000001157983 */ /* 0x000ee20000300800 */
[----:B------:R-:W-:Y:S01]  /*1370*/  LOP3.LUT R9, R5, 0x8, R6, 0xf8, !PT ;  /* 0x0000000805097812 */ /* 0x000fe200078ef806 */
[----:B------:R-:W-:Y:S01]  /*1380*/  IMAD R20, R13, 0x400, R0 ;  /* 0x000004000d147824 */ /* 0x000fe200078e0200 */
[CC--:B------:R-:W-:Y:S02]  /*1390*/  LEA.HI R5, R3.reuse, R0.reuse, RZ, 0x5 ;  /* 0x0000000003057211 */ /* 0x0c0fe400078f28ff */
[----:B------:R-:W-:Y:S02]  /*13a0*/  SHF.R.S32.HI R4, RZ, 0x1f, R7 ;  /* 0x0000001fff047819 */ /* 0x000fe40000011407 */
[----:B------:R-:W-:Y:S02]  /*13b0*/  SHF.R.S32.HI R6, RZ, 0x5, R5 ;  /* 0x00000005ff067819 */ /* 0x000fe40000011405 */
[----:B------:R-:W-:Y:S02]  /*13c0*/  SHF.R.U32.HI R18, RZ, 0x3, R18 ;  /* 0x00000003ff127819 */ /* 0x000fe40000011612 */
[----:B------:R-:W-:Y:S01]  /*13d0*/  LEA.HI R3, R3, R0, RZ, 0x2 ;  /* 0x0000000003037211 */ /* 0x000fe200078f10ff */
[----:B------:R-:W-:Y:S01]  /*13e0*/  IMAD R19, R6, -0x10, R19 ;  /* 0xfffffff006137824 */ /* 0x000fe200078e0213 */
[----:B------:R-:W-:-:S02]  /*13f0*/  LOP3.LUT R8, R8, 0x7ffffe, RZ, 0xc0, !PT ;  /* 0x007ffffe08087812 */ /* 0x000fc400078ec0ff */
[CC--:B------:R-:W-:Y:S02]  /*1400*/  LEA.HI R5, R4.reuse, R7.reuse, RZ, 0x3 ;  /* 0x0000000704057211 */ /* 0x0c0fe400078f18ff */
[----:B------:R-:W-:Y:S01]  /*1410*/  LEA.HI R4, R4, R7, RZ, 0x2 ;  /* 0x0000000704047211 */ /* 0x000fe200078f10ff */
[----:B------:R-:W-:Y:S01]  /*1420*/  IMAD.IADD R12, R15, 0x1, -R8 ;  /* 0x000000010f0c7824 */ /* 0x000fe200078e0a08 */
[----:B------:R-:W-:Y:S02]  /*1430*/  LOP3.LUT R18, R9, R18, RZ, 0x3c, !PT ;  /* 0x0000001209127212 */ /* 0x000fe400078e3cff */
[----:B------:R-:W-:Y:S02]  /*1440*/  LEA.HI R7, R13, R13, RZ, 0x1 ;  /* 0x0000000d0d077211 */ /* 0x000fe400078f08ff */
[----:B------:R-:W-:Y:S02]  /*1450*/  LOP3.LUT R9, R3, 0x7ffffffc, RZ, 0xc0, !PT ;  /* 0x7ffffffc03097812 */ /* 0x000fe400078ec0ff */
[----:B------:R-:W-:-:S02]  /*1460*/  SHF.R.S32.HI R6, RZ, 0x2, R3 ;  /* 0x00000002ff067819 */ /* 0x000fc40000011403 */
[----:B------:R-:W-:Y:S02]  /*1470*/  SHF.R.S32.HI R3, RZ, 0x1f, R3 ;  /* 0x0000001fff037819 */ /* 0x000fe40000011403 */
[----:B------:R-:W-:Y:S02]  /*1480*/  LOP3.LUT R8, R7, 0xfffffffe, RZ, 0xc0, !PT ;  /* 0xfffffffe07087812 */ /* 0x000fe400078ec0ff */
[----:B------:R-:W-:Y:S02]  /*1490*/  LEA.HI R3, R3, R6, RZ, 0x3 ;  /* 0x0000000603037211 */ /* 0x000fe400078f18ff */
[----:B------:R-:W-:Y:S01]  /*14a0*/  IADD3 R9, R0, -R9, RZ ;  /* 0x8000000900097210 */ /* 0x000fe20007ffe0ff */
[----:B------:R-:W-:Y:S01]  /*14b0*/  IMAD.IADD R8, R13, 0x1, -R8 ;  /* 0x000000010d087824 */ /* 0x000fe200078e0a08 */
[----:B------:R-:W-:Y:S01]  /*14c0*/  LOP3.LUT R7, R3, 0xfffffff8, RZ, 0xc0, !PT ;  /* 0xfffffff803077812 */ /* 0x000fe200078ec0ff */
[----:B-1----:R-:W-:Y:S01]  /*14d0*/  IMAD R13, R13, 0x10, R12 ;  /* 0x000000100d0d7824 */ /* 0x002fe200078e020c */
[----:B------:R-:W-:-:S02]  /*14e0*/  SHF.R.S32.HI R3, RZ, 0x2, R4 ;  /* 0x00000002ff037819 */ /* 0x000fc40000011404 */
[----:B------:R-:W-:Y:S01]  /*14f0*/  IADD3 R19, R19, R7, -R6 ;  /* 0x0000000713137210 */ /* 0x000fe20007ffe806 */
[----:B------:R-:W-:Y:S01]  /*1500*/  IMAD.U32 R7, R13, 0x200, R18 ;  /* 0x000002000d077824 */ /* 0x000fe200078e0012 */
[C---:B------:R-:W-:Y:S02]  /*1510*/  IADD3 R6, R3.reuse, 0x8, RZ ;  /* 0x0000000803067810 */ /* 0x040fe40007ffe0ff */
[----:B------:R-:W-:Y:S02]  /*1520*/  LEA.HI R4, R4, R3, RZ, 0x1 ;  /* 0x0000000304047211 */ /* 0x000fe400078f08ff */
[--C-:B------:R-:W-:Y:S01]  /*1530*/  SHF.R.S32.HI R0, RZ, 0x3, R5.reuse ;  /* 0x00000003ff007819 */ /* 0x100fe20000011405 */
[----:B------:R1:W-:Y:S01]  /*1540*/  STL [R1+0x8], R7 ;  /* 0x0000080701007387 */ /* 0x0003e20000100800 */
[----:B------:R-:W-:Y:S01]  /*1550*/  SHF.R.S32.HI R5, RZ, 0x1f, R5 ;  /* 0x0000001fff057819 */ /* 0x000fe20000011405 */
[----:B------:R-:W-:Y:S01]  /*1560*/  VIADD R12, R3, 0x10 ;  /* 0x00000010030c7836 */ /* 0x000fe20000000000 */
[----:B------:R-:W-:-:S02]  /*1570*/  LOP3.LUT R4, R4, 0xfffffffe, RZ, 0xc0, !PT ;  /* 0xfffffffe04047812 */ /* 0x000fc400078ec0ff */
[----:B------:R-:W-:Y:S02]  /*1580*/  LEA.HI R5, R5, R0, RZ, 0x4 ;  /* 0x0000000005057211 */ /* 0x000fe400078f20ff */
[----:B-1----:R-:W-:Y:S01]  /*1590*/  LEA.HI R7, R6, R6, RZ, 0x1 ;  /* 0x0000000606077211 */ /* 0x002fe200078f08ff */
[C---:B------:R-:W-:Y:S01]  /*15a0*/  IMAD.IADD R4, R3.reuse, 0x1, -R4 ;  /* 0x0000000103047824 */ /* 0x040fe200078e0a04 */
[----:B------:R-:W-:Y:S02]  /*15b0*/  IADD3 R14, R3, 0x18, RZ ;  /* 0x00000018030e7810 */ /* 0x000fe40007ffe0ff */
[----:B------:R-:W-:Y:S02]  /*15c0*/  LOP3.LUT R13, R7, 0xfffffffe, RZ, 0xc0, !PT ;  /* 0xfffffffe070d7812 */ /* 0x000fe400078ec0ff */
[----:B------:R-:W-:Y:S02]  /*15d0*/  LOP3.LUT R5, R5, 0x1ffffff0, RZ, 0xc0, !PT ;  /* 0x1ffffff005057812 */ /* 0x000fe400078ec0ff */
[----:B------:R-:W-:Y:S01]  /*15e0*/  LEA.HI R3, R12, R12, RZ, 0x1 ;  /* 0x0000000c0c037211 */ /* 0x000fe200078f08ff */
[----:B------:R-:W-:Y:S01]  /*15f0*/  IMAD.IADD R13, R6, 0x1, -R13 ;  /* 0x00000001060d7824 */ /* 0x000fe200078e0a0d */
[----:B------:R-:W-:Y:S01]  /*1600*/  LEA.HI R16, R14, R14, RZ, 0x1 ;  /* 0x0000000e0e107211 */ /* 0x000fe200078f08ff */
[----:B------:R-:W-:Y:S01]  /*1610*/  IMAD.IADD R5, R0, 0x1, -R5 ;  /* 0x0000000100057824 */ /* 0x000fe200078e0a05 */
[----:B------:R-:W-:-:S02]  /*1620*/  LOP3.LUT R15, R3, 0xfffffffe, RZ, 0xc0, !PT ;  /* 0xfffffffe030f7812 */ /* 0x000fc400078ec0ff */
[--C-:B------:R-:W-:Y:S02]  /*1630*/  SHF.R.S32.HI R6, RZ, 0x1, R3.reuse ;  /* 0x00000001ff067819 */ /* 0x100fe40000011403 */
[----:B------:R-:W-:Y:S02]  /*1640*/  SHF.R.S32.HI R3, RZ, 0x1f, R3 ;  /* 0x0000001fff037819 */ /* 0x000fe40000011403 */
[--C-:B------:R-:W-:Y:S02]  /*1650*/  SHF.R.S32.HI R0, RZ, 0x1, R7.reuse ;  /* 0x00000001ff007819 */ /* 0x100fe40000011407 */
[----:B------:R-:W-:Y:S02]  /*1660*/  SHF.R.S32.HI R7, RZ, 0x1f, R7 ;  /* 0x0000001fff077819 */ /* 0x000fe40000011407 */
[--C-:B--2---:R-:W-:Y:S02]  /*1670*/  SHF.R.S32.HI R17, RZ, 0x1, R16.reuse ;  /* 0x00000001ff117819 */ /* 0x104fe40000011410 */
[----:B------:R-:W-:-:S02]  /*1680*/  SHF.R.S32.HI R18, RZ, 0x1f, R16 ;  /* 0x0000001fff127819 */ /* 0x000fc40000011410 */
[----:B------:R-:W-:Y:S02]  /*1690*/  LEA.HI R3, R3, R6, RZ, 0x4 ;  /* 0x0000000603037211 */ /* 0x000fe400078f20ff */
[----:B------:R-:W-:Y:S02]  /*16a0*/  LEA.HI R7, R7, R0, RZ, 0x4 ;  /* 0x0000000007077211 */ /* 0x000fe400078f20ff */
[----:B------:R-:W-:Y:S02]  /*16b0*/  LEA.HI R18, R18, R17, RZ, 0x4 ;  /* 0x0000001112127211 */ /* 0x000fe400078f20ff */
[----:B------:R-:W-:Y:S01]  /*16c0*/  LOP3.LUT R3, R3, 0x1ffffff0, RZ, 0xc0, !PT ;  /* 0x1ffffff003037812 */ /* 0x000fe200078ec0ff */
[----:B------:R-:W-:Y:S01]  /*16d0*/  IMAD R8, R8, -0x40, R19 ;  /* 0xffffffc008087824 */ /* 0x000fe200078e0213 */
[----:B------:R-:W-:Y:S02]  /*16e0*/  LOP3.LUT R7, R7, 0x1ffffff0, RZ, 0xc0, !PT ;  /* 0x1ffffff007077812 */ /* 0x000fe400078ec0ff */
[----:B------:R-:W-:Y:S01]  /*16f0*/  LOP3.LUT R19, R16, 0xfffffffe, RZ, 0xc0, !PT ;  /* 0xfffffffe10137812 */ /* 0x000fe200078ec0ff */
[----:B------:R-:W-:Y:S01]  /*1700*/  IMAD.IADD R6, R6, 0x1, -R3 ;  /* 0x0000000106067824 */ /* 0x000fe200078e0a03 */
[----:B------:R-:W-:Y:S01]  /*1710*/  LOP3.LUT R18, R18, 0x1ffffff0, RZ, 0xc0, !PT ;  /* 0x1ffffff012127812 */ /* 0x000fe200078ec0ff */
[----:B------:R-:W-:Y:S01]  /*1720*/  IMAD.IADD R0, R0, 0x1, -R7 ;  /* 0x0000000100007824 */ /* 0x000fe200078e0a07 */
[----:B------:R-:W-:Y:S01]  /*1730*/  LEA R3, R5, R4, 0x3 ;  /* 0x0000000405037211 */ /* 0x000fe200078e18ff */
[----:B------:R-:W-:Y:S01]  /*1740*/  IMAD.IADD R15, R12, 0x1, -R15 ;  /* 0x000000010c0f7824 */ /* 0x000fe200078e0a0f */
[----:B------:R-:W-:Y:S01]  /*1750*/  IADD3 R19, R14, -R19, RZ ;  /* 0x800000130e137210 */ /* 0x000fe20007ffe0ff */
[----:B------:R-:W-:-:S02]  /*1760*/  IMAD.IADD R18, R17, 0x1, -R18 ;  /* 0x0000000111127824 */ /* 0x000fc400078e0a12 */
[----:B------:R1:W-:Y:S01]  /*1770*/  STL [R1+0x18], R3 ;  /* 0x0000180301007387 */ /* 0x0003e20000100800 */
[----:B------:R-:W-:Y:S02]  /*1780*/  IMAD R4, R0, 0x8, R13 ;  /* 0x0000000800047824 */ /* 0x000fe400078e020d */
[----:B------:R-:W-:-:S03]  /*1790*/  IMAD R0, R18, 0x8, R19 ;  /* 0x0000000812007824 */ /* 0x000fc600078e0213 */
[----:B------:R-:W-:Y:S01]  /*17a0*/  STL [R1+0x14], R4 ;  /* 0x0000140401007387 */ /* 0x000fe20000100800 */
[----:B-1----:R-:W-:-:S05]  /*17b0*/  IMAD R3, R6, 0x8, R15 ;  /* 0x0000000806037824 */ /* 0x002fca00078e020f */
[----:B------:R-:W-:Y:S04]  /*17c0*/  STL [R1+0x10], R3 ;  /* 0x0000100301007387 */ /* 0x000fe80000100800 */
[----:B------:R1:W-:Y:S02]  /*17d0*/  STL [R1+0xc], R0 ;  /* 0x00000c0001007387 */ /* 0x0003e40000100800 */
[----:B-1----:R-:W-:-:S05]  /*17e0*/  SHF.R.S32.HI R0, RZ, 0x7, R23 ;  /* 0x00000007ff007819 */ /* 0x002fca0000011417 */
[----:B------:R1:W-:Y:S01]  /*17f0*/  STL [R1+0x4], R0 ;  /* 0x0000040001007387 */ /* 0x0003e20000100800 */
[----:B------:R-:W-:Y:S01]  /*1800*/  IMAD.SHL.U32 R3, R20, 0x4, RZ ;  /* 0x0000000414037824 */ /* 0x000fe200078e00ff */
[----:B------:R-:W-:Y:S02]  /*1810*/  MOV R6, RZ ;  /* 0x000000ff00067202 */ /* 0x000fe40000000f00 */
        /* <DEDUP_REMOVED lines=35> */
.L_x_637:
[----:B------:R-:W-:-:S13]  /*1a50*/  ISETP.NE.AND P0, PT, R7, 0x3, PT ;  /* 0x000000030700780c */ /* 0x000fda0003f05270 */
[----:B------:R-:W-:Y:S05]  /*1a60*/  @!P0 BRA `(.L_x_627) ;  /* 0x0000000000048947 */ /* 0x000fea0003800000 */
[----:B------:R-:W-:Y:S01]  /*1a70*/  BPT.TRAP 0x1 ;  /* 0x000000040000795c */ /* 0x000fe20000300000 */
.L_x_627:
[----:B------:R-:W-:Y:S01]  /*1a80*/  IMAD R25, R4, 0x8, R2 ;  /* 0x0000000804197824 */ /* 0x000fe200078e0202 */
[----:B------:R-:W-:-:S04]  /*1a90*/  SHF.L.U32 R22, R5, 0x1f, RZ ;  /* 0x0000001f05167819 */ /* 0x000fc800000006ff */
[----:B------:R1:W2:Y:S01]  /*1aa0*/  SYNCS.PHASECHK.TRANS64.TRYWAIT P1, [R25+URZ+0x30c10], R22 ;  /* 0x030c1016190075a7 */ /* 0x0002a2000802017f */
[----:B------:R-:W-:Y:S05]  /*1ab0*/  @!P0 BRA `(.L_x_628) ;  /* 0x0000000000048947 */ /* 0x000fea0003800000 */
[----:B------:R-:W-:Y:S01]  /*1ac0*/  BPT.TRAP 0x1 ;  /* 0x000000040000795c */ /* 0x000fe20000300000 */
.L_x_628:
[----:B------:R-:W-:-:S04]  /*1ad0*/  IADD3 R0, R2, 0x10000, RZ ;  /* 0x0001000002007810 */ /* 0x000fc80007ffe0ff */
[----:B------:R-:W-:-:S04]  /*1ae0*/  SHF.R.U32.HI R0, RZ, 0x4, R0 ;  /* 0x00000004ff007819 */ /* 0x000fc80000011600 */
[----:B------:R-:W-:Y:S01]  /*1af0*/  LOP3.LUT R0, R0, 0x3fff, RZ, 0xc0, !PT ;  /* 0x00003fff00007812 */ /* 0x000fe200078ec0ff */
[----:B--2---:R-:W-:Y:S06]  /*1b00*/  @P1 BRA `(.L_x_629) ;  /* 0x0000000000081947 */ /* 0x004fec0003800000 */
[----:B------:R-:W2:Y:S02]  /*1b10*/  SYNCS.PHASECHK.TRANS64.TRYWAIT P1, [R25+URZ+0x30c10], R22 ;  /* 0x030c1016190075a7 */ /* 0x000ea4000802017f */
[----:B--2---:R-:W-:Y:S05]  /*1b20*/  @!P1 BRA `(.L_x_630) ;  /* 0x00000098005c9947 */ /* 0x004fea0003800000 */
.L_x_629:
        /* <DEDUP_REMOVED lines=64> */
.L_x_631:
[----:B------:R1:W1:Y:S01]  /*1f30*/  SYNCS.PHASECHK.TRANS64.TRYWAIT P1, [R25+URZ+0x30c30], R22 ;  /* 0x030c3016190075a7 */ /* 0x000262000802017f */
[----:B------:R-:W-:Y:S05]  /*1f40*/  @!P0 BRA `(.L_x_632) ;  /* 0x0000000000048947 */ /* 0x000fea0003800000 */
[----:B------:R-:W-:Y:S01]  /*1f50*/  BPT.TRAP 0x1 ;  /* 0x000000040000795c */ /* 0x000fe20000300000 */
.L_x_632:
[----:B------:R-:W-:-:S04]  /*1f60*/  IADD3 R18, R2, 0x18000, RZ ;  /* 0x0001800002127810 */ /* 0x000fc80007ffe0ff */
[----:B------:R-:W-:-:S04]  /*1f70*/  SHF.R.U32.HI R18, RZ, 0x4, R18 ;  /* 0x00000004ff127819 */ /* 0x000fc80000011612 */
[----:B------:R-:W-:-:S04]  /*1f80*/  LOP3.LUT R18, R18, 0x3fff, RZ, 0xc0, !PT ;  /* 0x00003fff12127812 */ /* 0x000fc800078ec0ff */
[----:B------:R-:W-:Y:S01]  /*1f90*/  LOP3.LUT R21, R18, 0x10000, RZ, 0xfc, !PT ;  /* 0x0001000012157812 */ /* 0x000fe200078efcff */
[----:B-1----:R-:W-:Y:S06]  /*1fa0*/  @P1 BRA `(.L_x_633) ;  /* 0x0000000000081947 */ /* 0x002fec0003800000 */
[----:B------:R-:W1:Y:S02]  /*1fb0*/  SYNCS.PHASECHK.TRANS64.TRYWAIT P1, [R25+URZ+0x30c30], R22 ;  /* 0x030c3016190075a7 */ /* 0x000e64000802017f */
[----:B-1----:R-:W-:Y:S05]  /*1fc0*/  @!P1 BRA `(.L_x_634) ;  /* 0x0000009400489947 */ /* 0x002fea0003800000 */
.L_x_633:
[----:B------:R-:W-:Y:S01]  /*1fd0*/  UIADD3 UR9, UR9, 0x4000, URZ ;  /* 0x0000400009097890 */ /* 0x000fe2000fffe03f */
[----:B------:R-:W-:Y:S01]  /*1fe0*/  IMAD R22, R4, 0x400, R21 ;  /* 0x0000040004167824 */ /* 0x000fe200078e0215 */
[----:B------:R-:W-:Y:S01]  /*1ff0*/  WARPGROUP.ARRIVE ;  /* 0x00000000000079c5 */ /* 0x000fe20000000000 */
[----:B------:R-:W-:Y:S01]  /*2000*/  UMOV UR7, 0x40000040 ;  /* 0x4000004000077882 */ /* 0x000fe20000000000 */
[----:B------:R-:W-:Y:S01]  /*2010*/  USHF.R.U32.HI UR9, URZ, 0x4, UR9 ;  /* 0x000000043f097899 */ /* 0x000fe20008011609 */
[----:B------:R-:W-:Y:S01]  /*2020*/  FMUL.FTZ R23, R90, UR36 ;  /* 0x000000245a177c20 */ /* 0x000fe20008410000 */
[----:B------:R-:W-:Y:S01]  /*2030*/  R2UR UR8, R22 ;  /* 0x00000000160872ca */ /* 0x000fe200000e0000 */
[----:B------:R-:W-:Y:S01]  /*2040*/  UMOV UR5, 0x40000040 ;  /* 0x4000004000057882 */ /* 0x000fe20000000000 */
[----:B------:R-:W-:Y:S01]  /*2050*/  ULOP3.LUT UR9, UR9, 0x3fff, URZ, 0xc0, !UPT ;  /* 0x00003fff09097892 */ /* 0x000fe2000f8ec03f */
[----:B------:R-:W-:Y:S01]  /*2060*/  FMUL.FTZ R90, R93, UR36 ;  /* 0x000000245d5a7c20 */ /* 0x000fe20008410000 */
        /* <DEDUP_REMOVED lines=11> */
[----:B--2---:R-:W1:Y:S01]  /*2120*/  SHFL.IDX PT, R122, R20, R10, 0x1f ;  /* 0x00001f0a147a7589 */ /* 0x004e6200000e0000 */
[----:B------:R-:W-:Y:S01]  /*2130*/  HGMMA.64x128x16.F32 R24, gdesc[UR4], RZ, !UPT, gsb0 ;  /* 0x01e00000041879f0 */ /* 0x000fe2000c0008ff */
[----:B------:R-:W-:Y:S01]  /*2140*/  UIADD3 UR6, UR8, 0x2, URZ ;  /* 0x0000000208067890 */ /* 0x000fe2000fffe03f */
[----:B------:R-:W-:Y:S01]  /*2150*/  VIADD R131, R10, 0x4 ;  /* 0x000000040a837836 */ /* 0x000fe20000000000 */
[----:B------:R-:W-:Y:S01]  /*2160*/  UIADD3 UR4, UR9, 0x2, URZ ;  /* 0x0000000209047890 */ /* 0x000fe2000fffe03f */
[----:B------:R-:W-:Y:S01]  /*2170*/  FMUL.FTZ R22, R89, UR36 ;  /* 0x0000002459167c20 */ /* 0x000fe20008410000 */
[----:B------:R-:W-:Y:S01]  /*2180*/  UMOV UR7, 0x40000040 ;  /* 0x4000004000077882 */ /* 0x000fe20000000000 */
[----:B------:R-:W-:Y:S01]  /*2190*/  UMOV UR5, 0x40000040 ;  /* 0x4000004000057882 */ /* 0x000fe20000000000 */
[----:B------:R-:W-:Y:S01]  /*21a0*/  FMUL.FTZ R88, R91, UR36 ;  /* 0x000000245b587c20 */ /* 0x000fe20008410000 */
[----:B------:R-:W-:Y:S01]  /*21b0*/  FMUL.FTZ R108, R111, UR36 ;  /* 0x000000246f6c7c20 */ /* 0x000fe20008410000 */
[----:B------:R-:W2:Y:S01]  /*21c0*/  MUFU.TANH R21, R21 ;  /* 0x0000001500157308 */ /* 0x000ea20000002400 */
[----:B------:R-:W-:Y:S01]  /*21d0*/  FMUL.FTZ R91, R94, UR36 ;  /* 0x000000245e5b7c20 */ /* 0x000fe20008410000 */
[----:B------:R-:W-:Y:S01]  /*21e0*/  FMUL.FTZ R111, R114, UR36 ;  /* 0x00000024726f7c20 */ /* 0x000fe20008410000 */
[----:B------:R-:W-:Y:S01]  /*21f0*/  FMUL.FTZ R94, R97, UR36 ;  /* 0x00000024615e7c20 */ /* 0x000fe20008410000 */
[----:B------:R-:W-:Y:S01]  /*2200*/  FMUL.FTZ R114, R117, UR36 ;  /* 0x0000002475727c20 */ /* 0x000fe20008410000 */
[----:B------:R-:W-:Y:S01]  /*2210*/  FMUL.FTZ R97, R100, UR36 ;  /* 0x0000002464617c20 */ /* 0x000fe20008410000 */
[----:B------:R-:W-:Y:S01]  /*2220*/  FMUL.FTZ R117, R120, UR36 ;  /* 0x0000002478757c20 */ /* 0x000fe20008410000 */
[----:B------:R-:W-:Y:S01]  /*2230*/  FMUL.FTZ R100, R103, UR36 ;  /* 0x0000002467647c20 */ /* 0x000fe20008410000 */
[----:B------:R-:W4:Y:S01]  /*2240*/  SHFL.IDX PT, R120, R20, R131, 0x1f ;  /* 0x00001f8314787589 */ /* 0x000f2200000e0000 */
[----:B------:R-:W-:Y:S01]  /*2250*/  FMUL.FTZ R103, R106, UR36 ;  /* 0x000000246a677c20 */ /* 0x000fe20008410000 */
[----:B------:R-:W-:Y:S01]  /*2260*/  FMUL.FTZ R232, R135, UR36 ;  /* 0x0000002487e87c20 */ /* 0x000fe20008410000 */
[----:B------:R-:W3:Y:S01]  /*2270*/  MUFU.TANH R22, R22 ;  /* 0x0000001600167308 */ /* 0x000ee20000002400 */
[----:B------:R-:W-:Y:S01]  /*2280*/  FMUL.FTZ R106, R109, UR36 ;  /* 0x000000246d6a7c20 */ /* 0x000fe20008410000 */
[----:B------:R-:W-:-:S02]  /*2290*/  VIADD R135, R10, 0x8 ;  /* 0x000000080a877836 */ /* 0x000fc40000000000 */
[----:B------:R-:W-:Y:S01]  /*22a0*/  FMUL.FTZ R89, R92, UR36 ;  /* 0x000000245c597c20 */ /* 0x000fe20008410000 */
[----:B------:R-:W-:Y:S01]  /*22b0*/  FMUL.FTZ R109, R112, UR36 ;  /* 0x00000024706d7c20 */ /* 0x000fe20008410000 */
[----:B------:R-:W-:Y:S01]  /*22c0*/  FMUL.FTZ R112, R115, UR36 ;  /* 0x0000002473707c20 */ /* 0x000fe20008410000 */
[----:B------:R-:W-:Y:S01]  /*22d0*/  FMUL.FTZ R92, R95, UR36 ;  /* 0x000000245f5c7c20 */ /* 0x000fe20008410000 */
[----:B------:R-:W-:Y:S01]  /*22e0*/  FMUL.FTZ R115, R118, UR36 ;  /* 0x0000002476737c20 */ /* 0x000fe20008410000 */
[----:B------:R-:W4:Y:S01]  /*22f0*/  MUFU.TANH R23, R23 ;  /* 0x0000001700177308 */ /* 0x000f220000002400 */
[----:B------:R-:W-:Y:S01]  /*2300*/  FMUL.FTZ R95, R98, UR36 ;  /* 0x00000024625f7c20 */ /* 0x000fe20008410000 */
[----:B------:R-:W-:Y:S01]  /*2310*/  FMUL.FTZ R118, R121, UR36 ;  /* 0x0000002479767c20 */ /* 0x000fe20008410000 */
[----:B------:R-:W-:Y:S01]  /*2320*/  STL [R1+0x44], R155 ;  /* 0x0000449b01007387 */ /* 0x000fe20000100800 */
[----:B------:R-:W-:Y:S01]  /*2330*/  FMUL.FTZ R98, R101, UR36 ;  /* 0x0000002465627c20 */ /* 0x000fe20008410000 */
[----:B------:R-:W-:Y:S01]  /*2340*/  FMUL.FTZ R101, R104, UR36 ;  /* 0x0000002468657c20 */ /* 0x000fe20008410000 */
[----:B------:R-:W-:Y:S01]  /*2350*/  FMUL.FTZ R237, R134, UR36 ;  /* 0x0000002486ed7c20 */ /* 0x000fe20008410000 */
[----:B------:R-:W4:Y:S01]  /*2360*/  SHFL.IDX PT, R121, R20, R135, 0x1f ;  /* 0x00001f8714797589 */ /* 0x000f2200000e0000 */
[----:B------:R-:W-:Y:S01]  /*2370*/  MUFU.TANH R88, R88 ;  /* 0x0000005800587308 */ /* 0x000fe20000002400 */
[----:B------:R-:W-:Y:S01]  /*2380*/  FMUL.FTZ R104, R107, UR36 ;  /* 0x000000246b687c20 */ /* 0x000fe20008410000 */
[----:B------:R-:W-:Y:S01]  /*2390*/  FMUL.FTZ R137, R137, UR36 ;  /* 0x0000002489897c20 */ /* 0x000fe20008410000 */
[----:B------:R-:W-:Y:S01]  /*23a0*/  STL [R1+0x40], R154 ;  /* 0x0000409a01007387 */ /* 0x000fe20000100800 */
[----:B------:R-:W-:Y:S01]  /*23b0*/  IADD3 R134, R10, 0xc, RZ ;  /* 0x0000000c0a867810 */ /* 0x000fe20007ffe0ff */
[----:B------:R-:W-:Y:S01]  /*23c0*/  FMUL.FTZ R107, R110, UR36 ;  /* 0x000000246e6b7c20 */ /* 0x000fe20008410000 */
[----:B------:R-:W-:Y:S01]  /*23d0*/  ISETP.GT.AND P2, PT, R8, RZ, PT ;  /* 0x000000ff0800720c */ /* 0x000fe20003f44270 */
[----:B------:R-:W-:Y:S01]  /*23e0*/  STL [R1+0x3c], R153 ;  /* 0x00003c9901007387 */ /* 0x000fe20000100800 */
[----:B------:R-:W4:Y:S01]  /*23f0*/  MUFU.TANH R89, R89 ;  /* 0x0000005900597308 */ /* 0x000f220000002400 */
[----:B------:R-:W-:Y:S01]  /*2400*/  FMUL.FTZ R110, R113, UR36 ;  /* 0x00000024716e7c20 */ /* 0x000fe20008410000 */
[----:B------:R-:W-:Y:S01]  /*2410*/  FMUL.FTZ R113, R116, UR36 ;  /* 0x0000002474717c20 */ /* 0x000fe20008410000 */
[----:B------:R-:W-:Y:S01]  /*2420*/  STL [R1+0x38], R152 ;  /* 0x0000389801007387 */ /* 0x000fe20000100800 */
[----:B------:R-:W-:Y:S01]  /*2430*/  FMUL.FTZ R116, R119, UR36 ;  /* 0x0000002477747c20 */ /* 0x000fe20008410000 */
[----:B------:R-:W-:Y:S01]  /*2440*/  FMUL.FTZ R227, R124, UR36 ;  /* 0x000000247ce37c20 */ /* 0x000fe20008410000 */
[----:B------:R-:W-:Y:S01]  /*2450*/  FMUL.FTZ R136, R136, UR36 ;  /* 0x0000002488887c20 */ /* 0x000fe20008410000 */
[----:B------:R-:W-:Y:S01]  /*2460*/  STL [R1+0x34], R9 ;  /* 0x0000340901007387 */ /* 0x000fe20000100800 */
[----:B--2---:R-:W-:Y:S01]  /*2470*/  FSEL R119, R21, -INF , P2 ;  /* 0xff80000015777808 */ /* 0x004fe20001000000 */
[----:B------:R-:W2:Y:S01]  /*2480*/  MUFU.TANH R91, R91 ;  /* 0x0000005b005b7308 */ /* 0x000ea20000002400 */
[----:B------:R-:W-:Y:S01]  /*2490*/  FMUL.FTZ R138, R138, UR36 ;  /* 0x000000248a8a7c20 */ /* 0x000fe20008410000 */
[----:B------:R1:W-:Y:S01]  /*24a0*/  STL [R1+0x30], R7 ;  /* 0x0000300701007387 */ /* 0x0003e20000100800 */
[----:B------:R-:W-:Y:S01]  /*24b0*/  ISETP.GT.AND P1, PT, R8, 0x8, PT ;  /* 0x000000080800780c */ /* 0x000fe20003f24270 */
[----:B------:R-:W-:Y:S01]  /*24c0*/  FMUL.FTZ R217, R123, UR36 ;  /* 0x000000247bd97c20 */ /* 0x000fe20008410000 */
[----:B------:R-:W-:Y:S01]  /*24d0*/  FMUL.FTZ R133, R133, UR36 ;  /* 0x0000002485857c20 */ /* 0x000fe20008410000 */
[----:B------:R-:W2:Y:S01]  /*24e0*/  SHFL.IDX PT, R124, R20, R134, 0x1f ;  /* 0x00001f86147c7589 */ /* 0x000ea200000e0000 */
[----:B---3--:R-:W-:Y:S01]  /*24f0*/  FSEL R123, R22, -INF , P2 ;  /* 0xff800000167b7808 */ /* 0x008fe20001000000 */
[----:B------:R-:W3:Y:S01]  /*2500*/  MUFU.TANH R90, R90 ;  /* 0x0000005a005a7308 */ /* 0x000ee20000002400 */
[----:B------:R-:W-:Y:S01]  /*2510*/  FMUL.FTZ R141, R141, UR36 ;  /* 0x000000248d8d7c20 */ /* 0x000fe20008410000 */
[----:B------:R-:W-:Y:S01]  /*2520*/  STL [R1+0x2c], R6 ;  /* 0x00002c0601007387 */ /* 0x000fe20000100800 */
[----:B------:R-:W-:Y:S01]  /*2530*/  FMUL.FTZ R139, R139, UR36 ;  /* 0x000000248b8b7c20 */ /* 0x000fe20008410000 */
[----:B------:R-:W-:Y:S01]  /*2540*/  FMUL.FTZ R231, R145, UR36 ;  /* 0x0000002491e77c20 */ /* 0x000fe20008410000 */
[----:B------:R-:W-:Y:S01]  /*2550*/  FMUL.FTZ R140, R140, UR36 ;  /* 0x000000248c8c7c20 */ /* 0x000fe20008410000 */
[----:B------:R-:W-:Y:S01]  /*2560*/  STL [R1+0x28], R5 ;  /* 0x0000280501007387 */ /* 0x000fe20000100800 */
[----:B------:R-:W-:Y:S01]  /*2570*/  FMUL.FTZ R142, R142, UR36 ;  /* 0x000000248e8e7c20 */ /* 0x000fe20008410000 */
[----:B-1----:R1:W-:Y:S01]  /*2580*/  MUFU.TANH R7, R137 ;  /* 0x0000008900077308 */ /* 0x0023e20000002400 */
[----:B------:R-:W-:Y:S01]  /*2590*/  FMUL.FTZ R226, R125, UR36 ;  /* 0x000000247de27c20 */ /* 0x000fe20008410000 */
[----:B------:R-:W-:Y:S01]  /*25a0*/  STL [R1+0x24], R3 ;  /* 0x0000240301007387 */ /* 0x000fe20000100800 */
[----:B------:R-:W-:Y:S01]  /*25b0*/  FMUL.FTZ R129, R129, UR36 ;  /* 0x0000002481817c20 */ /* 0x000fe20008410000 */
[----:B------:R-:W-:Y:S01]  /*25c0*/  FMUL.FTZ R228, R146, UR36 ;  /* 0x0000002492e47c20 */ /* 0x000fe20008410000 */
[----:B------:R-:W-:Y:S01]  /*25d0*/  FMUL.FTZ R235, R144, UR36 ;  /* 0x0000002490eb7c20 */ /* 0x000fe20008410000 */
[----:B------:R3:W-:Y:S01]  /*25e0*/  STL [R1+0x20], R0 ;  /* 0x0000200001007387 */ /* 0x0007e20000100800 */
[----:B------:R-:W-:Y:S01]  /*25f0*/  FMUL.FTZ R234, R127, UR36 ;  /* 0x000000247fea7c20 */ /* 0x000fe20008410000 */
[----:B------:R4:W-:Y:S01]  /*2600*/  MUFU.TANH R152, R136 ;  /* 0x0000008800987308 */ /* 0x0009e20000002400 */
[----:B-1----:R-:W-:Y:S01]  /*2610*/  FMUL.FTZ R137, R151, UR36 ;  /* 0x0000002497897c20 */ /* 0x002fe20008410000 */
[----:B------:R-:W-:Y:S01]  /*2620*/  SHFL.IDX PT, R144, R12, R10, 0x1f ;  /* 0x00001f0a0c907589 */ /* 0x000fe200000e0000 */
[----:B------:R-:W-:Y:S01]  /*2630*/  FMUL.FTZ R127, R130, UR36 ;  /* 0x00000024827f7c20 */ /* 0x000fe20008410000 */
[----:B------:R-:W-:Y:S01]  /*2640*/  FMUL.FTZ R130, R149, UR36 ;  /* 0x0000002495827c20 */ /* 0x000fe20008410000 */
[----:B------:R-:W-:Y:S01]  /*2650*/  FMUL.FTZ R236, R143, UR36 ;  /* 0x000000248fec7c20 */ /* 0x000fe20008410000 */
[----:B------:R-:W-:Y:S01]  /*2660*/  FMUL.FTZ R229, R128, UR36 ;  /* 0x0000002480e57c20 */ /* 0x000fe20008410000 */
[----:B------:R-:W-:Y:S01]  /*2670*/  SHFL.IDX PT, R221, R12, R131, 0x1f ;  /* 0x00001f830cdd7589 */ /* 0x000fe200000e0000 */
[----:B------:R1:W-:Y:S01]  /*2680*/  MUFU.TANH R9, R138 ;  /* 0x0000008a00097308 */ /* 0x0003e20000002400 */
[----:B----4-:R-:W-:Y:S01]  /*2690*/  FFMA.FTZ R136, R119, UR37, -R122 ;  /* 0x0000002577887c23 */ /* 0x010fe2000801087a */
[----:B------:R-:W-:Y:S01]  /*26a0*/  FSEL R119, R23, -INF , P1 ;  /* 0xff80000017777808 */ /* 0x000fe20000800000 */
[----:B------:R-:W-:-:S02]  /*26b0*/  IMAD R218, R4, 0x400, R18 ;  /* 0x0000040004da7824 */ /* 0x000fc400078e0212 */
[----:B------:R-:W-:Y:S01]  /*26c0*/  FMUL.FTZ R128, R147, UR36 ;  /* 0x0000002493807c20 */ /* 0x000fe20008410000 */
[----:B------:R-:W-:Y:S01]  /*26d0*/  FMUL.FTZ R132, R132, UR36 ;  /* 0x0000002484847c20 */ /* 0x000fe20008410000 */
[----:B------:R-:W-:Y:S01]  /*26e0*/  SHFL.IDX PT, R230, R12, R134, 0x1f ;  /* 0x00001f860ce67589 */ /* 0x000fe200000e0000 */
[----:B------:R-:W-:Y:S01]  /*26f0*/  FFMA.FTZ R119, R119, UR37, -R122 ;  /* 0x0000002577777c23 */ /* 0x000fe2000801087a */
[----:B------:R4:W-:Y:S01]  /*2700*/  MUFU.TANH R153, R133 ;  /* 0x0000008500997308 */ /* 0x0009e20000002400 */
[----:B-1----:R-:W-:Y:S01]  /*2710*/  VIADD R138, R10, 0x14 ;  /* 0x000000140a8a7836 */ /* 0x002fe20000000000 */
[----:B------:R-:W-:Y:S01]  /*2720*/  FSEL R122, R89, -INF , P2 ;  /* 0xff800000597a7808 */ /* 0x000fe20001000000 */
[----:B------:R-:W-:Y:S01]  /*2730*/  SHFL.IDX PT, R225, R12, R135, 0x1f ;  /* 0x00001f870ce17589 */ /* 0x000fe200000e0000 */
[----:B------:R-:W-:-:S03]  /*2740*/  FMUL.FTZ R126, R126, UR36 ;  /* 0x000000247e7e7c20 */ /* 0x000fc60008410000 */
[----:B------:R-:W-:Y:S01]  /*2750*/  SHFL.IDX PT, R223, R20, R138, 0x1f ;  /* 0x00001f8a14df7589 */ /* 0x000fe200000e0000 */
[----:B---3--:R1:W-:Y:S01]  /*2760*/  MUFU.TANH R0, R141 ;  /* 0x0000008d00007308 */ /* 0x0083e20000002400 */
[----:B----4-:R-:W-:Y:S01]  /*2770*/  FFMA.FTZ R133, R123, UR37, -R120 ;  /* 0x000000257b857c23 */ /* 0x010fe20008010878 */
[C---:B------:R-:W-:Y:S01]  /*2780*/  FSEL R123, R88.reuse, -INF , P1 ;  /* 0xff800000587b7808 */ /* 0x040fe20000800000 */
[----:B------:R-:W-:-:S04]  /*2790*/  FFMA.FTZ R88, -R88, R88, 1 ;  /* 0x3f80000058587423 */ /* 0x000fc80000010158 */
[----:B------:R-:W-:Y:S01]  /*27a0*/  FFMA.FTZ R120, R123, UR37, -R120 ;  /* 0x000000257b787c23 */ /* 0x000fe20008010878 */
[----:B------:R-:W-:Y:S01]  /*27b0*/  MUFU.TANH R94, R94 ;  /* 0x0000005e005e7308 */ /* 0x000fe20000002400 */
[----:B-1----:R-:W-:Y:S01]  /*27c0*/  IADD3 R141, R10, 0x1c, RZ ;  /* 0x0000001c0a8d7810 */ /* 0x002fe20007ffe0ff */
[--C-:B------:R-:W-:Y:S01]  /*27d0*/  FFMA.FTZ R123, R122, UR37, -R121.reuse ;  /* 0x000000257a7b7c23 */ /* 0x100fe20008010879 */
[C---:B--2---:R-:W-:Y:S01]  /*27e0*/  FSEL R122, R91.reuse, -INF , P1 ;  /* 0xff8000005b7a7808 */ /* 0x044fe20000800000 */
[----:B------:R-:W-:Y:S02]  /*27f0*/  FFMA.FTZ R91, -R91, R91, 1 ;  /* 0x3f8000005b5b7423 */ /* 0x000fe4000001015b */
[----:B------:R-:W1:Y:S02]  /*2800*/  SHFL.IDX PT, R145, R20, R141, 0x1f ;  /* 0x00001f8d14917589 */ /* 0x000e6400000e0000 */
[----:B------:R-:W-:Y:S01]  /*2810*/  MUFU.TANH R96, R96 ;  /* 0x0000006000607308 */ /* 0x000fe20000002400 */
[----:B------:R-:W-:-:S07]  /*2820*/  FFMA.FTZ R121, R122, UR37, -R121 ;  /* 0x000000257a797c23 */ /* 0x000fce0008010879 */
[----:B------:R2:W-:Y:S08]  /*2830*/  MUFU.TANH R6, R139 ;  /* 0x0000008b00067308 */ /* 0x0005f00000002400 */
[----:B------:R-:W3:Y:S01]  /*2840*/  MUFU.TANH R98, R98 ;  /* 0x0000006200627308 */ /* 0x000ee20000002400 */
[----:B------:R-:W-:Y:S02]  /*2850*/  WARPGROUP.DEPBAR.LE gsb0, 0x0 ;  /* 0x00008000000079c5 */ /* 0x000fe40000010000 */
[----:B------:R-:W-:Y:S01]  /*2860*/  WARPGROUP.ARRIVE ;  /* 0x00000000000079c5 */ /* 0x000fe20000000000 */
[C---:B--2---:R-:W-:Y:S01]  /*2870*/  FSEL R139, R90.reuse, -INF , P2 ;  /* 0xff8000005a8b7808 */ /* 0x044fe20001000000 */
[----:B------:R-:W-:-:S03]  /*2880*/  FFMA.FTZ R90, -R90, R90, 1 ;  /* 0x3f8000005a5a7423 */ /* 0x000fc6000001015a */
[----:B------:R-:W2:Y:S01]  /*2890*/  MUFU.TANH R100, R100 ;  /* 0x0000006400647308 */ /* 0x000ea20000002400 */
[----:B------:R-:W-:Y:S01]  /*28a0*/  HGMMA.64x128x16.F32 R24, gdesc[UR4], R24, gsb0 ;  /* 0x01e00000041879f0 */ /* 0x000fe20008000818 */
[----:B------:R-:W-:Y:S01]  /*28b0*/  UIADD3 UR6, UR8, 0x4, URZ ;  /* 0x0000000408067890 */ /* 0x000fe2000fffe03f */
[----:B------:R-:W-:Y:S01]  /*28c0*/  FFMA.FTZ R122, R139, UR37, -R124 ;  /* 0x000000258b7a7c23 */ /* 0x000fe2000801087c */
[----:B------:R-:W-:Y:S01]  /*28d0*/  UIADD3 UR4, UR9, 0x4, URZ ;  /* 0x0000000409047890 */ /* 0x000fe2000fffe03f */
[----:B------:R-:W-:Y:S01]  /*28e0*/  VIADD R139, R10, 0x18 ;  /* 0x000000180a8b7836 */ /* 0x000fe20000000000 */
[----:B------:R-:W-:Y:S01]  /*28f0*/  UMOV UR7, 0x40000040 ;  /* 0x4000004000077882 */ /* 0x000fe20000000000 */
[----:B------:R-:W-:Y:S01]  /*2900*/  UMOV UR5, 0x40000040 ;  /* 0x4000004000057882 */ /* 0x000fe20000000000 */
[----:B------:R4:W-:Y:S01]  /*2910*/  MUFU.TANH R5, R140 ;  /* 0x0000008c00057308 */ /* 0x0009e20000002400 */
[----:B---3--:R-:W-:Y:S01]  /*2920*/  FSEL R219, R98, -INF , P2 ;  /* 0xff80000062db7808 */ /* 0x008fe20001000000 */
[----:B------:R-:W3:Y:S04]  /*2930*/  SHFL.IDX PT, R222, R20, R139, 0x1f ;  /* 0x00001f8b14de7589 */ /* 0x000ee800000e0000 */
[----:B-1----:R-:W-:-:S02]  /*2940*/  FFMA.FTZ R219, R219, UR37, -R145 ;  /* 0x00000025dbdb7c23 */ /* 0x002fc40008010891 */
[----:B------:R1:W-:Y:S01]  /*2950*/  MUFU.TANH R3, R142 ;  /* 0x0000008e00037308 */ /* 0x0003e20000002400 */
[----:B----4-:R-:W-:-:S05]  /*2960*/  VIADD R140, R10, 0x10 ;  /* 0x000000100a8c7836 */ /* 0x010fca0000000000 */
[----:B------:R4:W3:Y:S02]  /*2970*/  SHFL.IDX PT, R125, R20, R140, 0x1f ;  /* 0x00001f8c147d7589 */ /* 0x0008e400000e0000 */
[----:B------:R-:W-:Y:S01]  /*2980*/  MUFU.TANH R92, R92 ;  /* 0x0000005c005c7308 */ /* 0x000fe20000002400 */
[C---:B-1----:R-:W-:Y:S01]  /*2990*/  FSEL R142, R96.reuse, -INF , P1 ;  /* 0xff800000608e7808 */ /* 0x042fe20000800000 */
[----:B------:R-:W-:Y:S01]  /*29a0*/  FFMA.FTZ R96, -R96, R96, 1 ;  /* 0x3f80000060607423 */ /* 0x000fe20000010160 */
[----:B----4-:R-:W-:-:S05]  /*29b0*/  FSEL R20, R94, -INF , P2 ;  /* 0xff8000005e147808 */ /* 0x010fca0001000000 */
[----:B------:R-:W-:Y:S01]  /*29c0*/  MUFU.TANH R93, R93 ;  /* 0x0000005d005d7308 */ /* 0x000fe20000002400 */
[----:B------:R-:W-:Y:S01]  /*29d0*/  FFMA.FTZ R94, -R94, R94, 1 ;  /* 0x3f8000005e5e7423 */ /* 0x000fe2000001015e */
[--C-:B------:R-:W-:Y:S01]  /*29e0*/  FFMA.FTZ R20, R20, UR37, -R223.reuse ;  /* 0x0000002514147c23 */ /* 0x100fe200080108df */
[----:B------:R-:W-:Y:S01]  /*29f0*/  FFMA.FTZ R223, R142, UR37, -R223 ;  /* 0x000000258edf7c23 */ /* 0x000fe200080108df */
[----:B--2---:R-:W-:-:S04]  /*2a00*/  FSEL R142, R100, -INF , P1 ;  /* 0xff800000648e7808 */ /* 0x004fc80000800000 */
[----:B------:R-:W1:Y:S01]  /*2a10*/  MUFU.TANH R95, R95 ;  /* 0x0000005f005f7308 */ /* 0x000e620000002400 */
[----:B------:R-:W-:-:S07]  /*2a20*/  FFMA.FTZ R145, R142, UR37, -R145 ;  /* 0x000000258e917c23 */ /* 0x000fce0008010891 */
[----:B------:R2:W-:Y:S08]  /*2a30*/  MUFU.TANH R155, R129 ;  /* 0x00000081009b7308 */ /* 0x0005f00000002400 */
[----:B------:R-:W4:Y:S01]  /*2a40*/  MUFU.TANH R97, R97 ;  /* 0x0000006100617308 */ /* 0x000f220000002400 */
[----:B--2---:R-:W-:Y:S01]  /*2a50*/  FMUL.FTZ R129, R148, UR36 ;  /* 0x0000002494817c20 */ /* 0x004fe20008410000 */
[C---:B-1----:R-:W-:Y:S01]  /*2a60*/  FSEL R143, R95.reuse, -INF , P1 ;  /* 0xff8000005f8f7808 */ /* 0x042fe20000800000 */
[----:B------:R-:W-:-:S05]  /*2a70*/  FFMA.FTZ R95, -R95, R95, 1 ;  /* 0x3f8000005f5f7423 */ /* 0x000fca000001015f */
[----:B------:R-:W-:Y:S08]  /*2a80*/  MUFU.TANH R99, R99 ;  /* 0x0000006300637308 */ /* 0x000ff00000002400 */
[----:B------:R-:W1:Y:S01]  /*2a90*/  MUFU.TANH R101, R101 ;  /* 0x0000006500657308 */ /* 0x000e620000002400 */
[----:B----4-:R-:W-:-:S05]  /*2aa0*/  FSEL R147, R97, -INF , P2 ;  /* 0xff80000061937808 */ /* 0x010fca0001000000 */
[----:B---3--:R-:W-:Y:S02]  /*2ab0*/  FFMA.FTZ R147, R147, UR37, -R222 ;  /* 0x0000002593937c23 */ /* 0x008fe400080108de */
[----:B------:R-:W2:Y:S08]  /*2ac0*/  MUFU.TANH R103, R103 ;  /* 0x0000006700677308 */ /* 0x000eb00000002400 */
[----:B------:R-:W-:Y:S08]  /*2ad0*/  MUFU.TANH R102, R102 ;  /* 0x0000006600667308 */ /* 0x000ff00000002400 */
[----:B------:R-:W-:Y:S08]  /*2ae0*/  MUFU.EX2 R18, R223 ;  /* 0x000000df00127308 */ /* 0x000ff00000000800 */
[----:B------:R-:W-:Y:S08]  /*2af0*/  MUFU.TANH R104, R104 ;  /* 0x0000006800687308 */ /* 0x000ff00000002400 */
[----:B------:R3:W-:Y:S08]  /*2b00*/  MUFU.TANH R154, R132 ;  /* 0x00000084009a7308 */ /* 0x0007f00000002400 */
[----:B------:R-:W-:Y:S01]  /*2b10*/  MUFU.EX2 R120, R120 ;  /* 0x0000007800787308 */ /* 0x000fe20000000800 */
[----:B---3--:R-:W-:Y:S01]  /*2b20*/  FMUL.FTZ R132, R150, UR36 ;  /* 0x0000002496847c20 */ /* 0x008fe20008410000 */
[C---:B-1----:R-:W-:Y:S01]  /*2b30*/  FSEL R150, R101.reuse, -INF , P2 ;  /* 0xff80000065967808 */ /* 0x042fe20001000000 */
[----:B------:R-:W-:-:S04]  /*2b40*/  FFMA.FTZ R101, -R101, R101, 1 ;  /* 0x3f80000065657423 */ /* 0x000fc80000010165 */
[----:B------:R-:W-:Y:S01]  /*2b50*/  FFMA.FTZ R150, R150, UR37, -R144 ;  /* 0x0000002596967c23 */ /* 0x000fe20008010890 */
[----:B------:R-:W-:Y:S01]  /*2b60*/  MUFU.TANH R108, R108 ;  /* 0x0000006c006c7308 */ /* 0x000fe20000002400 */
[----:B------:R-:W-:Y:S02]  /*2b70*/  WARPGROUP.DEPBAR.LE gsb0, 0x0 ;  /* 0x00008000000079c5 */ /* 0x000fe40000010000 */
[----:B------:R-:W-:-:S05]  /*2b80*/  WARPGROUP.ARRIVE ;  /* 0x00000000000079c5 */ /* 0x000fca0000000000 */
[----:B------:R-:W-:Y:S01]  /*2b90*/  MUFU.EX2 R136, R136 ;  /* 0x0000008800887308 */ /* 0x000fe20000000800 */
[----:B------:R-:W-:Y:S01]  /*2ba0*/  HGMMA.64x128x16.F32 R24, gdesc[UR4], R24, gsb0 ;  /* 0x01e00000041879f0 */ /* 0x000fe20008000818 */
[----:B------:R-:W-:Y:S02]  /*2bb0*/  UIADD3 UR6, UR8, 0x6, URZ ;  /* 0x0000000608067890 */ /* 0x000fe4000fffe03f */
[----:B------:R-:W-:-:S04]  /*2bc0*/  UIADD3 UR4, UR9, 0x6, URZ ;  /* 0x0000000609047890 */ /* 0x000fc8000fffe03f */
[----:B------:R-:W-:Y:S01]  /*2bd0*/  MUFU.TANH R105, R105 ;  /* 0x0000006900697308 */ /* 0x000fe20000002400 */
[----:B------:R-:W-:Y:S01]  /*2be0*/  UMOV UR7, 0x40000040 ;  /* 0x4000004000077882 */ /* 0x000fe20000000000 */
[----:B------:R-:W-:-:S06]  /*2bf0*/  UMOV UR5, 0x40000040 ;  /* 0x4000004000057882 */ /* 0x000fcc0000000000 */
[----:B------:R-:W-:Y:S08]  /*2c00*/  MUFU.EX2 R119, R119 ;  /* 0x0000007700777308 */ /* 0x000ff00000000800 */
[----:B------:R-:W-:Y:S08]  /*2c10*/  MUFU.EX2 R133, R133 ;  /* 0x0000008500857308 */ /* 0x000ff00000000800 */
[----:B------:R-:W1:Y:S08]  /*2c20*/  MUFU.EX2 R123, R123 ;  /* 0x0000007b007b7308 */ /* 0x000e700000000800 */
[----:B------:R-:W-:Y:S08]  /*2c30*/  MUFU.TANH R107, R107 ;  /* 0x0000006b006b7308 */ /* 0x000ff00000002400 */
[----:B------:R-:W-:Y:S08]  /*2c40*/  MUFU.TANH R109, R109 ;  /* 0x0000006d006d7308 */ /* 0x000ff00000002400 */
[----:B------:R-:W-:Y:S08]  /*2c50*/  MUFU.TANH R111, R111 ;  /* 0x0000006f006f7308 */ /* 0x000ff00000002400 */
[----:B------:R-:W-:Y:S08]  /*2c60*/  MUFU.TANH R110, R110 ;  /* 0x0000006e006e7308 */ /* 0x000ff00000002400 */
[----:B------:R-:W-:Y:S08]  /*2c70*/  MUFU.TANH R112, R112 ;  /* 0x0000007000707308 */ /* 0x000ff00000002400 */
[----:B------:R-:W-:Y:S08]  /*2c80*/  MUFU.TANH R113, R113 ;  /* 0x0000007100717308 */ /* 0x000ff00000002400 */
[----:B------:R-:W-:Y:S08]  /*2c90*/  MUFU.TANH R115, R115 ;  /* 0x0000007300737308 */ /* 0x000ff00000002400 */
[----:B------:R-:W-:Y:S08]  /*2ca0*/  MUFU.EX2 R122, R122 ;  /* 0x0000007a007a7308 */ /* 0x000ff00000000800 */
[----:B------:R-:W-:Y:S08]  /*2cb0*/  MUFU.EX2 R20, R20 ;  /* 0x0000001400147308 */ /* 0x000ff00000000800 */
[----:B------:R-:W3:Y:S08]  /*2cc0*/  MUFU.EX2 R121, R121 ;  /* 0x0000007900797308 */ /* 0x000ef00000000800 */
[----:B------:R-:W-:Y:S08]  /*2cd0*/  MUFU.TANH R114, R114 ;  /* 0x0000007200727308 */ /* 0x000ff00000002400 */
[----:B------:R-:W-:Y:S08]  /*2ce0*/  MUFU.TANH R116, R116 ;  /* 0x0000007400747308 */ /* 0x000ff00000002400 */
[----:B------:R-:W-:Y:S01]  /*2cf0*/  MUFU.TANH R117, R117 ;  /* 0x0000007500757308 */ /* 0x000fe20000002400 */
[----:B------:R-:W-:-:S02]  /*2d00*/  WARPGROUP.DEPBAR.LE gsb0, 0x0 ;  /* 0x00008000000079c5 */ /* 0x000fc40000010000 */
[----:B------:R-:W-:-:S05]  /*2d10*/  WARPGROUP.ARRIVE ;  /* 0x00000000000079c5 */ /* 0x000fca0000000000 */
[----:B------:R-:W-:Y:S01]  /*2d20*/  MUFU.TANH R216, R216 ;  /* 0x000000d800d87308 */ /* 0x000fe20000002400 */
[----:B------:R-:W-:Y:S01]  /*2d30*/  HGMMA.64x128x16.F32 R24, gdesc[UR4], R24, gsb0 ;  /* 0x01e00000041879f0 */ /* 0x000fe20008000818 */
[----:B------:R-:W-:-:S06]  /*2d40*/  R2UR UR4, R218 ;  /* 0x00000000da0472ca */ /* 0x000fcc00000e0000 */
        /* <DEDUP_REMOVED lines=22> */
[C---:B------:R-:W-:Y:S01]  /*2eb0*/  FSEL R124, R93.reuse, -INF , P2 ;  /* 0xff8000005d7c7808 */ /* 0x040fe20001000000 */
[----:B------:R-:W-:-:S05]  /*2ec0*/  FFMA.FTZ R93, -R93, R93, 1 ;  /* 0x3f8000005d5d7423 */ /* 0x000fca000001015d */
[----:B------:R-:W-:Y:S01]  /*2ed0*/  MUFU.TANH R132, R132 ;  /* 0x0000008400847308 */ /* 0x000fe20000002400 */
[--C-:B------:R-:W-:Y:S01]  /*2ee0*/  FFMA.FTZ R124, R124, UR37, -R125.reuse ;  /* 0x000000257c7c7c23 */ /* 0x100fe2000801087d */
[----:B------:R-:W-:Y:S01]  /*2ef0*/  FFMA.FTZ R125, R143, UR37, -R125 ;  /* 0x000000258f7d7c23 */ /* 0x000fe2000801087d */
[----:B------:R-:W-:-:S05]  /*2f00*/  FSEL R143, R99, -INF , P1 ;  /* 0xff800000638f7808 */ /* 0x000fca0000800000 */
[----:B------:R-:W-:Y:S01]  /*2f10*/  MUFU.EX2 R124, R124 ;  /* 0x0000007c007c7308 */ /* 0x000fe20000000800 */
[----:B------:R-:W-:Y:S01]  /*2f20*/  FFMA.FTZ R222, R143, UR37, -R222 ;  /* 0x000000258fde7c23 */ /* 0x000fe200080108de */
[C---:B--2---:R-:W-:Y:S01]  /*2f30*/  FSEL R143, R103.reuse, -INF , P1 ;  /* 0xff800000678f7808 */ /* 0x044fe20000800000 */
[----:B------:R-:W-:-:S04]  /*2f40*/  FFMA.FTZ R103, -R103, R103, 1 ;  /* 0x3f80000067677423 */ /* 0x000fc80000010167 */
[----:B------:R-:W-:Y:S01]  /*2f50*/  FFMA.FTZ R144, R143, UR37, -R144 ;  /* 0x000000258f907c23 */ /* 0x000fe20008010890 */
[----:B------:R-:W-:Y:S01]  /*2f60*/  MUFU.EX2 R125, R125 ;  /* 0x0000007d007d7308 */ /* 0x000fe20000000800 */
[----:B-1----:R-:W1:Y:S07]  /*2f70*/  SHFL.IDX PT, R146, R151, R135, 0x1f ;  /* 0x00001f8797927589 */ /* 0x002e6e00000e0000 */
[----:B------:R-:W2:Y:S01]  /*2f80*/  MUFU.EX2 R14, R14 ;  /* 0x0000000e000e7308 */ /* 0x000ea20000000800 */
[----:B------:R-:W4:Y:S04]  /*2f90*/  SHFL.IDX PT, R148, R151, R134, 0x1f ;  /* 0x00001f8697947589 */ /* 0x000f2800000e0000 */
[----:B------:R-:W2:Y:S03]  /*2fa0*/  SHFL.IDX PT, R142, R151, R140, 0x1f ;  /* 0x00001f8c978e7589 */ /* 0x000ea600000e0000 */
[----:B------:R-:W-:Y:S01]  /*2fb0*/  MUFU.TANH R130, R130 ;  /* 0x0000008200827308 */ /* 0x000fe20000002400 */
[----:B------:R-:W2:Y:S04]  /*2fc0*/  SHFL.IDX PT, R220, R151, R10, 0x1f ;  /* 0x00001f0a97dc7589 */ /* 0x000ea800000e0000 */
[----:B------:R-:W-:Y:S03]  /*2fd0*/  SHFL.IDX PT, R149, R151, R131, 0x1f ;  /* 0x00001f8397957589 */ /* 0x000fe600000e0000 */
[----:B------:R-:W-:Y:S01]  /*2fe0*/  MUFU.TANH R137, R137 ;  /* 0x0000008900897308 */ /* 0x000fe20000002400 */
[----:B------:R-:W2:Y:S01]  /*2ff0*/  SHFL.IDX PT, R223, R151, R138, 0x1f ;  /* 0x00001f8a97df7589 */ /* 0x000ea200000e0000 */
[--C-:B-1----:R-:W-:Y:S01]  /*3000*/  FADD.FTZ R218, R28, -R146.reuse ;  /* 0x800000921cda7221 */ /* 0x102fe20000010000 */
[----:B------:R-:W-:-:S05]  /*3010*/  FADD.FTZ R30, R30, -R146 ;  /* 0x800000921e1e7221 */ /* 0x000fca0000010000 */
[----:B------:R-:W-:Y:S01]  /*3020*/  MUFU.EX2 R28, R150 ;  /* 0x00000096001c7308 */ /* 0x000fe20000000800 */
[----:B------:R-:W1:Y:S01]  /*3030*/  SHFL.IDX PT, R224, R151, R139, 0x1f ;  /* 0x00001f8b97e07589 */ /* 0x000e6200000e0000 */
[--C-:B----4-:R-:W-:Y:S01]  /*3040*/  FADD.FTZ R146, R29, -R148.reuse ;  /* 0x800000941d927221 */ /* 0x110fe20000010000 */
[----:B------:R-:W-:Y:S01]  /*3050*/  FADD.FTZ R148, R31, -R148 ;  /* 0x800000941f947221 */ /* 0x000fe20000010000 */
[----:B------:R-:W-:Y:S01]  /*3060*/  FMUL.FTZ R218, R123, R218 ;  /* 0x000000da7bda7220 */ /* 0x000fe20000410000 */
[----:B---3--:R-:W-:Y:S01]  /*3070*/  FMUL.FTZ R30, R121, R30 ;  /* 0x0000001e791e7220 */ /* 0x008fe20000410000 */
[--C-:B--2---:R-:W-:Y:S01]  /*3080*/  FADD.FTZ R31, R32, -R142.reuse ;  /* 0x8000008e201f7221 */ /* 0x104fe20000010000 */
[----:B------:R-:W-:Y:S01]  /*3090*/  FADD.FTZ R142, R34, -R142 ;  /* 0x8000008e228e7221 */ /* 0x000fe20000010000 */
[----:B------:R-:W-:Y:S01]  /*30a0*/  FMUL.FTZ R148, R14, R148 ;  /* 0x000000940e947220 */ /* 0x000fe20000410000 */
[----:B------:R2:W3:Y:S01]  /*30b0*/  SHFL.IDX PT, R34, R151, R141, 0x1f ;  /* 0x00001f8d97227589 */ /* 0x0004e200000e0000 */
[--C-:B------:R-:W-:Y:S01]  /*30c0*/  FADD.FTZ R143, R24, -R220.reuse ;  /* 0x800000dc188f7221 */ /* 0x100fe20000010000 */
[----:B------:R-:W-:Y:S01]  /*30d0*/  FADD.FTZ R220, R26, -R220 ;  /* 0x800000dc1adc7221 */ /* 0x000fe20000010000 */
[----:B------:R4:W-:Y:S01]  /*30e0*/  MUFU.EX2 R24, R147 ;  /* 0x0000009300187308 */ /* 0x0009e20000000800 */
[----:B------:R-:W-:Y:S01]  /*30f0*/  FSEL R26, R104, -INF , P1 ;  /* 0xff800000681a7808 */ /* 0x000fe20000800000 */
[----:B------:R-:W-:Y:S01]  /*3100*/  FMUL.FTZ R31, R124, R31 ;  /* 0x0000001f7c1f7220 */ /* 0x000fe20000410000 */
[----:B------:R-:W-:Y:S01]  /*3110*/  FMUL.FTZ R220, R119, R220 ;  /* 0x000000dc77dc7220 */ /* 0x000fe20000410000 */
[----:B------:R-:W-:Y:S01]  /*3120*/  FMUL.FTZ R91, R91, R30 ;  /* 0x0000001e5b5b7220 */ /* 0x000fe20000410000 */
[----:B------:R-:W-:Y:S01]  /*3130*/  FSEL R29, R106, -INF , P2 ;  /* 0xff8000006a1d7808 */ /* 0x000fe20001000000 */
[----:B------:R-:W-:Y:S01]  /*3140*/  FADD.FTZ R32, R35, -R223 ;  /* 0x800000df23207221 */ /* 0x000fe20000010000 */
[----:B------:R-:W-:Y:S01]  /*3150*/  FFMA.FTZ R35, -R21, R21, 1 ;  /* 0x3f80000015237423 */ /* 0x000fe20000010115 */
[----:B--2---:R-:W-:Y:S01]  /*3160*/  FSEL R151, R107, -INF , P1 ;  /* 0xff8000006b977808 */ /* 0x004fe20000800000 */
[--C-:B----4-:R-:W-:Y:S01]  /*3170*/  FADD.FTZ R147, R25, -R149.reuse ;  /* 0x8000009519937221 */ /* 0x110fe20000010000 */
[----:B------:R-:W-:Y:S01]  /*3180*/  FADD.FTZ R149, R27, -R149 ;  /* 0x800000951b957221 */ /* 0x000fe20000010000 */
[----:B------:R2:W4:Y:S01]  /*3190*/  MUFU.EX2 R25, R222 ;  /* 0x000000de00197308 */ /* 0x0005220000000800 */
[----:B------:R-:W-:Y:S01]  /*31a0*/  FMUL.FTZ R32, R18, R32 ;  /* 0x0000002012207220 */ /* 0x000fe20000410000 */
[----:B------:R-:W-:Y:S01]  /*31b0*/  FFMA.FTZ R151, R151, UR37, -R225 ;  /* 0x0000002597977c23 */ /* 0x000fe200080108e1 */
[----:B------:R-:W-:Y:S01]  /*31c0*/  FMUL.FTZ R149, R120, R149 ;  /* 0x0000009578957220 */ /* 0x000fe20000410000 */
[--C-:B-1----:R-:W-:Y:S01]  /*31d0*/  FADD.FTZ R36, R36, -R224.reuse ;  /* 0x800000e024247221 */ /* 0x102fe20000010000 */
[----:B------:R-:W-:Y:S01]  /*31e0*/  FMUL.FTZ R96, R96, R32 ;  /* 0x0000002060607220 */ /* 0x000fe20000410000 */
[----:B------:R-:W-:Y:S01]  /*31f0*/  FADD.FTZ R38, R38, -R224 ;  /* 0x800000e026267221 */ /* 0x000fe20000010000 */
[----:B------:R-:W-:Y:S01]  /*3200*/  FMUL.FTZ R88, R88, R149 ;  /* 0x0000009558587220 */ /* 0x000fe20000410000 */
[----:B------:R3:W-:Y:S01]  /*3210*/  MUFU.EX2 R21, R144 ;  /* 0x0000009000157308 */ /* 0x0007e20000000800 */
[C---:B--2---:R-:W-:Y:S01]  /*3220*/  FSEL R222, R102.reuse, -INF , P2 ;  /* 0xff80000066de7808 */ /* 0x044fe20001000000 */
[----:B------:R1:W-:Y:S01]  /*3230*/  LDS R149, [R17+0x400] ;  /* 0x0004000011957984 */ /* 0x0003e20000000800 */
[----:B------:R-:W-:Y:S01]  /*3240*/  FFMA.FTZ R29, R29, UR37, -R230 ;  /* 0x000000251d1d7c23 */ /* 0x000fe200080108e6 */
[----:B------:R-:W-:Y:S01]  /*3250*/  FFMA.FTZ R102, -R102, R102, 1 ;  /* 0x3f80000066667423 */ /* 0x000fe20000010166 */
[----:B------:R-:W-:Y:S01]  /*3260*/  FFMA.FTZ R104, -R104, R104, 1 ;  /* 0x3f80000068687423 */ /* 0x000fe20000010168 */
[--C-:B------:R-:W-:Y:S01]  /*3270*/  FFMA.FTZ R222, R222, UR37, -R221.reuse ;  /* 0x00000025dede7c23 */ /* 0x100fe200080108dd */
[----:B------:R-:W-:Y:S01]  /*3280*/  FFMA.FTZ R221, R26, UR37, -R221 ;  /* 0x000000251add7c23 */ /* 0x000fe200080108dd */
[----:B------:R2:W1:Y:S01]  /*3290*/  MUFU.EX2 R27, R219 ;  /* 0x000000db001b7308 */ /* 0x0004620000000800 */
[----:B---3--:R-:W-:Y:S01]  /*32a0*/  FADD.FTZ R144, R39, -R34 ;  /* 0x8000002227907221 */ /* 0x008fe20000010000 */
[----:B----4-:R-:W-:Y:S01]  /*32b0*/  FMUL.FTZ R38, R25, R38 ;  /* 0x0000002619267220 */ /* 0x010fe20000410000 */
[----:B------:R-:W3:Y:S01]  /*32c0*/  SHFL.IDX PT, R39, R12, R138, 0x1f ;  /* 0x00001f8a0c277589 */ /* 0x000ee200000e0000 */
[----:B------:R-:W-:-:S04]  /*32d0*/  FFMA.FTZ R107, -R107, R107, 1 ;  /* 0x3f8000006b6b7423 */ /* 0x000fc8000001016b */
[----:B------:R4:W3:Y:S01]  /*32e0*/  MUFU.EX2 R26, R145 ;  /* 0x00000091001a7308 */ /* 0x0008e20000000800 */
[C---:B--2---:R-:W-:Y:S01]  /*32f0*/  FSEL R219, R105.reuse, -INF , P2 ;  /* 0xff80000069db7808 */ /* 0x044fe20001000000 */
[----:B------:R-:W-:-:S04]  /*3300*/  FFMA.FTZ R105, -R105, R105, 1 ;  /* 0x3f80000069697423 */ /* 0x000fc80000010169 */
[----:B------:R-:W-:Y:S02]  /*3310*/  FFMA.FTZ R219, R219, UR37, -R225 ;  /* 0x00000025dbdb7c23 */ /* 0x000fe400080108e1 */
[----:B------:R-:W-:Y:S01]  /*3320*/  MUFU.EX2 R29, R29 ;  /* 0x0000001d001d7308 */ /* 0x000fe20000000800 */
[----:B----4-:R-:W-:Y:S01]  /*3330*/  FADD.FTZ R145, R33, -R223 ;  /* 0x800000df21917221 */ /* 0x010fe20000010000 */
[----:B------:R-:W-:Y:S01]  /*3340*/  FSEL R33, R108, -INF , P1 ;  /* 0xff8000006c217808 */ /* 0x000fe20000800000 */
[----:B------:R-:W-:Y:S01]  /*3350*/  FMUL.FTZ R223, R136, R143 ;  /* 0x0000008f88df7220 */ /* 0x000fe20000410000 */
[----:B------:R-:W-:Y:S01]  /*3360*/  FADD.FTZ R143, R37, -R34 ;  /* 0x80000022258f7221 */ /* 0x000fe20000010000 */
[----:B------:R-:W-:Y:S01]  /*3370*/  FFMA.FTZ R37, -R89, R89, 1 ;  /* 0x3f80000059257423 */ /* 0x000fe20000010159 */
[----:B------:R-:W-:Y:S01]  /*3380*/  FMUL.FTZ R89, R133, R147 ;  /* 0x0000009385597220 */ /* 0x000fe20000410000 */
[----:B------:R-:W-:Y:S01]  /*3390*/  FFMA.FTZ R150, R33, UR37, -R230 ;  /* 0x0000002521967c23 */ /* 0x000fe200080108e6 */
[----:B------:R-:W-:Y:S01]  /*33a0*/  FFMA.FTZ R33, -R23, R23, 1 ;  /* 0x3f80000017217423 */ /* 0x000fe20000010117 */
[----:B------:R-:W-:Y:S01]  /*33b0*/  FMUL.FTZ R34, R35, R223 ;  /* 0x000000df23227220 */ /* 0x000fe20000410000 */
[----:B------:R-:W2:Y:S01]  /*33c0*/  SHFL.IDX PT, R23, R12, R140, 0x1f ;  /* 0x00001f8c0c177589 */ /* 0x000ea200000e0000 */
[----:B------:R-:W-:Y:S01]  /*33d0*/  FFMA.FTZ R35, -R22, R22, 1 ;  /* 0x3f80000016237423 */ /* 0x000fe20000010116 */
[----:B------:R-:W-:Y:S01]  /*33e0*/  FMUL.FTZ R33, R33, R220 ;  /* 0x000000dc21217220 */ /* 0x000fe20000410000 */
[----:B------:R4:W2:Y:S01]  /*33f0*/  MUFU.EX2 R22, R222 ;  /* 0x000000de00167308 */ /* 0x0008a20000000800 */
[----:B------:R-:W2:Y:S01]  /*3400*/  SHFL.IDX PT, R223, R12, R139, 0x1f ;  /* 0x00001f8b0cdf7589 */ /* 0x000ea200000e0000 */
[----:B------:R-:W-:Y:S01]  /*3410*/  FMUL.FTZ R89, R35, R89 ;  /* 0x0000005923597220 */ /* 0x000fe20000410000 */
[----:B------:R-:W-:Y:S01]  /*3420*/  FMUL.FTZ R35, R37, R218 ;  /* 0x000000da25237220 */ /* 0x000fe20000410000 */
[----:B------:R-:W-:Y:S01]  /*3430*/  FSEL R220, R111, -INF , P1 ;  /* 0xff8000006fdc7808 */ /* 0x000fe20000800000 */
[----:B------:R-:W-:Y:S01]  /*3440*/  FMUL.FTZ R145, R20, R145 ;  /* 0x0000009114917220 */ /* 0x000fe20000410000 */
[----:B------:R-:W-:Y:S01]  /*3450*/  FSEL R37, R110, -INF , P2 ;  /* 0xff8000006e257808 */ /* 0x000fe20001000000 */
[----:B-1----:R-:W-:Y:S01]  /*3460*/  FMUL.FTZ R143, R27, R143 ;  /* 0x0000008f1b8f7220 */ /* 0x002fe20000410000 */
[----:B------:R-:W-:Y:S01]  /*3470*/  FSEL R147, R112, -INF , P1 ;  /* 0xff80000070937808 */ /* 0x000fe20000800000 */
[----:B----4-:R1:W4:Y:S01]  /*3480*/  SHFL.IDX PT, R222, R12, R141, 0x1f ;  /* 0x00001f8d0cde7589 */ /* 0x01032200000e0000 */
[----:B------:R1:W-:Y:S01]  /*3490*/  MUFU.EX2 R17, R219 ;  /* 0x000000db00117308 */ /* 0x0003e20000000800 */
[----:B------:R-:W-:Y:S01]  /*34a0*/  FSEL R218, R115, -INF , P1 ;  /* 0xff80000073da7808 */ /* 0x000fe20000800000 */
[--C-:B---3--:R-:W-:Y:S01]  /*34b0*/  FFMA.FTZ R37, R37, UR37, -R39.reuse ;  /* 0x0000002525257c23 */ /* 0x108fe20008010827 */
[----:B------:R-:W-:Y:S01]  /*34c0*/  FFMA.FTZ R147, R147, UR37, -R39 ;  /* 0x0000002593937c23 */ /* 0x000fe20008010827 */
[----:B------:R-:W-:Y:S01]  /*34d0*/  FMUL.FTZ R94, R94, R145 ;  /* 0x000000915e5e7220 */ /* 0x000fe20000410000 */
[----:B------:R-:W-:Y:S01]  /*34e0*/  FMUL.FTZ R144, R26, R144 ;  /* 0x000000901a907220 */ /* 0x000fe20000410000 */
[----:B------:R-:W-:Y:S01]  /*34f0*/  SHFL.IDX PT, R145, R149, R10, 0x1f ;  /* 0x00001f0a95917589 */ /* 0x000fe200000e0000 */
[----:B------:R-:W-:Y:S01]  /*3500*/  FFMA.FTZ R115, -R115, R115, 1 ;  /* 0x3f80000073737423 */ /* 0x000fe20000010173 */
[----:B------:R-:W-:Y:S01]  /*3510*/  MUFU.EX2 R30, R150 ;  /* 0x00000096001e7308 */ /* 0x000fe20000000800 */
[----:B-1----:R-:W-:Y:S01]  /*3520*/  FSEL R219, R113, -INF , P2 ;  /* 0xff80000071db7808 */ /* 0x002fe20001000000 */
[----:B------:R-:W-:Y:S01]  /*3530*/  SHFL.IDX PT, R32, R149, R134, 0x1f ;  /* 0x00001f8695207589 */ /* 0x000fe200000e0000 */
[----:B--2---:R-:W-:Y:S01]  /*3540*/  FFMA.FTZ R220, R220, UR37, -R23 ;  /* 0x00000025dcdc7c23 */ /* 0x004fe20008010817 */
[----:B------:R-:W-:Y:S01]  /*3550*/  FFMA.FTZ R111, -R111, R111, 1 ;  /* 0x3f8000006f6f7423 */ /* 0x000fe2000001016f */
[----:B------:R-:W-:Y:S01]  /*3560*/  FFMA.FTZ R113, -R113, R113, 1 ;  /* 0x3f80000071717423 */ /* 0x000fe20000010171 */
[----:B------:R-:W1:Y:S01]  /*3570*/  SHFL.IDX PT, R224, R149, R138, 0x1f ;  /* 0x00001f8a95e07589 */ /* 0x000e6200000e0000 */
[----:B------:R-:W-:Y:S01]  /*3580*/  FFMA.FTZ R39, R219, UR37, -R223 ;  /* 0x00000025db277c23 */ /* 0x000fe200080108df */
[----:B------:R2:W3:Y:S01]  /*3590*/  MUFU.EX2 R12, R221 ;  /* 0x000000dd000c7308 */ /* 0x0004e20000000800 */
[----:B------:R-:W-:Y:S01]  /*35a0*/  FSEL R219, R114, -INF , P2 ;  /* 0xff80000072db7808 */ /* 0x000fe20001000000 */
[----:B------:R-:W3:Y:S04]  /*35b0*/  SHFL.IDX PT, R225, R149, R139, 0x1f ;  /* 0x00001f8b95e17589 */ /* 0x000ee800000e0000 */
[----:B------:R-:W-:Y:S01]  /*35c0*/  SHFL.IDX PT, R230, R13, R131, 0x1f ;  /* 0x00001f830de67589 */ /* 0x000fe200000e0000 */
[----:B----4-:R-:W-:Y:S01]  /*35d0*/  FFMA.FTZ R219, R219, UR37, -R222 ;  /* 0x00000025dbdb7c23 */ /* 0x010fe200080108de */
[----:B------:R-:W-:Y:S01]  /*35e0*/  MUFU.EX2 R37, R37 ;  /* 0x0000002500257308 */ /* 0x000fe20000000800 */
[C---:B--2---:R-:W-:Y:S01]  /*35f0*/  FSEL R221, R109.reuse, -INF , P2 ;  /* 0xff8000006ddd7808 */ /* 0x044fe20001000000 */
[----:B------:R-:W-:-:S04]  /*3600*/  FFMA.FTZ R109, -R109, R109, 1 ;  /* 0x3f8000006d6d7423 */ /* 0x000fc8000001016d */
[----:B------:R-:W-:Y:S02]  /*3610*/  FFMA.FTZ R221, R221, UR37, -R23 ;  /* 0x00000025dddd7c23 */ /* 0x000fe40008010817 */
[----:B------:R2:W4:Y:S01]  /*3620*/  MUFU.EX2 R23, R151 ;  /* 0x0000009700177308 */ /* 0x0005220000000800 */
[----:B-1----:R-:W-:-:S07]  /*3630*/  FADD.FTZ R51, R51, -R224 ;  /* 0x800000e033337221 */ /* 0x002fce0000010000 */
[----:B------:R-:W-:Y:S01]  /*3640*/  MUFU.EX2 R39, R39 ;  /* 0x0000002700277308 */ /* 0x000fe20000000800 */
[----:B--2---:R-:W-:Y:S01]  /*3650*/  FFMA.FTZ R151, R218, UR37, -R223 ;  /* 0x00000025da977c23 */ /* 0x004fe200080108df */
[----:B------:R-:W-:Y:S01]  /*3660*/  FFMA.FTZ R223, -R92, R92, 1 ;  /* 0x3f8000005cdf7423 */ /* 0x000fe2000001015c */
[----:B------:R-:W-:Y:S01]  /*3670*/  FMUL.FTZ R92, R122, R146 ;  /* 0x000000927a5c7220 */ /* 0x000fe20000410000 */
[----:B------:R-:W-:Y:S01]  /*3680*/  FMUL.FTZ R146, R125, R142 ;  /* 0x0000008e7d927220 */ /* 0x000fe20000410000 */
[----:B------:R-:W-:Y:S01]  /*3690*/  FMUL.FTZ R142, R93, R31 ;  /* 0x0000001f5d8e7220 */ /* 0x000fe20000410000 */
[----:B------:R-:W-:Y:S01]  /*36a0*/  FSEL R218, R116, -INF , P1 ;  /* 0xff80000074da7808 */ /* 0x000fe20000800000 */
[----:B------:R-:W-:Y:S01]  /*36b0*/  FMUL.FTZ R92, R90, R92 ;  /* 0x0000005c5a5c7220 */ /* 0x000fe20000410000 */
[----:B------:R-:W-:Y:S01]  /*36c0*/  FMUL.FTZ R93, R95, R146 ;  /* 0x000000925f5d7220 */ /* 0x000fe20000410000 */
[----:B------:R-:W-:Y:S01]  /*36d0*/  FFMA.FTZ R95, -R97, R97, 1 ;  /* 0x3f800000615f7423 */ /* 0x000fe20000010161 */
[----:B------:R-:W1:Y:S01]  /*36e0*/  SHFL.IDX PT, R146, R149, R131, 0x1f ;  /* 0x00001f8395927589 */ /* 0x000e6200000e0000 */
[----:B------:R-:W-:Y:S01]  /*36f0*/  FMUL.FTZ R97, R24, R36 ;  /* 0x0000002418617220 */ /* 0x000fe20000410000 */
[----:B------:R-:W-:Y:S01]  /*3700*/  FMUL.FTZ R90, R223, R148 ;  /* 0x00000094df5a7220 */ /* 0x000fe20000410000 */
[----:B------:R2:W-:Y:S01]  /*3710*/  MUFU.EX2 R36, R220 ;  /* 0x000000dc00247308 */ /* 0x0005e20000000800 */
[----:B------:R-:W4:Y:S01]  /*3720*/  SHFL.IDX PT, R148, R149, R135, 0x1f ;  /* 0x00001f8795947589 */ /* 0x000f2200000e0000 */
[----:B------:R-:W-:Y:S01]  /*3730*/  FMUL.FTZ R95, R95, R97 ;  /* 0x000000615f5f7220 */ /* 0x000fe20000410000 */
[----:B------:R-:W-:Y:S01]  /*3740*/  FFMA.FTZ R97, -R99, R99, 1 ;  /* 0x3f80000063617423 */ /* 0x000fe20000010163 */
[----:B------:R-:W-:Y:S01]  /*3750*/  FFMA.FTZ R99, -R98, R98, 1 ;  /* 0x3f80000062637423 */ /* 0x000fe20000010162 */
[----:B------:R-:W-:Y:S01]  /*3760*/  FFMA.FTZ R98, -R100, R100, 1 ;  /* 0x3f80000064627423 */ /* 0x000fe20000010164 */
[----:B------:R-:W4:Y:S01]  /*3770*/  SHFL.IDX PT, R223, R13, R10, 0x1f ;  /* 0x00001f0a0ddf7589 */ /* 0x000f2200000e0000 */
[----:B------:R-:W-:Y:S01]  /*3780*/  FFMA.FTZ R218, R218, UR37, -R222 ;  /* 0x00000025dada7c23 */ /* 0x000fe200080108de */
[----:B------:R-:W-:Y:S01]  /*3790*/  FMUL.FTZ R99, R99, R143 ;  /* 0x0000008f63637220 */ /* 0x000fe20000410000 */
[----:B------:R-:W-:Y:S01]  /*37a0*/  FMUL.FTZ R98, R98, R144 ;  /* 0x0000009062627220 */ /* 0x000fe20000410000 */
[----:B--2---:R-:W2:Y:S01]  /*37b0*/  SHFL.IDX PT, R220, R149, R140, 0x1f ;  /* 0x00001f8c95dc7589 */ /* 0x004ea200000e0000 */
[--C-:B------:R-:W-:Y:S01]  /*37c0*/  FADD.FTZ R143, R40, -R145.reuse ;  /* 0x80000091288f7221 */ /* 0x100fe20000010000 */
[----:B------:R-:W-:Y:S01]  /*37d0*/  FADD.FTZ R144, R42, -R145 ;  /* 0x800000912a907221 */ /* 0x000fe20000010000 */
[----:B------:R1:W2:Y:S01]  /*37e0*/  MUFU.EX2 R31, R221 ;  /* 0x000000dd001f7308 */ /* 0x0002a20000000800 */
[----:B------:R-:W-:Y:S01]  /*37f0*/  SHFL.IDX PT, R222, R13, R140, 0x1f ;  /* 0x00001f8c0dde7589 */ /* 0x000fe200000e0000 */
[----:B------:R-:W-:Y:S01]  /*3800*/  FMUL.FTZ R97, R97, R38 ;  /* 0x0000002661617220 */ /* 0x000fe20000410000 */
[----:B------:R-:W-:Y:S01]  /*3810*/  FMUL.FTZ R143, R28, R143 ;  /* 0x0000008f1c8f7220 */ /* 0x000fe20000410000 */
[----:B------:R-:W-:Y:S01]  /*3820*/  FMUL.FTZ R144, R21, R144 ;  /* 0x0000009015907220 */ /* 0x000fe20000410000 */
[----:B---3--:R-:W-:Y:S01]  /*3830*/  FADD.FTZ R54, R54, -R225 ;  /* 0x800000e136367221 */ /* 0x008fe20000010000 */
[----:B------:R-:W-:Y:S01]  /*3840*/  FFMA.FTZ R116, -R116, R116, 1 ;  /* 0x3f80000074747423 */ /* 0x000fe20000010174 */
[----:B------:R-:W-:Y:S01]  /*3850*/  FMUL.FTZ R143, R101, R143 ;  /* 0x0000008f658f7220 */ /* 0x000fe20000410000 */
[--C-:B-1----:R-:W-:Y:S01]  /*3860*/  FADD.FTZ R145, R41, -R146.reuse ;  /* 0x8000009229917221 */ /* 0x102fe20000010000 */
[----:B------:R-:W-:Y:S01]  /*3870*/  FADD.FTZ R146, R43, -R146 ;  /* 0x800000922b927221 */ /* 0x000fe20000010000 */
[----:B------:R1:W3:Y:S01]  /*3880*/  SHFL.IDX PT, R221, R149, R141, 0x1f ;  /* 0x00001f8d95dd7589 */ /* 0x0002e200000e0000 */
[----:B------:R1:W-:Y:S01]  /*3890*/  MUFU.EX2 R40, R219 ;  /* 0x000000db00287308 */ /* 0x0003e20000000800 */
[----:B----4-:R-:W-:Y:S01]  /*38a0*/  FADD.FTZ R100, R44, -R148 ;  /* 0x800000942c647221 */ /* 0x010fe20000010000 */
[----:B------:R-:W-:Y:S01]  /*38b0*/  FSEL R44, R216, -INF , P1 ;  /* 0xff800000d82c7808 */ /* 0x000fe20000800000 */
[----:B------:R-:W4:Y:S01]  /*38c0*/  SHFL.IDX PT, R43, R13, R135, 0x1f ;  /* 0x00001f870d2b7589 */ /* 0x000f2200000e0000 */
[----:B------:R-:W-:Y:S01]  /*38d0*/  FMUL.FTZ R145, R22, R145 ;  /* 0x0000009116917220 */ /* 0x000fe20000410000 */
[----:B------:R-:W-:Y:S01]  /*38e0*/  FMUL.FTZ R144, R103, R144 ;  /* 0x0000009067907220 */ /* 0x000fe20000410000 */
[----:B------:R-:W-:Y:S01]  /*38f0*/  FFMA.FTZ R103, -R106, R106, 1 ;  /* 0x3f8000006a677423 */ /* 0x000fe2000001016a */
[----:B------:R-:W-:Y:S01]  /*3900*/  FFMA.FTZ R44, R44, UR37, -R223 ;  /* 0x000000252c2c7c23 */ /* 0x000fe200080108df */
[----:B------:R3:W-:Y:S01]  /*3910*/  MUFU.EX2 R38, R147 ;  /* 0x0000009300267308 */ /* 0x0007e20000000800 */
[----:B-1----:R-:W-:Y:S01]  /*3920*/  SHFL.IDX PT, R219, R13, R138, 0x1f ;  /* 0x00001f8a0ddb7589 */ /* 0x002fe200000e0000 */
[--C-:B--2---:R-:W-:Y:S01]  /*3930*/  FADD.FTZ R150, R48, -R220.reuse ;  /* 0x800000dc30967221 */ /* 0x104fe20000010000 */
[----:B------:R-:W-:Y:S01]  /*3940*/  FADD.FTZ R50, R50, -R220 ;  /* 0x800000dc32327221 */ /* 0x000fe20000010000 */
[----:B------:R-:W-:Y:S01]  /*3950*/  FSEL R149, R227, -INF , P2 ;  /* 0xff800000e3957808 */ /* 0x000fe20001000000 */
[----:B------:R-:W1:Y:S01]  /*3960*/  SHFL.IDX PT, R48, R13, R134, 0x1f ;  /* 0x00001f860d307589 */ /* 0x000e6200000e0000 */
[----:B------:R-:W-:Y:S01]  /*3970*/  FADD.FTZ R220, R49, -R224 ;  /* 0x800000e031dc7221 */ /* 0x000fe20000010000 */
[----:B------:R-:W-:Y:S01]  /*3980*/  FSEL R224, R226, -INF , P2 ;  /* 0xff800000e2e07808 */ /* 0x000fe20001000000 */
[----:B------:R2:W1:Y:S01]  /*3990*/  MUFU.EX2 R42, R151 ;  /* 0x00000097002a7308 */ /* 0x0004620000000800 */
[----:B---3--:R-:W-:Y:S01]  /*39a0*/  FADD.FTZ R147, R46, -R148 ;  /* 0x800000942e937221 */ /* 0x008fe20000010000 */
[--C-:B------:R-:W-:Y:S01]  /*39b0*/  FADD.FTZ R148, R45, -R32.reuse ;  /* 0x800000202d947221 */ /* 0x100fe20000010000 */
[----:B------:R-:W-:Y:S01]  /*39c0*/  FADD.FTZ R32, R47, -R32 ;  /* 0x800000202f207221 */ /* 0x000fe20000010000 */
[----:B------:R-:W-:Y:S01]  /*39d0*/  FSEL R47, R126, -INF , P1 ;  /* 0xff8000007e2f7808 */ /* 0x000fe20000800000 */
[----:B------:R-:W3:Y:S01]  /*39e0*/  SHFL.IDX PT, R101, R13, R139, 0x1f ;  /* 0x00001f8b0d657589 */ /* 0x000ee200000e0000 */
[----:B------:R-:W-:Y:S01]  /*39f0*/  FSEL R49, R234, -INF , P1 ;  /* 0xff800000ea317808 */ /* 0x000fe20000800000 */
[--C-:B------:R-:W-:Y:S01]  /*3a00*/  FADD.FTZ R53, R53, -R221.reuse ;  /* 0x800000dd35357221 */ /* 0x100fe20000010000 */
[----:B------:R1:W3:Y:S01]  /*3a10*/  MUFU.EX2 R41, R218 ;  /* 0x000000da00297308 */ /* 0x0002e20000000800 */
[----:B--2---:R-:W-:Y:S01]  /*3a20*/  FSEL R151, R117, -INF , P2 ;  /* 0xff80000075977808 */ /* 0x004fe20001000000 */
[----:B------:R-:W-:Y:S01]  /*3a30*/  FADD.FTZ R221, R55, -R221 ;  /* 0x800000dd37dd7221 */ /* 0x000fe20000010000 */
[--C-:B----4-:R-:W-:Y:S01]  /*3a40*/  FFMA.FTZ R149, R149, UR37, -R43.reuse ;  /* 0x0000002595957c23 */ /* 0x110fe2000801082b */
[----:B------:R-:W-:Y:S01]  /*3a50*/  FFMA.FTZ R47, R47, UR37, -R43 ;  /* 0x000000252f2f7c23 */ /* 0x000fe2000801082b */
[----:B------:R2:W4:Y:S01]  /*3a60*/  LDS R55, [R16+0x400] ;  /* 0x0004000010377984 */ /* 0x0005220000000800 */
[----:B------:R-:W-:Y:S01]  /*3a70*/  FFMA.FTZ R151, R151, UR37, -R223 ;  /* 0x0000002597977c23 */ /* 0x000fe200080108df */
[----:B------:R-:W-:Y:S01]  /*3a80*/  FSEL R223, R229, -INF , P2 ;  /* 0xff800000e5df7808 */ /* 0x000fe20001000000 */
[----:B------:R-:W-:Y:S01]  /*3a90*/  FMUL.FTZ R145, R102, R145 ;  /* 0x0000009166917220 */ /* 0x000fe20000410000 */
[----:B-1----:R-:W-:Y:S01]  /*3aa0*/  FADD.FTZ R218, R52, -R225 ;  /* 0x800000e134da7221 */ /* 0x002fe20000010000 */
[----:B------:R-:W-:Y:S01]  /*3ab0*/  FSEL R52, R127, -INF , P1 ;  /* 0xff8000007f347808 */ /* 0x000fe20000800000 */
[----:B------:R1:W4:Y:S01]  /*3ac0*/  MUFU.EX2 R43, R151 ;  /* 0x00000097002b7308 */ /* 0x0003220000000800 */
[----:B------:R-:W-:Y:S01]  /*3ad0*/  SHFL.IDX PT, R102, R19, R10, 0x1f ;  /* 0x00001f0a13667589 */ /* 0x000fe200000e0000 */
[----:B------:R-:W-:Y:S01]  /*3ae0*/  FMUL.FTZ R146, R12, R146 ;  /* 0x000000920c927220 */ /* 0x000fe20000410000 */
[----:B------:R-:W-:Y:S01]  /*3af0*/  FMUL.FTZ R100, R17, R100 ;  /* 0x0000006411647220 */ /* 0x000fe20000410000 */
[----:B------:R-:W-:Y:S01]  /*3b00*/  FMUL.FTZ R148, R29, R148 ;  /* 0x000000941d947220 */ /* 0x000fe20000410000 */
[----:B------:R-:W-:Y:S01]  /*3b10*/  SHFL.IDX PT, R106, R19, R131, 0x1f ;  /* 0x00001f83136a7589 */ /* 0x000fe200000e0000 */
[----:B------:R-:W-:Y:S01]  /*3b20*/  FMUL.FTZ R147, R23, R147 ;  /* 0x0000009317937220 */ /* 0x000fe20000410000 */
[----:B------:R-:W-:Y:S01]  /*3b30*/  FMUL.FTZ R146, R104, R146 ;  /* 0x0000009268927220 */ /* 0x000fe20000410000 */
[----:B------:R-:W-:Y:S01]  /*3b40*/  FMUL.FTZ R148, R103, R148 ;  /* 0x0000009467947220 */ /* 0x000fe20000410000 */
[--C-:B-1----:R-:W-:Y:S01]  /*3b50*/  FFMA.FTZ R151, R224, UR37, -R48.reuse ;  /* 0x00000025e0977c23 */ /* 0x102fe20008010830 */
[----:B------:R-:W-:Y:S01]  /*3b60*/  FFMA.FTZ R48, R49, UR37, -R48 ;  /* 0x0000002531307c23 */ /* 0x000fe20008010830 */
[--C-:B------:R-:W-:Y:S01]  /*3b70*/  FFMA.FTZ R49, R223, UR37, -R222.reuse ;  /* 0x00000025df317c23 */ /* 0x100fe200080108de */
[----:B------:R-:W-:Y:S01]  /*3b80*/  FFMA.FTZ R222, R52, UR37, -R222 ;  /* 0x0000002534de7c23 */ /* 0x000fe200080108de */
[----:B------:R-:W-:Y:S01]  /*3b90*/  FSEL R223, R155, -INF , P2 ;  /* 0xff8000009bdf7808 */ /* 0x000fe20001000000 */
[----:B------:R-:W-:Y:S01]  /*3ba0*/  FMUL.FTZ R147, R107, R147 ;  /* 0x000000936b937220 */ /* 0x000fe20000410000 */
[----:B------:R-:W-:Y:S01]  /*3bb0*/  FSEL R52, R233, -INF , P1 ;  /* 0xff800000e9347808 */ /* 0x000fe20000800000 */
[----:B--2---:R-:W-:Y:S01]  /*3bc0*/  MUFU.EX2 R16, R47 ;  /* 0x0000002f00107308 */ /* 0x004fe20000000800 */
[----:B------:R-:W-:Y:S01]  /*3bd0*/  FSEL R103, R154, -INF , P2 ;  /* 0xff8000009a677808 */ /* 0x000fe20001000000 */
[--C-:B------:R-:W-:Y:S01]  /*3be0*/  FFMA.FTZ R223, R223, UR37, -R219.reuse ;  /* 0x00000025dfdf7c23 */ /* 0x100fe200080108db */
[----:B------:R-:W-:Y:S01]  /*3bf0*/  FSEL R104, R153, -INF , P2 ;  /* 0xff80000099687808 */ /* 0x000fe20001000000 */
[----:B------:R-:W-:Y:S01]  /*3c00*/  FFMA.FTZ R52, R52, UR37, -R219 ;  /* 0x0000002534347c23 */ /* 0x000fe200080108db */
[----:B------:R-:W-:Y:S01]  /*3c10*/  FSEL R107, R152, -INF , P2 ;  /* 0xff800000986b7808 */ /* 0x000fe20001000000 */
[----:B------:R1:W2:Y:S01]  /*3c20*/  SHFL.IDX PT, R219, R13, R141, 0x1f ;  /* 0x00001f8d0ddb7589 */ /* 0x0002a200000e0000 */
[----:B---3--:R-:W-:Y:S01]  /*3c30*/  FFMA.FTZ R103, R103, UR37, -R101 ;  /* 0x0000002567677c23 */ /* 0x008fe20008010865 */
[----:B------:R3:W-:Y:S01]  /*3c40*/  MUFU.EX2 R47, R151 ;  /* 0x00000097002f7308 */ /* 0x0007e20000000800 */
[----:B------:R-:W-:Y:S01]  /*3c50*/  FMUL.FTZ R150, R31, R150 ;  /* 0x000000961f967220 */ /* 0x000fe20000410000 */
[----:B------:R-:W-:Y:S01]  /*3c60*/  FMUL.FTZ R220, R37, R220 ;  /* 0x000000dc25dc7220 */ /* 0x000fe20000410000 */
[----:B------:R-:W-:Y:S01]  /*3c70*/  FMUL.FTZ R54, R42, R54 ;  /* 0x000000362a367220 */ /* 0x000fe20000410000 */
[----:B------:R-:W-:Y:S01]  /*3c80*/  FMUL.FTZ R53, R40, R53 ;  /* 0x0000003528357220 */ /* 0x000fe20000410000 */
[----:B------:R-:W-:Y:S01]  /*3c90*/  FMUL.FTZ R150, R109, R150 ;  /* 0x000000966d967220 */ /* 0x000fe20000410000 */
[----:B------:R-:W-:Y:S01]  /*3ca0*/  FMUL.FTZ R109, R38, R51 ;  /* 0x00000033266d7220 */ /* 0x000fe20000410000 */
[----:B------:R-:W-:Y:S01]  /*3cb0*/  FSEL R45, R118, -INF , P2 ;  /* 0xff800000762d7808 */ /* 0x000fe20001000000 */
[----:B-1----:R1:W-:Y:S01]  /*3cc0*/  MUFU.EX2 R13, R149 ;  /* 0x00000095000d7308 */ /* 0x0023e20000000800 */
[----:B---3--:R-:W-:Y:S01]  /*3cd0*/  FFMA.FTZ R151, -R108, R108, 1 ;  /* 0x3f8000006c977423 */ /* 0x008fe2000001016c */
[----:B------:R-:W-:Y:S01]  /*3ce0*/  FMUL.FTZ R108, R30, R32 ;  /* 0x000000201e6c7220 */ /* 0x000fe20000410000 */
[----:B------:R-:W-:Y:S01]  /*3cf0*/  FSEL R46, R217, -INF , P1 ;  /* 0xff800000d92e7808 */ /* 0x000fe20000800000 */
[--C-:B------:R-:W-:Y:S01]  /*3d00*/  FFMA.FTZ R45, R45, UR37, -R230.reuse ;  /* 0x000000252d2d7c23 */ /* 0x100fe200080108e6 */
[----:B------:R-:W-:Y:S01]  /*3d10*/  FMUL.FTZ R50, R36, R50 ;  /* 0x0000003224327220 */ /* 0x000fe20000410000 */
[----:B------:R-:W-:Y:S01]  /*3d20*/  FMUL.FTZ R151, R151, R108 ;  /* 0x0000006c97977220 */ /* 0x000fe20000410000 */
[----:B------:R-:W-:Y:S01]  /*3d30*/  FMUL.FTZ R218, R39, R218 ;  /* 0x000000da27da7220 */ /* 0x000fe20000410000 */
[----:B----4-:R-:W3:Y:S01]  /*3d40*/  SHFL.IDX PT, R108, R55, R10, 0x1f ;  /* 0x00001f0a376c7589 */ /* 0x010ee200000e0000 */
[----:B-1----:R-:W-:Y:S01]  /*3d50*/  FMUL.FTZ R149, R105, R100 ;  /* 0x0000006469957220 */ /* 0x002fe20000410000 */
[----:B------:R-:W-:Y:S01]  /*3d60*/  FSEL R105, R237, -INF , P1 ;  /* 0xff800000ed697808 */ /* 0x000fe20000800000 */
[----:B------:R-:W-:Y:S01]  /*3d70*/  FFMA.FTZ R46, R46, UR37, -R230 ;  /* 0x000000252e2e7c23 */ /* 0x000fe200080108e6 */
[----:B------:R-:W-:Y:S01]  /*3d80*/  FSEL R100, R232, -INF , P1 ;  /* 0xff800000e8647808 */ /* 0x000fe20000800000 */
[----:B------:R-:W-:Y:S01]  /*3d90*/  MUFU.EX2 R51, R223 ;  /* 0x000000df00337308 */ /* 0x000fe20000000800 */
[----:B--2---:R-:W-:Y:S01]  /*3da0*/  FFMA.FTZ R104, R104, UR37, -R219 ;  /* 0x0000002568687c23 */ /* 0x004fe200080108db */
[----:B------:R-:W-:Y:S01]  /*3db0*/  FFMA.FTZ R105, R105, UR37, -R101 ;  /* 0x0000002569697c23 */ /* 0x000fe20008010865 */
[----:B------:R-:W-:Y:S01]  /*3dc0*/  FSEL R101, R9, -INF , P1 ;  /* 0xff80000009657808 */ /* 0x000fe20000800000 */
[----:B------:R-:W-:Y:S01]  /*3dd0*/  FFMA.FTZ R100, R100, UR37, -R219 ;  /* 0x0000002564647c23 */ /* 0x000fe200080108db */
[--C-:B------:R-:W-:Y:S01]  /*3de0*/  FFMA.FTZ R219, R107, UR37, -R102.reuse ;  /* 0x000000256bdb7c23 */ /* 0x100fe20008010866 */
[----:B------:R-:W-:Y:S01]  /*3df0*/  FSEL R107, R7, -INF , P2 ;  /* 0xff800000076b7808 */ /* 0x000fe20001000000 */
[----:B------:R-:W-:Y:S01]  /*3e00*/  SHFL.IDX PT, R230, R19, R135, 0x1f ;  /* 0x00001f8713e67589 */ /* 0x000fe200000e0000 */
[----:B------:R-:W-:Y:S01]  /*3e10*/  FFMA.FTZ R101, R101, UR37, -R102 ;  /* 0x0000002565657c23 */ /* 0x000fe20008010866 */
[----:B------:R-:W-:Y:S01]  /*3e20*/  FMUL.FTZ R221, R41, R221 ;  /* 0x000000dd29dd7220 */ /* 0x000fe20000410000 */
[----:B------:R-:W-:Y:S01]  /*3e30*/  FMUL.FTZ R111, R111, R50 ;  /* 0x000000326f6f7220 */ /* 0x000fe20000410000 */
[--C-:B------:R-:W-:Y:S01]  /*3e40*/  FFMA.FTZ R102, R107, UR37, -R106.reuse ;  /* 0x000000256b667c23 */ /* 0x100fe2000801086a */
[----:B------:R-:W-:Y:S01]  /*3e50*/  FSEL R107, R6, -INF , P1 ;  /* 0xff800000066b7808 */ /* 0x000fe20000800000 */
[----:B------:R-:W-:Y:S01]  /*3e60*/  MUFU.EX2 R50, R222 ;  /* 0x000000de00327308 */ /* 0x000fe20000000800 */
[----:B------:R-:W-:Y:S01]  /*3e70*/  FMUL.FTZ R218, R113, R218 ;  /* 0x000000da71da7220 */ /* 0x000fe20000410000 */
[----:B------:R-:W-:Y:S01]  /*3e80*/  FMUL.FTZ R113, R116, R221 ;  /* 0x000000dd74717220 */ /* 0x000fe20000410000 */
[----:B------:R-:W-:Y:S01]  /*3e90*/  FFMA.FTZ R217, -R217, R217, 1 ;  /* 0x3f800000d9d97423 */ /* 0x000fe200000101d9 */
[----:B------:R-:W-:Y:S01]  /*3ea0*/  FFMA.FTZ R32, R107, UR37, -R106 ;  /* 0x000000256b207c23 */ /* 0x000fe2000801086a */
[----:B------:R-:W-:Y:S01]  /*3eb0*/  FFMA.FTZ R106, -R110, R110, 1 ;  /* 0x3f8000006e6a7423 */ /* 0x000fe2000001016e */
[----:B------:R-:W1:Y:S01]  /*3ec0*/  SHFL.IDX PT, R107, R55, R131, 0x1f ;  /* 0x00001f83376b7589 */ /* 0x000e6200000e0000 */
[----:B------:R-:W-:Y:S01]  /*3ed0*/  FFMA.FTZ R110, -R112, R112, 1 ;  /* 0x3f800000706e7423 */ /* 0x000fe20000010170 */
[--C-:B---3--:R-:W-:Y:S01]  /*3ee0*/  FADD.FTZ R225, R56, -R108.reuse ;  /* 0x8000006c38e17221 */ /* 0x108fe20000010000 */
[----:B------:R-:W-:Y:S01]  /*3ef0*/  FMUL.FTZ R112, R106, R220 ;  /* 0x000000dc6a707220 */ /* 0x000fe20000410000 */
[----:B------:R-:W-:Y:S01]  /*3f00*/  FFMA.FTZ R106, -R114, R114, 1 ;  /* 0x3f800000726a7423 */ /* 0x000fe20000010172 */
[----:B------:R-:W-:Y:S01]  /*3f10*/  FMUL.FTZ R110, R110, R109 ;  /* 0x0000006d6e6e7220 */ /* 0x000fe20000410000 */
[----:B------:R-:W2:Y:S01]  /*3f20*/  SHFL.IDX PT, R220, R55, R135, 0x1f ;  /* 0x00001f8737dc7589 */ /* 0x000ea200000e0000 */
[----:B------:R-:W-:Y:S01]  /*3f30*/  FMUL.FTZ R114, R115, R54 ;  /* 0x0000003673727220 */ /* 0x000fe20000410000 */
[----:B------:R-:W-:Y:S01]  /*3f40*/  FMUL.FTZ R115, R106, R53 ;  /* 0x000000356a737220 */ /* 0x000fe20000410000 */
[----:B------:R-:W-:Y:S01]  /*3f50*/  FADD.FTZ R58, R58, -R108 ;  /* 0x8000006c3a3a7221 */ /* 0x000fe20000010000 */
[----:B------:R-:W3:Y:S01]  /*3f60*/  SHFL.IDX PT, R109, R55, R134, 0x1f ;  /* 0x00001f86376d7589 */ /* 0x000ee200000e0000 */
[----:B------:R1:W-:Y:S01]  /*3f70*/  MUFU.EX2 R53, R103 ;  /* 0x0000006700357308 */ /* 0x0003e20000000800 */
[----:B------:R-:W-:Y:S01]  /*3f80*/  FSEL R56, R3, -INF , P1 ;  /* 0xff80000003387808 */ /* 0x000fe20000800000 */
[----:B------:R-:W-:Y:S01]  /*3f90*/  FMUL.FTZ R225, R43, R225 ;  /* 0x000000e12be17220 */ /* 0x000fe20000410000 */
[----:B------:R-:W4:Y:S01]  /*3fa0*/  SHFL.IDX PT, R108, R55, R139, 0x1f ;  /* 0x00001f8b376c7589 */ /* 0x000f2200000e0000 */
[----:B------:R-:W-:Y:S01]  /*3fb0*/  FSEL R224, R5, -INF , P2 ;  /* 0xff80000005e07808 */ /* 0x000fe20001000000 */
[----:B------:R-:W-:-:S02]  /*3fc0*/  FFMA.FTZ R229, -R229, R229, 1 ;  /* 0x3f800000e5e57423 */ /* 0x000fc400000101e5 */
[----:B------:R-:W4:Y:S01]  /*3fd0*/  SHFL.IDX PT, R106, R19, R134, 0x1f ;  /* 0x00001f86136a7589 */ /* 0x000f2200000e0000 */
[----:B------:R2:W-:Y:S08]  /*3fe0*/  MUFU.EX2 R54, R105 ;  /* 0x0000006900367308 */ /* 0x0005f00000000800 */
[----:B------:R-:W4:Y:S01]  /*3ff0*/  MUFU.EX2 R44, R44 ;  /* 0x0000002c002c7308 */ /* 0x000f220000000800 */
[--C-:B-1----:R-:W-:Y:S01]  /*4000*/  FADD.FTZ R103, R57, -R107.reuse ;  /* 0x8000006b39677221 */ /* 0x102fe20000010000 */
[----:B------:R-:W-:Y:S01]  /*4010*/  FADD.FTZ R223, R59, -R107 ;  /* 0x8000006b3bdf7221 */ /* 0x000fe20000010000 */
[----:B------:R-:W-:Y:S01]  /*4020*/  SHFL.IDX PT, R116, R19, R138, 0x1f ;  /* 0x00001f8a13747589 */ /* 0x000fe200000e0000 */
[--C-:B--2---:R-:W-:Y:S01]  /*4030*/  FADD.FTZ R60, R60, -R220.reuse ;  /* 0x800000dc3c3c7221 */ /* 0x104fe20000010000 */
[----:B------:R-:W-:Y:S01]  /*4040*/  FADD.FTZ R59, R62, -R220 ;  /* 0x800000dc3e3b7221 */ /* 0x000fe20000010000 */
[----:B------:R-:W-:Y:S01]  /*4050*/  FSEL R105, R0, -INF , P2 ;  /* 0xff80000000697808 */ /* 0x000fe20001000000 */
[----:B------:R-:W-:Y:S01]  /*4060*/  SHFL.IDX PT, R107, R55, R138, 0x1f ;  /* 0x00001f8a376b7589 */ /* 0x000fe200000e0000 */
[--C-:B---3--:R-:W-:Y:S01]  /*4070*/  FADD.FTZ R222, R61, -R109.reuse ;  /* 0x8000006d3dde7221 */ /* 0x108fe20000010000 */
[----:B------:R-:W-:Y:S01]  /*4080*/  FADD.FTZ R57, R63, -R109 ;  /* 0x8000006d3f397221 */ /* 0x000fe20000010000 */
[----:B------:R-:W-:Y:S01]  /*4090*/  FSEL R61, R236, -INF , P1 ;  /* 0xff800000ec3d7808 */ /* 0x000fe20000800000 */
[----:B------:R-:W1:Y:S01]  /*40a0*/  SHFL.IDX PT, R109, R19, R140, 0x1f ;  /* 0x00001f8c136d7589 */ /* 0x000e6200000e0000 */
[--C-:B----4-:R-:W-:Y:S01]  /*40b0*/  FADD.FTZ R62, R68, -R108.reuse ;  /* 0x8000006c443e7221 */ /* 0x110fe20000010000 */
[----:B------:R-:W-:Y:S01]  /*40c0*/  FADD.FTZ R63, R70, -R108 ;  /* 0x8000006c463f7221 */ /* 0x000fe20000010000 */
[----:B------:R-:W-:Y:S01]  /*40d0*/  FSEL R108, R228, -INF , P1 ;  /* 0xff800000e46c7808 */ /* 0x000fe20000800000 */
[----:B------:R-:W2:Y:S01]  /*40e0*/  SHFL.IDX PT, R221, R55, R140, 0x1f ;  /* 0x00001f8c37dd7589 */ /* 0x000ea200000e0000 */
[--C-:B------:R-:W-:Y:S01]  /*40f0*/  FFMA.FTZ R105, R105, UR37, -R106.reuse ;  /* 0x0000002569697c23 */ /* 0x100fe2000801086a */
[----:B------:R-:W-:Y:S01]  /*4100*/  FSEL R68, R231, -INF , P2 ;  /* 0xff800000e7447808 */ /* 0x000fe20001000000 */
[----:B------:R-:W-:Y:S01]  /*4110*/  FFMA.FTZ R106, R61, UR37, -R106 ;  /* 0x000000253d6a7c23 */ /* 0x000fe2000801086a */
[----:B------:R3:W4:Y:S01]  /*4120*/  SHFL.IDX PT, R220, R55, R141, 0x1f ;  /* 0x00001f8d37dc7589 */ /* 0x00072200000e0000 */
[----:B------:R-:W3:Y:S01]  /*4130*/  MUFU.EX2 R46, R46 ;  /* 0x0000002e002e7308 */ /* 0x000ee20000000800 */
[----:B------:R-:W-:Y:S01]  /*4140*/  FSEL R70, R130, -INF , P2 ;  /* 0xff80000082467808 */ /* 0x000fe20001000000 */
[----:B------:R-:W-:Y:S01]  /*4150*/  FMUL.FTZ R58, R44, R58 ;  /* 0x0000003a2c3a7220 */ /* 0x000fe20000410000 */
[----:B------:R-:W4:Y:S01]  /*4160*/  SHFL.IDX PT, R61, R19, R139, 0x1f ;  /* 0x00001f8b133d7589 */ /* 0x000f2200000e0000 */
[----:B------:R-:W-:-:S04]  /*4170*/  FMUL.FTZ R60, R13, R60 ;  /* 0x0000003c0d3c7220 */ /* 0x000fc80000410000 */
[----:B------:R-:W4:Y:S01]  /*4180*/  MUFU.EX2 R48, R48 ;  /* 0x0000003000307308 */ /* 0x000f220000000800 */
[----:B------:R-:W-:Y:S01]  /*4190*/  FMUL.FTZ R222, R47, R222 ;  /* 0x000000de2fde7220 */ /* 0x000fe20000410000 */
[----:B------:R-:W-:Y:S01]  /*41a0*/  FFMA.FTZ R233, -R233, R233, 1 ;  /* 0x3f800000e9e97423 */ /* 0x000fe200000101e9 */
[----:B------:R-:W-:Y:S01]  /*41b0*/  FFMA.FTZ R224, R224, UR37, -R230 ;  /* 0x00000025e0e07c23 */ /* 0x000fe200080108e6 */
[----:B-1----:R-:W-:-:S04]  /*41c0*/  FFMA.FTZ R108, R108, UR37, -R109 ;  /* 0x000000256c6c7c23 */ /* 0x002fc8000801086d */
[----:B---3--:R1:W-:Y:S01]  /*41d0*/  MUFU.EX2 R55, R104 ;  /* 0x0000006800377308 */ /* 0x0083e20000000800 */
[----:B------:R-:W-:Y:S01]  /*41e0*/  FMUL.FTZ R223, R46, R223 ;  /* 0x000000df2edf7220 */ /* 0x000fe20000410000 */
[--C-:B--2---:R-:W-:Y:S01]  /*41f0*/  FADD.FTZ R64, R64, -R221.reuse ;  /* 0x800000dd40407221 */ /* 0x104fe20000010000 */
[----:B------:R-:W-:Y:S01]  /*4200*/  FADD.FTZ R221, R66, -R221 ;  /* 0x800000dd42dd7221 */ /* 0x000fe20000010000 */
[----:B------:R-:W-:-:S04]  /*4210*/  FSEL R66, R128, -INF , P1 ;  /* 0xff80000080427808 */ /* 0x000fc80000800000 */
[----:B------:R-:W-:Y:S01]  /*4220*/  MUFU.EX2 R102, R102 ;  /* 0x0000006600667308 */ /* 0x000fe20000000800 */
[----:B-1----:R-:W-:Y:S01]  /*4230*/  FFMA.FTZ R104, R56, UR37, -R230 ;  /* 0x0000002538687c23 */ /* 0x002fe200080108e6 */
[--C-:B------:R-:W-:Y:S01]  /*4240*/  FADD.FTZ R56, R65, -R107.reuse ;  /* 0x8000006b41387221 */ /* 0x100fe20000010000 */
[----:B------:R-:W-:Y:S01]  /*4250*/  FADD.FTZ R107, R67, -R107 ;  /* 0x8000006b436b7221 */ /* 0x000fe20000010000 */
[----:B------:R-:W-:Y:S01]  /*4260*/  FSEL R67, R235, -INF , P2 ;  /* 0xff800000eb437808 */ /* 0x000fe20001000000 */
[----:B------:R1:W2:Y:S01]  /*4270*/  SHFL.IDX PT, R65, R19, R141, 0x1f ;  /* 0x00001f8d13417589 */ /* 0x0002a200000e0000 */
[----:B------:R-:W-:Y:S01]  /*4280*/  FMUL.FTZ R62, R53, R62 ;  /* 0x0000003e353e7220 */ /* 0x000fe20000410000 */
[----:B----4-:R-:W-:Y:S01]  /*4290*/  FMUL.FTZ R57, R48, R57 ;  /* 0x0000003930397220 */ /* 0x010fe20000410000 */
[----:B------:R-:W3:Y:S08]  /*42a0*/  MUFU.EX2 R45, R45 ;  /* 0x0000002d002d7308 */ /* 0x000ef00000000800 */
[----:B------:R-:W4:Y:S08]  /*42b0*/  MUFU.EX2 R52, R52 ;  /* 0x0000003400347308 */ /* 0x000f300000000800 */
[----:B------:R-:W-:Y:S01]  /*42c0*/  MUFU.EX2 R100, R100 ;  /* 0x0000006400647308 */ /* 0x000fe20000000800 */
[----:B---3--:R-:W-:-:S07]  /*42d0*/  FMUL.FTZ R103, R45, R103 ;  /* 0x000000672d677220 */ /* 0x008fce0000410000 */
[----:B------:R-:W-:Y:S01]  /*42e0*/  MUFU.EX2 R101, R101 ;  /* 0x0000006500657308 */ /* 0x000fe20000000800 */
[----:B------:R-:W-:Y:S01]  /*42f0*/  FFMA.FTZ R237, -R237, R237, 1 ;  /* 0x3f800000eded7423 */ /* 0x000fe200000101ed */
[----:B------:R-:W-:Y:S01]  /*4300*/  FMUL.FTZ R63, R54, R63 ;  /* 0x0000003f363f7220 */ /* 0x000fe20000410000 */
[----:B------:R-:W-:Y:S01]  /*4310*/  FFMA.FTZ R232, -R232, R232, 1 ;  /* 0x3f800000e8e87423 */ /* 0x000fe200000101e8 */
[----:B------:R-:W-:-:S04]  /*4320*/  FMUL.FTZ R221, R50, R221 ;  /* 0x000000dd32dd7220 */ /* 0x000fc80000410000 */
[----:B-1----:R1:W3:Y:S08]  /*4330*/  MUFU.EX2 R19, R219 ;  /* 0x000000db00137308 */ /* 0x0022f00000000800 */
[----:B------:R-:W-:Y:S01]  /*4340*/  MUFU.EX2 R105, R105 ;  /* 0x0000006900697308 */ /* 0x000fe20000000800 */
        /* <DEDUP_REMOVED lines=8> */
[----:B------:R1:W3:Y:S01]  /*43d0*/  LDS R225, [R15+0x400] ;  /* 0x000400000fe17984 */ /* 0x0002e20000000800 */
[----:B------:R-:W-:Y:S01]  /*43e0*/  FADD.FTZ R220, R71, -R220 ;  /* 0x800000dc47dc7221 */ /* 0x000fe20000010000 */
[--C-:B------:R-:W-:Y:S01]  /*43f0*/  FFMA.FTZ R117, R69, UR37, -R61.reuse ;  /* 0x0000002545757c23 */ /* 0x100fe2000801083d */
[----:B------:R-:W-:Y:S01]  /*4400*/  FFMA.FTZ R69, -R216, R216, 1 ;  /* 0x3f800000d8457423 */ /* 0x000fe200000101d8 */
[----:B------:R-:W-:Y:S01]  /*4410*/  FFMA.FTZ R67, R67, UR37, -R61 ;  /* 0x0000002543437c23 */ /* 0x000fe2000801083d */
[----:B------:R-:W-:Y:S01]  /*4420*/  FFMA.FTZ R61, -R118, R118, 1 ;  /* 0x3f800000763d7423 */ /* 0x000fe20000010176 */
[----:B--2---:R-:W-:Y:S01]  /*4430*/  FFMA.FTZ R216, R70, UR37, -R65 ;  /* 0x0000002546d87c23 */ /* 0x004fe20008010841 */
[----:B------:R-:W-:Y:S01]  /*4440*/  FSEL R70, R137, -INF , P1 ;  /* 0xff80000089467808 */ /* 0x000fe20000800000 */
[----:B-1----:R1:W-:Y:S01]  /*4450*/  MUFU.EX2 R15, R32 ;  /* 0x00000020000f7308 */ /* 0x0023e20000000800 */
[----:B------:R-:W-:Y:S01]  /*4460*/  FFMA.FTZ R71, -R126, R126, 1 ;  /* 0x3f8000007e477423 */ /* 0x000fe2000001017e */
[----:B------:R-:W-:Y:S01]  /*4470*/  FMUL.FTZ R69, R69, R58 ;  /* 0x0000003a45457220 */ /* 0x000fe20000410000 */
[----:B------:R-:W-:Y:S01]  /*4480*/  FMUL.FTZ R58, R217, R223 ;  /* 0x000000dfd93a7220 */ /* 0x000fe20000410000 */
[----:B------:R-:W-:Y:S01]  /*4490*/  FMUL.FTZ R56, R51, R56 ;  /* 0x0000003833387220 */ /* 0x000fe20000410000 */
[----:B----4-:R-:W-:Y:S01]  /*44a0*/  FMUL.FTZ R107, R52, R107 ;  /* 0x0000006b346b7220 */ /* 0x010fe20000410000 */
[----:B------:R-:W-:-:S02]  /*44b0*/  FMUL.FTZ R61, R61, R103 ;  /* 0x000000673d3d7220 */ /* 0x000fc40000410000 */
[----:B------:R-:W-:Y:S01]  /*44c0*/  MUFU.EX2 R108, R108 ;  /* 0x0000006c006c7308 */ /* 0x000fe20000000800 */
[----:B-1----:R-:W-:Y:S01]  /*44d0*/  FFMA.FTZ R32, R70, UR37, -R65 ;  /* 0x0000002546207c23 */ /* 0x002fe20008010841 */
[----:B------:R-:W-:Y:S01]  /*44e0*/  FMUL.FTZ R65, R16, R59 ;  /* 0x0000003b10417220 */ /* 0x000fe20000410000 */
[----:B------:R-:W-:-:S05]  /*44f0*/  FFMA.FTZ R70, -R227, R227, 1 ;  /* 0x3f800000e3467423 */ /* 0x000fca00000101e3 */
[----:B------:R-:W1:Y:S01]  /*4500*/  MUFU.EX2 R49, R49 ;  /* 0x0000003100317308 */ /* 0x000e620000000800 */
[----:B------:R-:W-:Y:S01]  /*4510*/  FMUL.FTZ R71, R71, R65 ;  /* 0x0000004147477220 */ /* 0x000fe20000410000 */
[----:B------:R-:W-:-:S06]  /*4520*/  FFMA.FTZ R65, -R127, R127, 1 ;  /* 0x3f8000007f417423 */ /* 0x000fcc000001017f */
[----:B------:R-:W-:Y:S01]  /*4530*/  MUFU.EX2 R104, R104 ;  /* 0x0000006800687308 */ /* 0x000fe20000000800 */
[----:B---3--:R-:W2:Y:S04]  /*4540*/  SHFL.IDX PT, R118, R225, R10, 0x1f ;  /* 0x00001f0ae1767589 */ /* 0x008ea800000e0000 */
[----:B------:R-:W3:Y:S04]  /*4550*/  SHFL.IDX PT, R131, R225, R131, 0x1f ;  /* 0x00001f83e1837589 */ /* 0x000ee800000e0000 */
[----:B------:R-:W4:Y:S04]  /*4560*/  SHFL.IDX PT, R139, R225, R139, 0x1f ;  /* 0x00001f8be18b7589 */ /* 0x000f2800000e0000 */
[----:B------:R-:W1:Y:S04]  /*4570*/  SHFL.IDX PT, R135, R225, R135, 0x1f ;  /* 0x00001f87e1877589 */ /* 0x000e6800000e0000 */
[----:B------:R-:W1:Y:S04]  /*4580*/  SHFL.IDX PT, R138, R225, R138, 0x1f ;  /* 0x00001f8ae18a7589 */ /* 0x000e6800000e0000 */
[----:B------:R-:W1:Y:S01]  /*4590*/  SHFL.IDX PT, R140, R225, R140, 0x1f ;  /* 0x00001f8ce18c7589 */ /* 0x000e6200000e0000 */
[----:B------:R-:W-:Y:S01]  /*45a0*/  FFMA.FTZ R126, -R154, R154, 1 ;  /* 0x3f8000009a7e7423 */ /* 0x000fe2000001019a */
[----:B------:R-:W-:Y:S01]  /*45b0*/  FFMA.FTZ R127, -R153, R153, 1 ;  /* 0x3f800000997f7423 */ /* 0x000fe20000010199 */
[----:B------:R-:W-:Y:S01]  /*45c0*/  FMUL.FTZ R217, R55, R66 ;  /* 0x0000004237d97220 */ /* 0x000fe20000410000 */
[----:B--2---:R-:W-:Y:S01]  /*45d0*/  FADD.FTZ R72, R72, -R118 ;  /* 0x8000007648487221 */ /* 0x004fe20000010000 */
[----:B------:R-:W-:Y:S01]  /*45e0*/  FMUL.FTZ R70, R70, R60 ;  /* 0x0000003c46467220 */ /* 0x000fe20000410000 */
[----:B------:R-:W-:Y:S01]  /*45f0*/  FFMA.FTZ R60, -R234, R234, 1 ;  /* 0x3f800000ea3c7423 */ /* 0x000fe200000101ea */
[----:B------:R-:W-:Y:S01]  /*4600*/  FMUL.FTZ R66, R126, R62 ;  /* 0x0000003e7e427220 */ /* 0x000fe20000410000 */
[----:B------:R-:W-:Y:S01]  /*4610*/  FMUL.FTZ R126, R127, R217 ;  /* 0x000000d97f7e7220 */ /* 0x000fe20000410000 */
[----:B------:R-:W-:Y:S01]  /*4620*/  FFMA.FTZ R127, -R152, R152, 1 ;  /* 0x3f800000987f7423 */ /* 0x000fe20000010198 */
[----:B------:R-:W-:Y:S01]  /*4630*/  FMUL.FTZ R72, R19, R72 ;  /* 0x0000004813487220 */ /* 0x000fe20000410000 */
[----:B---3--:R-:W-:Y:S01]  /*4640*/  FADD.FTZ R73, R73, -R131 ;  /* 0x8000008349497221 */ /* 0x008fe20000010000 */
[----:B------:R-:W-:Y:S01]  /*4650*/  FMUL.FTZ R60, R60, R57 ;  /* 0x000000393c3c7220 */ /* 0x000fe20000410000 */
[----:B------:R-:W-:Y:S01]  /*4660*/  FFMA.FTZ R57, -R155, R155, 1 ;  /* 0x3f8000009b397423 */ /* 0x000fe2000001019b */
[--C-:B----4-:R-:W-:Y:S01]  /*4670*/  FADD.FTZ R84, R84, -R139.reuse ;  /* 0x8000008b54547221 */ /* 0x110fe20000010000 */
[----:B------:R2:W5:Y:S01]  /*4680*/  LDL.LU R155, [R1+0x44] ;  /* 0x00004400019b7983 */ /* 0x0005620000300800 */
[----:B------:R-:W-:Y:S01]  /*4690*/  FADD.FTZ R86, R86, -R139 ;  /* 0x8000008b56567221 */ /* 0x000fe20000010000 */
[----:B------:R-:W-:Y:S01]  /*46a0*/  FMUL.FTZ R127, R127, R72 ;  /* 0x000000487f7f7220 */ /* 0x000fe20000410000 */
[----:B------:R-:W-:Y:S01]  /*46b0*/  FFMA.FTZ R139, -R7, R7, 1 ;  /* 0x3f800000078b7423 */ /* 0x000fe20000010107 */
[----:B------:R2:W5:Y:S01]  /*46c0*/  LDL.LU R154, [R1+0x40] ;  /* 0x00004000019a7983 */ /* 0x0005620000300800 */
[----:B------:R-:W-:Y:S01]  /*46d0*/  FMUL.FTZ R72, R102, R73 ;  /* 0x0000004966487220 */ /* 0x000fe20000410000 */
[--C-:B-1----:R-:W-:Y:S01]  /*46e0*/  FADD.FTZ R76, R76, -R135.reuse ;  /* 0x800000874c4c7221 */ /* 0x102fe20000010000 */
[----:B------:R-:W-:Y:S01]  /*46f0*/  FADD.FTZ R78, R78, -R135 ;  /* 0x800000874e4e7221 */ /* 0x000fe20000010000 */
[----:B------:R2:W5:Y:S01]  /*4700*/  LDL.LU R153, [R1+0x3c] ;  /* 0x00003c0001997983 */ /* 0x0005620000300800 */
[----:B------:R-:W-:Y:S01]  /*4710*/  FFMA.FTZ R135, -R9, R9, 1 ;  /* 0x3f80000009877423 */ /* 0x000fe20000010109 */
[--C-:B------:R-:W-:Y:S01]  /*4720*/  FADD.FTZ R81, R81, -R138.reuse ;  /* 0x8000008a51517221 */ /* 0x100fe20000010000 */
[----:B------:R-:W-:Y:S01]  /*4730*/  FADD.FTZ R83, R83, -R138 ;  /* 0x8000008a53537221 */ /* 0x000fe20000010000 */
[----:B------:R2:W5:Y:S01]  /*4740*/  LDL.LU R152, [R1+0x38] ;  /* 0x0000380001987983 */ /* 0x0005620000300800 */
[----:B------:R-:W-:Y:S01]  /*4750*/  FFMA.FTZ R59, -R226, R226, 1 ;  /* 0x3f800000e23b7423 */ /* 0x000fe200000101e2 */
[----:B------:R-:W-:Y:S01]  /*4760*/  FFMA.FTZ R138, -R6, R6, 1 ;  /* 0x3f800000068a7423 */ /* 0x000fe20000010106 */
[----:B------:R-:W-:Y:S01]  /*4770*/  FMUL.FTZ R139, R139, R72 ;  /* 0x000000488b8b7220 */ /* 0x000fe20000410000 */
[----:B------:R2:W5:Y:S01]  /*4780*/  LDL.LU R9, [R1+0x34] ;  /* 0x0000340001097983 */ /* 0x0005620000300800 */
[--C-:B------:R-:W-:Y:S01]  /*4790*/  FADD.FTZ R80, R80, -R140.reuse ;  /* 0x8000008c50507221 */ /* 0x100fe20000010000 */
[----:B------:R-:W-:Y:S01]  /*47a0*/  FADD.FTZ R82, R82, -R140 ;  /* 0x8000008c52527221 */ /* 0x000fe20000010000 */
[----:B------:R-:W-:Y:S01]  /*47b0*/  FFMA.FTZ R72, -R5, R5, 1 ;  /* 0x3f80000005487423 */ /* 0x000fe20000010105 */
[----:B------:R2:W5:Y:S01]  /*47c0*/  LDL.LU R7, [R1+0x30] ;  /* 0x0000300001077983 */ /* 0x0005620000300800 */
[----:B------:R-:W-:Y:S01]  /*47d0*/  FFMA.FTZ R140, -R3, R3, 1 ;  /* 0x3f800000038c7423 */ /* 0x000fe20000010103 */
[----:B------:R-:W-:Y:S01]  /*47e0*/  FFMA.FTZ R217, -R0, R0, 1 ;  /* 0x3f80000000d97423 */ /* 0x000fe20000010100 */
[----:B------:R-:W-:Y:S01]  /*47f0*/  FMUL.FTZ R59, R59, R222 ;  /* 0x000000de3b3b7220 */ /* 0x000fe20000410000 */
[----:B------:R2:W5:Y:S01]  /*4800*/  LDL.LU R6, [R1+0x2c] ;  /* 0x00002c0001067983 */ /* 0x0005620000300800 */
[----:B------:R-:W1:Y:S03]  /*4810*/  MUFU.EX2 R103, R224 ;  /* 0x000000e000677308 */ /* 0x000e660000000800 */
[----:B------:R-:W3:Y:S04]  /*4820*/  SHFL.IDX PT, R134, R225, R134, 0x1f ;  /* 0x00001f86e1867589 */ /* 0x000ee800000e0000 */
[----:B------:R-:W4:Y:S01]  /*4830*/  SHFL.IDX PT, R141, R225, R141, 0x1f ;  /* 0x00001f8de18d7589 */ /* 0x000f2200000e0000 */
[----:B------:R-:W-:Y:S01]  /*4840*/  MUFU.EX2 R109, R109 ;  /* 0x0000006d006d7308 */ /* 0x000fe20000000800 */
[----:B------:R-:W-:-:S07]  /*4850*/  FMUL.FTZ R220, R100, R220 ;  /* 0x000000dc64dc7220 */ /* 0x000fce0000410000 */
[----:B------:R-:W-:Y:S01]  /*4860*/  MUFU.EX2 R106, R106 ;  /* 0x0000006a006a7308 */ /* 0x000fe20000000800 */
[----:B------:R2:W5:Y:S01]  /*4870*/  LDL.LU R5, [R1+0x28] ;  /* 0x0000280001057983 */ /* 0x0005620000300800 */
[----:B------:R-:W-:Y:S01]  /*4880*/  FFMA.FTZ R130, -R130, R130, 1 ;  /* 0x3f80000082827423 */ /* 0x000fe20000010182 */
[----:B------:R-:W-:-:S05]  /*4890*/  FMUL.FTZ R65, R65, R221 ;  /* 0x000000dd41417220 */ /* 0x000fca0000410000 */
[----:B------:R-:W-:Y:S01]  /*48a0*/  MUFU.EX2 R116, R116 ;  /* 0x0000007400747308 */ /* 0x000fe20000000800 */
[----:B------:R2:W5:Y:S01]  /*48b0*/  LDL.LU R3, [R1+0x24] ;  /* 0x0000240001037983 */ /* 0x0005620000300800 */
[----:B------:R-:W-:Y:S01]  /*48c0*/  FFMA.FTZ R228, -R228, R228, 1 ;  /* 0x3f800000e4e47423 */ /* 0x000fe200000101e4 */
[----:B------:R-:W-:Y:S01]  /*48d0*/  FFMA.FTZ R129, -R129, R129, 1 ;  /* 0x3f80000081817423 */ /* 0x000fe20000010181 */
[----:B------:R-:W-:Y:S01]  /*48e0*/  FMUL.FTZ R64, R49, R64 ;  /* 0x0000004031407220 */ /* 0x000fe20000410000 */
[----:B------:R2:W5:Y:S01]  /*48f0*/  LDL.LU R0, [R1+0x20] ;  /* 0x0000200001007983 */ /* 0x0005620000300800 */
[----:B------:R-:W-:Y:S01]  /*4900*/  FMUL.FTZ R57, R57, R56 ;  /* 0x0000003839397220 */ /* 0x000fe20000410000 */
[----:B------:R-:W-:Y:S01]  /*4910*/  FADD.FTZ R75, R75, -R131 ;  /* 0x800000834b4b7221 */ /* 0x000fe20000010000 */
[----:B------:R-:W-:Y:S01]  /*4920*/  MUFU.EX2 R117, R117 ;  /* 0x0000007500757308 */ /* 0x000fe20000000800 */
[----:B------:R-:W2:Y:S01]  /*4930*/  LDL R222, [R1+0x8] ;  /* 0x0000080001de7983 */ /* 0x000ea20000100800 */
[----:B------:R-:W-:Y:S01]  /*4940*/  FMUL.FTZ R56, R233, R107 ;  /* 0x0000006be9387220 */ /* 0x000fe20000410000 */
[----:B------:R-:W-:Y:S01]  /*4950*/  FADD.FTZ R74, R74, -R118 ;  /* 0x800000764a4a7221 */ /* 0x000fe20000010000 */
[--C-:B---3--:R-:W-:Y:S01]  /*4960*/  FADD.FTZ R77, R77, -R134.reuse ;  /* 0x800000864d4d7221 */ /* 0x108fe20000010000 */
[----:B------:R-:W-:Y:S01]  /*4970*/  FADD.FTZ R79, R79, -R134 ;  /* 0x800000864f4f7221 */ /* 0x000fe20000010000 */
[----:B------:R-:W-:Y:S01]  /*4980*/  FMUL.FTZ R62, R237, R63 ;  /* 0x0000003fed3e7220 */ /* 0x000fe20000410000 */
[--C-:B----4-:R-:W-:Y:S01]  /*4990*/  FADD.FTZ R85, R85, -R141.reuse ;  /* 0x8000008d55557221 */ /* 0x110fe20000010000 */
[----:B------:R-:W3:Y:S01]  /*49a0*/  MUFU.EX2 R107, R219 ;  /* 0x000000db006b7308 */ /* 0x000ee20000000800 */
[----:B-1----:R-:W-:Y:S01]  /*49b0*/  FMUL.FTZ R73, R103, R76 ;  /* 0x0000004c67497220 */ /* 0x002fe20000410000 */
[----:B------:R-:W-:Y:S01]  /*49c0*/  FFMA.FTZ R221, -R231, R231, 1 ;  /* 0x3f800000e7dd7423 */ /* 0x000fe200000101e7 */
[----:B------:R-:W-:Y:S01]  /*49d0*/  FADD.FTZ R87, R87, -R141 ;  /* 0x8000008d57577221 */ /* 0x000fe20000010000 */
[----:B------:R-:W-:-:S04]  /*49e0*/  FMUL.FTZ R64, R229, R64 ;  /* 0x00000040e5407220 */ /* 0x000fc80000410000 */
[----:B------:R-:W1:Y:S01]  /*49f0*/  MUFU.EX2 R131, R216 ;  /* 0x000000d800837308 */ /* 0x000e620000000800 */
[----:B------:R-:W-:-:S07]  /*4a00*/  FMUL.FTZ R63, R232, R220 ;  /* 0x000000dce83f7220 */ /* 0x000fce0000410000 */
[----:B------:R3:W4:Y:S01]  /*4a10*/  MUFU.EX2 R118, R67 ;  /* 0x0000004300767308 */ /* 0x0007220000000800 */
[----:B------:R-:W-:-:S07]  /*4a20*/  FMUL.FTZ R74, R101, R74 ;  /* 0x0000004a654a7220 */ /* 0x000fce0000410000 */
[----:B------:R4:W4:Y:S01]  /*4a30*/  MUFU.EX2 R134, R32 ;  /* 0x0000002000867308 */ /* 0x0009220000000800 */
[----:B------:R-:W-:Y:S01]  /*4a40*/  FFMA.FTZ R220, -R235, R235, 1 ;  /* 0x3f800000ebdc7423 */ /* 0x000fe200000101eb */
[----:B---3--:R-:W-:Y:S01]  /*4a50*/  FMUL.FTZ R67, R107, R80 ;  /* 0x000000506b437220 */ /* 0x008fe20000410000 */
[----:B-1----:R-:W-:Y:S01]  /*4a60*/  FMUL.FTZ R85, R131, R85 ;  /* 0x0000005583557220 */ /* 0x002fe20000410000 */
[----:B------:R-:W-:Y:S01]  /*4a70*/  FMUL.FTZ R75, R15, R75 ;  /* 0x0000004b0f4b7220 */ /* 0x000fe20000410000 */
[----:B------:R-:W-:Y:S01]  /*4a80*/  FMUL.FTZ R135, R135, R74 ;  /* 0x0000004a87877220 */ /* 0x000fe20000410000 */
        /* <DEDUP_REMOVED lines=8> */
[----:B------:R-:W-:Y:S01]  /*4b10*/  F2FP.F16.F32.PACK_AB R85, R88, R33 ;  /* 0x000000215855723e */ /* 0x000fe200000000ff */
        /* <DEDUP_REMOVED lines=9> */
[----:B----4-:R-:W-:Y:S01]  /*4bb0*/  FFMA.FTZ R32, -R132, R132, 1 ;  /* 0x3f80000084207423 */ /* 0x010fe20000010184 */
        /* <DEDUP_REMOVED lines=49> */
[----:B------:R-:W-:Y:S02]  /*4ed0*/  F2FP.F16.F32.PACK_AB R25, R12, R21 ;  /* 0x000000150c19723e */ /* 0x000fe400000000ff */
[----:B------:R-:W-:Y:S01]  /*4ee0*/  F2FP.F16.F32.PACK_AB R26, R29, R17 ;  /* 0x000000111d1a723e */ /* 0x000fe200000000ff */
[----:B--2---:R-:W-:-:S04]  /*4ef0*/  IMAD R33, R4, 0x4000, R222 ;  /* 0x0000400004217824 */ /* 0x004fc800078e02de */
        /* <DEDUP_REMOVED lines=14> */
[----:B------:R-:W-:Y:S01]  /*4fe0*/  F2FP.F16.F32.PACK_AB R27, R30, R23 ;  /* 0x000000171e1b723e */ /* 0x000fe200000000ff */
        /* <DEDUP_REMOVED lines=11> */
[----:B------:R-:W-:Y:S02]  /*50a0*/  F2FP.F16.F32.PACK_AB R24, R37, R31 ;  /* 0x0000001f2518723e */ /* 0x000fe400000000ff */
[----:B------:R-:W-:Y:S02]  /*50b0*/  F2FP.F16.F32.PACK_AB R25, R38, R36 ;  /* 0x000000242619723e */ /* 0x000fe400000000ff */
[----:B------:R-:W-:Y:S02]  /*50c0*/  F2FP.F16.F32.PACK_AB R26, R40, R39 ;  /* 0x00000027281a723e */ /* 0x000fe400000000ff */
[----:B------:R-:W-:-:S04]  /*50d0*/  F2FP.F16.F32.PACK_AB R27, R41, R42 ;  /* 0x0000002a291b723e */ /* 0x000fc800000000ff */
        /* <DEDUP_REMOVED lines=13> */
[----:B------:R-:W-:Y:S01]  /*51b0*/  F2FP.F16.F32.PACK_AB R101, R15, R101 ;  /* 0x000000650f65723e */ /* 0x000fe200000000ff */
[----:B------:R-:W-:Y:S02]  /*51c0*/  WARPGROUP.DEPBAR.LE gsb0, 0x0 ;  /* 0x00008000000079c5 */ /* 0x000fe40000010000 */
[----:B------:R-:W-:Y:S02]  /*51d0*/  F2FP.F16.F32.PACK_AB R24, R51, R49 ;  /* 0x000000313318723e */ /* 0x000fe400000000ff */
[----:B------:R-:W-:Y:S02]  /*51e0*/  F2FP.F16.F32.PACK_AB R25, R52, R50 ;  /* 0x000000323419723e */ /* 0x000fe400000000ff */
[----:B------:R-:W-:-:S02]  /*51f0*/  F2FP.F16.F32.PACK_AB R26, R55, R53 ;  /* 0x00000035371a723e */ /* 0x000fc400000000ff */
[----:B------:R-:W-:-:S04]  /*5200*/  F2FP.F16.F32.PACK_AB R27, R100, R54 ;  /* 0x00000036641b723e */ /* 0x000fc800000000ff */
[----:B------:R-:W-:-:S06]  /*5210*/  WARPGROUP.ARRIVE ;  /* 0x00000000000079c5 */ /* 0x000fcc0000000000 */
[----:B------:R-:W-:Y:S01]  /*5220*/  HGMMA.64x64x16.F32 R184, R24, gdesc[UR4].tnspB, R184, gsb0 ;  /* 0x40e0000418b87df0 */ /* 0x000fe200080008b8 */
[----:B------:R-:W-:Y:S02]  /*5230*/  F2FP.F16.F32.PACK_AB R100, R102, R19 ;  /* 0x000000136664723e */ /* 0x000fe400000000ff */
[----:B------:R-:W-:Y:S01]  /*5240*/  F2FP.F16.F32.PACK_AB R102, R105, R103 ;  /* 0x000000676966723e */ /* 0x000fe200000000ff */
[----:B------:R-:W-:Y:S01]  /*5250*/  UIADD3 UR6, UR4, 0x300, URZ ;  /* 0x0000030004067890 */ /* 0x000fe2000fffe03f */
[----:B------:R-:W-:Y:S01]  /*5260*/  F2FP.F16.F32.PACK_AB R103, R106, R104 ;  /* 0x000000686a67723e */ /* 0x000fe200000000ff */
[----:B------:R-:W-:Y:S01]  /*5270*/  UMOV UR7, 0x40000040 ;  /* 0x4000004000077882 */ /* 0x000fe20000000000 */
[----:B------:R-:W-:Y:S01]  /*5280*/  UIADD3 UR4, UR4, 0x380, URZ ;  /* 0x0000038004047890 */ /* 0x000fe2000fffe03f */
[----:B------:R-:W-:Y:S02]  /*5290*/  WARPGROUP.DEPBAR.LE gsb0, 0x0 ;  /* 0x00008000000079c5 */ /* 0x000fe40000010000 */
[----:B------:R-:W-:-:S06]  /*52a0*/  WARPGROUP.ARRIVE ;  /* 0x00000000000079c5 */ /* 0x000fcc0000000000 */
[----:B------:R-:W-:Y:S01]  /*52b0*/  HGMMA.64x64x16.F32 R184, R100, gdesc[UR4].tnspB, R184, gsb0 ;  /* 0x40e0000464b87df0 */ /* 0x000fe200080008b8 */
[----:B------:R-:W-:Y:S02]  /*52c0*/  F2FP.F16.F32.PACK_AB R24, R109, R107 ;  /* 0x0000006b6d18723e */ /* 0x000fe400000000ff */
[----:B------:R-:W-:Y:S02]  /*52d0*/  F2FP.F16.F32.PACK_AB R25, R116, R108 ;  /* 0x0000006c7419723e */ /* 0x000fe400000000ff */
[----:B------:R-:W-:Y:S02]  /*52e0*/  F2FP.F16.F32.PACK_AB R26, R131, R117 ;  /* 0x00000075831a723e */ /* 0x000fe400000000ff */
[----:B------:R-:W-:Y:S01]  /*52f0*/  F2FP.F16.F32.PACK_AB R27, R134, R118 ;  /* 0x00000076861b723e */ /* 0x000fe200000000ff */
[----:B------:R-:W-:Y:S01]  /*5300*/  UMOV UR6, UR4 ;  /* 0x0000000400067c82 */ /* 0x000fe20008000000 */
[----:B------:R-:W-:Y:S01]  /*5310*/  UMOV UR7, 0x40000040 ;  /* 0x4000004000077882 */ /* 0x000fe20000000000 */
[----:B------:R-:W-:-:S02]  /*5320*/  WARPGROUP.DEPBAR.LE gsb0, 0x0 ;  /* 0x00008000000079c5 */ /* 0x000fc40000010000 */
        /* <DEDUP_REMOVED lines=74> */
.L_x_635:
        /* <DEDUP_REMOVED lines=69> */
.L_x_636:
[----:B-1----:R-:W2:Y:S01]  /*5c20*/  LDL R12, [R1+0x4] ;  /* 0x00000400010c7983 */ /* 0x002ea20000100800 */
        /* <DEDUP_REMOVED lines=45> */
.L_x_619:
        /* <DEDUP_REMOVED lines=34> */
[----:B------:R-:W-:Y:S02]  /*6120*/  IADD3 R0, R11, -R0, RZ ;  /* 0x800000000b007210 */ /* 0x000fe40007ffe0ff */
[----:B------:R-:W-:Y:S02]  /*6130*/  F2FP.F16.F32.PACK_AB R211, R215, R214 ;  /* 0x000000d6d7d3723e */ /* 0x000fe400000000ff */
[----:B-1----:R-:W-:-:S02]  /*6140*/  SHF.R.S32.HI R3, RZ, 0x1f, R0 ;  /* 0x0000001fff037819 */ /* 0x002fc40000011400 */
[----:B------:R-:W-:Y:S02]  /*6150*/  F2FP.F16.F32.PACK_AB R153, R155, R154 ;  /* 0x0000009a9b99723e */ /* 0x000fe400000000ff */
[----:B------:R-:W-:Y:S02]  /*6160*/  LEA.HI R3, R3, R0, RZ, 0x3 ;  /* 0x0000000003037211 */ /* 0x000fe400078f18ff */
[----:B------:R-:W-:Y:S02]  /*6170*/  F2FP.F16.F32.PACK_AB R154, R157, R156 ;  /* 0x0000009c9d9a723e */ /* 0x000fe400000000ff */
[C---:B------:R-:W-:Y:S02]  /*6180*/  LOP3.LUT R5, R3.reuse, 0xfffffff8, RZ, 0xc0, !PT ;  /* 0xfffffff803057812 */ /* 0x040fe400078ec0ff */
[----:B------:R-:W-:Y:S02]  /*6190*/  SHF.L.U32 R3, R3, 0x6, RZ ;  /* 0x0000000603037819 */ /* 0x000fe400000006ff */
[----:B------:R-:W-:Y:S01]  /*61a0*/  F2FP.F16.F32.PACK_AB R155, R159, R158 ;  /* 0x0000009e9f9b723e */ /* 0x000fe200000000ff */
[----:B------:R-:W-:Y:S01]  /*61b0*/  IMAD.IADD R5, R0, 0x1, -R5 ;  /* 0x0000000100057824 */ /* 0x000fe200078e0a05 */
[----:B------:R-:W-:-:S02]  /*61c0*/  LOP3.LUT R3, R3, 0x7ffffe00, RZ, 0xc0, !PT ;  /* 0x7ffffe0003037812 */ /* 0x000fc400078ec0ff */
[----:B------:R-:W-:Y:S01]  /*61d0*/  F2FP.F16.F32.PACK_AB R161, R163, R162 ;  /* 0x000000a2a3a1723e */ /* 0x000fe200000000ff */
[C---:B------:R-:W-:Y:S01]  /*61e0*/  IMAD.SHL.U32 R0, R5.reuse, 0x40, RZ ;  /* 0x0000004005007824 */ /* 0x040fe200078e00ff */
[----:B------:R-:W-:Y:S01]  /*61f0*/  R2P PR, R5, 0x6 ;  /* 0x0000000605007804 */ /* 0x000fe20000000000 */
[----:B------:R-:W-:Y:S01]  /*6200*/  IMAD.MOV.U32 R5, RZ, RZ, 0x20 ;  /* 0x00000020ff057424 */ /* 0x000fe200078e00ff */
[----:B------:R-:W-:Y:S02]  /*6210*/  ISETP.NE.U32.AND P4, PT, R8, RZ, PT ;  /* 0x000000ff0800720c */ /* 0x000fe40003f85070 */
[----:B------:R-:W-:Y:S02]  /*6220*/  LOP3.LUT R0, R0, 0x1c0, RZ, 0xc0, !PT ;  /* 0x000001c000007812 */ /* 0x000fe400078ec0ff */
[----:B------:R-:W-:Y:S02]  /*6230*/  SEL R5, R5, 0xffffffe0, !P1 ;  /* 0xffffffe005057807 */ /* 0x000fe40004800000 */
[----:B------:R-:W-:-:S02]  /*6240*/  LOP3.LUT R7, R0, 0x8, R7, 0xf8, !PT ;  /* 0x0000000800077812 */ /* 0x000fc400078ef807 */
[----:B------:R-:W-:Y:S01]  /*6250*/  SHF.R.U32.HI R2, RZ, 0x3, R0 ;  /* 0x00000003ff027819 */ /* 0x000fe20000011600 */
[----:B------:R-:W-:Y:S01]  /*6260*/  IMAD.SHL.U32 R0, R4, 0x20, RZ ;  /* 0x0000002004007824 */ /* 0x000fe200078e00ff */
[----:B------:R-:W-:Y:S02]  /*6270*/  F2FP.F16.F32.PACK_AB R162, R165, R164 ;  /* 0x000000a4a5a2723e */ /* 0x000fe400000000ff */
[----:B------:R-:W-:Y:S02]  /*6280*/  LOP3.LUT R2, R7, R2, RZ, 0x3c, !PT ;  /* 0x0000000207027212 */ /* 0x000fe400078e3cff */
[----:B------:R-:W-:Y:S02]  /*6290*/  LOP3.LUT R0, R0, 0x7ffffc00, RZ, 0xc0, !PT ;  /* 0x7ffffc0000007812 */ /* 0x000fe400078ec0ff */
[----:B------:R-:W-:Y:S02]  /*62a0*/  F2FP.F16.F32.PACK_AB R163, R167, R166 ;  /* 0x000000a6a7a3723e */ /* 0x000fe400000000ff */
[----:B------:R-:W-:Y:S01]  /*62b0*/  IADD3 R0, R2, R3, R0 ;  /* 0x0000000302007210 */ /* 0x000fe20007ffe000 */
[----:B------:R-:W-:Y:S01]  /*62c0*/  IMAD.MOV.U32 R3, RZ, RZ, 0x40 ;  /* 0x00000040ff037424 */ /* 0x000fe200078e00ff */
[----:B------:R-:W-:-:S02]  /*62d0*/  F2FP.F16.F32.PACK_AB R169, R171, R170 ;  /* 0x000000aaaba9723e */ /* 0x000fc400000000ff */
[----:B------:R-:W-:Y:S02]  /*62e0*/  LEA R0, R0, UR4, 0x1 ;  /* 0x0000000400007c11 */ /* 0x000fe4000f8e08ff */
[----:B------:R-:W-:Y:S02]  /*62f0*/  SEL R3, R3, 0xffffffc0, !P2 ;  /* 0xffffffc003037807 */ /* 0x000fe40005000000 */
[--C-:B------:R-:W-:Y:S01]  /*6300*/  IADD3 R6, R5, 0x4000, R0.reuse ;  /* 0x0000400005067810 */ /* 0x100fe20007ffe000 */
[----:B------:R-:W-:Y:S01]  /*6310*/  STSM.16.M88.4 [R0+0x4000], R184 ;  /* 0x004000b800007844 */ /* 0x000fe20000000200 */
[----:B------:R-:W-:Y:S02]  /*6320*/  IADD3 R8, R3, 0x4000, R0 ;  /* 0x0000400003087810 */ /* 0x000fe40007ffe000 */
        /* <DEDUP_REMOVED lines=8> */
[----:B------:R-:W-:Y:S01]  /*63b0*/  F2FP.F16.F32.PACK_AB R179, R183, R182 ;  /* 0x000000b6b7b3723e */ /* 0x000fe200000000ff */
[----:B------:R-:W-:Y:S01]  /*63c0*/  STSM.16.M88.4 [R7], R208 ;  /* 0x000000d007007844 */ /* 0x000fe20000000200 */
[----:B------:R-:W-:-:S03]  /*63d0*/  ISETP.NE.AND.EX P4, PT, R9, RZ, PT, P4 ;  /* 0x000000ff0900720c */ /* 0x000fc60003f85340 */
        /* <DEDUP_REMOVED lines=9> */
[----:B------:R-:W-:-:S02]  /*6470*/  LEA.HI R19, R10, R11, RZ, 0x3 ;  /* 0x0000000b0a137211 */ /* 0x000fc400078f18ff */
[----:B-1----:R-:W-:Y:S02]  /*6480*/  MOV R0, UR5 ;  /* 0x0000000500007c02 */ /* 0x002fe40008000f00 */
[----:B--2---:R-:W-:-:S04]  /*6490*/  ISETP.NE.U32.AND P0, PT, R2, RZ, PT ;  /* 0x000000ff0200720c */ /* 0x004fc80003f05070 */
[----:B------:R-:W-:-:S13]  /*64a0*/  ISETP.NE.AND.EX P0, PT, R3, RZ, PT, P0 ;  /* 0x000000ff0300720c */ /* 0x000fda0003f05300 */
[----:B------:R-:W1:Y:S01]  /*64b0*/  @P0 LDC.64 R2, c[0x0][0x878] ;  /* 0x00021e00ff020b82 */ /* 0x000e620000000a00 */
[----:B----4-:R-:W-:Y:S02]  /*64c0*/  LOP3.LUT R6, R19, 0x1ffffff8, RZ, 0xc0, !PT ;  /* 0x1ffffff813067812 */ /* 0x010fe400078ec0ff */
[----:B------:R-:W-:-:S05]  /*64d0*/  SHF.R.S32.HI R19, RZ, 0x3, R19 ;  /* 0x00000003ff137819 */ /* 0x000fca0000011413 */
[----:B------:R-:W2:Y:S01]  /*64e0*/  S2UR UR5, SR_CTAID.Y ;  /* 0x00000000000579c3 */ /* 0x000ea20000002600 */
[----:B------:R-:W4:Y:S01]  /*64f0*/  S2R R27, SR_CTAID.X ;  /* 0x00000000001b7919 */ /* 0x000f220000002500 */
[----:B------:R-:W-:Y:S02]  /*6500*/  IMAD.IADD R6, R11, 0x1, -R6 ;  /* 0x000000010b067824 */ /* 0x000fe400078e0a06 */
[----:B---3--:R-:W-:Y:S02]  /*6510*/  IMAD.SHL.U32 R7, R19, 0x40, RZ ;  /* 0x0000004013077824 */ /* 0x008fe400078e00ff */
[----:B------:R-:W-:-:S03]  /*6520*/  IMAD.SHL.U32 R20, R6, 0x8, RZ ;  /* 0x0000000806147824 */ /* 0x000fc600078e00ff */
[----:B------:R-:W-:Y:S01]  /*6530*/  LOP3.LUT R7, R7, 0x1c0, RZ, 0xc0, !PT ;  /* 0x000001c007077812 */ /* 0x000fe200078ec0ff */
[----:B-1----:R-:W-:-:S05]  /*6540*/  @P0 IMAD.WIDE R2, R25, 0x4, R2 ;  /* 0x0000000419020825 */ /* 0x002fca00078e0202 */
[----:B------:R1:W5:Y:S01]  /*6550*/  @P0 LDG.E R0, desc[UR38][R2.64] ;  /* 0x0000002602000981 */ /* 0x000362000c1e1900 */
[----:B--2---:R-:W-:Y:S01]  /*6560*/  USHF.R.S32.HI UR6, URZ, 0x1f, UR5 ;  /* 0x0000001f3f067899 */ /* 0x004fe20008011405 */
[----:B-1----:R-:W-:Y:S02]  /*6570*/  LOP3.LUT R2, R7, 0x38, R20, 0xf8, !PT ;  /* 0x0000003807027812 */ /* 0x002fe400078ef814 */
[----:B------:R-:W-:Y:S02]  /*6580*/  SHF.R.U32.HI R7, RZ, 0x3, R7 ;  /* 0x00000003ff077819 */ /* 0x000fe40000011607 */
[----:B------:R-:W-:Y:S02]  /*6590*/  LEA.HI R3, R10, R11, RZ, 0x6 ;  /* 0x0000000b0a037211 */ /* 0x000fe400078f30ff */
[----:B------:R-:W-:Y:S02]  /*65a0*/  LOP3.LUT R2, R2, R7, RZ, 0x3c, !PT ;  /* 0x0000000702027212 */ /* 0x000fe400078e3cff */
[----:B------:R-:W-:-:S04]  /*65b0*/  SHF.L.U32 R3, R3, 0x3, RZ ;  /* 0x0000000303037819 */ /* 0x000fc800000006ff */
[----:B------:R-:W-:Y:S02]  /*65c0*/  LOP3.LUT R6, R2, 0x7ffffe00, R3, 0xf8, !PT ;  /* 0x7ffffe0002067812 */ /* 0x000fe400078ef803 */
[----:B------:R-:W-:Y:S02]  /*65d0*/  CS2R R2, SRZ ;  /* 0x0000000000027805 */ /* 0x000fe4000001ff00 */
[----:B------:R-:W-:Y:S01]  /*65e0*/  @P4 SHF.R.S32.HI R8, RZ, 0x1f, R9 ;  /* 0x0000001fff084819 */ /* 0x000fe20000011409 */
[----:B----4-:R-:W-:Y:S06]  /*65f0*/  @P0 BRA `(.L_x_639) ;  /* 0x0000000000100947 */ /* 0x010fec0003800000 */
[----:B------:R-:W-:Y:S05]  /*6600*/  @!P4 BRA `(.L_x_639) ;  /* 0x00000000000cc947 */ /* 0x000fea0003800000 */
[----:B------:R-:W2:Y:S04]  /*6610*/  LDG.E R7, desc[UR38][R4.64] ;  /* 0x0000002604077981 */ /* 0x000ea8000c1e1900 */
[----:B-----5:R-:W2:Y:S02]  /*6620*/  LDG.E R0, desc[UR38][R4.64+0x4] ;  /* 0x0000042604007981 */ /* 0x020ea4000c1e1900 */
[----:B--2---:R-:W-:-:S07]  /*6630*/  IMAD.IADD R0, R0, 0x1, -R7 ;  /* 0x0000000100007824 */ /* 0x004fce00078e0a07 */
.L_x_639:
[----:B------:R-:W-:Y:S01]  /*6640*/  LEA R30, R6, UR4, 0x1 ;  /* 0x00000004061e7c11 */ /* 0x000fe2000f8e08ff */
[----:B------:R-:W-:Y:S01]  /*6650*/  @P4 IMAD.MOV.U32 R2, RZ, RZ, R9 ;  /* 0x000000ffff024224 */ /* 0x000fe200078e0009 */
[----:B------:R-:W1:Y:S01]  /*6660*/  LDC.64 R34, c[0x0][0x820] ;  /* 0x00020800ff227b82 */ /* 0x000e620000000a00 */
[----:B------:R-:W-:Y:S01]  /*6670*/  @P4 IMAD.MOV.U32 R3, RZ, RZ, R8 ;  /* 0x000000ffff034224 */ /* 0x000fe200078e0008 */
[----:B------:R-:W-:Y:S01]  /*6680*/  IADD3 R16, R19, 0x20, RZ ;  /* 0x0000002013107810 */ /* 0x000fe20007ffe0ff */
[----:B------:R2:W3:Y:S01]  /*6690*/  LDS.128 R12, [R30+0x1000] ;  /* 0x001000001e0c7984 */ /* 0x0004e20000000c00 */
[----:B-----5:R-:W-:Y:S01]  /*66a0*/  IMAD R0, R27, -0x80, R0 ;  /* 0xffffff801b007824 */ /* 0x020fe200078e0200 */
[----:B------:R-:W-:Y:S01]  /*66b0*/  SHF.R.S32.HI R21, RZ, 0x1f, R20 ;  /* 0x0000001fff157819 */ /* 0x000fe20000011414 */
[----:B------:R-:W-:Y:S01]  /*66c0*/  IMAD R18, R22, UR6, RZ ;  /* 0x0000000616127c24 */ /* 0x000fe2000f8e02ff */
[----:B------:R2:W4:Y:S01]  /*66d0*/  LDS.128 R8, [R30+0x2000] ;  /* 0x002000001e087984 */ /* 0x0005220000000c00 */
[----:B------:R-:W-:Y:S01]  /*66e0*/  ULDC UR4, c[0x0][0x83c] ;  /* 0x00020f0000047ab9 */ /* 0x000fe20000000800 */
[----:B------:R-:W-:Y:S01]  /*66f0*/  VIMNMX R24, R0, 0x80, PT ;  /* 0x0000008000187848 */ /* 0x000fe20003fe0100 */
[----:B------:R-:W-:Y:S01]  /*6700*/  IMAD R23, R23, UR5, R18 ;  /* 0x0000000517177c24 */ /* 0x000fe2000f8e0212 */
[----:B------:R2:W1:Y:S01]  /*6710*/  LDS.128 R4, [R30+0x3000] ;  /* 0x003000001e047984 */ /* 0x0004620000000c00 */
[----:B------:R-:W-:Y:S01]  /*6720*/  SHF.R.S32.HI R18, RZ, 0x1f, R25 ;  /* 0x0000001fff127819 */ /* 0x000fe20000011419 */
[C---:B------:R-:W-:Y:S01]  /*6730*/  VIADD R0, R19.reuse, 0x40 ;  /* 0x0000004013007836 */ /* 0x040fe20000000000 */
[-C--:B------:R-:W-:Y:S01]  /*6740*/  ISETP.GE.AND P3, PT, R19, R24.reuse, PT ;  /* 0x000000181300720c */ /* 0x080fe20003f66270 */
[----:B------:R-:W-:Y:S01]  /*6750*/  ULDC.64 UR8, c[0x0][0x858] ;  /* 0x0002160000087ab9 */ /* 0x000fe20000000a00 */
[----:B------:R-:W-:Y:S01]  /*6760*/  ISETP.GE.AND P2, PT, R16, R24, PT ;  /* 0x000000181000720c */ /* 0x000fe20003f46270 */
[----:B------:R-:W-:Y:S01]  /*6770*/  IMAD.WIDE.U32 R16, R22, UR5, R20 ;  /* 0x0000000516107c25 */ /* 0x000fe2000f8e0014 */
[----:B------:R-:W-:Y:S01]  /*6780*/  ISETP.GE.OR P6, PT, R20, UR4, P3 ;  /* 0x0000000414007c0c */ /* 0x000fe20009fc6670 */
[----:B------:R-:W-:Y:S01]  /*6790*/  BSSY B0, `(.L_x_640) ;  /* 0x000001c000007945 */ /* 0x000fe20003800000 */
[----:B------:R-:W-:Y:S01]  /*67a0*/  SEL R36, R18, RZ, !P4 ;  /* 0x000000ff12247207 */ /* 0x000fe20006000000 */
[----:B------:R-:W-:Y:S01]  /*67b0*/  IMAD.IADD R17, R17, 0x1, R23 ;  /* 0x0000000111117824 */ /* 0x000fe200078e0217 */
[----:B------:R-:W-:-:S02]  /*67c0*/  IADD3 R2, P0, R19, R2, RZ ;  /* 0x0000000213027210 */ /* 0x000fc40007f1e0ff */
        /* <DEDUP_REMOVED lines=10> */
[----:B------:R-:W-:Y:S01]  /*6870*/  IMAD.WIDE R26, R27, 0x80, R2 ;  /* 0x000000801b1a7825 */ /* 0x000fe200078e0202 */
[----:B------:R-:W-:Y:S01]  /*6880*/  IADD3 R23, R29, R23, RZ ;  /* 0x000000171d177210 */ /* 0x000fe20007ffe0ff */
[----:B--2---:R-:W-:Y:S08]  /*6890*/  @P6 BRA `(.L_x_641) ;  /* 0x00000000002c6947 */ /* 0x004ff00003800000 */
[----:B------:R-:W2:Y:S01]  /*68a0*/  LDS.128 R16, [R30+0x4000] ;  /* 0x004000001e107984 */ /* 0x000ea20000000c00 */
        /* <DEDUP_REMOVED lines=9> */
[----:B--2---:R2:W-:Y:S02]  /*6940*/  STG.E.128 desc[UR38][R24.64], R16 ;  /* 0x0000001018007986 */ /* 0x0045e4000c101d26 */
.L_x_641:
[----:B------:R-:W-:Y:S05]  /*6950*/  BSYNC B0 ;  /* 0x0000000000007941 */ /* 0x000fea0003800000 */
.L_x_640:
[----:B--2---:R2:W1:Y:S01]  /*6960*/  LDS.128 R16, [R30+0x5000] ;  /* 0x005000001e107984 */ /* 0x0044620000000c00 */
        /* <DEDUP_REMOVED lines=15> */
[----:B-1----:R1:W-:Y:S02]  /*6a60*/  STG.E.128 desc[UR38][R24.64], R16 ;  /* 0x0000001018007986 */ /* 0x0023e4000c101d26 */
.L_x_643:
[----:B------:R-:W-:Y:S05]  /*6a70*/  BSYNC B0 ;  /* 0x0000000000007941 */ /* 0x000fea0003800000 */
.L_x_642:
[----:B-1----:R1:W1:Y:S01]  /*6a80*/  LDS.128 R16, [R30+0x6000] ;  /* 0x006000001e107984 */ /* 0x0022620000000c00 */
[----:B------:R-:W-:Y:S01]  /*6a90*/  BSSY B0, `(.L_x_644) ;  /* 0x0000010000007945 */ /* 0x000fe20003800000 */
[----:B------:R-:W-:-:S03]  /*6aa0*/  IMAD R32, R34, UR6, RZ ;  /* 0x0000000622207c24 */ /* 0x000fc6000f8e02ff */
        /* <DEDUP_REMOVED lines=14> */
.L_x_645:
[----:B------:R-:W-:Y:S05]  /*6b90*/  BSYNC B0 ;  /* 0x0000000000007941 */ /* 0x000fea0003800000 */
.L_x_644:
[----:B-1----:R1:W1:Y:S01]  /*6ba0*/  LDS.128 R16, [R30+0x7000] ;  /* 0x007000001e107984 */ /* 0x0022620000000c00 */
        /* <DEDUP_REMOVED lines=17> */
.L_x_647:
[----:B------:R-:W-:Y:S05]  /*6cc0*/  BSYNC B0 ;  /* 0x0000000000007941 */ /* 0x000fea0003800000 */
.L_x_646:
[----:B-1----:R1:W1:Y:S01]  /*6cd0*/  LDS.128 R16, [R30] ;  /* 0x000000001e107984 */ /* 0x0022620000000c00 */
        /* <DEDUP_REMOVED lines=10> */
[----:B------:R-:W-:-:S05]  /*6d80*/  IMAD R21, R33, UR5, R0 ;  /* 0x0000000521157c24 */ /* 0x000fca000f8e0200 */
        /* <DEDUP_REMOVED lines=11> */
[----:B-1----:R1:W-:Y:S02]  /*6e40*/  STG.E.128 desc[UR38][R22.64], R16 ;  /* 0x0000001016007986 */ /* 0x0023e4000c101d26 */
.L_x_649:
[----:B------:R-:W-:Y:S05]  /*6e50*/  BSYNC B0 ;  /* 0x0000000000007941 */ /* 0x000fea0003800000 */
.L_x_648:
        /* <DEDUP_REMOVED lines=15> */
.L_x_651:
[----:B------:R-:W-:Y:S05]  /*6f50*/  BSYNC B0 ;  /* 0x0000000000007941 */ /* 0x000fea0003800000 */
.L_x_650:
[----:B------:R-:W-:Y:S04]  /*6f60*/  BSSY B0, `(.L_x_652) ;  /* 0x000000f000007945 */ /* 0x000fe80003800000 */
[----:B------:R-:W-:Y:S05]  /*6f70*/  @P1 BRA `(.L_x_653) ;  /* 0x0000000000341947 */ /* 0x000fea0003800000 */
[----:B-1-3--:R-:W-:Y:S01]  /*6f80*/  IADD3 R13, P1, R26, 0x40, RZ ;  /* 0x000000401a0d7810 */ /* 0x00afe20007f3e0ff */
        /* <DEDUP_REMOVED lines=12> */
.L_x_653:
[----:B------:R-:W-:Y:S05]  /*7050*/  BSYNC B0 ;  /* 0x0000000000007941 */ /* 0x000fea0003800000 */
.L_x_652:
        /* <DEDUP_REMOVED lines=15> */
.L_x_638:
        /* <DEDUP_REMOVED lines=21> */
[----:B----4-:R-:W-:Y:S01]  /*72a0*/  IMAD R6, R16, UR5, RZ ;  /* 0x0000000510067c24 */ /* 0x010fe2000f8e02ff */
[----:B--2---:R-:W-:-:S04]  /*72b0*/  IADD3 R8, R2, -0x80, RZ ;  /* 0xffffff8002087810 */ /* 0x004fc80007ffe0ff */
[----:B------:R-:W-:-:S04]  /*72c0*/  SHF.R.S32.HI R3, RZ, 0x1f, R8 ;  /* 0x0000001fff037819 */ /* 0x000fc80000011408 */
[----:B------:R-:W-:Y:S02]  /*72d0*/  LEA.HI R10, R3, R8, RZ, 0x3 ;  /* 0x00000008030a7211 */ /* 0x000fe400078f18ff */
[----:B------:R-:W-:Y:S02]  /*72e0*/  CS2R R2, SRZ ;  /* 0x0000000000027805 */ /* 0x000fe4000001ff00 */
[----:B------:R-:W-:Y:S02]  /*72f0*/  LOP3.LUT R11, R10, 0x1ffffff8, RZ, 0xc0, !PT ;  /* 0x1ffffff80a0b7812 */ /* 0x000fe400078ec0ff */
[----:B------:R-:W-:-:S03]  /*7300*/  SHF.R.S32.HI R13, RZ, 0x3, R10 ;  /* 0x00000003ff0d7819 */ /* 0x000fc6000001140a */
[----:B------:R-:W-:-:S04]  /*7310*/  IMAD.IADD R11, R8, 0x1, -R11 ;  /* 0x00000001080b7824 */ /* 0x000fc800078e0a0b */
        /* <DEDUP_REMOVED lines=10> */
[----:B--2---:R-:W-:-:S07]  /*73c0*/  IADD3 R0, -R7, R0, RZ ;  /* 0x0000000007007210 */ /* 0x004fce0007ffe1ff */
.L_x_654:
[----:B-----5:R-:W-:Y:S01]  /*73d0*/  IMAD R0, R15, -0x80, R0 ;  /* 0xffffff800f007824 */ /* 0x020fe200078e0200 */
[----:B------:R-:W-:Y:S01]  /*73e0*/  ULDC UR8, c[0x0][0x80c] ;  /* 0x0002030000087ab9 */ /* 0x000fe20000000800 */
[----:B------:R-:W-:Y:S01]  /*73f0*/  IMAD R17, R17, UR4, R6 ;  /* 0x0000000411117c24 */ /* 0x000fe2000f8e0206 */
[----:B------:R-:W-:Y:S01]  /*7400*/  SHF.R.S32.HI R6, RZ, 0x1f, R18 ;  /* 0x0000001fff067819 */ /* 0x000fe20000011412 */
[C---:B------:R-:W-:Y:S01]  /*7410*/  VIADD R7, R13.reuse, 0x20 ;  /* 0x000000200d077836 */ /* 0x040fe20000000000 */
[CC--:B------:R-:W-:Y:S01]  /*7420*/  ISETP.GE.AND P3, PT, R13.reuse, R0.reuse, PT ;  /* 0x000000000d00720c */ /* 0x0c0fe20003f66270 */
[C---:B------:R-:W-:Y:S01]  /*7430*/  VIADD R9, R13.reuse, 0x40 ;  /* 0x000000400d097836 */ /* 0x040fe20000000000 */
[----:B------:R-:W-:Y:S01]  /*7440*/  SEL R14, R6, RZ, !P4 ;  /* 0x000000ff060e7207 */ /* 0x000fe20006000000 */
[----:B------:R-:W-:Y:S01]  /*7450*/  IMAD.WIDE.U32 R4, R16, UR4, R10 ;  /* 0x0000000410047c25 */ /* 0x000fe2000f8e000a */
[----:B------:R-:W-:Y:S01]  /*7460*/  SEL R19, R18, RZ, !P4 ;  /* 0x000000ff12137207 */ /* 0x000fe20006000000 */
[----:B------:R-:W-:Y:S01]  /*7470*/  ULDC.64 UR6, c[0x0][0x828] ;  /* 0x00020a0000067ab9 */ /* 0x000fe20000000a00 */
[----:B------:R-:W-:Y:S01]  /*7480*/  ISETP.GE.OR P4, PT, R10, UR8, P3 ;  /* 0x000000080a007c0c */ /* 0x000fe20009f86670 */
[----:B------:R-:W-:Y:S01]  /*7490*/  VIADD R13, R13, 0x60 ;  /* 0x000000600d0d7836 */ /* 0x000fe20000000000 */
[----:B------:R-:W-:Y:S01]  /*74a0*/  IADD3 R5, R5, R17, RZ ;  /* 0x0000001105057210 */ /* 0x000fe20007ffe0ff */
        /* <DEDUP_REMOVED lines=12> */
[----:B------:R-:W-:Y:S02]  /*7570*/  IMAD R21, R21, UR4, R12 ;  /* 0x0000000415157c24 */ /* 0x000fe4000f8e020c */
[----:B------:R-:W-:Y:S01]  /*7580*/  IMAD.IADD R5, R9, 0x1, R13 ;  /* 0x0000000109057824 */ /* 0x000fe200078e020d */
        /* <DEDUP_REMOVED lines=11> */
.L_x_656:
[----:B------:R-:W-:Y:S05]  /*7640*/  BSYNC B0 ;  /* 0x0000000000007941 */ /* 0x000fea0003800000 */
.L_x_655:
[----:B-1----:R-:W-:Y:S01]  /*7650*/  IMAD.WIDE.U32 R12, R20, UR4, R10 ;  /* 0x00000004140c7c25 */ /* 0x002fe2000f8e000a */
[----:B------:R-:W-:Y:S01]  /*7660*/  BSSY B0, `(.L_x_657) ;  /* 0x0000012000007945 */ /* 0x000fe20003800000 */
[C---:B------:R-:W-:Y:S02]  /*7670*/  ISETP.GE.OR P4, PT, R10.reuse, UR8, P0 ;  /* 0x000000080a007c0c */ /* 0x040fe40008786670 */
[----:B------:R-:W-:Y:S02]  /*7680*/  ISETP.GE.OR P3, PT, R10, UR9, P3 ;  /* 0x000000090a007c0c */ /* 0x000fe40009f66670 */
[----:B------:R-:W-:Y:S01]  /*7690*/  IADD3 R15, R13, R21, RZ ;  /* 0x000000150d0f7210 */ /* 0x000fe20007ffe0ff */
[----:B------:R-:W-:Y:S10]  /*76a0*/  @P6 BRA `(.L_x_658) ;  /* 0x0000000000346947 */ /* 0x000ff40003800000 */
[----:B------:R-:W-:Y:S01]  /*76b0*/  IADD3 R17, P6, R6, 0x20, RZ ;  /* 0x0000002006117810 */ /* 0x000fe20007fde0ff */
[----:B------:R-:W-:Y:S01]  /*76c0*/  ULDC.64 UR6, c[0x0][0x818] ;  /* 0x0002060000067ab9 */ /* 0x000fe20000000a00 */
[----:B------:R-:W-:Y:S02]  /*76d0*/  IMAD.MOV.U32 R2, RZ, RZ, R8 ;  /* 0x000000ffff027224 */ /* 0x000fe400078e0008 */
[----:B------:R-:W-:Y:S02]  /*76e0*/  IMAD.MOV.U32 R3, RZ, RZ, R5 ;  /* 0x000000ffff037224 */ /* 0x000fe400078e0005 */
[----:B------:R-:W-:Y:S02]  /*76f0*/  IMAD.X R0, RZ, RZ, R7, P6 ;  /* 0x000000ffff007224 */ /* 0x000fe400030e0607 */
[----:B------:R-:W-:-:S04]  /*7700*/  IMAD.WIDE.U32 R2, R17, UR6, R2 ;  /* 0x0000000611027c25 */ /* 0x000fc8000f8e0002 */
[----:B------:R-:W-:-:S04]  /*7710*/  IMAD R0, R0, UR6, RZ ;  /* 0x0000000600007c24 */ /* 0x000fc8000f8e02ff */
[----:B------:R-:W-:Y:S01]  /*7720*/  IMAD R17, R17, UR7, R0 ;  /* 0x0000000711117c24 */ /* 0x000fe2000f8e0200 */
[----:B------:R-:W-:Y:S02]  /*7730*/  ULDC.64 UR6, c[0x0][0x800] ;  /* 0x0002000000067ab9 */ /* 0x000fe40000000a00 */
[----:B------:R-:W-:Y:S02]  /*7740*/  LEA R16, P6, R2, UR6, 0x1 ;  /* 0x0000000602107c11 */ /* 0x000fe4000f8c08ff */
[----:B------:R-:W-:-:S04]  /*7750*/  IADD3 R3, R3, R17, RZ ;  /* 0x0000001103037210 */ /* 0x000fc80007ffe0ff */
[----:B------:R-:W-:-:S05]  /*7760*/  LEA.HI.X R17, R2, UR7, R3, 0x1, P6 ;  /* 0x0000000702117c11 */ /* 0x000fca000b0f0c03 */
[----:B------:R1:W-:Y:S02]  /*7770*/  STG.E.128 desc[UR38][R16.64], RZ ;  /* 0x000000ff10007986 */ /* 0x0003e4000c101d26 */
.L_x_658:
[----:B------:R-:W-:Y:S05]  /*7780*/  BSYNC B0 ;  /* 0x0000000000007941 */ /* 0x000fea0003800000 */
.L_x_657:
[----:B------:R-:W-:Y:S04]  /*7790*/  BSSY B0, `(.L_x_659) ;  /* 0x000000f000007945 */ /* 0x000fe80003800000 */
[----:B------:R-:W-:Y:S05]  /*77a0*/  @P5 BRA `(.L_x_660) ;  /* 0x0000000000345947 */ /* 0x000fea0003800000 */
[----:B-1----:R-:W-:Y:S01]  /*77b0*/  IADD3 R17, P5, R6, 0x40, RZ ;  /* 0x0000004006117810 */ /* 0x002fe20007fbe0ff */
        /* <DEDUP_REMOVED lines=12> */
.L_x_660:
[----:B------:R-:W-:Y:S05]  /*7880*/  BSYNC B0 ;  /* 0x0000000000007941 */ /* 0x000fea0003800000 */
.L_x_659:
[----:B------:R-:W-:Y:S04]  /*7890*/  BSSY B0, `(.L_x_661) ;  /* 0x000000f000007945 */ /* 0x000fe80003800000 */
[----:B------:R-:W-:Y:S05]  /*78a0*/  @P4 BRA `(.L_x_662) ;  /* 0x0000000000344947 */ /* 0x000fea0003800000 */
        /* <DEDUP_REMOVED lines=13> */
.L_x_662:
[----:B------:R-:W-:Y:S05]  /*7980*/  BSYNC B0 ;  /* 0x0000000000007941 */ /* 0x000fea0003800000 */
.L_x_661:
[----:B------:R-:W-:Y:S01]  /*7990*/  ULDC.64 UR4, c[0x0][0x858] ;  /* 0x0002160000047ab9 */ /* 0x000fe20000000a00 */
[----:B------:R-:W-:Y:S01]  /*79a0*/  BSSY B0, `(.L_x_663) ;  /* 0x0000014000007945 */ /* 0x000fe20003800000 */
[----:B------:R-:W-:Y:S01]  /*79b0*/  IMAD R0, R14, UR4, RZ ;  /* 0x000000040e007c24 */ /* 0x000fe2000f8e02ff */
[C---:B------:R-:W-:Y:S01]  /*79c0*/  ISETP.GE.OR P2, PT, R10.reuse, UR9, P2 ;  /* 0x000000090a007c0c */ /* 0x040fe20009746670 */
[----:B------:R-:W-:Y:S01]  /*79d0*/  IMAD.MOV.U32 R14, RZ, RZ, R12 ;  /* 0x000000ffff0e7224 */ /* 0x000fe200078e000c */
[C---:B------:R-:W-:Y:S01]  /*79e0*/  ISETP.GE.OR P1, PT, R10.reuse, UR9, P1 ;  /* 0x000000090a007c0c */ /* 0x040fe20008f26670 */
[C---:B---3--:R-:W-:Y:S01]  /*79f0*/  IMAD R5, R19.reuse, UR5, R0 ;  /* 0x0000000513057c24 */ /* 0x048fe2000f8e0200 */
[----:B------:R-:W-:Y:S01]  /*7a00*/  ISETP.GE.OR P0, PT, R10, UR9, P0 ;  /* 0x000000090a007c0c */ /* 0x000fe20008706670 */
[----:B------:R-:W-:-:S04]  /*7a10*/  IMAD.WIDE.U32 R8, R19, UR4, R14 ;  /* 0x0000000413087c25 */ /* 0x000fc8000f8e000e */
[----:B------:R-:W-:Y:S01]  /*7a20*/  IMAD.IADD R5, R9, 0x1, R5 ;  /* 0x0000000109057824 */ /* 0x000fe200078e0205 */
[----:B------:R-:W-:Y:S07]  /*7a30*/  @P3 BRA `(.L_x_664) ;  /* 0x0000000000283947 */ /* 0x000fee0003800000 */
[----:B------:R-:W-:Y:S01]  /*7a40*/  ULDC.64 UR4, c[0x0][0x848] ;  /* 0x0002120000047ab9 */ /* 0x000fe20000000a00 */
[----:B------:R-:W-:Y:S02]  /*7a50*/  IMAD.MOV.U32 R4, RZ, RZ, R8 ;  /* 0x000000ffff047224 */ /* 0x000fe400078e0008 */
[----:B------:R-:W-:Y:S02]  /*7a60*/  IMAD R11, R7, UR4, RZ ;  /* 0x00000004070b7c24 */ /* 0x000fe4000f8e02ff */
[----:B------:R-:W-:-:S04]  /*7a70*/  IMAD.WIDE.U32 R2, R6, UR4, R4 ;  /* 0x0000000406027c25 */ /* 0x000fc8000f8e0004 */
[----:B------:R-:W-:Y:S01]  /*7a80*/  IMAD R11, R6, UR5, R11 ;  /* 0x00000005060b7c24 */ /* 0x000fe2000f8e020b */
[----:B------:R-:W-:Y:S02]  /*7a90*/  ULDC.64 UR4, c[0x0][0x830] ;  /* 0x00020c0000047ab9 */ /* 0x000fe40000000a00 */
[----:B------:R-:W-:Y:S02]  /*7aa0*/  LEA R10, P3, R2, UR4, 0x1 ;  /* 0x00000004020a7c11 */ /* 0x000fe4000f8608ff */
[----:B------:R-:W-:-:S04]  /*7ab0*/  IADD3 R3, R3, R11, RZ ;  /* 0x0000000b03037210 */ /* 0x000fc80007ffe0ff */
[----:B------:R-:W-:-:S05]  /*7ac0*/  LEA.HI.X R11, R2, UR5, R3, 0x1, P3 ;  /* 0x00000005020b7c11 */ /* 0x000fca00098f0c03 */
[----:B------:R3:W-:Y:S02]  /*7ad0*/  STG.E.128 desc[UR38][R10.64], RZ ;  /* 0x000000ff0a007986 */ /* 0x0007e4000c101d26 */
.L_x_664:
[----:B------:R-:W-:Y:S05]  /*7ae0*/  BSYNC B0 ;  /* 0x0000000000007941 */ /* 0x000fea0003800000 */
.L_x_663:
[----:B------:R-:W-:Y:S04]  /*7af0*/  BSSY B0, `(.L_x_665) ;  /* 0x000000f000007945 */ /* 0x000fe80003800000 */
[----:B------:R-:W-:Y:S05]  /*7b00*/  @P2 BRA `(.L_x_666) ;  /* 0x0000000000342947 */ /* 0x000fea0003800000 */
[----:B---3--:R-:W-:Y:S01]  /*7b10*/  IADD3 R11, P2, R6, 0x20, RZ ;  /* 0x00000020060b7810 */ /* 0x008fe20007f5e0ff */
        /* <DEDUP_REMOVED lines=12> */
.L_x_666:
[----:B------:R-:W-:Y:S05]  /*7be0*/  BSYNC B0 ;  /* 0x0000000000007941 */ /* 0x000fea0003800000 */
.L_x_665:
[----:B------:R-:W-:Y:S04]  /*7bf0*/  BSSY B0, `(.L_x_667) ;  /* 0x000000f000007945 */ /* 0x000fe80003800000 */
[----:B------:R-:W-:Y:S05]  /*7c00*/  @P1 BRA `(.L_x_668) ;  /* 0x0000000000341947 */ /* 0x000fea0003800000 */
[----:B---34-:R-:W-:Y:S01]  /*7c10*/  IADD3 R11, P1, R6, 0x40, RZ ;  /* 0x00000040060b7810 */ /* 0x018fe20007f3e0ff */
        /* <DEDUP_REMOVED lines=12> */
.L_x_668:
[----:B------:R-:W-:Y:S05]  /*7ce0*/  BSYNC B0 ;  /* 0x0000000000007941 */ /* 0x000fea0003800000 */
.L_x_667:
        /* <DEDUP_REMOVED lines=13> */
[----:B------:R1:W-:Y:S01]  /*7dc0*/  STG.E.128 desc[UR38][R4.64], RZ ;  /* 0x000000ff04007986 */ /* 0x0003e2000c101d26 */
[----:B------:R-:W-:Y:S05]  /*7dd0*/  BRA `(.L_x_614) ;  /* 0x0000003400787947 */ /* 0x000fea0003800000 */
.L_x_609:
        /* <DEDUP_REMOVED lines=9> */
[----:B------:R-:W1:Y:S01]  /*7e70*/  S2UR UR24, SR_CTAID.X ;  /* 0x00000000001879c3 */ /* 0x000e620000002500 */
[----:B------:R-:W-:-:S04]  /*7e80*/  ISETP.NE.U32.AND P0, PT, RZ, UR4, PT ;  /* 0x00000004ff007c0c */ /* 0x000fc8000bf05070 */
[----:B------:R-:W-:-:S03]  /*7e90*/  ISETP.NE.AND.EX P0, PT, RZ, UR5, PT, P0 ;  /* 0x00000005ff007c0c */ /* 0x000fc6000bf05300 */
[----:B------:R-:W2:Y:S10]  /*7ea0*/  S2UR UR12, SR_CTAID.Z ;  /* 0x00000000000c79c3 */ /* 0x000eb40000002700 */
[----:B------:R-:W-:Y:S05]  /*7eb0*/  @!P0 BRA `(.L_x_670) ;  /* 0x00000000001c8947 */ /* 0x000fea0003800000 */
[----:B------:R-:W-:Y:S02]  /*7ec0*/  ULDC.64 UR4, c[0x0][0x8d8] ;  /* 0x0002360000047ab9 */ /* 0x000fe40000000a00 */
[----:B--2---:R-:W-:-:S06]  /*7ed0*/  UIMAD.WIDE UR4, UR12, 0x4, UR4 ;  /* 0x000000040c0478a5 */ /* 0x004fcc000f8e0204 */
[----:B------:R-:W-:Y:S02]  /*7ee0*/  IMAD.U32 R2, RZ, RZ, UR4 ;  /* 0x00000004ff027e24 */ /* 0x000fe4000f8e00ff */
[----:B------:R-:W-:-:S05]  /*7ef0*/  IMAD.U32 R3, RZ, RZ, UR5 ;  /* 0x00000005ff037e24 */ /* 0x000fca000f8e00ff */
[----:B------:R-:W2:Y:S02]  /*7f00*/  LDG.E R2, desc[UR38][R2.64] ;  /* 0x0000002602027981 */ /* 0x000ea4000c1e1900 */
[----:B--2---:R-:W-:Y:S01]  /*7f10*/  R2UR UR4, R2 ;  /* 0x00000000020472ca */ /* 0x004fe200000e0000 */
[----:B------:R-:W-:-:S14]  /*7f20*/  BRA `(.L_x_671) ;  /* 0x0000000000387947 */ /* 0x000fdc0003800000 */
.L_x_670:
[----:B------:R-:W-:Y:S02]  /*7f30*/  ULDC.64 UR4, c[0x0][0x8d0] ;  /* 0x0002340000047ab9 */ /* 0x000fe40000000a00 */
[----:B------:R-:W-:-:S04]  /*7f40*/  ISETP.NE.U32.AND P0, PT, RZ, UR4, PT ;  /* 0x00000004ff007c0c */ /* 0x000fc8000bf05070 */
[----:B------:R-:W-:-:S13]  /*7f50*/  ISETP.NE.AND.EX P0, PT, RZ, UR5, PT, P0 ;  /* 0x00000005ff007c0c */ /* 0x000fda000bf05300 */
[----:B------:R-:W-:Y:S05]  /*7f60*/  @!P0 BRA `(.L_x_672) ;  /* 0x0000000000248947 */ /* 0x000fea0003800000 */
[----:B------:R-:W-:Y:S02]  /*7f70*/  ULDC.64 UR4, c[0x0][0x8d0] ;  /* 0x0002340000047ab9 */ /* 0x000fe40000000a00 */
[----:B--2---:R-:W-:-:S06]  /*7f80*/  UIMAD.WIDE UR4, UR12, 0x4, UR4 ;  /* 0x000000040c0478a5 */ /* 0x004fcc000f8e0204 */
[----:B------:R-:W-:Y:S01]  /*7f90*/  IMAD.U32 R2, RZ, RZ, UR4 ;  /* 0x00000004ff027e24 */ /* 0x000fe2000f8e00ff */
[----:B------:R-:W-:-:S05]  /*7fa0*/  MOV R3, UR5 ;  /* 0x0000000500037c02 */ /* 0x000fca0008000f00 */
[----:B------:R-:W2:Y:S04]  /*7fb0*/  LDG.E R0, desc[UR38][R2.64] ;  /* 0x0000002602007981 */ /* 0x000ea8000c1e1900 */
[----:B------:R-:W2:Y:S02]  /*7fc0*/  LDG.E R5, desc[UR38][R2.64+0x4] ;  /* 0x0000042602057981 */ /* 0x000ea4000c1e1900 */
[----:B--2---:R-:W-:-:S05]  /*7fd0*/  IMAD.IADD R0, R5, 0x1, -R0 ;  /* 0x0000000105007824 */ /* 0x004fca00078e0a00 */
[----:B------:R-:W-:Y:S01]  /*7fe0*/  R2UR UR4, R0 ;  /* 0x00000000000472ca */ /* 0x000fe200000e0000 */
[----:B------:R-:W-:-:S14]  /*7ff0*/  BRA `(.L_x_671) ;  /* 0x0000000000047947 */ /* 0x000fdc0003800000 */
.L_x_672:
[----:B------:R-:W-:-:S05]  /*8000*/  ULDC UR4, c[0x0][0x8bc] ;  /* 0x00022f0000047ab9 */ /* 0x000fca0000000800 */
.L_x_671:
[----:B-1----:R-:W-:-:S04]  /*8010*/  USHF.L.U32 UR5, UR24, 0x7, URZ ;  /* 0x0000000718057899 */ /* 0x002fc8000800063f */
[----:B------:R-:W-:-:S04]  /*8020*/  UISETP.GE.AND UP0, UPT, UR5, UR4, UPT ;  /* 0x000000040500728c */ /* 0x000fc8000bf06270 */
[----:B--2---:R-:W-:-:S06]  /*8030*/  USEL UR12, UR12, 0xffffffff, !UP0 ;  /* 0xffffffff0c0c7887 */ /* 0x004fcc000c000000 */
        /* <DEDUP_REMOVED lines=15> */
[----:B------:R-:W-:-:S05]  /*8130*/  MOV R0, UR6 ;  /* 0x0000000600007c02 */ /* 0x000fca0008000f00 */
[----:B------:R-:W-:-:S05]  /*8140*/  PLOP3.LUT P1, PT, PT, PT, UP1, 0x80, 0x0 ;  /* 0x000000000000781c */ /* 0x000fca0003f2f018 */
[----:B------:R-:W-:Y:S02]  /*8150*/  @UP1 ULDC.64 UR4, c[0x0][0x780] ;  /* 0x0001e00000041ab9 */ /* 0x000fe40000000a00 */
[----:B------:R-:W-:-:S06]  /*8160*/  @UP1 UIMAD.WIDE UR4, UR12, 0x4, UR4 ;  /* 0x000000040c0418a5 */ /* 0x000fcc000f8e0204 */
[----:B------:R-:W-:Y:S02]  /*8170*/  IMAD.U32 R4, RZ, RZ, UR4 ;  /* 0x00000004ff047e24 */ /* 0x000fe4000f8e00ff */
[----:B------:R-:W-:-:S05]  /*8180*/  IMAD.U32 R5, RZ, RZ, UR5 ;  /* 0x00000005ff057e24 */ /* 0x000fca000f8e00ff */
[----:B------:R1:W5:Y:S01]  /*8190*/  @P1 LDG.E R0, desc[UR38][R4.64] ;  /* 0x0000002604001981 */ /* 0x000362000c1e1900 */
[----:B------:R-:W-:Y:S01]  /*81a0*/  PLOP3.LUT P2, PT, PT, PT, UP0, 0x80, 0x0 ;  /* 0x000000000000781c */ /* 0x000fe20003f4f008 */
[----:B------:R-:W3:-:S12]  /*81b0*/  S2UR UR11, SR_CTAID.Y ;  /* 0x00000000000b79c3 */ /* 0x000ed80000002600 */
[----:B--2---:R-:W-:-:S13]  /*81c0*/  @P2 R2UR UR4, R6 ;  /* 0x00000000060422ca */ /* 0x004fda00000e0000 */
[----:B------:R-:W-:-:S04]  /*81d0*/  @UP0 ULEA UR4, UR12, UR4, 0x7 ;  /* 0x000000040c040291 */ /* 0x000fc8000f8e383f */
[----:B------:R-:W-:-:S04]  /*81e0*/  @UP0 USHF.R.S32.HI UR5, URZ, 0x1f, UR4 ;  /* 0x0000001f3f050899 */ /* 0x000fc80008011404 */
[----:B------:R-:W-:-:S04]  /*81f0*/  @UP0 ULEA.HI UR5, UR5, UR4, URZ, 0x7 ;  /* 0x0000000405050291 */ /* 0x000fc8000f8f383f */
[----:B------:R-:W-:Y:S01]  /*8200*/  @UP0 USHF.L.U32 UR5, UR5, 0x6, URZ ;  /* 0x0000000605050899 */ /* 0x000fe2000800063f */
[----:B-1-3--:R-:W-:Y:S11]  /*8210*/  @P1 BRA `(.L_x_673) ;  /* 0x0000000000101947 */ /* 0x00aff60003800000 */
[----:B------:R-:W-:Y:S05]  /*8220*/  @!P0 BRA `(.L_x_673) ;  /* 0x00000000000c8947 */ /* 0x000fea0003800000 */
[----:B------:R-:W2:Y:S04]  /*8230*/  LDG.E R5, desc[UR38][R2.64] ;  /* 0x0000002602057981 */ /* 0x000ea8000c1e1900 */
[----:B-----5:R-:W2:Y:S02]  /*8240*/  LDG.E R0, desc[UR38][R2.64+0x4] ;  /* 0x0000042602007981 */ /* 0x020ea4000c1e1900 */
[----:B--2---:R-:W-:-:S07]  /*8250*/  IMAD.IADD R0, R0, 0x1, -R5 ;  /* 0x0000000100007824 */ /* 0x004fce00078e0a05 */
.L_x_673:
[----:B-----5:R-:W-:Y:S01]  /*8260*/  ISETP.GE.AND P0, PT, R0, 0x1, PT ;  /* 0x000000010000780c */ /* 0x020fe20003f06270 */
[----:B------:R-:W-:Y:S01]  /*8270*/  @UP0 ULOP3.LUT UR5, UR5, 0xffffe000, URZ, 0xc0, !UPT ;  /* 0xffffe00005050892 */ /* 0x000fe2000f8ec03f */
[----:B------:R-:W-:Y:S01]  /*8280*/  UMOV UR6, URZ ;  /* 0x0000003f00067c82 */ /* 0x000fe20008000000 */
[----:B------:R-:W-:Y:S02]  /*8290*/  UMOV UR7, URZ ;  /* 0x0000003f00077c82 */ /* 0x000fe40008000000 */
[----:B------:R-:W-:Y:S02]  /*82a0*/  @UP0 USHF.R.S32.HI UR4, URZ, 0x1f, UR5 ;  /* 0x0000001f3f040899 */ /* 0x000fe40008011405 */
[----:B------:R-:W-:Y:S01]  /*82b0*/  USHF.R.S32.HI UR19, URZ, 0x1f, UR11 ;  /* 0x0000001f3f137899 */ /* 0x000fe2000801140b */
[----:B------:R-:W-:-:S04]  /*82c0*/  @UP0 UMOV UR6, UR5 ;  /* 0x0000000500060c82 */ /* 0x000fc80008000000 */
[----:B------:R-:W-:Y:S01]  /*82d0*/  @UP0 UMOV UR7, UR4 ;  /* 0x0000000400070c82 */ /* 0x000fe20008000000 */
[----:B------:R-:W-:Y:S06]  /*82e0*/  @!P0 BRA `(.L_x_614) ;  /* 0x0000003000348947 */ /* 0x000fec0003800000 */
[----:B------:R-:W1:Y:S01]  /*82f0*/  S2R R4, SR_TID.X ;  /* 0x0000000000047919 */ /* 0x000e620000002100 */
[----:B------:R-:W-:Y:S01]  /*8300*/  ULDC.64 UR8, c[0x0][0x2d8] ;  /* 0x0000b60000087ab9 */ /* 0x000fe20000000a00 */
[----:B------:R-:W-:Y:S01]  /*8310*/  USHF.R.S32.HI UR4, URZ, 0x1f, UR12 ;  /* 0x0000001f3f047899 */ /* 0x000fe2000801140c */
[C---:B------:R-:W-:Y:S01]  /*8320*/  IADD3 R2, R0.reuse, 0x7f, RZ ;  /* 0x0000007f00027810 */ /* 0x040fe20007ffe0ff */
[----:B------:R-:W-:Y:S01]  /*8330*/  UIMAD UR5, UR19, UR8, URZ ;  /* 0x00000008130572a4 */ /* 0x000fe2000f8e023f */
[----:B------:R-:W-:Y:S01]  /*8340*/  ISETP.GE.AND P1, PT, R0, 0x81, PT ;  /* 0x000000810000780c */ /* 0x000fe20003f26270 */
[----:B------:R-:W-:Y:S01]  /*8350*/  UIMAD.WIDE.U32 UR14, UR11, UR8, URZ ;  /* 0x000000080b0e72a5 */ /* 0x000fe2000f8e003f */
[----:B------:R-:W-:Y:S01]  /*8360*/  SHF.R.S32.HI R3, RZ, 0x1f, R2 ;  /* 0x0000001fff037819 */ /* 0x000fe20000011402 */
[----:B------:R-:W-:Y:S02]  /*8370*/  UIMAD UR5, UR11, UR9, UR5 ;  /* 0x000000090b0572a4 */ /* 0x000fe4000f8e0205 */
[----:B------:R-:W-:Y:S01]  /*8380*/  USEL UR18, UR12, URZ, !UP0 ;  /* 0x0000003f0c127287 */ /* 0x000fe2000c000000 */
[----:B------:R-:W-:Y:S01]  /*8390*/  LEA.HI R3, R3, R2, RZ, 0x7 ;  /* 0x0000000203037211 */ /* 0x000fe200078f38ff */
[----:B------:R-:W-:Y:S01]  /*83a0*/  USEL UR4, UR4, URZ, !UP0 ;  /* 0x0000003f04047287 */ /* 0x000fe2000c000000 */
[----:B------:R-:W-:Y:S01]  /*83b0*/  ULDC UR10, c[0x0][0x288] ;  /* 0x0000a200000a7ab9 */ /* 0x000fe20000000800 */
[----:B------:R-:W-:Y:S01]  /*83c0*/  UIADD3 UR8, UP0, UR6, UR14, URZ ;  /* 0x0000000e06087290 */ /* 0x000fe2000ff1e03f */
[----:B------:R-:W-:Y:S01]  /*83d0*/  SHF.R.S32.HI R3, RZ, 0x7, R3 ;  /* 0x00000007ff037819 */ /* 0x000fe20000011403 */
[----:B------:R-:W-:Y:S01]  /*83e0*/  UIADD3 UR5, UR15, UR5, URZ ;  /* 0x000000050f057290 */ /* 0x000fe2000fffe03f */
[----:B------:R-:W-:Y:S01]  /*83f0*/  ULDC UR9, c[0x0][0x760] ;  /* 0x0001d80000097ab9 */ /* 0x000fe20000000800 */
[----:B------:R-:W-:Y:S01]  /*8400*/  ULDC.64 UR16, c[0x0][0x2e0] ;  /* 0x0000b80000107ab9 */ /* 0x000fe20000000a00 */
[----:B------:R-:W-:Y:S01]  /*8410*/  UIMAD UR12, UR12, UR10, URZ ;  /* 0x0000000a0c0c72a4 */ /* 0x000fe2000f8e023f */
[----:B------:R-:W-:Y:S01]  /*8420*/  VIMNMX R3, R3, 0x1, !PT ;  /* 0x0000000103037848 */ /* 0x000fe20007fe0100 */
[----:B------:R-:W-:-:S02]  /*8430*/  UIMAD UR10, UR10, UR9, URZ ;  /* 0x000000090a0a72a4 */ /* 0x000fc4000f8e023f */
[----:B------:R-:W-:Y:S01]  /*8440*/  UIADD3.X UR9, UR7, UR5, URZ, UP0, !UPT ;  /* 0x0000000507097290 */ /* 0x000fe200087fe43f */
[----:B------:R-:W-:Y:S01]  /*8450*/  LOP3.LUT R6, R3, 0x1, RZ, 0xc0, !PT ;  /* 0x0000000103067812 */ /* 0x000fe200078ec0ff */
[----:B------:R-:W-:Y:S02]  /*8460*/  UIMAD UR4, UR4, UR16, URZ ;  /* 0x00000010040472a4 */ /* 0x000fe4000f8e023f */
[----:B------:R-:W-:Y:S02]  /*8470*/  UIADD3 UR11, UP0, UR12, UR11, URZ ;  /* 0x0000000b0c0b7290 */ /* 0x000fe4000ff1e03f */
[----:B------:R-:W-:Y:S01]  /*8480*/  UIMAD UR13, UR18, UR17, UR4 ;  /* 0x00000011120d72a4 */ /* 0x000fe2000f8e0204 */
[----:B-1----:R-:W-:Y:S01]  /*8490*/  LOP3.LUT R0, R4, 0x1f, RZ, 0xc0, !PT ;  /* 0x0000001f04007812 */ /* 0x002fe200078ec0ff */
[----:B------:R-:W-:Y:S01]  /*84a0*/  UIMAD.WIDE.U32 UR8, UR18, UR16, UR8 ;  /* 0x00000010120872a5 */ /* 0x000fe2000f8e0008 */
[----:B------:R-:W-:Y:S01]  /*84b0*/  ELECT P0, URZ, PT ;  /* 0x00000000003f782f */ /* 0x000fe20003800000 */
[----:B------:R-:W-:-:S02]  /*84c0*/  ULEA.HI.X.SX32 UR12, UR12, UR19, 0x1, UP0 ;  /* 0x000000130c0c7291 */ /* 0x000fc400080f0e3f */
[----:B------:R-:W-:Y:S01]  /*84d0*/  UIADD3 UR25, UR9, UR13, URZ ;  /* 0x0000000d09197290 */ /* 0x000fe2000fffe03f */
[----:B------:R-:W-:Y:S01]  /*84e0*/  UMOV UR4, URZ ;  /* 0x0000003f00047c82 */ /* 0x000fe20008000000 */
[----:B------:R-:W-:Y:S10]  /*84f0*/  @!P1 BRA `(.L_x_674) ;  /* 0x0000000800bc9947 */ /* 0x000ff40003800000 */
[----:B------:R-:W-:Y:S01]  /*8500*/  UMOV UR4, UR14 ;  /* 0x0000000e00047c82 */ /* 0x000fe20008000000 */
[----:B------:R-:W-:Y:S01]  /*8510*/  ULDC.64 UR14, c[0x0][0x2c0] ;  /* 0x0000b000000e7ab9 */ /* 0x000fe20000000a00 */
[----:B------:R-:W-:Y:S01]  /*8520*/  UIMAD.WIDE.U32 UR4, UR18, UR16, UR4 ;  /* 0x00000010120472a5 */ /* 0x000fe2000f8e0004 */
[----:B------:R-:W-:-:S03]  /*8530*/  IMAD.IADD R4, R3, 0x1, -R6 ;  /* 0x0000000103047824 */ /* 0x000fc600078e0a06 */
        /* <DEDUP_REMOVED lines=12> */
.L_x_699:
        /* <DEDUP_REMOVED lines=17> */
.L_x_677:
[----:B------:R-:W2:Y:S04]  /*8710*/  LDG.E.STRONG.GPU R5, desc[UR38][R2.64] ;  /* 0x0000002602057981 */ /* 0x000ea8000c1ef900 */
[----:B--2---:R-:W-:Y:S01]  /*8720*/  CCTL.IVALL ;  /* 0x00000000ff00798f */ /* 0x004fe20002000000 */
[----:B------:R-:W-:Y:S05]  /*8730*/  YIELD ;  /* 0x0000000000007946 */ /* 0x000fea0003800000 */
[----:B------:R-:W-:-:S13]  /*8740*/  ISETP.NE.AND P1, PT, R5, UR24, PT ;  /* 0x0000001805007c0c */ /* 0x000fda000bf25270 */
[----:B------:R-:W-:Y:S05]  /*8750*/  @P1 BRA `(.L_x_677) ;  /* 0xfffffffc00ec1947 */ /* 0x000fea000383ffff */
.L_x_676:
[----:B------:R-:W-:Y:S05]  /*8760*/  BSYNC B0 ;  /* 0x0000000000007941 */ /* 0x000fea0003800000 */
.L_x_675:
[----:B------:R-:W-:-:S03]  /*8770*/  UMOV UR22, 0xffffffff ;  /* 0xffffffff00167882 */ /* 0x000fc60000000000 */
[----:B------:R-:W-:Y:S05]  /*8780*/  BRA.DIV UR22, `(.L_x_678) ;  /* 0x0000002e166c7947 */ /* 0x000fea000b800000 */
[----:B------:R-:W-:Y:S01]  /*8790*/  NOP ;  /* 0x0000000000007918 */ /* 0x000fe20000000000 */
.L_x_746:
        /* <DEDUP_REMOVED lines=8> */
[----:B------:R-:W-:Y:S02]  /*8820*/  UIADD3 UR33, UP0, UR22, UR8, URZ ;  /* 0x0000000816217290 */ /* 0x000fe4000ff1e03f */
[----:B-1----:R-:W-:Y:S02]  /*8830*/  ULEA UR32, UR32, UR23, 0x18 ;  /* 0x0000001720207291 */ /* 0x002fe4000f8ec03f */
[----:B------:R-:W-:Y:S02]  /*8840*/  ULEA.HI.X.SX32 UR23, UR22, UR25, 0x1, UP0 ;  /* 0x0000001916177291 */ /* 0x000fe400080f0e3f */
[----:B------:R-:W-:-:S02]  /*8850*/  ULEA UR22, UP0, UR33, UR28, 0x2 ;  /* 0x0000001c21167291 */ /* 0x000fc4000f80103f */
[----:B------:R-:W-:Y:S02]  /*8860*/  UIADD3 UR28, UR32, 0x8000, URZ ;  /* 0x00008000201c7890 */ /* 0x000fe4000fffe03f */
[----:B------:R-:W-:Y:S01]  /*8870*/  ULEA.HI.X UR23, UR33, UR29, UR23, 0x2, UP0 ;  /* 0x0000001d21177291 */ /* 0x000fe200080f1417 */
[----:B------:R-:W-:Y:S02]  /*8880*/  UMOV UR32, 0x0 ;  /* 0x0000000000207882 */ /* 0x000fe40000000000 */
[----:B------:R-:W-:Y:S01]  /*8890*/  UMOV UR29, 0x400 ;  /* 0x00000400001d7882 */ /* 0x000fe20000000000 */
[----:B------:R-:W-:-:S05]  /*88a0*/  UMOV UR33, 0x14f00000 ;  /* 0x14f0000000217882 */ /* 0x000fca0000000000 */
[----:B------:R1:W-:Y:S02]  /*88b0*/  UBLKRED.G.S.ADD.F32.RN [UR22], [UR28], UR29, desc[UR32] ;  /* 0x000020161c0073bb */ /* 0x0003e400080a141d */
[----:B-1----:R0:W-:Y:S02]  /*88c0*/  UTMACMDFLUSH ;  /* 0x00000000000079b7 */ /* 0x0021e40000000000 */
.L_x_680:
[----:B------:R-:W-:Y:S05]  /*88d0*/  BSYNC B0 ;  /* 0x0000000000007941 */ /* 0x000fea0003800000 */
.L_x_679:
        /* <DEDUP_REMOVED lines=13> */
.L_x_682:
[----:B------:R-:W-:Y:S05]  /*89b0*/  BSYNC B0 ;  /* 0x0000000000007941 */ /* 0x000fea0003800000 */
.L_x_681:
[----:B------:R-:W-:Y:S06]  /*89c0*/  BAR.ARV 0xa, 0xa0 ;  /* 0x0282800000007b1d */ /* 0x000fec0000002000 */
[----:B------:R-:W-:Y:S04]  /*89d0*/  BSSY B0, `(.L_x_683) ;  /* 0x0000003000007945 */ /* 0x000fe80003800000 */
[----:B------:R-:W-:Y:S05]  /*89e0*/  @!P0 BRA `(.L_x_684) ;  /* 0x0000000000048947 */ /* 0x000fea0003800000 */
[----:B------:R-:W-:-:S04]  /*89f0*/  DEPBAR.LE SB0, 0x0 ;  /* 0x000080000000791a */ /* 0x000fc80000000000 */
.L_x_684:
[----:B------:R-:W-:Y:S05]  /*8a00*/  BSYNC B0 ;  /* 0x0000000000007941 */ /* 0x000fea0003800000 */
.L_x_683:
        /* <DEDUP_REMOVED lines=15> */
[----:B------:R-:W-:-:S06]  /*8b00*/  UFLO.U32 UR23, UR22 ;  /* 0x00000016001772bd */ /* 0x000fcc00080e0000 */
[----:B-1----:R-:W-:Y:S02]  /*8b10*/  ISETP.EQ.U32.AND P1, PT, R5, UR23, PT ;  /* 0x0000001705007c0c */ /* 0x002fe4000bf22070 */
[----:B------:R-:W1:Y:S11]  /*8b20*/  POPC R5, UR22 ;  /* 0x0000001600057d09 */ /* 0x000e760008000000 */
[----:B-1----:R1:W-:Y:S02]  /*8b30*/  @P1 REDG.E.ADD.S32.STRONG.GPU desc[UR38][R2.64], R5 ;  /* 0x000000050200198e */ /* 0x0023e4000c10e3a6 */
.L_x_686:
[----:B------:R-:W-:Y:S05]  /*8b40*/  BSYNC B0 ;  /* 0x0000000000007941 */ /* 0x000fea0003800000 */
.L_x_685:
        /* <DEDUP_REMOVED lines=9> */
.L_x_689:
[----:B------:R-:W2:Y:S04]  /*8be0*/  LDG.E.STRONG.GPU R5, desc[UR38][R2.64] ;  /* 0x0000002602057981 */ /* 0x000ea8000c1ef900 */
[----:B--2---:R-:W-:Y:S01]  /*8bf0*/  CCTL.IVALL ;  /* 0x00000000ff00798f */ /* 0x004fe20002000000 */
[----:B------:R-:W-:Y:S05]  /*8c00*/  YIELD ;  /* 0x0000000000007946 */ /* 0x000fea0003800000 */
[----:B------:R-:W-:-:S13]  /*8c10*/  ISETP.NE.AND P1, PT, R5, UR24, PT ;  /* 0x0000001805007c0c */ /* 0x000fda000bf25270 */
[----:B------:R-:W-:Y:S05]  /*8c20*/  @P1 BRA `(.L_x_689) ;  /* 0xfffffffc00ec1947 */ /* 0x000fea000383ffff */
.L_x_688:
[----:B------:R-:W-:Y:S05]  /*8c30*/  BSYNC B0 ;  /* 0x0000000000007941 */ /* 0x000fea0003800000 */
.L_x_687:
[----:B------:R-:W-:-:S03]  /*8c40*/  UMOV UR6, 0xffffffff ;  /* 0xffffffff00067882 */ /* 0x000fc60000000000 */
[----:B------:R-:W-:Y:S05]  /*8c50*/  BRA.DIV UR6, `(.L_x_690) ;  /* 0x0000002a06547947 */ /* 0x000fea000b800000 */
[----:B------:R-:W-:Y:S01]  /*8c60*/  NOP ;  /* 0x0000000000007918 */ /* 0x000fe20000000000 */
.L_x_749:
        /* <DEDUP_REMOVED lines=13> */
.L_x_692:
[----:B------:R-:W-:Y:S05]  /*8d40*/  BSYNC B0 ;  /* 0x0000000000007941 */ /* 0x000fea0003800000 */
.L_x_691:
        /* <DEDUP_REMOVED lines=13> */
.L_x_694:
[----:B------:R-:W-:Y:S05]  /*8e20*/  BSYNC B0 ;  /* 0x0000000000007941 */ /* 0x000fea0003800000 */
.L_x_693:
[----:B------:R-:W-:Y:S06]  /*8e30*/  BAR.ARV 0xa, 0xa0 ;  /* 0x0282800000007b1d */ /* 0x000fec0000002000 */
[----:B------:R-:W-:Y:S04]  /*8e40*/  BSSY B0, `(.L_x_695) ;  /* 0x0000003000007945 */ /* 0x000fe80003800000 */
[----:B------:R-:W-:Y:S05]  /*8e50*/  @!P0 BRA `(.L_x_696) ;  /* 0x0000000000048947 */ /* 0x000fea0003800000 */
[----:B------:R-:W-:-:S04]  /*8e60*/  DEPBAR.LE SB0, 0x0 ;  /* 0x000080000000791a */ /* 0x000fc80000000000 */
.L_x_696:
[----:B------:R-:W-:Y:S05]  /*8e70*/  BSYNC B0 ;  /* 0x0000000000007941 */ /* 0x000fea0003800000 */
.L_x_695:
        /* <DEDUP_REMOVED lines=15> */
[----:B------:R-:W-:-:S06]  /*8f70*/  UFLO.U32 UR7, UR6 ;  /* 0x00000006000772bd */ /* 0x000fcc00080e0000 */
[----:B-1----:R-:W-:Y:S02]  /*8f80*/  ISETP.EQ.U32.AND P1, PT, R5, UR7, PT ;  /* 0x0000000705007c0c */ /* 0x002fe4000bf22070 */
[----:B------:R-:W1:Y:S11]  /*8f90*/  POPC R5, UR6 ;  /* 0x0000000600057d09 */ /* 0x000e760008000000 */
[----:B-1----:R1:W-:Y:S02]  /*8fa0*/  @P1 REDG.E.ADD.S32.STRONG.GPU desc[UR38][R2.64], R5 ;  /* 0x000000050200198e */ /* 0x0023e4000c10e3a6 */
.L_x_698:
[----:B------:R-:W-:Y:S05]  /*8fb0*/  BSYNC B0 ;  /* 0x0000000000007941 */ /* 0x000fea0003800000 */
.L_x_697:
[----:B------:R-:W-:Y:S02]  /*8fc0*/  UIADD3 UR4, UR4, 0x2, URZ ;  /* 0x0000000204047890 */ /* 0x000fe4000fffe03f */
[----:B------:R-:W-:Y:S01]  /*8fd0*/  UIADD3 UR5, UR5, 0x1, URZ ;  /* 0x0000000105057890 */ /* 0x000fe2000fffe03f */
[----:B------:R-:W-:Y:S11]  /*8fe0*/  @P3 BRA `(.L_x_699) ;  /* 0xfffffff400843947 */ /* 0x000ff6000383ffff */
.L_x_674:
        /* <DEDUP_REMOVED lines=10> */
[----:B-1----:R-:W-:-:S04]  /*9090*/  IMAD.U32 R2, RZ, RZ, UR7 ;  /* 0x00000007ff027e24 */ /* 0x002fc8000f8e00ff */
[----:B------:R-:W-:Y:S01]  /*90a0*/  MOV R3, UR5 ;  /* 0x0000000500037c02 */ /* 0x000fe20008000f00 */
[----:B------:R-:W-:Y:S06]  /*90b0*/  @P3 BRA `(.L_x_701) ;  /* 0x0000000000143947 */ /* 0x000fec0003800000 */
.L_x_702:
[----:B------:R-:W2:Y:S04]  /*90c0*/  LDG.E.STRONG.GPU R0, desc[UR38][R2.64] ;  /* 0x0000002602007981 */ /* 0x000ea8000c1ef900 */
[----:B--2---:R-:W-:Y:S01]  /*90d0*/  CCTL.IVALL ;  /* 0x00000000ff00798f */ /* 0x004fe20002000000 */
[----:B------:R-:W-:Y:S05]  /*90e0*/  YIELD ;  /* 0x0000000000007946 */ /* 0x000fea0003800000 */
[----:B------:R-:W-:-:S13]  /*90f0*/  ISETP.NE.AND P1, PT, R0, UR24, PT ;  /* 0x0000001800007c0c */ /* 0x000fda000bf25270 */
[----:B------:R-:W-:Y:S05]  /*9100*/  @P1 BRA `(.L_x_702) ;  /* 0xfffffffc00ec1947 */ /* 0x000fea000383ffff */
.L_x_701:
[----:B------:R-:W-:Y:S05]  /*9110*/  BSYNC B0 ;  /* 0x0000000000007941 */ /* 0x000fea0003800000 */
.L_x_700:
[----:B------:R-:W-:-:S03]  /*9120*/  UMOV UR5, 0xffffffff ;  /* 0xffffffff00057882 */ /* 0x000fc60000000000 */
[----:B------:R-:W-:Y:S05]  /*9130*/  BRA.DIV UR5, `(.L_x_703) ;  /* 0x0000002605387947 */ /* 0x000fea000b800000 */
[----:B------:R-:W-:Y:S01]  /*9140*/  NOP ;  /* 0x0000000000007918 */ /* 0x000fe20000000000 */
.L_x_752:
[----:B------:R-:W-:Y:S01]  /*9150*/  IMAD.U32 R6, RZ, RZ, UR4 ;  /* 0x00000004ff067e24 */ /* 0x000fe2000f8e00ff */
[----:B------:R-:W-:Y:S05]  /*9160*/  WARPSYNC.ALL ;  /* 0x0000000000007948 */ /* 0x000fea0003800000 */
[----:B------:R-:W-:Y:S01]  /*9170*/  BAR.SYNC.DEFER_BLOCKING 0xd, 0xa0 ;  /* 0x0342800000007b1d */ /* 0x000fe20000010000 */
[----:B------:R-:W-:-:S05]  /*9180*/  IMAD.SHL.U32 R6, R6, 0x2000, RZ ;  /* 0x0000200006067824 */ /* 0x000fca00078e00ff */
        /* <DEDUP_REMOVED lines=18> */
.L_x_705:
[----:B------:R-:W-:Y:S05]  /*92b0*/  BSYNC B0 ;  /* 0x0000000000007941 */ /* 0x000fea0003800000 */
.L_x_704:
[----:B------:R-:W-:Y:S06]  /*92c0*/  BAR.SYNC.DEFER_BLOCKING 0xe, 0xa0 ;  /* 0x0382800000007b1d */ /* 0x000fec0000010000 */
[----:B------:R-:W-:Y:S04]  /*92d0*/  BSSY B0, `(.L_x_706) ;  /* 0x0000013000007945 */ /* 0x000fe80003800000 */
[----:B------:R-:W-:Y:S05]  /*92e0*/  @!P0 BRA `(.L_x_707) ;  /* 0x0000000000448947 */ /* 0x000fea0003800000 */
[----:B------:R-:W1:Y:S01]  /*92f0*/  S2UR UR14, SR_CgaCtaId ;  /* 0x00000000000e79c3 */ /* 0x000e620000008800 */
[----:B------:R-:W-:Y:S01]  /*9300*/  R2UR UR5, R6 ;  /* 0x00000000060572ca */ /* 0x000fe200000e0000 */
[----:B------:R-:W-:Y:S01]  /*9310*/  UMOV UR13, 0x400 ;  /* 0x00000400000d7882 */ /* 0x000fe20000000000 */
[----:B------:R-:W-:-:S11]  /*9320*/  ULDC.64 UR6, c[0x0][0x2c0] ;  /* 0x0000b00000067ab9 */ /* 0x000fd60000000a00 */
[----:B------:R-:W-:-:S04]  /*9330*/  UIADD3 UR5, UR5, 0x1000, URZ ;  /* 0x0000100005057890 */ /* 0x000fc8000fffe03f */
[----:B------:R-:W-:-:S04]  /*9340*/  UIADD3 UR15, UP0, UR5, UR8, URZ ;  /* 0x00000008050f7290 */ /* 0x000fc8000ff1e03f */
[----:B------:R-:W-:Y:S02]  /*9350*/  ULEA.HI.X.SX32 UR5, UR5, UR25, 0x1, UP0 ;  /* 0x0000001905057291 */ /* 0x000fe400080f0e3f */
[----:B-1----:R-:W-:Y:S02]  /*9360*/  ULEA UR13, UR14, UR13, 0x18 ;  /* 0x0000000d0e0d7291 */ /* 0x002fe4000f8ec03f */
[----:B------:R-:W-:Y:S02]  /*9370*/  ULEA UR6, UP0, UR15, UR6, 0x2 ;  /* 0x000000060f067291 */ /* 0x000fe4000f80103f */
[----:B------:R-:W-:Y:S02]  /*9380*/  UIADD3 UR13, UR13, 0xc000, URZ ;  /* 0x0000c0000d0d7890 */ /* 0x000fe4000fffe03f */
[----:B------:R-:W-:Y:S01]  /*9390*/  ULEA.HI.X UR7, UR15, UR7, UR5, 0x2, UP0 ;  /* 0x000000070f077291 */ /* 0x000fe200080f1405 */
[----:B------:R-:W-:Y:S02]  /*93a0*/  UMOV UR14, 0x0 ;  /* 0x00000000000e7882 */ /* 0x000fe40000000000 */
[----:B------:R-:W-:Y:S01]  /*93b0*/  UMOV UR5, 0x400 ;  /* 0x0000040000057882 */ /* 0x000fe20000000000 */
[----:B------:R-:W-:-:S05]  /*93c0*/  UMOV UR15, 0x14f00000 ;  /* 0x14f00000000f7882 */ /* 0x000fca0000000000 */
[----:B------:R1:W-:Y:S01]  /*93d0*/  UBLKRED.G.S.ADD.F32.RN [UR6], [UR13], UR5, desc[UR14] ;  /* 0x00000e060d0073bb */ /* 0x0003e200080a1405 */
[----:B------:R0:W-:Y:S01]  /*93e0*/  UTMACMDFLUSH ;  /* 0x00000000000079b7 */ /* 0x0001e20000000000 */
[----:B-1----:R-:W-:-:S04]  /*93f0*/  DEPBAR.LE SB0, 0x1 ;  /* 0x000080400000791a */ /* 0x002fc80000000000 */
.L_x_707:
[----:B------:R-:W-:Y:S05]  /*9400*/  BSYNC B0 ;  /* 0x0000000000007941 */ /* 0x000fea0003800000 */
.L_x_706:
[----:B------:R-:W-:Y:S06]  /*9410*/  BAR.ARV 0xa, 0xa0 ;  /* 0x0282800000007b1d */ /* 0x000fec0000002000 */
[----:B------:R-:W-:Y:S04]  /*9420*/  BSSY B0, `(.L_x_708) ;  /* 0x0000003000007945 */ /* 0x000fe80003800000 */
[----:B------:R-:W-:Y:S05]  /*9430*/  @!P0 BRA `(.L_x_709) ;  /* 0x0000000000048947 */ /* 0x000fea0003800000 */
[----:B------:R-:W-:-:S04]  /*9440*/  DEPBAR.LE SB0, 0x0 ;  /* 0x000080000000791a */ /* 0x000fc80000000000 */
.L_x_709:
[----:B------:R-:W-:Y:S05]  /*9450*/  BSYNC B0 ;  /* 0x0000000000007941 */ /* 0x000fea0003800000 */
.L_x_708:
        /* <DEDUP_REMOVED lines=19> */
.L_x_669:
        /* <DEDUP_REMOVED lines=10> */
.L_x_710:
        /* <DEDUP_REMOVED lines=10> */
.L_x_712:
[----:B------:R-:W3:Y:S02]  /*96d0*/  LDC R5, c[0x0][0x8bc] ;  /* 0x00022f00ff057b82 */ /* 0x000ee40000000800 */
.L_x_711:
[----:B------:R-:W1:Y:S01]  /*96e0*/  S2R R14, SR_CTAID.X ;  /* 0x00000000000e7919 */ /* 0x000e620000002500 */
[----:B------:R-:W-:Y:S02]  /*96f0*/  IMAD.MOV.U32 R0, RZ, RZ, 0x1 ;  /* 0x00000001ff007424 */ /* 0x000fe400078e00ff */
[----:B------:R-:W-:Y:S01]  /*9700*/  IMAD.MOV.U32 R9, RZ, RZ, RZ ;  /* 0x000000ffff097224 */ /* 0x000fe200078e00ff */
[----:B-1----:R-:W-:-:S04]  /*9710*/  SHF.L.U32 R14, R14, 0x7, RZ ;  /* 0x000000070e0e7819 */ /* 0x002fc800000006ff */
[----:B---3-5:R-:W-:-:S04]  /*9720*/  ISETP.GE.AND P0, PT, R14, R5, PT ;  /* 0x000000050e00720c */ /* 0x028fc80003f06270 */
[----:B------:R-:W-:-:S04]  /*9730*/  SEL R8, R7, 0xffffffff, !P0 ;  /* 0xffffffff07087807 */ /* 0x000fc80004000000 */
[----:B------:R-:W-:-:S13]  /*9740*/  ISETP.GE.AND P0, PT, R8, RZ, PT ;  /* 0x000000ff0800720c */ /* 0x000fda0003f06270 */
[----:B------:R-:W-:Y:S05]  /*9750*/  @!P0 BRA `(.L_x_713) ;  /* 0x0000001800848947 */ /* 0x000fea0003800000 */
[----:B------:R-:W1:Y:S08]  /*9760*/  LDC.64 R10, c[0x0][0x770] ;  /* 0x0001dc00ff0a7b82 */ /* 0x000e700000000a00 */
[----:B------:R-:W3:Y:S08]  /*9770*/  LDC.64 R6, c[0x0][0x770] ;  /* 0x0001dc00ff067b82 */ /* 0x000ef00000000a00 */
[----:B------:R-:W2:Y:S01]  /*9780*/  LDC.64 R4, c[0x0][0x778] ;  /* 0x0001de00ff047b82 */ /* 0x000ea20000000a00 */
[----:B-1----:R-:W-:-:S07]  /*9790*/  ISETP.NE.U32.AND P1, PT, R10, RZ, PT ;  /* 0x000000ff0a00720c */ /* 0x002fce0003f25070 */
[----:B----4-:R-:W1:Y:S01]  /*97a0*/  LDC.64 R2, c[0x0][0x780] ;  /* 0x0001e000ff027b82 */ /* 0x010e620000000a00 */
[----:B------:R-:W-:Y:S01]  /*97b0*/  ISETP.NE.AND.EX P1, PT, R11, RZ, PT, P1 ;  /* 0x000000ff0b00720c */ /* 0x000fe20003f25310 */
[----:B---3--:R-:W-:Y:S01]  /*97c0*/  IMAD.WIDE R6, R8, 0x4, R6 ;  /* 0x0000000408067825 */ /* 0x008fe200078e0206 */
[----:B--2---:R-:W-:-:S11]  /*97d0*/  ISETP.NE.U32.AND P0, PT, R4, RZ, PT ;  /* 0x000000ff0400720c */ /* 0x004fd60003f05070 */
[----:B------:R-:W2:Y:S01]  /*97e0*/  @P1 LDG.E R9, desc[UR38][R6.64] ;  /* 0x0000002606091981 */ /* 0x000ea2000c1e1900 */
[----:B------:R-:W-:-:S03]  /*97f0*/  ISETP.NE.AND.EX P0, PT, R5, RZ, PT, P0 ;  /* 0x000000ff0500720c */ /* 0x000fc60003f05300 */
[----:B------:R-:W3:Y:S01]  /*9800*/  @P1 LDG.E R15, desc[UR38][R6.64] ;  /* 0x00000026060f1981 */ /* 0x000ee2000c1e1900 */
[----:B-1----:R-:W-:-:S04]  /*9810*/  ISETP.NE.U32.AND P2, PT, R2, RZ, PT ;  /* 0x000000ff0200720c */ /* 0x002fc80003f45070 */
[----:B------:R-:W-:-:S05]  /*9820*/  ISETP.NE.AND.EX P2, PT, R3, RZ, PT, P2 ;  /* 0x000000ff0300720c */ /* 0x000fca0003f45320 */
[----:B------:R-:W1:Y:S08]  /*9830*/  @P0 LDC.64 R2, c[0x0][0x778] ;  /* 0x0001de00ff020b82 */ /* 0x000e700000000a00 */
[----:B------:R-:W4:Y:S01]  /*9840*/  @P2 LDC.64 R12, c[0x0][0x780] ;  /* 0x0001e000ff0c2b82 */ /* 0x000f220000000a00 */
[----:B------:R-:W-:Y:S01]  /*9850*/  IMAD.MOV.U32 R5, RZ, RZ, RZ ;  /* 0x000000ffff057224 */ /* 0x000fe200078e00ff */
[----:B------:R-:W-:Y:S01]  /*9860*/  ULDC UR4, c[0x0][0x280] ;  /* 0x0000a00000047ab9 */ /* 0x000fe20000000800 */
[----:B-1----:R-:W-:-:S05]  /*9870*/  @P0 IMAD.WIDE R2, R8, 0x4, R2 ;  /* 0x0000000408020825 */ /* 0x002fca00078e0202 */
[----:B------:R4:W5:Y:S01]  /*9880*/  @P0 LDG.E R5, desc[UR38][R2.64] ;  /* 0x0000002602050981 */ /* 0x000962000c1e1900 */
[----:B------:R-:W-:Y:S01]  /*9890*/  MOV R4, UR4 ;  /* 0x0000000400047c02 */ /* 0x000fe20008000f00 */
[----:B----4-:R-:W-:Y:S01]  /*98a0*/  @P2 IMAD.WIDE R2, R8, 0x4, R12 ;  /* 0x0000000408022825 */ /* 0x010fe200078e020c */
[----:B------:R-:W-:-:S04]  /*98b0*/  VOTEU.ANY UP0, P1 ;  /* 0x00000000003f7886 */ /* 0x000fc80000800100 */
[----:B------:R1:W5:Y:S02]  /*98c0*/  @P2 LDG.E R4, desc[UR38][R2.64] ;  /* 0x0000002602042981 */ /* 0x000364000c1e1900 */
[----:B-1----:R-:W-:Y:S01]  /*98d0*/  CS2R R2, SRZ ;  /* 0x0000000000027805 */ /* 0x002fe2000001ff00 */
[----:B--2---:R-:W-:-:S05]  /*98e0*/  @P1 IMAD R9, R8, 0x80, R9 ;  /* 0x0000008008091824 */ /* 0x004fca00078e0209 */
[----:B------:R-:W-:-:S04]  /*98f0*/  @P1 SHF.R.S32.HI R12, RZ, 0x1f, R9 ;  /* 0x0000001fff0c1819 */ /* 0x000fc80000011409 */
[----:B------:R-:W-:-:S04]  /*9900*/  @P1 LEA.HI R12, R12, R9, RZ, 0x7 ;  /* 0x000000090c0c1211 */ /* 0x000fc800078f38ff */
[----:B------:R-:W-:Y:S02]  /*9910*/  @P1 LOP3.LUT R12, R12, 0xffffff80, RZ, 0xc0, !PT ;  /* 0xffffff800c0c1812 */ /* 0x000fe400078ec0ff */
[----:B---3--:R-:W-:Y:S02]  /*9920*/  @P1 R2UR UR4, R15 ;  /* 0x000000000f0412ca */ /* 0x008fe400000e0000 */
[--C-:B------:R-:W-:Y:S01]  /*9930*/  @P1 SHF.R.S32.HI R9, RZ, 0x1f, R12.reuse ;  /* 0x0000001fff091819 */ /* 0x100fe2000001140c */
[----:B------:R-:W-:-:S04]  /*9940*/  @P1 IMAD.MOV.U32 R2, RZ, RZ, R12 ;  /* 0x000000ffff021224 */ /* 0x000fc800078e000c */
[----:B------:R-:W-:Y:S01]  /*9950*/  @P1 IMAD.MOV.U32 R3, RZ, RZ, R9 ;  /* 0x000000ffff031224 */ /* 0x000fe200078e0009 */
[----:B------:R-:W-:Y:S07]  /*9960*/  @P2 BRA `(.L_x_714) ;  /* 0x0000000000102947 */ /* 0x000fee0003800000 */
[----:B------:R-:W-:Y:S05]  /*9970*/  @!P1 BRA `(.L_x_714) ;  /* 0x00000000000c9947 */ /* 0x000fea0003800000 */
[----:B------:R-:W2:Y:S04]  /*9980*/  LDG.E R9, desc[UR38][R6.64] ;  /* 0x0000002606097981 */ /* 0x000ea8000c1e1900 */
[----:B-----5:R-:W2:Y:S02]  /*9990*/  LDG.E R4, desc[UR38][R6.64+0x4] ;  /* 0x0000042606047981 */ /* 0x020ea4000c1e1900 */
[----:B--2---:R-:W-:-:S07]  /*99a0*/  IADD3 R4, -R9, R4, RZ ;  /* 0x0000000409047210 */ /* 0x004fce0007ffe1ff */
.L_x_714:
[----:B-----5:R-:W-:Y:S01]  /*99b0*/  ISETP.GE.AND P1, PT, R4, 0x1, PT ;  /* 0x000000010400780c */ /* 0x020fe20003f26270 */
[----:B------:R-:W-:Y:S01]  /*99c0*/  UMOV UR27, URZ ;  /* 0x0000003f001b7c82 */ /* 0x000fe20008000000 */
[----:B------:R-:W-:Y:S01]  /*99d0*/  @UP0 UMOV UR27, UR4 ;  /* 0x00000004001b0c82 */ /* 0x000fe20008000000 */
[----:B------:R-:W-:-:S10]  /*99e0*/  IMAD.MOV.U32 R9, RZ, RZ, RZ ;  /* 0x000000ffff097224 */ /* 0x000fd400078e00ff */
        /* <DEDUP_REMOVED lines=43> */
[----:B------:R-:W-:-:S04]  /*9ca0*/  IMAD.WIDE.U32 R6, R10, UR20, R6 ;  /* 0x000000140a067c25 */ /* 0x000fc8000f8e0006 */
[----:B------:R-:W-:Y:S02]  /*9cb0*/  IMAD R11, R11, UR20, R2 ;  /* 0x000000140b0b7c24 */ /* 0x000fe4000f8e0202 */
[----:B------:R-:W1:Y:S01]  /*9cc0*/  LDC.64 R2, c[0x0][0x738] ;  /* 0x0001ce00ff027b82 */ /* 0x000e620000000a00 */
[----:B------:R-:W-:Y:S02]  /*9cd0*/  IMAD.MOV.U32 R9, RZ, RZ, RZ ;  /* 0x000000ffff097224 */ /* 0x000fe400078e00ff */
        /* <DEDUP_REMOVED lines=8> */
[----:B-1----:R-:W-:Y:S02]  /*9d60*/  LEA R12, R3, R12, 0x18 ;  /* 0x0000000c030c7211 */ /* 0x002fe400078ec0ff */
[----:B------:R-:W-:Y:S02]  /*9d70*/  MOV R3, 0x1 ;  /* 0x0000000100037802 */ /* 0x000fe40000000f00 */
[----:B--2---:R-:W-:Y:S02]  /*9d80*/  LOP3.LUT R16, R16, 0x7f, RZ, 0xc0, !PT ;  /* 0x0000007f10107812 */ /* 0x004fe400078ec0ff */
[----:B------:R-:W-:-:S02]  /*9d90*/  SHF.L.U32 R3, R3, 0x1f, RZ ;  /* 0x0000001f03037819 */ /* 0x000fc400000006ff */
[----:B------:R-:W-:Y:S02]  /*9da0*/  ISETP.NE.AND P0, PT, R16, RZ, PT ;  /* 0x000000ff1000720c */ /* 0x000fe40003f05270 */
[----:B------:R-:W1:Y:S02]  /*9db0*/  SYNCS.PHASECHK.TRANS64.TRYWAIT P1, [R12+URZ+0x30c20], R3 ;  /* 0x030c20030c0075a7 */ /* 0x000e64000802017f */
[----:B-1----:R-:W-:Y:S09]  /*9dc0*/  @!P1 BRA `(.L_x_716) ;  /* 0x0000001800309947 */ /* 0x002ff20003800000 */
.L_x_753:
[----:B------:R-:W-:Y:S02]  /*9dd0*/  IMAD.IADD R11, R7, 0x1, R11 ;  /* 0x00000001070b7824 */ /* 0x000fe400078e020b */
[----:B------:R-:W-:Y:S01]  /*9de0*/  IMAD.MOV.U32 R10, RZ, RZ, 0x1 ;  /* 0x00000001ff0a7424 */ /* 0x000fe200078e00ff */
[----:B------:R-:W-:Y:S06]  /*9df0*/  @P0 BRA `(.L_x_717) ;  /* 0x0000000000180947 */ /* 0x000fec0003800000 */
[----:B------:R-:W2:Y:S01]  /*9e00*/  S2R R0, SR_TID.X ;  /* 0x0000000000007919 */ /* 0x000ea20000002100 */
[----:B-1----:R-:W-:-:S04]  /*9e10*/  IMAD.MOV.U32 R3, RZ, RZ, 0x4200 ;  /* 0x00004200ff037424 */ /* 0x002fc800078e00ff */
[----:B------:R3:W-:Y:S01]  /*9e20*/  SYNCS.ARRIVE.TRANS64 RZ, [R12+URZ+0x30c10], R3 ;  /* 0x030c10030cff79a7 */ /* 0x0007e2000800003f */
[----:B--2---:R-:W-:-:S13]  /*9e30*/  LOP3.LUT P1, RZ, R0, 0x1f, RZ, 0xc0, !PT ;  /* 0x0000001f00ff7812 */ /* 0x004fda000782c0ff */
[----:B---3--:R-:W-:Y:S05]  /*9e40*/  @!P1 BRA `(.L_x_717) ;  /* 0x0000000000049947 */ /* 0x008fea0003800000 */
[----:B------:R-:W-:Y:S01]  /*9e50*/  BPT.TRAP 0x1 ;  /* 0x000000040000795c */ /* 0x000fe20000300000 */
.L_x_717:
        /* <DEDUP_REMOVED lines=19> */
[----:B-1----:R-:W-:Y:S01]  /*9f90*/  MOV R9, R2 ;  /* 0x0000000200097202 */ /* 0x002fe20000000f00 */
[----:B------:R-:W-:Y:S01]  /*9fa0*/  IMAD.MOV.U32 R8, RZ, RZ, R3 ;  /* 0x000000ffff087224 */ /* 0x000fe200078e0003 */
[----:B------:R-:W-:Y:S01]  /*9fb0*/  UMOV UR19, UR25 ;  /* 0x0000001900137c82 */ /* 0x000fe20008000000 */
[----:B------:R-:W-:Y:S01]  /*9fc0*/  UMOV UR37, UR13 ;  /* 0x0000000d00257c82 */ /* 0x000fe20008000000 */
[----:B------:R-:W-:Y:S01]  /*9fd0*/  IADD3 R0, P1, R9, 0x2f0, RZ ;  /* 0x000002f009007810 */ /* 0x000fe20007f3e0ff */
[----:B------:R-:W-:Y:S01]  /*9fe0*/  UMOV UR34, UR26 ;  /* 0x0000001a00227c82 */ /* 0x000fe20008000000 */
[----:B------:R-:W-:-:S02]  /*9ff0*/  UMOV UR33, UR9 ;  /* 0x0000000900217c82 */ /* 0x000fc40008000000 */
        /* <DEDUP_REMOVED lines=10> */
[----:B------:R-:W-:Y:S01]  /*a0a0*/  R2UR UR41, R0 ;  /* 0x00000000002972ca */ /* 0x000fe200000e0000 */
[----:B------:R-:W-:Y:S01]  /*a0b0*/  IMAD.MOV.U32 R0, RZ, RZ, RZ ;  /* 0x000000ffff007224 */ /* 0x000fe200078e00ff */
[----:B------:R-:W-:-:S09]  /*a0c0*/  ISETP.GE.AND P1, PT, R4, 0x81, PT ;  /* 0x000000810400780c */ /* 0x000fd20003f26270 */
        /* <DEDUP_REMOVED lines=8> */
[C---:B------:R-:W-:Y:S01]  /*a150*/  IADD3 R0, R4.reuse, 0x7f, RZ ;  /* 0x0000007f04007810 */ /* 0x040fe20007ffe0ff */
[----:B------:R-:W-:Y:S01]  /*a160*/  IMAD.MOV.U32 R10, RZ, RZ, 0x1 ;  /* 0x00000001ff0a7424 */ /* 0x000fe200078e00ff */
[----:B------:R-:W-:Y:S02]  /*a170*/  ISETP.GE.AND P1, PT, R4, 0x101, PT ;  /* 0x000001010400780c */ /* 0x000fe40003f26270 */
[----:B------:R-:W-:Y:S02]  /*a180*/  SHF.R.S32.HI R5, RZ, 0x1f, R0 ;  /* 0x0000001fff057819 */ /* 0x000fe40000011400 */
[----:B------:R-:W-:Y:S02]  /*a190*/  MOV R19, RZ ;  /* 0x000000ff00137202 */ /* 0x000fe40000000f00 */
[----:B------:R-:W-:Y:S01]  /*a1a0*/  LEA.HI R5, R5, R0, RZ, 0x7 ;  /* 0x0000000005057211 */ /* 0x000fe200078f38ff */
[----:B------:R-:W-:-:S03]  /*a1b0*/  IMAD.MOV.U32 R0, RZ, RZ, RZ ;  /* 0x000000ffff007224 */ /* 0x000fc600078e00ff */
[----:B------:R-:W-:-:S04]  /*a1c0*/  LEA.HI.SX32 R5, R5, 0xffffffff, 0x19 ;  /* 0xffffffff05057811 */ /* 0x000fc800078fcaff */
[----:B------:R-:W-:Y:S01]  /*a1d0*/  VIMNMX R17, R5, 0x1, !PT ;  /* 0x0000000105117848 */ /* 0x000fe20007fe0100 */
[----:B------:R-:W-:-:S03]  /*a1e0*/  IMAD.MOV.U32 R5, RZ, RZ, RZ ;  /* 0x000000ffff057224 */ /* 0x000fc600078e00ff */
[----:B------:R-:W-:Y:S02]  /*a1f0*/  LOP3.LUT R18, R17, 0x1, RZ, 0xc0, !PT ;  /* 0x0000000111127812 */ /* 0x000fe400078ec0ff */
[----:B-1----:R-:W-:Y:S01]  /*a200*/  LOP3.LUT R20, R13, 0x1f, RZ, 0xc0, !PT ;  /* 0x0000001f0d147812 */ /* 0x002fe200078ec0ff */
[----:B------:R-:W-:Y:S06]  /*a210*/  @!P1 BRA `(.L_x_719) ;  /* 0x0000000800109947 */ /* 0x000fec0003800000 */
[----:B------:R-:W-:Y:S02]  /*a220*/  IMAD.IADD R17, R17, 0x1, -R18 ;  /* 0x0000000111117824 */ /* 0x000fe400078e0a12 */
[----:B------:R-:W-:Y:S02]  /*a230*/  IMAD.MOV.U32 R19, RZ, RZ, RZ ;  /* 0x000000ffff137224 */ /* 0x000fe400078e00ff */
[----:B------:R-:W-:-:S07]  /*a240*/  IMAD.MOV.U32 R10, RZ, RZ, 0x1 ;  /* 0x00000001ff0a7424 */ /* 0x000fce00078e00ff */
.L_x_728:
[----:B------:R-:W-:-:S04]  /*a250*/  SHF.L.U32 R21, R10, 0x1f, RZ ;  /* 0x0000001f0a157819 */ /* 0x000fc800000006ff */
[----:B-1----:R-:W1:Y:S02]  /*a260*/  SYNCS.PHASECHK.TRANS64.TRYWAIT P1, [R12+URZ+0x30c40], R21 ;  /* 0x030c40150c0075a7 */ /* 0x002e64000802017f */
[----:B-12--5:R-:W-:Y:S05]  /*a270*/  @!P1 BRA `(.L_x_720) ;  /* 0x0000001400189947 */ /* 0x026fea0003800000 */
.L_x_754:
[----:B------:R-:W-:Y:S05]  /*a280*/  @P0 BRA `(.L_x_721) ;  /* 0x0000000000140947 */ /* 0x000fea0003800000 */
[----:B------:R-:W-:Y:S02]  /*a290*/  ISETP.NE.AND P1, PT, R20, RZ, PT ;  /* 0x000000ff1400720c */ /* 0x000fe40003f25270 */
[----:B------:R-:W-:-:S04]  /*a2a0*/  MOV R3, 0x4200 ;  /* 0x0000420000037802 */ /* 0x000fc80000000f00 */
[----:B------:R2:W-:Y:S07]  /*a2b0*/  SYNCS.ARRIVE.TRANS64 RZ, [R12+URZ+0x30c30], R3 ;  /* 0x030c30030cff79a7 */ /* 0x0005ee000800003f */
[----:B------:R-:W-:Y:S05]  /*a2c0*/  @!P1 BRA `(.L_x_721) ;  /* 0x0000000000049947 */ /* 0x000fea0003800000 */
[----:B------:R-:W-:Y:S01]  /*a2d0*/  BPT.TRAP 0x1 ;  /* 0x000000040000795c */ /* 0x000fe20000300000 */
.L_x_721:
        /* <DEDUP_REMOVED lines=18> */
[----:B---3--:R-:W-:Y:S02]  /*a400*/  IMAD.MOV.U32 R9, RZ, RZ, R4 ;  /* 0x000000ffff097224 */ /* 0x008fe400078e0004 */
[----:B------:R-:W-:Y:S01]  /*a410*/  IMAD.MOV.U32 R8, RZ, RZ, R5 ;  /* 0x000000ffff087224 */ /* 0x000fe200078e0005 */
[----:B------:R-:W-:Y:S02]  /*a420*/  LEA.HI.X R2, R2, R15, R3, 0x2, P2 ;  /* 0x0000000f02027211 */ /* 0x000fe400010f1403 */
[----:B------:R-:W-:Y:S02]  /*a430*/  IADD3 R4, P1, R9, 0x1f0, RZ ;  /* 0x000001f009047810 */ /* 0x000fe40007f3e0ff */
[----:B------:R-:W-:-:S02]  /*a440*/  R2UR UR9, R2 ;  /* 0x00000000020972ca */ /* 0x000fc400000e0000 */
[----:B------:R-:W-:Y:S02]  /*a450*/  IADD3.X R5, RZ, R8, RZ, P1, !PT ;  /* 0x00000008ff057210 */ /* 0x000fe40000ffe4ff */
[----:B------:R-:W-:Y:S02]  /*a460*/  R2UR UR14, R4 ;  /* 0x00000000040e72ca */ /* 0x000fe400000e0000 */
[----:B------:R-:W-:-:S13]  /*a470*/  R2UR UR15, R5 ;  /* 0x00000000050f72ca */ /* 0x000fda00000e0000 */
[----:B------:R2:W-:Y:S01]  /*a480*/  UTMALDG.4D [UR16], [UR14], desc[UR22] ;  /* 0x000016100e0075b4 */ /* 0x0005e20008019000 */
[----:B------:R2:W-:Y:S01]  /*a490*/  UBLKCP.S.G [UR6], [UR8], UR10 ;  /* 0x00000006080073ba */ /* 0x0005e2000800020a */
[----:B------:R-:W3:Y:S02]  /*a4a0*/  SYNCS.PHASECHK.TRANS64.TRYWAIT P1, [R12+URZ+0x30c28], R21 ;  /* 0x030c28150c0075a7 */ /* 0x000ee4000802017f */
[----:B--23--:R-:W-:Y:S05]  /*a4b0*/  @!P1 BRA `(.L_x_722) ;  /* 0x00000010009c9947 */ /* 0x00cfea0003800000 */
.L_x_755:
[----:B------:R-:W-:Y:S05]  /*a4c0*/  @P0 BRA `(.L_x_723) ;  /* 0x0000000000140947 */ /* 0x000fea0003800000 */
[----:B------:R-:W-:Y:S01]  /*a4d0*/  ISETP.NE.AND P1, PT, R20, RZ, PT ;  /* 0x000000ff1400720c */ /* 0x000fe20003f25270 */
[----:B------:R-:W-:-:S04]  /*a4e0*/  IMAD.MOV.U32 R2, RZ, RZ, 0x4200 ;  /* 0x00004200ff027424 */ /* 0x000fc800078e00ff */
[----:B------:R3:W-:Y:S08]  /*a4f0*/  SYNCS.ARRIVE.TRANS64 RZ, [R12+URZ+0x30c18], R2 ;  /* 0x030c18020cff79a7 */ /* 0x0007f0000800003f */
[----:B------:R-:W-:Y:S05]  /*a500*/  @!P1 BRA `(.L_x_723) ;  /* 0x0000000000049947 */ /* 0x000fea0003800000 */
[----:B------:R-:W-:Y:S01]  /*a510*/  BPT.TRAP 0x1 ;  /* 0x000000040000795c */ /* 0x000fe20000300000 */
.L_x_723:
[----:B------:R-:W-:Y:S01]  /*a520*/  VIADD R16, R16, 0x80 ;  /* 0x0000008010107836 */ /* 0x000fe20000000000 */
[----:B------:R-:W-:Y:S01]  /*a530*/  R2UR UR17, R12 ;  /* 0x000000000c1172ca */ /* 0x000fe200000e0000 */
[----:B------:R-:W-:Y:S01]  /*a540*/  UMOV UR22, 0x0 ;  /* 0x0000000000167882 */ /* 0x000fe20000000000 */
[----:B---3--:R-:W-:Y:S01]  /*a550*/  IADD3 R2, P1, R9, 0xf0, RZ ;  /* 0x000000f009027810 */ /* 0x008fe20007f3e0ff */
[----:B------:R-:W-:Y:S01]  /*a560*/  UMOV UR23, 0x14f00000 ;  /* 0x14f0000000177882 */ /* 0x000fe20000000000 */
[C---:B------:R-:W-:Y:S01]  /*a570*/  R2UR UR6, R16.reuse ;  /* 0x00000000100672ca */ /* 0x040fe200000e0000 */
[----:B------:R-:W-:Y:S01]  /*a580*/  UMOV UR18, URZ ;  /* 0x0000003f00127c82 */ /* 0x000fe20008000000 */
[----:B------:R-:W-:Y:S01]  /*a590*/  IADD3 R13, R16, UR27, RZ ;  /* 0x0000001b100d7c10 */ /* 0x000fe2000fffe0ff */
[----:B------:R-:W-:Y:S01]  /*a5a0*/  IMAD.X R3, RZ, RZ, R8, P1 ;  /* 0x000000ffff037224 */ /* 0x000fe200008e0608 */
[----:B------:R-:W-:Y:S01]  /*a5b0*/  R2UR UR14, R2 ;  /* 0x00000000020e72ca */ /* 0x000fe200000e0000 */
[----:B------:R-:W-:Y:S01]  /*a5c0*/  UMOV UR10, 0x20 ;  /* 0x00000020000a7882 */ /* 0x000fe20000000000 */
[----:B------:R-:W-:-:S02]  /*a5d0*/  R2UR UR19, R13 ;  /* 0x000000000d1372ca */ /* 0x000fc400000e0000 */
        /* <DEDUP_REMOVED lines=10> */
.L_x_756:
[----:B-123--:R-:W-:Y:S01]  /*a680*/  SHF.R.S32.HI R21, RZ, 0x1f, R16 ;  /* 0x0000001fff157819 */ /* 0x00efe20000011410 */
[----:B------:R-:W-:Y:S06]  /*a690*/  @P0 BRA `(.L_x_725) ;  /* 0x00000000001c0947 */ /* 0x000fec0003800000 */
[----:B------:R1:W-:Y:S02]  /*a6a0*/  STL [R1+0x20], R0 ;  /* 0x0000200001007387 */ /* 0x0003e40000100800 */
[----:B-1----:R-:W-:-:S04]  /*a6b0*/  IMAD.MOV.U32 R0, RZ, RZ, 0x4200 ;  /* 0x00004200ff007424 */ /* 0x002fc800078e00ff */
[----:B------:R1:W-:Y:S02]  /*a6c0*/  SYNCS.ARRIVE.TRANS64 RZ, [R12+URZ+0x30c38], R0 ;  /* 0x030c38000cff79a7 */ /* 0x0003e4000800003f */
[----:B-1----:R1:W5:Y:S01]  /*a6d0*/  LDL.LU R0, [R1+0x20] ;  /* 0x0000200001007983 */ /* 0x0023620000300800 */
[----:B------:R-:W-:-:S13]  /*a6e0*/  ISETP.NE.AND P1, PT, R20, RZ, PT ;  /* 0x000000ff1400720c */ /* 0x000fda0003f25270 */
[----:B-1----:R-:W-:Y:S05]  /*a6f0*/  @!P1 BRA `(.L_x_725) ;  /* 0x0000000000049947 */ /* 0x002fea0003800000 */
[----:B------:R-:W-:Y:S01]  /*a700*/  BPT.TRAP 0x1 ;  /* 0x000000040000795c */ /* 0x000fe20000300000 */
.L_x_725:
        /* <DEDUP_REMOVED lines=24> */
.L_x_758:
[----:B------:R-:W-:Y:S05]  /*a890*/  @P0 BRA `(.L_x_727) ;  /* 0x0000000000140947 */ /* 0x000fea0003800000 */
[----:B------:R-:W-:Y:S01]  /*a8a0*/  ISETP.NE.AND P1, PT, R20, RZ, PT ;  /* 0x000000ff1400720c */ /* 0x000fe20003f25270 */
[----:B-1----:R-:W-:-:S04]  /*a8b0*/  IMAD.MOV.U32 R5, RZ, RZ, 0x4200 ;  /* 0x00004200ff057424 */ /* 0x002fc800078e00ff */
[----:B------:R2:W-:Y:S08]  /*a8c0*/  SYNCS.ARRIVE.TRANS64 RZ, [R12+URZ+0x30c10], R5 ;  /* 0x030c10050cff79a7 */ /* 0x0005f0000800003f */
[----:B------:R-:W-:Y:S05]  /*a8d0*/  @!P1 BRA `(.L_x_727) ;  /* 0x0000000000049947 */ /* 0x000fea0003800000 */
[----:B------:R-:W-:Y:S01]  /*a8e0*/  BPT.TRAP 0x1 ;  /* 0x000000040000795c */ /* 0x000fe20000300000 */
.L_x_727:
        /* <DEDUP_REMOVED lines=23> */
.L_x_719:
[----:B------:R-:W-:-:S13]  /*aa60*/  ISETP.NE.AND P1, PT, R18, RZ, PT ;  /* 0x000000ff1200720c */ /* 0x000fda0003f25270 */
[----:B------:R-:W-:Y:S05]  /*aa70*/  @!P1 BRA `(.L_x_718) ;  /* 0x0000000000f89947 */ /* 0x000fea0003800000 */
[----:B------:R-:W-:-:S04]  /*aa80*/  SHF.L.U32 R13, R10, 0x1f, RZ ;  /* 0x0000001f0a0d7819 */ /* 0x000fc800000006ff */
[----:B------:R-:W1:Y:S02]  /*aa90*/  SYNCS.PHASECHK.TRANS64.TRYWAIT P1, [R12+URZ+0x30c40], R13 ;  /* 0x030c400d0c0075a7 */ /* 0x000e64000802017f */
[----:B-1----:R-:W-:Y:S05]  /*aaa0*/  @!P1 BRA `(.L_x_729) ;  /* 0x0000000c00609947 */ /* 0x002fea0003800000 */
.L_x_759:
[----:B------:R-:W-:Y:S05]  /*aab0*/  @P0 BRA `(.L_x_730) ;  /* 0x0000000000140947 */ /* 0x000fea0003800000 */
[----:B------:R-:W-:Y:S01]  /*aac0*/  ISETP.NE.AND P1, PT, R20, RZ, PT ;  /* 0x000000ff1400720c */ /* 0x000fe20003f25270 */
[----:B------:R-:W-:-:S04]  /*aad0*/  IMAD.MOV.U32 R5, RZ, RZ, 0x4200 ;  /* 0x00004200ff057424 */ /* 0x000fc800078e00ff */
[----:B------:R2:W-:Y:S08]  /*aae0*/  SYNCS.ARRIVE.TRANS64 RZ, [R12+URZ+0x30c30], R5 ;  /* 0x030c30050cff79a7 */ /* 0x0005f0000800003f */
[----:B------:R-:W-:Y:S05]  /*aaf0*/  @!P1 BRA `(.L_x_730) ;  /* 0x0000000000049947 */ /* 0x000fea0003800000 */
[----:B------:R-:W-:Y:S01]  /*ab00*/  BPT.TRAP 0x1 ;  /* 0x000000040000795c */ /* 0x000fe20000300000 */
.L_x_730:
[----:B--2---:R-:W2:Y:S01]  /*ab10*/  LDC.64 R4, c[0x0][0x728] ;  /* 0x0001ca00ff047b82 */ /* 0x004ea20000000a00 */
[----:B------:R-:W-:Y:S01]  /*ab20*/  SHF.L.U32 R19, R19, 0x7, RZ ;  /* 0x0000000713137819 */ /* 0x000fe200000006ff */
[----:B------:R-:W-:Y:S01]  /*ab30*/  UMOV UR8, 0x0 ;  /* 0x0000000000087882 */ /* 0x000fe20000000000 */
[----:B------:R-:W-:Y:S01]  /*ab40*/  R2UR UR14, R12 ;  /* 0x000000000c0e72ca */ /* 0x000fe200000e0000 */
[----:B------:R-:W-:Y:S01]  /*ab50*/  UMOV UR9, 0x14f00000 ;  /* 0x14f0000000097882 */ /* 0x000fe20000000000 */
[C---:B-----5:R-:W-:Y:S01]  /*ab60*/  IADD3 R0, P1, R19.reuse, R6, RZ ;  /* 0x0000000613007210 */ /* 0x060fe20007f3e0ff */
[----:B------:R-:W-:Y:S01]  /*ab70*/  UMOV UR18, URZ ;  /* 0x0000003f00127c82 */ /* 0x000fe20008000000 */
[----:B------:R-:W-:Y:S01]  /*ab80*/  R2UR UR19, R19 ;  /* 0x00000000131372ca */ /* 0x000fe200000e0000 */
[----:B------:R-:W-:-:S08]  /*ab90*/  UMOV UR10, 0x20 ;  /* 0x00000020000a7882 */ /* 0x000fd00000000000 */
[----:B------:R-:W-:Y:S02]  /*aba0*/  UIADD3 UR16, UR14, 0x18000, URZ ;  /* 0x000180000e107890 */ /* 0x000fe4000fffe03f */
[----:B------:R-:W-:Y:S02]  /*abb0*/  UIADD3 UR17, UR14, 0x30c30, URZ ;  /* 0x00030c300e117890 */ /* 0x000fe4000fffe03f */
[----:B------:R-:W-:Y:S02]  /*abc0*/  UIADD3 UR19, UR19, UR27, URZ ;  /* 0x0000001b13137290 */ /* 0x000fe4000fffe03f */
[----:B------:R-:W-:Y:S01]  /*abd0*/  UIADD3 UR14, UR14, 0x20400, URZ ;  /* 0x000204000e0e7890 */ /* 0x000fe2000fffe03f */
        /* <DEDUP_REMOVED lines=14> */
.L_x_760:
[----:B------:R-:W-:Y:S05]  /*acc0*/  @P0 BRA `(.L_x_732) ;  /* 0x0000000000140947 */ /* 0x000fea0003800000 */
[----:B------:R-:W-:Y:S01]  /*acd0*/  ISETP.NE.AND P0, PT, R20, RZ, PT ;  /* 0x000000ff1400720c */ /* 0x000fe20003f05270 */
[----:B------:R-:W-:-:S04]  /*ace0*/  IMAD.MOV.U32 R5, RZ, RZ, 0x4200 ;  /* 0x00004200ff057424 */ /* 0x000fc800078e00ff */
[----:B------:R3:W-:Y:S08]  /*acf0*/  SYNCS.ARRIVE.TRANS64 RZ, [R12+URZ+0x30c18], R5 ;  /* 0x030c18050cff79a7 */ /* 0x0007f0000800003f */
[----:B------:R-:W-:Y:S05]  /*ad00*/  @!P0 BRA `(.L_x_732) ;  /* 0x0000000000048947 */ /* 0x000fea0003800000 */
[----:B------:R-:W-:Y:S01]  /*ad10*/  BPT.TRAP 0x1 ;  /* 0x000000040000795c */ /* 0x000fe20000300000 */
.L_x_732:
        /* <DEDUP_REMOVED lines=13> */
[----:B---3--:R-:W-:Y:S01]  /*adf0*/  MOV R5, UR6 ;  /* 0x0000000600057c02 */ /* 0x008fe20008000f00 */
[----:B------:R-:W-:Y:S02]  /*ae00*/  UIADD3 UR19, UR6, UR27, URZ ;  /* 0x0000001b06137290 */ /* 0x000fe4000fffe03f */
[----:B------:R-:W-:-:S03]  /*ae10*/  UIMAD.WIDE UR8, UR6, 0x4, UR4 ;  /* 0x00000004060878a5 */ /* 0x000fc6000f8e0204 */
[----:B------:R-:W-:-:S04]  /*ae20*/  UMOV UR15, UR17 ;  /* 0x00000011000f7c82 */ /* 0x000fc80008000000 */
[----:B------:R3:W-:Y:S02]  /*ae30*/  UTMALDG.4D [UR16], [UR22], desc[UR24] ;  /* 0x00001810160075b4 */ /* 0x0007e40008019000 */
[----:B------:R3:W-:Y:S02]  /*ae40*/  UBLKCP.S.G [UR14], [UR8], UR7 ;  /* 0x0000000e080073ba */ /* 0x0007e40008000207 */
[----:B---3--:R-:W-:Y:S01]  /*ae50*/  NOP ;  /* 0x0000000000007918 */ /* 0x008fe20000000000 */
.L_x_718:
[----:B------:R-:W3:Y:S01]  /*ae60*/  S2R R2, SR_TID.X ;  /* 0x0000000000027919 */ /* 0x000ee20000002100 */
[----:B-12--5:R-:W-:Y:S01]  /*ae70*/  IMAD R13, R0, 0x8, R12 ;  /* 0x00000008000d7824 */ /* 0x026fe200078e020c */
[----:B---3--:R-:W-:Y:S02]  /*ae80*/  LOP3.LUT R3, R2, 0x7f, RZ, 0xc0, !PT ;  /* 0x0000007f02037812 */ /* 0x008fe400078ec0ff */
[----:B------:R-:W-:Y:S02]  /*ae90*/  SHF.L.U32 R2, R10, 0x1f, RZ ;  /* 0x0000001f0a027819 */ /* 0x000fe400000006ff */
[----:B------:R-:W-:Y:S02]  /*aea0*/  ISETP.NE.AND P1, PT, R3, RZ, PT ;  /* 0x000000ff0300720c */ /* 0x000fe40003f25270 */
[----:B------:R-:W1:Y:S02]  /*aeb0*/  SYNCS.PHASECHK.TRANS64.TRYWAIT P0, [R13+URZ+0x30c40], R2 ;  /* 0x030c40020d0075a7 */ /* 0x000e64000800017f */
[----:B-1----:R-:W-:Y:S09]  /*aec0*/  @!P0 BRA `(.L_x_733) ;  /* 0x0000000800808947 */ /* 0x002ff20003800000 */
.L_x_761:
[----:B------:R-:W-:Y:S05]  /*aed0*/  @P1 BRA `(.L_x_734) ;  /* 0x0000000000181947 */ /* 0x000fea0003800000 */
[----:B------:R-:W2:Y:S01]  /*aee0*/  S2R R3, SR_TID.X ;  /* 0x0000000000037919 */ /* 0x000ea20000002100 */
[----:B-1----:R-:W-:-:S04]  /*aef0*/  IMAD.MOV.U32 R2, RZ, RZ, 0x4200 ;  /* 0x00004200ff027424 */ /* 0x002fc800078e00ff */
[----:B------:R3:W-:Y:S01]  /*af00*/  SYNCS.ARRIVE.TRANS64 RZ, [R13+URZ+0x30c30], R2 ;  /* 0x030c30020dff79a7 */ /* 0x0007e2000800003f */
[----:B--2---:R-:W-:-:S13]  /*af10*/  LOP3.LUT P0, RZ, R3, 0x1f, RZ, 0xc0, !PT ;  /* 0x0000001f03ff7812 */ /* 0x004fda000780c0ff */
[----:B---3--:R-:W-:Y:S05]  /*af20*/  @!P0 BRA `(.L_x_734) ;  /* 0x0000000000048947 */ /* 0x008fea0003800000 */
[----:B------:R-:W-:Y:S01]  /*af30*/  BPT.TRAP 0x1 ;  /* 0x000000040000795c */ /* 0x000fe20000300000 */
.L_x_734:
        /* <DEDUP_REMOVED lines=34> */
.L_x_715:
[----:B------:R-:W-:Y:S05]  /*b160*/  BSYNC B0 ;  /* 0x0000000000007941 */ /* 0x000fea0003800000 */
.L_x_713:
[----:B------:R-:W-:-:S03]  /*b170*/  UMOV UR6, 0xffffffff ;  /* 0xffffffff00067882 */ /* 0x000fc60000000000 */
[----:B------:R-:W-:Y:S05]  /*b180*/  BRA.DIV UR6, `(.L_x_735) ;  /* 0x0000000606e47947 */ /* 0x000fea000b800000 */
[----:B------:R-:W-:-:S13]  /*b190*/  ELECT P6, URZ, PT ;  /* 0x00000000003f782f */ /* 0x000fda00038c0000 */
.L_x_764:
[----:B------:R-:W-:Y:S05]  /*b1a0*/  @!P6 BRA `(.L_x_614) ;  /* 0x000000000084e947 */ /* 0x000fea0003800000 */
[----:B----4-:R-:W3:Y:S02]  /*b1b0*/  LDL.LU R2, [R1] ;  /* 0x0000000001027983 */ /* 0x010ee40000300800 */
[----:B---3--:R-:W-:-:S04]  /*b1c0*/  LOP3.LUT R2, R2, 0x2, RZ, 0xfc, !PT ;  /* 0x0000000202027812 */ /* 0x008fc800078efcff */
[----:B------:R-:W-:-:S13]  /*b1d0*/  ISETP.NE.AND P2, PT, R2, 0x3, PT ;  /* 0x000000030200780c */ /* 0x000fda0003f45270 */
[----:B------:R-:W-:Y:S05]  /*b1e0*/  @!P2 BRA `(.L_x_736) ;  /* 0x000000000004a947 */ /* 0x000fea0003800000 */
[----:B--2---:R-:W-:Y:S01]  /*b1f0*/  BPT.TRAP 0x1 ;  /* 0x000000040000795c */ /* 0x004fe20000300000 */
.L_x_736:
        /* <DEDUP_REMOVED lines=15> */
.L_x_765:
[----:B------:R-:W3:Y:S02]  /*b2f0*/  SYNCS.PHASECHK.TRANS64.TRYWAIT P0, [R11+URZ], R2 ;  /* 0x000000020b0075a7 */ /* 0x000ee4000800017f */
[----:B---3--:R-:W-:Y:S05]  /*b300*/  @!P0 BRA `(.L_x_738) ;  /* 0x0000000400b88947 */ /* 0x008fea0003800000 */
.L_x_766:
[----:B------:R-:W-:Y:S05]  /*b310*/  @!P2 BRA `(.L_x_739) ;  /* 0x000000000004a947 */ /* 0x000fea0003800000 */
[----:B--2---:R-:W-:Y:S01]  /*b320*/  BPT.TRAP 0x1 ;  /* 0x000000040000795c */ /* 0x004fe20000300000 */
.L_x_739:
[----:B------:R-:W-:-:S04]  /*b330*/  VIADD R0, R6, 0x30c40 ;  /* 0x00030c4006007836 */ /* 0x000fc80000000000 */
[----:B------:R-:W-:-:S04]  /*b340*/  IMAD R9, R9, 0x8, R0 ;  /* 0x0000000809097824 */ /* 0x000fc800078e0200 */
[----:B------:R-:W4:Y:S02]  /*b350*/  SYNCS.PHASECHK.TRANS64.TRYWAIT P0, [R9+URZ], R4 ;  /* 0x00000004090075a7 */ /* 0x000f24000800017f */
[----:B----4-:R-:W-:Y:S05]  /*b360*/  @!P0 BRA `(.L_x_740) ;  /* 0x0000000400b48947 */ /* 0x010fea0003800000 */
.L_x_767:
[----:B------:R-:W-:-:S07]  /*b370*/  LEA R3, R3, R0, 0x3 ;  /* 0x0000000003037211 */ /* 0x000fce00078e18ff */
.L_x_741:
[----:B------:R1:W1:Y:S02]  /*b380*/  SYNCS.PHASECHK.TRANS64.TRYWAIT P0, [R3+URZ], R2 ;  /* 0x00000002030075a7 */ /* 0x000264000800017f */
[----:B-1----:R-:W-:Y:S05]  /*b390*/  @!P0 NANOSLEEP.SYNCS 0x989680 ;  /* 0x009896800000895d */ /* 0x002fea0003900000 */
[----:B------:R-:W1:Y:S02]  /*b3a0*/  @!P0 SYNCS.PHASECHK.TRANS64 P0, [R3+URZ], R2 ;  /* 0x00000002030085a7 */ /* 0x000e64000800007f */
[----:B-1----:R-:W-:Y:S05]  /*b3b0*/  @!P0 BRA `(.L_x_741) ;  /* 0xfffffffc00f08947 */ /* 0x002fea000383ffff */
.L_x_614:
[----:B--2---:R-:W-:Y:S05]  /*b3c0*/  BSYNC B6 ;  /* 0x0000000000067941 */ /* 0x004fea0003800000 */
.L_x_608:
[----:B------:R-:W-:Y:S05]  /*b3d0*/  EXIT ;  /* 0x000000000000794d */ /* 0x000fea0003800000 */
.L_x_624:
[----:B------:R-:W-:Y:S01]  /*b3e0*/  IMAD.MOV.U32 R12, RZ, RZ, RZ ;  /* 0x000000ffff0c7224 */ /* 0x000fe200078e00ff */
[----:B------:R-:W-:Y:S01]  /*b3f0*/  MOV R15, 0xffffffff ;  /* 0xffffffff000f7802 */ /* 0x000fe20000000f00 */
[----:B------:R-:W-:-:S07]  /*b400*/  IMAD.MOV.U32 R11, RZ, RZ, 0x1f ;  /* 0x0000001fff0b7424 */ /* 0x000fce00078e00ff */
[----:B------:R-:W-:Y:S05]  /*b410*/  WARPSYNC.COLLECTIVE R15, `(.L_x_742) ;  /* 0x000000000f087348 */ /* 0x000fea0003c00000 */
[----:B------:R1:W2:Y:S02]  /*b420*/  SHFL.IDX P6, R14, R13, R12, R11 ;  /* 0x0000000c0d0e7389 */ /* 0x0002a400000c000b */
[----:B-12---:R-:W-:Y:S01]  /*b430*/  ENDCOLLECTIVE ;  /* 0x000000000000791b */ /* 0x006fe20003800000 */
.L_x_742:
[----:B------:R-:W-:Y:S05]  /*b440*/  BRA `(.L_x_743) ;  /* 0xffffff5c004c7947 */ /* 0x000fea000383ffff */
.L_x_626:
[----:B--2---:R2:W3:Y:S02]  /*b450*/  SYNCS.PHASECHK.TRANS64.TRYWAIT P0, [R2+URZ+0x30c00], R17 ;  /* 0x030c0011020075a7 */ /* 0x0044e4000800017f */
[----:B---3--:R-:W-:Y:S05]  /*b460*/  @!P0 NANOSLEEP.SYNCS 0x989680 ;  /* 0x009896800000895d */ /* 0x008fea0003900000 */
[----:B------:R-:W3:Y:S02]  /*b470*/  @!P0 SYNCS.PHASECHK.TRANS64 P0, [R2+URZ+0x30c00], R17 ;  /* 0x030c0011020085a7 */ /* 0x000ee4000800007f */
[----:B---3--:R-:W-:Y:S05]  /*b480*/  @!P0 BRA `(.L_x_626) ;  /* 0xfffffffc00f08947 */ /* 0x008fea000383ffff */
[----:B------:R-:W-:Y:S05]  /*b490*/  BRA `(.L_x_625) ;  /* 0xffffff5c00b07947 */ /* 0x000fea000383ffff */
.L_x_630:
[----:B--2---:R2:W3:Y:S02]  /*b4a0*/  SYNCS.PHASECHK.TRANS64.TRYWAIT P1, [R25+URZ+0x30c10], R22 ;  /* 0x030c1016190075a7 */ /* 0x0044e4000802017f */
[----:B---3--:R-:W-:Y:S05]  /*b4b0*/  @!P1 NANOSLEEP.SYNCS 0x989680 ;  /* 0x009896800000995d */ /* 0x008fea0003900000 */
[----:B------:R-:W3:Y:S02]  /*b4c0*/  @!P1 SYNCS.PHASECHK.TRANS64 P1, [R25+URZ+0x30c10], R22 ;  /* 0x030c1016190095a7 */ /* 0x000ee4000802007f */
[----:B---3--:R-:W-:Y:S05]  /*b4d0*/  @!P1 BRA `(.L_x_630) ;  /* 0xfffffffc00f09947 */ /* 0x008fea000383ffff */
[----:B------:R-:W-:Y:S05]  /*b4e0*/  BRA `(.L_x_629) ;  /* 0xffffff6400907947 */ /* 0x000fea000383ffff */
.L_x_634:
[----:B------:R1:W1:Y:S02]  /*b4f0*/  SYNCS.PHASECHK.TRANS64.TRYWAIT P1, [R25+URZ+0x30c30], R22 ;  /* 0x030c3016190075a7 */ /* 0x000264000802017f */
[----:B-1----:R-:W-:Y:S05]  /*b500*/  @!P1 NANOSLEEP.SYNCS 0x989680 ;  /* 0x009896800000995d */ /* 0x002fea0003900000 */
[----:B------:R-:W1:Y:S02]  /*b510*/  @!P1 SYNCS.PHASECHK.TRANS64 P1, [R25+URZ+0x30c30], R22 ;  /* 0x030c3016190095a7 */ /* 0x000e64000802007f */
[----:B-1----:R-:W-:Y:S05]  /*b520*/  @!P1 BRA `(.L_x_634) ;  /* 0xfffffffc00f09947 */ /* 0x002fea000383ffff */
[----:B------:R-:W-:Y:S05]  /*b530*/  BRA `(.L_x_633) ;  /* 0xffffff6800a47947 */ /* 0x000fea000383ffff */
.L_x_678:
[----:B------:R-:W-:Y:S01]  /*b540*/  BSSY B0, `(.L_x_744) ;  /* 0x0000005000007945 */ /* 0x000fe20003800000 */
[----:B------:R-:W-:-:S07]  /*b550*/  IMAD.MOV.U32 R15, RZ, RZ, -0x1 ;  /* 0xffffffffff0f7424 */ /* 0x000fce00078e00ff */
[----:B------:R-:W-:Y:S05]  /*b560*/  WARPSYNC.COLLECTIVE R15, `(.L_x_745) ;  /* 0x000000000f087348 */ /* 0x000fea0003c00000 */
[----:B------:R-:W-:Y:S01]  /*b570*/  NOP ;  /* 0x0000000000007918 */ /* 0x000fe20000000000 */
[----:B------:R-:W-:Y:S01]  /*b580*/  ENDCOLLECTIVE ;  /* 0x000000000000791b */ /* 0x000fe20003800000 */
.L_x_745:
[----:B------:R-:W-:Y:S05]  /*b590*/  BSYNC B0 ;  /* 0x0000000000007941 */ /* 0x000fea0003800000 */
.L_x_744:
[----:B------:R-:W-:Y:S05]  /*b5a0*/  BRA `(.L_x_746) ;  /* 0xffffffd0007c7947 */ /* 0x000fea000383ffff */
.L_x_690:
[----:B------:R-:W-:Y:S01]  /*b5b0*/  BSSY B0, `(.L_x_747) ;  /* 0x0000005000007945 */ /* 0x000fe20003800000 */
[----:B------:R-:W-:-:S07]  /*b5c0*/  IMAD.MOV.U32 R15, RZ, RZ, -0x1 ;  /* 0xffffffffff0f7424 */ /* 0x000fce00078e00ff */
[----:B------:R-:W-:Y:S05]  /*b5d0*/  WARPSYNC.COLLECTIVE R15, `(.L_x_748) ;  /* 0x000000000f087348 */ /* 0x000fea0003c00000 */
[----:B------:R-:W-:Y:S01]  /*b5e0*/  NOP ;  /* 0x0000000000007918 */ /* 0x000fe20000000000 */
[----:B------:R-:W-:Y:S01]  /*b5f0*/  ENDCOLLECTIVE ;  /* 0x000000000000791b */ /* 0x000fe20003800000 */
.L_x_748:
[----:B------:R-:W-:Y:S05]  /*b600*/  BSYNC B0 ;  /* 0x0000000000007941 */ /* 0x000fea0003800000 */
.L_x_747:
[----:B------:R-:W-:Y:S05]  /*b610*/  BRA `(.L_x_749) ;  /* 0xffffffd400947947 */ /* 0x000fea000383ffff */
.L_x_703:
[----:B------:R-:W-:Y:S01]  /*b620*/  BSSY B0, `(.L_x_750) ;  /* 0x0000005000007945 */ /* 0x000fe20003800000 */
[----:B------:R-:W-:-:S07]  /*b630*/  MOV R15, 0xffffffff ;  /* 0xffffffff000f7802 */ /* 0x000fce0000000f00 */
[----:B------:R-:W-:Y:S05]  /*b640*/  WARPSYNC.COLLECTIVE R15, `(.L_x_751) ;  /* 0x000000000f087348 */ /* 0x000fea0003c00000 */
[----:B------:R-:W-:Y:S01]  /*b650*/  NOP ;  /* 0x0000000000007918 */ /* 0x000fe20000000000 */
[----:B------:R-:W-:Y:S01]  /*b660*/  ENDCOLLECTIVE ;  /* 0x000000000000791b */ /* 0x000fe20003800000 */
.L_x_751:
[----:B------:R-:W-:Y:S05]  /*b670*/  BSYNC B0 ;  /* 0x0000000000007941 */ /* 0x000fea0003800000 */
.L_x_750:
[----:B------:R-:W-:Y:S05]  /*b680*/  BRA `(.L_x_752) ;  /* 0xffffffd800b07947 */ /* 0x000fea000383ffff */
.L_x_716:
[----:B-1----:R1:W2:Y:S02]  /*b690*/  SYNCS.PHASECHK.TRANS64.TRYWAIT P1, [R12+URZ+0x30c20], R3 ;  /* 0x030c20030c0075a7 */ /* 0x0022a4000802017f */
[----:B--2---:R-:W-:Y:S05]  /*b6a0*/  @!P1 NANOSLEEP.SYNCS 0x989680 ;  /* 0x009896800000995d */ /* 0x004fea0003900000 */
[----:B------:R-:W2:Y:S02]  /*b6b0*/  @!P1 SYNCS.PHASECHK.TRANS64 P1, [R12+URZ+0x30c20], R3 ;  /* 0x030c20030c0095a7 */ /* 0x000ea4000802007f */
[----:B--2---:R-:W-:Y:S05]  /*b6c0*/  @!P1 BRA `(.L_x_716) ;  /* 0xfffffffc00f09947 */ /* 0x004fea000383ffff */
[----:B------:R-:W-:Y:S05]  /*b6d0*/  BRA `(.L_x_753) ;  /* 0xffffffe400bc7947 */ /* 0x000fea000383ffff */
.L_x_720:
[----:B-1----:R1:W2:Y:S02]  /*b6e0*/  SYNCS.PHASECHK.TRANS64.TRYWAIT P1, [R12+URZ+0x30c40], R21 ;  /* 0x030c40150c0075a7 */ /* 0x0022a4000802017f */
[----:B--2---:R-:W-:Y:S05]  /*b6f0*/  @!P1 NANOSLEEP.SYNCS 0x989680 ;  /* 0x009896800000995d */ /* 0x004fea0003900000 */
[----:B------:R-:W2:Y:S02]  /*b700*/  @!P1 SYNCS.PHASECHK.TRANS64 P1, [R12+URZ+0x30c40], R21 ;  /* 0x030c40150c0095a7 */ /* 0x000ea4000802007f */
[----:B--2---:R-:W-:Y:S05]  /*b710*/  @!P1 BRA `(.L_x_720) ;  /* 0xfffffffc00f09947 */ /* 0x004fea000383ffff */
[----:B------:R-:W-:Y:S05]  /*b720*/  BRA `(.L_x_754) ;  /* 0xffffffe800d47947 */ /* 0x000fea000383ffff */
.L_x_722:
[----:B--2---:R2:W3:Y:S02]  /*b730*/  SYNCS.PHASECHK.TRANS64.TRYWAIT P1, [R12+URZ+0x30c28], R21 ;  /* 0x030c28150c0075a7 */ /* 0x0044e4000802017f */
[----:B---3--:R-:W-:Y:S05]  /*b740*/  @!P1 NANOSLEEP.SYNCS 0x989680 ;  /* 0x009896800000995d */ /* 0x008fea0003900000 */
[----:B------:R-:W3:Y:S02]  /*b750*/  @!P1 SYNCS.PHASECHK.TRANS64 P1, [R12+URZ+0x30c28], R21 ;  /* 0x030c28150c0095a7 */ /* 0x000ee4000802007f */
[----:B---3--:R-:W-:Y:S05]  /*b760*/  @!P1 BRA `(.L_x_722) ;  /* 0xfffffffc00f09947 */ /* 0x008fea000383ffff */
[----:B------:R-:W-:Y:S05]  /*b770*/  BRA `(.L_x_755) ;  /* 0xffffffec00507947 */ /* 0x000fea000383ffff */
.L_x_724:
[----:B---3--:R3:W4:Y:S02]  /*b780*/  SYNCS.PHASECHK.TRANS64.TRYWAIT P1, [R12+URZ+0x30c48], R21 ;  /* 0x030c48150c0075a7 */ /* 0x008724000802017f */
[----:B----4-:R-:W-:Y:S05]  /*b790*/  @!P1 NANOSLEEP.SYNCS 0x989680 ;  /* 0x009896800000995d */ /* 0x010fea0003900000 */
[----:B------:R-:W4:Y:S02]  /*b7a0*/  @!P1 SYNCS.PHASECHK.TRANS64 P1, [R12+URZ+0x30c48], R21 ;  /* 0x030c48150c0095a7 */ /* 0x000f24000802007f */
[----:B----4-:R-:W-:Y:S05]  /*b7b0*/  @!P1 BRA `(.L_x_724) ;  /* 0xfffffffc00f09947 */ /* 0x010fea000383ffff */
[----:B------:R-:W-:Y:S05]  /*b7c0*/  BRA `(.L_x_756) ;  /* 0xffffffec00ac7947 */ /* 0x000fea000383ffff */
.L_x_726:
[----:B------:R-:W-:-:S07]  /*b7d0*/  SHF.L.U32 R5, R10, 0x1f, RZ ;  /* 0x0000001f0a057819 */ /* 0x000fce00000006ff */
.L_x_757:
[----:B-1----:R1:W2:Y:S02]  /*b7e0*/  SYNCS.PHASECHK.TRANS64.TRYWAIT P1, [R12+URZ+0x30c20], R5 ;  /* 0x030c20050c0075a7 */ /* 0x0022a4000802017f */
[----:B--2---:R-:W-:Y:S05]  /*b7f0*/  @!P1 NANOSLEEP.SYNCS 0x989680 ;  /* 0x009896800000995d */ /* 0x004fea0003900000 */
[----:B------:R-:W2:Y:S02]  /*b800*/  @!P1 SYNCS.PHASECHK.TRANS64 P1, [R12+URZ+0x30c20], R5 ;  /* 0x030c20050c0095a7 */ /* 0x000ea4000802007f */
[----:B--2---:R-:W-:Y:S05]  /*b810*/  @!P1 BRA `(.L_x_757) ;  /* 0xfffffffc00f09947 */ /* 0x004fea000383ffff */
[----:B------:R-:W-:Y:S05]  /*b820*/  BRA `(.L_x_758) ;  /* 0xfffffff000187947 */ /* 0x000fea000383ffff */
.L_x_729:
[----:B-1----:R1:W2:Y:S02]  /*b830*/  SYNCS.PHASECHK.TRANS64.TRYWAIT P1, [R12+URZ+0x30c40], R13 ;  /* 0x030c400d0c0075a7 */ /* 0x0022a4000802017f */
[----:B--2---:R-:W-:Y:S05]  /*b840*/  @!P1 NANOSLEEP.SYNCS 0x989680 ;  /* 0x009896800000995d */ /* 0x004fea0003900000 */
[----:B------:R-:W2:Y:S02]  /*b850*/  @!P1 SYNCS.PHASECHK.TRANS64 P1, [R12+URZ+0x30c40], R13 ;  /* 0x030c400d0c0095a7 */ /* 0x000ea4000802007f */
[----:B--2---:R-:W-:Y:S05]  /*b860*/  @!P1 BRA `(.L_x_729) ;  /* 0xfffffffc00f09947 */ /* 0x004fea000383ffff */
[----:B------:R-:W-:Y:S05]  /*b870*/  BRA `(.L_x_759) ;  /* 0xfffffff0008c7947 */ /* 0x000fea000383ffff */
.L_x_731:
[----:B--2---:R2:W3:Y:S02]  /*b880*/  SYNCS.PHASECHK.TRANS64.TRYWAIT P1, [R12+URZ+0x30c28], R13 ;  /* 0x030c280d0c0075a7 */ /* 0x0044e4000802017f */
[----:B---3--:R-:W-:Y:S05]  /*b890*/  @!P1 NANOSLEEP.SYNCS 0x989680 ;  /* 0x009896800000995d */ /* 0x008fea0003900000 */
[----:B------:R-:W3:Y:S02]  /*b8a0*/  @!P1 SYNCS.PHASECHK.TRANS64 P1, [R12+URZ+0x30c28], R13 ;  /* 0x030c280d0c0095a7 */ /* 0x000ee4000802007f */
[----:B---3--:R-:W-:Y:S05]  /*b8b0*/  @!P1 BRA `(.L_x_731) ;  /* 0xfffffffc00f09947 */ /* 0x008fea000383ffff */
[----:B------:R-:W-:Y:S05]  /*b8c0*/  BRA `(.L_x_760) ;  /* 0xfffffff000fc7947 */ /* 0x000fea000383ffff */
.L_x_733:
[----:B-1----:R1:W2:Y:S02]  /*b8d0*/  SYNCS.PHASECHK.TRANS64.TRYWAIT P0, [R13+URZ+0x30c40], R2 ;  /* 0x030c40020d0075a7 */ /* 0x0022a4000800017f */
[----:B--2---:R-:W-:Y:S05]  /*b8e0*/  @!P0 NANOSLEEP.SYNCS 0x989680 ;  /* 0x009896800000895d */ /* 0x004fea0003900000 */
[----:B------:R-:W2:Y:S02]  /*b8f0*/  @!P0 SYNCS.PHASECHK.TRANS64 P0, [R13+URZ+0x30c40], R2 ;  /* 0x030c40020d0085a7 */ /* 0x000ea4000800007f */
[----:B--2---:R-:W-:Y:S05]  /*b900*/  @!P0 BRA `(.L_x_733) ;  /* 0xfffffffc00f08947 */ /* 0x004fea000383ffff */
[----:B------:R-:W-:Y:S05]  /*b910*/  BRA `(.L_x_761) ;  /* 0xfffffff4006c7947 */ /* 0x000fea000383ffff */
.L_x_735:
[----:B------:R-:W-:Y:S01]  /*b920*/  BSSY B0, `(.L_x_762) ;  /* 0x0000006000007945 */ /* 0x000fe20003800000 */
[----:B------:R-:W-:-:S07]  /*b930*/  IMAD.MOV.U32 R15, RZ, RZ, -0x1 ;  /* 0xffffffffff0f7424 */ /* 0x000fce00078e00ff */
[----:B--2-4-:R-:W-:Y:S05]  /*b940*/  WARPSYNC.COLLECTIVE R15, `(.L_x_763) ;  /* 0x000000000f0c7348 */ /* 0x014fea0003c00000 */
[----:B------:R-:W-:Y:S02]  /*b950*/  ELECT P6, UR62, PT ;  /* 0x00000000003e782f */ /* 0x000fe400038c0000 */
[----:B------:R-:W-:Y:S01]  /*b960*/  MOV R14, UR62 ;  /* 0x0000003e000e7c02 */ /* 0x000fe20008000f00 */
[----:B--2-4-:R-:W-:Y:S10]  /*b970*/  ENDCOLLECTIVE ;  /* 0x000000000000791b */ /* 0x014ff40003800000 */
.L_x_763:
[----:B------:R-:W-:Y:S05]  /*b980*/  BSYNC B0 ;  /* 0x0000000000007941 */ /* 0x000fea0003800000 */
.L_x_762:
[----:B------:R-:W-:Y:S05]  /*b990*/  BRA `(.L_x_764) ;  /* 0xfffffff800007947 */ /* 0x000fea000383ffff */
.L_x_737:
[----:B-1----:R1:W3:Y:S02]  /*b9a0*/  SYNCS.PHASECHK.TRANS64.TRYWAIT P0, [R7+URZ], R4 ;  /* 0x00000004070075a7 */ /* 0x0022e4000800017f */
[----:B---3--:R-:W-:Y:S05]  /*b9b0*/  @!P0 NANOSLEEP.SYNCS 0x989680 ;  /* 0x009896800000895d */ /* 0x008fea0003900000 */
[----:B------:R-:W3:Y:S02]  /*b9c0*/  @!P0 SYNCS.PHASECHK.TRANS64 P0, [R7+URZ], R4 ;  /* 0x00000004070085a7 */ /* 0x000ee4000800007f */
[----:B---3--:R-:W-:Y:S05]  /*b9d0*/  @!P0 BRA `(.L_x_737) ;  /* 0xfffffffc00f08947 */ /* 0x008fea000383ffff */
[----:B------:R-:W-:Y:S05]  /*b9e0*/  BRA `(.L_x_765) ;  /* 0xfffffff800407947 */ /* 0x000fea000383ffff */
.L_x_738:
[----:B---3--:R3:W4:Y:S02]  /*b9f0*/  SYNCS.PHASECHK.TRANS64.TRYWAIT P0, [R11+URZ], R2 ;  /* 0x000000020b0075a7 */ /* 0x008724000800017f */
[----:B----4-:R-:W-:Y:S05]  /*ba00*/  @!P0 NANOSLEEP.SYNCS 0x989680 ;  /* 0x009896800000895d */ /* 0x010fea0003900000 */
[----:B------:R-:W4:Y:S02]  /*ba10*/  @!P0 SYNCS.PHASECHK.TRANS64 P0, [R11+URZ], R2 ;  /* 0x000000020b0085a7 */ /* 0x000f24000800007f */
[----:B----4-:R-:W-:Y:S05]  /*ba20*/  @!P0 BRA `(.L_x_738) ;  /* 0xfffffffc00f08947 */ /* 0x010fea000383ffff */
[----:B------:R-:W-:Y:S05]  /*ba30*/  BRA `(.L_x_766) ;  /* 0xfffffff800347947 */ /* 0x000fea000383ffff */
.L_x_740:
[----:B----4-:R4:W1:Y:S02]  /*ba40*/  SYNCS.PHASECHK.TRANS64.TRYWAIT P0, [R9+URZ], R4 ;  /* 0x00000004090075a7 */ /* 0x010864000800017f */
[----:B-1----:R-:W-:Y:S05]  /*ba50*/  @!P0 NANOSLEEP.SYNCS 0x989680 ;  /* 0x009896800000895d */ /* 0x002fea0003900000 */
[----:B------:R-:W1:Y:S02]  /*ba60*/  @!P0 SYNCS.PHASECHK.TRANS64 P0, [R9+URZ], R4 ;  /* 0x00000004090085a7 */ /* 0x000e64000800007f */
[----:B-1----:R-:W-:Y:S05]  /*ba70*/  @!P0 BRA `(.L_x_740) ;  /* 0xfffffffc00f08947 */ /* 0x002fea000383ffff */
[----:B------:R-:W-:Y:S05]  /*ba80*/  BRA `(.L_x_767) ;  /* 0xfffffff800387947 */ /* 0x000fea000383ffff */
.L_x_768:
        /* <DEDUP_REMOVED lines=15> */
.L_x_7379:


//--------------------- .text._ZN7cutlass13device_kernelIN5flash11enable_sm90INS1_16FlashAttnBwdSm90INS1_25CollectiveMainloopBwdSm90ILi2ELi2ELi2EN4cute5tupleIJNS5_1CILi1EEES8_S8_EEENS6_IJNS7_ILi128EEESA_NS7_ILi64EEEEEENS_6half_tEfNS_4arch4Sm90ELb0ELb0ELb1ELb1ELb0ELb1ELb0ELb0ELi2ELi1ELi2ELi2ELb0EEENS1_24CollectiveEpilogueBwdGQAISC_fSF_Li256ELb1ELb0EEENS1_19SingleTileSchedulerILb1ELb0ELb0ELi128EEEEEEEEEvNT_6ParamsE --------------------------
	.section	.text._ZN7cutlass13device_kernelIN5flash11enable_sm90INS1_16FlashAttnBwdSm90INS1_25CollectiveMainloopBwdSm90ILi2ELi2ELi2EN4cute5tupleIJNS5_1CILi1EEES8_S8_EEENS6_IJNS7_ILi128EEESA_NS7_ILi64EEEEEENS_6half_tEfNS_4arch4Sm90ELb0ELb0ELb1ELb1ELb0ELb1ELb0ELb0ELi2ELi1ELi2ELi2ELb0EEENS1_24CollectiveEpilogueBwdGQAISC_fSF_Li256ELb1ELb0EEENS1_19SingleTileSchedulerILb1ELb0ELb0ELi128EEEEEEEEEvNT_6ParamsE,"ax",@progbits
	.align	128
.text._ZN7cutlass13device_kernelIN5flash11enable_sm90INS1_16FlashAttnBwdSm90INS1_25CollectiveMainloopBwdSm90ILi2ELi2ELi2EN4cute5tupleIJNS5_1CILi1EEES8_S8_EEENS6_IJNS7_ILi128EEESA_NS7_ILi64EEEEEENS_6half_tEfNS_4arch4Sm90ELb0ELb0ELb1ELb1ELb0ELb1ELb0ELb0ELi2ELi1ELi2ELi2ELb0EEENS1_24CollectiveEpilogueBwdGQAISC_fSF_Li256ELb1ELb0EEENS1_19SingleTileSchedulerILb1ELb0ELb0ELi128EEEEEEEEEvNT_6ParamsE:
        .type           _ZN7cutlass13device_kernelIN5flash11enable_sm90INS1_16FlashAttnBwdSm90INS1_25CollectiveMainloopBwdSm90ILi2ELi2ELi2EN4cute5tupleIJNS5_1CILi1EEES8_S8_EEENS6_IJNS7_ILi128EEESA_NS7_ILi64EEEEEENS_6half_tEfNS_4arch4Sm90ELb0ELb0ELb1ELb1ELb0ELb1ELb0ELb0ELi2ELi1ELi2ELi2ELb0EEENS1_24CollectiveEpilogueBwdGQAISC_fSF_Li256ELb1ELb0EEENS1_19SingleTileSchedulerILb1ELb0ELb0ELi128EEEEEEEEEvNT_6ParamsE,@function
        .size           _ZN7cutlass13device_kernelIN5flash11enable_sm90INS1_16FlashAttnBwdSm90INS1_25CollectiveMainloopBwdSm90ILi2ELi2ELi2EN4cute5tupleIJNS5_1CILi1EEES8_S8_EEENS6_IJNS7_ILi128EEESA_NS7_ILi64EEEEEENS_6half_tEfNS_4arch4Sm90ELb0ELb0ELb1ELb1ELb0ELb1ELb0ELb0ELi2ELi1ELi2ELi2ELb0EEENS1_24CollectiveEpilogueBwdGQAISC_fSF_Li256ELb1ELb0EEENS1_19SingleTileSchedulerILb1ELb0ELb0ELi128EEEEEEEEEvNT_6ParamsE,(.L_x_7380 - _ZN7cutlass13device_kernelIN5flash11enable_sm90INS1_16FlashAttnBwdSm90INS1_25CollectiveMainloopBwdSm90ILi2ELi2ELi2EN4cute5tupleIJNS5_1CILi1EEES8_S8_EEENS6_IJNS7_ILi128EEESA_NS7_ILi64EEEEEENS_6half_tEfNS_4arch4Sm90ELb0ELb0ELb1ELb1ELb0ELb1ELb0ELb0ELi2ELi1ELi2ELi2ELb0EEENS1_24CollectiveEpilogueBwdGQAISC_fSF_Li256ELb1ELb0EEENS1_19SingleTileSchedulerILb1ELb0ELb0ELi128EEEEEEEEEvNT_6ParamsE)
        .other          _ZN7cutlass13device_kernelIN5flash11enable_sm90INS1_16FlashAttnBwdSm90INS1_25CollectiveMainloopBwdSm90ILi2ELi2ELi2EN4cute5tupleIJNS5_1CILi1EEES8_S8_EEENS6_IJNS7_ILi128EEESA_NS7_ILi64EEEEEENS_6half_tEfNS_4arch4Sm90ELb0ELb0ELb1ELb1ELb0ELb1ELb0ELb0ELi2ELi1ELi2ELi2ELb0EEENS1_24CollectiveEpilogueBwdGQAISC_fSF_Li256ELb1ELb0EEENS1_19SingleTileSchedulerILb1ELb0ELb0ELi128EEEEEEEEEvNT_6ParamsE,@"STO_CUDA_ENTRY STV_DEFAULT"
_ZN7cutlass13device_kernelIN5flash11enable_sm90INS1_16FlashAttnBwdSm90INS1_25CollectiveMainloopBwdSm90ILi2ELi2ELi2EN4cute5tupleIJNS5_1CILi1EEES8_S8_EEENS6_IJNS7_ILi128EEESA_NS7_ILi64EEEEEENS_6half_tEfNS_4arch4Sm90ELb0ELb0ELb1ELb1ELb0ELb1ELb0ELb0ELi2ELi1ELi2ELi2ELb0EEENS1_24CollectiveEpilogueBwdGQAISC_fSF_Li256ELb1ELb0EEENS1_19SingleTileSchedulerILb1ELb0ELb0ELi128EEEEEEEEEvNT_6ParamsE:
        /* <DEDUP_REMOVED lines=23> */
.L_x_770:
[----:B------:R-:W-:Y:S05]  /*0170*/  BSYNC B0 ;  /* 0x0000000000007941 */ /* 0x000fea0003800000 */
.L_x_769:
        /* <DEDUP_REMOVED lines=34> */
.L_x_771:
        /* <DEDUP_REMOVED lines=22> */
.L_x_772:
        /* <DEDUP_REMOVED lines=9> */
.L_x_775:
        /* <DEDUP_REMOVED lines=20> */
.L_x_776:
        /* <DEDUP_REMOVED lines=10> */
.L_x_778:
[----:B------:R-:W2:Y:S02]  /*0770*/  LDC R0, c[0x0][0x8c4] ;  /* 0x00023100ff007b82 */ /* 0x000ea40000000800 */
.L_x_777:
        /* <DEDUP_REMOVED lines=19> */
.L_x_780:
        /* <DEDUP_REMOVED lines=10> */
.L_x_781:
        /* <DEDUP_REMOVED lines=8> */
.L_x_782:
        /* <DEDUP_REMOVED lines=9> */
.L_x_783:
        /* <DEDUP_REMOVED lines=56> */
.L_x_786:
        /* <DEDUP_REMOVED lines=15> */
.L_x_785:
        /* <DEDUP_REMOVED lines=22> */
.L_x_788:
        /* <DEDUP_REMOVED lines=15> */
.L_x_787:
[----:B------:R-:W-:Y:S01]  /*1120*/  SHF.R.S32.HI R3, RZ, 0x1f, R18 ;  /* 0x0000001fff037819 */ /* 0x000fe20000011412 */
[----:B------:R-:W-:-:S03]  /*1130*/  UMOV UR4, 0xffffffff ;  /* 0xffffffff00047882 */ /* 0x000fc60000000000 */
[----:B------:R-:W-:-:S04]  /*1140*/  LEA.HI R0, R3, R18, RZ, 0x7 ;  /* 0x0000001203007211 */ /* 0x000fc800078f38ff */
[----:B------:R-:W-:Y:S01]  /*1150*/  SHF.R.S32.HI R13, RZ, 0x7, R0 ;  /* 0x00000007ff0d7819 */ /* 0x000fe20000011400 */
[----:B------:R-:W-:Y:S06]  /*1160*/  BRA.DIV UR4, `(.L_x_789) ;  /* 0x0000008604087947 */ /* 0x000fec000b800000 */
[----:B------:R1:W2:Y:S02]  /*1170*/  SHFL.IDX PT, R14, R13, RZ, 0x1f ;  /* 0x00001fff0d0e7589 */ /* 0x0002a400000e0000 */
.L_x_865:
        /* <DEDUP_REMOVED lines=30> */
.L_x_790:
[----:B------:R-:W3:Y:S01]  /*1360*/  LDL.LU R21, [R1] ;  /* 0x0000000001157983 */ /* 0x000ee20000300800 */
[----:B--2---:R-:W-:Y:S01]  /*1370*/  LOP3.LUT R9, R5, 0x8, R6, 0xf8, !PT ;  /* 0x0000000805097812 */ /* 0x004fe200078ef806 */
[----:B------:R-:W-:Y:S01]  /*1380*/  IMAD R20, R13, 0x400, R0 ;  /* 0x000004000d147824 */ /* 0x000fe200078e0200 */
[----:B------:R-:W-:Y:S02]  /*1390*/  LOP3.LUT R8, R8, 0x7ffffe, RZ, 0xc0, !PT ;  /* 0x007ffffe08087812 */ /* 0x000fe400078ec0ff */
[-C--:B------:R-:W-:Y:S02]  /*13a0*/  LEA.HI R5, R3, R0.reuse, RZ, 0x5 ;  /* 0x0000000003057211 */ /* 0x080fe400078f28ff */
[----:B------:R-:W-:Y:S01]  /*13b0*/  SHF.R.S32.HI R4, RZ, 0x1f, R7 ;  /* 0x0000001fff047819 */ /* 0x000fe20000011407 */
[----:B------:R-:W-:Y:S01]  /*13c0*/  IMAD.IADD R16, R15, 0x1, -R8 ;  /* 0x000000010f107824 */ /* 0x000fe200078e0a08 */
[----:B------:R-:W-:Y:S02]  /*13d0*/  SHF.R.U32.HI R18, RZ, 0x3, R18 ;  /* 0x00000003ff127819 */ /* 0x000fe40000011612 */
[----:B------:R-:W-:-:S02]  /*13e0*/  LEA.HI R3, R3, R0, RZ, 0x2 ;  /* 0x0000000003037211 */ /* 0x000fc400078f10ff */
[----:B------:R-:W-:Y:S02]  /*13f0*/  SHF.R.S32.HI R5, RZ, 0x5, R5 ;  /* 0x00000005ff057819 */ /* 0x000fe40000011405 */
[CC--:B------:R-:W-:Y:S02]  /*1400*/  LEA.HI R6, R4.reuse, R7.reuse, RZ, 0x3 ;  /* 0x0000000704067211 */ /* 0x0c0fe400078f18ff */
[----:B------:R-:W-:Y:S01]  /*1410*/  LOP3.LUT R18, R9, R18, RZ, 0x3c, !PT ;  /* 0x0000001209127212 */ /* 0x000fe200078e3cff */
[----:B------:R-:W-:Y:S01]  /*1420*/  IMAD R22, R5, -0x10, R22 ;  /* 0xfffffff005167824 */ /* 0x000fe200078e0216 */
[----:B------:R-:W-:Y:S02]  /*1430*/  LEA.HI R4, R4, R7, RZ, 0x2 ;  /* 0x0000000704047211 */ /* 0x000fe400078f10ff */
[----:B------:R-:W-:Y:S02]  /*1440*/  LEA.HI R9, R13, R13, RZ, 0x1 ;  /* 0x0000000d0d097211 */ /* 0x000fe400078f08ff */
[----:B------:R-:W-:-:S02]  /*1450*/  SHF.R.S32.HI R7, RZ, 0x2, R3 ;  /* 0x00000002ff077819 */ /* 0x000fc40000011403 */
[----:B------:R-:W-:Y:S02]  /*1460*/  SHF.R.S32.HI R8, RZ, 0x1f, R3 ;  /* 0x0000001fff087819 */ /* 0x000fe40000011403 */
[----:B------:R-:W-:Y:S02]  /*1470*/  LOP3.LUT R14, R9, 0xfffffffe, RZ, 0xc0, !PT ;  /* 0xfffffffe090e7812 */ /* 0x000fe400078ec0ff */
[----:B------:R-:W-:Y:S02]  /*1480*/  LOP3.LUT R5, R3, 0x7ffffffc, RZ, 0xc0, !PT ;  /* 0x7ffffffc03057812 */ /* 0x000fe400078ec0ff */
[----:B------:R-:W-:Y:S01]  /*1490*/  LEA.HI R8, R8, R7, RZ, 0x3 ;  /* 0x0000000708087211 */ /* 0x000fe200078f18ff */
[C---:B------:R-:W-:Y:S01]  /*14a0*/  IMAD.IADD R9, R13.reuse, 0x1, -R14 ;  /* 0x000000010d097824 */ /* 0x040fe200078e0a0e */
[----:B------:R-:W-:Y:S01]  /*14b0*/  IADD3 R10, R0, -R5, RZ ;  /* 0x80000005000a7210 */ /* 0x000fe20007ffe0ff */
[----:B-1----:R-:W-:Y:S01]  /*14c0*/  IMAD R13, R13, 0x10, R16 ;  /* 0x000000100d0d7824 */ /* 0x002fe200078e0210 */
[----:B------:R-:W-:-:S02]  /*14d0*/  LOP3.LUT R8, R8, 0xfffffff8, RZ, 0xc0, !PT ;  /* 0xfffffff808087812 */ /* 0x000fc400078ec0ff */
        /* <DEDUP_REMOVED lines=12> */
[C---:B------:R-:W-:Y:S02]  /*15a0*/  VIADD R8, R3.reuse, 0x10 ;  /* 0x0000001003087836 */ /* 0x040fe40000000000 */
[----:B------:R-:W-:Y:S01]  /*15b0*/  IMAD.IADD R5, R0, 0x1, -R5 ;  /* 0x0000000100057824 */ /* 0x000fe200078e0a05 */
[----:B-1----:R-:W-:Y:S01]  /*15c0*/  LEA.HI R7, R6, R6, RZ, 0x1 ;  /* 0x0000000606077211 */ /* 0x002fe200078f08ff */
[C---:B------:R-:W-:Y:S01]  /*15d0*/  IMAD.IADD R4, R3.reuse, 0x1, -R4 ;  /* 0x0000000103047824 */ /* 0x040fe200078e0a04 */
[----:B------:R-:W-:-:S02]  /*15e0*/  IADD3 R14, R3, 0x18, RZ ;  /* 0x00000018030e7810 */ /* 0x000fc40007ffe0ff */
[----:B------:R-:W-:Y:S02]  /*15f0*/  LOP3.LUT R13, R7, 0xfffffffe, RZ, 0xc0, !PT ;  /* 0xfffffffe070d7812 */ /* 0x000fe400078ec0ff */
[--C-:B------:R-:W-:Y:S02]  /*1600*/  SHF.R.S32.HI R0, RZ, 0x1, R7.reuse ;  /* 0x00000001ff007819 */ /* 0x100fe40000011407 */
[----:B------:R-:W-:Y:S02]  /*1610*/  SHF.R.S32.HI R7, RZ, 0x1f, R7 ;  /* 0x0000001fff077819 */ /* 0x000fe40000011407 */
[----:B------:R-:W-:Y:S01]  /*1620*/  LEA.HI R3, R8, R8, RZ, 0x1 ;  /* 0x0000000808037211 */ /* 0x000fe200078f08ff */
[----:B------:R-:W-:Y:S01]  /*1630*/  IMAD.IADD R13, R6, 0x1, -R13 ;  /* 0x00000001060d7824 */ /* 0x000fe200078e0a0d */
[----:B------:R-:W-:Y:S02]  /*1640*/  LEA.HI R7, R7, R0, RZ, 0x4 ;  /* 0x0000000007077211 */ /* 0x000fe400078f20ff */
[----:B------:R-:W-:-:S02]  /*1650*/  LEA.HI R16, R14, R14, RZ, 0x1 ;  /* 0x0000000e0e107211 */ /* 0x000fc400078f08ff */
[----:B------:R-:W-:Y:S02]  /*1660*/  LOP3.LUT R15, R3, 0xfffffffe, RZ, 0xc0, !PT ;  /* 0xfffffffe030f7812 */ /* 0x000fe400078ec0ff */
[--C-:B------:R-:W-:Y:S02]  /*1670*/  SHF.R.S32.HI R6, RZ, 0x1, R3.reuse ;  /* 0x00000001ff067819 */ /* 0x100fe40000011403 */
[----:B------:R-:W-:Y:S02]  /*1680*/  SHF.R.S32.HI R3, RZ, 0x1f, R3 ;  /* 0x0000001fff037819 */ /* 0x000fe40000011403 */
[----:B------:R-:W-:Y:S02]  /*1690*/  LOP3.LUT R7, R7, 0x1ffffff0, RZ, 0xc0, !PT ;  /* 0x1ffffff007077812 */ /* 0x000fe400078ec0ff */
[--C-:B------:R-:W-:Y:S02]  /*16a0*/  SHF.R.S32.HI R17, RZ, 0x1, R16.reuse ;  /* 0x00000001ff117819 */ /* 0x100fe40000011410 */
[----:B------:R-:W-:-:S02]  /*16b0*/  SHF.R.S32.HI R18, RZ, 0x1f, R16 ;  /* 0x0000001fff127819 */ /* 0x000fc40000011410 */
[----:B------:R-:W-:Y:S01]  /*16c0*/  LEA.HI R3, R3, R6, RZ, 0x4 ;  /* 0x0000000603037211 */ /* 0x000fe200078f20ff */
[----:B------:R-:W-:Y:S01]  /*16d0*/  IMAD.IADD R0, R0, 0x1, -R7 ;  /* 0x0000000100007824 */ /* 0x000fe200078e0a07 */
[----:B------:R-:W-:Y:S02]  /*16e0*/  LEA.HI R18, R18, R17, RZ, 0x4 ;  /* 0x0000001112127211 */ /* 0x000fe400078f20ff */
[----:B------:R-:W-:Y:S02]  /*16f0*/  LOP3.LUT R3, R3, 0x1ffffff0, RZ, 0xc0, !PT ;  /* 0x1ffffff003037812 */ /* 0x000fe400078ec0ff */
[----:B------:R-:W-:Y:S02]  /*1700*/  LOP3.LUT R19, R16, 0xfffffffe, RZ, 0xc0, !PT ;  /* 0xfffffffe10137812 */ /* 0x000fe400078ec0ff */
[----:B------:R-:W-:Y:S02]  /*1710*/  LOP3.LUT R18, R18, 0x1ffffff0, RZ, 0xc0, !PT ;  /* 0x1ffffff012127812 */ /* 0x000fe400078ec0ff */
[----:B------:R-:W-:Y:S01]  /*1720*/  IADD3 R6, R6, -R3, RZ ;  /* 0x8000000306067210 */ /* 0x000fe20007ffe0ff */
[----:B------:R-:W-:Y:S01]  /*1730*/  IMAD R3, R5, 0x8, R4 ;  /* 0x0000000805037824 */ /* 0x000fe200078e0204 */
[----:B------:R-:W-:-:S02]  /*1740*/  LEA R0, R0, R13, 0x3 ;  /* 0x0000000d00007211 */ /* 0x000fc400078e18ff */
[----:B------:R-:W-:Y:S01]  /*1750*/  IADD3 R15, R8, -R15, RZ ;  /* 0x8000000f080f7210 */ /* 0x000fe20007ffe0ff */
[----:B------:R-:W-:Y:S02]  /*1760*/  IMAD.IADD R19, R14, 0x1, -R19 ;  /* 0x000000010e137824 */ /* 0x000fe400078e0a13 */
        /* <DEDUP_REMOVED lines=46> */
.L_x_802:
[----:B------:R-:W-:-:S13]  /*1a50*/  ISETP.NE.AND P0, PT, R8, 0x3, PT ;  /* 0x000000030800780c */ /* 0x000fda0003f05270 */
[----:B------:R-:W-:Y:S05]  /*1a60*/  @!P0 BRA `(.L_x_792) ;  /* 0x0000000000048947 */ /* 0x000fea0003800000 */
[----:B------:R-:W-:Y:S01]  /*1a70*/  BPT.TRAP 0x1 ;  /* 0x000000040000795c */ /* 0x000fe20000300000 */
.L_x_792:
[----:B------:R-:W-:Y:S02]  /*1a80*/  LEA R3, R5, R2, 0x3 ;  /* 0x0000000205037211 */ /* 0x000fe400078e18ff */
[----:B------:R-:W-:-:S04]  /*1a90*/  SHF.L.U32 R22, R6, 0x1f, RZ ;  /* 0x0000001f06167819 */ /* 0x000fc800000006ff */
[----:B------:R1:W2:Y:S01]  /*1aa0*/  SYNCS.PHASECHK.TRANS64.TRYWAIT P1, [R3+URZ+0x30c10], R22 ;  /* 0x030c1016030075a7 */ /* 0x0002a2000802017f */
[----:B------:R-:W-:Y:S05]  /*1ab0*/  @!P0 BRA `(.L_x_793) ;  /* 0x0000000000048947 */ /* 0x000fea0003800000 */
[----:B------:R-:W-:Y:S01]  /*1ac0*/  BPT.TRAP 0x1 ;  /* 0x000000040000795c */ /* 0x000fe20000300000 */
.L_x_793:
[----:B------:R-:W-:-:S05]  /*1ad0*/  VIADD R0, R2, 0x10000 ;  /* 0x0001000002007836 */ /* 0x000fca0000000000 */
[----:B------:R-:W-:-:S04]  /*1ae0*/  SHF.R.U32.HI R0, RZ, 0x4, R0 ;  /* 0x00000004ff007819 */ /* 0x000fc80000011600 */
[----:B------:R-:W-:Y:S01]  /*1af0*/  LOP3.LUT R0, R0, 0x3fff, RZ, 0xc0, !PT ;  /* 0x00003fff00007812 */ /* 0x000fe200078ec0ff */
[----:B--2---:R-:W-:Y:S06]  /*1b00*/  @P1 BRA `(.L_x_794) ;  /* 0x0000000000081947 */ /* 0x004fec0003800000 */
[----:B------:R-:W2:Y:S02]  /*1b10*/  SYNCS.PHASECHK.TRANS64.TRYWAIT P1, [R3+URZ+0x30c10], R22 ;  /* 0x030c1016030075a7 */ /* 0x000ea4000802017f */
[----:B--2---:R-:W-:Y:S05]  /*1b20*/  @!P1 BRA `(.L_x_795) ;  /* 0x0000007800c89947 */ /* 0x004fea0003800000 */
.L_x_794:
[----:B------:R-:W-:Y:S05]  /*1b30*/  WARPSYNC.ALL ;  /* 0x0000000000007948 */ /* 0x000fea0003800000 */
[----:B------:R-:W-:Y:S01]  /*1b40*/  LOP3.LUT R14, R0, 0x10000, RZ, 0xfc, !PT ;  /* 0x00010000000e7812 */ /* 0x000fe200078efcff */
[----:B------:R-:W-:Y:S01]  /*1b50*/  IMAD R13, R12, 0x2000, R2 ;  /* 0x000020000c0d7824 */ /* 0x000fe200078e0202 */
[----:B------:R-:W3:Y:S04]  /*1b60*/  LDL R17, [R1+0x18] ;  /* 0x0000180001117983 */ /* 0x000ee80000100800 */
[----:B------:R-:W-:Y:S01]  /*1b70*/  R2UR UR9, R13 ;  /* 0x000000000d0972ca */ /* 0x000fe200000e0000 */
[----:B------:R-:W4:Y:S01]  /*1b80*/  LDL R18, [R1+0x1c] ;  /* 0x00001c0001127983 */ /* 0x000f220000100800 */
[----:B------:R-:W-:-:S03]  /*1b90*/  LEA R14, R5, R14, 0xa ;  /* 0x0000000e050e7211 */ /* 0x000fc600078e50ff */
[----:B------:R-:W5:Y:S01]  /*1ba0*/  LDL R16, [R1+0x14] ;  /* 0x0000140001107983 */ /* 0x000f620000100800 */
[----:B------:R-:W-:-:S03]  /*1bb0*/  R2UR UR8, R14 ;  /* 0x000000000e0872ca */ /* 0x000fc600000e0000 */
[----:B------:R-:W2:Y:S04]  /*1bc0*/  LDL R15, [R1+0x10] ;  /* 0x00001000010f7983 */ /* 0x000ea80000100800 */
        /* <DEDUP_REMOVED lines=32> */
[----:B------:R-:W-:-:S02]  /*1dd0*/  IMAD R15, R10, 0x2, R13 ;  /* 0x000000020a0f7824 */ /* 0x000fc400078e020d */
[C---:B------:R-:W-:Y:S02]  /*1de0*/  IMAD R23, R10.reuse, 0x2, R21 ;  /* 0x000000020a177824 */ /* 0x040fe400078e0215 */
[----:B------:R-:W-:Y:S01]  /*1df0*/  IMAD R19, R10, 0x2, R19 ;  /* 0x000000020a137824 */ /* 0x000fe200078e0213 */
[-C--:B------:R-:W-:Y:S01]  /*1e00*/  LEA R21, R15, R2.reuse, 0x2 ;  /* 0x000000020f157211 */ /* 0x080fe200078e10ff */
        /* <DEDUP_REMOVED lines=18> */
.L_x_796:
[----:B------:R1:W1:Y:S01]  /*1f30*/  SYNCS.PHASECHK.TRANS64.TRYWAIT P1, [R3+URZ+0x30c30], R22 ;  /* 0x030c3016030075a7 */ /* 0x000262000802017f */
[----:B------:R-:W-:Y:S05]  /*1f40*/  @!P0 BRA `(.L_x_797) ;  /* 0x0000000000048947 */ /* 0x000fea0003800000 */
[----:B------:R-:W-:Y:S01]  /*1f50*/  BPT.TRAP 0x1 ;  /* 0x000000040000795c */ /* 0x000fe20000300000 */
.L_x_797:
[----:B------:R-:W-:-:S04]  /*1f60*/  IADD3 R19, R2, 0x18000, RZ ;  /* 0x0001800002137810 */ /* 0x000fc80007ffe0ff */
[----:B------:R-:W-:-:S04]  /*1f70*/  SHF.R.U32.HI R19, RZ, 0x4, R19 ;  /* 0x00000004ff137819 */ /* 0x000fc80000011613 */
[----:B------:R-:W-:-:S04]  /*1f80*/  LOP3.LUT R19, R19, 0x3fff, RZ, 0xc0, !PT ;  /* 0x00003fff13137812 */ /* 0x000fc800078ec0ff */
[----:B------:R-:W-:Y:S01]  /*1f90*/  LOP3.LUT R24, R19, 0x10000, RZ, 0xfc, !PT ;  /* 0x0001000013187812 */ /* 0x000fe200078efcff */
[----:B-1----:R-:W-:Y:S06]  /*1fa0*/  @P1 BRA `(.L_x_798) ;  /* 0x0000000000081947 */ /* 0x002fec0003800000 */
[----:B------:R-:W1:Y:S02]  /*1fb0*/  SYNCS.PHASECHK.TRANS64.TRYWAIT P1, [R3+URZ+0x30c30], R22 ;  /* 0x030c3016030075a7 */ /* 0x000e64000802017f */
[----:B-1----:R-:W-:Y:S05]  /*1fc0*/  @!P1 BRA `(.L_x_799) ;  /* 0x0000007400b49947 */ /* 0x002fea0003800000 */
.L_x_798:
        /* <DEDUP_REMOVED lines=63> */
[----:B---3--:R-:W-:Y:S01]  /*23c0*/  IADD3 R134, R11, 0x8, RZ ;  /* 0x000000080b867810 */ /* 0x008fe20007ffe0ff */
        /* <DEDUP_REMOVED lines=23> */
[----:B-1----:R-:W-:Y:S01]  /*2540*/  VIADD R133, R11, 0xc ;  /* 0x0000000c0b857836 */ /* 0x002fe20000000000 */
        /* <DEDUP_REMOVED lines=33> */
[C---:B-1----:R-:W-:Y:S01]  /*2760*/  IADD3 R137, R11.reuse, 0x14, RZ ;  /* 0x000000140b897810 */ /* 0x042fe20007ffe0ff */
[----:B------:R-:W-:Y:S01]  /*2770*/  FFMA.FTZ R123, R122, UR37, -R121 ;  /* 0x000000257a7b7c23 */ /* 0x000fe20008010879 */
[----:B------:R-:W-:Y:S01]  /*2780*/  FSEL R122, R92, -INF , P1 ;  /* 0xff8000005c7a7808 */ /* 0x000fe20000800000 */
[----:B------:R-:W-:Y:S04]  /*2790*/  SHFL.IDX PT, R225, R13, R134, 0x1f ;  /* 0x00001f860de17589 */ /* 0x000fe800000e0000 */
[----:B------:R-:W-:Y:S01]  /*27a0*/  MUFU.TANH R93, R93 ;  /* 0x0000005d005d7308 */ /* 0x000fe20000002400 */
[----:B---3--:R-:W-:-:S02]  /*27b0*/  VIADD R139, R11, 0x10 ;  /* 0x000000100b8b7836 */ /* 0x008fc40000000000 */
        /* <DEDUP_REMOVED lines=18> */
[----:B--2---:R-:W-:-:S05]  /*28e0*/  VIADD R140, R11, 0x1c ;  /* 0x0000001c0b8c7836 */ /* 0x004fca0000000000 */
[----:B------:R2:W-:Y:S01]  /*28f0*/  MUFU.TANH R10, R138 ;  /* 0x0000008a000a7308 */ /* 0x0005e20000002400 */
[----:B------:R-:W1:Y:S01]  /*2900*/  SHFL.IDX PT, R141, R21, R140, 0x1f ;  /* 0x00001f8c158d7589 */ /* 0x000e6200000e0000 */
[----:B---3--:R-:W-:Y:S01]  /*2910*/  FMUL.FTZ R129, R149, UR36 ;  /* 0x0000002495817c20 */ /* 0x008fe20008410000 */
[----:B------:R-:W-:-:S05]  /*2920*/  LEA R149, R5, R19, 0xa ;  /* 0x0000001305957211 */ /* 0x000fca00078e50ff */
        /* <DEDUP_REMOVED lines=750> */
.L_x_800:
        /* <DEDUP_REMOVED lines=68> */
.L_x_801:
[----:B-1----:R-:W2:Y:S01]  /*5c50*/  LDL R0, [R1+0x8] ;  /* 0x0000080001007983 */ /* 0x002ea20000100800 */
        /* <DEDUP_REMOVED lines=45> */
.L_x_784:
[----:B------:R-:W-:Y:S05]  /*5f30*/  @P0 BRA `(.L_x_779) ;  /* 0x00000034008c0947 */ /* 0x000fea0003800000 */
[----:B------:R-:W2:Y:S01]  /*5f40*/  LDL.LU R24, [R1+0x20] ;  /* 0x0000200001187983 */ /* 0x000ea20000300800 */
[----:B-1----:R-:W1:Y:S01]  /*5f50*/  LDC.64 R2, c[0x0][0x878] ;  /* 0x00021e00ff027b82 */ /* 0x002e620000000a00 */
[----:B------:R-:W3:Y:S07]  /*5f60*/  S2R R22, SR_TID.X ;  /* 0x0000000000167919 */ /* 0x000eee0000002100 */
[----:B------:R-:W4:Y:S01]  /*5f70*/  LDC R0, c[0x0][0x850] ;  /* 0x00021400ff007b82 */ /* 0x000f220000000800 */
[----:B------:R-:W5:Y:S01]  /*5f80*/  S2R R7, SR_CTAID.Y ;  /* 0x0000000000077919 */ /* 0x000f620000002600 */
[----:B------:R-:W5:Y:S06]  /*5f90*/  S2R R8, SR_CTAID.X ;  /* 0x0000000000087919 */ /* 0x000f6c0000002500 */
[----:B------:R-:W3:Y:S01]  /*5fa0*/  S2UR UR5, SR_CgaCtaId ;  /* 0x00000000000579c3 */ /* 0x000ee20000008800 */
[----:B-1----:R-:W-:-:S07]  /*5fb0*/  ISETP.NE.U32.AND P0, PT, R2, RZ, PT ;  /* 0x000000ff0200720c */ /* 0x002fce0003f05070 */
[----:B------:R-:W1:Y:S01]  /*5fc0*/  LDC.64 R10, c[0x0][0x818] ;  /* 0x00020600ff0a7b82 */ /* 0x000e620000000a00 */
[----:B------:R-:W-:-:S07]  /*5fd0*/  ISETP.NE.AND.EX P0, PT, R3, RZ, PT, P0 ;  /* 0x000000ff0300720c */ /* 0x000fce0003f05300 */
[----:B------:R-:W1:Y:S08]  /*5fe0*/  LDC.64 R14, c[0x0][0x840] ;  /* 0x00021000ff0e7b82 */ /* 0x000e700000000a00 */
[----:B------:R-:W2:Y:S01]  /*5ff0*/  @P0 LDC.64 R2, c[0x0][0x878] ;  /* 0x00021e00ff020b82 */ /* 0x000ea20000000a00 */
[----:B------:R-:W-:-:S07]  /*6000*/  UMOV UR4, 0x400 ;  /* 0x0000040000047882 */ /* 0x000fce0000000000 */
[----:B------:R-:W1:Y:S08]  /*6010*/  LDC.64 R12, c[0x0][0x820] ;  /* 0x00020800ff0c7b82 */ /* 0x000e700000000a00 */
[----:B------:R-:W1:Y:S08]  /*6020*/  LDC.64 R16, c[0x0][0x848] ;  /* 0x00021200ff107b82 */ /* 0x000e700000000a00 */
[----:B------:R-:W1:Y:S08]  /*6030*/  LDC.64 R18, c[0x0][0x800] ;  /* 0x00020000ff127b82 */ /* 0x000e700000000a00 */
[----:B------:R-:W1:Y:S01]  /*6040*/  LDC.64 R20, c[0x0][0x828] ;  /* 0x00020a00ff147b82 */ /* 0x000e620000000a00 */
[----:B--2---:R-:W-:-:S06]  /*6050*/  @P0 IMAD.WIDE R2, R24, 0x4, R2 ;  /* 0x0000000418020825 */ /* 0x004fcc00078e0202 */
[----:B------:R2:W5:Y:S01]  /*6060*/  @P0 LDG.E R2, desc[UR38][R2.64] ;  /* 0x0000002602020981 */ /* 0x000562000c1e1900 */
[----:B------:R-:W-:Y:S01]  /*6070*/  BAR.SYNC.DEFER_BLOCKING 0x1, 0x100 ;  /* 0x0044000000007b1d */ /* 0x000fe20000010000 */
[----:B----4-:R-:W-:Y:S01]  /*6080*/  ISETP.NE.AND P1, PT, R0, 0x1, PT ;  /* 0x000000010000780c */ /* 0x010fe20003f25270 */
[----:B---3--:R-:W-:Y:S01]  /*6090*/  VIADD R23, R22, 0xffffff80 ;  /* 0xffffff8016177836 */ /* 0x008fe20000000000 */
[----:B------:R-:W-:-:S03]  /*60a0*/  ULEA UR4, UR5, UR4, 0x18 ;  /* 0x0000000405047291 */ /* 0x000fc6000f8ec03f */
[----:B------:R-:W-:Y:S01]  /*60b0*/  BSSY B0, `(.L_x_803) ;  /* 0x000004d000007945 */ /* 0x000fe20003800000 */
[----:B------:R-:W-:-:S04]  /*60c0*/  SHF.R.S32.HI R0, RZ, 0x1f, R23 ;  /* 0x0000001fff007819 */ /* 0x000fc80000011417 */
[----:B------:R-:W-:-:S03]  /*60d0*/  LEA.HI R5, R0, R23, RZ, 0x7 ;  /* 0x0000001700057211 */ /* 0x000fc600078f38ff */
[----:B------:R-:W3:Y:S01]  /*60e0*/  @P1 LDC R4, c[0x0][0x854] ;  /* 0x00021500ff041b82 */ /* 0x000ee20000000800 */
[C---:B------:R-:W-:Y:S01]  /*60f0*/  LOP3.LUT R0, R5.reuse, 0xfffff80, RZ, 0xc0, !PT ;  /* 0x0fffff8005007812 */ /* 0x040fe200078ec0ff */
[----:B--2---:R-:W-:-:S04]  /*6100*/  IMAD.SHL.U32 R3, R5, 0x20, RZ ;  /* 0x0000002005037824 */ /* 0x004fc800078e00ff */
[----:B------:R-:W-:Y:S01]  /*6110*/  IMAD.IADD R0, R23, 0x1, -R0 ;  /* 0x0000000117007824 */ /* 0x000fe200078e0a00 */
[----:B------:R-:W-:Y:S01]  /*6120*/  LOP3.LUT R5, R3, 0x3ffff000, RZ, 0xc0, !PT ;  /* 0x3ffff00003057812 */ /* 0x000fe200078ec0ff */
[----:B------:R-:W2:Y:S04]  /*6130*/  @P1 LDC R9, c[0x0][0x858] ;  /* 0x00021600ff091b82 */ /* 0x000ea80000000800 */
[----:B------:R-:W-:-:S05]  /*6140*/  IMAD R5, R0, 0x4, R5 ;  /* 0x0000000400057824 */ /* 0x000fca00078e0205 */
[----:B------:R-:W-:Y:S01]  /*6150*/  LEA R6, R5, UR4, 0x2 ;  /* 0x0000000405067c11 */ /* 0x000fe2000f8e10ff */
[----:B-----5:R-:W-:-:S04]  /*6160*/  IMAD.SHL.U32 R5, R8, 0x2000, RZ ;  /* 0x0000200008057824 */ /* 0x020fc800078e00ff */
[----:B------:R4:W-:Y:S01]  /*6170*/  STS.128 [R6], R152 ;  /* 0x0000009806007388 */ /* 0x0009e20000000c00 */
[----:B---3--:R-:W-:-:S03]  /*6180*/  @P1 IMAD.HI.U32 R0, R7, R4, RZ ;  /* 0x0000000407001227 */ /* 0x008fc600078e00ff */
[----:B------:R4:W-:Y:S04]  /*6190*/  STS.128 [R6+0x800], R156 ;  /* 0x0008009c06007388 */ /* 0x0009e80000000c00 */
[----:B------:R4:W-:Y:S01]  /*61a0*/  STS.128 [R6+0x1000], R160 ;  /* 0x001000a006007388 */ /* 0x0009e20000000c00 */
[----:B--2---:R-:W-:-:S03]  /*61b0*/  @P1 SHF.R.U32.HI R7, RZ, R9, R0 ;  /* 0x00000009ff071219 */ /* 0x004fc60000011600 */
[----:B------:R4:W-:Y:S01]  /*61c0*/  STS.128 [R6+0x1800], R164 ;  /* 0x001800a406007388 */ /* 0x0009e20000000c00 */
[----:B------:R-:W-:-:S03]  /*61d0*/  SHF.R.S32.HI R9, RZ, 0x1f, R7 ;  /* 0x0000001fff097819 */ /* 0x000fc60000011407 */
[----:B------:R4:W-:Y:S02]  /*61e0*/  STS.128 [R6+0x2000], R168 ;  /* 0x002000a806007388 */ /* 0x0009e40000000c00 */
[----:B-1----:R-:W-:Y:S02]  /*61f0*/  IMAD R0, R9, R10, RZ ;  /* 0x0000000a09007224 */ /* 0x002fe400078e02ff */
        /* <DEDUP_REMOVED lines=9> */
[----:B-1----:R-:W-:Y:S01]  /*6290*/  BAR.SYNC.DEFER_BLOCKING 0x1, 0x100 ;  /* 0x0044000000007b1d */ /* 0x002fe20000010000 */
[----:B------:R-:W-:-:S04]  /*62a0*/  @P0 LEA R2, R24, R2, 0x7 ;  /* 0x0000000218020211 */ /* 0x000fc800078e38ff */
[----:B------:R-:W-:-:S04]  /*62b0*/  @P0 SHF.R.S32.HI R3, RZ, 0x1f, R2 ;  /* 0x0000001fff030819 */ /* 0x000fc80000011402 */
[----:B------:R-:W-:-:S04]  /*62c0*/  @P0 LEA.HI R3, R3, R2, RZ, 0x7 ;  /* 0x0000000203030211 */ /* 0x000fc800078f38ff */
[----:B------:R-:W-:-:S04]  /*62d0*/  @P0 SHF.L.U32 R3, R3, 0x6, RZ ;  /* 0x0000000603030819 */ /* 0x000fc800000006ff */
[----:B------:R-:W-:-:S04]  /*62e0*/  @P0 LOP3.LUT R2, R3, 0xffffe000, RZ, 0xc0, !PT ;  /* 0xffffe00003020812 */ /* 0x000fc800078ec0ff */
[----:B------:R-:W-:Y:S02]  /*62f0*/  @P0 SHF.R.S32.HI R3, RZ, 0x1f, R2 ;  /* 0x0000001fff030819 */ /* 0x000fe40000011402 */
[----:B------:R-:W-:-:S06]  /*6300*/  @!P0 CS2R R2, SRZ ;  /* 0x0000000000028805 */ /* 0x000fcc000001ff00 */
[----:B------:R-:W-:Y:S01]  /*6310*/  IADD3 R4, P1, R5, R2, RZ ;  /* 0x0000000205047210 */ /* 0x000fe20007f3e0ff */
[----:B------:R-:W-:Y:S02]  /*6320*/  IMAD R2, R9, R14, RZ ;  /* 0x0000000e09027224 */ /* 0x000fe400078e02ff */
[----:B------:R-:W-:Y:S01]  /*6330*/  IMAD R9, R7, R11, R0 ;  /* 0x0000000b07097224 */ /* 0x000fe200078e0200 */
[----:B------:R-:W-:Y:S01]  /*6340*/  LEA.HI.X.SX32 R5, R5, R3, 0x1, P1 ;  /* 0x0000000305057211 */ /* 0x000fe200008f0eff */
[C---:B------:R-:W-:Y:S01]  /*6350*/  IMAD R11, R7.reuse, R15, R2 ;  /* 0x0000000f070b7224 */ /* 0x040fe200078e0202 */
[----:B------:R-:W-:Y:S01]  /*6360*/  SHF.R.S32.HI R0, RZ, 0x1f, R24 ;  /* 0x0000001fff007819 */ /* 0x000fe20000011418 */
[----:B------:R-:W-:-:S04]  /*6370*/  IMAD.WIDE.U32 R2, R7, R10, R4 ;  /* 0x0000000a07027225 */ /* 0x000fc800078e0004 */
[----:B------:R-:W-:Y:S01]  /*6380*/  IMAD.WIDE.U32 R4, R7, R14, R4 ;  /* 0x0000000e07047225 */ /* 0x000fe200078e0004 */
[----:B------:R-:W-:-:S03]  /*6390*/  SEL R7, R24, RZ, !P0 ;  /* 0x000000ff18077207 */ /* 0x000fc60004000000 */
[----:B------:R-:W-:Y:S01]  /*63a0*/  IMAD.IADD R3, R3, 0x1, R9 ;  /* 0x0000000103037824 */ /* 0x000fe200078e0209 */
[----:B------:R-:W-:Y:S02]  /*63b0*/  SEL R9, R0, RZ, !P0 ;  /* 0x000000ff00097207 */ /* 0x000fe40004000000 */
[----:B------:R-:W-:Y:S01]  /*63c0*/  IADD3 R5, R5, R11, RZ ;  /* 0x0000000b05057210 */ /* 0x000fe20007ffe0ff */
[----:B------:R-:W-:Y:S01]  /*63d0*/  IMAD.WIDE.U32 R2, R7, R12, R2 ;  /* 0x0000000c07027225 */ /* 0x000fe200078e0002 */
[----:B------:R-:W-:-:S03]  /*63e0*/  ISETP.NE.AND P0, PT, R23, RZ, PT ;  /* 0x000000ff1700720c */ /* 0x000fc60003f05270 */
[C---:B------:R-:W-:Y:S01]  /*63f0*/  IMAD R0, R9.reuse, R12, RZ ;  /* 0x0000000c09007224 */ /* 0x040fe200078e02ff */
[----:B------:R-:W-:Y:S01]  /*6400*/  LEA R18, P1, R2, R18, 0x2 ;  /* 0x0000001202127211 */ /* 0x000fe200078210ff */
[-C--:B------:R-:W-:Y:S02]  /*6410*/  IMAD R8, R9, R16.reuse, RZ ;  /* 0x0000001009087224 */ /* 0x080fe400078e02ff */
[----:B------:R-:W-:-:S04]  /*6420*/  IMAD.WIDE.U32 R4, R7, R16, R4 ;  /* 0x0000001007047225 */ /* 0x000fc800078e0004 */
[C---:B------:R-:W-:Y:S01]  /*6430*/  IMAD R9, R7.reuse, R13, R0 ;  /* 0x0000000d07097224 */ /* 0x040fe200078e0200 */
[----:B------:R-:W-:Y:S01]  /*6440*/  LEA R20, P2, R4, R20, 0x2 ;  /* 0x0000001404147211 */ /* 0x000fe200078410ff */
[----:B------:R-:W-:Y:S02]  /*6450*/  IMAD R7, R7, R17, R8 ;  /* 0x0000001107077224 */ /* 0x000fe400078e0208 */
[----:B------:R-:W-:Y:S02]  /*6460*/  IMAD.IADD R3, R3, 0x1, R9 ;  /* 0x0000000103037824 */ /* 0x000fe400078e0209 */
[----:B------:R-:W-:-:S03]  /*6470*/  IMAD.IADD R0, R5, 0x1, R7 ;  /* 0x0000000105007824 */ /* 0x000fc600078e0207 */
[----:B------:R-:W-:Y:S02]  /*6480*/  LEA.HI.X R3, R2, R19, R3, 0x2, P1 ;  /* 0x0000001302037211 */ /* 0x000fe400008f1403 */
[----:B------:R-:W-:Y:S01]  /*6490*/  LEA.HI.X R0, R4, R21, R0, 0x2, P2 ;  /* 0x0000001504007211 */ /* 0x000fe200010f1400 */
[----:B----4-:R-:W-:Y:S06]  /*64a0*/  @P0 BRA `(.L_x_804) ;  /* 0x0000000000340947 */ /* 0x010fec0003800000 */
[----:B------:R-:W-:Y:S01]  /*64b0*/  R2UR UR6, R20 ;  /* 0x00000000140672ca */ /* 0x000fe200000e0000 */
[----:B------:R-:W-:Y:S01]  /*64c0*/  UMOV UR5, 0x800 ;  /* 0x0000080000057882 */ /* 0x000fe20000000000 */
[----:B------:R-:W-:Y:S01]  /*64d0*/  R2UR UR7, R0 ;  /* 0x00000000000772ca */ /* 0x000fe200000e0000 */
[----:B------:R-:W-:Y:S01]  /*64e0*/  UMOV UR8, 0x0 ;  /* 0x0000000000087882 */ /* 0x000fe20000000000 */
[----:B------:R-:W-:Y:S01]  /*64f0*/  PLOP3.LUT P0, PT, PT, PT, PT, 0x80, 0x0 ;  /* 0x000000000000781c */ /* 0x000fe20003f0f070 */
[----:B------:R-:W-:-:S12]  /*6500*/  UMOV UR9, 0x14f00000 ;  /* 0x14f0000000097882 */ /* 0x000fd80000000000 */
.L_x_805:
[----:B------:R-:W-:Y:S01]  /*6510*/  @P0 ELECT P1, URZ, PT ;  /* 0x00000000003f082f */ /* 0x000fe20003820000 */
[----:B------:R1:W-:-:S12]  /*6520*/  UBLKRED.G.S.ADD.F32.RN [UR6], [UR4], UR5, desc[UR8] ;  /* 0x00000806040073bb */ /* 0x0003d800080a1405 */
[----:B------:R-:W-:Y:S02]  /*6530*/  @P1 PLOP3.LUT P0, PT, P1, PT, PT, 0x8, 0x0 ;  /* 0x000000000000181c */ /* 0x000fe40000f0e170 */
[----:B------:R-:W-:-:S11]  /*6540*/  PLOP3.LUT P1, PT, PT, PT, PT, 0x8, 0x0 ;  /* 0x000000000000781c */ /* 0x000fd60003f2e170 */
[----:B-1----:R-:W-:Y:S05]  /*6550*/  @P0 BRA.U.ANY `(.L_x_805) ;  /* 0xfffffffd00ec0947 */ /* 0x002fea000393ffff */
[----:B------:R0:W-:Y:S01]  /*6560*/  UTMACMDFLUSH ;  /* 0x00000000000079b7 */ /* 0x0001e20000000000 */
[----:B------:R-:W-:-:S04]  /*6570*/  DEPBAR.LE SB0, 0x0 ;  /* 0x000080000000791a */ /* 0x000fc80000000000 */
.L_x_804:
[----:B------:R-:W-:Y:S05]  /*6580*/  BSYNC B0 ;  /* 0x0000000000007941 */ /* 0x000fea0003800000 */
.L_x_803:
[----:B------:R-:W-:Y:S01]  /*6590*/  BAR.SYNC.DEFER_BLOCKING 0x1, 0x100 ;  /* 0x0044000000007b1d */ /* 0x000fe20000010000 */
[----:B------:R-:W-:-:S05]  /*65a0*/  ISETP.NE.AND P0, PT, R22, 0x80, PT ;  /* 0x000000801600780c */ /* 0x000fca0003f05270 */
        /* <DEDUP_REMOVED lines=20> */
[----:B------:R-:W-:Y:S01]  /*66f0*/  PLOP3.LUT P0, PT, PT, PT, PT, 0x80, 0x0 ;  /* 0x000000000000781c */ /* 0x000fe20003f0f070 */
[----:B------:R-:W-:-:S12]  /*6700*/  UMOV UR9, 0x14f00000 ;  /* 0x14f0000000097882 */ /* 0x000fd80000000000 */
.L_x_806:
        /* <DEDUP_REMOVED lines=8> */
.L_x_774:
        /* <DEDUP_REMOVED lines=20> */
.L_x_808:
[----:B------:R-:W-:Y:S02]  /*68d0*/  ULDC.64 UR4, c[0x0][0x8d8] ;  /* 0x0002360000047ab9 */ /* 0x000fe40000000a00 */
[----:B------:R-:W-:-:S04]  /*68e0*/  ISETP.NE.U32.AND P0, PT, RZ, UR4, PT ;  /* 0x00000004ff007c0c */ /* 0x000fc8000bf05070 */
[----:B------:R-:W-:-:S13]  /*68f0*/  ISETP.NE.AND.EX P0, PT, RZ, UR5, PT, P0 ;  /* 0x00000005ff007c0c */ /* 0x000fda000bf05300 */
[----:B------:R-:W-:Y:S05]  /*6900*/  @!P0 BRA `(.L_x_810) ;  /* 0x0000000000248947 */ /* 0x000fea0003800000 */
[----:B------:R-:W-:Y:S02]  /*6910*/  ULDC.64 UR4, c[0x0][0x8d8] ;  /* 0x0002360000047ab9 */ /* 0x000fe40000000a00 */
[----:B-1----:R-:W-:-:S06]  /*6920*/  UIMAD.WIDE UR4, UR12, 0x4, UR4 ;  /* 0x000000040c0478a5 */ /* 0x002fcc000f8e0204 */
[----:B------:R-:W-:Y:S01]  /*6930*/  IMAD.U32 R2, RZ, RZ, UR4 ;  /* 0x00000004ff027e24 */ /* 0x000fe2000f8e00ff */
[----:B------:R-:W-:-:S05]  /*6940*/  MOV R3, UR5 ;  /* 0x0000000500037c02 */ /* 0x000fca0008000f00 */
[----:B------:R-:W2:Y:S04]  /*6950*/  LDG.E R0, desc[UR38][R2.64] ;  /* 0x0000002602007981 */ /* 0x000ea8000c1e1900 */
[----:B------:R-:W2:Y:S02]  /*6960*/  LDG.E R5, desc[UR38][R2.64+0x4] ;  /* 0x0000042602057981 */ /* 0x000ea4000c1e1900 */
[----:B--2---:R-:W-:-:S05]  /*6970*/  IMAD.IADD R0, R5, 0x1, -R0 ;  /* 0x0000000105007824 */ /* 0x004fca00078e0a00 */
[----:B------:R-:W-:Y:S01]  /*6980*/  R2UR UR5, R0 ;  /* 0x00000000000572ca */ /* 0x000fe200000e0000 */
[----:B------:R-:W-:-:S14]  /*6990*/  BRA `(.L_x_809) ;  /* 0x0000000000047947 */ /* 0x000fdc0003800000 */
.L_x_810:
[----:B------:R-:W-:-:S05]  /*69a0*/  ULDC UR5, c[0x0][0x8c4] ;  /* 0x0002310000057ab9 */ /* 0x000fca0000000800 */
.L_x_809:
        /* <DEDUP_REMOVED lines=12> */
[----:B------:R-:W-:Y:S01]  /*6a70*/  IMAD.U32 R2, RZ, RZ, UR4 ;  /* 0x00000004ff027e24 */ /* 0x000fe2000f8e00ff */
[----:B------:R-:W-:Y:S01]  /*6a80*/  MOV R3, UR5 ;  /* 0x0000000500037c02 */ /* 0x000fe20008000f00 */
[----:B------:R-:W-:-:S06]  /*6a90*/  ULDC.64 UR4, c[0x0][0x780] ;  /* 0x0001e00000047ab9 */ /* 0x000fcc0000000a00 */
        /* <DEDUP_REMOVED lines=8> */
[----:B------:R-:W-:Y:S01]  /*6b20*/  IMAD.U32 R4, RZ, RZ, UR4 ;  /* 0x00000004ff047e24 */ /* 0x000fe2000f8e00ff */
[----:B------:R-:W-:-:S05]  /*6b30*/  MOV R5, UR5 ;  /* 0x0000000500057c02 */ /* 0x000fca0008000f00 */
        /* <DEDUP_REMOVED lines=15> */
.L_x_811:
        /* <DEDUP_REMOVED lines=49> */
.L_x_825:
        /* <DEDUP_REMOVED lines=21> */
.L_x_814:
[----:B------:R-:W-:Y:S05]  /*7090*/  BSYNC B0 ;  /* 0x0000000000007941 */ /* 0x000fea0003800000 */
.L_x_813:
        /* <DEDUP_REMOVED lines=13> */
.L_x_816:
[----:B------:R-:W-:Y:S05]  /*7170*/  BSYNC B0 ;  /* 0x0000000000007941 */ /* 0x000fea0003800000 */
.L_x_815:
[----:B------:R-:W-:Y:S06]  /*7180*/  BAR.ARV 0xa, 0xa0 ;  /* 0x0282800000007b1d */ /* 0x000fec0000002000 */
[----:B------:R-:W-:Y:S04]  /*7190*/  BSSY B0, `(.L_x_817) ;  /* 0x0000003000007945 */ /* 0x000fe80003800000 */
[----:B------:R-:W-:Y:S05]  /*71a0*/  @!P0 BRA `(.L_x_818) ;  /* 0x0000000000048947 */ /* 0x000fea0003800000 */
[----:B------:R-:W-:-:S04]  /*71b0*/  DEPBAR.LE SB0, 0x0 ;  /* 0x000080000000791a */ /* 0x000fc80000000000 */
.L_x_818:
[----:B------:R-:W-:Y:S05]  /*71c0*/  BSYNC B0 ;  /* 0x0000000000007941 */ /* 0x000fea0003800000 */
.L_x_817:
        /* <DEDUP_REMOVED lines=13> */
.L_x_820:
[----:B------:R-:W-:Y:S05]  /*72a0*/  BSYNC B0 ;  /* 0x0000000000007941 */ /* 0x000fea0003800000 */
.L_x_819:
        /* <DEDUP_REMOVED lines=13> */
.L_x_822:
[----:B------:R-:W-:Y:S05]  /*7380*/  BSYNC B0 ;  /* 0x0000000000007941 */ /* 0x000fea0003800000 */
.L_x_821:
[----:B------:R-:W-:Y:S01]  /*7390*/  VIADD R0, R0, 0xfffffffe ;  /* 0xfffffffe00007836 */ /* 0x000fe20000000000 */
[----:B------:R-:W-:Y:S06]  /*73a0*/  BAR.ARV 0xa, 0xa0 ;  /* 0x0282800000007b1d */ /* 0x000fec0000002000 */
[----:B------:R-:W-:Y:S01]  /*73b0*/  BSSY B0, `(.L_x_823) ;  /* 0x0000004000007945 */ /* 0x000fe20003800000 */
[----:B------:R-:W-:-:S03]  /*73c0*/  ISETP.NE.AND P1, PT, R0, RZ, PT ;  /* 0x000000ff0000720c */ /* 0x000fc60003f25270 */
[----:B------:R-:W-:Y:S10]  /*73d0*/  @!P0 BRA `(.L_x_824) ;  /* 0x0000000000048947 */ /* 0x000ff40003800000 */
[----:B------:R-:W-:-:S04]  /*73e0*/  DEPBAR.LE SB0, 0x0 ;  /* 0x000080000000791a */ /* 0x000fc80000000000 */
.L_x_824:
[----:B------:R-:W-:Y:S05]  /*73f0*/  BSYNC B0 ;  /* 0x0000000000007941 */ /* 0x000fea0003800000 */
.L_x_823:
[----:B------:R-:W-:Y:S06]  /*7400*/  BAR.ARV 0xb, 0xa0 ;  /* 0x02c2800000007b1d */ /* 0x000fec0000002000 */
[----:B------:R-:W-:Y:S02]  /*7410*/  UIADD3 UR5, UR5, 0x2, URZ ;  /* 0x0000000205057890 */ /* 0x000fe4000fffe03f */
[----:B------:R-:W-:Y:S01]  /*7420*/  UIADD3 UR4, UR4, 0x1, URZ ;  /* 0x0000000104047890 */ /* 0x000fe2000fffe03f */
[----:B------:R-:W-:Y:S11]  /*7430*/  @P1 BRA `(.L_x_825) ;  /* 0xfffffff800c01947 */ /* 0x000ff6000383ffff */
[----:B------:R-:W-:-:S12]  /*7440*/  USHF.L.U32 UR6, UR5, 0xd, URZ ;  /* 0x0000000d05067899 */ /* 0x000fd8000800063f */
.L_x_812:
        /* <DEDUP_REMOVED lines=19> */
.L_x_827:
[----:B------:R-:W-:Y:S05]  /*7580*/  BSYNC B0 ;  /* 0x0000000000007941 */ /* 0x000fea0003800000 */
.L_x_826:
        /* <DEDUP_REMOVED lines=19> */
.L_x_829:
[----:B------:R-:W-:Y:S05]  /*76c0*/  BSYNC B0 ;  /* 0x0000000000007941 */ /* 0x000fea0003800000 */
.L_x_828:
[----:B------:R-:W-:Y:S06]  /*76d0*/  BAR.ARV 0xa, 0xa0 ;  /* 0x0282800000007b1d */ /* 0x000fec0000002000 */
[----:B------:R-:W-:Y:S04]  /*76e0*/  BSSY B0, `(.L_x_830) ;  /* 0x0000003000007945 */ /* 0x000fe80003800000 */
[----:B------:R-:W-:Y:S05]  /*76f0*/  @!P0 BRA `(.L_x_831) ;  /* 0x0000000000048947 */ /* 0x000fea0003800000 */
[----:B------:R-:W-:-:S04]  /*7700*/  DEPBAR.LE SB0, 0x0 ;  /* 0x000080000000791a */ /* 0x000fc80000000000 */
.L_x_831:
[----:B------:R-:W-:Y:S05]  /*7710*/  BSYNC B0 ;  /* 0x0000000000007941 */ /* 0x000fea0003800000 */
.L_x_830:
[----:B------:R-:W-:Y:S06]  /*7720*/  BAR.ARV 0xb, 0xa0 ;  /* 0x02c2800000007b1d */ /* 0x000fec0000002000 */
[----:B------:R-:W-:Y:S05]  /*7730*/  BRA `(.L_x_779) ;  /* 0x0000001c008c7947 */ /* 0x000fea0003800000 */
.L_x_807:
        /* <DEDUP_REMOVED lines=10> */
.L_x_832:
        /* <DEDUP_REMOVED lines=10> */
.L_x_834:
[----:B------:R-:W3:Y:S02]  /*7880*/  LDC R5, c[0x0][0x8c4] ;  /* 0x00023100ff057b82 */ /* 0x000ee40000000800 */
.L_x_833:
        /* <DEDUP_REMOVED lines=23> */
[----:B------:R-:W-:Y:S01]  /*7a00*/  MOV R5, RZ ;  /* 0x000000ff00057202 */ /* 0x000fe20000000f00 */
[----:B------:R-:W-:Y:S01]  /*7a10*/  ULDC UR4, c[0x0][0x280] ;  /* 0x0000a00000047ab9 */ /* 0x000fe20000000800 */
[----:B-1----:R-:W-:-:S05]  /*7a20*/  @P0 IMAD.WIDE R2, R8, 0x4, R2 ;  /* 0x0000000408020825 */ /* 0x002fca00078e0202 */
[----:B------:R4:W5:Y:S01]  /*7a30*/  @P0 LDG.E R5, desc[UR38][R2.64] ;  /* 0x0000002602050981 */ /* 0x000962000c1e1900 */
[----:B------:R-:W-:Y:S02]  /*7a40*/  IMAD.U32 R4, RZ, RZ, UR4 ;  /* 0x00000004ff047e24 */ /* 0x000fe4000f8e00ff */
        /* <DEDUP_REMOVED lines=17> */
.L_x_836:
        /* <DEDUP_REMOVED lines=66> */
.L_x_866:
        /* <DEDUP_REMOVED lines=9> */
.L_x_839:
        /* <DEDUP_REMOVED lines=63> */
.L_x_850:
[----:B------:R-:W-:-:S04]  /*8400*/  SHF.L.U32 R21, R10, 0x1f, RZ ;  /* 0x0000001f0a157819 */ /* 0x000fc800000006ff */
[----:B-1----:R-:W1:Y:S02]  /*8410*/  SYNCS.PHASECHK.TRANS64.TRYWAIT P1, [R12+URZ+0x30c40], R21 ;  /* 0x030c40150c0075a7 */ /* 0x002e64000802017f */
[----:B-12--5:R-:W-:Y:S05]  /*8420*/  @!P1 BRA `(.L_x_842) ;  /* 0x0000001000c49947 */ /* 0x026fea0003800000 */
.L_x_867:
[----:B------:R-:W-:Y:S05]  /*8430*/  @P0 BRA `(.L_x_843) ;  /* 0x0000000000140947 */ /* 0x000fea0003800000 */
[----:B------:R-:W-:Y:S02]  /*8440*/  ISETP.NE.AND P1, PT, R20, RZ, PT ;  /* 0x000000ff1400720c */ /* 0x000fe40003f25270 */
[----:B------:R-:W-:-:S04]  /*8450*/  MOV R3, 0x4200 ;  /* 0x0000420000037802 */ /* 0x000fc80000000f00 */
[----:B------:R2:W-:Y:S07]  /*8460*/  SYNCS.ARRIVE.TRANS64 RZ, [R12+URZ+0x30c30], R3 ;  /* 0x030c30030cff79a7 */ /* 0x0005ee000800003f */
[----:B------:R-:W-:Y:S05]  /*8470*/  @!P1 BRA `(.L_x_843) ;  /* 0x0000000000049947 */ /* 0x000fea0003800000 */
[----:B------:R-:W-:Y:S01]  /*8480*/  BPT.TRAP 0x1 ;  /* 0x000000040000795c */ /* 0x000fe20000300000 */
.L_x_843:
        /* <DEDUP_REMOVED lines=30> */
.L_x_868:
[----:B------:R-:W-:Y:S05]  /*8670*/  @P0 BRA `(.L_x_845) ;  /* 0x0000000000140947 */ /* 0x000fea0003800000 */
[----:B------:R-:W-:Y:S01]  /*8680*/  ISETP.NE.AND P1, PT, R20, RZ, PT ;  /* 0x000000ff1400720c */ /* 0x000fe20003f25270 */
[----:B------:R-:W-:-:S04]  /*8690*/  IMAD.MOV.U32 R2, RZ, RZ, 0x4200 ;  /* 0x00004200ff027424 */ /* 0x000fc800078e00ff */
[----:B------:R3:W-:Y:S08]  /*86a0*/  SYNCS.ARRIVE.TRANS64 RZ, [R12+URZ+0x30c18], R2 ;  /* 0x030c18020cff79a7 */ /* 0x0007f0000800003f */
[----:B------:R-:W-:Y:S05]  /*86b0*/  @!P1 BRA `(.L_x_845) ;  /* 0x0000000000049947 */ /* 0x000fea0003800000 */
[----:B------:R-:W-:Y:S01]  /*86c0*/  BPT.TRAP 0x1 ;  /* 0x000000040000795c */ /* 0x000fe20000300000 */
.L_x_845:
        /* <DEDUP_REMOVED lines=22> */
.L_x_869:
        /* <DEDUP_REMOVED lines=9> */
.L_x_847:
        /* <DEDUP_REMOVED lines=24> */
.L_x_871:
[----:B------:R-:W-:Y:S05]  /*8a40*/  @P0 BRA `(.L_x_849) ;  /* 0x0000000000140947 */ /* 0x000fea0003800000 */
[----:B------:R-:W-:Y:S01]  /*8a50*/  ISETP.NE.AND P1, PT, R20, RZ, PT ;  /* 0x000000ff1400720c */ /* 0x000fe20003f25270 */
[----:B-1----:R-:W-:-:S04]  /*8a60*/  IMAD.MOV.U32 R5, RZ, RZ, 0x4200 ;  /* 0x00004200ff057424 */ /* 0x002fc800078e00ff */
[----:B------:R2:W-:Y:S08]  /*8a70*/  SYNCS.ARRIVE.TRANS64 RZ, [R12+URZ+0x30c10], R5 ;  /* 0x030c10050cff79a7 */ /* 0x0005f0000800003f */
[----:B------:R-:W-:Y:S05]  /*8a80*/  @!P1 BRA `(.L_x_849) ;  /* 0x0000000000049947 */ /* 0x000fea0003800000 */
[----:B------:R-:W-:Y:S01]  /*8a90*/  BPT.TRAP 0x1 ;  /* 0x000000040000795c */ /* 0x000fe20000300000 */
.L_x_849:
        /* <DEDUP_REMOVED lines=23> */
.L_x_841:
[----:B------:R-:W-:-:S13]  /*8c10*/  ISETP.NE.AND P1, PT, R18, RZ, PT ;  /* 0x000000ff1200720c */ /* 0x000fda0003f25270 */
[----:B------:R-:W-:Y:S05]  /*8c20*/  @!P1 BRA `(.L_x_840) ;  /* 0x0000000000f89947 */ /* 0x000fea0003800000 */
[----:B------:R-:W-:-:S04]  /*8c30*/  SHF.L.U32 R13, R10, 0x1f, RZ ;  /* 0x0000001f0a0d7819 */ /* 0x000fc800000006ff */
[----:B------:R-:W1:Y:S02]  /*8c40*/  SYNCS.PHASECHK.TRANS64.TRYWAIT P1, [R12+URZ+0x30c40], R13 ;  /* 0x030c400d0c0075a7 */ /* 0x000e64000802017f */
[----:B-1----:R-:W-:Y:S05]  /*8c50*/  @!P1 BRA `(.L_x_851) ;  /* 0x0000000c000c9947 */ /* 0x002fea0003800000 */
.L_x_872:
[----:B------:R-:W-:Y:S05]  /*8c60*/  @P0 BRA `(.L_x_852) ;  /* 0x0000000000140947 */ /* 0x000fea0003800000 */
[----:B------:R-:W-:Y:S02]  /*8c70*/  ISETP.NE.AND P1, PT, R20, RZ, PT ;  /* 0x000000ff1400720c */ /* 0x000fe40003f25270 */
[----:B------:R-:W-:-:S04]  /*8c80*/  MOV R5, 0x4200 ;  /* 0x0000420000057802 */ /* 0x000fc80000000f00 */
[----:B------:R2:W-:Y:S07]  /*8c90*/  SYNCS.ARRIVE.TRANS64 RZ, [R12+URZ+0x30c30], R5 ;  /* 0x030c30050cff79a7 */ /* 0x0005ee000800003f */
[----:B------:R-:W-:Y:S05]  /*8ca0*/  @!P1 BRA `(.L_x_852) ;  /* 0x0000000000049947 */ /* 0x000fea0003800000 */
[----:B------:R-:W-:Y:S01]  /*8cb0*/  BPT.TRAP 0x1 ;  /* 0x000000040000795c */ /* 0x000fe20000300000 */
.L_x_852:
        /* <DEDUP_REMOVED lines=27> */
.L_x_873:
[----:B------:R-:W-:Y:S05]  /*8e70*/  @P0 BRA `(.L_x_854) ;  /* 0x0000000000140947 */ /* 0x000fea0003800000 */
[----:B------:R-:W-:Y:S02]  /*8e80*/  ISETP.NE.AND P0, PT, R20, RZ, PT ;  /* 0x000000ff1400720c */ /* 0x000fe40003f05270 */
[----:B------:R-:W-:-:S04]  /*8e90*/  MOV R5, 0x4200 ;  /* 0x0000420000057802 */ /* 0x000fc80000000f00 */
[----:B------:R3:W-:Y:S07]  /*8ea0*/  SYNCS.ARRIVE.TRANS64 RZ, [R12+URZ+0x30c18], R5 ;  /* 0x030c18050cff79a7 */ /* 0x0007ee000800003f */
[----:B------:R-:W-:Y:S05]  /*8eb0*/  @!P0 BRA `(.L_x_854) ;  /* 0x0000000000048947 */ /* 0x000fea0003800000 */
[----:B------:R-:W-:Y:S01]  /*8ec0*/  BPT.TRAP 0x1 ;  /* 0x000000040000795c */ /* 0x000fe20000300000 */
.L_x_854:
        /* <DEDUP_REMOVED lines=20> */
.L_x_840:
[----:B------:R-:W3:Y:S01]  /*9010*/  S2R R2, SR_TID.X ;  /* 0x0000000000027919 */ /* 0x000ee20000002100 */
[----:B-12--5:R-:W-:Y:S02]  /*9020*/  LEA R13, R0, R12, 0x3 ;  /* 0x0000000c000d7211 */ /* 0x026fe400078e18ff */
[----:B---3--:R-:W-:Y:S02]  /*9030*/  LOP3.LUT R3, R2, 0x7f, RZ, 0xc0, !PT ;  /* 0x0000007f02037812 */ /* 0x008fe400078ec0ff */
[----:B------:R-:W-:Y:S02]  /*9040*/  SHF.L.U32 R2, R10, 0x1f, RZ ;  /* 0x0000001f0a027819 */ /* 0x000fe400000006ff */
[----:B------:R-:W-:Y:S02]  /*9050*/  ISETP.NE.AND P1, PT, R3, RZ, PT ;  /* 0x000000ff0300720c */ /* 0x000fe40003f25270 */
[----:B------:R-:W1:Y:S02]  /*9060*/  SYNCS.PHASECHK.TRANS64.TRYWAIT P0, [R13+URZ+0x30c40], R2 ;  /* 0x030c40020d0075a7 */ /* 0x000e64000800017f */
[----:B-1----:R-:W-:Y:S09]  /*9070*/  @!P0 BRA `(.L_x_855) ;  /* 0x00000008002c8947 */ /* 0x002ff20003800000 */
.L_x_874:
[----:B------:R-:W-:Y:S05]  /*9080*/  @P1 BRA `(.L_x_856) ;  /* 0x0000000000181947 */ /* 0x000fea0003800000 */
[----:B------:R-:W2:Y:S01]  /*9090*/  S2R R3, SR_TID.X ;  /* 0x0000000000037919 */ /* 0x000ea20000002100 */
[----:B-1----:R-:W-:-:S04]  /*90a0*/  IMAD.MOV.U32 R2, RZ, RZ, 0x4200 ;  /* 0x00004200ff027424 */ /* 0x002fc800078e00ff */
[----:B------:R3:W-:Y:S01]  /*90b0*/  SYNCS.ARRIVE.TRANS64 RZ, [R13+URZ+0x30c30], R2 ;  /* 0x030c30020dff79a7 */ /* 0x0007e2000800003f */
[----:B--2---:R-:W-:-:S13]  /*90c0*/  LOP3.LUT P0, RZ, R3, 0x1f, RZ, 0xc0, !PT ;  /* 0x0000001f03ff7812 */ /* 0x004fda000780c0ff */
[----:B---3--:R-:W-:Y:S05]  /*90d0*/  @!P0 BRA `(.L_x_856) ;  /* 0x0000000000048947 */ /* 0x008fea0003800000 */
[----:B------:R-:W-:Y:S01]  /*90e0*/  BPT.TRAP 0x1 ;  /* 0x000000040000795c */ /* 0x000fe20000300000 */
.L_x_856:
        /* <DEDUP_REMOVED lines=34> */
.L_x_837:
[----:B------:R-:W-:Y:S05]  /*9310*/  BSYNC B0 ;  /* 0x0000000000007941 */ /* 0x000fea0003800000 */
.L_x_835:
[----:B------:R-:W-:-:S03]  /*9320*/  UMOV UR6, 0xffffffff ;  /* 0xffffffff00067882 */ /* 0x000fc60000000000 */
[----:B------:R-:W-:Y:S05]  /*9330*/  BRA.DIV UR6, `(.L_x_857) ;  /* 0x0000000606907947 */ /* 0x000fea000b800000 */
[----:B------:R-:W-:-:S13]  /*9340*/  ELECT P0, URZ, PT ;  /* 0x00000000003f782f */ /* 0x000fda0003800000 */
.L_x_877:
[----:B------:R-:W-:Y:S05]  /*9350*/  @!P0 BRA `(.L_x_779) ;  /* 0x0000000000848947 */ /* 0x000fea0003800000 */
[----:B----4-:R-:W3:Y:S02]  /*9360*/  LDL.LU R2, [R1] ;  /* 0x0000000001027983 */ /* 0x010ee40000300800 */
[----:B---3--:R-:W-:-:S04]  /*9370*/  LOP3.LUT R2, R2, 0x2, RZ, 0xfc, !PT ;  /* 0x0000000202027812 */ /* 0x008fc800078efcff */
[----:B------:R-:W-:-:S13]  /*9380*/  ISETP.NE.AND P0, PT, R2, 0x3, PT ;  /* 0x000000030200780c */ /* 0x000fda0003f05270 */
[----:B------:R-:W-:Y:S05]  /*9390*/  @!P0 BRA `(.L_x_858) ;  /* 0x0000000000048947 */ /* 0x000fea0003800000 */
[----:B--2---:R-:W-:Y:S01]  /*93a0*/  BPT.TRAP 0x1 ;  /* 0x000000040000795c */ /* 0x004fe20000300000 */
.L_x_858:
        /* <DEDUP_REMOVED lines=15> */
.L_x_878:
[----:B------:R-:W3:Y:S02]  /*94a0*/  SYNCS.PHASECHK.TRANS64.TRYWAIT P1, [R11+URZ], R2 ;  /* 0x000000020b0075a7 */ /* 0x000ee4000802017f */
[----:B---3--:R-:W-:Y:S05]  /*94b0*/  @!P1 BRA `(.L_x_860) ;  /* 0x0000000400689947 */ /* 0x008fea0003800000 */
.L_x_879:
[----:B------:R-:W-:Y:S05]  /*94c0*/  @!P0 BRA `(.L_x_861) ;  /* 0x0000000000048947 */ /* 0x000fea0003800000 */
[----:B--2---:R-:W-:Y:S01]  /*94d0*/  BPT.TRAP 0x1 ;  /* 0x000000040000795c */ /* 0x004fe20000300000 */
.L_x_861:
[----:B------:R-:W-:-:S04]  /*94e0*/  VIADD R0, R6, 0x30c40 ;  /* 0x00030c4006007836 */ /* 0x000fc80000000000 */
[----:B------:R-:W-:-:S04]  /*94f0*/  IMAD R9, R9, 0x8, R0 ;  /* 0x0000000809097824 */ /* 0x000fc800078e0200 */
[----:B------:R-:W4:Y:S02]  /*9500*/  SYNCS.PHASECHK.TRANS64.TRYWAIT P0, [R9+URZ], R4 ;  /* 0x00000004090075a7 */ /* 0x000f24000800017f */
[----:B----4-:R-:W-:Y:S05]  /*9510*/  @!P0 BRA `(.L_x_862) ;  /* 0x0000000400648947 */ /* 0x010fea0003800000 */
.L_x_880:
[----:B------:R-:W-:-:S07]  /*9520*/  LEA R3, R3, R0, 0x3 ;  /* 0x0000000003037211 */ /* 0x000fce00078e18ff */
.L_x_863:
[----:B------:R1:W1:Y:S02]  /*9530*/  SYNCS.PHASECHK.TRANS64.TRYWAIT P0, [R3+URZ], R2 ;  /* 0x00000002030075a7 */ /* 0x000264000800017f */
[----:B-1----:R-:W-:Y:S05]  /*9540*/  @!P0 NANOSLEEP.SYNCS 0x989680 ;  /* 0x009896800000895d */ /* 0x002fea0003900000 */
[----:B------:R-:W1:Y:S02]  /*9550*/  @!P0 SYNCS.PHASECHK.TRANS64 P0, [R3+URZ], R2 ;  /* 0x00000002030085a7 */ /* 0x000e64000800007f */
[----:B-1----:R-:W-:Y:S05]  /*9560*/  @!P0 BRA `(.L_x_863) ;  /* 0xfffffffc00f08947 */ /* 0x002fea000383ffff */
.L_x_779:
[----:B--2---:R-:W-:Y:S05]  /*9570*/  BSYNC B6 ;  /* 0x0000000000067941 */ /* 0x004fea0003800000 */
.L_x_773:
[----:B------:R-:W-:Y:S05]  /*9580*/  EXIT ;  /* 0x000000000000794d */ /* 0x000fea0003800000 */
.L_x_789:
[----:B------:R-:W-:Y:S01]  /*9590*/  IMAD.MOV.U32 R12, RZ, RZ, RZ ;  /* 0x000000ffff0c7224 */ /* 0x000fe200078e00ff */
[----:B------:R-:W-:Y:S01]  /*95a0*/  MOV R15, 0xffffffff ;  /* 0xffffffff000f7802 */ /* 0x000fe20000000f00 */
[----:B------:R-:W-:-:S07]  /*95b0*/  IMAD.MOV.U32 R11, RZ, RZ, 0x1f ;  /* 0x0000001fff0b7424 */ /* 0x000fce00078e00ff */
[----:B------:R-:W-:Y:S05]  /*95c0*/  WARPSYNC.COLLECTIVE R15, `(.L_x_864) ;  /* 0x000000000f087348 */ /* 0x000fea0003c00000 */
[----:B------:R1:W2:Y:S02]  /*95d0*/  SHFL.IDX P6, R14, R13, R12, R11 ;  /* 0x0000000c0d0e7389 */ /* 0x0002a400000c000b */
[----:B-12---:R-:W-:Y:S01]  /*95e0*/  ENDCOLLECTIVE ;  /* 0x000000000000791b */ /* 0x006fe20003800000 */
.L_x_864:
[----:B------:R-:W-:Y:S05]  /*95f0*/  BRA `(.L_x_865) ;  /* 0xffffff7800e07947 */ /* 0x000fea000383ffff */
.L_x_791:
[----:B--2---:R2:W3:Y:S02]  /*9600*/  SYNCS.PHASECHK.TRANS64.TRYWAIT P0, [R2+URZ+0x30c00], R9 ;  /* 0x030c0009020075a7 */ /* 0x0044e4000800017f */
[----:B---3--:R-:W-:Y:S05]  /*9610*/  @!P0 NANOSLEEP.SYNCS 0x989680 ;  /* 0x009896800000895d */ /* 0x008fea0003900000 */
[----:B------:R-:W3:Y:S02]  /*9620*/  @!P0 SYNCS.PHASECHK.TRANS64 P0, [R2+URZ+0x30c00], R9 ;  /* 0x030c0009020085a7 */ /* 0x000ee4000800007f */
[----:B---3--:R-:W-:Y:S05]  /*9630*/  @!P0 BRA `(.L_x_791) ;  /* 0xfffffffc00f08947 */ /* 0x008fea000383ffff */
[----:B------:R-:W-:Y:S05]  /*9640*/  BRA `(.L_x_790) ;  /* 0xffffff7c00447947 */ /* 0x000fea000383ffff */
.L_x_795:
[----:B--2---:R2:W3:Y:S02]  /*9650*/  SYNCS.PHASECHK.TRANS64.TRYWAIT P1, [R3+URZ+0x30c10], R22 ;  /* 0x030c1016030075a7 */ /* 0x0044e4000802017f */
[----:B---3--:R-:W-:Y:S05]  /*9660*/  @!P1 NANOSLEEP.SYNCS 0x989680 ;  /* 0x009896800000995d */ /* 0x008fea0003900000 */
[----:B------:R-:W3:Y:S02]  /*9670*/  @!P1 SYNCS.PHASECHK.TRANS64 P1, [R3+URZ+0x30c10], R22 ;  /* 0x030c1016030095a7 */ /* 0x000ee4000802007f */
[----:B---3--:R-:W-:Y:S05]  /*9680*/  @!P1 BRA `(.L_x_795) ;  /* 0xfffffffc00f09947 */ /* 0x008fea000383ffff */
[----:B------:R-:W-:Y:S05]  /*9690*/  BRA `(.L_x_794) ;  /* 0xffffff8400247947 */ /* 0x000fea000383ffff */
.L_x_799:
[----:B------:R1:W1:Y:S02]  /*96a0*/  SYNCS.PHASECHK.TRANS64.TRYWAIT P1, [R3+URZ+0x30c30], R22 ;  /* 0x030c3016030075a7 */ /* 0x000264000802017f */
[----:B-1----:R-:W-:Y:S05]  /*96b0*/  @!P1 NANOSLEEP.SYNCS 0x989680 ;  /* 0x009896800000995d */ /* 0x002fea0003900000 */
[----:B------:R-:W1:Y:S02]  /*96c0*/  @!P1 SYNCS.PHASECHK.TRANS64 P1, [R3+URZ+0x30c30], R22 ;  /* 0x030c3016030095a7 */ /* 0x000e64000802007f */
[----:B-1----:R-:W-:Y:S05]  /*96d0*/  @!P1 BRA `(.L_x_799) ;  /* 0xfffffffc00f09947 */ /* 0x002fea000383ffff */
[----:B------:R-:W-:Y:S05]  /*96e0*/  BRA `(.L_x_798) ;  /* 0xffffff8800387947 */ /* 0x000fea000383ffff */
.L_x_838:
[----:B-1----:R1:W2:Y:S02]  /*96f0*/  SYNCS.PHASECHK.TRANS64.TRYWAIT P1, [R12+URZ+0x30c20], R3 ;  /* 0x030c20030c0075a7 */ /* 0x0022a4000802017f */
[----:B--2---:R-:W-:Y:S05]  /*9700*/  @!P1 NANOSLEEP.SYNCS 0x989680 ;  /* 0x009896800000995d */ /* 0x004fea0003900000 */
[----:B------:R-:W2:Y:S02]  /*9710*/  @!P1 SYNCS.PHASECHK.TRANS64 P1, [R12+URZ+0x30c20], R3 ;  /* 0x030c20030c0095a7 */ /* 0x000ea4000802007f */
[----:B--2---:R-:W-:Y:S05]  /*9720*/  @!P1 BRA `(.L_x_838) ;  /* 0xfffffffc00f09947 */ /* 0x004fea000383ffff */
[----:B------:R-:W-:Y:S05]  /*9730*/  BRA `(.L_x_866) ;  /* 0xffffffe800107947 */ /* 0x000fea000383ffff */
.L_x_842:
[----:B-1----:R1:W2:Y:S02]  /*9740*/  SYNCS.PHASECHK.TRANS64.TRYWAIT P1, [R12+URZ+0x30c40], R21 ;  /* 0x030c40150c0075a7 */ /* 0x0022a4000802017f */
[----:B--2---:R-:W-:Y:S05]  /*9750*/  @!P1 NANOSLEEP.SYNCS 0x989680 ;  /* 0x009896800000995d */ /* 0x004fea0003900000 */
[----:B------:R-:W2:Y:S02]  /*9760*/  @!P1 SYNCS.PHASECHK.TRANS64 P1, [R12+URZ+0x30c40], R21 ;  /* 0x030c40150c0095a7 */ /* 0x000ea4000802007f */
[----:B--2---:R-:W-:Y:S05]  /*9770*/  @!P1 BRA `(.L_x_842) ;  /* 0xfffffffc00f09947 */ /* 0x004fea000383ffff */
[----:B------:R-:W-:Y:S05]  /*9780*/  BRA `(.L_x_867) ;  /* 0xffffffec00287947 */ /* 0x000fea000383ffff */
.L_x_844:
[----:B--2---:R2:W3:Y:S02]  /*9790*/  SYNCS.PHASECHK.TRANS64.TRYWAIT P1, [R12+URZ+0x30c28], R21 ;  /* 0x030c28150c0075a7 */ /* 0x0044e4000802017f */
[----:B---3--:R-:W-:Y:S05]  /*97a0*/  @!P1 NANOSLEEP.SYNCS 0x989680 ;  /* 0x009896800000995d */ /* 0x008fea0003900000 */
[----:B------:R-:W3:Y:S02]  /*97b0*/  @!P1 SYNCS.PHASECHK.TRANS64 P1, [R12+URZ+0x30c28], R21 ;  /* 0x030c28150c0095a7 */ /* 0x000ee4000802007f */
[----:B---3--:R-:W-:Y:S05]  /*97c0*/  @!P1 BRA `(.L_x_844) ;  /* 0xfffffffc00f09947 */ /* 0x008fea000383ffff */
[----:B------:R-:W-:Y:S05]  /*97d0*/  BRA `(.L_x_868) ;  /* 0xffffffec00a47947 */ /* 0x000fea000383ffff */
.L_x_846:
[----:B---3--:R3:W4:Y:S02]  /*97e0*/  SYNCS.PHASECHK.TRANS64.TRYWAIT P1, [R12+URZ+0x30c48], R21 ;  /* 0x030c48150c0075a7 */ /* 0x008724000802017f */
[----:B----4-:R-:W-:Y:S05]  /*97f0*/  @!P1 NANOSLEEP.SYNCS 0x989680 ;  /* 0x009896800000995d */ /* 0x010fea0003900000 */
[----:B------:R-:W4:Y:S02]  /*9800*/  @!P1 SYNCS.PHASECHK.TRANS64 P1, [R12+URZ+0x30c48], R21 ;  /* 0x030c48150c0095a7 */ /* 0x000f24000802007f */
[----:B----4-:R-:W-:Y:S05]  /*9810*/  @!P1 BRA `(.L_x_846) ;  /* 0xfffffffc00f09947 */ /* 0x010fea000383ffff */
[----:B------:R-:W-:Y:S05]  /*9820*/  BRA `(.L_x_869) ;  /* 0xfffffff000007947 */ /* 0x000fea000383ffff */
.L_x_848:
[----:B------:R-:W-:-:S07]  /*9830*/  SHF.L.U32 R5, R10, 0x1f, RZ ;  /* 0x0000001f0a057819 */ /* 0x000fce00000006ff */
.L_x_870:
[----:B-1----:R1:W2:Y:S02]  /*9840*/  SYNCS.PHASECHK.TRANS64.TRYWAIT P1, [R12+URZ+0x30c20], R5 ;  /* 0x030c20050c0075a7 */ /* 0x0022a4000802017f */
[----:B--2---:R-:W-:Y:S05]  /*9850*/  @!P1 NANOSLEEP.SYNCS 0x989680 ;  /* 0x009896800000995d */ /* 0x004fea0003900000 */
[----:B------:R-:W2:Y:S02]  /*9860*/  @!P1 SYNCS.PHASECHK.TRANS64 P1, [R12+URZ+0x30c20], R5 ;  /* 0x030c20050c0095a7 */ /* 0x000ea4000802007f */
[----:B--2---:R-:W-:Y:S05]  /*9870*/  @!P1 BRA `(.L_x_870) ;  /* 0xfffffffc00f09947 */ /* 0x004fea000383ffff */
[----:B------:R-:W-:Y:S05]  /*9880*/  BRA `(.L_x_871) ;  /* 0xfffffff0006c7947 */ /* 0x000fea000383ffff */
.L_x_851:
[----:B-1----:R1:W2:Y:S02]  /*9890*/  SYNCS.PHASECHK.TRANS64.TRYWAIT P1, [R12+URZ+0x30c40], R13 ;  /* 0x030c400d0c0075a7 */ /* 0x0022a4000802017f */
[----:B--2---:R-:W-:Y:S05]  /*98a0*/  @!P1 NANOSLEEP.SYNCS 0x989680 ;  /* 0x009896800000995d */ /* 0x004fea0003900000 */
[----:B------:R-:W2:Y:S02]  /*98b0*/  @!P1 SYNCS.PHASECHK.TRANS64 P1, [R12+URZ+0x30c40], R13 ;  /* 0x030c400d0c0095a7 */ /* 0x000ea4000802007f */
[----:B--2---:R-:W-:Y:S05]  /*98c0*/  @!P1 BRA `(.L_x_851) ;  /* 0xfffffffc00f09947 */ /* 0x004fea000383ffff */
[----:B------:R-:W-:Y:S05]  /*98d0*/  BRA `(.L_x_872) ;  /* 0xfffffff000e07947 */ /* 0x000fea000383ffff */
.L_x_853:
[----:B--2---:R2:W3:Y:S02]  /*98e0*/  SYNCS.PHASECHK.TRANS64.TRYWAIT P1, [R12+URZ+0x30c28], R13 ;  /* 0x030c280d0c0075a7 */ /* 0x0044e4000802017f */
[----:B---3--:R-:W-:Y:S05]  /*98f0*/  @!P1 NANOSLEEP.SYNCS 0x989680 ;  /* 0x009896800000995d */ /* 0x008fea0003900000 */
[----:B------:R-:W3:Y:S02]  /*9900*/  @!P1 SYNCS.PHASECHK.TRANS64 P1, [R12+URZ+0x30c28], R13 ;  /* 0x030c280d0c0095a7 */ /* 0x000ee4000802007f */
[----:B---3--:R-:W-:Y:S05]  /*9910*/  @!P1 BRA `(.L_x_853) ;  /* 0xfffffffc00f09947 */ /* 0x008fea000383ffff */
[----:B------:R-:W-:Y:S05]  /*9920*/  BRA `(.L_x_873) ;  /* 0xfffffff400507947 */ /* 0x000fea000383ffff */
.L_x_855:
[----:B-1----:R1:W2:Y:S02]  /*9930*/  SYNCS.PHASECHK.TRANS64.TRYWAIT P0, [R13+URZ+0x30c40], R2 ;  /* 0x030c40020d0075a7 */ /* 0x0022a4000800017f */
[----:B--2---:R-:W-:Y:S05]  /*9940*/  @!P0 NANOSLEEP.SYNCS 0x989680 ;  /* 0x009896800000895d */ /* 0x004fea0003900000 */
[----:B------:R-:W2:Y:S02]  /*9950*/  @!P0 SYNCS.PHASECHK.TRANS64 P0, [R13+URZ+0x30c40], R2 ;  /* 0x030c40020d0085a7 */ /* 0x000ea4000800007f */
[----:B--2---:R-:W-:Y:S05]  /*9960*/  @!P0 BRA `(.L_x_855) ;  /* 0xfffffffc00f08947 */ /* 0x004fea000383ffff */
[----:B------:R-:W-:Y:S05]  /*9970*/  BRA `(.L_x_874) ;  /* 0xfffffff400c07947 */ /* 0x000fea000383ffff */
.L_x_857:
[----:B------:R-:W-:Y:S01]  /*9980*/  BSSY B0, `(.L_x_875) ;  /* 0x0000006000007945 */ /* 0x000fe20003800000 */
[----:B------:R-:W-:-:S07]  /*9990*/  IMAD.MOV.U32 R15, RZ, RZ, -0x1 ;  /* 0xffffffffff0f7424 */ /* 0x000fce00078e00ff */
[----:B--2-4-:R-:W-:Y:S05]  /*99a0*/  WARPSYNC.COLLECTIVE R15, `(.L_x_876) ;  /* 0x000000000f0c7348 */ /* 0x014fea0003c00000 */
[----:B------:R-:W-:Y:S02]  /*99b0*/  ELECT P6, UR62, PT ;  /* 0x00000000003e782f */ /* 0x000fe400038c0000 */
[----:B------:R-:W-:Y:S01]  /*99c0*/  MOV R14, UR62 ;  /* 0x0000003e000e7c02 */ /* 0x000fe20008000f00 */
[----:B--2-4-:R-:W-:Y:S10]  /*99d0*/  ENDCOLLECTIVE ;  /* 0x000000000000791b */ /* 0x014ff40003800000 */
.L_x_876:
[----:B------:R-:W-:Y:S05]  /*99e0*/  BSYNC B0 ;  /* 0x0000000000007941 */ /* 0x000fea0003800000 */
.L_x_875:
[----:B------:R-:W-:Y:S01]  /*99f0*/  PLOP3.LUT P0, PT, P6, PT, PT, 0x80, 0x0 ;  /* 0x000000000000781c */ /* 0x000fe2000370f070 */
[----:B------:R-:W-:-:S12]  /*9a00*/  BRA `(.L_x_877) ;  /* 0xfffffff800507947 */ /* 0x000fd8000383ffff */
.L_x_859:
[----:B-1----:R1:W3:Y:S02]  /*9a10*/  SYNCS.PHASECHK.TRANS64.TRYWAIT P1, [R7+URZ], R4 ;  /* 0x00000004070075a7 */ /* 0x0022e4000802017f */
[----:B---3--:R-:W-:Y:S05]  /*9a20*/  @!P1 NANOSLEEP.SYNCS 0x989680 ;  /* 0x009896800000995d */ /* 0x008fea0003900000 */
[----:B------:R-:W3:Y:S02]  /*9a30*/  @!P1 SYNCS.PHASECHK.TRANS64 P1, [R7+URZ], R4 ;  /* 0x00000004070095a7 */ /* 0x000ee4000802007f */
[----:B---3--:R-:W-:Y:S05]  /*9a40*/  @!P1 BRA `(.L_x_859) ;  /* 0xfffffffc00f09947 */ /* 0x008fea000383ffff */
[----:B------:R-:W-:Y:S05]  /*9a50*/  BRA `(.L_x_878) ;  /* 0xfffffff800907947 */ /* 0x000fea000383ffff */
.L_x_860:
[----:B---3--:R3:W4:Y:S02]  /*9a60*/  SYNCS.PHASECHK.TRANS64.TRYWAIT P1, [R11+URZ], R2 ;  /* 0x000000020b0075a7 */ /* 0x008724000802017f */
[----:B----4-:R-:W-:Y:S05]  /*9a70*/  @!P1 NANOSLEEP.SYNCS 0x989680 ;  /* 0x009896800000995d */ /* 0x010fea0003900000 */
[----:B------:R-:W4:Y:S02]  /*9a80*/  @!P1 SYNCS.PHASECHK.TRANS64 P1, [R11+URZ], R2 ;  /* 0x000000020b0095a7 */ /* 0x000f24000802007f */
[----:B----4-:R-:W-:Y:S05]  /*9a90*/  @!P1 BRA `(.L_x_860) ;  /* 0xfffffffc00f09947 */ /* 0x010fea000383ffff */
[----:B------:R-:W-:Y:S05]  /*9aa0*/  BRA `(.L_x_879) ;  /* 0xfffffff800847947 */ /* 0x000fea000383ffff */
.L_x_862:
[----:B----4-:R4:W1:Y:S02]  /*9ab0*/  SYNCS.PHASECHK.TRANS64.TRYWAIT P0, [R9+URZ], R4 ;  /* 0x00000004090075a7 */ /* 0x010864000800017f */
[----:B-1----:R-:W-:Y:S05]  /*9ac0*/  @!P0 NANOSLEEP.SYNCS 0x989680 ;  /* 0x009896800000895d */ /* 0x002fea0003900000 */
[----:B------:R-:W1:Y:S02]  /*9ad0*/  @!P0 SYNCS.PHASECHK.TRANS64 P0, [R9+URZ], R4 ;  /* 0x00000004090085a7 */ /* 0x000e64000800007f */
[----:B-1----:R-:W-:Y:S05]  /*9ae0*/  @!P0 BRA `(.L_x_862) ;  /* 0xfffffffc00f08947 */ /* 0x002fea000383ffff */
[----:B------:R-:W-:Y:S05]  /*9af0*/  BRA `(.L_x_880) ;  /* 0xfffffff800887947 */ /* 0x000fea000383ffff */
.L_x_881:
        /* <DEDUP_REMOVED lines=16> */
.L_x_7380:


//--------------------- .text._ZN7cutlass13device_kernelIN5flash11enable_sm90INS1_16FlashAttnBwdSm90INS1_25CollectiveMainloopBwdSm90ILi2ELi2ELi2EN4cute5tupleIJNS5_1CILi1EEES8_S8_EEENS6_IJNS7_ILi128EEESA_NS7_ILi64EEEEEENS_6half_tEfNS_4arch4Sm90ELb0ELb0ELb1ELb1ELb1ELb1ELb0ELb0ELi2ELi1ELi2ELi2ELb0EEENS1_24CollectiveEpilogueBwdGQAISC_fSF_Li256ELb1ELb1EEENS1_19SingleTileSchedulerILb1ELb0ELb0ELi128EEEEEEEEEvNT_6ParamsE --------------------------
	.section	.text._ZN7cutlass13device_kernelIN5flash11enable_sm90INS1_16FlashAttnBwdSm90INS1_25CollectiveMainloopBwdSm90ILi2ELi2ELi2EN4cute5tupleIJNS5_1CILi1EEES8_S8_EEENS6_IJNS7_ILi128EEESA_NS7_ILi64EEEEEENS_6half_tEfNS_4arch4Sm90ELb0ELb0ELb1ELb1ELb1ELb1ELb0ELb0ELi2ELi1ELi2ELi2ELb0EEENS1_24CollectiveEpilogueBwdGQAISC_fSF_Li256ELb1ELb1EEENS1_19SingleTileSchedulerILb1ELb0ELb0ELi128EEEEEEEEEvNT_6ParamsE,"ax",@progbits
	.align	128
.text._ZN7cutlass13device_kernelIN5flash11enable_sm90INS1_16FlashAttnBwdSm90INS1_25CollectiveMainloopBwdSm90ILi2ELi2ELi2EN4cute5tupleIJNS5_1CILi1EEES8_S8_EEENS6_IJNS7_ILi128EEESA_NS7_ILi64EEEEEENS_6half_tEfNS_4arch4Sm90ELb0ELb0ELb1ELb1ELb1ELb1ELb0ELb0ELi2ELi1ELi2ELi2ELb0EEENS1_24CollectiveEpilogueBwdGQAISC_fSF_Li256ELb1ELb1EEENS1_19SingleTileSchedulerILb1ELb0ELb0ELi128EEEEEEEEEvNT_6ParamsE:
        .type           _ZN7cutlass13device_kernelIN5flash11enable_sm90INS1_16FlashAttnBwdSm90INS1_25CollectiveMainloopBwdSm90ILi2ELi2ELi2EN4cute5tupleIJNS5_1CILi1EEES8_S8_EEENS6_IJNS7_ILi128EEESA_NS7_ILi64EEEEEENS_6half_tEfNS_4arch4Sm90ELb0ELb0ELb1ELb1ELb1ELb1ELb0ELb0ELi2ELi1ELi2ELi2ELb0EEENS1_24CollectiveEpilogueBwdGQAISC_fSF_Li256ELb1ELb1EEENS1_19SingleTileSchedulerILb1ELb0ELb0ELi128EEEEEEEEEvNT_6ParamsE,@function
        .size           _ZN7cutlass13device_kernelIN5flash11enable_sm90INS1_16FlashAttnBwdSm90INS1_25CollectiveMainloopBwdSm90ILi2ELi2ELi2EN4cute5tupleIJNS5_1CILi1EEES8_S8_EEENS6_IJNS7_ILi128EEESA_NS7_ILi64EEEEEENS_6half_tEfNS_4arch4Sm90ELb0ELb0ELb1ELb1ELb1ELb1ELb0ELb0ELi2ELi1ELi2ELi2ELb0EEENS1_24CollectiveEpilogueBwdGQAISC_fSF_Li256ELb1ELb1EEENS1_19SingleTileSchedulerILb1ELb0ELb0ELi128EEEEEEEEEvNT_6ParamsE,(.L_x_7381 - _ZN7cutlass13device_kernelIN5flash11enable_sm90INS1_16FlashAttnBwdSm90INS1_25CollectiveMainloopBwdSm90ILi2ELi2ELi2EN4cute5tupleIJNS5_1CILi1EEES8_S8_EEENS6_IJNS7_ILi128EEESA_NS7_ILi64EEEEEENS_6half_tEfNS_4arch4Sm90ELb0ELb0ELb1ELb1ELb1ELb1ELb0ELb0ELi2ELi1ELi2ELi2ELb0EEENS1_24CollectiveEpilogueBwdGQAISC_fSF_Li256ELb1ELb1EEENS1_19SingleTileSchedulerILb1ELb0ELb0ELi128EEEEEEEEEvNT_6ParamsE)
        .other          _ZN7cutlass13device_kernelIN5flash11enable_sm90INS1_16FlashAttnBwdSm90INS1_25CollectiveMainloopBwdSm90ILi2ELi2ELi2EN4cute5tupleIJNS5_1CILi1EEES8_S8_EEENS6_IJNS7_ILi128EEESA_NS7_ILi64EEEEEENS_6half_tEfNS_4arch4Sm90ELb0ELb0ELb1ELb1ELb1ELb1ELb0ELb0ELi2ELi1ELi2ELi2ELb0EEENS1_24CollectiveEpilogueBwdGQAISC_fSF_Li256ELb1ELb1EEENS1_19SingleTileSchedulerILb1ELb0ELb0ELi128EEEEEEEEEvNT_6ParamsE,@"STO_CUDA_ENTRY STV_DEFAULT"
_ZN7cutlass13device_kernelIN5flash11enable_sm90INS1_16FlashAttnBwdSm90INS1_25CollectiveMainloopBwdSm90ILi2ELi2ELi2EN4cute5tupleIJNS5_1CILi1EEES8_S8_EEENS6_IJNS7_ILi128EEESA_NS7_ILi64EEEEEENS_6half_tEfNS_4arch4Sm90ELb0ELb0ELb1ELb1ELb1ELb1ELb0ELb0ELi2ELi1ELi2ELi2ELb0EEENS1_24CollectiveEpilogueBwdGQAISC_fSF_Li256ELb1ELb1EEENS1_19SingleTileSchedulerILb1ELb0ELb0ELi128EEEEEEEEEvNT_6ParamsE:
        /* <DEDUP_REMOVED lines=23> */
.L_x_883:
[----:B------:R-:W-:Y:S05]  /*0170*/  BSYNC B0 ;  /* 0x0000000000007941 */ /* 0x000fea0003800000 */
.L_x_882:
        /* <DEDUP_REMOVED lines=34> */
.L_x_884:
        /* <DEDUP_REMOVED lines=22> */
.L_x_885:
        /* <DEDUP_REMOVED lines=9> */
.L_x_888:
        /* <DEDUP_REMOVED lines=20> */
.L_x_889:
        /* <DEDUP_REMOVED lines=10> */
.L_x_891:
[----:B------:R-:W2:Y:S02]  /*0770*/  LDC R0, c[0x0][0x8c4] ;  /* 0x00023100ff007b82 */ /* 0x000ea40000000800 */
.L_x_890:
        /* <DEDUP_REMOVED lines=19> */
.L_x_893:
        /* <DEDUP_REMOVED lines=10> */
.L_x_894:
        /* <DEDUP_REMOVED lines=8> */
.L_x_895:
        /* <DEDUP_REMOVED lines=9> */
.L_x_896:
        /* <DEDUP_REMOVED lines=56> */
.L_x_899:
        /* <DEDUP_REMOVED lines=15> */
.L_x_898:
        /* <DEDUP_REMOVED lines=22> */
.L_x_901:
        /* <DEDUP_REMOVED lines=15> */
.L_x_900:
[----:B------:R-:W-:Y:S01]  /*1120*/  SHF.R.S32.HI R3, RZ, 0x1f, R18 ;  /* 0x0000001fff037819 */ /* 0x000fe20000011412 */
[----:B------:R-:W-:-:S03]  /*1130*/  UMOV UR4, 0xffffffff ;  /* 0xffffffff00047882 */ /* 0x000fc60000000000 */
[----:B------:R-:W-:-:S04]  /*1140*/  LEA.HI R0, R3, R18, RZ, 0x7 ;  /* 0x0000001203007211 */ /* 0x000fc800078f38ff */
[----:B------:R-:W-:Y:S01]  /*1150*/  SHF.R.S32.HI R13, RZ, 0x7, R0 ;  /* 0x00000007ff0d7819 */ /* 0x000fe20000011400 */
[----:B------:R-:W-:Y:S06]  /*1160*/  BRA.DIV UR4, `(.L_x_902) ;  /* 0x0000009204247947 */ /* 0x000fec000b800000 */
[----:B------:R1:W2:Y:S02]  /*1170*/  SHFL.IDX PT, R14, R13, RZ, 0x1f ;  /* 0x00001fff0d0e7589 */ /* 0x0002a400000e0000 */
.L_x_1006:
        /* <DEDUP_REMOVED lines=30> */
.L_x_903:
        /* <DEDUP_REMOVED lines=111> */
.L_x_915:
[----:B------:R-:W-:-:S13]  /*1a50*/  ISETP.NE.AND P0, PT, R7, 0x3, PT ;  /* 0x000000030700780c */ /* 0x000fda0003f05270 */
[----:B------:R-:W-:Y:S05]  /*1a60*/  @!P0 BRA `(.L_x_905) ;  /* 0x0000000000048947 */ /* 0x000fea0003800000 */
[----:B------:R-:W-:Y:S01]  /*1a70*/  BPT.TRAP 0x1 ;  /* 0x000000040000795c */ /* 0x000fe20000300000 */
.L_x_905:
[----:B------:R-:W-:Y:S01]  /*1a80*/  IMAD R25, R4, 0x8, R2 ;  /* 0x0000000804197824 */ /* 0x000fe200078e0202 */
[----:B------:R-:W-:-:S04]  /*1a90*/  SHF.L.U32 R22, R5, 0x1f, RZ ;  /* 0x0000001f05167819 */ /* 0x000fc800000006ff */
[----:B------:R1:W2:Y:S01]  /*1aa0*/  SYNCS.PHASECHK.TRANS64.TRYWAIT P1, [R25+URZ+0x30c10], R22 ;  /* 0x030c1016190075a7 */ /* 0x0002a2000802017f */
[----:B------:R-:W-:Y:S05]  /*1ab0*/  @!P0 BRA `(.L_x_906) ;  /* 0x0000000000048947 */ /* 0x000fea0003800000 */
[----:B------:R-:W-:Y:S01]  /*1ac0*/  BPT.TRAP 0x1 ;  /* 0x000000040000795c */ /* 0x000fe20000300000 */
.L_x_906:
[----:B------:R-:W-:-:S04]  /*1ad0*/  IADD3 R0, R2, 0x10000, RZ ;  /* 0x0001000002007810 */ /* 0x000fc80007ffe0ff */
[----:B------:R-:W-:-:S04]  /*1ae0*/  SHF.R.U32.HI R0, RZ, 0x4, R0 ;  /* 0x00000004ff007819 */ /* 0x000fc80000011600 */
[----:B------:R-:W-:Y:S01]  /*1af0*/  LOP3.LUT R0, R0, 0x3fff, RZ, 0xc0, !PT ;  /* 0x00003fff00007812 */ /* 0x000fe200078ec0ff */
[----:B--2---:R-:W-:Y:S06]  /*1b00*/  @P1 BRA `(.L_x_907) ;  /* 0x0000000000081947 */ /* 0x004fec0003800000 */
[----:B------:R-:W2:Y:S02]  /*1b10*/  SYNCS.PHASECHK.TRANS64.TRYWAIT P1, [R25+URZ+0x30c10], R22 ;  /* 0x030c1016190075a7 */ /* 0x000ea4000802017f */
[----:B--2---:R-:W-:Y:S05]  /*1b20*/  @!P1 BRA `(.L_x_908) ;  /* 0x0000008400e49947 */ /* 0x004fea0003800000 */
.L_x_907:
        /* <DEDUP_REMOVED lines=64> */
.L_x_909:
[----:B------:R1:W1:Y:S01]  /*1f30*/  SYNCS.PHASECHK.TRANS64.TRYWAIT P1, [R25+URZ+0x30c30], R22 ;  /* 0x030c3016190075a7 */ /* 0x000262000802017f */
[----:B------:R-:W-:Y:S05]  /*1f40*/  @!P0 BRA `(.L_x_910) ;  /* 0x0000000000048947 */ /* 0x000fea0003800000 */
[----:B------:R-:W-:Y:S01]  /*1f50*/  BPT.TRAP 0x1 ;  /* 0x000000040000795c */ /* 0x000fe20000300000 */
.L_x_910:
[----:B------:R-:W-:-:S04]  /*1f60*/  IADD3 R18, R2, 0x18000, RZ ;  /* 0x0001800002127810 */ /* 0x000fc80007ffe0ff */
[----:B------:R-:W-:-:S04]  /*1f70*/  SHF.R.U32.HI R18, RZ, 0x4, R18 ;  /* 0x00000004ff127819 */ /* 0x000fc80000011612 */
[----:B------:R-:W-:-:S04]  /*1f80*/  LOP3.LUT R18, R18, 0x3fff, RZ, 0xc0, !PT ;  /* 0x00003fff12127812 */ /* 0x000fc800078ec0ff */
[----:B------:R-:W-:Y:S01]  /*1f90*/  LOP3.LUT R21, R18, 0x10000, RZ, 0xfc, !PT ;  /* 0x0001000012157812 */ /* 0x000fe200078efcff */
[----:B-1----:R-:W-:Y:S06]  /*1fa0*/  @P1 BRA `(.L_x_911) ;  /* 0x0000000000081947 */ /* 0x002fec0003800000 */
[----:B------:R-:W1:Y:S02]  /*1fb0*/  SYNCS.PHASECHK.TRANS64.TRYWAIT P1, [R25+URZ+0x30c30], R22 ;  /* 0x030c3016190075a7 */ /* 0x000e64000802017f */
[----:B-1----:R-:W-:Y:S05]  /*1fc0*/  @!P1 BRA `(.L_x_912) ;  /* 0x0000008000d09947 */ /* 0x002fea0003800000 */
.L_x_911:
        /* <DEDUP_REMOVED lines=896> */
.L_x_913:
        /* <DEDUP_REMOVED lines=69> */
.L_x_914:
        /* <DEDUP_REMOVED lines=46> */
.L_x_897:
[----:B------:R-:W-:Y:S05]  /*5f00*/  @P0 BRA `(.L_x_892) ;  /* 0x0000004000b40947 */ /* 0x000fea0003800000 */
[----:B------:R-:W2:Y:S01]  /*5f10*/  LDL.LU R26, [R1+0x1c] ;  /* 0x00001c00011a7983 */ /* 0x000ea20000300800 */
[----:B-1----:R-:W1:Y:S01]  /*5f20*/  LDC.64 R2, c[0x0][0x878] ;  /* 0x00021e00ff027b82 */ /* 0x002e620000000a00 */
[----:B------:R-:W-:Y:S01]  /*5f30*/  ULDC UR4, c[0x0][0x870] ;  /* 0x00021c0000047ab9 */ /* 0x000fe20000000800 */
[----:B------:R-:W-:-:S06]  /*5f40*/  ULDC UR6, c[0x0][0x80c] ;  /* 0x0002030000067ab9 */ /* 0x000fcc0000000800 */
[----:B------:R-:W3:Y:S01]  /*5f50*/  LDC R17, c[0x0][0x850] ;  /* 0x00021400ff117b82 */ /* 0x000ee20000000800 */
[----:B------:R-:W4:Y:S01]  /*5f60*/  S2R R6, SR_TID.X ;  /* 0x0000000000067919 */ /* 0x000f220000002100 */
[----:B------:R-:W5:Y:S01]  /*5f70*/  S2R R8, SR_CTAID.Y ;  /* 0x0000000000087919 */ /* 0x000f620000002600 */
[----:B------:R-:W5:Y:S05]  /*5f80*/  S2R R16, SR_CTAID.X ;  /* 0x0000000000107919 */ /* 0x000f6a0000002500 */
[----:B------:R-:W5:Y:S01]  /*5f90*/  S2UR UR5, SR_CgaCtaId ;  /* 0x00000000000579c3 */ /* 0x000f620000008800 */
[----:B-1----:R-:W-:-:S07]  /*5fa0*/  ISETP.NE.U32.AND P0, PT, R2, RZ, PT ;  /* 0x000000ff0200720c */ /* 0x002fce0003f05070 */
[----:B------:R-:W1:Y:S01]  /*5fb0*/  LDC.64 R14, c[0x0][0x840] ;  /* 0x00021000ff0e7b82 */ /* 0x000e620000000a00 */
[----:B------:R-:W-:-:S07]  /*5fc0*/  ISETP.NE.AND.EX P0, PT, R3, RZ, PT, P0 ;  /* 0x000000ff0300720c */ /* 0x000fce0003f05300 */
[----:B------:R-:W1:Y:S08]  /*5fd0*/  LDC.64 R12, c[0x0][0x818] ;  /* 0x00020600ff0c7b82 */ /* 0x000e700000000a00 */
[----:B------:R-:W2:Y:S08]  /*5fe0*/  @P0 LDC.64 R2, c[0x0][0x878] ;  /* 0x00021e00ff020b82 */ /* 0x000eb00000000a00 */
[----:B------:R-:W1:Y:S08]  /*5ff0*/  LDC.64 R20, c[0x0][0x848] ;  /* 0x00021200ff147b82 */ /* 0x000e700000000a00 */
[----:B------:R-:W1:Y:S08]  /*6000*/  LDC.64 R22, c[0x0][0x800] ;  /* 0x00020000ff167b82 */ /* 0x000e700000000a00 */
[----:B------:R-:W1:Y:S01]  /*6010*/  LDC.64 R24, c[0x0][0x828] ;  /* 0x00020a00ff187b82 */ /* 0x000e620000000a00 */
[----:B--2---:R-:W-:-:S06]  /*6020*/  @P0 IMAD.WIDE R2, R26, 0x4, R2 ;  /* 0x000000041a020825 */ /* 0x004fcc00078e0202 */
[----:B------:R2:W5:Y:S01]  /*6030*/  @P0 LDG.E R2, desc[UR38][R2.64] ;  /* 0x0000002602020981 */ /* 0x000562000c1e1900 */
[----:B------:R-:W-:Y:S01]  /*6040*/  BAR.SYNC.DEFER_BLOCKING 0x1, 0x100 ;  /* 0x0044000000007b1d */ /* 0x000fe20000010000 */
[----:B---3--:R-:W-:Y:S01]  /*6050*/  ISETP.NE.AND P2, PT, R17, 0x1, PT ;  /* 0x000000011100780c */ /* 0x008fe20003f45270 */
[C---:B----4-:R-:W-:Y:S01]  /*6060*/  VIADD R18, R6.reuse, 0xffffff80 ;  /* 0xffffff8006127836 */ /* 0x050fe20000000000 */
[----:B------:R-:W-:-:S03]  /*6070*/  ISETP.NE.AND P1, PT, R6, 0x80, PT ;  /* 0x000000800600780c */ /* 0x000fc60003f25270 */
[----:B------:R-:W-:Y:S01]  /*6080*/  BSSY B0, `(.L_x_916) ;  /* 0x000004e000007945 */ /* 0x000fe20003800000 */
[----:B------:R-:W-:-:S04]  /*6090*/  SHF.R.S32.HI R5, RZ, 0x1f, R18 ;  /* 0x0000001fff057819 */ /* 0x000fc80000011412 */
[----:B------:R-:W-:-:S03]  /*60a0*/  LEA.HI R5, R5, R18, RZ, 0x7 ;  /* 0x0000001205057211 */ /* 0x000fc600078f38ff */
[----:B------:R-:W5:Y:S01]  /*60b0*/  @P2 LDC R7, c[0x0][0x854] ;  /* 0x00021500ff072b82 */ /* 0x000f620000000800 */
[C---:B--2---:R-:W-:Y:S02]  /*60c0*/  LOP3.LUT R3, R5.reuse, 0xfffff80, RZ, 0xc0, !PT ;  /* 0x0fffff8005037812 */ /* 0x044fe400078ec0ff */
[----:B------:R-:W-:-:S03]  /*60d0*/  SHF.L.U32 R5, R5, 0x5, RZ ;  /* 0x0000000505057819 */ /* 0x000fc600000006ff */
[----:B------:R-:W-:Y:S01]  /*60e0*/  IMAD.IADD R4, R18, 0x1, -R3 ;  /* 0x0000000112047824 */ /* 0x000fe200078e0a03 */
[----:B------:R-:W-:Y:S01]  /*60f0*/  LOP3.LUT R5, R5, 0x3ffff000, RZ, 0xc0, !PT ;  /* 0x3ffff00005057812 */ /* 0x000fe200078ec0ff */
[----:B------:R-:W2:Y:S03]  /*6100*/  @P2 LDC R9, c[0x0][0x858] ;  /* 0x00021600ff092b82 */ /* 0x000ea60000000800 */
[----:B------:R-:W-:Y:S01]  /*6110*/  LEA R4, R4, R5, 0x2 ;  /* 0x0000000504047211 */ /* 0x000fe200078e10ff */
[----:B-----5:R-:W-:-:S04]  /*6120*/  @P2 IMAD.HI.U32 R0, R8, R7, RZ ;  /* 0x0000000708002227 */ /* 0x020fc800078e00ff */
[----:B------:R-:W-:Y:S01]  /*6130*/  IMAD.MOV.U32 R7, RZ, RZ, R8 ;  /* 0x000000ffff077224 */ /* 0x000fe200078e0008 */
[----:B--2---:R-:W-:Y:S01]  /*6140*/  @P2 SHF.R.U32.HI R7, RZ, R9, R0 ;  /* 0x00000009ff072219 */ /* 0x004fe20000011600 */
[----:B------:R-:W-:Y:S01]  /*6150*/  IMAD R0, R26, UR6, RZ ;  /* 0x000000061a007c24 */ /* 0x000fe2000f8e02ff */
[----:B------:R-:W-:Y:S02]  /*6160*/  ISETP.NE.AND P2, PT, R18, RZ, PT ;  /* 0x000000ff1200720c */ /* 0x000fe40003f45270 */
[----:B------:R-:W-:Y:S01]  /*6170*/  SHF.R.S32.HI R9, RZ, 0x1f, R7 ;  /* 0x0000001fff097819 */ /* 0x000fe20000011407 */
[----:B------:R-:W2:Y:S01]  /*6180*/  LDC.64 R18, c[0x0][0x820] ;  /* 0x00020800ff127b82 */ /* 0x000ea20000000a00 */
[----:B------:R-:W-:Y:S01]  /*6190*/  SHF.R.S32.HI R6, RZ, 0x1f, R0 ;  /* 0x0000001fff067819 */ /* 0x000fe20000011400 */
[----:B------:R-:W-:-:S05]  /*61a0*/  @P0 IMAD R2, R26, 0x80, R2 ;  /* 0x000000801a020824 */ /* 0x000fca00078e0202 */
[----:B------:R-:W-:-:S04]  /*61b0*/  @P0 SHF.R.S32.HI R3, RZ, 0x1f, R2 ;  /* 0x0000001fff030819 */ /* 0x000fc80000011402 */
[----:B------:R-:W-:Y:S01]  /*61c0*/  @P0 LEA.HI R3, R3, R2, RZ, 0x7 ;  /* 0x0000000203030211 */ /* 0x000fe200078f38ff */
[----:B------:R-:W-:Y:S01]  /*61d0*/  IMAD R2, R16, UR4, RZ ;  /* 0x0000000410027c24 */ /* 0x000fe2000f8e02ff */
[----:B------:R-:W-:Y:S02]  /*61e0*/  UMOV UR4, 0x400 ;  /* 0x0000040000047882 */ /* 0x000fe40000000000 */
[----:B------:R-:W-:Y:S01]  /*61f0*/  ULEA UR4, UR5, UR4, 0x18 ;  /* 0x0000000405047291 */ /* 0x000fe2000f8ec03f */
[----:B------:R-:W-:Y:S01]  /*6200*/  IMAD R2, R2, UR6, RZ ;  /* 0x0000000602027c24 */ /* 0x000fe2000f8e02ff */
[----:B------:R-:W-:Y:S01]  /*6210*/  ULDC.64 UR6, c[0x0][0x868] ;  /* 0x00021a0000067ab9 */ /* 0x000fe20000000a00 */
[----:B------:R-:W-:-:S03]  /*6220*/  @P0 IMAD.SHL.U32 R3, R3, 0x40, RZ ;  /* 0x0000004003030824 */ /* 0x000fc600078e00ff */
[----:B------:R-:W-:Y:S02]  /*6230*/  IADD3 R10, P3, P4, R2, R0, R7 ;  /* 0x00000000020a7210 */ /* 0x000fe40007c7e007 */
[----:B------:R-:W-:Y:S02]  /*6240*/  SHF.R.S32.HI R5, RZ, 0x1f, R2 ;  /* 0x0000001fff057819 */ /* 0x000fe40000011402 */
[----:B------:R-:W-:Y:S02]  /*6250*/  @P0 LOP3.LUT R2, R3, 0xffffe000, RZ, 0xc0, !PT ;  /* 0xffffe00003020812 */ /* 0x000fe400078ec0ff */
[----:B------:R-:W-:Y:S01]  /*6260*/  IADD3.X R11, R5, R6, R9, P3, P4 ;  /* 0x00000006050b7210 */ /* 0x000fe20001fe8409 */
[----:B------:R-:W-:Y:S01]  /*6270*/  IMAD.SHL.U32 R5, R16, 0x2000, RZ ;  /* 0x0000200010057824 */ /* 0x000fe200078e00ff */
[----:B------:R-:W-:Y:S02]  /*6280*/  @P0 SHF.R.S32.HI R3, RZ, 0x1f, R2 ;  /* 0x0000001fff030819 */ /* 0x000fe40000011402 */
[----:B------:R-:W-:-:S02]  /*6290*/  @!P0 CS2R R2, SRZ ;  /* 0x0000000000028805 */ /* 0x000fc4000001ff00 */
[----:B------:R-:W-:Y:S01]  /*62a0*/  LEA R0, R4, UR4, 0x2 ;  /* 0x0000000404007c11 */ /* 0x000fe2000f8e10ff */
[----:B-1----:R-:W-:Y:S01]  /*62b0*/  IMAD R6, R9, R14, RZ ;  /* 0x0000000e09067224 */ /* 0x002fe200078e02ff */
[----:B------:R-:W-:Y:S02]  /*62c0*/  SHF.L.U64.HI R11, R10, 0x2, R11 ;  /* 0x000000020a0b7819 */ /* 0x000fe4000001020b */
[----:B------:R-:W-:Y:S01]  /*62d0*/  IADD3 R4, P3, R5, R2, RZ ;  /* 0x0000000205047210 */ /* 0x000fe20007f7e0ff */
[-C--:B------:R-:W-:Y:S01]  /*62e0*/  IMAD R2, R9, R12.reuse, RZ ;  /* 0x0000000c09027224 */ /* 0x080fe200078e02ff */
[----:B------:R1:W-:Y:S01]  /*62f0*/  STS.128 [R0], R152 ;  /* 0x0000009800007388 */ /* 0x0003e20000000c00 */
[----:B------:R-:W-:Y:S01]  /*6300*/  IMAD R15, R7, R15, R6 ;  /* 0x0000000f070f7224 */ /* 0x000fe200078e0206 */
[----:B------:R-:W-:Y:S01]  /*6310*/  LEA.HI.X.SX32 R5, R5, R3, 0x1, P3 ;  /* 0x0000000305057211 */ /* 0x000fe200018f0eff */
[C---:B------:R-:W-:Y:S01]  /*6320*/  IMAD R9, R7.reuse, R13, R2 ;  /* 0x0000000d07097224 */ /* 0x040fe200078e0202 */
[----:B------:R-:W-:Y:S01]  /*6330*/  SHF.R.S32.HI R6, RZ, 0x1f, R26 ;  /* 0x0000001fff067819 */ /* 0x000fe2000001141a */
[----:B------:R1:W-:Y:S01]  /*6340*/  STS.128 [R0+0x800], R156 ;  /* 0x0008009c00007388 */ /* 0x0003e20000000c00 */
[----:B------:R-:W-:-:S02]  /*6350*/  IMAD.WIDE.U32 R2, R7, R12, R4 ;  /* 0x0000000c07027225 */ /* 0x000fc400078e0004 */
[----:B------:R-:W-:Y:S01]  /*6360*/  SEL R13, R6, RZ, !P0 ;  /* 0x000000ff060d7207 */ /* 0x000fe20004000000 */
[----:B------:R1:W-:Y:S01]  /*6370*/  STS.128 [R0+0x1000], R160 ;  /* 0x001000a000007388 */ /* 0x0003e20000000c00 */
[----:B------:R-:W-:-:S03]  /*6380*/  IMAD.WIDE.U32 R4, R7, R14, R4 ;  /* 0x0000000e07047225 */ /* 0x000fc600078e0004 */
[----:B------:R1:W-:Y:S01]  /*6390*/  STS.128 [R0+0x1800], R164 ;  /* 0x001800a400007388 */ /* 0x0003e20000000c00 */
[----:B------:R-:W-:Y:S01]  /*63a0*/  IMAD.IADD R3, R3, 0x1, R9 ;  /* 0x0000000103037824 */ /* 0x000fe200078e0209 */
[----:B------:R-:W-:Y:S02]  /*63b0*/  SEL R9, R26, RZ, !P0 ;  /* 0x000000ff1a097207 */ /* 0x000fe40004000000 */
[----:B------:R1:W-:Y:S01]  /*63c0*/  STS.128 [R0+0x2000], R168 ;  /* 0x002000a800007388 */ /* 0x0003e20000000c00 */
[----:B--2---:R-:W-:Y:S01]  /*63d0*/  IMAD R6, R13, R18, RZ ;  /* 0x000000120d067224 */ /* 0x004fe200078e02ff */
[----:B------:R-:W-:Y:S01]  /*63e0*/  IADD3 R5, R5, R15, RZ ;  /* 0x0000000f05057210 */ /* 0x000fe20007ffe0ff */
[----:B------:R-:W-:Y:S01]  /*63f0*/  IMAD R12, R13, R20, RZ ;  /* 0x000000140d0c7224 */ /* 0x000fe200078e02ff */
[----:B------:R1:W-:Y:S01]  /*6400*/  STS.128 [R0+0x2800], R172 ;  /* 0x002800ac00007388 */ /* 0x0003e20000000c00 */
[----:B------:R-:W-:Y:S02]  /*6410*/  IMAD.SHL.U32 R13, R10, 0x4, RZ ;  /* 0x000000040a0d7824 */ /* 0x000fe400078e00ff */
[C---:B------:R-:W-:Y:S01]  /*6420*/  IMAD R15, R9.reuse, R19, R6 ;  /* 0x00000013090f7224 */ /* 0x040fe200078e0206 */
[----:B------:R1:W-:Y:S01]  /*6430*/  STS.128 [R0+0x3000], R176 ;  /* 0x003000b000007388 */ /* 0x0003e20000000c00 */
[----:B------:R-:W-:Y:S01]  /*6440*/  IMAD.WIDE.U32 R2, R9, R18, R2 ;  /* 0x0000001209027225 */ /* 0x000fe200078e0002 */
[----:B------:R-:W-:-:S02]  /*6450*/  IADD3 R6, P4, R13, UR6, RZ ;  /* 0x000000060d067c10 */ /* 0x000fc4000ff9e0ff */
[----:B------:R1:W-:Y:S01]  /*6460*/  STS.128 [R0+0x3800], R180 ;  /* 0x003800b400007388 */ /* 0x0003e20000000c00 */
[----:B------:R-:W-:Y:S01]  /*6470*/  IMAD.WIDE.U32 R4, R9, R20, R4 ;  /* 0x0000001409047225 */ /* 0x000fe200078e0004 */
[----:B------:R-:W-:-:S03]  /*6480*/  LEA R22, P3, R2, R22, 0x2 ;  /* 0x0000001602167211 */ /* 0x000fc600078610ff */
[----:B------:R-:W-:Y:S01]  /*6490*/  IMAD.MOV R10, RZ, RZ, -R7 ;  /* 0x000000ffff0a7224 */ /* 0x000fe200078e0a07 */
[----:B------:R-:W-:Y:S01]  /*64a0*/  IADD3.X R7, R11, UR7, RZ, P4, !PT ;  /* 0x000000070b077c10 */ /* 0x000fe2000a7fe4ff */
[----:B------:R-:W-:Y:S01]  /*64b0*/  IMAD R9, R9, R21, R12 ;  /* 0x0000001509097224 */ /* 0x000fe200078e020c */
[----:B------:R-:W-:Y:S01]  /*64c0*/  LEA R24, P0, R4, R24, 0x2 ;  /* 0x0000001804187211 */ /* 0x000fe200078010ff */
[----:B------:R-:W-:Y:S02]  /*64d0*/  IMAD R17, R17, R10, R8 ;  /* 0x0000000a11117224 */ /* 0x000fe400078e0208 */
[----:B------:R-:W-:Y:S01]  /*64e0*/  IMAD.IADD R10, R3, 0x1, R15 ;  /* 0x00000001030a7824 */ /* 0x000fe200078e020f */
[----:B------:R-:W-:Y:S01]  /*64f0*/  IADD3 R9, R5, R9, RZ ;  /* 0x0000000905097210 */ /* 0x000fe20007ffe0ff */
[----:B------:R-:W-:Y:S08]  /*6500*/  @P2 BRA `(.L_x_917) ;  /* 0x0000000000142947 */ /* 0x000ff00003800000 */
.L_x_918:
[----:B------:R-:W2:Y:S04]  /*6510*/  LDG.E.STRONG.GPU R8, desc[UR38][R6.64] ;  /* 0x0000002606087981 */ /* 0x000ea8000c1ef900 */
[----:B--2---:R-:W-:Y:S01]  /*6520*/  CCTL.IVALL ;  /* 0x00000000ff00798f */ /* 0x004fe20002000000 */
[----:B------:R-:W-:Y:S05]  /*6530*/  YIELD ;  /* 0x0000000000007946 */ /* 0x000fea0003800000 */
[----:B------:R-:W-:-:S13]  /*6540*/  ISETP.NE.AND P2, PT, R8, R17, PT ;  /* 0x000000110800720c */ /* 0x000fda0003f45270 */
[----:B------:R-:W-:Y:S05]  /*6550*/  @P2 BRA `(.L_x_918) ;  /* 0xfffffffc00ec2947 */ /* 0x000fea000383ffff */
.L_x_917:
[----:B------:R-:W-:Y:S05]  /*6560*/  BSYNC B0 ;  /* 0x0000000000007941 */ /* 0x000fea0003800000 */
.L_x_916:
[----:B------:R-:W-:Y:S01]  /*6570*/  UMOV UR5, 0xffffffff ;  /* 0xffffffff00057882 */ /* 0x000fe20000000000 */
[----:B------:R-:W-:Y:S02]  /*6580*/  LEA.HI.X R10, R2, R23, R10, 0x2, P3 ;  /* 0x00000017020a7211 */ /* 0x000fe400018f140a */
[----:B------:R-:W-:Y:S01]  /*6590*/  LEA.HI.X R9, R4, R25, R9, 0x2, P0 ;  /* 0x0000001904097211 */ /* 0x000fe200000f1409 */
[----:B------:R-:W-:Y:S06]  /*65a0*/  BRA.DIV UR5, `(.L_x_919) ;  /* 0x0000003e056c7947 */ /* 0x000fec000b800000 */
[----:B------:R-:W-:Y:S01]  /*65b0*/  NOP ;  /* 0x0000000000007918 */ /* 0x000fe20000000000 */
.L_x_1009:
[----:B------:R-:W-:Y:S01]  /*65c0*/  @!PT LDS RZ, [RZ] ;  /* 0x00000000fffff984 */ /* 0x000fe20000000800 */
[----:B------:R-:W-:Y:S01]  /*65d0*/  @!PT LDS RZ, [RZ] ;  /* 0x00000000fffff984 */ /* 0x000fe20000000800 */
[----:B------:R-:W-:Y:S01]  /*65e0*/  @!PT LDS RZ, [RZ] ;  /* 0x00000000fffff984 */ /* 0x000fe20000000800 */
[----:B------:R-:W-:Y:S01]  /*65f0*/  @!PT LDS RZ, [RZ] ;  /* 0x00000000fffff984 */ /* 0x000fe20000000800 */
[----:B------:R2:W-:Y:S06]  /*6600*/  MEMBAR.ALL.CTA ;  /* 0x0000000000007992 */ /* 0x0005ec0000008000 */
[----:B--2---:R-:W2:Y:S01]  /*6610*/  FENCE.VIEW.ASYNC.S ;  /* 0x00000000000073c6 */ /* 0x004ea20000000000 */
[----:B------:R-:W-:Y:S05]  /*6620*/  WARPSYNC.ALL ;  /* 0x0000000000007948 */ /* 0x000fea0003800000 */
[----:B------:R-:W-:Y:S01]  /*6630*/  BSSY B0, `(.L_x_920) ;  /* 0x0000010000007945 */ /* 0x000fe20003800000 */
[----:B--2---:R-:W-:Y:S06]  /*6640*/  BAR.SYNC.DEFER_BLOCKING 0x1, 0x100 ;  /* 0x0044000000007b1d */ /* 0x004fec0000010000 */
[----:B------:R-:W-:Y:S05]  /*6650*/  @P1 BRA `(.L_x_921) ;  /* 0x0000000000341947 */ /* 0x000fea0003800000 */
[----:B------:R-:W-:Y:S01]  /*6660*/  R2UR UR6, R24 ;  /* 0x00000000180672ca */ /* 0x000fe200000e0000 */
[----:B------:R-:W-:Y:S01]  /*6670*/  UMOV UR5, 0x800 ;  /* 0x0000080000057882 */ /* 0x000fe20000000000 */
[----:B------:R-:W-:Y:S01]  /*6680*/  R2UR UR7, R9 ;  /* 0x00000000090772ca */ /* 0x000fe200000e0000 */
[----:B------:R-:W-:Y:S01]  /*6690*/  UMOV UR8, 0x0 ;  /* 0x0000000000087882 */ /* 0x000fe20000000000 */
[----:B------:R-:W-:Y:S01]  /*66a0*/  PLOP3.LUT P0, PT, PT, PT, PT, 0x80, 0x0 ;  /* 0x000000000000781c */ /* 0x000fe20003f0f070 */
[----:B------:R-:W-:-:S12]  /*66b0*/  UMOV UR9, 0x14f00000 ;  /* 0x14f0000000097882 */ /* 0x000fd80000000000 */
.L_x_922:
[----:B------:R-:W-:Y:S01]  /*66c0*/  @P0 ELECT P2, URZ, PT ;  /* 0x00000000003f082f */ /* 0x000fe20003840000 */
[----:B------:R2:W-:-:S12]  /*66d0*/  UBLKRED.G.S.ADD.F32.RN [UR6], [UR4], UR5, desc[UR8] ;  /* 0x00000806040073bb */ /* 0x0005d800080a1405 */
[----:B------:R-:W-:Y:S02]  /*66e0*/  @P2 PLOP3.LUT P0, PT, P2, PT, PT, 0x8, 0x0 ;  /* 0x000000000000281c */ /* 0x000fe4000170e170 */
[----:B------:R-:W-:-:S11]  /*66f0*/  PLOP3.LUT P2, PT, PT, PT, PT, 0x8, 0x0 ;  /* 0x000000000000781c */ /* 0x000fd60003f4e170 */
[----:B--2---:R-:W-:Y:S05]  /*6700*/  @P0 BRA.U.ANY `(.L_x_922) ;  /* 0xfffffffd00ec0947 */ /* 0x004fea000393ffff */
[----:B------:R0:W-:Y:S01]  /*6710*/  UTMACMDFLUSH ;  /* 0x00000000000079b7 */ /* 0x0001e20000000000 */
[----:B------:R-:W-:-:S04]  /*6720*/  DEPBAR.LE SB0, 0x0 ;  /* 0x000080000000791a */ /* 0x000fc80000000000 */
.L_x_921:
[----:B------:R-:W-:Y:S05]  /*6730*/  BSYNC B0 ;  /* 0x0000000000007941 */ /* 0x000fea0003800000 */
.L_x_920:
        /* <DEDUP_REMOVED lines=12> */
[----:B------:R-:W-:-:S05]  /*6800*/  IMAD.MOV.U32 R3, RZ, RZ, 0x1 ;  /* 0x00000001ff037424 */ /* 0x000fca00078e00ff */
[----:B------:R2:W-:Y:S02]  /*6810*/  REDG.E.ADD.S32.STRONG.GPU desc[UR38][R6.64], R3 ;  /* 0x000000030600798e */ /* 0x0005e4000c10e3a6 */
.L_x_924:
[----:B------:R-:W-:Y:S05]  /*6820*/  BSYNC B0 ;  /* 0x0000000000007941 */ /* 0x000fea0003800000 */
.L_x_923:
[----:B------:R-:W-:Y:S06]  /*6830*/  BAR.SYNC.DEFER_BLOCKING 0x1, 0x100 ;  /* 0x0044000000007b1d */ /* 0x000fec0000010000 */
[----:B------:R-:W-:Y:S01]  /*6840*/  ULDC.64 UR6, c[0x0][0x860] ;  /* 0x0002180000067ab9 */ /* 0x000fe20000000a00 */
[----:B------:R-:W-:Y:S01]  /*6850*/  BSSY B0, `(.L_x_925) ;  /* 0x0000011000007945 */ /* 0x000fe20003800000 */
[----:B------:R-:W-:-:S04]  /*6860*/  IADD3 R2, P0, R13, UR6, RZ ;  /* 0x000000060d027c10 */ /* 0x000fc8000ff1e0ff */
[----:B--2---:R-:W-:Y:S01]  /*6870*/  IADD3.X R3, R11, UR7, RZ, P0, !PT ;  /* 0x000000070b037c10 */ /* 0x004fe200087fe4ff */
        /* <DEDUP_REMOVED lines=9> */
.L_x_927:
[----:B-12---:R-:W2:Y:S04]  /*6910*/  LDG.E.STRONG.GPU R0, desc[UR38][R2.64] ;  /* 0x0000002602007981 */ /* 0x006ea8000c1ef900 */
[----:B--2---:R-:W-:Y:S01]  /*6920*/  CCTL.IVALL ;  /* 0x00000000ff00798f */ /* 0x004fe20002000000 */
[----:B------:R-:W-:Y:S05]  /*6930*/  YIELD ;  /* 0x0000000000007946 */ /* 0x000fea0003800000 */
[----:B------:R-:W-:-:S13]  /*6940*/  ISETP.NE.AND P0, PT, R0, R17, PT ;  /* 0x000000110000720c */ /* 0x000fda0003f05270 */
[----:B------:R-:W-:Y:S05]  /*6950*/  @P0 BRA `(.L_x_927) ;  /* 0xfffffffc00ec0947 */ /* 0x000fea000383ffff */
.L_x_926:
[----:B------:R-:W-:Y:S05]  /*6960*/  BSYNC B0 ;  /* 0x0000000000007941 */ /* 0x000fea0003800000 */
.L_x_925:
[----:B------:R-:W-:-:S03]  /*6970*/  UMOV UR5, 0xffffffff ;  /* 0xffffffff00057882 */ /* 0x000fc60000000000 */
[----:B------:R-:W-:Y:S05]  /*6980*/  BRA.DIV UR5, `(.L_x_928) ;  /* 0x0000003a05907947 */ /* 0x000fea000b800000 */
[----:B------:R-:W-:Y:S01]  /*6990*/  NOP ;  /* 0x0000000000007918 */ /* 0x000fe20000000000 */
.L_x_1012:
[----:B------:R-:W-:Y:S01]  /*69a0*/  @!PT LDS RZ, [RZ] ;  /* 0x00000000fffff984 */ /* 0x000fe20000000800 */
[----:B------:R-:W-:Y:S01]  /*69b0*/  @!PT LDS RZ, [RZ] ;  /* 0x00000000fffff984 */ /* 0x000fe20000000800 */
[----:B------:R-:W-:Y:S01]  /*69c0*/  @!PT LDS RZ, [RZ] ;  /* 0x00000000fffff984 */ /* 0x000fe20000000800 */
[----:B------:R-:W-:Y:S01]  /*69d0*/  @!PT LDS RZ, [RZ] ;  /* 0x00000000fffff984 */ /* 0x000fe20000000800 */
[----:B------:R3:W-:Y:S06]  /*69e0*/  MEMBAR.ALL.CTA ;  /* 0x0000000000007992 */ /* 0x0007ec0000008000 */
[----:B---3--:R-:W3:Y:S01]  /*69f0*/  FENCE.VIEW.ASYNC.S ;  /* 0x00000000000073c6 */ /* 0x008ee20000000000 */
[----:B------:R-:W-:Y:S05]  /*6a00*/  WARPSYNC.ALL ;  /* 0x0000000000007948 */ /* 0x000fea0003800000 */
[----:B------:R-:W-:Y:S01]  /*6a10*/  BSSY B0, `(.L_x_929) ;  /* 0x0000010000007945 */ /* 0x000fe20003800000 */
[----:B---3--:R-:W-:Y:S06]  /*6a20*/  BAR.SYNC.DEFER_BLOCKING 0x1, 0x100 ;  /* 0x0044000000007b1d */ /* 0x008fec0000010000 */
[----:B------:R-:W-:Y:S05]  /*6a30*/  @P1 BRA `(.L_x_930) ;  /* 0x0000000000341947 */ /* 0x000fea0003800000 */
[----:B------:R-:W-:Y:S01]  /*6a40*/  R2UR UR6, R22 ;  /* 0x00000000160672ca */ /* 0x000fe200000e0000 */
[----:B------:R-:W-:Y:S01]  /*6a50*/  UMOV UR5, 0x800 ;  /* 0x0000080000057882 */ /* 0x000fe20000000000 */
[----:B------:R-:W-:Y:S01]  /*6a60*/  R2UR UR7, R10 ;  /* 0x000000000a0772ca */ /* 0x000fe200000e0000 */
[----:B------:R-:W-:Y:S01]  /*6a70*/  UMOV UR8, 0x0 ;  /* 0x0000000000087882 */ /* 0x000fe20000000000 */
[----:B------:R-:W-:Y:S01]  /*6a80*/  PLOP3.LUT P0, PT, PT, PT, PT, 0x80, 0x0 ;  /* 0x000000000000781c */ /* 0x000fe20003f0f070 */
[----:B------:R-:W-:-:S12]  /*6a90*/  UMOV UR9, 0x14f00000 ;  /* 0x14f0000000097882 */ /* 0x000fd80000000000 */
.L_x_931:
[----:B------:R-:W-:Y:S01]  /*6aa0*/  @P0 ELECT P2, URZ, PT ;  /* 0x00000000003f082f */ /* 0x000fe20003840000 */
[----:B------:R3:W-:-:S12]  /*6ab0*/  UBLKRED.G.S.ADD.F32.RN [UR6], [UR4], UR5, desc[UR8] ;  /* 0x00000806040073bb */ /* 0x0007d800080a1405 */
[----:B------:R-:W-:Y:S02]  /*6ac0*/  @P2 PLOP3.LUT P0, PT, P2, PT, PT, 0x8, 0x0 ;  /* 0x000000000000281c */ /* 0x000fe4000170e170 */
[----:B------:R-:W-:-:S11]  /*6ad0*/  PLOP3.LUT P2, PT, PT, PT, PT, 0x8, 0x0 ;  /* 0x000000000000781c */ /* 0x000fd60003f4e170 */
[----:B---3--:R-:W-:Y:S05]  /*6ae0*/  @P0 BRA.U.ANY `(.L_x_931) ;  /* 0xfffffffd00ec0947 */ /* 0x008fea000393ffff */
[----:B------:R0:W-:Y:S01]  /*6af0*/  UTMACMDFLUSH ;  /* 0x00000000000079b7 */ /* 0x0001e20000000000 */
[----:B------:R-:W-:-:S04]  /*6b00*/  DEPBAR.LE SB0, 0x0 ;  /* 0x000080000000791a */ /* 0x000fc80000000000 */
.L_x_930:
[----:B------:R-:W-:Y:S05]  /*6b10*/  BSYNC B0 ;  /* 0x0000000000007941 */ /* 0x000fea0003800000 */
.L_x_929:
[----:B------:R-:W-:Y:S01]  /*6b20*/  NOP ;  /* 0x0000000000007918 */ /* 0x000fe20000000000 */
[----:B------:R-:W-:Y:S05]  /*6b30*/  @P1 BRA `(.L_x_892) ;  /* 0x0000003400a81947 */ /* 0x000fea0003800000 */
[----:B------:R-:W-:Y:S01]  /*6b40*/  IMAD.MOV.U32 R5, RZ, RZ, 0x1 ;  /* 0x00000001ff057424 */ /* 0x000fe200078e00ff */
[----:B------:R-:W-:Y:S01]  /*6b50*/  @!PT LDS RZ, [RZ] ;  /* 0x00000000fffff984 */ /* 0x000fe20000000800 */
[----:B------:R-:W-:Y:S01]  /*6b60*/  @!PT LDS RZ, [RZ] ;  /* 0x00000000fffff984 */ /* 0x000fe20000000800 */
[----:B------:R-:W-:Y:S01]  /*6b70*/  @!PT LDS RZ, [RZ] ;  /* 0x00000000fffff984 */ /* 0x000fe20000000800 */
[----:B------:R-:W-:Y:S01]  /*6b80*/  @!PT LDS RZ, [RZ] ;  /* 0x00000000fffff984 */ /* 0x000fe20000000800 */
[----:B------:R3:W-:Y:S06]  /*6b90*/  MEMBAR.ALL.CTA ;  /* 0x0000000000007992 */ /* 0x0007ec0000008000 */
[----:B---3--:R-:W-:Y:S06]  /*6ba0*/  MEMBAR.ALL.GPU ;  /* 0x0000000000007992 */ /* 0x008fec000000a000 */
[----:B------:R-:W-:-:S00]  /*6bb0*/  ERRBAR ;  /* 0x00000000000079ab */ /* 0x000fc00000000000 */
[----:B------:R-:W-:Y:S06]  /*6bc0*/  CGAERRBAR ;  /* 0x00000000000075ab */ /* 0x000fec0000000000 */
[----:B012345:R-:W-:Y:S04]  /*6bd0*/  CCTL.IVALL ;  /* 0x00000000ff00798f */ /* 0x03ffe80002000000 */
[----:B------:R3:W-:Y:S01]  /*6be0*/  REDG.E.ADD.S32.STRONG.GPU desc[UR38][R2.64], R5 ;  /* 0x000000050200798e */ /* 0x0007e2000c10e3a6 */
[----:B------:R-:W-:Y:S05]  /*6bf0*/  BRA `(.L_x_892) ;  /* 0x0000003400787947 */ /* 0x000fea0003800000 */
.L_x_887:
        /* <DEDUP_REMOVED lines=16> */
[----:B------:R-:W-:Y:S01]  /*6d00*/  IMAD.U32 R2, RZ, RZ, UR4 ;  /* 0x00000004ff027e24 */ /* 0x000fe2000f8e00ff */
[----:B------:R-:W-:-:S05]  /*6d10*/  MOV R3, UR5 ;  /* 0x0000000500037c02 */ /* 0x000fca0008000f00 */
[----:B------:R-:W2:Y:S02]  /*6d20*/  LDG.E R2, desc[UR38][R2.64] ;  /* 0x0000002602027981 */ /* 0x000ea4000c1e1900 */
[----:B--2---:R-:W-:Y:S01]  /*6d30*/  R2UR UR4, R2 ;  /* 0x00000000020472ca */ /* 0x004fe200000e0000 */
[----:B------:R-:W-:-:S14]  /*6d40*/  BRA `(.L_x_934) ;  /* 0x0000000000387947 */ /* 0x000fdc0003800000 */
.L_x_933:
[----:B------:R-:W-:Y:S02]  /*6d50*/  ULDC.64 UR4, c[0x0][0x8d8] ;  /* 0x0002360000047ab9 */ /* 0x000fe40000000a00 */
[----:B------:R-:W-:-:S04]  /*6d60*/  ISETP.NE.U32.AND P0, PT, RZ, UR4, PT ;  /* 0x00000004ff007c0c */ /* 0x000fc8000bf05070 */
[----:B------:R-:W-:-:S13]  /*6d70*/  ISETP.NE.AND.EX P0, PT, RZ, UR5, PT, P0 ;  /* 0x00000005ff007c0c */ /* 0x000fda000bf05300 */
[----:B------:R-:W-:Y:S05]  /*6d80*/  @!P0 BRA `(.L_x_935) ;  /* 0x0000000000248947 */ /* 0x000fea0003800000 */
[----:B------:R-:W-:Y:S02]  /*6d90*/  ULDC.64 UR4, c[0x0][0x8d8] ;  /* 0x0002360000047ab9 */ /* 0x000fe40000000a00 */
[----:B--2---:R-:W-:-:S06]  /*6da0*/  UIMAD.WIDE UR4, UR12, 0x4, UR4 ;  /* 0x000000040c0478a5 */ /* 0x004fcc000f8e0204 */
[----:B------:R-:W-:Y:S02]  /*6db0*/  IMAD.U32 R2, RZ, RZ, UR4 ;  /* 0x00000004ff027e24 */ /* 0x000fe4000f8e00ff */
[----:B------:R-:W-:-:S05]  /*6dc0*/  IMAD.U32 R3, RZ, RZ, UR5 ;  /* 0x00000005ff037e24 */ /* 0x000fca000f8e00ff */
[----:B------:R-:W2:Y:S04]  /*6dd0*/  LDG.E R0, desc[UR38][R2.64] ;  /* 0x0000002602007981 */ /* 0x000ea8000c1e1900 */
[----:B------:R-:W2:Y:S02]  /*6de0*/  LDG.E R5, desc[UR38][R2.64+0x4] ;  /* 0x0000042602057981 */ /* 0x000ea4000c1e1900 */
[----:B--2---:R-:W-:-:S05]  /*6df0*/  IMAD.IADD R0, R5, 0x1, -R0 ;  /* 0x0000000105007824 */ /* 0x004fca00078e0a00 */
[----:B------:R-:W-:Y:S01]  /*6e00*/  R2UR UR4, R0 ;  /* 0x00000000000472ca */ /* 0x000fe200000e0000 */
[----:B------:R-:W-:-:S14]  /*6e10*/  BRA `(.L_x_934) ;  /* 0x0000000000047947 */ /* 0x000fdc0003800000 */
.L_x_935:
[----:B------:R-:W-:-:S05]  /*6e20*/  ULDC UR4, c[0x0][0x8c4] ;  /* 0x0002310000047ab9 */ /* 0x000fca0000000800 */
.L_x_934:
        /* <DEDUP_REMOVED lines=11> */
[----:B------:R-:W-:Y:S01]  /*6ee0*/  MOV R2, UR4 ;  /* 0x0000000400027c02 */ /* 0x000fe20008000f00 */
[----:B------:R-:W-:Y:S01]  /*6ef0*/  IMAD.U32 R3, RZ, RZ, UR5 ;  /* 0x00000005ff037e24 */ /* 0x000fe2000f8e00ff */
[----:B------:R-:W-:Y:S02]  /*6f00*/  ULDC.64 UR4, c[0x0][0x780] ;  /* 0x0001e00000047ab9 */ /* 0x000fe40000000a00 */
[----:B------:R-:W-:-:S04]  /*6f10*/  UISETP.NE.U32.AND UP1, UPT, UR4, URZ, UPT ;  /* 0x0000003f0400728c */ /* 0x000fc8000bf25070 */
[----:B------:R-:W2:Y:S01]  /*6f20*/  @P0 LDG.E R6, desc[UR38][R2.64] ;  /* 0x0000002602060981 */ /* 0x000ea2000c1e1900 */
[----:B------:R-:W-:Y:S01]  /*6f30*/  UISETP.NE.AND.EX UP1, UPT, UR5, URZ, UPT, UP1 ;  /* 0x0000003f0500728c */ /* 0x000fe2000bf25310 */
[----:B------:R-:W-:Y:S02]  /*6f40*/  ULDC UR6, c[0x0][0x280] ;  /* 0x0000a00000067ab9 */ /* 0x000fe40000000800 */
[----:B------:R-:W-:-:S03]  /*6f50*/  IMAD.U32 R0, RZ, RZ, UR6 ;  /* 0x00000006ff007e24 */ /* 0x000fc6000f8e00ff */
[----:B------:R-:W-:-:S05]  /*6f60*/  PLOP3.LUT P1, PT, PT, PT, UP1, 0x80, 0x0 ;  /* 0x000000000000781c */ /* 0x000fca0003f2f018 */
[----:B------:R-:W-:Y:S02]  /*6f70*/  @UP1 ULDC.64 UR4, c[0x0][0x780] ;  /* 0x0001e00000041ab9 */ /* 0x000fe40000000a00 */
[----:B------:R-:W-:-:S06]  /*6f80*/  @UP1 UIMAD.WIDE UR4, UR12, 0x4, UR4 ;  /* 0x000000040c0418a5 */ /* 0x000fcc000f8e0204 */
[----:B------:R-:W-:Y:S01]  /*6f90*/  IMAD.U32 R4, RZ, RZ, UR4 ;  /* 0x00000004ff047e24 */ /* 0x000fe2000f8e00ff */
[----:B------:R-:W-:-:S05]  /*6fa0*/  MOV R5, UR5 ;  /* 0x0000000500057c02 */ /* 0x000fca0008000f00 */
        /* <DEDUP_REMOVED lines=13> */
.L_x_936:
        /* <DEDUP_REMOVED lines=18> */
[----:B------:R-:W-:Y:S01]  /*71a0*/  USEL UR18, UR12, URZ, !UP0 ;  /* 0x0000003f0c127287 */ /* 0x000fe2000c000000 */
[----:B------:R-:W-:Y:S01]  /*71b0*/  LEA.HI R3, R3, R2, RZ, 0x7 ;  /* 0x0000000203037211 */ /* 0x000fe200078f38ff */
[----:B------:R-:W-:-:S02]  /*71c0*/  USEL UR13, UR5, URZ, !UP0 ;  /* 0x0000003f050d7287 */ /* 0x000fc4000c000000 */
[----:B------:R-:W-:Y:S01]  /*71d0*/  UIADD3 UR8, UP0, UR6, UR14, URZ ;  /* 0x0000000e06087290 */ /* 0x000fe2000ff1e03f */
[----:B------:R-:W-:Y:S01]  /*71e0*/  SHF.R.S32.HI R3, RZ, 0x7, R3 ;  /* 0x00000007ff037819 */ /* 0x000fe20000011403 */
[----:B------:R-:W-:Y:S01]  /*71f0*/  UIADD3 UR5, UR15, UR9, URZ ;  /* 0x000000090f057290 */ /* 0x000fe2000fffe03f */
[----:B------:R-:W-:Y:S01]  /*7200*/  ULDC UR10, c[0x0][0x288] ;  /* 0x0000a200000a7ab9 */ /* 0x000fe20000000800 */
[----:B------:R-:W-:Y:S01]  /*7210*/  ULDC.64 UR16, c[0x0][0x2e0] ;  /* 0x0000b80000107ab9 */ /* 0x000fe20000000a00 */
[----:B------:R-:W-:Y:S01]  /*7220*/  UIMAD UR12, UR12, UR10, URZ ;  /* 0x0000000a0c0c72a4 */ /* 0x000fe2000f8e023f */
[----:B------:R-:W-:Y:S01]  /*7230*/  VIMNMX R3, R3, 0x1, !PT ;  /* 0x0000000103037848 */ /* 0x000fe20007fe0100 */
[----:B------:R-:W-:Y:S01]  /*7240*/  ULDC UR11, c[0x0][0x760] ;  /* 0x0001d800000b7ab9 */ /* 0x000fe20000000800 */
[----:B------:R-:W-:Y:S02]  /*7250*/  UIADD3.X UR9, UR7, UR5, URZ, UP0, !UPT ;  /* 0x0000000507097290 */ /* 0x000fe400087fe43f */
[----:B------:R-:W-:Y:S01]  /*7260*/  UIMAD UR13, UR13, UR16, URZ ;  /* 0x000000100d0d72a4 */ /* 0x000fe2000f8e023f */
[----:B------:R-:W-:Y:S01]  /*7270*/  LOP3.LUT R6, R3, 0x1, RZ, 0xc0, !PT ;  /* 0x0000000103067812 */ /* 0x000fe200078ec0ff */
[----:B------:R-:W-:-:S02]  /*7280*/  UIMAD UR10, UR10, UR11, URZ ;  /* 0x0000000b0a0a72a4 */ /* 0x000fc4000f8e023f */
[----:B------:R-:W-:Y:S02]  /*7290*/  UIADD3 UR11, UP0, UR12, UR19, URZ ;  /* 0x000000130c0b7290 */ /* 0x000fe4000ff1e03f */
[----:B------:R-:W-:Y:S01]  /*72a0*/  UIMAD UR13, UR18, UR17, UR13 ;  /* 0x00000011120d72a4 */ /* 0x000fe2000f8e020d */
[----:B-1----:R-:W-:Y:S01]  /*72b0*/  LOP3.LUT R0, R4, 0x1f, RZ, 0xc0, !PT ;  /* 0x0000001f04007812 */ /* 0x002fe200078ec0ff */
[----:B------:R-:W-:Y:S02]  /*72c0*/  UIMAD.WIDE.U32 UR8, UR18, UR16, UR8 ;  /* 0x00000010120872a5 */ /* 0x000fe4000f8e0008 */
[----:B------:R-:W-:Y:S01]  /*72d0*/  ULEA.HI.X.SX32 UR12, UR12, UR4, 0x1, UP0 ;  /* 0x000000040c0c7291 */ /* 0x000fe200080f0e3f */
[----:B------:R-:W-:Y:S01]  /*72e0*/  ELECT P0, URZ, PT ;  /* 0x00000000003f782f */ /* 0x000fe20003800000 */
        /* <DEDUP_REMOVED lines=19> */
.L_x_962:
[----:B------:R-:W-:Y:S01]  /*7420*/  UIMAD UR13, UR10, UR4, URZ ;  /* 0x000000040a0d72a4 */ /* 0x000fe2000f8e023f */
[----:B------:R-:W-:Y:S01]  /*7430*/  ISETP.NE.AND P1, PT, R0, RZ, PT ;  /* 0x000000ff0000720c */ /* 0x000fe20003f25270 */
[----:B------:R-:W-:Y:S01]  /*7440*/  ULDC.64 UR6, c[0x0][0x768] ;  /* 0x0001da0000067ab9 */ /* 0x000fe20000000a00 */
[----:B------:R-:W-:Y:S01]  /*7450*/  USHF.L.U32 UR14, UR5, 0xe, URZ ;  /* 0x0000000e050e7899 */ /* 0x000fe2000800063f */
[----:B------:R-:W-:Y:S01]  /*7460*/  IADD3 R4, R4, -0x2, RZ ;  /* 0xfffffffe04047810 */ /* 0x000fe20007ffe0ff */
[----:B------:R-:W-:Y:S01]  /*7470*/  UIADD3 UR15, UP0, UR13, UR11, URZ ;  /* 0x0000000b0d0f7290 */ /* 0x000fe2000ff1e03f */
[----:B------:R-:W-:Y:S01]  /*7480*/  BSSY B0, `(.L_x_938) ;  /* 0x0000010000007945 */ /* 0x000fe20003800000 */
[----:B------:R-:W-:Y:S01]  /*7490*/  UIMAD.WIDE UR30, UR14, 0x4, UR16 ;  /* 0x000000040e1e78a5 */ /* 0x000fe2000f8e0210 */
[----:B------:R-:W-:Y:S01]  /*74a0*/  ISETP.NE.AND P2, PT, R4, RZ, PT ;  /* 0x000000ff0400720c */ /* 0x000fe20003f45270 */
[----:B------:R-:W-:Y:S02]  /*74b0*/  ULEA.HI.X.SX32 UR22, UR13, UR12, 0x1, UP0 ;  /* 0x0000000c0d167291 */ /* 0x000fe400080f0e3f */
[----:B------:R-:W-:-:S02]  /*74c0*/  ULEA UR23, UP0, UR15, UR6, 0x2 ;  /* 0x000000060f177291 */ /* 0x000fc4000f80103f */
[----:B------:R-:W-:Y:S02]  /*74d0*/  UIMAD.WIDE UR26, UR14, 0x4, UR18 ;  /* 0x000000040e1a78a5 */ /* 0x000fe4000f8e0212 */
[----:B------:R-:W-:Y:S02]  /*74e0*/  ULEA.HI.X UR22, UR15, UR7, UR22, 0x2, UP0 ;  /* 0x000000070f167291 */ /* 0x000fe400080f1416 */
[----:B-1----:R-:W-:Y:S01]  /*74f0*/  IMAD.U32 R2, RZ, RZ, UR23 ;  /* 0x00000017ff027e24 */ /* 0x002fe2000f8e00ff */
[----:B------:R-:W-:-:S03]  /*7500*/  UIMAD.WIDE UR14, UR14, 0x4, UR20 ;  /* 0x000000040e0e78a5 */ /* 0x000fc6000f8e0214 */
[----:B------:R-:W-:Y:S01]  /*7510*/  IMAD.U32 R3, RZ, RZ, UR22 ;  /* 0x00000016ff037e24 */ /* 0x000fe2000f8e00ff */
[----:B------:R-:W-:Y:S08]  /*7520*/  @P1 BRA `(.L_x_939) ;  /* 0x0000000000141947 */ /* 0x000ff00003800000 */
.L_x_940:
[----:B------:R-:W2:Y:S04]  /*7530*/  LDG.E.STRONG.GPU R5, desc[UR38][R2.64] ;  /* 0x0000002602057981 */ /* 0x000ea8000c1ef900 */
[----:B--2---:R-:W-:Y:S01]  /*7540*/  CCTL.IVALL ;  /* 0x00000000ff00798f */ /* 0x004fe20002000000 */
[----:B------:R-:W-:Y:S05]  /*7550*/  YIELD ;  /* 0x0000000000007946 */ /* 0x000fea0003800000 */
[----:B------:R-:W-:-:S13]  /*7560*/  ISETP.NE.AND P3, PT, R5, UR24, PT ;  /* 0x0000001805007c0c */ /* 0x000fda000bf65270 */
[----:B------:R-:W-:Y:S05]  /*7570*/  @P3 BRA `(.L_x_940) ;  /* 0xfffffffc00ec3947 */ /* 0x000fea000383ffff */
.L_x_939:
[----:B------:R-:W-:Y:S05]  /*7580*/  BSYNC B0 ;  /* 0x0000000000007941 */ /* 0x000fea0003800000 */
.L_x_938:
[----:B------:R-:W-:-:S03]  /*7590*/  UMOV UR22, 0xffffffff ;  /* 0xffffffff00167882 */ /* 0x000fc60000000000 */
[----:B------:R-:W-:Y:S05]  /*75a0*/  BRA.DIV UR22, `(.L_x_941) ;  /* 0x0000002e16a47947 */ /* 0x000fea000b800000 */
[----:B------:R-:W-:Y:S01]  /*75b0*/  NOP ;  /* 0x0000000000007918 */ /* 0x000fe20000000000 */
.L_x_1015:
        /* <DEDUP_REMOVED lines=19> */
.L_x_943:
[----:B------:R-:W-:Y:S05]  /*76f0*/  BSYNC B0 ;  /* 0x0000000000007941 */ /* 0x000fea0003800000 */
.L_x_942:
        /* <DEDUP_REMOVED lines=13> */
.L_x_945:
[----:B------:R-:W-:Y:S05]  /*77d0*/  BSYNC B0 ;  /* 0x0000000000007941 */ /* 0x000fea0003800000 */
.L_x_944:
[----:B------:R-:W-:Y:S06]  /*77e0*/  BAR.ARV 0xa, 0xa0 ;  /* 0x0282800000007b1d */ /* 0x000fec0000002000 */
[----:B------:R-:W-:Y:S04]  /*77f0*/  BSSY B0, `(.L_x_946) ;  /* 0x0000003000007945 */ /* 0x000fe80003800000 */
[----:B------:R-:W-:Y:S05]  /*7800*/  @!P0 BRA `(.L_x_947) ;  /* 0x0000000000048947 */ /* 0x000fea0003800000 */
[----:B------:R-:W-:-:S04]  /*7810*/  DEPBAR.LE SB0, 0x0 ;  /* 0x000080000000791a */ /* 0x000fc80000000000 */
.L_x_947:
[----:B------:R-:W-:Y:S05]  /*7820*/  BSYNC B0 ;  /* 0x0000000000007941 */ /* 0x000fea0003800000 */
.L_x_946:
        /* <DEDUP_REMOVED lines=19> */
.L_x_949:
[----:B------:R-:W-:Y:S05]  /*7960*/  BSYNC B0 ;  /* 0x0000000000007941 */ /* 0x000fea0003800000 */
.L_x_948:
[----:B------:R-:W-:Y:S01]  /*7970*/  UIADD3 UR13, UR10, UR13, URZ ;  /* 0x0000000d0a0d7290 */ /* 0x000fe2000fffe03f */
[----:B------:R-:W-:Y:S03]  /*7980*/  BSSY B0, `(.L_x_950) ;  /* 0x000000d000007945 */ /* 0x000fe60003800000 */
[----:B------:R-:W-:-:S04]  /*7990*/  UIADD3 UR22, UP0, UR13, UR11, URZ ;  /* 0x0000000b0d167290 */ /* 0x000fc8000ff1e03f */
[----:B------:R-:W-:Y:S02]  /*79a0*/  ULEA.HI.X.SX32 UR13, UR13, UR12, 0x1, UP0 ;  /* 0x0000000c0d0d7291 */ /* 0x000fe400080f0e3f */
[----:B------:R-:W-:-:S04]  /*79b0*/  ULEA UR6, UP0, UR22, UR6, 0x2 ;  /* 0x0000000616067291 */ /* 0x000fc8000f80103f */
[----:B------:R-:W-:Y:S02]  /*79c0*/  ULEA.HI.X UR13, UR22, UR7, UR13, 0x2, UP0 ;  /* 0x00000007160d7291 */ /* 0x000fe400080f140d */
[----:B-1----:R-:W-:-:S04]  /*79d0*/  IMAD.U32 R2, RZ, RZ, UR6 ;  /* 0x00000006ff027e24 */ /* 0x002fc8000f8e00ff */
[----:B------:R-:W-:Y:S01]  /*79e0*/  MOV R3, UR13 ;  /* 0x0000000d00037c02 */ /* 0x000fe20008000f00 */
[----:B------:R-:W-:Y:S06]  /*79f0*/  @P1 BRA `(.L_x_951) ;  /* 0x0000000000141947 */ /* 0x000fec0003800000 */
.L_x_952:
[----:B------:R-:W2:Y:S04]  /*7a00*/  LDG.E.STRONG.GPU R5, desc[UR38][R2.64] ;  /* 0x0000002602057981 */ /* 0x000ea8000c1ef900 */
[----:B--2---:R-:W-:Y:S01]  /*7a10*/  CCTL.IVALL ;  /* 0x00000000ff00798f */ /* 0x004fe20002000000 */
[----:B------:R-:W-:Y:S05]  /*7a20*/  YIELD ;  /* 0x0000000000007946 */ /* 0x000fea0003800000 */
[----:B------:R-:W-:-:S13]  /*7a30*/  ISETP.NE.AND P3, PT, R5, UR24, PT ;  /* 0x0000001805007c0c */ /* 0x000fda000bf65270 */
[----:B------:R-:W-:Y:S05]  /*7a40*/  @P3 BRA `(.L_x_952) ;  /* 0xfffffffc00ec3947 */ /* 0x000fea000383ffff */
.L_x_951:
[----:B------:R-:W-:Y:S05]  /*7a50*/  BSYNC B0 ;  /* 0x0000000000007941 */ /* 0x000fea0003800000 */
.L_x_950:
[----:B------:R-:W-:-:S03]  /*7a60*/  UMOV UR6, 0xffffffff ;  /* 0xffffffff00067882 */ /* 0x000fc60000000000 */
[----:B------:R-:W-:Y:S05]  /*7a70*/  BRA.DIV UR6, `(.L_x_953) ;  /* 0x0000002a068c7947 */ /* 0x000fea000b800000 */
[----:B------:R-:W-:Y:S01]  /*7a80*/  NOP ;  /* 0x0000000000007918 */ /* 0x000fe20000000000 */
.L_x_1018:
        /* <DEDUP_REMOVED lines=13> */
.L_x_955:
[----:B------:R-:W-:Y:S05]  /*7b60*/  BSYNC B0 ;  /* 0x0000000000007941 */ /* 0x000fea0003800000 */
.L_x_954:
        /* <DEDUP_REMOVED lines=13> */
.L_x_957:
[----:B------:R-:W-:Y:S05]  /*7c40*/  BSYNC B0 ;  /* 0x0000000000007941 */ /* 0x000fea0003800000 */
.L_x_956:
[----:B------:R-:W-:Y:S06]  /*7c50*/  BAR.ARV 0xa, 0xa0 ;  /* 0x0282800000007b1d */ /* 0x000fec0000002000 */
[----:B------:R-:W-:Y:S04]  /*7c60*/  BSSY B0, `(.L_x_958) ;  /* 0x0000003000007945 */ /* 0x000fe80003800000 */
[----:B------:R-:W-:Y:S05]  /*7c70*/  @!P0 BRA `(.L_x_959) ;  /* 0x0000000000048947 */ /* 0x000fea0003800000 */
[----:B------:R-:W-:-:S04]  /*7c80*/  DEPBAR.LE SB0, 0x0 ;  /* 0x000080000000791a */ /* 0x000fc80000000000 */
.L_x_959:
[----:B------:R-:W-:Y:S05]  /*7c90*/  BSYNC B0 ;  /* 0x0000000000007941 */ /* 0x000fea0003800000 */
.L_x_958:
        /* <DEDUP_REMOVED lines=19> */
.L_x_961:
[----:B------:R-:W-:Y:S05]  /*7dd0*/  BSYNC B0 ;  /* 0x0000000000007941 */ /* 0x000fea0003800000 */
.L_x_960:
[----:B------:R-:W-:Y:S02]  /*7de0*/  UIADD3 UR4, UR4, 0x2, URZ ;  /* 0x0000000204047890 */ /* 0x000fe4000fffe03f */
[----:B------:R-:W-:Y:S01]  /*7df0*/  UIADD3 UR5, UR5, 0x1, URZ ;  /* 0x0000000105057890 */ /* 0x000fe2000fffe03f */
[----:B------:R-:W-:Y:S11]  /*7e00*/  @P2 BRA `(.L_x_962) ;  /* 0xfffffff400842947 */ /* 0x000ff6000383ffff */
.L_x_937:
        /* <DEDUP_REMOVED lines=11> */
[----:B------:R-:W-:Y:S01]  /*7ec0*/  IMAD.U32 R3, RZ, RZ, UR5 ;  /* 0x00000005ff037e24 */ /* 0x000fe2000f8e00ff */
[----:B------:R-:W-:Y:S06]  /*7ed0*/  @P3 BRA `(.L_x_964) ;  /* 0x0000000000143947 */ /* 0x000fec0003800000 */
.L_x_965:
[----:B------:R-:W2:Y:S04]  /*7ee0*/  LDG.E.STRONG.GPU R0, desc[UR38][R2.64] ;  /* 0x0000002602007981 */ /* 0x000ea8000c1ef900 */
[----:B--2---:R-:W-:Y:S01]  /*7ef0*/  CCTL.IVALL ;  /* 0x00000000ff00798f */ /* 0x004fe20002000000 */
[----:B------:R-:W-:Y:S05]  /*7f00*/  YIELD ;  /* 0x0000000000007946 */ /* 0x000fea0003800000 */
[----:B------:R-:W-:-:S13]  /*7f10*/  ISETP.NE.AND P1, PT, R0, UR24, PT ;  /* 0x0000001800007c0c */ /* 0x000fda000bf25270 */
[----:B------:R-:W-:Y:S05]  /*7f20*/  @P1 BRA `(.L_x_965) ;  /* 0xfffffffc00ec1947 */ /* 0x000fea000383ffff */
.L_x_964:
[----:B------:R-:W-:Y:S05]  /*7f30*/  BSYNC B0 ;  /* 0x0000000000007941 */ /* 0x000fea0003800000 */
.L_x_963:
[----:B------:R-:W-:-:S03]  /*7f40*/  UMOV UR5, 0xffffffff ;  /* 0xffffffff00057882 */ /* 0x000fc60000000000 */
[----:B------:R-:W-:Y:S05]  /*7f50*/  BRA.DIV UR5, `(.L_x_966) ;  /* 0x0000002605707947 */ /* 0x000fea000b800000 */
[----:B------:R-:W-:Y:S01]  /*7f60*/  NOP ;  /* 0x0000000000007918 */ /* 0x000fe20000000000 */
.L_x_1021:
        /* <DEDUP_REMOVED lines=22> */
.L_x_968:
[----:B------:R-:W-:Y:S05]  /*80d0*/  BSYNC B0 ;  /* 0x0000000000007941 */ /* 0x000fea0003800000 */
.L_x_967:
        /* <DEDUP_REMOVED lines=20> */
.L_x_970:
[----:B------:R-:W-:Y:S05]  /*8220*/  BSYNC B0 ;  /* 0x0000000000007941 */ /* 0x000fea0003800000 */
.L_x_969:
[----:B------:R-:W-:Y:S06]  /*8230*/  BAR.ARV 0xa, 0xa0 ;  /* 0x0282800000007b1d */ /* 0x000fec0000002000 */
[----:B------:R-:W-:Y:S04]  /*8240*/  BSSY B0, `(.L_x_971) ;  /* 0x0000003000007945 */ /* 0x000fe80003800000 */
[----:B------:R-:W-:Y:S05]  /*8250*/  @!P0 BRA `(.L_x_972) ;  /* 0x0000000000048947 */ /* 0x000fea0003800000 */
[----:B------:R-:W-:-:S04]  /*8260*/  DEPBAR.LE SB0, 0x0 ;  /* 0x000080000000791a */ /* 0x000fc80000000000 */
.L_x_972:
[----:B------:R-:W-:Y:S05]  /*8270*/  BSYNC B0 ;  /* 0x0000000000007941 */ /* 0x000fea0003800000 */
.L_x_971:
        /* <DEDUP_REMOVED lines=19> */
.L_x_932:
        /* <DEDUP_REMOVED lines=10> */
.L_x_973:
        /* <DEDUP_REMOVED lines=10> */
.L_x_975:
[----:B------:R-:W3:Y:S02]  /*84f0*/  LDC R5, c[0x0][0x8c4] ;  /* 0x00023100ff057b82 */ /* 0x000ee40000000800 */
.L_x_974:
[----:B------:R-:W4:Y:S01]  /*8500*/  S2R R14, SR_CTAID.X ;  /* 0x00000000000e7919 */ /* 0x000f220000002500 */
[----:B------:R-:W-:Y:S01]  /*8510*/  IMAD.MOV.U32 R0, RZ, RZ, 0x1 ;  /* 0x00000001ff007424 */ /* 0x000fe200078e00ff */
[----:B------:R-:W-:Y:S01]  /*8520*/  MOV R9, RZ ;  /* 0x000000ff00097202 */ /* 0x000fe20000000f00 */
[----:B----4-:R-:W-:-:S05]  /*8530*/  IMAD.SHL.U32 R14, R14, 0x80, RZ ;  /* 0x000000800e0e7824 */ /* 0x010fca00078e00ff */
        /* <DEDUP_REMOVED lines=19> */
[----:B------:R-:W-:Y:S01]  /*8670*/  IMAD.MOV.U32 R5, RZ, RZ, RZ ;  /* 0x000000ffff057224 */ /* 0x000fe200078e00ff */
[----:B------:R-:W-:Y:S01]  /*8680*/  ULDC UR4, c[0x0][0x280] ;  /* 0x0000a00000047ab9 */ /* 0x000fe20000000800 */
[----:B-1----:R-:W-:-:S05]  /*8690*/  @P0 IMAD.WIDE R2, R8, 0x4, R2 ;  /* 0x0000000408020825 */ /* 0x002fca00078e0202 */
[----:B------:R2:W5:Y:S01]  /*86a0*/  @P0 LDG.E R5, desc[UR38][R2.64] ;  /* 0x0000002602050981 */ /* 0x000562000c1e1900 */
[----:B------:R-:W-:Y:S02]  /*86b0*/  IMAD.U32 R4, RZ, RZ, UR4 ;  /* 0x00000004ff047e24 */ /* 0x000fe4000f8e00ff */
[----:B--2---:R-:W-:Y:S01]  /*86c0*/  @P2 IMAD.WIDE R2, R8, 0x4, R12 ;  /* 0x0000000408022825 */ /* 0x004fe200078e020c */
[----:B------:R-:W-:-:S04]  /*86d0*/  VOTEU.ANY UP0, P1 ;  /* 0x00000000003f7886 */ /* 0x000fc80000800100 */
[----:B------:R1:W5:Y:S02]  /*86e0*/  @P2 LDG.E R4, desc[UR38][R2.64] ;  /* 0x0000002602042981 */ /* 0x000364000c1e1900 */
[----:B-1----:R-:W-:Y:S02]  /*86f0*/  CS2R R2, SRZ ;  /* 0x0000000000027805 */ /* 0x002fe4000001ff00 */
[----:B---3--:R-:W-:-:S04]  /*8700*/  @P1 LEA R9, R8, R9, 0x7 ;  /* 0x0000000908091211 */ /* 0x008fc800078e38ff */
[----:B------:R-:W-:-:S04]  /*8710*/  @P1 SHF.R.S32.HI R12, RZ, 0x1f, R9 ;  /* 0x0000001fff0c1819 */ /* 0x000fc80000011409 */
[----:B------:R-:W-:-:S04]  /*8720*/  @P1 LEA.HI R12, R12, R9, RZ, 0x7 ;  /* 0x000000090c0c1211 */ /* 0x000fc800078f38ff */
[----:B------:R-:W-:Y:S02]  /*8730*/  @P1 LOP3.LUT R12, R12, 0xffffff80, RZ, 0xc0, !PT ;  /* 0xffffff800c0c1812 */ /* 0x000fe400078ec0ff */
[----:B----4-:R-:W-:Y:S02]  /*8740*/  @P1 R2UR UR4, R15 ;  /* 0x000000000f0412ca */ /* 0x010fe400000e0000 */
        /* <DEDUP_REMOVED lines=8> */
.L_x_977:
        /* <DEDUP_REMOVED lines=8> */
[----:B------:R-:W-:Y:S01]  /*8850*/  ULDC UR4, c[0x0][0x2e8] ;  /* 0x0000ba0000047ab9 */ /* 0x000fe20000000800 */
[----:B------:R-:W-:Y:S01]  /*8860*/  R2UR UR13, R8 ;  /* 0x00000000080d72ca */ /* 0x000fe200000e0000 */
[----:B------:R-:W-:Y:S01]  /*8870*/  VOTEU.ANY UP1, P0 ;  /* 0x00000000003f7886 */ /* 0x000fe20000020100 */
[----:B------:R-:W-:Y:S02]  /*8880*/  ISETP.NE.AND.EX P1, PT, R11, RZ, PT, P1 ;  /* 0x000000ff0b00720c */ /* 0x000fe40003f25310 */
[----:B------:R-:W-:Y:S02]  /*8890*/  ELECT P0, URZ, PT ;  /* 0x00000000003f782f */ /* 0x000fe40003800000 */
[----:B------:R-:W-:Y:S01]  /*88a0*/  SHF.R.S32.HI R8, RZ, 0x1f, R8 ;  /* 0x0000001fff087819 */ /* 0x000fe20000011408 */
[----:B------:R-:W3:Y:S01]  /*88b0*/  LDC.64 R10, c[0x0][0x720] ;  /* 0x0001c800ff0a7b82 */ /* 0x000ee20000000a00 */
[----:B------:R-:W-:Y:S01]  /*88c0*/  MOV R7, R3 ;  /* 0x0000000300077202 */ /* 0x000fe20000000f00 */
[----:B------:R-:W-:Y:S01]  /*88d0*/  UMOV UR12, UR20 ;  /* 0x00000014000c7c82 */ /* 0x000fe20008000000 */
[----:B------:R-:W-:Y:S01]  /*88e0*/  SEL R8, R8, RZ, !P1 ;  /* 0x000000ff08087207 */ /* 0x000fe20004800000 */
[----:B------:R-:W-:Y:S01]  /*88f0*/  BSSY B0, `(.L_x_976) ;  /* 0x0000169000007945 */ /* 0x000fe20003800000 */
[----:B------:R-:W-:-:S02]  /*8900*/  R2UR UR11, R14 ;  /* 0x000000000e0b72ca */ /* 0x000fc400000e0000 */
[----:B------:R-:W-:Y:S01]  /*8910*/  R2UR UR8, R5 ;  /* 0x00000000050872ca */ /* 0x000fe200000e0000 */
[----:B------:R-:W-:Y:S01]  /*8920*/  VOTEU.ANY UP0, P1 ;  /* 0x00000000003f7886 */ /* 0x000fe20000800100 */
[----:B------:R-:W-:Y:S02]  /*8930*/  USEL UR21, UR13, URZ, !UP0 ;  /* 0x0000003f0d157287 */ /* 0x000fe4000c000000 */
[----:B------:R-:W-:Y:S02]  /*8940*/  UISETP.NE.AND UP0, UPT, UR4, 0x1, UPT ;  /* 0x000000010400788c */ /* 0x000fe4000bf05270 */
[----:B------:R-:W-:-:S07]  /*8950*/  USEL UR13, UR13, URZ, !UP1 ;  /* 0x0000003f0d0d7287 */ /* 0x000fce000c800000 */
[----:B------:R-:W-:Y:S01]  /*8960*/  UIADD3 UR11, UR11, UR8, URZ ;  /* 0x000000080b0b7290 */ /* 0x000fe2000fffe03f */
[----:B-1----:R-:W-:Y:S01]  /*8970*/  SHF.R.S32.HI R9, RZ, 0x1f, R9 ;  /* 0x0000001fff097819 */ /* 0x002fe20000011409 */
[----:B------:R-:W-:Y:S01]  /*8980*/  @UP0 ULDC UR6, c[0x0][0x2ec] ;  /* 0x0000bb0000060ab9 */ /* 0x000fe20000000800 */
[----:B------:R-:W-:Y:S01]  /*8990*/  @UP0 ULDC UR8, c[0x0][0x2f0] ;  /* 0x0000bc0000080ab9 */ /* 0x000fe20000000800 */
[----:B------:R-:W-:Y:S02]  /*89a0*/  UIMAD.WIDE.U32 UR6, UR20, UR6, URZ ;  /* 0x00000006140672a5 */ /* 0x000fe4000f8e003f */
[----:B--2---:R-:W-:Y:S02]  /*89b0*/  IMAD R6, R9, R12, RZ ;  /* 0x0000000c09067224 */ /* 0x004fe400078e02ff */
[----:B------:R-:W-:Y:S02]  /*89c0*/  @UP0 USHF.R.U32.HI UR12, URZ, UR8, UR7 ;  /* 0x000000083f0c0299 */ /* 0x000fe40008011607 */
[----:B------:R-:W-:-:S02]  /*89d0*/  IMAD R13, R13, UR20, R6 ;  /* 0x000000140d0d7c24 */ /* 0x000fc4000f8e0206 */
[----:B------:R-:W-:-:S04]  /*89e0*/  IMAD.MOV.U32 R6, RZ, RZ, R2 ;  /* 0x000000ffff067224 */ /* 0x000fc800078e0002 */
[----:B------:R-:W-:-:S04]  /*89f0*/  IMAD.WIDE.U32 R2, R12, UR20, R6 ;  /* 0x000000140c027c25 */ /* 0x000fc8000f8e0006 */
[----:B---3--:R-:W-:Y:S02]  /*8a00*/  IMAD R12, R8, R10, RZ ;  /* 0x0000000a080c7224 */ /* 0x008fe400078e02ff */
[----:B------:R-:W-:Y:S02]  /*8a10*/  IMAD.IADD R3, R3, 0x1, R13 ;  /* 0x0000000103037824 */ /* 0x000fe400078e020d */
        /* <DEDUP_REMOVED lines=14> */
[----:B------:R-:W-:Y:S01]  /*8b00*/  IADD3 R7, R7, R11, RZ ;  /* 0x0000000b07077210 */ /* 0x000fe20007ffe0ff */
        /* <DEDUP_REMOVED lines=14> */
.L_x_1022:
[----:B------:R-:W-:Y:S01]  /*8bf0*/  IADD3 R11, R7, R11, RZ ;  /* 0x0000000b070b7210 */ /* 0x000fe20007ffe0ff */
        /* <DEDUP_REMOVED lines=8> */
.L_x_980:
        /* <DEDUP_REMOVED lines=31> */
[----:B------:R-:W-:Y:S01]  /*8e70*/  R2UR UR31, R0 ;  /* 0x00000000001f72ca */ /* 0x000fe200000e0000 */
[----:B------:R-:W-:Y:S01]  /*8e80*/  IMAD.X R3, RZ, RZ, R8, P1 ;  /* 0x000000ffff037224 */ /* 0x000fe200008e0608 */
[----:B------:R-:W-:Y:S02]  /*8e90*/  IADD3.X R0, RZ, R8, RZ, P2, !PT ;  /* 0x00000008ff007210 */ /* 0x000fe400017fe4ff */
        /* <DEDUP_REMOVED lines=9> */
[----:B--2---:R-:W-:Y:S01]  /*8f30*/  MOV R5, RZ ;  /* 0x000000ff00057202 */ /* 0x004fe20000000f00 */
[----:B------:R1:W-:Y:S02]  /*8f40*/  UTMALDG.4D [UR32], [UR40], desc[UR16] ;  /* 0x00001020280075b4 */ /* 0x0003e40008019000 */
[----:B-1----:R-:W-:Y:S05]  /*8f50*/  @!P1 BRA `(.L_x_981) ;  /* 0x0000000c00489947 */ /* 0x002fea0003800000 */
[----:B------:R-:W1:Y:S01]  /*8f60*/  S2R R13, SR_TID.X ;  /* 0x00000000000d7919 */ /* 0x000e620000002100 */
[C---:B------:R-:W-:Y:S01]  /*8f70*/  VIADD R0, R4.reuse, 0x7f ;  /* 0x0000007f04007836 */ /* 0x040fe20000000000 */
[----:B------:R-:W-:Y:S02]  /*8f80*/  ISETP.GE.AND P1, PT, R4, 0x101, PT ;  /* 0x000001010400780c */ /* 0x000fe40003f26270 */
[----:B------:R-:W-:Y:S02]  /*8f90*/  MOV R10, 0x1 ;  /* 0x00000001000a7802 */ /* 0x000fe40000000f00 */
        /* <DEDUP_REMOVED lines=10> */
[----:B------:R-:W-:Y:S01]  /*9040*/  IMAD.IADD R17, R17, 0x1, -R18 ;  /* 0x0000000111117824 */ /* 0x000fe200078e0a12 */
[----:B------:R-:W-:Y:S01]  /*9050*/  MOV R10, 0x1 ;  /* 0x00000001000a7802 */ /* 0x000fe20000000f00 */
[----:B------:R-:W-:-:S07]  /*9060*/  IMAD.MOV.U32 R19, RZ, RZ, RZ ;  /* 0x000000ffff137224 */ /* 0x000fce00078e00ff */
.L_x_991:
[----:B------:R-:W-:-:S04]  /*9070*/  SHF.L.U32 R21, R10, 0x1f, RZ ;  /* 0x0000001f0a157819 */ /* 0x000fc800000006ff */
[----:B-1----:R-:W1:Y:S02]  /*9080*/  SYNCS.PHASECHK.TRANS64.TRYWAIT P1, [R12+URZ+0x30c40], R21 ;  /* 0x030c40150c0075a7 */ /* 0x002e64000802017f */
[----:B-12--5:R-:W-:Y:S05]  /*9090*/  @!P1 BRA `(.L_x_983) ;  /* 0x0000001400509947 */ /* 0x026fea0003800000 */
.L_x_1023:
[----:B------:R-:W-:Y:S05]  /*90a0*/  @P0 BRA `(.L_x_984) ;  /* 0x0000000000140947 */ /* 0x000fea0003800000 */
[----:B------:R-:W-:Y:S01]  /*90b0*/  ISETP.NE.AND P1, PT, R20, RZ, PT ;  /* 0x000000ff1400720c */ /* 0x000fe20003f25270 */
[----:B------:R-:W-:-:S04]  /*90c0*/  IMAD.MOV.U32 R3, RZ, RZ, 0x4200 ;  /* 0x00004200ff037424 */ /* 0x000fc800078e00ff */
[----:B------:R2:W-:Y:S08]  /*90d0*/  SYNCS.ARRIVE.TRANS64 RZ, [R12+URZ+0x30c30], R3 ;  /* 0x030c30030cff79a7 */ /* 0x0005f0000800003f */
[----:B------:R-:W-:Y:S05]  /*90e0*/  @!P1 BRA `(.L_x_984) ;  /* 0x0000000000049947 */ /* 0x000fea0003800000 */
[----:B------:R-:W-:Y:S01]  /*90f0*/  BPT.TRAP 0x1 ;  /* 0x000000040000795c */ /* 0x000fe20000300000 */
.L_x_984:
        /* <DEDUP_REMOVED lines=17> */
[----:B------:R-:W-:Y:S02]  /*9210*/  LEA.HI.X.SX32 R3, R16, R11, 0x1, P1 ;  /* 0x0000000b10037211 */ /* 0x000fe400008f0eff */
[----:B---3--:R-:W-:Y:S01]  /*9220*/  MOV R9, R4 ;  /* 0x0000000400097202 */ /* 0x008fe20000000f00 */
[----:B------:R-:W-:Y:S01]  /*9230*/  IMAD.MOV.U32 R8, RZ, RZ, R5 ;  /* 0x000000ffff087224 */ /* 0x000fe200078e0005 */
        /* <DEDUP_REMOVED lines=10> */
.L_x_1024:
[----:B------:R-:W-:Y:S05]  /*92e0*/  @P0 BRA `(.L_x_986) ;  /* 0x0000000000140947 */ /* 0x000fea0003800000 */
[----:B------:R-:W-:Y:S02]  /*92f0*/  ISETP.NE.AND P1, PT, R20, RZ, PT ;  /* 0x000000ff1400720c */ /* 0x000fe40003f25270 */
[----:B------:R-:W-:-:S04]  /*9300*/  MOV R2, 0x4200 ;  /* 0x0000420000027802 */ /* 0x000fc80000000f00 */
[----:B------:R3:W-:Y:S07]  /*9310*/  SYNCS.ARRIVE.TRANS64 RZ, [R12+URZ+0x30c18], R2 ;  /* 0x030c18020cff79a7 */ /* 0x0007ee000800003f */
[----:B------:R-:W-:Y:S05]  /*9320*/  @!P1 BRA `(.L_x_986) ;  /* 0x0000000000049947 */ /* 0x000fea0003800000 */
[----:B------:R-:W-:Y:S01]  /*9330*/  BPT.TRAP 0x1 ;  /* 0x000000040000795c */ /* 0x000fe20000300000 */
.L_x_986:
        /* <DEDUP_REMOVED lines=22> */
.L_x_1025:
        /* <DEDUP_REMOVED lines=9> */
.L_x_988:
        /* <DEDUP_REMOVED lines=24> */
.L_x_1027:
[----:B------:R-:W-:Y:S05]  /*96b0*/  @P0 BRA `(.L_x_990) ;  /* 0x0000000000140947 */ /* 0x000fea0003800000 */
[----:B------:R-:W-:Y:S02]  /*96c0*/  ISETP.NE.AND P1, PT, R20, RZ, PT ;  /* 0x000000ff1400720c */ /* 0x000fe40003f25270 */
[----:B-1----:R-:W-:-:S04]  /*96d0*/  MOV R5, 0x4200 ;  /* 0x0000420000057802 */ /* 0x002fc80000000f00 */
[----:B------:R2:W-:Y:S07]  /*96e0*/  SYNCS.ARRIVE.TRANS64 RZ, [R12+URZ+0x30c10], R5 ;  /* 0x030c10050cff79a7 */ /* 0x0005ee000800003f */
[----:B------:R-:W-:Y:S05]  /*96f0*/  @!P1 BRA `(.L_x_990) ;  /* 0x0000000000049947 */ /* 0x000fea0003800000 */
[----:B------:R-:W-:Y:S01]  /*9700*/  BPT.TRAP 0x1 ;  /* 0x000000040000795c */ /* 0x000fe20000300000 */
.L_x_990:
        /* <DEDUP_REMOVED lines=22> */
[----:B-12---:R-:W-:-:S07]  /*9870*/  MOV R5, UR7 ;  /* 0x0000000700057c02 */ /* 0x006fce0008000f00 */
.L_x_982:
[----:B------:R-:W-:-:S13]  /*9880*/  ISETP.NE.AND P1, PT, R18, RZ, PT ;  /* 0x000000ff1200720c */ /* 0x000fda0003f25270 */
[----:B------:R-:W-:Y:S05]  /*9890*/  @!P1 BRA `(.L_x_981) ;  /* 0x0000000000f89947 */ /* 0x000fea0003800000 */
[----:B------:R-:W-:-:S04]  /*98a0*/  SHF.L.U32 R13, R10, 0x1f, RZ ;  /* 0x0000001f0a0d7819 */ /* 0x000fc800000006ff */
[----:B------:R-:W1:Y:S02]  /*98b0*/  SYNCS.PHASECHK.TRANS64.TRYWAIT P1, [R12+URZ+0x30c40], R13 ;  /* 0x030c400d0c0075a7 */ /* 0x000e64000802017f */
[----:B-1----:R-:W-:Y:S05]  /*98c0*/  @!P1 BRA `(.L_x_992) ;  /* 0x0000000c00989947 */ /* 0x002fea0003800000 */
.L_x_1028:
[----:B------:R-:W-:Y:S05]  /*98d0*/  @P0 BRA `(.L_x_993) ;  /* 0x0000000000140947 */ /* 0x000fea0003800000 */
[----:B------:R-:W-:Y:S01]  /*98e0*/  ISETP.NE.AND P1, PT, R20, RZ, PT ;  /* 0x000000ff1400720c */ /* 0x000fe20003f25270 */
[----:B------:R-:W-:-:S04]  /*98f0*/  IMAD.MOV.U32 R5, RZ, RZ, 0x4200 ;  /* 0x00004200ff057424 */ /* 0x000fc800078e00ff */
[----:B------:R2:W-:Y:S08]  /*9900*/  SYNCS.ARRIVE.TRANS64 RZ, [R12+URZ+0x30c30], R5 ;  /* 0x030c30050cff79a7 */ /* 0x0005f0000800003f */
[----:B------:R-:W-:Y:S05]  /*9910*/  @!P1 BRA `(.L_x_993) ;  /* 0x0000000000049947 */ /* 0x000fea0003800000 */
[----:B------:R-:W-:Y:S01]  /*9920*/  BPT.TRAP 0x1 ;  /* 0x000000040000795c */ /* 0x000fe20000300000 */
.L_x_993:
        /* <DEDUP_REMOVED lines=25> */
[----:B------:R-:W3:Y:S02]  /*9ac0*/  SYNCS.PHASECHK.TRANS64.TRYWAIT P1, [R12+URZ+0x30c28], R13 ;  /* 0x030c280d0c0075a7 */ /* 0x000ee4000802017f */
[----:B--23--:R-:W-:Y:S05]  /*9ad0*/  @!P1 BRA `(.L_x_994) ;  /* 0x0000000c00289947 */ /* 0x00cfea0003800000 */
.L_x_1029:
[----:B------:R-:W-:Y:S05]  /*9ae0*/  @P0 BRA `(.L_x_995) ;  /* 0x0000000000140947 */ /* 0x000fea0003800000 */
[----:B------:R-:W-:Y:S01]  /*9af0*/  ISETP.NE.AND P0, PT, R20, RZ, PT ;  /* 0x000000ff1400720c */ /* 0x000fe20003f05270 */
[----:B------:R-:W-:-:S04]  /*9b00*/  IMAD.MOV.U32 R5, RZ, RZ, 0x4200 ;  /* 0x00004200ff057424 */ /* 0x000fc800078e00ff */
[----:B------:R3:W-:Y:S08]  /*9b10*/  SYNCS.ARRIVE.TRANS64 RZ, [R12+URZ+0x30c18], R5 ;  /* 0x030c18050cff79a7 */ /* 0x0007f0000800003f */
[----:B------:R-:W-:Y:S05]  /*9b20*/  @!P0 BRA `(.L_x_995) ;  /* 0x0000000000048947 */ /* 0x000fea0003800000 */
[----:B------:R-:W-:Y:S01]  /*9b30*/  BPT.TRAP 0x1 ;  /* 0x000000040000795c */ /* 0x000fe20000300000 */
.L_x_995:
        /* <DEDUP_REMOVED lines=20> */
.L_x_981:
[----:B------:R-:W3:Y:S01]  /*9c80*/  S2R R2, SR_TID.X ;  /* 0x0000000000027919 */ /* 0x000ee20000002100 */
[----:B-12--5:R-:W-:Y:S01]  /*9c90*/  IMAD R13, R0, 0x8, R12 ;  /* 0x00000008000d7824 */ /* 0x026fe200078e020c */
[----:B---3--:R-:W-:Y:S02]  /*9ca0*/  LOP3.LUT R3, R2, 0x7f, RZ, 0xc0, !PT ;  /* 0x0000007f02037812 */ /* 0x008fe400078ec0ff */
[----:B------:R-:W-:Y:S02]  /*9cb0*/  SHF.L.U32 R2, R10, 0x1f, RZ ;  /* 0x0000001f0a027819 */ /* 0x000fe400000006ff */
[----:B------:R-:W-:Y:S02]  /*9cc0*/  ISETP.NE.AND P1, PT, R3, RZ, PT ;  /* 0x000000ff0300720c */ /* 0x000fe40003f25270 */
[----:B------:R-:W1:Y:S02]  /*9cd0*/  SYNCS.PHASECHK.TRANS64.TRYWAIT P0, [R13+URZ+0x30c40], R2 ;  /* 0x030c40020d0075a7 */ /* 0x000e64000800017f */
[----:B-1----:R-:W-:Y:S09]  /*9ce0*/  @!P0 BRA `(.L_x_996) ;  /* 0x0000000800b88947 */ /* 0x002ff20003800000 */
.L_x_1030:
[----:B------:R-:W-:Y:S05]  /*9cf0*/  @P1 BRA `(.L_x_997) ;  /* 0x0000000000181947 */ /* 0x000fea0003800000 */
[----:B------:R-:W2:Y:S01]  /*9d00*/  S2R R3, SR_TID.X ;  /* 0x0000000000037919 */ /* 0x000ea20000002100 */
[----:B-1----:R-:W-:-:S04]  /*9d10*/  IMAD.MOV.U32 R2, RZ, RZ, 0x4200 ;  /* 0x00004200ff027424 */ /* 0x002fc800078e00ff */
[----:B------:R3:W-:Y:S01]  /*9d20*/  SYNCS.ARRIVE.TRANS64 RZ, [R13+URZ+0x30c30], R2 ;  /* 0x030c30020dff79a7 */ /* 0x0007e2000800003f */
[----:B--2---:R-:W-:-:S13]  /*9d30*/  LOP3.LUT P0, RZ, R3, 0x1f, RZ, 0xc0, !PT ;  /* 0x0000001f03ff7812 */ /* 0x004fda000780c0ff */
[----:B---3--:R-:W-:Y:S05]  /*9d40*/  @!P0 BRA `(.L_x_997) ;  /* 0x0000000000048947 */ /* 0x008fea0003800000 */
[----:B------:R-:W-:Y:S01]  /*9d50*/  BPT.TRAP 0x1 ;  /* 0x000000040000795c */ /* 0x000fe20000300000 */
.L_x_997:
[----:B-1----:R-:W1:Y:S01]  /*9d60*/  LDC.64 R2, c[0x0][0x728] ;  /* 0x0001ca00ff027b82 */ /* 0x002e620000000a00 */
[C---:B------:R-:W-:Y:S01]  /*9d70*/  IADD3 R6, P0, R5.reuse, R6, RZ ;  /* 0x0000000605067210 */ /* 0x040fe20007f1e0ff */
[----:B------:R-:W-:Y:S01]  /*9d80*/  UMOV UR8, 0x0 ;  /* 0x0000000000087882 */ /* 0x000fe20000000000 */
[C---:B------:R-:W-:Y:S01]  /*9d90*/  LEA R4, R0.reuse, R12, 0xe ;  /* 0x0000000c00047211 */ /* 0x040fe200078e70ff */
[----:B------:R-:W-:Y:S01]  /*9da0*/  IMAD R12, R0, 0x200, R12 ;  /* 0x00000200000c7824 */ /* 0x000fe200078e020c */
        /* <DEDUP_REMOVED lines=19> */
[----:B------:R-:W-:Y:S02]  /*9ee0*/  R2UR UR23, R3 ;  /* 0x00000000031772ca */ /* 0x000fe400000e0000 */
[----:B------:R-:W-:Y:S02]  /*9ef0*/  IADD3 R9, R0, 0x1, RZ ;  /* 0x0000000100097810 */ /* 0x000fe40007ffe0ff */
        /* <DEDUP_REMOVED lines=8> */
.L_x_978:
[----:B------:R-:W-:Y:S05]  /*9f80*/  BSYNC B0 ;  /* 0x0000000000007941 */ /* 0x000fea0003800000 */
.L_x_976:
[----:B------:R-:W-:-:S03]  /*9f90*/  UMOV UR6, 0xffffffff ;  /* 0xffffffff00067882 */ /* 0x000fc60000000000 */
[----:B------:R-:W-:Y:S05]  /*9fa0*/  BRA.DIV UR6, `(.L_x_998) ;  /* 0x0000000a061c7947 */ /* 0x000fea000b800000 */
[----:B------:R-:W-:-:S13]  /*9fb0*/  ELECT P0, URZ, PT ;  /* 0x00000000003f782f */ /* 0x000fda0003800000 */
.L_x_1033:
[----:B------:R-:W-:Y:S05]  /*9fc0*/  @!P0 BRA `(.L_x_892) ;  /* 0x0000000000848947 */ /* 0x000fea0003800000 */
[----:B------:R-:W3:Y:S02]  /*9fd0*/  LDL.LU R2, [R1] ;  /* 0x0000000001027983 */ /* 0x000ee40000300800 */
[----:B---3--:R-:W-:-:S04]  /*9fe0*/  LOP3.LUT R2, R2, 0x2, RZ, 0xfc, !PT ;  /* 0x0000000202027812 */ /* 0x008fc800078efcff */
[----:B------:R-:W-:-:S13]  /*9ff0*/  ISETP.NE.AND P0, PT, R2, 0x3, PT ;  /* 0x000000030200780c */ /* 0x000fda0003f05270 */
[----:B------:R-:W-:Y:S05]  /*a000*/  @!P0 BRA `(.L_x_999) ;  /* 0x0000000000048947 */ /* 0x000fea0003800000 */
[----:B--2---:R-:W-:Y:S01]  /*a010*/  BPT.TRAP 0x1 ;  /* 0x000000040000795c */ /* 0x004fe20000300000 */
.L_x_999:
[----:B------:R-:W1:Y:S01]  /*a020*/  S2R R3, SR_CgaCtaId ;  /* 0x0000000000037919 */ /* 0x000e620000008800 */
[----:B------:R-:W-:Y:S02]  /*a030*/  MOV R2, 0x400 ;  /* 0x0000040000027802 */ /* 0x000fe40000000f00 */
[----:B------:R-:W-:Y:S02]  /*a040*/  SHF.L.U32 R4, R0, 0x1f, RZ ;  /* 0x0000001f00047819 */ /* 0x000fe400000006ff */
[----:B-1----:R-:W-:Y:S02]  /*a050*/  LEA R6, R3, R2, 0x18 ;  /* 0x0000000203067211 */ /* 0x002fe400078ec0ff */
[----:B------:R-:W-:-:S03]  /*a060*/  IADD3 R3, R9, 0x1, RZ ;  /* 0x0000000109037810 */ /* 0x000fc60007ffe0ff */
[----:B------:R-:W-:Y:S01]  /*a070*/  VIADD R2, R6, 0x30c20 ;  /* 0x00030c2006027836 */ /* 0x000fe20000000000 */
[----:B------:R-:W-:-:S03]  /*a080*/  ISETP.NE.AND P2, PT, R3, 0x2, PT ;  /* 0x000000020300780c */ /* 0x000fc60003f45270 */
[----:B------:R-:W-:Y:S01]  /*a090*/  IMAD R7, R9, 0x8, R2 ;  /* 0x0000000809077824 */ /* 0x000fe200078e0202 */
[----:B------:R-:W-:Y:S02]  /*a0a0*/  SEL R5, RZ, 0x1, P2 ;  /* 0x00000001ff057807 */ /* 0x000fe40001000000 */
[----:B------:R-:W-:Y:S01]  /*a0b0*/  SEL R3, R3, RZ, P2 ;  /* 0x000000ff03037207 */ /* 0x000fe20001000000 */
[----:B------:R-:W1:Y:S01]  /*a0c0*/  SYNCS.PHASECHK.TRANS64.TRYWAIT P1, [R7+URZ], R4 ;  /* 0x00000004070075a7 */ /* 0x000e62000802017f */
[----:B------:R-:W-:-:S03]  /*a0d0*/  LOP3.LUT R5, R0, R5, RZ, 0x3c, !PT ;  /* 0x0000000500057212 */ /* 0x000fc600078e3cff */
[----:B------:R-:W-:Y:S01]  /*a0e0*/  IMAD R11, R3, 0x8, R2 ;  /* 0x00000008030b7824 */ /* 0x000fe200078e0202 */
[----:B------:R-:W-:Y:S01]  /*a0f0*/  SHF.L.U32 R2, R5, 0x1f, RZ ;  /* 0x0000001f05027819 */ /* 0x000fe200000006ff */
[----:B-1----:R-:W-:Y:S06]  /*a100*/  @!P1 BRA `(.L_x_1000) ;  /* 0x0000000400e89947 */ /* 0x002fec0003800000 */
.L_x_1034:
[----:B------:R-:W3:Y:S02]  /*a110*/  SYNCS.PHASECHK.TRANS64.TRYWAIT P1, [R11+URZ], R2 ;  /* 0x000000020b0075a7 */ /* 0x000ee4000802017f */
[----:B---3--:R-:W-:Y:S05]  /*a120*/  @!P1 BRA `(.L_x_1001) ;  /* 0x0000000400f49947 */ /* 0x008fea0003800000 */
.L_x_1035:
[----:B------:R-:W-:Y:S05]  /*a130*/  @!P0 BRA `(.L_x_1002) ;  /* 0x0000000000048947 */ /* 0x000fea0003800000 */
[----:B--2---:R-:W-:Y:S01]  /*a140*/  BPT.TRAP 0x1 ;  /* 0x000000040000795c */ /* 0x004fe20000300000 */
.L_x_1002:
[----:B------:R-:W-:-:S05]  /*a150*/  VIADD R0, R6, 0x30c40 ;  /* 0x00030c4006007836 */ /* 0x000fca0000000000 */
[----:B------:R-:W-:-:S04]  /*a160*/  LEA R9, R9, R0, 0x3 ;  /* 0x0000000009097211 */ /* 0x000fc800078e18ff */
[----:B------:R-:W4:Y:S02]  /*a170*/  SYNCS.PHASECHK.TRANS64.TRYWAIT P0, [R9+URZ], R4 ;  /* 0x00000004090075a7 */ /* 0x000f24000800017f */
[----:B----4-:R-:W-:Y:S05]  /*a180*/  @!P0 BRA `(.L_x_1003) ;  /* 0x0000000400f08947 */ /* 0x010fea0003800000 */
.L_x_1036:
[----:B------:R-:W-:-:S07]  /*a190*/  IMAD R3, R3, 0x8, R0 ;  /* 0x0000000803037824 */ /* 0x000fce00078e0200 */
.L_x_1004:
[----:B------:R1:W1:Y:S02]  /*a1a0*/  SYNCS.PHASECHK.TRANS64.TRYWAIT P0, [R3+URZ], R2 ;  /* 0x00000002030075a7 */ /* 0x000264000800017f */
[----:B-1----:R-:W-:Y:S05]  /*a1b0*/  @!P0 NANOSLEEP.SYNCS 0x989680 ;  /* 0x009896800000895d */ /* 0x002fea0003900000 */
[----:B------:R-:W1:Y:S02]  /*a1c0*/  @!P0 SYNCS.PHASECHK.TRANS64 P0, [R3+URZ], R2 ;  /* 0x00000002030085a7 */ /* 0x000e64000800007f */
[----:B-1----:R-:W-:Y:S05]  /*a1d0*/  @!P0 BRA `(.L_x_1004) ;  /* 0xfffffffc00f08947 */ /* 0x002fea000383ffff */
.L_x_892:
[----:B--2---:R-:W-:Y:S05]  /*a1e0*/  BSYNC B6 ;  /* 0x0000000000067941 */ /* 0x004fea0003800000 */
.L_x_886:
[----:B------:R-:W-:Y:S05]  /*a1f0*/  EXIT ;  /* 0x000000000000794d */ /* 0x000fea0003800000 */
.L_x_902:
[----:B------:R-:W-:Y:S01]  /*a200*/  IMAD.MOV.U32 R12, RZ, RZ, RZ ;  /* 0x000000ffff0c7224 */ /* 0x000fe200078e00ff */
[----:B------:R-:W-:Y:S01]  /*a210*/  MOV R11, 0x1f ;  /* 0x0000001f000b7802 */ /* 0x000fe20000000f00 */
[----:B------:R-:W-:-:S07]  /*a220*/  IMAD.MOV.U32 R15, RZ, RZ, -0x1 ;  /* 0xffffffffff0f7424 */ /* 0x000fce00078e00ff */
[----:B------:R-:W-:Y:S05]  /*a230*/  WARPSYNC.COLLECTIVE R15, `(.L_x_1005) ;  /* 0x000000000f087348 */ /* 0x000fea0003c00000 */
[----:B------:R1:W2:Y:S02]  /*a240*/  SHFL.IDX P6, R14, R13, R12, R11 ;  /* 0x0000000c0d0e7389 */ /* 0x0002a400000c000b */
[----:B-12---:R-:W-:Y:S01]  /*a250*/  ENDCOLLECTIVE ;  /* 0x000000000000791b */ /* 0x006fe20003800000 */
.L_x_1005:
[----:B------:R-:W-:Y:S05]  /*a260*/  BRA `(.L_x_1006) ;  /* 0xffffff6c00c47947 */ /* 0x000fea000383ffff */
.L_x_904:
[----:B--2---:R2:W3:Y:S02]  /*a270*/  SYNCS.PHASECHK.TRANS64.TRYWAIT P0, [R2+URZ+0x30c00], R17 ;  /* 0x030c0011020075a7 */ /* 0x0044e4000800017f */
[----:B---3--:R-:W-:Y:S05]  /*a280*/  @!P0 NANOSLEEP.SYNCS 0x989680 ;  /* 0x009896800000895d */ /* 0x008fea0003900000 */
[----:B------:R-:W3:Y:S02]  /*a290*/  @!P0 SYNCS.PHASECHK.TRANS64 P0, [R2+URZ+0x30c00], R17 ;  /* 0x030c0011020085a7 */ /* 0x000ee4000800007f */
[----:B---3--:R-:W-:Y:S05]  /*a2a0*/  @!P0 BRA `(.L_x_904) ;  /* 0xfffffffc00f08947 */ /* 0x008fea000383ffff */
[----:B------:R-:W-:Y:S05]  /*a2b0*/  BRA `(.L_x_903) ;  /* 0xffffff7000287947 */ /* 0x000fea000383ffff */
.L_x_908:
[----:B--2---:R2:W3:Y:S02]  /*a2c0*/  SYNCS.PHASECHK.TRANS64.TRYWAIT P1, [R25+URZ+0x30c10], R22 ;  /* 0x030c1016190075a7 */ /* 0x0044e4000802017f */
[----:B---3--:R-:W-:Y:S05]  /*a2d0*/  @!P1 NANOSLEEP.SYNCS 0x989680 ;  /* 0x009896800000995d */ /* 0x008fea0003900000 */
[----:B------:R-:W3:Y:S02]  /*a2e0*/  @!P1 SYNCS.PHASECHK.TRANS64 P1, [R25+URZ+0x30c10], R22 ;  /* 0x030c1016190095a7 */ /* 0x000ee4000802007f */
[----:B---3--:R-:W-:Y:S05]  /*a2f0*/  @!P1 BRA `(.L_x_908) ;  /* 0xfffffffc00f09947 */ /* 0x008fea000383ffff */
[----:B------:R-:W-:Y:S05]  /*a300*/  BRA `(.L_x_907) ;  /* 0xffffff7800087947 */ /* 0x000fea000383ffff */
.L_x_912:
[----:B------:R1:W1:Y:S02]  /*a310*/  SYNCS.PHASECHK.TRANS64.TRYWAIT P1, [R25+URZ+0x30c30], R22 ;  /* 0x030c3016190075a7 */ /* 0x000264000802017f */
[----:B-1----:R-:W-:Y:S05]  /*a320*/  @!P1 NANOSLEEP.SYNCS 0x989680 ;  /* 0x009896800000995d */ /* 0x002fea0003900000 */
[----:B------:R-:W1:Y:S02]  /*a330*/  @!P1 SYNCS.PHASECHK.TRANS64 P1, [R25+URZ+0x30c30], R22 ;  /* 0x030c3016190095a7 */ /* 0x000e64000802007f */
[----:B-1----:R-:W-:Y:S05]  /*a340*/  @!P1 BRA `(.L_x_912) ;  /* 0xfffffffc00f09947 */ /* 0x002fea000383ffff */
[----:B------:R-:W-:Y:S05]  /*a350*/  BRA `(.L_x_911) ;  /* 0xffffff7c001c7947 */ /* 0x000fea000383ffff */
.L_x_919:
[----:B------:R-:W-:Y:S01]  /*a360*/  BSSY B0, `(.L_x_1007) ;  /* 0x0000005000007945 */ /* 0x000fe20003800000 */
[----:B------:R-:W-:-:S07]  /*a370*/  IMAD.MOV.U32 R15, RZ, RZ, -0x1 ;  /* 0xffffffffff0f7424 */ /* 0x000fce00078e00ff */
[----:B-1----:R-:W-:Y:S05]  /*a380*/  WARPSYNC.COLLECTIVE R15, `(.L_x_1008) ;  /* 0x000000000f087348 */ /* 0x002fea0003c00000 */
[----:B------:R-:W-:Y:S01]  /*a390*/  NOP ;  /* 0x0000000000007918 */ /* 0x000fe20000000000 */
[----:B-1----:R-:W-:Y:S01]  /*a3a0*/  ENDCOLLECTIVE ;  /* 0x000000000000791b */ /* 0x002fe20003800000 */
.L_x_1008:
[----:B------:R-:W-:Y:S05]  /*a3b0*/  BSYNC B0 ;  /* 0x0000000000007941 */ /* 0x000fea0003800000 */
.L_x_1007:
[----:B------:R-:W-:Y:S05]  /*a3c0*/  BRA `(.L_x_1009) ;  /* 0xffffffc0007c7947 */ /* 0x000fea000383ffff */
.L_x_928:
[----:B------:R-:W-:Y:S01]  /*a3d0*/  BSSY B0, `(.L_x_1010) ;  /* 0x0000005000007945 */ /* 0x000fe20003800000 */
[----:B------:R-:W-:-:S07]  /*a3e0*/  MOV R15, 0xffffffff ;  /* 0xffffffff000f7802 */ /* 0x000fce0000000f00 */
[----:B-12---:R-:W-:Y:S05]  /*a3f0*/  WARPSYNC.COLLECTIVE R15, `(.L_x_1011) ;  /* 0x000000000f087348 */ /* 0x006fea0003c00000 */
[----:B------:R-:W-:Y:S01]  /*a400*/  NOP ;  /* 0x0000000000007918 */ /* 0x000fe20000000000 */
[----:B-12---:R-:W-:Y:S01]  /*a410*/  ENDCOLLECTIVE ;  /* 0x000000000000791b */ /* 0x006fe20003800000 */
.L_x_1011:
[----:B------:R-:W-:Y:S05]  /*a420*/  BSYNC B0 ;  /* 0x0000000000007941 */ /* 0x000fea0003800000 */
.L_x_1010:
[----:B------:R-:W-:Y:S05]  /*a430*/  BRA `(.L_x_1012) ;  /* 0xffffffc400587947 */ /* 0x000fea000383ffff */
.L_x_941:
[----:B------:R-:W-:Y:S01]  /*a440*/  BSSY B0, `(.L_x_1013) ;  /* 0x0000005000007945 */ /* 0x000fe20003800000 */
[----:B------:R-:W-:-:S07]  /*a450*/  IMAD.MOV.U32 R15, RZ, RZ, -0x1 ;  /* 0xffffffffff0f7424 */ /* 0x000fce00078e00ff */
[----:B------:R-:W-:Y:S05]  /*a460*/  WARPSYNC.COLLECTIVE R15, `(.L_x_1014) ;  /* 0x000000000f087348 */ /* 0x000fea0003c00000 */
[----:B------:R-:W-:Y:S01]  /*a470*/  NOP ;  /* 0x0000000000007918 */ /* 0x000fe20000000000 */
[----:B------:R-:W-:Y:S01]  /*a480*/  ENDCOLLECTIVE ;  /* 0x000000000000791b */ /* 0x000fe20003800000 */
.L_x_1014:
[----:B------:R-:W-:Y:S05]  /*a490*/  BSYNC B0 ;  /* 0x0000000000007941 */ /* 0x000fea0003800000 */
.L_x_1013:
[----:B------:R-:W-:Y:S05]  /*a4a0*/  BRA `(.L_x_1015) ;  /* 0xffffffd000447947 */ /* 0x000fea000383ffff */
.L_x_953:
[----:B------:R-:W-:Y:S01]  /*a4b0*/  BSSY B0, `(.L_x_1016) ;  /* 0x0000005000007945 */ /* 0x000fe20003800000 */
[----:B------:R-:W-:-:S07]  /*a4c0*/  IMAD.MOV.U32 R15, RZ, RZ, -0x1 ;  /* 0xffffffffff0f7424 */ /* 0x000fce00078e00ff */
[----:B------:R-:W-:Y:S05]  /*a4d0*/  WARPSYNC.COLLECTIVE R15, `(.L_x_1017) ;  /* 0x000000000f087348 */ /* 0x000fea0003c00000 */
[----:B------:R-:W-:Y:S01]  /*a4e0*/  NOP ;  /* 0x0000000000007918 */ /* 0x000fe20000000000 */
[----:B------:R-:W-:Y:S01]  /*a4f0*/  ENDCOLLECTIVE ;  /* 0x000000000000791b */ /* 0x000fe20003800000 */
.L_x_1017:
[----:B------:R-:W-:Y:S05]  /*a500*/  BSYNC B0 ;  /* 0x0000000000007941 */ /* 0x000fea0003800000 */
.L_x_1016:
[----:B------:R-:W-:Y:S05]  /*a510*/  BRA `(.L_x_1018) ;  /* 0xffffffd4005c7947 */ /* 0x000fea000383ffff */
.L_x_966:
[----:B------:R-:W-:Y:S01]  /*a520*/  BSSY B0, `(.L_x_1019) ;  /* 0x0000005000007945 */ /* 0x000fe20003800000 */
[----:B------:R-:W-:-:S07]  /*a530*/  MOV R15, 0xffffffff ;  /* 0xffffffff000f7802 */ /* 0x000fce0000000f00 */
[----:B------:R-:W-:Y:S05]  /*a540*/  WARPSYNC.COLLECTIVE R15, `(.L_x_1020) ;  /* 0x000000000f087348 */ /* 0x000fea0003c00000 */
[----:B------:R-:W-:Y:S01]  /*a550*/  NOP ;  /* 0x0000000000007918 */ /* 0x000fe20000000000 */
[----:B------:R-:W-:Y:S01]  /*a560*/  ENDCOLLECTIVE ;  /* 0x000000000000791b */ /* 0x000fe20003800000 */
.L_x_1020:
[----:B------:R-:W-:Y:S05]  /*a570*/  BSYNC B0 ;  /* 0x0000000000007941 */ /* 0x000fea0003800000 */
.L_x_1019:
[----:B------:R-:W-:Y:S05]  /*a580*/  BRA `(.L_x_1021) ;  /* 0xffffffd800787947 */ /* 0x000fea000383ffff */
.L_x_979:
[----:B-1----:R1:W2:Y:S02]  /*a590*/  SYNCS.PHASECHK.TRANS64.TRYWAIT P1, [R12+URZ+0x30c20], R3 ;  /* 0x030c20030c0075a7 */ /* 0x0022a4000802017f */
[----:B--2---:R-:W-:Y:S05]  /*a5a0*/  @!P1 NANOSLEEP.SYNCS 0x989680 ;  /* 0x009896800000995d */ /* 0x004fea0003900000 */
[----:B------:R-:W2:Y:S02]  /*a5b0*/  @!P1 SYNCS.PHASECHK.TRANS64 P1, [R12+URZ+0x30c20], R3 ;  /* 0x030c20030c0095a7 */ /* 0x000ea4000802007f */
[----:B--2---:R-:W-:Y:S05]  /*a5c0*/  @!P1 BRA `(.L_x_979) ;  /* 0xfffffffc00f09947 */ /* 0x004fea000383ffff */
[----:B------:R-:W-:Y:S05]  /*a5d0*/  BRA `(.L_x_1022) ;  /* 0xffffffe400847947 */ /* 0x000fea000383ffff */
.L_x_983:
[----:B-1----:R1:W2:Y:S02]  /*a5e0*/  SYNCS.PHASECHK.TRANS64.TRYWAIT P1, [R12+URZ+0x30c40], R21 ;  /* 0x030c40150c0075a7 */ /* 0x0022a4000802017f */
[----:B--2---:R-:W-:Y:S05]  /*a5f0*/  @!P1 NANOSLEEP.SYNCS 0x989680 ;  /* 0x009896800000995d */ /* 0x004fea0003900000 */
[----:B------:R-:W2:Y:S02]  /*a600*/  @!P1 SYNCS.PHASECHK.TRANS64 P1, [R12+URZ+0x30c40], R21 ;  /* 0x030c40150c0095a7 */ /* 0x000ea4000802007f */
[----:B--2---:R-:W-:Y:S05]  /*a610*/  @!P1 BRA `(.L_x_983) ;  /* 0xfffffffc00f09947 */ /* 0x004fea000383ffff */
[----:B------:R-:W-:Y:S05]  /*a620*/  BRA `(.L_x_1023) ;  /* 0xffffffe8009c7947 */ /* 0x000fea000383ffff */
.L_x_985:
[----:B--2---:R2:W3:Y:S02]  /*a630*/  SYNCS.PHASECHK.TRANS64.TRYWAIT P1, [R12+URZ+0x30c28], R21 ;  /* 0x030c28150c0075a7 */ /* 0x0044e4000802017f */
[----:B---3--:R-:W-:Y:S05]  /*a640*/  @!P1 NANOSLEEP.SYNCS 0x989680 ;  /* 0x009896800000995d */ /* 0x008fea0003900000 */
[----:B------:R-:W3:Y:S02]  /*a650*/  @!P1 SYNCS.PHASECHK.TRANS64 P1, [R12+URZ+0x30c28], R21 ;  /* 0x030c28150c0095a7 */ /* 0x000ee4000802007f */
[----:B---3--:R-:W-:Y:S05]  /*a660*/  @!P1 BRA `(.L_x_985) ;  /* 0xfffffffc00f09947 */ /* 0x008fea000383ffff */
[----:B------:R-:W-:Y:S05]  /*a670*/  BRA `(.L_x_1024) ;  /* 0xffffffec00187947 */ /* 0x000fea000383ffff */
.L_x_987:
[----:B---3--:R3:W4:Y:S02]  /*a680*/  SYNCS.PHASECHK.TRANS64.TRYWAIT P1, [R12+URZ+0x30c48], R21 ;  /* 0x030c48150c0075a7 */ /* 0x008724000802017f */
[----:B----4-:R-:W-:Y:S05]  /*a690*/  @!P1 NANOSLEEP.SYNCS 0x989680 ;  /* 0x009896800000995d */ /* 0x010fea0003900000 */
[----:B------:R-:W4:Y:S02]  /*a6a0*/  @!P1 SYNCS.PHASECHK.TRANS64 P1, [R12+URZ+0x30c48], R21 ;  /* 0x030c48150c0095a7 */ /* 0x000f24000802007f */
[----:B----4-:R-:W-:Y:S05]  /*a6b0*/  @!P1 BRA `(.L_x_987) ;  /* 0xfffffffc00f09947 */ /* 0x010fea000383ffff */
[----:B------:R-:W-:Y:S05]  /*a6c0*/  BRA `(.L_x_1025) ;  /* 0xffffffec00747947 */ /* 0x000fea000383ffff */
.L_x_989:
[----:B------:R-:W-:-:S07]  /*a6d0*/  SHF.L.U32 R5, R10, 0x1f, RZ ;  /* 0x0000001f0a057819 */ /* 0x000fce00000006ff */
.L_x_1026:
[----:B-1----:R1:W2:Y:S02]  /*a6e0*/  SYNCS.PHASECHK.TRANS64.TRYWAIT P1, [R12+URZ+0x30c20], R5 ;  /* 0x030c20050c0075a7 */ /* 0x0022a4000802017f */
[----:B--2---:R-:W-:Y:S05]  /*a6f0*/  @!P1 NANOSLEEP.SYNCS 0x989680 ;  /* 0x009896800000995d */ /* 0x004fea0003900000 */
[----:B------:R-:W2:Y:S02]  /*a700*/  @!P1 SYNCS.PHASECHK.TRANS64 P1, [R12+URZ+0x30c20], R5 ;  /* 0x030c20050c0095a7 */ /* 0x000ea4000802007f */
[----:B--2---:R-:W-:Y:S05]  /*a710*/  @!P1 BRA `(.L_x_1026) ;  /* 0xfffffffc00f09947 */ /* 0x004fea000383ffff */
[----:B------:R-:W-:Y:S05]  /*a720*/  BRA `(.L_x_1027) ;  /* 0xffffffec00e07947 */ /* 0x000fea000383ffff */
.L_x_992:
[----:B-1----:R1:W2:Y:S02]  /*a730*/  SYNCS.PHASECHK.TRANS64.TRYWAIT P1, [R12+URZ+0x30c40], R13 ;  /* 0x030c400d0c0075a7 */ /* 0x0022a4000802017f */
[----:B--2---:R-:W-:Y:S05]  /*a740*/  @!P1 NANOSLEEP.SYNCS 0x989680 ;  /* 0x009896800000995d */ /* 0x004fea0003900000 */
[----:B------:R-:W2:Y:S02]  /*a750*/  @!P1 SYNCS.PHASECHK.TRANS64 P1, [R12+URZ+0x30c40], R13 ;  /* 0x030c400d0c0095a7 */ /* 0x000ea4000802007f */
[----:B--2---:R-:W-:Y:S05]  /*a760*/  @!P1 BRA `(.L_x_992) ;  /* 0xfffffffc00f09947 */ /* 0x004fea000383ffff */
[----:B------:R-:W-:Y:S05]  /*a770*/  BRA `(.L_x_1028) ;  /* 0xfffffff000547947 */ /* 0x000fea000383ffff */
.L_x_994:
[----:B--2---:R2:W3:Y:S02]  /*a780*/  SYNCS.PHASECHK.TRANS64.TRYWAIT P1, [R12+URZ+0x30c28], R13 ;  /* 0x030c280d0c0075a7 */ /* 0x0044e4000802017f */
[----:B---3--:R-:W-:Y:S05]  /*a790*/  @!P1 NANOSLEEP.SYNCS 0x989680 ;  /* 0x009896800000995d */ /* 0x008fea0003900000 */
[----:B------:R-:W3:Y:S02]  /*a7a0*/  @!P1 SYNCS.PHASECHK.TRANS64 P1, [R12+URZ+0x30c28], R13 ;  /* 0x030c280d0c0095a7 */ /* 0x000ee4000802007f */
[----:B---3--:R-:W-:Y:S05]  /*a7b0*/  @!P1 BRA `(.L_x_994) ;  /* 0xfffffffc00f09947 */ /* 0x008fea000383ffff */
[----:B------:R-:W-:Y:S05]  /*a7c0*/  BRA `(.L_x_1029) ;  /* 0xfffffff000c47947 */ /* 0x000fea000383ffff */
.L_x_996:
[----:B-1----:R1:W2:Y:S02]  /*a7d0*/  SYNCS.PHASECHK.TRANS64.TRYWAIT P0, [R13+URZ+0x30c40], R2 ;  /* 0x030c40020d0075a7 */ /* 0x0022a4000800017f */
[----:B--2---:R-:W-:Y:S05]  /*a7e0*/  @!P0 NANOSLEEP.SYNCS 0x989680 ;  /* 0x009896800000895d */ /* 0x004fea0003900000 */
[----:B------:R-:W2:Y:S02]  /*a7f0*/  @!P0 SYNCS.PHASECHK.TRANS64 P0, [R13+URZ+0x30c40], R2 ;  /* 0x030c40020d0085a7 */ /* 0x000ea4000800007f */
[----:B--2---:R-:W-:Y:S05]  /*a800*/  @!P0 BRA `(.L_x_996) ;  /* 0xfffffffc00f08947 */ /* 0x004fea000383ffff */
[----:B------:R-:W-:Y:S05]  /*a810*/  BRA `(.L_x_1030) ;  /* 0xfffffff400347947 */ /* 0x000fea000383ffff */
.L_x_998:
[----:B------:R-:W-:Y:S01]  /*a820*/  BSSY B0, `(.L_x_1031) ;  /* 0x0000006000007945 */ /* 0x000fe20003800000 */
[----:B------:R-:W-:-:S07]  /*a830*/  IMAD.MOV.U32 R15, RZ, RZ, -0x1 ;  /* 0xffffffffff0f7424 */ /* 0x000fce00078e00ff */
[----:B--2---:R-:W-:Y:S05]  /*a840*/  WARPSYNC.COLLECTIVE R15, `(.L_x_1032) ;  /* 0x000000000f0c7348 */ /* 0x004fea0003c00000 */
[----:B------:R-:W-:Y:S02]  /*a850*/  ELECT P6, UR62, PT ;  /* 0x00000000003e782f */ /* 0x000fe400038c0000 */
[----:B------:R-:W-:Y:S01]  /*a860*/  MOV R14, UR62 ;  /* 0x0000003e000e7c02 */ /* 0x000fe20008000f00 */
[----:B--2---:R-:W-:Y:S10]  /*a870*/  ENDCOLLECTIVE ;  /* 0x000000000000791b */ /* 0x004ff40003800000 */
.L_x_1032:
[----:B------:R-:W-:Y:S05]  /*a880*/  BSYNC B0 ;  /* 0x0000000000007941 */ /* 0x000fea0003800000 */
.L_x_1031:
[----:B------:R-:W-:Y:S01]  /*a890*/  PLOP3.LUT P0, PT, P6, PT, PT, 0x80, 0x0 ;  /* 0x000000000000781c */ /* 0x000fe2000370f070 */
[----:B------:R-:W-:-:S12]  /*a8a0*/  BRA `(.L_x_1033) ;  /* 0xfffffff400c47947 */ /* 0x000fd8000383ffff */
.L_x_1000:
[----:B-1----:R1:W3:Y:S02]  /*a8b0*/  SYNCS.PHASECHK.TRANS64.TRYWAIT P1, [R7+URZ], R4 ;  /* 0x00000004070075a7 */ /* 0x0022e4000802017f */
[----:B---3--:R-:W-:Y:S05]  /*a8c0*/  @!P1 NANOSLEEP.SYNCS 0x989680 ;  /* 0x009896800000995d */ /* 0x008fea0003900000 */
[----:B------:R-:W3:Y:S02]  /*a8d0*/  @!P1 SYNCS.PHASECHK.TRANS64 P1, [R7+URZ], R4 ;  /* 0x00000004070095a7 */ /* 0x000ee4000802007f */
[----:B---3--:R-:W-:Y:S05]  /*a8e0*/  @!P1 BRA `(.L_x_1000) ;  /* 0xfffffffc00f09947 */ /* 0x008fea000383ffff */
[----:B------:R-:W-:Y:S05]  /*a8f0*/  BRA `(.L_x_1034) ;  /* 0xfffffff800047947 */ /* 0x000fea000383ffff */
.L_x_1001:
[----:B---3--:R3:W4:Y:S02]  /*a900*/  SYNCS.PHASECHK.TRANS64.TRYWAIT P1, [R11+URZ], R2 ;  /* 0x000000020b0075a7 */ /* 0x008724000802017f */
[----:B----4-:R-:W-:Y:S05]  /*a910*/  @!P1 NANOSLEEP.SYNCS 0x989680 ;  /* 0x009896800000995d */ /* 0x010fea0003900000 */
[----:B------:R-:W4:Y:S02]  /*a920*/  @!P1 SYNCS.PHASECHK.TRANS64 P1, [R11+URZ], R2 ;  /* 0x000000020b0095a7 */ /* 0x000f24000802007f */
[----:B----4-:R-:W-:Y:S05]  /*a930*/  @!P1 BRA `(.L_x_1001) ;  /* 0xfffffffc00f09947 */ /* 0x010fea000383ffff */
[----:B------:R-:W-:Y:S05]  /*a940*/  BRA `(.L_x_1035) ;  /* 0xfffffff400f87947 */ /* 0x000fea000383ffff */
.L_x_1003:
[----:B----4-:R4:W1:Y:S02]  /*a950*/  SYNCS.PHASECHK.TRANS64.TRYWAIT P0, [R9+URZ], R4 ;  /* 0x00000004090075a7 */ /* 0x010864000800017f */
[----:B-1----:R-:W-:Y:S05]  /*a960*/  @!P0 NANOSLEEP.SYNCS 0x989680 ;  /* 0x009896800000895d */ /* 0x002fea0003900000 */
[----:B------:R-:W1:Y:S02]  /*a970*/  @!P0 SYNCS.PHASECHK.TRANS64 P0, [R9+URZ], R4 ;  /* 0x00000004090085a7 */ /* 0x000e64000800007f */
[----:B-1----:R-:W-:Y:S05]  /*a980*/  @!P0 BRA `(.L_x_1003) ;  /* 0xfffffffc00f08947 */ /* 0x002fea000383ffff */
[----:B------:R-:W-:Y:S05]  /*a990*/  BRA `(.L_x_1036) ;  /* 0xfffffff400fc7947 */ /* 0x000fea000383ffff */
.L_x_1037:
        /* <DEDUP_REMOVED lines=14> */
.L_x_7381:


//--------------------- .text._ZN7cutlass13device_kernelIN5flash11enable_sm90INS1_16FlashAttnBwdSm90INS1_25CollectiveMainloopBwdSm90ILi2ELi2ELi2EN4cute5tupleIJNS5_1CILi1EEES8_S8_EEENS6_IJNS7_ILi128EEESA_NS7_ILi64EEEEEENS_6half_tEfNS_4arch4Sm90ELb0ELb1ELb1ELb0ELb0ELb1ELb0ELb0ELi2ELi1ELi2ELi2ELb0EEENS1_21CollectiveEpilogueBwdISC_SD_SF_Li256ELb0ELb0ELi1EEENS1_19SingleTileSchedulerILb0ELb0ELb0ELi128EEEEEEEEEvNT_6ParamsE --------------------------
	.section	.text._ZN7cutlass13device_kernelIN5flash11enable_sm90INS1_16FlashAttnBwdSm90INS1_25CollectiveMainloopBwdSm90ILi2ELi2ELi2EN4cute5tupleIJNS5_1CILi1EEES8_S8_EEENS6_IJNS7_ILi128EEESA_NS7_ILi64EEEEEENS_6half_tEfNS_4arch4Sm90ELb0ELb1ELb1ELb0ELb0ELb1ELb0ELb0ELi2ELi1ELi2ELi2ELb0EEENS1_21CollectiveEpilogueBwdISC_SD_SF_Li256ELb0ELb0ELi1EEENS1_19SingleTileSchedulerILb0ELb0ELb0ELi128EEEEEEEEEvNT_6ParamsE,"ax",@progbits
	.align	128
.text._ZN7cutlass13device_kernelIN5flash11enable_sm90INS1_16FlashAttnBwdSm90INS1_25CollectiveMainloopBwdSm90ILi2ELi2ELi2EN4cute5tupleIJNS5_1CILi1EEES8_S8_EEENS6_IJNS7_ILi128EEESA_NS7_ILi64EEEEEENS_6half_tEfNS_4arch4Sm90ELb0ELb1ELb1ELb0ELb0ELb1ELb0ELb0ELi2ELi1ELi2ELi2ELb0EEENS1_21CollectiveEpilogueBwdISC_SD_SF_Li256ELb0ELb0ELi1EEENS1_19SingleTileSchedulerILb0ELb0ELb0ELi128EEEEEEEEEvNT_6ParamsE:
        .type           _ZN7cutlass13device_kernelIN5flash11enable_sm90INS1_16FlashAttnBwdSm90INS1_25CollectiveMainloopBwdSm90ILi2ELi2ELi2EN4cute5tupleIJNS5_1CILi1EEES8_S8_EEENS6_IJNS7_ILi128EEESA_NS7_ILi64EEEEEENS_6half_tEfNS_4arch4Sm90ELb0ELb1ELb1ELb0ELb0ELb1ELb0ELb0ELi2ELi1ELi2ELi2ELb0EEENS1_21CollectiveEpilogueBwdISC_SD_SF_Li256ELb0ELb0ELi1EEENS1_19SingleTileSchedulerILb0ELb0ELb0ELi128EEEEEEEEEvNT_6ParamsE,@function
        .size           _ZN7cutlass13device_kernelIN5flash11enable_sm90INS1_16FlashAttnBwdSm90INS1_25CollectiveMainloopBwdSm90ILi2ELi2ELi2EN4cute5tupleIJNS5_1CILi1EEES8_S8_EEENS6_IJNS7_ILi128EEESA_NS7_ILi64EEEEEENS_6half_tEfNS_4arch4Sm90ELb0ELb1ELb1ELb0ELb0ELb1ELb0ELb0ELi2ELi1ELi2ELi2ELb0EEENS1_21CollectiveEpilogueBwdISC_SD_SF_Li256ELb0ELb0ELi1EEENS1_19SingleTileSchedulerILb0ELb0ELb0ELi128EEEEEEEEEvNT_6ParamsE,(.L_x_7382 - _ZN7cutlass13device_kernelIN5flash11enable_sm90INS1_16FlashAttnBwdSm90INS1_25CollectiveMainloopBwdSm90ILi2ELi2ELi2EN4cute5tupleIJNS5_1CILi1EEES8_S8_EEENS6_IJNS7_ILi128EEESA_NS7_ILi64EEEEEENS_6half_tEfNS_4arch4Sm90ELb0ELb1ELb1ELb0ELb0ELb1ELb0ELb0ELi2ELi1ELi2ELi2ELb0EEENS1_21CollectiveEpilogueBwdISC_SD_SF_Li256ELb0ELb0ELi1EEENS1_19SingleTileSchedulerILb0ELb0ELb0ELi128EEEEEEEEEvNT_6ParamsE)
        .other          _ZN7cutlass13device_kernelIN5flash11enable_sm90INS1_16FlashAttnBwdSm90INS1_25CollectiveMainloopBwdSm90ILi2ELi2ELi2EN4cute5tupleIJNS5_1CILi1EEES8_S8_EEENS6_IJNS7_ILi128EEESA_NS7_ILi64EEEEEENS_6half_tEfNS_4arch4Sm90ELb0ELb1ELb1ELb0ELb0ELb1ELb0ELb0ELi2ELi1ELi2ELi2ELb0EEENS1_21CollectiveEpilogueBwdISC_SD_SF_Li256ELb0ELb0ELi1EEENS1_19SingleTileSchedulerILb0ELb0ELb0ELi128EEEEEEEEEvNT_6ParamsE,@"STO_CUDA_ENTRY STV_DEFAULT"
_ZN7cutlass13device_kernelIN5flash11enable_sm90INS1_16FlashAttnBwdSm90INS1_25CollectiveMainloopBwdSm90ILi2ELi2ELi2EN4cute5tupleIJNS5_1CILi1EEES8_S8_EEENS6_IJNS7_ILi128EEESA_NS7_ILi64EEEEEENS_6half_tEfNS_4arch4Sm90ELb0ELb1ELb1ELb0ELb0ELb1ELb0ELb0ELi2ELi1ELi2ELi2ELb0EEENS1_21CollectiveEpilogueBwdISC_SD_SF_Li256ELb0ELb0ELi1EEENS1_19SingleTileSchedulerILb0ELb0ELb0ELi128EEEEEEEEEvNT_6ParamsE:
[----:B------:R-:W1:Y:S02]  /*0000*/  LDC R1, c[0x0][0x28] ;  /* 0x00000a00ff017b82 */ /* 0x000e640000000800 */
[----:B-1----:R-:W-:Y:S01]  /*0010*/  VIADD R1, R1, 0xfffffeb8 ;  /* 0xfffffeb801017836 */ /* 0x002fe20000000000 */
[----:B------:R-:W1:Y:S01]  /*0020*/  S2R R3, SR_TID.X ;  /* 0x0000000000037919 */ /* 0x000e620000002100 */
[----:B------:R-:W-:Y:S01]  /*0030*/  ELECT P0, URZ, PT ;  /* 0x00000000003f782f */ /* 0x000fe20003800000 */
[----:B------:R-:W-:Y:S01]  /*0040*/  BSSY B0, `(.L_x_1038) ;  /* 0x000001a000007945 */ /* 0x000fe20003800000 */
[--C-:B-1----:R-:W-:Y:S02]  /*0050*/  SHF.R.U32.HI R0, RZ, 0x5, R3.reuse ;  /* 0x00000005ff007819 */ /* 0x102fe40000011603 */
[----:B------:R-:W-:-:S03]  /*0060*/  SHF.R.U32.HI R3, RZ, 0x7, R3 ;  /* 0x00000007ff037819 */ /* 0x000fc60000011603 */
        /* <DEDUP_REMOVED lines=23> */
.L_x_1039:
[----:B------:R-:W-:Y:S05]  /*01e0*/  BSYNC B0 ;  /* 0x0000000000007941 */ /* 0x000fea0003800000 */
.L_x_1038:
[----:B------:R-:W-:Y:S01]  /*01f0*/  VOTEU.ANY UP0, P0 ;  /* 0x00000000003f7886 */ /* 0x000fe20000000100 */
[----:B------:R-:W1:Y:S01]  /*0200*/  SHFL.IDX PT, R3, R3, RZ, 0x1f ;  /* 0x00001fff03037589 */ /* 0x000e6200000e0000 */
[----:B------:R-:W-:Y:S01]  /*0210*/  UMOV UR4, 0x1 ;  /* 0x0000000100047882 */ /* 0x000fe20000000000 */
[----:B------:R-:W-:Y:S01]  /*0220*/  VOTEU.ANY UP1, P0 ;  /* 0x00000000003f7886 */ /* 0x000fe20000020100 */
[----:B------:R-:W-:Y:S01]  /*0230*/  UMOV UR36, 0x1 ;  /* 0x0000000100247882 */ /* 0x000fe20000000000 */
[----:B------:R-:W2:Y:S01]  /*0240*/  @UP0 S2UR UR7, SR_CgaCtaId ;  /* 0x00000000000709c3 */ /* 0x000ea20000008800 */
[----:B------:R-:W3:Y:S01]  /*0250*/  SHFL.IDX PT, R2, R0, RZ, 0x1f ;  /* 0x00001fff00027589 */ /* 0x000ee200000e0000 */
[----:B------:R-:W-:Y:S01]  /*0260*/  @UP0 UMOV UR6, 0x400 ;  /* 0x0000040000060882 */ /* 0x000fe20000000000 */
[----:B------:R-:W-:-:S04]  /*0270*/  @UP0 UIADD3 UR4, -UR4, 0x100000, URZ ;  /* 0x0010000004040890 */ /* 0x000fc8000fffe13f */
[----:B------:R-:W-:Y:S02]  /*0280*/  @UP0 USHF.L.U32 UR5, UR4, 0xb, URZ ;  /* 0x0000000b04050899 */ /* 0x000fe4000800063f */
[----:B------:R-:W-:Y:S01]  /*0290*/  @UP0 USHF.L.U32 UR4, UR4, 0x1, URZ ;  /* 0x0000000104040899 */ /* 0x000fe2000800063f */
[----:B-1----:R-:W-:Y:S01]  /*02a0*/  R2UR UR8, R3 ;  /* 0x00000000030872ca */ /* 0x002fe200000e0000 */
[----:B--2---:R-:W-:Y:S01]  /*02b0*/  @UP0 ULEA UR6, UR7, UR6, 0x18 ;  /* 0x0000000607060291 */ /* 0x004fe2000f8ec03f */
[----:B---3--:R-:W-:-:S11]  /*02c0*/  ISETP.NE.AND P1, PT, R2, RZ, PT ;  /* 0x000000ff0200720c */ /* 0x008fd60003f25270 */
[----:B------:R-:W-:Y:S01]  /*02d0*/  UISETP.NE.AND UP0, UPT, UR8, URZ, UPT ;  /* 0x0000003f0800728c */ /* 0x000fe2000bf05270 */
[----:B------:R-:W1:Y:S02]  /*02e0*/  FENCE.VIEW.ASYNC.S ;  /* 0x00000000000073c6 */ /* 0x000e640000000000 */
[----:B-1----:R1:W2:Y:S01]  /*02f0*/  @UP1 SYNCS.EXCH.64 URZ, [UR6+0x30c00], UR4 ;  /* 0x030c0004063f15b2 */ /* 0x0022a20008000100 */
[----:B------:R-:W-:Y:S01]  /*0300*/  USEL UR36, UR36, 0x2, !UP0 ;  /* 0x0000000224247887 */ /* 0x000fe2000c000000 */
[----:B------:R-:W-:Y:S11]  /*0310*/  @P1 BRA `(.L_x_1040) ;  /* 0x0000000000481947 */ /* 0x000ff60003800000 */
[----:B-1----:R-:W1:Y:S01]  /*0320*/  S2UR UR5, SR_CgaCtaId ;  /* 0x00000000000579c3 */ /* 0x002e620000008800 */
        /* <DEDUP_REMOVED lines=15> */
[----:B------:R3:W1:Y:S02]  /*0420*/  SYNCS.EXCH.64 URZ, [UR8+0x30c28], UR4 ;  /* 0x030c2804083f75b2 */ /* 0x0006640008000100 */
[----:B---3--:R-:W-:Y:S01]  /*0430*/  NOP ;  /* 0x0000000000007918 */ /* 0x008fe20000000000 */
.L_x_1040:
[----:B------:R-:W3:Y:S01]  /*0440*/  SHFL.IDX PT, R2, R0, RZ, 0x1f ;  /* 0x00001fff00027589 */ /* 0x000ee200000e0000 */
[----:B------:R-:W-:Y:S01]  /*0450*/  NOP ;  /* 0x0000000000007918 */ /* 0x000fe20000000000 */
[----:B---3--:R-:W-:-:S13]  /*0460*/  ISETP.NE.AND P0, PT, R2, RZ, PT ;  /* 0x000000ff0200720c */ /* 0x008fda0003f05270 */
        /* <DEDUP_REMOVED lines=17> */
[----:B------:R3:W1:Y:S02]  /*0580*/  SYNCS.EXCH.64 URZ, [UR8+0x30c48], UR6 ;  /* 0x030c4806083f75b2 */ /* 0x0006640008000100 */
[----:B---3--:R-:W-:Y:S01]  /*0590*/  NOP ;  /* 0x0000000000007918 */ /* 0x008fe20000000000 */
.L_x_1041:
[----:B------:R-:W-:Y:S01]  /*05a0*/  PLOP3.LUT P0, PT, PT, PT, UP0, 0x80, 0x0 ;  /* 0x000000000000781c */ /* 0x000fe20003f0f008 */
[----:B------:R-:W-:Y:S01]  /*05b0*/  NOP ;  /* 0x0000000000007918 */ /* 0x000fe20000000000 */
[----:B------:R-:W-:Y:S01]  /*05c0*/  BSSY B6, `(.L_x_1042) ;  /* 0x00014f0000067945 */ /* 0x000fe20003800000 */
[----:B-12-4-:R-:W-:Y:S10]  /*05d0*/  BAR.SYNC.DEFER_BLOCKING 0x0 ;  /* 0x0000000000007b1d */ /* 0x016ff40000010000 */
[----:B------:R-:W-:Y:S05]  /*05e0*/  @!P0 BRA `(.L_x_1043) ;  /* 0x0000012400548947 */ /* 0x000fea0003800000 */
.L_x_1044:
        /* <DEDUP_REMOVED lines=10> */
[----:B------:R-:W-:-:S05]  /*0690*/  @!P0 VIADD R2, R2, 0x9 ;  /* 0x0000000902028836 */ /* 0x000fca0000000000 */
[----:B------:R1:W-:Y:S06]  /*06a0*/  @!P0 BAR.ARV R2, 0xa0 ;  /* 0x000280020000851d */ /* 0x0003ec0000002000 */
[----:B--2---:R-:W-:-:S13]  /*06b0*/  ISETP.LE.AND P0, PT, RZ, UR4, PT ;  /* 0x00000004ff007c0c */ /* 0x004fda000bf03270 */
[----:B-1----:R-:W-:Y:S05]  /*06c0*/  @!P0 BRA `(.L_x_1045) ;  /* 0x0000014c007c8947 */ /* 0x002fea0003800000 */
[----:B------:R-:W1:Y:S01]  /*06d0*/  S2UR UR39, SR_CTAID.X ;  /* 0x00000000002779c3 */ /* 0x000e620000002500 */
[----:B------:R-:W2:Y:S01]  /*06e0*/  S2R R3, SR_TID.X ;  /* 0x0000000000037919 */ /* 0x000ea20000002100 */
[----:B------:R-:W-:Y:S01]  /*06f0*/  ULDC UR6, c[0x0][0x280] ;  /* 0x0000a00000067ab9 */ /* 0x000fe20000000800 */
[----:B------:R-:W-:Y:S01]  /*0700*/  ULDC UR7, c[0x0][0x290] ;  /* 0x0000a40000077ab9 */ /* 0x000fe20000000800 */
[----:B------:R-:W-:Y:S01]  /*0710*/  ULDC UR4, c[0x0][0x74c] ;  /* 0x0001d30000047ab9 */ /* 0x000fe20000000800 */
[----:B------:R-:W-:Y:S01]  /*0720*/  UIADD3 UR40, UR6, 0x7f, URZ ;  /* 0x0000007f06287890 */ /* 0x000fe2000fffe03f */
[----:B------:R-:W-:Y:S02]  /*0730*/  PLOP3.LUT P0, PT, PT, PT, PT, 0x80, 0x0 ;  /* 0x000000000000781c */ /* 0x000fe40003f0f070 */
        /* <DEDUP_REMOVED lines=16> */
[----:B------:R-:W-:Y:S01]  /*0840*/  CS2R R202, SRZ ;  /* 0x0000000000ca7805 */ /* 0x000fe2000001ff00 */
[----:B-1----:R-:W-:Y:S02]  /*0850*/  ULEA UR5, UR39, UR6, 0x7 ;  /* 0x0000000627057291 */ /* 0x002fe4000f8e383f */
[----:B------:R-:W-:Y:S02]  /*0860*/  ISETP.LE.AND P1, PT, RZ, UR39, PT ;  /* 0x00000027ff007c0c */ /* 0x000fe4000bf23270 */
[----:B------:R-:W-:Y:S02]  /*0870*/  CS2R R200, SRZ ;  /* 0x0000000000c87805 */ /* 0x000fe4000001ff00 */
[----:B------:R-:W-:Y:S01]  /*0880*/  CS2R R198, SRZ ;  /* 0x0000000000c67805 */ /* 0x000fe2000001ff00 */
[----:B------:R-:W-:Y:S01]  /*0890*/  UIADD3 UR4, -UR4, UR5, -UR7 ;  /* 0x0000000504047290 */ /* 0x000fe2000fffe907 */
[----:B------:R-:W-:-:S02]  /*08a0*/  CS2R R196, SRZ ;  /* 0x0000000000c47805 */ /* 0x000fc4000001ff00 */
[----:B------:R-:W-:Y:S02]  /*08b0*/  CS2R R194, SRZ ;  /* 0x0000000000c27805 */ /* 0x000fe4000001ff00 */
[----:B------:R-:W-:Y:S01]  /*08c0*/  CS2R R192, SRZ ;  /* 0x0000000000c07805 */ /* 0x000fe2000001ff00 */
[----:B------:R-:W-:Y:S01]  /*08d0*/  USHF.R.S32.HI UR5, URZ, 0x1f, UR4 ;  /* 0x0000001f3f057899 */ /* 0x000fe20008011404 */
[----:B--2---:R-:W-:Y:S02]  /*08e0*/  IADD3 R17, R3, -0x80, RZ ;  /* 0xffffff8003117810 */ /* 0x004fe40007ffe0ff */
[----:B------:R-:W-:Y:S02]  /*08f0*/  CS2R R190, SRZ ;  /* 0x0000000000be7805 */ /* 0x000fe4000001ff00 */
[----:B------:R-:W-:Y:S01]  /*0900*/  CS2R R188, SRZ ;  /* 0x0000000000bc7805 */ /* 0x000fe2000001ff00 */
[----:B------:R-:W-:Y:S01]  /*0910*/  ULEA.HI UR5, UR5, UR4, URZ, 0x7 ;  /* 0x0000000405057291 */ /* 0x000fe2000f8f383f */
[----:B------:R-:W-:Y:S01]  /*0920*/  CS2R R186, SRZ ;  /* 0x0000000000ba7805 */ /* 0x000fe2000001ff00 */
[----:B------:R-:W-:Y:S01]  /*0930*/  USHF.R.S32.HI UR4, URZ, 0x1f, UR40 ;  /* 0x0000001f3f047899 */ /* 0x000fe20008011428 */
[----:B------:R-:W-:Y:S01]  /*0940*/  CS2R R184, SRZ ;  /* 0x0000000000b87805 */ /* 0x000fe2000001ff00 */
[----:B------:R-:W-:Y:S01]  /*0950*/  USHF.R.S32.HI UR5, URZ, 0x7, UR5 ;  /* 0x000000073f057899 */ /* 0x000fe20008011405 */
[----:B------:R-:W-:Y:S01]  /*0960*/  IMAD.MOV.U32 R183, RZ, RZ, RZ ;  /* 0x000000ffffb77224 */ /* 0x000fe200078e00ff */
[----:B------:R-:W-:-:S02]  /*0970*/  ULEA.HI UR4, UR4, UR40, URZ, 0x7 ;  /* 0x0000002804047291 */ /* 0x000fc4000f8f383f */
[----:B------:R-:W-:Y:S02]  /*0980*/  UISETP.LT.AND UP0, UPT, URZ, UR5, UPT ;  /* 0x000000053f00728c */ /* 0x000fe4000bf01270 */
[----:B------:R-:W-:Y:S02]  /*0990*/  USHF.R.S32.HI UR37, URZ, 0x7, UR4 ;  /* 0x000000073f257899 */ /* 0x000fe40008011404 */
[----:B------:R-:W-:Y:S01]  /*09a0*/  USEL UR38, URZ, UR5, !UP0 ;  /* 0x000000053f267287 */ /* 0x000fe2000c000000 */
[----:B------:R-:W-:Y:S11]  /*09b0*/  @!P1 BRA `(.L_x_1046) ;  /* 0x0000000000289947 */ /* 0x000ff60003800000 */
[----:B------:R-:W-:Y:S01]  /*09c0*/  ULEA UR4, UR39, UR6, 0x7 ;  /* 0x0000000627047291 */ /* 0x000fe2000f8e383f */
[----:B------:R-:W-:-:S03]  /*09d0*/  ULDC UR5, c[0x0][0x290] ;  /* 0x0000a40000057ab9 */ /* 0x000fc60000000800 */
[----:B------:R-:W-:-:S03]  /*09e0*/  UIADD3 UR4, -UR5, 0xff, UR4 ;  /* 0x000000ff05047890 */ /* 0x000fc6000fffe104 */
[----:B------:R-:W-:Y:S02]  /*09f0*/  ULDC UR5, c[0x0][0x748] ;  /* 0x0001d20000057ab9 */ /* 0x000fe40000000800 */
[----:B------:R-:W-:-:S04]  /*0a00*/  UIADD3 UR4, UR4, UR5, URZ ;  /* 0x0000000504047290 */ /* 0x000fc8000fffe03f */
[----:B------:R-:W-:-:S04]  /*0a10*/  USHF.R.S32.HI UR5, URZ, 0x1f, UR4 ;  /* 0x0000001f3f057899 */ /* 0x000fc80008011404 */
[----:B------:R-:W-:-:S04]  /*0a20*/  ULEA.HI UR5, UR5, UR4, URZ, 0x7 ;  /* 0x0000000405057291 */ /* 0x000fc8000f8f383f */
[----:B------:R-:W-:-:S04]  /*0a30*/  USHF.R.S32.HI UR5, URZ, 0x7, UR5 ;  /* 0x000000073f057899 */ /* 0x000fc80008011405 */
[----:B------:R-:W-:-:S04]  /*0a40*/  UISETP.LT.AND UP0, UPT, UR37, UR5, UPT ;  /* 0x000000052500728c */ /* 0x000fc8000bf01270 */
[----:B------:R-:W-:-:S12]  /*0a50*/  USEL UR37, UR37, UR5, UP0 ;  /* 0x0000000525257287 */ /* 0x000fd80008000000 */
.L_x_1046:
[----:B------:R-:W-:Y:S01]  /*0a60*/  UISETP.GT.AND UP0, UPT, UR37, UR38, UPT ;  /* 0x000000262500728c */ /* 0x000fe2000bf04270 */
[----:B------:R-:W-:Y:S01]  /*0a70*/  IMAD.MOV.U32 R182, RZ, RZ, RZ ;  /* 0x000000ffffb67224 */ /* 0x000fe200078e00ff */
[----:B------:R-:W-:Y:S02]  /*0a80*/  CS2R R180, SRZ ;  /* 0x0000000000b47805 */ /* 0x000fe4000001ff00 */
[----:B------:R-:W-:Y:S02]  /*0a90*/  CS2R R178, SRZ ;  /* 0x0000000000b27805 */ /* 0x000fe4000001ff00 */
[----:B------:R-:W-:Y:S02]  /*0aa0*/  CS2R R176, SRZ ;  /* 0x0000000000b07805 */ /* 0x000fe4000001ff00 */
[----:B------:R-:W-:Y:S02]  /*0ab0*/  CS2R R174, SRZ ;  /* 0x0000000000ae7805 */ /* 0x000fe4000001ff00 */
[----:B------:R-:W-:-:S02]  /*0ac0*/  PLOP3.LUT P1, PT, PT, PT, UP0, 0x80, 0x0 ;  /* 0x000000000000781c */ /* 0x000fc40003f2f008 */
[----:B------:R-:W-:-:S11]  /*0ad0*/  CS2R R172, SRZ ;  /* 0x0000000000ac7805 */ /* 0x000fd6000001ff00 */
[----:B------:R-:W-:Y:S05]  /*0ae0*/  @!P1 BRA `(.L_x_1047) ;  /* 0x0000010800409947 */ /* 0x000fea0003800000 */
[----:B------:R-:W-:-:S04]  /*0af0*/  MOV R0, RZ ;  /* 0x000000ff00007202 */ /* 0x000fc80000000f00 */
        /* <DEDUP_REMOVED lines=18> */
.L_x_1049:
[----:B------:R-:W1:Y:S01]  /*0c20*/  LDC.64 R2, c[0x4][R2] ;  /* 0x0100000002027b82 */ /* 0x000e620000000a00 */
        /* <DEDUP_REMOVED lines=14> */
.L_x_1048:
[----:B------:R-:W1:Y:S01]  /*0d10*/  S2R R3, SR_CgaCtaId ;  /* 0x0000000000037919 */ /* 0x000e620000008800 */
        /* <DEDUP_REMOVED lines=15> */
[----:B------:R-:W-:Y:S01]  /*0e10*/  MOV R11, UR7 ;  /* 0x00000007000b7c02 */ /* 0x000fe20008000f00 */
[----:B------:R-:W-:Y:S01]  /*0e20*/  IMAD.MOV.U32 R8, RZ, RZ, 0x70 ;  /* 0x00000070ff087424 */ /* 0x000fe200078e00ff */
[----:B------:R-:W-:Y:S01]  /*0e30*/  MOV R13, RZ ;  /* 0x000000ff000d7202 */ /* 0x000fe20000000f00 */
[----:B-1----:R-:W-:-:S07]  /*0e40*/  IMAD.MOV.U32 R12, RZ, RZ, 0x1 ;  /* 0x00000001ff0c7424 */ /* 0x002fce00078e00ff */
[----:B------:R-:W-:-:S07]  /*0e50*/  LEPC R20, `(.L_x_1051) ;  /* 0x000000001014794e */ /* 0x000fce0000000000 */
[----:B--2---:R-:W-:Y:S05]  /*0e60*/  CALL.ABS.NOINC R14 ;  /* 0x000000000e007343 */ /* 0x004fea0003c00000 */
.L_x_1051:
[----:B------:R-:W1:Y:S01]  /*0e70*/  LDC.64 R2, c[0x4][R2] ;  /* 0x0100000002027b82 */ /* 0x000e620000000a00 */
[----:B------:R-:W-:Y:S01]  /*0e80*/  ULDC.64 UR4, c[0x4][0x90] ;  /* 0x0100240000047ab9 */ /* 0x000fe20000000a00 */
[----:B------:R-:W-:Y:S01]  /*0e90*/  ULDC.64 UR6, c[0x4][0x10] ;  /* 0x0100040000067ab9 */ /* 0x000fe20000000a00 */
[----:B------:R-:W-:Y:S01]  /*0ea0*/  IMAD.U32 R4, RZ, RZ, UR4 ;  /* 0x00000004ff047e24 */ /* 0x000fe2000f8e00ff */
[----:B------:R-:W-:Y:S01]  /*0eb0*/  MOV R11, UR7 ;  /* 0x00000007000b7c02 */ /* 0x000fe20008000f00 */
[----:B------:R-:W-:Y:S01]  /*0ec0*/  IMAD.U32 R5, RZ, RZ, UR5 ;  /* 0x00000005ff057e24 */ /* 0x000fe2000f8e00ff */
[----:B------:R-:W-:Y:S01]  /*0ed0*/  ULDC.64 UR4, c[0x4][0x98] ;  /* 0x0100260000047ab9 */ /* 0x000fe20000000a00 */
[----:B------:R-:W-:Y:S01]  /*0ee0*/  IMAD.U32 R10, RZ, RZ, UR6 ;  /* 0x00000006ff0a7e24 */ /* 0x000fe2000f8e00ff */
[----:B------:R-:W-:Y:S01]  /*0ef0*/  MOV R6, UR4 ;  /* 0x0000000400067c02 */ /* 0x000fe20008000f00 */
[----:B------:R-:W-:Y:S01]  /*0f00*/  IMAD.U32 R7, RZ, RZ, UR5 ;  /* 0x00000005ff077e24 */ /* 0x000fe2000f8e00ff */
[----:B------:R-:W-:Y:S01]  /*0f10*/  MOV R13, RZ ;  /* 0x000000ff000d7202 */ /* 0x000fe20000000f00 */
[----:B------:R-:W-:-:S02]  /*0f20*/  IMAD.MOV.U32 R8, RZ, RZ, 0x70 ;  /* 0x00000070ff087424 */ /* 0x000fc400078e00ff */
[----:B------:R-:W-:-:S07]  /*0f30*/  IMAD.MOV.U32 R12, RZ, RZ, 0x1 ;  /* 0x00000001ff0c7424 */ /* 0x000fce00078e00ff */
[----:B------:R-:W-:-:S07]  /*0f40*/  LEPC R20, `(.L_x_1050) ;  /* 0x000000001014794e */ /* 0x000fce0000000000 */
[----:B-1----:R-:W-:Y:S05]  /*0f50*/  CALL.ABS.NOINC R2 ;  /* 0x0000000002007343 */ /* 0x002fea0003c00000 */
.L_x_1050:
[----:B------:R-:W-:Y:S01]  /*0f60*/  SHF.R.S32.HI R6, RZ, 0x1f, R17 ;  /* 0x0000001fff067819 */ /* 0x000fe20000011411 */
[----:B------:R-:W-:-:S03]  /*0f70*/  UMOV UR4, 0xffffffff ;  /* 0xffffffff00047882 */ /* 0x000fc60000000000 */
[----:B------:R-:W-:-:S04]  /*0f80*/  LEA.HI R0, R6, R17, RZ, 0x7 ;  /* 0x0000001106007211 */ /* 0x000fc800078f38ff */
[----:B------:R-:W-:Y:S01]  /*0f90*/  SHF.R.S32.HI R18, RZ, 0x7, R0 ;  /* 0x00000007ff127819 */ /* 0x000fe20000011400 */
[----:B------:R-:W-:Y:S06]  /*0fa0*/  BRA.DIV UR4, `(.L_x_1052) ;  /* 0x00000146044c7947 */ /* 0x000fec000b800000 */
[----:B------:R1:W2:Y:S02]  /*0fb0*/  SHFL.IDX PT, R14, R18, RZ, 0x1f ;  /* 0x00001fff120e7589 */ /* 0x0002a400000e0000 */
.L_x_1165:
[----:B------:R-:W-:Y:S01]  /*0fc0*/  SHF.L.U32 R11, RZ, 0x1f, RZ ;  /* 0x0000001fff0b7819 */ /* 0x000fe200000006ff */
[----:B------:R-:W-:Y:S01]  /*0fd0*/  IMAD.SHL.U32 R2, R17, 0x40, RZ ;  /* 0x0000004011027824 */ /* 0x000fe200078e00ff */
[CC--:B------:R-:W-:Y:S02]  /*0fe0*/  LEA.HI R8, R6.reuse, R17.reuse, RZ, 0x4 ;  /* 0x0000001106087211 */ /* 0x0c0fe400078f20ff */
[----:B------:R-:W3:Y:S01]  /*0ff0*/  SYNCS.PHASECHK.TRANS64.TRYWAIT P0, [R16+URZ+0x30c00], R11 ;  /* 0x030c000b100075a7 */ /* 0x000ee2000800017f */
[----:B------:R-:W-:Y:S02]  /*1000*/  LEA.HI R5, R6, R17, RZ, 0x5 ;  /* 0x0000001106057211 */ /* 0x000fe400078f28ff */
[----:B------:R-:W-:Y:S02]  /*1010*/  SHF.R.S32.HI R9, RZ, 0x4, R8 ;  /* 0x00000004ff097819 */ /* 0x000fe40000011408 */
[----:B------:R-:W-:Y:S02]  /*1020*/  LOP3.LUT R4, R2, 0x1c0, RZ, 0xc0, !PT ;  /* 0x000001c002047812 */ /* 0x000fe400078ec0ff */
[----:B------:R-:W-:-:S02]  /*1030*/  SHF.R.U32.HI R7, RZ, 0x1, R5 ;  /* 0x00000001ff077819 */ /* 0x000fc40000011605 */
[----:B------:R-:W-:Y:S02]  /*1040*/  LEA.HI R10, R8, R9, RZ, 0x1 ;  /* 0x00000009080a7211 */ /* 0x000fe400078f08ff */
[----:B------:R-:W-:Y:S02]  /*1050*/  LEA.HI R3, R6, R17, RZ, 0x3 ;  /* 0x0000001106037211 */ /* 0x000fe400078f18ff */
[----:B------:R-:W-:Y:S02]  /*1060*/  LOP3.LUT R8, R4, 0x30, R7, 0xf8, !PT ;  /* 0x0000003004087812 */ /* 0x000fe400078ef807 */
[----:B--2---:R-:W-:Y:S02]  /*1070*/  LEA.HI R2, R14, R14, RZ, 0x1 ;  /* 0x0000000e0e027211 */ /* 0x004fe400078f08ff */
[----:B------:R-:W-:Y:S02]  /*1080*/  LOP3.LUT R8, R8, 0x8, R3, 0xf8, !PT ;  /* 0x0000000808087812 */ /* 0x000fe400078ef803 */
[----:B------:R-:W-:-:S02]  /*1090*/  LOP3.LUT R3, R2, 0xffffe, RZ, 0xc0, !PT ;  /* 0x000ffffe02037812 */ /* 0x000fc400078ec0ff */
[----:B------:R-:W-:Y:S02]  /*10a0*/  LOP3.LUT R10, R10, 0x7ffffe, RZ, 0xc0, !PT ;  /* 0x007ffffe0a0a7812 */ /* 0x000fe400078ec0ff */
[----:B------:R-:W-:Y:S02]  /*10b0*/  IADD3 R2, R14, -R3, RZ ;  /* 0x800000030e027210 */ /* 0x000fe40007ffe0ff */
[----:B------:R-:W-:Y:S01]  /*10c0*/  SHF.R.U32.HI R7, RZ, 0x3, R4 ;  /* 0x00000003ff077819 */ /* 0x000fe20000011604 */
[----:B------:R-:W-:Y:S02]  /*10d0*/  IMAD.IADD R10, R9, 0x1, -R10 ;  /* 0x00000001090a7824 */ /* 0x000fe400078e0a0a */
[----:B------:R2:W-:Y:S01]  /*10e0*/  STL [R1+0x50], R2 ;  /* 0x0000500201007387 */ /* 0x0005e20000100800 */
[----:B------:R-:W-:Y:S01]  /*10f0*/  LOP3.LUT R7, R8, R7, RZ, 0x3c, !PT ;  /* 0x0000000708077212 */ /* 0x000fe200078e3cff */
[----:B------:R-:W-:Y:S01]  /*1100*/  IMAD R10, R18, 0x10, R10 ;  /* 0x00000010120a7824 */ /* 0x000fe200078e020a */
[----:B--23--:R-:W-:Y:S06]  /*1110*/  @P0 BRA `(.L_x_1053) ;  /* 0x0000000000080947 */ /* 0x00cfec0003800000 */
[----:B------:R-:W2:Y:S02]  /*1120*/  SYNCS.PHASECHK.TRANS64.TRYWAIT P0, [R16+URZ+0x30c00], R11 ;  /* 0x030c000b100075a7 */ /* 0x000ea4000800017f */
[----:B--2---:R-:W-:Y:S05]  /*1130*/  @!P0 BRA `(.L_x_1054) ;  /* 0x0000014400088947 */ /* 0x004fea0003800000 */
.L_x_1053:
[----:B------:R-:W-:Y:S01]  /*1140*/  ULDC UR6, c[0x0][0x290] ;  /* 0x0000a40000067ab9 */ /* 0x000fe20000000800 */
[----:B------:R-:W-:Y:S01]  /*1150*/  ULDC UR5, c[0x0][0x74c] ;  /* 0x0001d30000057ab9 */ /* 0x000fe20000000800 */
[----:B------:R-:W-:Y:S01]  /*1160*/  UIADD3 UR4, UR40, -UR6, URZ ;  /* 0x8000000628047290 */ /* 0x000fe2000fffe03f */
[----:B------:R-:W-:Y:S01]  /*1170*/  LOP3.LUT R2, R0, 0xffffff80, RZ, 0xc0, !PT ;  /* 0xffffff8000027812 */ /* 0x000fe200078ec0ff */
[----:B------:R-:W-:Y:S01]  /*1180*/  IMAD.U32 R3, R10, 0x200, R7 ;  /* 0x000002000a037824 */ /* 0x000fe200078e0007 */
[----:B------:R-:W-:Y:S01]  /*1190*/  LEA.HI R12, R6, R17, RZ, 0x7 ;  /* 0x00000011060c7211 */ /* 0x000fe200078f38ff */
[----:B------:R-:W-:Y:S01]  /*11a0*/  ULEA UR4, UR39, UR4, 0x7 ;  /* 0x0000000427047291 */ /* 0x000fe2000f8e383f */
[----:B------:R-:W-:Y:S01]  /*11b0*/  MOV R0, RZ ;  /* 0x000000ff00007202 */ /* 0x000fe20000000f00 */
[----:B------:R-:W-:Y:S01]  /*11c0*/  IMAD.IADD R13, R17, 0x1, -R2 ;  /* 0x00000001110d7824 */ /* 0x000fe200078e0a02 */
[----:B------:R3:W-:Y:S01]  /*11d0*/  STL [R1+0x70], R3 ;  /* 0x0000700301007387 */ /* 0x0007e20000100800 */
[----:B------:R-:W-:Y:S01]  /*11e0*/  UIADD3 UR4, UR4, -UR5, URZ ;  /* 0x8000000504047290 */ /* 0x000fe2000fffe03f */
[----:B------:R-:W-:Y:S01]  /*11f0*/  SHF.R.S32.HI R12, RZ, 0x7, R12 ;  /* 0x00000007ff0c7819 */ /* 0x000fe2000001140c */
[----:B------:R-:W-:Y:S01]  /*1200*/  IMAD.MOV.U32 R4, RZ, RZ, RZ ;  /* 0x000000ffff047224 */ /* 0x000fe200078e00ff */
[--C-:B--2---:R-:W-:Y:S01]  /*1210*/  SHF.R.S32.HI R11, RZ, 0x1f, R13.reuse ;  /* 0x0000001fff0b7819 */ /* 0x104fe2000001140d */
[----:B------:R-:W-:Y:S01]  /*1220*/  USHF.R.S32.HI UR5, URZ, 0x1f, UR4 ;  /* 0x0000001f3f057899 */ /* 0x000fe20008011404 */
[----:B------:R-:W-:Y:S01]  /*1230*/  STL [R1+0x6c], R13 ;  /* 0x00006c0d01007387 */ /* 0x000fe20000100800 */
[----:B------:R-:W-:Y:S01]  /*1240*/  IMAD R7, R12, 0x400, R13 ;  /* 0x000004000c077824 */ /* 0x000fe200078e020d */
[----:B------:R-:W-:Y:S01]  /*1250*/  LEA.HI R8, R11, R13, RZ, 0x2 ;  /* 0x0000000d0b087211 */ /* 0x000fe200078f10ff */
[----:B------:R-:W-:Y:S01]  /*1260*/  ULEA.HI UR5, UR5, UR4, URZ, 0x7 ;  /* 0x0000000405057291 */ /* 0x000fe2000f8f383f */
[----:B------:R-:W-:Y:S01]  /*1270*/  STL [R1+0x88], R11 ;  /* 0x0000880b01007387 */ /* 0x000fe20000100800 */
[----:B------:R-:W-:Y:S01]  /*1280*/  IMAD.SHL.U32 R7, R7, 0x4, RZ ;  /* 0x0000000407077824 */ /* 0x000fe200078e00ff */
[----:B------:R-:W-:Y:S01]  /*1290*/  CS2R R170, SRZ ;  /* 0x0000000000aa7805 */ /* 0x000fe2000001ff00 */
[----:B------:R-:W-:Y:S01]  /*12a0*/  ULEA.HI.SX32 UR5, UR5, 0x1, 0x19 ;  /* 0x0000000105057891 */ /* 0x000fe2000f8fca3f */
[----:B------:R-:W-:-:S02]  /*12b0*/  CS2R R168, SRZ ;  /* 0x0000000000a87805 */ /* 0x000fc4000001ff00 */
[----:B------:R-:W-:Y:S02]  /*12c0*/  CS2R R166, SRZ ;  /* 0x0000000000a67805 */ /* 0x000fe4000001ff00 */
[----:B------:R-:W-:Y:S02]  /*12d0*/  CS2R R164, SRZ ;  /* 0x0000000000a47805 */ /* 0x000fe4000001ff00 */
[----:B------:R-:W-:Y:S02]  /*12e0*/  CS2R R162, SRZ ;  /* 0x0000000000a27805 */ /* 0x000fe4000001ff00 */
[----:B------:R-:W-:Y:S02]  /*12f0*/  CS2R R160, SRZ ;  /* 0x0000000000a07805 */ /* 0x000fe4000001ff00 */
[----:B------:R-:W-:Y:S02]  /*1300*/  MOV R2, UR5 ;  /* 0x0000000500027c02 */ /* 0x000fe40008000f00 */
[----:B------:R-:W-:-:S02]  /*1310*/  CS2R R158, SRZ ;  /* 0x00000000009e7805 */ /* 0x000fc4000001ff00 */
[----:B------:R-:W-:Y:S02]  /*1320*/  CS2R R156, SRZ ;  /* 0x00000000009c7805 */ /* 0x000fe4000001ff00 */
[----:B------:R-:W-:Y:S02]  /*1330*/  CS2R R154, SRZ ;  /* 0x00000000009a7805 */ /* 0x000fe4000001ff00 */
[----:B---3--:R-:W-:Y:S02]  /*1340*/  VIMNMX R3, R2, UR37, PT ;  /* 0x0000002502037c48 */ /* 0x008fe4000bfe0100 */
[----:B------:R-:W-:Y:S02]  /*1350*/  CS2R R152, SRZ ;  /* 0x0000000000987805 */ /* 0x000fe4000001ff00 */
[----:B------:R-:W-:Y:S02]  /*1360*/  CS2R R150, SRZ ;  /* 0x0000000000967805 */ /* 0x000fe4000001ff00 */
[----:B------:R-:W-:-:S02]  /*1370*/  CS2R R148, SRZ ;  /* 0x0000000000947805 */ /* 0x000fc4000001ff00 */
[----:B------:R-:W-:Y:S01]  /*1380*/  ISETP.LE.AND P0, PT, R3, UR38, PT ;  /* 0x0000002603007c0c */ /* 0x000fe2000bf03270 */
[----:B------:R2:W-:Y:S01]  /*1390*/  STL [R1+0x54], R3 ;  /* 0x0000540301007387 */ /* 0x0005e20000100800 */
[----:B------:R-:W-:Y:S02]  /*13a0*/  CS2R R146, SRZ ;  /* 0x0000000000927805 */ /* 0x000fe4000001ff00 */
[----:B------:R-:W-:Y:S02]  /*13b0*/  CS2R R144, SRZ ;  /* 0x0000000000907805 */ /* 0x000fe4000001ff00 */
[----:B------:R-:W-:Y:S01]  /*13c0*/  CS2R R142, SRZ ;  /* 0x00000000008e7805 */ /* 0x000fe2000001ff00 */
[----:B------:R3:W-:Y:S01]  /*13d0*/  STL [R1+0x68], R8 ;  /* 0x0000680801007387 */ /* 0x0007e20000100800 */
[----:B------:R-:W-:Y:S02]  /*13e0*/  CS2R R140, SRZ ;  /* 0x00000000008c7805 */ /* 0x000fe4000001ff00 */
[----:B------:R-:W-:-:S02]  /*13f0*/  CS2R R202, SRZ ;  /* 0x0000000000ca7805 */ /* 0x000fc4000001ff00 */
[----:B------:R-:W-:Y:S02]  /*1400*/  CS2R R200, SRZ ;  /* 0x0000000000c87805 */ /* 0x000fe4000001ff00 */
[----:B------:R-:W-:Y:S02]  /*1410*/  CS2R R198, SRZ ;  /* 0x0000000000c67805 */ /* 0x000fe4000001ff00 */
[----:B------:R-:W-:Y:S02]  /*1420*/  CS2R R196, SRZ ;  /* 0x0000000000c47805 */ /* 0x000fe4000001ff00 */
[----:B--2---:R-:W-:Y:S02]  /*1430*/  LOP3.LUT R3, R8, 0x7ffffffc, RZ, 0xc0, !PT ;  /* 0x7ffffffc08037812 */ /* 0x004fe400078ec0ff */
        /* <DEDUP_REMOVED lines=12> */
[----:B------:R-:W-:Y:S01]  /*1500*/  LEA R2, R7, R16, 0x2 ;  /* 0x0000001007027211 */ /* 0x000fe200078e10ff */
[----:B------:R-:W-:Y:S01]  /*1510*/  IMAD.IADD R3, R13, 0x1, -R3 ;  /* 0x000000010d037824 */ /* 0x000fe200078e0a03 */
[----:B---3--:R-:W-:Y:S06]  /*1520*/  @P0 BRA `(.L_x_1055) ;  /* 0x00000054004c0947 */ /* 0x008fec0003800000 */
[----:B------:R-:W-:Y:S01]  /*1530*/  LOP3.LUT R0, R5, 0xffffffe0, RZ, 0xc0, !PT ;  /* 0xffffffe005007812 */ /* 0x000fe200078ec0ff */
[----:B------:R-:W2:Y:S01]  /*1540*/  S2R R19, SR_CTAID.X ;  /* 0x0000000000137919 */ /* 0x000ea20000002500 */
[----:B------:R-:W-:Y:S01]  /*1550*/  LEA.HI R4, R6, R17, RZ, 0x2 ;  /* 0x0000001106047211 */ /* 0x000fe200078f10ff */
[----:B------:R-:W-:Y:S01]  /*1560*/  UIMAD UR4, UR39, -0x80, UR6 ;  /* 0xffffff80270478a4 */ /* 0x000fe2000f8e0206 */
[----:B------:R-:W-:Y:S01]  /*1570*/  SHF.R.S32.HI R6, RZ, 0x2, R8 ;  /* 0x00000002ff067819 */ /* 0x000fe20000011408 */
[----:B------:R-:W-:Y:S01]  /*1580*/  IMAD.IADD R0, R17, 0x1, -R0 ;  /* 0x0000000111007824 */ /* 0x000fe200078e0a00 */
[----:B------:R-:W-:Y:S01]  /*1590*/  SHF.R.S32.HI R5, RZ, 0x1f, R8 ;  /* 0x0000001fff057819 */ /* 0x000fe20000011408 */
[----:B------:R-:W-:Y:S01]  /*15a0*/  IMAD.MOV.U32 R171, RZ, RZ, RZ ;  /* 0x000000ffffab7224 */ /* 0x000fe200078e00ff */
[----:B------:R-:W-:Y:S02]  /*15b0*/  LOP3.LUT R8, R4, 0xfffffffc, RZ, 0xc0, !PT ;  /* 0xfffffffc04087812 */ /* 0x000fe400078ec0ff */
[----:B------:R-:W-:-:S02]  /*15c0*/  LEA.HI R4, R5, R6, RZ, 0x3 ;  /* 0x0000000605047211 */ /* 0x000fc400078f18ff */
[----:B------:R-:W-:Y:S02]  /*15d0*/  SHF.R.S32.HI R5, RZ, 0x1f, R0 ;  /* 0x0000001fff057819 */ /* 0x000fe40000011400 */
[----:B------:R-:W-:Y:S02]  /*15e0*/  LOP3.LUT R7, R4, 0xfffffff8, RZ, 0xc0, !PT ;  /* 0xfffffff804077812 */ /* 0x000fe400078ec0ff */
[CC--:B------:R-:W-:Y:S02]  /*15f0*/  LEA.HI R4, R5.reuse, R0.reuse, RZ, 0x3 ;  /* 0x0000000005047211 */ /* 0x0c0fe400078f18ff */
[----:B------:R-:W-:Y:S01]  /*1600*/  LEA.HI R5, R5, R0, RZ, 0x2 ;  /* 0x0000000005057211 */ /* 0x000fe200078f10ff */
[----:B------:R-:W-:Y:S01]  /*1610*/  IMAD.IADD R6, R6, 0x1, -R7 ;  /* 0x0000000106067824 */ /* 0x000fe200078e0a07 */
[--C-:B------:R-:W-:Y:S02]  /*1620*/  SHF.R.S32.HI R0, RZ, 0x3, R4.reuse ;  /* 0x00000003ff007819 */ /* 0x100fe40000011404 */
[----:B------:R-:W-:-:S02]  /*1630*/  SHF.R.S32.HI R7, RZ, 0x1f, R4 ;  /* 0x0000001fff077819 */ /* 0x000fc40000011404 */
[----:B------:R-:W-:Y:S02]  /*1640*/  SHF.R.S32.HI R4, RZ, 0x2, R5 ;  /* 0x00000002ff047819 */ /* 0x000fe40000011405 */
[----:B------:R-:W-:Y:S02]  /*1650*/  IADD3 R9, R17, -R8, RZ ;  /* 0x8000000811097210 */ /* 0x000fe40007ffe0ff */
[----:B------:R-:W-:Y:S02]  /*1660*/  LEA.HI R8, R11, R13, RZ, 0x5 ;  /* 0x0000000d0b087211 */ /* 0x000fe400078f28ff */
[----:B------:R-:W-:Y:S02]  /*1670*/  LEA.HI R10, R12, R12, RZ, 0x1 ;  /* 0x0000000c0c0a7211 */ /* 0x000fe400078f08ff */
[----:B------:R-:W-:Y:S02]  /*1680*/  LEA.HI R7, R7, R0, RZ, 0x4 ;  /* 0x0000000007077211 */ /* 0x000fe400078f20ff */
[----:B------:R-:W-:-:S02]  /*1690*/  LEA.HI R5, R5, R4, RZ, 0x1 ;  /* 0x0000000405057211 */ /* 0x000fc400078f08ff */
[----:B------:R-:W-:Y:S02]  /*16a0*/  SHF.R.S32.HI R11, RZ, 0x5, R8 ;  /* 0x00000005ff0b7819 */ /* 0x000fe40000011408 */
[----:B------:R-:W-:Y:S02]  /*16b0*/  LOP3.LUT R10, R10, 0x3fffffe, RZ, 0xc0, !PT ;  /* 0x03fffffe0a0a7812 */ /* 0x000fe400078ec0ff */
[----:B------:R-:W-:Y:S01]  /*16c0*/  LOP3.LUT R7, R7, 0x1ffffff0, RZ, 0xc0, !PT ;  /* 0x1ffffff007077812 */ /* 0x000fe200078ec0ff */
[----:B------:R-:W-:Y:S01]  /*16d0*/  IMAD R11, R11, 0x10, R6 ;  /* 0x000000100b0b7824 */ /* 0x000fe200078e0206 */
[----:B------:R-:W-:Y:S01]  /*16e0*/  LOP3.LUT R5, R5, 0xfffffffe, RZ, 0xc0, !PT ;  /* 0xfffffffe05057812 */ /* 0x000fe200078ec0ff */
[----:B------:R-:W-:Y:S01]  /*16f0*/  VIADD R6, R4, 0x8 ;  /* 0x0000000804067836 */ /* 0x000fe20000000000 */
[----:B------:R-:W-:Y:S02]  /*1700*/  IADD3 R10, R12, -R10, RZ ;  /* 0x8000000a0c0a7210 */ /* 0x000fe40007ffe0ff */
[----:B------:R-:W-:Y:S01]  /*1710*/  IADD3 R0, R0, -R7, RZ ;  /* 0x8000000700007210 */ /* 0x000fe20007ffe0ff */
[----:B------:R-:W-:Y:S01]  /*1720*/  IMAD.IADD R5, R4, 0x1, -R5 ;  /* 0x0000000104057824 */ /* 0x000fe200078e0a05 */
[----:B------:R-:W-:Y:S01]  /*1730*/  LEA.HI R8, R6, R6, RZ, 0x1 ;  /* 0x0000000606087211 */ /* 0x000fe200078f08ff */
[----:B-1----:R-:W-:Y:S01]  /*1740*/  IMAD R18, R10, 0x40, R11 ;  /* 0x000000400a127824 */ /* 0x002fe200078e020b */
[----:B------:R-:W-:Y:S01]  /*1750*/  IADD3 R12, R4, 0x18, RZ ;  /* 0x00000018040c7810 */ /* 0x000fe20007ffe0ff */
[----:B------:R-:W-:Y:S01]  /*1760*/  IMAD R0, R0, 0x8, R5 ;  /* 0x0000000800007824 */ /* 0x000fe200078e0205 */
[----:B------:R-:W-:Y:S01]  /*1770*/  LOP3.LUT R7, R8, 0xfffffffe, RZ, 0xc0, !PT ;  /* 0xfffffffe08077812 */ /* 0x000fe200078ec0ff */
[----:B------:R-:W-:Y:S01]  /*1780*/  VIADD R10, R4, 0x10 ;  /* 0x00000010040a7836 */ /* 0x000fe20000000000 */
[----:B------:R-:W-:-:S02]  /*1790*/  SHF.R.S32.HI R5, RZ, 0x1f, R8 ;  /* 0x0000001fff057819 */ /* 0x000fc40000011408 */
[----:B------:R1:W-:Y:S01]  /*17a0*/  STL [R1+0x64], R0 ;  /* 0x0000640001007387 */ /* 0x0003e20000100800 */
[----:B------:R-:W-:Y:S01]  /*17b0*/  LEA.HI R14, R12, R12, RZ, 0x1 ;  /* 0x0000000c0c0e7211 */ /* 0x000fe200078f08ff */
[----:B------:R-:W-:Y:S01]  /*17c0*/  IMAD.IADD R7, R6, 0x1, -R7 ;  /* 0x0000000106077824 */ /* 0x000fe200078e0a07 */
[----:B------:R-:W-:Y:S02]  /*17d0*/  LEA.HI R4, R10, R10, RZ, 0x1 ;  /* 0x0000000a0a047211 */ /* 0x000fe400078f08ff */
[----:B------:R-:W-:Y:S02]  /*17e0*/  SHF.R.S32.HI R15, RZ, 0x1f, R14 ;  /* 0x0000001fff0f7819 */ /* 0x000fe4000001140e */
[--C-:B------:R-:W-:Y:S02]  /*17f0*/  SHF.R.S32.HI R6, RZ, 0x1, R4.reuse ;  /* 0x00000001ff067819 */ /* 0x100fe40000011404 */
[----:B------:R-:W-:Y:S02]  /*1800*/  SHF.R.S32.HI R13, RZ, 0x1f, R4 ;  /* 0x0000001fff0d7819 */ /* 0x000fe40000011404 */
[----:B-1----:R-:W-:-:S02]  /*1810*/  SHF.R.S32.HI R0, RZ, 0x1, R8 ;  /* 0x00000001ff007819 */ /* 0x002fc40000011408 */
[----:B------:R-:W-:Y:S02]  /*1820*/  LOP3.LUT R11, R4, 0xfffffffe, RZ, 0xc0, !PT ;  /* 0xfffffffe040b7812 */ /* 0x000fe400078ec0ff */
[----:B------:R-:W-:Y:S02]  /*1830*/  LEA.HI R5, R5, R0, RZ, 0x4 ;  /* 0x0000000005057211 */ /* 0x000fe400078f20ff */
[----:B------:R-:W-:Y:S02]  /*1840*/  SHF.R.S32.HI R4, RZ, 0x1, R14 ;  /* 0x00000001ff047819 */ /* 0x000fe4000001140e */
[----:B------:R-:W-:Y:S02]  /*1850*/  LEA.HI R13, R13, R6, RZ, 0x4 ;  /* 0x000000060d0d7211 */ /* 0x000fe400078f20ff */
[----:B------:R-:W-:Y:S02]  /*1860*/  LOP3.LUT R5, R5, 0x1ffffff0, RZ, 0xc0, !PT ;  /* 0x1ffffff005057812 */ /* 0x000fe400078ec0ff */
[----:B------:R-:W-:-:S02]  /*1870*/  LEA.HI R8, R15, R4, RZ, 0x4 ;  /* 0x000000040f087211 */ /* 0x000fc400078f20ff */
[----:B------:R-:W-:Y:S01]  /*1880*/  LOP3.LUT R13, R13, 0x1ffffff0, RZ, 0xc0, !PT ;  /* 0x1ffffff00d0d7812 */ /* 0x000fe200078ec0ff */
[----:B------:R-:W-:Y:S01]  /*1890*/  IMAD.IADD R0, R0, 0x1, -R5 ;  /* 0x0000000100007824 */ /* 0x000fe200078e0a05 */
[----:B------:R-:W-:Y:S02]  /*18a0*/  LOP3.LUT R15, R14, 0xfffffffe, RZ, 0xc0, !PT ;  /* 0xfffffffe0e0f7812 */ /* 0x000fe400078ec0ff */
[----:B------:R-:W-:Y:S01]  /*18b0*/  LOP3.LUT R17, R8, 0x1ffffff0, RZ, 0xc0, !PT ;  /* 0x1ffffff008117812 */ /* 0x000fe200078ec0ff */
[----:B------:R-:W-:Y:S01]  /*18c0*/  IMAD.IADD R6, R6, 0x1, -R13 ;  /* 0x0000000106067824 */ /* 0x000fe200078e0a0d */
[----:B------:R-:W-:Y:S01]  /*18d0*/  IADD3 R11, R10, -R11, RZ ;  /* 0x8000000b0a0b7210 */ /* 0x000fe20007ffe0ff */
[----:B------:R-:W-:Y:S01]  /*18e0*/  IMAD R5, R0, 0x8, R7 ;  /* 0x0000000800057824 */ /* 0x000fe200078e0207 */
[----:B------:R-:W-:Y:S01]  /*18f0*/  IADD3 R15, R12, -R15, RZ ;  /* 0x8000000f0c0f7210 */ /* 0x000fe20007ffe0ff */
[----:B------:R-:W-:Y:S01]  /*1900*/  IMAD.IADD R4, R4, 0x1, -R17 ;  /* 0x0000000104047824 */ /* 0x000fe200078e0a11 */
[----:B------:R-:W-:Y:S01]  /*1910*/  LEA R0, R6, R11, 0x3 ;  /* 0x0000000b06007211 */ /* 0x000fe200078e18ff */
[----:B--2---:R-:W-:Y:S01]  /*1920*/  IMAD R8, R19, -0x80, -R18 ;  /* 0xffffff8013087824 */ /* 0x004fe200078e0a12 */
[----:B------:R1:W-:Y:S01]  /*1930*/  STL [R1+0x60], R5 ;  /* 0x0000600501007387 */ /* 0x0003e20000100800 */
[----:B------:R-:W-:-:S03]  /*1940*/  IADD3 R7, -R18, UR4, RZ ;  /* 0x0000000412077c10 */ /* 0x000fc6000fffe1ff */
[----:B------:R2:W-:Y:S01]  /*1950*/  STL [R1+0x5c], R0 ;  /* 0x00005c0001007387 */ /* 0x0005e20000100800 */
[----:B-1----:R-:W-:Y:S02]  /*1960*/  IMAD R5, R4, 0x8, R15 ;  /* 0x0000000804057824 */ /* 0x002fe400078e020f */
[----:B------:R-:W-:Y:S01]  /*1970*/  IMAD.MOV.U32 R4, RZ, RZ, RZ ;  /* 0x000000ffff047224 */ /* 0x000fe200078e00ff */
[----:B--2---:R-:W-:Y:S02]  /*1980*/  MOV R0, RZ ;  /* 0x000000ff00007202 */ /* 0x004fe40000000f00 */
[----:B------:R1:W-:Y:S05]  /*1990*/  STL [R1+0x58], R5 ;  /* 0x0000580501007387 */ /* 0x0003ea0000100800 */
.L_x_1066:
[----:B------:R-:W-:Y:S05]  /*19a0*/  YIELD ;  /* 0x0000000000007946 */ /* 0x000fea0003800000 */
[----:B------:R-:W-:-:S06]  /*19b0*/  ULOP3.LUT UR4, UR36, 0x1, URZ, 0xfc, !UPT ;  /* 0x0000000124047892 */ /* 0x000fcc000f8efc3f */
[----:B-1----:R-:W-:-:S05]  /*19c0*/  IMAD.U32 R5, RZ, RZ, UR4 ;  /* 0x00000004ff057e24 */ /* 0x002fca000f8e00ff */
[----:B------:R-:W-:-:S13]  /*19d0*/  ISETP.NE.AND P6, PT, R5, 0x3, PT ;  /* 0x000000030500780c */ /* 0x000fda0003fc5270 */
[----:B------:R-:W-:Y:S05]  /*19e0*/  @!P6 BRA `(.L_x_1056) ;  /* 0x000000000004e947 */ /* 0x000fea0003800000 */
[----:B------:R-:W-:Y:S01]  /*19f0*/  BPT.TRAP 0x1 ;  /* 0x000000040000795c */ /* 0x000fe20000300000 */
.L_x_1056:
[----:B------:R-:W-:Y:S02]  /*1a00*/  LEA R6, R0, R16, 0x3 ;  /* 0x0000001000067211 */ /* 0x000fe400078e18ff */
[----:B------:R-:W-:-:S04]  /*1a10*/  SHF.L.U32 R23, R4, 0x1f, RZ ;  /* 0x0000001f04177819 */ /* 0x000fc800000006ff */
[----:B------:R1:W2:Y:S01]  /*1a20*/  SYNCS.PHASECHK.TRANS64.TRYWAIT P0, [R6+URZ+0x30c10], R23 ;  /* 0x030c1017060075a7 */ /* 0x0002a2000800017f */
[----:B------:R-:W-:Y:S05]  /*1a30*/  @!P6 BRA `(.L_x_1057) ;  /* 0x000000000004e947 */ /* 0x000fea0003800000 */
[----:B------:R-:W-:Y:S01]  /*1a40*/  BPT.TRAP 0x1 ;  /* 0x000000040000795c */ /* 0x000fe20000300000 */
.L_x_1057:
[----:B------:R-:W-:-:S05]  /*1a50*/  VIADD R5, R16, 0x10000 ;  /* 0x0001000010057836 */ /* 0x000fca0000000000 */
[----:B------:R-:W-:-:S04]  /*1a60*/  SHF.R.U32.HI R5, RZ, 0x4, R5 ;  /* 0x00000004ff057819 */ /* 0x000fc80000011605 */
[----:B------:R-:W-:Y:S01]  /*1a70*/  LOP3.LUT R5, R5, 0x3fff, RZ, 0xc0, !PT ;  /* 0x00003fff05057812 */ /* 0x000fe200078ec0ff */
[----:B--2---:R-:W-:Y:S06]  /*1a80*/  @P0 BRA `(.L_x_1058) ;  /* 0x0000000000080947 */ /* 0x004fec0003800000 */
[----:B------:R-:W2:Y:S02]  /*1a90*/  SYNCS.PHASECHK.TRANS64.TRYWAIT P0, [R6+URZ+0x30c10], R23 ;  /* 0x030c1017060075a7 */ /* 0x000ea4000800017f */
[----:B--2---:R-:W-:Y:S05]  /*1aa0*/  @!P0 BRA `(.L_x_1059) ;  /* 0x0000013800c08947 */ /* 0x004fea0003800000 */
.L_x_1058:
[----:B------:R-:W-:Y:S05]  /*1ab0*/  WARPSYNC.ALL ;  /* 0x0000000000007948 */ /* 0x000fea0003800000 */
[----:B------:R-:W-:Y:S01]  /*1ac0*/  LOP3.LUT R11, R5, 0x10000, RZ, 0xfc, !PT ;  /* 0x00010000050b7812 */ /* 0x000fe200078efcff */
[----:B------:R-:W3:Y:S03]  /*1ad0*/  LDL R10, [R1+0x50] ;  /* 0x00005000010a7983 */ /* 0x000ee60000100800 */
[----:B------:R-:W-:Y:S01]  /*1ae0*/  LEA R11, R0, R11, 0xa ;  /* 0x0000000b000b7211 */ /* 0x000fe200078e50ff */
[----:B------:R-:W4:Y:S03]  /*1af0*/  LDL R12, [R1+0x60] ;  /* 0x00006000010c7983 */ /* 0x000f260000100800 */
[----:B------:R-:W-:Y:S01]  /*1b00*/  R2UR UR8, R11 ;  /* 0x000000000b0872ca */ /* 0x000fe200000e0000 */
[----:B------:R-:W-:Y:S01]  /*1b10*/  WARPGROUP.ARRIVE ;  /* 0x00000000000079c5 */ /* 0x000fe20000000000 */
[----:B------:R-:W-:Y:S01]  /*1b20*/  UMOV UR7, 0x40000040 ;  /* 0x4000004000077882 */ /* 0x000fe20000000000 */
[----:B------:R-:W-:Y:S01]  /*1b30*/  UMOV UR5, 0x40000040 ;  /* 0x4000004000057882 */ /* 0x000fe20000000000 */
[----:B------:R-:W5:Y:S04]  /*1b40*/  LDL R15, [R1+0x64] ;  /* 0x00006400010f7983 */ /* 0x000f680000100800 */
[----:B------:R-:W2:Y:S04]  /*1b50*/  LDL R14, [R1+0x5c] ;  /* 0x00005c00010e7983 */ /* 0x000ea80000100800 */
[----:B------:R-:W5:Y:S01]  /*1b60*/  LDL R13, [R1+0x58] ;  /* 0x00005800010d7983 */ /* 0x000f620000100800 */
[----:B------:R-:W-:Y:S01]  /*1b70*/  UMOV UR6, UR8 ;  /* 0x0000000800067c82 */ /* 0x000fe20008000000 */
[----:B---3--:R-:W-:-:S05]  /*1b80*/  IMAD R10, R10, 0x2000, R16 ;  /* 0x000020000a0a7824 */ /* 0x008fca00078e0210 */
[----:B------:R-:W-:-:S13]  /*1b90*/  R2UR UR9, R10 ;  /* 0x000000000a0972ca */ /* 0x000fda00000e0000 */
[----:B------:R-:W-:-:S04]  /*1ba0*/  USHF.R.U32.HI UR4, URZ, 0x4, UR9 ;  /* 0x000000043f047899 */ /* 0x000fc80008011609 */
[----:B------:R-:W-:-:S04]  /*1bb0*/  ULOP3.LUT UR4, UR4, 0x3fff, URZ, 0xc0, !UPT ;  /* 0x00003fff04047892 */ /* 0x000fc8000f8ec03f */
        /* <DEDUP_REMOVED lines=21> */
[C---:B----4-:R-:W-:Y:S01]  /*1d10*/  IMAD R12, R0.reuse, 0x80, R12 ;  /* 0x00000080000c7824 */ /* 0x050fe200078e020c */
[C---:B--2---:R-:W-:Y:S01]  /*1d20*/  LEA R14, R0.reuse, R14, 0x7 ;  /* 0x0000000e000e7211 */ /* 0x044fe200078e38ff */
[C---:B-----5:R-:W-:Y:S02]  /*1d30*/  IMAD R10, R0.reuse, 0x80, R15 ;  /* 0x00000080000a7824 */ /* 0x060fe400078e020f */
[----:B------:R-:W-:Y:S01]  /*1d40*/  IMAD R18, R0, 0x80, R13 ;  /* 0x0000008000127824 */ /* 0x000fe200078e020d */
        /* <DEDUP_REMOVED lines=23> */
.L_x_1060:
[----:B------:R1:W1:Y:S01]  /*1ec0*/  SYNCS.PHASECHK.TRANS64.TRYWAIT P0, [R6+URZ+0x30c30], R23 ;  /* 0x030c3017060075a7 */ /* 0x000262000800017f */
[----:B------:R-:W-:Y:S05]  /*1ed0*/  @!P6 BRA `(.L_x_1061) ;  /* 0x000000000004e947 */ /* 0x000fea0003800000 */
[----:B------:R-:W-:Y:S01]  /*1ee0*/  BPT.TRAP 0x1 ;  /* 0x000000040000795c */ /* 0x000fe20000300000 */
.L_x_1061:
[----:B-1----:R-:W-:Y:S05]  /*1ef0*/  @P0 BRA `(.L_x_1062) ;  /* 0x0000000000080947 */ /* 0x002fea0003800000 */
[----:B------:R-:W1:Y:S02]  /*1f00*/  SYNCS.PHASECHK.TRANS64.TRYWAIT P0, [R6+URZ+0x30c30], R23 ;  /* 0x030c3017060075a7 */ /* 0x000e64000800017f */
[----:B-1----:R-:W-:Y:S05]  /*1f10*/  @!P0 BRA `(.L_x_1063) ;  /* 0x0000013400b88947 */ /* 0x002fea0003800000 */
.L_x_1062:
[----:B------:R-:W-:Y:S01]  /*1f20*/  IADD3 R24, R16, 0x18000, RZ ;  /* 0x0001800010187810 */ /* 0x000fe20007ffe0ff */
[----:B------:R-:W-:Y:S01]  /*1f30*/  UIADD3 UR9, UR9, 0x4000, URZ ;  /* 0x0000400009097890 */ /* 0x000fe2000fffe03f */
[----:B------:R1:W-:Y:S01]  /*1f40*/  STL [R1+0x140], R194 ;  /* 0x000140c201007387 */ /* 0x0003e20000100800 */
[----:B------:R-:W-:Y:S01]  /*1f50*/  ULDC UR13, c[0x0][0x75c] ;  /* 0x0001d700000d7ab9 */ /* 0x000fe20000000800 */
[----:B------:R-:W-:Y:S01]  /*1f60*/  SHF.R.U32.HI R24, RZ, 0x4, R24 ;  /* 0x00000004ff187819 */ /* 0x000fe20000011618 */
[----:B------:R-:W-:Y:S01]  /*1f70*/  USHF.R.U32.HI UR9, URZ, 0x4, UR9 ;  /* 0x000000043f097899 */ /* 0x000fe20008011609 */
[----:B------:R-:W-:Y:S01]  /*1f80*/  FMUL.FTZ R81, R81, UR13 ;  /* 0x0000000d51517c20 */ /* 0x000fe20008410000 */
[----:B------:R-:W-:Y:S01]  /*1f90*/  FMUL.FTZ R84, R84, UR13 ;  /* 0x0000000d54547c20 */ /* 0x000fe20008410000 */
[----:B------:R-:W-:Y:S01]  /*1fa0*/  LOP3.LUT R132, R24, 0x3fff, RZ, 0xc0, !PT ;  /* 0x00003fff18847812 */ /* 0x000fe200078ec0ff */
[----:B------:R-:W-:Y:S01]  /*1fb0*/  ULOP3.LUT UR9, UR9, 0x3fff, URZ, 0xc0, !UPT ;  /* 0x00003fff09097892 */ /* 0x000fe2000f8ec03f */
[----:B------:R-:W-:Y:S01]  /*1fc0*/  FMUL.FTZ R85, R85, UR13 ;  /* 0x0000000d55557c20 */ /* 0x000fe20008410000 */
[----:B------:R2:W-:Y:S01]  /*1fd0*/  STL [R1+0x13c], R195 ;  /* 0x00013cc301007387 */ /* 0x0005e20000100800 */
[----:B------:R-:W-:Y:S01]  /*1fe0*/  LOP3.LUT R25, R132, 0x10000, RZ, 0xfc, !PT ;  /* 0x0001000084197812 */ /* 0x000fe200078efcff */
[----:B------:R-:W-:Y:S01]  /*1ff0*/  ULOP3.LUT UR9, UR9, 0x10000, URZ, 0xfc, !UPT ;  /* 0x0001000009097892 */ /* 0x000fe2000f8efc3f */
[----:B------:R-:W-:Y:S01]  /*2000*/  FMUL.FTZ R18, R68, UR13 ;  /* 0x0000000d44127c20 */ /* 0x000fe20008410000 */
[----:B------:R3:W-:Y:S01]  /*2010*/  STL [R1+0x138], R196 ;  /* 0x000138c401007387 */ /* 0x0007e20000100800 */
        /* <DEDUP_REMOVED lines=14> */
[----:B-1----:R-:W-:Y:S01]  /*2100*/  MUFU.TANH R194, R81 ;  /* 0x0000005100c27308 */ /* 0x002fe20000002400 */
[----:B------:R-:W-:Y:S01]  /*2110*/  FMUL.FTZ R236, R82, UR13 ;  /* 0x0000000d52ec7c20 */ /* 0x000fe20008410000 */
[----:B------:R-:W-:Y:S01]  /*2120*/  FMUL.FTZ R234, R83, UR13 ;  /* 0x0000000d53ea7c20 */ /* 0x000fe20008410000 */
[----:B------:R-:W-:Y:S01]  /*2130*/  FMUL.FTZ R133, R86, UR13 ;  /* 0x0000000d56857c20 */ /* 0x000fe20008410000 */
[----:B------:R-:W-:Y:S01]  /*2140*/  FMUL.FTZ R134, R87, UR13 ;  /* 0x0000000d57867c20 */ /* 0x000fe20008410000 */
[----:B------:R-:W-:Y:S01]  /*2150*/  UMOV UR6, UR8 ;  /* 0x0000000800067c82 */ /* 0x000fe20008000000 */
[----:B------:R-:W-:Y:S01]  /*2160*/  UMOV UR7, 0x40000040 ;  /* 0x4000004000077882 */ /* 0x000fe20000000000 */
[----:B------:R-:W-:Y:S01]  /*2170*/  UMOV UR4, UR9 ;  /* 0x0000000900047c82 */ /* 0x000fe20008000000 */
[----:B--2---:R-:W-:Y:S01]  /*2180*/  MUFU.TANH R195, R84 ;  /* 0x0000005400c37308 */ /* 0x004fe20000002400 */
[----:B------:R-:W-:Y:S01]  /*2190*/  UMOV UR5, 0x40000040 ;  /* 0x4000004000057882 */ /* 0x000fe20000000000 */
[----:B------:R-:W-:Y:S01]  /*21a0*/  STL [R1+0x134], R197 ;  /* 0x000134c501007387 */ /* 0x000fe20000100800 */
[----:B------:R-:W-:Y:S01]  /*21b0*/  FMUL.FTZ R90, R90, UR13 ;  /* 0x0000000d5a5a7c20 */ /* 0x000fe20008410000 */
[----:B------:R-:W-:Y:S01]  /*21c0*/  FMUL.FTZ R88, R88, UR13 ;  /* 0x0000000d58587c20 */ /* 0x000fe20008410000 */
[----:B------:R-:W-:Y:S01]  /*21d0*/  FMUL.FTZ R89, R89, UR13 ;  /* 0x0000000d59597c20 */ /* 0x000fe20008410000 */
[----:B------:R-:W-:Y:S01]  /*21e0*/  STL [R1+0x130], R198 ;  /* 0x000130c601007387 */ /* 0x000fe20000100800 */
[----:B------:R-:W-:Y:S01]  /*21f0*/  FMUL.FTZ R115, R115, UR13 ;  /* 0x0000000d73737c20 */ /* 0x000fe20008410000 */
[----:B---3--:R1:W-:Y:S01]  /*2200*/  MUFU.TANH R196, R85 ;  /* 0x0000005500c47308 */ /* 0x0083e20000002400 */
[----:B------:R-:W-:Y:S01]  /*2210*/  FMUL.FTZ R91, R91, UR13 ;  /* 0x0000000d5b5b7c20 */ /* 0x000fe20008410000 */
[----:B------:R2:W-:Y:S01]  /*2220*/  STL [R1+0x12c], R199 ;  /* 0x00012cc701007387 */ /* 0x0005e20000100800 */
[----:B------:R-:W-:Y:S01]  /*2230*/  ISETP.GT.AND P2, PT, R8, RZ, PT ;  /* 0x000000ff0800720c */ /* 0x000fe20003f44270 */
[----:B------:R-:W-:Y:S01]  /*2240*/  FMUL.FTZ R92, R92, UR13 ;  /* 0x0000000d5c5c7c20 */ /* 0x000fe20008410000 */
[C---:B------:R-:W-:Y:S01]  /*2250*/  ISETP.GT.AND P1, PT, R7.reuse, RZ, PT ;  /* 0x000000ff0700720c */ /* 0x040fe20003f24270 */
[----:B------:R-:W-:Y:S01]  /*2260*/  STL [R1+0x128], R200 ;  /* 0x000128c801007387 */ /* 0x000fe20000100800 */
[----:B------:R-:W-:Y:S01]  /*2270*/  ISETP.GT.AND P0, PT, R8, 0x8, PT ;  /* 0x000000080800780c */ /* 0x000fe20003f04270 */
[----:B------:R-:W3:Y:S01]  /*2280*/  MUFU.TANH R18, R18 ;  /* 0x0000001200127308 */ /* 0x000ee20000002400 */
[----:B-1----:R-:W-:Y:S01]  /*2290*/  WARPGROUP.ARRIVE ;  /* 0x00000000000079c5 */ /* 0x002fe20000000000 */
[----:B------:R1:W-:Y:S01]  /*22a0*/  STL [R1+0x124], R201 ;  /* 0x000124c901007387 */ /* 0x0003e20000100800 */
[----:B------:R-:W-:Y:S01]  /*22b0*/  ISETP.GT.AND P3, PT, R7, 0x8, PT ;  /* 0x000000080700780c */ /* 0x000fe20003f64270 */
[----:B------:R-:W-:Y:S01]  /*22c0*/  FMUL.FTZ R93, R93, UR13 ;  /* 0x0000000d5d5d7c20 */ /* 0x000fe20008410000 */
[----:B------:R-:W-:Y:S01]  /*22d0*/  FMUL.FTZ R96, R96, UR13 ;  /* 0x0000000d60607c20 */ /* 0x000fe20008410000 */
[----:B------:R-:W-:Y:S01]  /*22e0*/  STL [R1+0x120], R202 ;  /* 0x000120ca01007387 */ /* 0x000fe20000100800 */
[----:B------:R-:W-:Y:S01]  /*22f0*/  HGMMA.64x128x16.F32 R24, gdesc[UR4], RZ, !UPT, gsb0 ;  /* 0x01e00000041879f0 */ /* 0x000fe2000c0008ff */
[----:B------:R-:W-:Y:S01]  /*2300*/  UIADD3 UR6, UR8, 0x2, URZ ;  /* 0x0000000208067890 */ /* 0x000fe2000fffe03f */
[----:B--2---:R-:W-:Y:S01]  /*2310*/  MUFU.TANH R199, R88 ;  /* 0x0000005800c77308 */ /* 0x004fe20000002400 */
[----:B------:R-:W-:Y:S01]  /*2320*/  UIADD3 UR4, UR9, 0x2, URZ ;  /* 0x0000000209047890 */ /* 0x000fe2000fffe03f */
[----:B------:R-:W-:Y:S01]  /*2330*/  STL [R1+0x11c], R203 ;  /* 0x00011ccb01007387 */ /* 0x000fe20000100800 */
[----:B------:R-:W-:Y:S01]  /*2340*/  UMOV UR7, 0x40000040 ;  /* 0x4000004000077882 */ /* 0x000fe20000000000 */
[----:B------:R-:W-:Y:S01]  /*2350*/  UMOV UR5, 0x40000040 ;  /* 0x4000004000057882 */ /* 0x000fe20000000000 */
[----:B------:R-:W-:Y:S01]  /*2360*/  FMUL.FTZ R97, R97, UR13 ;  /* 0x0000000d61617c20 */ /* 0x000fe20008410000 */
[----:B------:R2:W-:Y:S01]  /*2370*/  STL [R1+0x118], R171 ;  /* 0x000118ab01007387 */ /* 0x0005e20000100800 */
[----:B------:R-:W-:Y:S01]  /*2380*/  UIADD3 UR10, UR8, 0x6, URZ ;  /* 0x00000006080a7890 */ /* 0x000fe2000fffe03f */
[----:B-1----:R-:W-:Y:S01]  /*2390*/  MUFU.TANH R201, R90 ;  /* 0x0000005a00c97308 */ /* 0x002fe20000002400 */
[----:B------:R-:W-:Y:S01]  /*23a0*/  UMOV UR11, 0x40000040 ;  /* 0x40000040000b7882 */ /* 0x000fe20000000000 */
[----:B------:R-:W-:Y:S01]  /*23b0*/  STL [R1+0x114], R170 ;  /* 0x000114aa01007387 */ /* 0x000fe20000100800 */
[----:B------:R-:W-:Y:S01]  /*23c0*/  FMUL.FTZ R105, R105, UR13 ;  /* 0x0000000d69697c20 */ /* 0x000fe20008410000 */
[----:B------:R-:W-:Y:S01]  /*23d0*/  FMUL.FTZ R112, R112, UR13 ;  /* 0x0000000d70707c20 */ /* 0x000fe20008410000 */
[----:B------:R-:W-:Y:S01]  /*23e0*/  FMUL.FTZ R113, R113, UR13 ;  /* 0x0000000d71717c20 */ /* 0x000fe20008410000 */
[----:B------:R-:W-:Y:S01]  /*23f0*/  STL [R1+0x110], R169 ;  /* 0x000110a901007387 */ /* 0x000fe20000100800 */
[----:B------:R-:W-:Y:S01]  /*2400*/  FMUL.FTZ R94, R94, UR13 ;  /* 0x0000000d5e5e7c20 */ /* 0x000fe20008410000 */
[----:B------:R1:W-:Y:S01]  /*2410*/  MUFU.TANH R200, R89 ;  /* 0x0000005900c87308 */ /* 0x0003e20000002400 */
[----:B------:R-:W-:Y:S01]  /*2420*/  FMUL.FTZ R95, R95, UR13 ;  /* 0x0000000d5f5f7c20 */ /* 0x000fe20008410000 */
[----:B------:R4:W-:Y:S01]  /*2430*/  STL [R1+0x10c], R168 ;  /* 0x00010ca801007387 */ /* 0x0009e20000100800 */
[----:B------:R-:W-:Y:S01]  /*2440*/  FMUL.FTZ R98, R98, UR13 ;  /* 0x0000000d62627c20 */ /* 0x000fe20008410000 */
[----:B------:R-:W-:Y:S01]  /*2450*/  FMUL.FTZ R99, R99, UR13 ;  /* 0x0000000d63637c20 */ /* 0x000fe20008410000 */
[----:B------:R-:W-:Y:S01]  /*2460*/  FMUL.FTZ R100, R100, UR13 ;  /* 0x0000000d64647c20 */ /* 0x000fe20008410000 */
[----:B------:R-:W-:Y:S01]  /*2470*/  STL [R1+0x108], R167 ;  /* 0x000108a701007387 */ /* 0x000fe20000100800 */
[----:B------:R-:W-:Y:S01]  /*2480*/  FMUL.FTZ R101, R101, UR13 ;  /* 0x0000000d65657c20 */ /* 0x000fe20008410000 */
[----:B------:R-:W3:Y:S01]  /*2490*/  MUFU.TANH R22, R22 ;  /* 0x0000001600167308 */ /* 0x000ee20000002400 */
[----:B-1----:R-:W1:Y:S01]  /*24a0*/  LDC.64 R88, c[0x0][0x748] ;  /* 0x0001d200ff587b82 */ /* 0x002e620000000a00 */
[----:B------:R-:W-:Y:S01]  /*24b0*/  STL [R1+0x104], R166 ;  /* 0x000104a601007387 */ /* 0x000fe20000100800 */
[----:B------:R-:W-:-:S02]  /*24c0*/  IMAD R132, R0, 0x400, R132 ;  /* 0x0000040000847824 */ /* 0x000fc400078e0284 */
[----:B------:R-:W-:Y:S01]  /*24d0*/  FMUL.FTZ R104, R104, UR13 ;  /* 0x0000000d68687c20 */ /* 0x000fe20008410000 */
[----:B------:R-:W-:Y:S01]  /*24e0*/  FMUL.FTZ R108, R108, UR13 ;  /* 0x0000000d6c6c7c20 */ /* 0x000fe20008410000 */
[----:B------:R-:W-:Y:S01]  /*24f0*/  STL [R1+0x100], R165 ;  /* 0x000100a501007387 */ /* 0x000fe20000100800 */
[----:B------:R-:W-:Y:S01]  /*2500*/  FMUL.FTZ R109, R109, UR13 ;  /* 0x0000000d6d6d7c20 */ /* 0x000fe20008410000 */
[----:B------:R-:W3:Y:S01]  /*2510*/  MUFU.TANH R230, R230 ;  /* 0x000000e600e67308 */ /* 0x000ee20000002400 */
[----:B------:R-:W-:Y:S01]  /*2520*/  FMUL.FTZ R121, R121, UR13 ;  /* 0x0000000d79797c20 */ /* 0x000fe20008410000 */
[----:B------:R-:W-:Y:S01]  /*2530*/  STL [R1+0xfc], R164 ;  /* 0x0000fca401007387 */ /* 0x000fe20000100800 */
[----:B------:R-:W-:Y:S01]  /*2540*/  R2UR UR12, R132 ;  /* 0x00000000840c72ca */ /* 0x000fe200000e0000 */
[----:B------:R-:W-:Y:S01]  /*2550*/  FMUL.FTZ R102, R102, UR13 ;  /* 0x0000000d66667c20 */ /* 0x000fe20008410000 */
[----:B------:R-:W-:Y:S01]  /*2560*/  FMUL.FTZ R114, R114, UR13 ;  /* 0x0000000d72727c20 */ /* 0x000fe20008410000 */
[----:B------:R-:W-:Y:S01]  /*2570*/  STL [R1+0xf8], R163 ;  /* 0x0000f8a301007387 */ /* 0x000fe20000100800 */
[----:B------:R-:W-:Y:S01]  /*2580*/  FMUL.FTZ R103, R103, UR13 ;  /* 0x0000000d67677c20 */ /* 0x000fe20008410000 */
        /* <DEDUP_REMOVED lines=16> */
[----:B--2---:R1:W-:Y:S01]  /*2690*/  MUFU.TANH R171, R91 ;  /* 0x0000005b00ab7308 */ /* 0x0043e20000002400 */
[----:B------:R-:W-:Y:S01]  /*26a0*/  FMUL.FTZ R123, R123, UR13 ;  /* 0x0000000d7b7b7c20 */ /* 0x000fe20008410000 */
[----:B------:R-:W-:Y:S01]  /*26b0*/  STL [R1+0xe4], R158 ;  /* 0x0000e49e01007387 */ /* 0x000fe20000100800 */
[----:B------:R-:W-:Y:S01]  /*26c0*/  FMUL.FTZ R126, R126, UR13 ;  /* 0x0000000d7e7e7c20 */ /* 0x000fe20008410000 */
[----:B------:R-:W-:Y:S01]  /*26d0*/  FMUL.FTZ R125, R125, UR13 ;  /* 0x0000000d7d7d7c20 */ /* 0x000fe20008410000 */
[----:B------:R-:W-:Y:S01]  /*26e0*/  FMUL.FTZ R127, R127, UR13 ;  /* 0x0000000d7f7f7c20 */ /* 0x000fe20008410000 */
[----:B------:R-:W-:Y:S01]  /*26f0*/  STL [R1+0xe0], R157 ;  /* 0x0000e09d01007387 */ /* 0x000fe20000100800 */
[----:B------:R-:W-:Y:S01]  /*2700*/  FMUL.FTZ R227, R129, UR13 ;  /* 0x0000000d81e37c20 */ /* 0x000fe20008410000 */
[----:B------:R-:W2:Y:S01]  /*2710*/  MUFU.TANH R229, R229 ;  /* 0x000000e500e57308 */ /* 0x000ea20000002400 */
[----:B------:R-:W-:Y:S01]  /*2720*/  FMUL.FTZ R131, R131, UR13 ;  /* 0x0000000d83837c20 */ /* 0x000fe20008410000 */
[----:B------:R-:W-:Y:S04]  /*2730*/  STL [R1+0xdc], R156 ;  /* 0x0000dc9c01007387 */ /* 0x000fe80000100800 */
[----:B------:R-:W-:Y:S02]  /*2740*/  STL [R1+0xd8], R155 ;  /* 0x0000d89b01007387 */ /* 0x000fe40000100800 */
[----:B------:R-:W2:Y:S02]  /*2750*/  MUFU.TANH R235, R235 ;  /* 0x000000eb00eb7308 */ /* 0x000ea40000002400 */
[----:B------:R-:W-:Y:S04]  /*2760*/  STL [R1+0xd4], R154 ;  /* 0x0000d49a01007387 */ /* 0x000fe80000100800 */
[----:B------:R-:W-:Y:S02]  /*2770*/  STL [R1+0xd0], R153 ;  /* 0x0000d09901007387 */ /* 0x000fe40000100800 */
[----:B------:R-:W2:Y:S02]  /*2780*/  MUFU.TANH R202, R92 ;  /* 0x0000005c00ca7308 */ /* 0x000ea40000002400 */
[----:B------:R-:W-:Y:S04]  /*2790*/  STL [R1+0xcc], R152 ;  /* 0x0000cc9801007387 */ /* 0x000fe80000100800 */
[----:B------:R-:W-:Y:S02]  /*27a0*/  STL [R1+0xc8], R151 ;  /* 0x0000c89701007387 */ /* 0x000fe40000100800 */
[----:B------:R-:W2:Y:S02]  /*27b0*/  MUFU.TANH R203, R93 ;  /* 0x0000005d00cb7308 */ /* 0x000ea40000002400 */
[----:B------:R-:W-:Y:S04]  /*27c0*/  STL [R1+0xc4], R150 ;  /* 0x0000c49601007387 */ /* 0x000fe80000100800 */
[----:B------:R3:W-:Y:S02]  /*27d0*/  STL [R1+0xc0], R149 ;  /* 0x0000c09501007387 */ /* 0x0007e40000100800 */
[----:B----4-:R-:W4:Y:S02]  /*27e0*/  MUFU.TANH R168, R96 ;  /* 0x0000006000a87308 */ /* 0x010f240000002400 */
[----:B------:R-:W-:Y:S04]  /*27f0*/  STL [R1+0xbc], R148 ;  /* 0x0000bc9401007387 */ /* 0x000fe80000100800 */
[----:B------:R-:W-:Y:S02]  /*2800*/  STL [R1+0xb8], R147 ;  /* 0x0000b89301007387 */ /* 0x000fe40000100800 */
[----:B---3--:R3:W-:Y:S02]  /*2810*/  MUFU.TANH R149, R115 ;  /* 0x0000007300957308 */ /* 0x0087e40000002400 */
[----:B------:R-:W-:Y:S04]  /*2820*/  STL [R1+0xb4], R146 ;  /* 0x0000b49201007387 */ /* 0x000fe80000100800 */
[----:B------:R-:W-:Y:S02]  /*2830*/  STL [R1+0xb0], R145 ;  /* 0x0000b09101007387 */ /* 0x000fe40000100800 */
[----:B------:R-:W4:Y:S02]  /*2840*/  MUFU.TANH R167, R97 ;  /* 0x0000006100a77308 */ /* 0x000f240000002400 */
[----:B------:R-:W-:Y:S04]  /*2850*/  STL [R1+0xac], R144 ;  /* 0x0000ac9001007387 */ /* 0x000fe80000100800 */
[----:B------:R-:W-:Y:S02]  /*2860*/  STL [R1+0xa8], R143 ;  /* 0x0000a88f01007387 */ /* 0x000fe40000100800 */
[----:B------:R4:W-:Y:S02]  /*2870*/  MUFU.TANH R197, R133 ;  /* 0x0000008500c57308 */ /* 0x0009e40000002400 */
[----:B------:R-:W-:Y:S04]  /*2880*/  STL [R1+0xa4], R142 ;  /* 0x0000a48e01007387 */ /* 0x000fe80000100800 */
[----:B------:R-:W-:Y:S02]  /*2890*/  STL [R1+0xa0], R141 ;  /* 0x0000a08d01007387 */ /* 0x000fe40000100800 */
[----:B------:R-:W4:Y:S02]  /*28a0*/  MUFU.TANH R20, R20 ;  /* 0x0000001400147308 */ /* 0x000f240000002400 */
[----:B------:R2:W-:Y:S01]  /*28b0*/  STL [R1+0x9c], R140 ;  /* 0x00009c8c01007387 */ /* 0x0005e20000100800 */
[----:B------:R-:W-:-:S02]  /*28c0*/  WARPGROUP.DEPBAR.LE gsb0, 0x0 ;  /* 0x00008000000079c5 */ /* 0x000fc40000010000 */
[----:B------:R-:W-:Y:S01]  /*28d0*/  WARPGROUP.ARRIVE ;  /* 0x00000000000079c5 */ /* 0x000fe20000000000 */
[----:B------:R-:W-:Y:S02]  /*28e0*/  STL [R1+0x98], R6 ;  /* 0x0000980601007387 */ /* 0x000fe40000100800 */
[----:B------:R-:W4:Y:S02]  /*28f0*/  MUFU.TANH R21, R21 ;  /* 0x0000001500157308 */ /* 0x000f240000002400 */
[----:B------:R-:W-:Y:S01]  /*2900*/  STL [R1+0x94], R5 ;  /* 0x0000940501007387 */ /* 0x000fe20000100800 */
[----:B------:R-:W-:Y:S01]  /*2910*/  HGMMA.64x128x16.F32 R24, gdesc[UR4], R24, gsb0 ;  /* 0x01e00000041879f0 */ /* 0x000fe20008000818 */
[----:B------:R-:W-:Y:S01]  /*2920*/  ULDC UR4, c[0x0][0x280] ;  /* 0x0000a00000047ab9 */ /* 0x000fe20000000800 */
[----:B------:R-:W-:Y:S01]  /*2930*/  UIADD3 UR6, UR8, 0x4, URZ ;  /* 0x0000000408067890 */ /* 0x000fe2000fffe03f */
[----:B------:R-:W-:Y:S01]  /*2940*/  STL [R1+0x90], R4 ;  /* 0x0000900401007387 */ /* 0x000fe20000100800 */
[----:B------:R-:W-:Y:S01]  /*2950*/  ULEA UR4, UR38, -UR4, 0x7 ;  /* 0x8000000426047291 */ /* 0x000fe2000f8e383f */
[----:B------:R-:W4:Y:S01]  /*2960*/  MUFU.TANH R23, R23 ;  /* 0x0000001700177308 */ /* 0x000f220000002400 */
[----:B------:R-:W-:Y:S01]  /*2970*/  UMOV UR7, 0x40000040 ;  /* 0x4000004000077882 */ /* 0x000fe20000000000 */
[----:B------:R-:W-:Y:S01]  /*2980*/  UMOV UR5, 0x40000040 ;  /* 0x4000004000057882 */ /* 0x000fe20000000000 */
[----:B------:R-:W-:Y:S01]  /*2990*/  UIADD3 UR8, UR9, 0x6, URZ ;  /* 0x0000000609087890 */ /* 0x000fe2000fffe03f */
[----:B------:R-:W-:Y:S01]  /*29a0*/  STL [R1+0x8c], R2 ;  /* 0x00008c0201007387 */ /* 0x000fe20000100800 */
[----:B------:R-:W-:Y:S01]  /*29b0*/  LEA R90, R3, UR4, 0x1 ;  /* 0x00000004035a7c11 */ /* 0x000fe2000f8e08ff */
[----:B------:R-:W-:-:S02]  /*29c0*/  UIADD3 UR4, UR9, 0x4, URZ ;  /* 0x0000000409047890 */ /* 0x000fc4000fffe03f */
[----:B------:R-:W4:Y:S01]  /*29d0*/  MUFU.TANH R232, R232 ;  /* 0x000000e800e87308 */ /* 0x000f220000002400 */
[----:B------:R-:W-:Y:S01]  /*29e0*/  IADD3 R90, R7, R90, RZ ;  /* 0x0000005a075a7210 */ /* 0x000fe20007ffe0ff */
[----:B------:R-:W-:-:S03]  /*29f0*/  UMOV UR9, 0x40000040 ;  /* 0x4000004000097882 */ /* 0x000fc60000000000 */
[--C-:B-1----:R-:W-:Y:S01]  /*2a00*/  IADD3 R91, RZ, -R90, -R89.reuse ;  /* 0x8000005aff5b7210 */ /* 0x102fe20007ffe859 */
[C-C-:B---3--:R-:W-:Y:S01]  /*2a10*/  IMAD.IADD R115, R88.reuse, 0x1, -R90.reuse ;  /* 0x0000000158737824 */ /* 0x148fe200078e0a5a */
[----:B------:R-:W-:Y:S01]  /*2a20*/  IADD3 R215, R88, 0x8, -R90 ;  /* 0x0000000858d77810 */ /* 0x000fe20007ffe85a */
[----:B------:R-:W-:Y:S01]  /*2a30*/  FMUL.FTZ R88, R124, UR13 ;  /* 0x0000000d7c587c20 */ /* 0x000fe20008410000 */
[----:B------:R-:W-:Y:S01]  /*2a40*/  IADD3 R214, -R90, 0x8, -R89 ;  /* 0x000000085ad67810 */ /* 0x000fe20007ffe959 */
[----:B------:R-:W1:Y:S01]  /*2a50*/  MUFU.TANH R228, R228 ;  /* 0x000000e400e47308 */ /* 0x000e620000002400 */
[----:B------:R-:W-:Y:S02]  /*2a60*/  SEL R115, R115, 0x80, !P2 ;  /* 0x0000008073737807 */ /* 0x000fe40005000000 */
[----:B------:R-:W-:Y:S02]  /*2a70*/  SEL R124, R91, 0x80, P1 ;  /* 0x000000805b7c7807 */ /* 0x000fe40000800000 */
[----:B------:R-:W-:-:S02]  /*2a80*/  SEL R215, R215, 0x80, !P0 ;  /* 0x00000080d7d77807 */ /* 0x000fc40004000000 */
[C---:B------:R-:W-:Y:S01]  /*2a90*/  ISETP.GE.AND P4, PT, R115.reuse, RZ, PT ;  /* 0x000000ff7300720c */ /* 0x040fe20003f86270 */
[----:B------:R-:W3:Y:S01]  /*2aa0*/  MUFU.TANH R237, R237 ;  /* 0x000000ed00ed7308 */ /* 0x000ee20000002400 */
[C---:B------:R-:W-:Y:S02]  /*2ab0*/  ISETP.GE.AND P2, PT, R115.reuse, 0x8, PT ;  /* 0x000000087300780c */ /* 0x040fe40003f46270 */
[C---:B------:R-:W-:Y:S02]  /*2ac0*/  ISETP.GE.AND P0, PT, R115.reuse, 0x9, PT ;  /* 0x000000097300780c */ /* 0x040fe40003f06270 */
[C---:B------:R-:W-:Y:S02]  /*2ad0*/  ISETP.GE.AND P1, PT, R115.reuse, 0x10, PT ;  /* 0x000000107300780c */ /* 0x040fe40003f26270 */
[----:B------:R-:W-:Y:S01]  /*2ae0*/  SEL R214, R214, 0x80, P3 ;  /* 0x00000080d6d67807 */ /* 0x000fe20001800000 */
[----:B------:R1:W-:Y:S01]  /*2af0*/  MUFU.TANH R198, R134 ;  /* 0x0000008600c67308 */ /* 0x0003e20000002400 */
[----:B------:R-:W-:-:S02]  /*2b00*/  ISETP.GE.AND P3, PT, R115, 0x1, PT ;  /* 0x000000017300780c */ /* 0x000fc40003f66270 */
[C---:B------:R-:W-:Y:S02]  /*2b10*/  ISETP.GT.OR P4, PT, R124.reuse, RZ, !P4 ;  /* 0x000000ff7c00720c */ /* 0x040fe40006784670 */
[C---:B------:R-:W-:Y:S02]  /*2b20*/  ISETP.GT.OR P2, PT, R124.reuse, 0x8, !P2 ;  /* 0x000000087c00780c */ /* 0x040fe40005744670 */
[C---:B------:R-:W-:Y:S01]  /*2b30*/  ISETP.GT.OR P0, PT, R124.reuse, 0x9, !P0 ;  /* 0x000000097c00780c */ /* 0x040fe20004704670 */
[----:B------:R-:W-:Y:S01]  /*2b40*/  MUFU.TANH R159, R105 ;  /* 0x00000069009f7308 */ /* 0x000fe20000002400 */
[C---:B------:R-:W-:Y:S02]  /*2b50*/  ISETP.GT.OR P1, PT, R124.reuse, 0x10, !P1 ;  /* 0x000000107c00780c */ /* 0x040fe40004f24670 */
[----:B------:R-:W-:Y:S02]  /*2b60*/  ISETP.GT.OR P3, PT, R124, 0x1, !P3 ;  /* 0x000000017c00780c */ /* 0x000fe40005f64670 */
[----:B------:R-:W-:-:S02]  /*2b70*/  FSEL R210, R18, -INF , !P4 ;  /* 0xff80000012d27808 */ /* 0x000fc40006000000 */
[----:B------:R-:W-:Y:S01]  /*2b80*/  FSEL R220, R22, -INF , !P2 ;  /* 0xff80000016dc7808 */ /* 0x000fe20005000000 */
[----:B------:R3:W-:Y:S01]  /*2b90*/  MUFU.TANH R153, R112 ;  /* 0x0000007000997308 */ /* 0x0007e20000002400 */
[C---:B------:R-:W-:Y:S01]  /*2ba0*/  FSEL R225, R230.reuse, -INF , !P0 ;  /* 0xff800000e6e17808 */ /* 0x040fe20004000000 */
[----:B------:R-:W-:Y:S01]  /*2bb0*/  FFMA.FTZ R230, -R230, R230, 1 ;  /* 0x3f800000e6e67423 */ /* 0x000fe200000101e6 */
[----:B------:R-:W-:Y:S02]  /*2bc0*/  FSEL R209, R231, -INF , !P1 ;  /* 0xff800000e7d17808 */ /* 0x000fe40004800000 */
[C---:B------:R-:W-:Y:S02]  /*2bd0*/  ISETP.GE.AND P4, PT, R115.reuse, 0x11, PT ;  /* 0x000000117300780c */ /* 0x040fe40003f86270 */
[C---:B------:R-:W-:Y:S01]  /*2be0*/  ISETP.GE.AND P2, PT, R115.reuse, 0x19, PT ;  /* 0x000000197300780c */ /* 0x040fe20003f46270 */
[----:B------:R3:W-:Y:S01]  /*2bf0*/  MUFU.TANH R151, R113 ;  /* 0x0000007100977308 */ /* 0x0007e20000002400 */
[----:B------:R-:W-:-:S02]  /*2c00*/  ISETP.GE.AND P0, PT, R115, 0x20, PT ;  /* 0x000000207300780c */ /* 0x000fc40003f06270 */
[----:B------:R-:W-:Y:S02]  /*2c10*/  ISETP.GE.AND P1, PT, R115, 0x21, PT ;  /* 0x000000217300780c */ /* 0x000fe40003f26270 */
[----:B------:R-:W-:Y:S02]  /*2c20*/  FSEL R211, R19, -INF , !P3 ;  /* 0xff80000013d37808 */ /* 0x000fe40005800000 */
[----:B------:R-:W-:Y:S01]  /*2c30*/  ISETP.GE.AND P3, PT, R115, 0x18, PT ;  /* 0x000000187300780c */ /* 0x000fe20003f66270 */
[----:B------:R-:W3:Y:S01]  /*2c40*/  MUFU.TANH R236, R236 ;  /* 0x000000ec00ec7308 */ /* 0x000ee20000002400 */
[C---:B------:R-:W-:Y:S02]  /*2c50*/  ISETP.GT.OR P4, PT, R124.reuse, 0x11, !P4 ;  /* 0x000000117c00780c */ /* 0x040fe40006784670 */
[C---:B------:R-:W-:Y:S02]  /*2c60*/  ISETP.GT.OR P2, PT, R124.reuse, 0x19, !P2 ;  /* 0x000000197c00780c */ /* 0x040fe40005744670 */
[----:B------:R-:W-:-:S02]  /*2c70*/  ISETP.GT.OR P0, PT, R124, 0x20, !P0 ;  /* 0x000000207c00780c */ /* 0x000fc40004704670 */
[C---:B------:R-:W-:Y:S01]  /*2c80*/  ISETP.GT.OR P1, PT, R124.reuse, 0x21, !P1 ;  /* 0x000000217c00780c */ /* 0x040fe20004f24670 */
[----:B------:R-:W3:Y:S01]  /*2c90*/  MUFU.TANH R234, R234 ;  /* 0x000000ea00ea7308 */ /* 0x000ee20000002400 */
[----:B------:R-:W-:Y:S02]  /*2ca0*/  ISETP.GT.OR P3, PT, R124, 0x18, !P3 ;  /* 0x000000187c00780c */ /* 0x000fe40005f64670 */
[----:B--2---:R-:W-:Y:S02]  /*2cb0*/  FSEL R207, R229, -INF , !P4 ;  /* 0xff800000e5cf7808 */ /* 0x004fe40006000000 */
[----:B------:R-:W-:Y:S02]  /*2cc0*/  FSEL R138, R194, -INF , !P2 ;  /* 0xff800000c28a7808 */ /* 0x000fe40005000000 */
[----:B------:R-:W-:Y:S01]  /*2cd0*/  FSEL R136, R195, -INF , !P0 ;  /* 0xff800000c3887808 */ /* 0x000fe20004000000 */
[----:B------:R2:W-:Y:S01]  /*2ce0*/  MUFU.TANH R140, R88 ;  /* 0x00000058008c7308 */ /* 0x0005e20000002400 */
[----:B----4-:R-:W-:-:S02]  /*2cf0*/  FSEL R133, R196, -INF , !P1 ;  /* 0xff800000c4857808 */ /* 0x010fc40004800000 */
[C---:B------:R-:W-:Y:S02]  /*2d00*/  ISETP.GE.AND P4, PT, R115.reuse, 0x28, PT ;  /* 0x000000287300780c */ /* 0x040fe40003f86270 */
[C---:B------:R-:W-:Y:S02]  /*2d10*/  ISETP.GE.AND P2, PT, R115.reuse, 0x30, PT ;  /* 0x000000307300780c */ /* 0x040fe40003f46270 */
[C---:B------:R-:W-:Y:S01]  /*2d20*/  ISETP.GE.AND P0, PT, R115.reuse, 0x31, PT ;  /* 0x000000317300780c */ /* 0x040fe20003f06270 */
[----:B------:R-:W4:Y:S01]  /*2d30*/  MUFU.TANH R170, R94 ;  /* 0x0000005e00aa7308 */ /* 0x000f220000002400 */
[----:B------:R-:W-:Y:S02]  /*2d40*/  ISETP.GE.AND P1, PT, R115, 0x38, PT ;  /* 0x000000387300780c */ /* 0x000fe40003f26270 */
[C---:B------:R-:W-:Y:S01]  /*2d50*/  FSEL R205, R235.reuse, -INF , !P3 ;  /* 0xff800000ebcd7808 */ /* 0x040fe20005800000 */
[----:B------:R-:W-:Y:S01]  /*2d60*/  FFMA.FTZ R235, -R235, R235, 1 ;  /* 0x3f800000ebeb7423 */ /* 0x000fe200000101eb */
[----:B------:R-:W-:-:S02]  /*2d70*/  ISETP.GE.AND P3, PT, R115, 0x29, PT ;  /* 0x000000297300780c */ /* 0x000fc40003f66270 */
[----:B------:R-:W-:Y:S01]  /*2d80*/  ISETP.GE.AND P5, PT, R115, 0x39, PT ;  /* 0x000000397300780c */ /* 0x000fe20003fa6270 */
[----:B------:R-:W4:Y:S01]  /*2d90*/  MUFU.TANH R169, R95 ;  /* 0x0000005f00a97308 */ /* 0x000f220000002400 */
[C---:B------:R-:W-:Y:S02]  /*2da0*/  ISETP.GT.OR P4, PT, R124.reuse, 0x28, !P4 ;  /* 0x000000287c00780c */ /* 0x040fe40006784670 */
[C---:B------:R-:W-:Y:S02]  /*2db0*/  ISETP.GT.OR P2, PT, R124.reuse, 0x30, !P2 ;  /* 0x000000307c00780c */ /* 0x040fe40005744670 */
[C---:B------:R-:W-:Y:S02]  /*2dc0*/  ISETP.GT.OR P0, PT, R124.reuse, 0x31, !P0 ;  /* 0x000000317c00780c */ /* 0x040fe40004704670 */
[C---:B------:R-:W-:Y:S01]  /*2dd0*/  ISETP.GT.OR P1, PT, R124.reuse, 0x38, !P1 ;  /* 0x000000387c00780c */ /* 0x040fe20004f24670 */
[----:B------:R-:W4:Y:S01]  /*2de0*/  MUFU.TANH R166, R98 ;  /* 0x0000006200a67308 */ /* 0x000f220000002400 */
[----:B------:R-:W-:-:S02]  /*2df0*/  ISETP.GT.OR P3, PT, R124, 0x29, !P3 ;  /* 0x000000297c00780c */ /* 0x000fc40005f64670 */
[----:B------:R-:W-:Y:S02]  /*2e00*/  ISETP.GT.OR P5, PT, R124, 0x39, !P5 ;  /* 0x000000397c00780c */ /* 0x000fe40006fa4670 */
[----:B-1----:R-:W-:Y:S02]  /*2e10*/  FSEL R134, R199, -INF , !P4 ;  /* 0xff800000c7867808 */ /* 0x002fe40006000000 */
[----:B---3--:R-:W-:Y:S01]  /*2e20*/  FSEL R112, R202, -INF , !P2 ;  /* 0xff800000ca707808 */ /* 0x008fe20005000000 */
[----:B------:R-:W1:Y:S01]  /*2e30*/  MUFU.TANH R165, R99 ;  /* 0x0000006300a57308 */ /* 0x000e620000002400 */
[----:B------:R-:W-:Y:S02]  /*2e40*/  FSEL R113, R203, -INF , !P0 ;  /* 0xff800000cb717808 */ /* 0x000fe40004000000 */
[----:B------:R-:W-:Y:S02]  /*2e50*/  FSEL R105, R168, -INF , !P1 ;  /* 0xff800000a8697808 */ /* 0x000fe40004800000 */
[----:B------:R-:W-:-:S02]  /*2e60*/  ISETP.GE.AND P4, PT, R215, RZ, PT ;  /* 0x000000ffd700720c */ /* 0x000fc40003f86270 */
[C---:B------:R-:W-:Y:S01]  /*2e70*/  ISETP.GE.AND P2, PT, R215.reuse, 0x1, PT ;  /* 0x00000001d700780c */ /* 0x040fe20003f46270 */
[----:B------:R-:W3:Y:S01]  /*2e80*/  MUFU.TANH R164, R100 ;  /* 0x0000006400a47308 */ /* 0x000ee20000002400 */
[C---:B------:R-:W-:Y:S02]  /*2e90*/  ISETP.GE.AND P0, PT, R215.reuse, 0x8, PT ;  /* 0x00000008d700780c */ /* 0x040fe40003f06270 */
[----:B------:R-:W-:Y:S02]  /*2ea0*/  ISETP.GE.AND P1, PT, R215, 0x9, PT ;  /* 0x00000009d700780c */ /* 0x000fe40003f26270 */
[----:B--2---:R-:W-:Y:S01]  /*2eb0*/  FSEL R88, R200, -INF , !P3 ;  /* 0xff800000c8587808 */ /* 0x004fe20005800000 */
[----:B------:R-:W-:Y:S02]  /*2ec0*/  WARPGROUP.DEPBAR.LE gsb0, 0x0 ;  /* 0x00008000000079c5 */ /* 0x000fe40000010000 */
[----:B------:R-:W2:Y:S01]  /*2ed0*/  LDS R218, [R218+0x400] ;  /* 0x00040000dada7984 */ /* 0x000ea20000000800 */
[----:B------:R-:W-:Y:S01]  /*2ee0*/  WARPGROUP.ARRIVE ;  /* 0x00000000000079c5 */ /* 0x000fe20000000000 */
[----:B------:R-:W-:Y:S01]  /*2ef0*/  FSEL R92, R167, -INF , !P5 ;  /* 0xff800000a75c7808 */ /* 0x000fe20006800000 */
[----:B------:R-:W3:Y:S01]  /*2f00*/  MUFU.TANH R163, R101 ;  /* 0x0000006500a37308 */ /* 0x000ee20000002400 */
[----:B------:R-:W-:-:S02]  /*2f10*/  ISETP.GE.AND P3, PT, R215, 0x10, PT ;  /* 0x00000010d700780c */ /* 0x000fc40003f66270 */
[----:B------:R-:W-:Y:S01]  /*2f20*/  ISETP.GE.AND P5, PT, R215, 0x11, PT ;  /* 0x00000011d700780c */ /* 0x000fe20003fa6270 */
[----:B------:R-:W-:Y:S01]  /*2f30*/  HGMMA.64x128x16.F32 R24, gdesc[UR4], R24, gsb0 ;  /* 0x01e00000041879f0 */ /* 0x000fe20008000818 */
[C---:B------:R-:W-:Y:S01]  /*2f40*/  ISETP.GT.OR P4, PT, R214.reuse, RZ, !P4 ;  /* 0x000000ffd600720c */ /* 0x040fe20006784670 */
[----:B------:R-:W-:Y:S01]  /*2f50*/  ULDC UR4, c[0x0][0x744] ;  /* 0x0001d10000047ab9 */ /* 0x000fe20000000800 */
[C---:B------:R-:W-:Y:S01]  /*2f60*/  ISETP.GT.OR P2, PT, R214.reuse, 0x1, !P2 ;  /* 0x00000001d600780c */ /* 0x040fe20005744670 */
[----:B------:R-:W3:Y:S01]  /*2f70*/  MUFU.TANH R160, R104 ;  /* 0x0000006800a07308 */ /* 0x000ee20000002400 */
[C---:B------:R-:W-:Y:S02]  /*2f80*/  ISETP.GT.OR P0, PT, R214.reuse, 0x8, !P0 ;  /* 0x00000008d600780c */ /* 0x040fe40004704670 */
[C---:B------:R-:W-:Y:S02]  /*2f90*/  ISETP.GT.OR P1, PT, R214.reuse, 0x9, !P1 ;  /* 0x00000009d600780c */ /* 0x040fe40004f24670 */
[----:B------:R-:W-:-:S02]  /*2fa0*/  ISETP.GT.OR P3, PT, R214, 0x10, !P3 ;  /* 0x00000010d600780c */ /* 0x000fc40005f64670 */
[----:B------:R-:W-:Y:S01]  /*2fb0*/  ISETP.GT.OR P5, PT, R214, 0x11, !P5 ;  /* 0x00000011d600780c */ /* 0x000fe20006fa4670 */
[----:B------:R-:W3:Y:S01]  /*2fc0*/  MUFU.TANH R156, R108 ;  /* 0x0000006c009c7308 */ /* 0x000ee20000002400 */
[----:B------:R-:W-:Y:S02]  /*2fd0*/  FSEL R212, R20, -INF , !P4 ;  /* 0xff80000014d47808 */ /* 0x000fe40006000000 */
[C---:B------:R-:W-:Y:S01]  /*2fe0*/  FSEL R213, R21.reuse, -INF , !P2 ;  /* 0xff80000015d57808 */ /* 0x040fe20005000000 */
[----:B------:R-:W-:Y:S01]  /*2ff0*/  FFMA.FTZ R21, -R21, R21, 1 ;  /* 0x3f80000015157423 */ /* 0x000fe20000010115 */
[C---:B------:R-:W-:Y:S01]  /*3000*/  FSEL R219, R23.reuse, -INF , !P0 ;  /* 0xff80000017db7808 */ /* 0x040fe20004000000 */
[----:B------:R-:W-:Y:S01]  /*3010*/  FFMA.FTZ R23, -R23, R23, 1 ;  /* 0x3f80000017177423 */ /* 0x000fe20000010117 */
[----:B------:R-:W-:Y:S01]  /*3020*/  FSEL R224, R232, -INF , !P1 ;  /* 0xff800000e8e07808 */ /* 0x000fe20004800000 */
[----:B------:R-:W3:Y:S01]  /*3030*/  MUFU.TANH R155, R109 ;  /* 0x0000006d009b7308 */ /* 0x000ee20000002400 */
[----:B------:R-:W-:-:S02]  /*3040*/  ISETP.GE.AND P4, PT, R215, 0x18, PT ;  /* 0x00000018d700780c */ /* 0x000fc40003f86270 */
[C---:B------:R-:W-:Y:S02]  /*3050*/  ISETP.GE.AND P2, PT, R215.reuse, 0x19, PT ;  /* 0x00000019d700780c */ /* 0x040fe40003f46270 */
[C---:B------:R-:W-:Y:S02]  /*3060*/  ISETP.GE.AND P0, PT, R215.reuse, 0x20, PT ;  /* 0x00000020d700780c */ /* 0x040fe40003f06270 */
[----:B------:R-:W-:Y:S01]  /*3070*/  ISETP.GE.AND P1, PT, R215, 0x21, PT ;  /* 0x00000021d700780c */ /* 0x000fe20003f26270 */
[----:B------:R4:W-:Y:S01]  /*3080*/  MUFU.TANH R143, R121 ;  /* 0x00000079008f7308 */ /* 0x0009e20000002400 */
[C---:B------:R-:W-:Y:S01]  /*3090*/  FSEL R208, R228.reuse, -INF , !P3 ;  /* 0xff800000e4d07808 */ /* 0x040fe20005800000 */
[----:B------:R-:W-:Y:S01]  /*30a0*/  FFMA.FTZ R228, -R228, R228, 1 ;  /* 0x3f800000e4e47423 */ /* 0x000fe200000101e4 */
[----:B------:R-:W-:Y:S02]  /*30b0*/  FSEL R206, R237, -INF , !P5 ;  /* 0xff800000edce7808 */ /* 0x000fe40006800000 */
[C---:B------:R-:W-:Y:S01]  /*30c0*/  ISETP.GE.AND P3, PT, R215.reuse, 0x28, PT ;  /* 0x00000028d700780c */ /* 0x040fe20003f66270 */
[----:B--2---:R-:W-:Y:S01]  /*30d0*/  SHFL.IDX PT, R223, R218, R9, 0x1f ;  /* 0x00001f09dadf7589 */ /* 0x004fe200000e0000 */
[----:B------:R-:W-:Y:S01]  /*30e0*/  ISETP.GE.AND P5, PT, R215, 0x29, PT ;  /* 0x00000029d700780c */ /* 0x000fe20003fa6270 */
[----:B------:R-:W2:Y:S01]  /*30f0*/  MUFU.TANH R162, R102 ;  /* 0x0000006600a27308 */ /* 0x000ea20000002400 */
[----:B------:R-:W-:-:S02]  /*3100*/  ISETP.GT.OR P4, PT, R214, 0x18, !P4 ;  /* 0x00000018d600780c */ /* 0x000fc40006784670 */
[C---:B------:R-:W-:Y:S02]  /*3110*/  ISETP.GT.OR P2, PT, R214.reuse, 0x19, !P2 ;  /* 0x00000019d600780c */ /* 0x040fe40005744670 */
[C---:B------:R-:W-:Y:S02]  /*3120*/  ISETP.GT.OR P0, PT, R214.reuse, 0x20, !P0 ;  /* 0x00000020d600780c */ /* 0x040fe40004704670 */
[C---:B------:R-:W-:Y:S01]  /*3130*/  ISETP.GT.OR P1, PT, R214.reuse, 0x21, !P1 ;  /* 0x00000021d600780c */ /* 0x040fe20004f24670 */
[----:B------:R1:W-:Y:S01]  /*3140*/  MUFU.TANH R150, R114 ;  /* 0x0000007200967308 */ /* 0x0003e20000002400 */
[C---:B------:R-:W-:Y:S02]  /*3150*/  ISETP.GT.OR P3, PT, R214.reuse, 0x28, !P3 ;  /* 0x00000028d600780c */ /* 0x040fe40005f64670 */
[----:B------:R-:W-:Y:S02]  /*3160*/  ISETP.GT.OR P5, PT, R214, 0x29, !P5 ;  /* 0x00000029d600780c */ /* 0x000fe40006fa4670 */
[----:B------:R-:W-:-:S02]  /*3170*/  FSEL R204, R236, -INF , !P4 ;  /* 0xff800000eccc7808 */ /* 0x000fc40006000000 */
[----:B------:R-:W-:Y:S01]  /*3180*/  FSEL R139, R234, -INF , !P2 ;  /* 0xff800000ea8b7808 */ /* 0x000fe20005000000 */
[----:B------:R-:W2:Y:S01]  /*3190*/  MUFU.TANH R161, R103 ;  /* 0x0000006700a17308 */ /* 0x000ea20000002400 */
[----:B------:R-:W-:Y:S02]  /*31a0*/  FSEL R137, R197, -INF , !P0 ;  /* 0xff800000c5897808 */ /* 0x000fe40004000000 */
[----:B------:R-:W-:Y:S02]  /*31b0*/  FSEL R135, R198, -INF , !P1 ;  /* 0xff800000c6877808 */ /* 0x000fe40004800000 */
[C---:B------:R-:W-:Y:S02]  /*31c0*/  ISETP.GE.AND P4, PT, R215.reuse, 0x30, PT ;  /* 0x00000030d700780c */ /* 0x040fe40003f86270 */
[C---:B------:R-:W-:Y:S01]  /*31d0*/  ISETP.GE.AND P2, PT, R215.reuse, 0x31, PT ;  /* 0x00000031d700780c */ /* 0x040fe20003f46270 */
[----:B------:R-:W2:Y:S01]  /*31e0*/  MUFU.TANH R158, R106 ;  /* 0x0000006a009e7308 */ /* 0x000ea20000002400 */
[----:B------:R-:W-:-:S02]  /*31f0*/  ISETP.GE.AND P0, PT, R215, 0x38, PT ;  /* 0x00000038d700780c */ /* 0x000fc40003f06270 */
[----:B------:R-:W-:Y:S02]  /*3200*/  ISETP.GE.AND P1, PT, R215, 0x39, PT ;  /* 0x00000039d700780c */ /* 0x000fe40003f26270 */
[----:B------:R-:W-:Y:S02]  /*3210*/  FSEL R132, R201, -INF , !P3 ;  /* 0xff800000c9847808 */ /* 0x000fe40005800000 */
[----:B----4-:R-:W-:Y:S01]  /*3220*/  FSEL R121, R171, -INF , !P5 ;  /* 0xff800000ab797808 */ /* 0x010fe20006800000 */
[----:B------:R-:W4:Y:S01]  /*3230*/  MUFU.TANH R157, R107 ;  /* 0x0000006b009d7308 */ /* 0x000f220000002400 */
[C---:B------:R-:W-:Y:S02]  /*3240*/  ISETP.GE.AND P3, PT, R115.reuse, 0x40, PT ;  /* 0x000000407300780c */ /* 0x040fe40003f66270 */
[----:B------:R-:W-:Y:S02]  /*3250*/  ISETP.GE.AND P5, PT, R115, 0x41, PT ;  /* 0x000000417300780c */ /* 0x000fe40003fa6270 */
[----:B------:R-:W-:-:S02]  /*3260*/  ISETP.GT.OR P4, PT, R214, 0x30, !P4 ;  /* 0x00000030d600780c */ /* 0x000fc40006784670 */
[C---:B------:R-:W-:Y:S01]  /*3270*/  ISETP.GT.OR P2, PT, R214.reuse, 0x31, !P2 ;  /* 0x00000031d600780c */ /* 0x040fe20005744670 */
[----:B------:R2:W-:Y:S01]  /*3280*/  MUFU.TANH R152, R111 ;  /* 0x0000006f00987308 */ /* 0x0005e20000002400 */
[C---:B------:R-:W-:Y:S02]  /*3290*/  ISETP.GT.OR P0, PT, R214.reuse, 0x38, !P0 ;  /* 0x00000038d600780c */ /* 0x040fe40004704670 */
[----:B------:R-:W-:Y:S02]  /*32a0*/  ISETP.GT.OR P1, PT, R214, 0x39, !P1 ;  /* 0x00000039d600780c */ /* 0x000fe40004f24670 */
[C---:B------:R-:W-:Y:S02]  /*32b0*/  ISETP.GT.OR P3, PT, R124.reuse, 0x40, !P3 ;  /* 0x000000407c00780c */ /* 0x040fe40005f64670 */
[----:B------:R-:W-:Y:S01]  /*32c0*/  ISETP.GT.OR P5, PT, R124, 0x41, !P5 ;  /* 0x000000417c00780c */ /* 0x000fe20006fa4670 */
[----:B------:R-:W4:Y:S01]  /*32d0*/  MUFU.TANH R154, R110 ;  /* 0x0000006e009a7308 */ /* 0x000f220000002400 */
[----:B-1----:R-:W-:-:S02]  /*32e0*/  FSEL R114, R170, -INF , !P4 ;  /* 0xff800000aa727808 */ /* 0x002fc40006000000 */
[----:B------:R-:W-:Y:S02]  /*32f0*/  FSEL R89, R169, -INF , !P2 ;  /* 0xff800000a9597808 */ /* 0x000fe40005000000 */
[----:B------:R-:W-:Y:S02]  /*3300*/  FSEL R102, R166, -INF , !P0 ;  /* 0xff800000a6667808 */ /* 0x000fe40004000000 */
[----:B------:R-:W-:Y:S01]  /*3310*/  FSEL R91, R165, -INF , !P1 ;  /* 0xff800000a55b7808 */ /* 0x000fe20004800000 */
[----:B------:R-:W1:Y:S01]  /*3320*/  MUFU.TANH R148, R116 ;  /* 0x0000007400947308 */ /* 0x000e620000002400 */
[C---:B------:R-:W-:Y:S02]  /*3330*/  ISETP.GE.AND P4, PT, R115.reuse, 0x48, PT ;  /* 0x000000487300780c */ /* 0x040fe40003f86270 */
[C---:B------:R-:W-:Y:S02]  /*3340*/  ISETP.GE.AND P2, PT, R115.reuse, 0x49, PT ;  /* 0x000000497300780c */ /* 0x040fe40003f46270 */
[----:B------:R-:W-:-:S02]  /*3350*/  ISETP.GE.AND P0, PT, R115, 0x50, PT ;  /* 0x000000507300780c */ /* 0x000fc40003f06270 */
[----:B------:R-:W-:Y:S01]  /*3360*/  ISETP.GE.AND P1, PT, R115, 0x51, PT ;  /* 0x000000517300780c */ /* 0x000fe20003f26270 */
[----:B------:R-:W1:Y:S01]  /*3370*/  MUFU.TANH R147, R117 ;  /* 0x0000007500937308 */ /* 0x000e620000002400 */
[----:B---3--:R-:W-:Y:S02]  /*3380*/  FSEL R109, R164, -INF , !P3 ;  /* 0xff800000a46d7808 */ /* 0x008fe40005800000 */
[----:B--2---:R-:W-:Y:S02]  /*3390*/  FSEL R111, R163, -INF , !P5 ;  /* 0xff800000a36f7808 */ /* 0x004fe40006800000 */
[C---:B------:R-:W-:Y:S02]  /*33a0*/  ISETP.GE.AND P3, PT, R115.reuse, 0x58, PT ;  /* 0x000000587300780c */ /* 0x040fe40003f66270 */
[----:B------:R-:W-:Y:S01]  /*33b0*/  ISETP.GE.AND P5, PT, R115, 0x59, PT ;  /* 0x000000597300780c */ /* 0x000fe20003fa6270 */
[----:B------:R-:W2:Y:S01]  /*33c0*/  MUFU.TANH R144, R120 ;  /* 0x0000007800907308 */ /* 0x000ea20000002400 */
[----:B------:R-:W-:-:S02]  /*33d0*/  ISETP.GT.OR P4, PT, R124, 0x48, !P4 ;  /* 0x000000487c00780c */ /* 0x000fc40006784670 */
[C---:B------:R-:W-:Y:S02]  /*33e0*/  ISETP.GT.OR P2, PT, R124.reuse, 0x49, !P2 ;  /* 0x000000497c00780c */ /* 0x040fe40005744670 */
[C---:B------:R-:W-:Y:S02]  /*33f0*/  ISETP.GT.OR P0, PT, R124.reuse, 0x50, !P0 ;  /* 0x000000507c00780c */ /* 0x040fe40004704670 */
[C---:B------:R-:W-:Y:S01]  /*3400*/  ISETP.GT.OR P1, PT, R124.reuse, 0x51, !P1 ;  /* 0x000000517c00780c */ /* 0x040fe20004f24670 */
[----:B------:R-:W3:Y:S01]  /*3410*/  MUFU.TANH R146, R118 ;  /* 0x0000007600927308 */ /* 0x000ee20000002400 */
[C---:B------:R-:W-:Y:S02]  /*3420*/  ISETP.GT.OR P3, PT, R124.reuse, 0x58, !P3 ;  /* 0x000000587c00780c */ /* 0x040fe40005f64670 */
[----:B------:R-:W-:Y:S02]  /*3430*/  ISETP.GT.OR P5, PT, R124, 0x59, !P5 ;  /* 0x000000597c00780c */ /* 0x000fe40006fa4670 */
[----:B------:R-:W-:-:S02]  /*3440*/  FSEL R95, R160, -INF , !P4 ;  /* 0xff800000a05f7808 */ /* 0x000fc40006000000 */
[----:B------:R-:W-:Y:S01]  /*3450*/  FSEL R100, R159, -INF , !P2 ;  /* 0xff8000009f647808 */ /* 0x000fe20005000000 */
[----:B------:R-:W3:Y:S01]  /*3460*/  MUFU.TANH R145, R119 ;  /* 0x0000007700917308 */ /* 0x000ee20000002400 */
[----:B------:R-:W-:Y:S02]  /*3470*/  FSEL R97, R156, -INF , !P0 ;  /* 0xff8000009c617808 */ /* 0x000fe40004000000 */
[----:B------:R-:W-:Y:S02]  /*3480*/  FSEL R98, R155, -INF , !P1 ;  /* 0xff8000009b627808 */ /* 0x000fe40004800000 */
[C---:B------:R-:W-:Y:S02]  /*3490*/  ISETP.GE.AND P4, PT, R215.reuse, 0x40, PT ;  /* 0x00000040d700780c */ /* 0x040fe40003f86270 */
[C---:B------:R-:W-:Y:S01]  /*34a0*/  ISETP.GE.AND P2, PT, R215.reuse, 0x41, PT ;  /* 0x00000041d700780c */ /* 0x040fe20003f46270 */
[----:B------:R-:W3:Y:S01]  /*34b0*/  MUFU.TANH R142, R122 ;  /* 0x0000007a008e7308 */ /* 0x000ee20000002400 */
[----:B------:R-:W-:Y:S01]  /*34c0*/  ISETP.GE.AND P0, PT, R215, 0x48, PT ;  /* 0x00000048d700780c */ /* 0x000fe20003f06270 */
[----:B------:R-:W-:-:S02]  /*34d0*/  WARPGROUP.DEPBAR.LE gsb0, 0x0 ;  /* 0x00008000000079c5 */ /* 0x000fc40000010000 */
[----:B------:R-:W-:Y:S01]  /*34e0*/  WARPGROUP.ARRIVE ;  /* 0x00000000000079c5 */ /* 0x000fe20000000000 */
[----:B------:R-:W-:Y:S02]  /*34f0*/  ISETP.GE.AND P1, PT, R215, 0x49, PT ;  /* 0x00000049d700780c */ /* 0x000fe40003f26270 */
[----:B------:R-:W-:Y:S01]  /*3500*/  FSEL R108, R153, -INF , !P3 ;  /* 0xff800000996c7808 */ /* 0x000fe20005800000 */
[----:B------:R-:W3:Y:S01]  /*3510*/  MUFU.TANH R141, R123 ;  /* 0x0000007b008d7308 */ /* 0x000ee20000002400 */
[----:B------:R-:W-:Y:S01]  /*3520*/  FSEL R103, R151, -INF , !P5 ;  /* 0xff80000097677808 */ /* 0x000fe20006800000 */
[----:B------:R-:W-:Y:S01]  /*3530*/  HGMMA.64x128x16.F32 R24, gdesc[UR8], R24, gsb0 ;  /* 0x01e00000081879f0 */ /* 0x000fe20008000818 */
[C---:B------:R-:W-:Y:S02]  /*3540*/  ISETP.GE.AND P3, PT, R215.reuse, 0x50, PT ;  /* 0x00000050d700780c */ /* 0x040fe40003f66270 */
[----:B------:R-:W-:Y:S02]  /*3550*/  ISETP.GE.AND P5, PT, R215, 0x51, PT ;  /* 0x00000051d700780c */ /* 0x000fe40003fa6270 */
[C---:B------:R-:W-:Y:S01]  /*3560*/  ISETP.GT.OR P4, PT, R214.reuse, 0x40, !P4 ;  /* 0x00000040d600780c */ /* 0x040fe20006784670 */
[----:B------:R-:W3:Y:S01]  /*3570*/  MUFU.TANH R5, R126 ;  /* 0x0000007e00057308 */ /* 0x000ee20000002400 */
[----:B------:R-:W-:-:S02]  /*3580*/  ISETP.GT.OR P2, PT, R214, 0x41, !P2 ;  /* 0x00000041d600780c */ /* 0x000fc40005744670 */
[C---:B------:R-:W-:Y:S02]  /*3590*/  ISETP.GT.OR P0, PT, R214.reuse, 0x48, !P0 ;  /* 0x00000048d600780c */ /* 0x040fe40004704670 */
[C---:B------:R-:W-:Y:S02]  /*35a0*/  ISETP.GT.OR P1, PT, R214.reuse, 0x49, !P1 ;  /* 0x00000049d600780c */ /* 0x040fe40004f24670 */
[C---:B------:R-:W-:Y:S01]  /*35b0*/  ISETP.GT.OR P3, PT, R214.reuse, 0x50, !P3 ;  /* 0x00000050d600780c */ /* 0x040fe20005f64670 */
[----:B------:R1:W-:Y:S01]  /*35c0*/  MUFU.TANH R6, R125 ;  /* 0x0000007d00067308 */ /* 0x0003e20000002400 */
[----:B------:R-:W-:Y:S02]  /*35d0*/  ISETP.GT.OR P5, PT, R214, 0x51, !P5 ;  /* 0x00000051d600780c */ /* 0x000fe40006fa4670 */
[----:B------:R-:W-:Y:S02]  /*35e0*/  FSEL R101, R162, -INF , !P4 ;  /* 0xff800000a2657808 */ /* 0x000fe40006000000 */
[----:B------:R-:W-:-:S02]  /*35f0*/  FSEL R93, R161, -INF , !P2 ;  /* 0xff800000a15d7808 */ /* 0x000fc40005000000 */
[----:B------:R-:W-:Y:S01]  /*3600*/  FSEL R104, R158, -INF , !P0 ;  /* 0xff8000009e687808 */ /* 0x000fe20004000000 */
[----:B------:R2:W-:Y:S01]  /*3610*/  MUFU.TANH R4, R127 ;  /* 0x0000007f00047308 */ /* 0x0005e20000002400 */
[----:B----4-:R-:W-:Y:S01]  /*3620*/  FSEL R99, R157, -INF , !P1 ;  /* 0xff8000009d637808 */ /* 0x010fe20004800000 */
[----:B-1----:R-:W-:Y:S01]  /*3630*/  FMUL.FTZ R125, R128, UR13 ;  /* 0x0000000d807d7c20 */ /* 0x002fe20008410000 */
[C---:B------:R-:W-:Y:S02]  /*3640*/  ISETP.GE.AND P4, PT, R215.reuse, 0x58, PT ;  /* 0x00000058d700780c */ /* 0x040fe40003f86270 */
[----:B------:R-:W-:Y:S02]  /*3650*/  ISETP.GE.AND P2, PT, R215, 0x59, PT ;  /* 0x00000059d700780c */ /* 0x000fe40003f46270 */
[C---:B------:R-:W-:Y:S01]  /*3660*/  ISETP.GE.AND P0, PT, R115.reuse, 0x60, PT ;  /* 0x000000607300780c */ /* 0x040fe20003f06270 */
[----:B------:R1:W-:Y:S01]  /*3670*/  MUFU.TANH R2, R125 ;  /* 0x0000007d00027308 */ /* 0x0003e20000002400 */
[----:B------:R-:W-:Y:S01]  /*3680*/  ISETP.GE.AND P1, PT, R115, 0x61, PT ;  /* 0x000000617300780c */ /* 0x000fe20003f26270 */
[----:B--2---:R-:W-:Y:S01]  /*3690*/  FMUL.FTZ R127, R130, UR13 ;  /* 0x0000000d827f7c20 */ /* 0x004fe20008410000 */
[----:B------:R-:W-:-:S02]  /*36a0*/  FSEL R96, R154, -INF , !P3 ;  /* 0xff8000009a607808 */ /* 0x000fc40005800000 */
[----:B------:R-:W-:Y:S02]  /*36b0*/  FSEL R107, R152, -INF , !P5 ;  /* 0xff800000986b7808 */ /* 0x000fe40006800000 */
[C---:B------:R-:W-:Y:S01]  /*36c0*/  ISETP.GE.AND P3, PT, R115.reuse, 0x68, PT ;  /* 0x000000687300780c */ /* 0x040fe20003f66270 */
[----:B------:R-:W-:Y:S01]  /*36d0*/  MUFU.TANH R127, R127 ;  /* 0x0000007f007f7308 */ /* 0x000fe20000002400 */
[----:B------:R-:W-:Y:S01]  /*36e0*/  ISETP.GE.AND P5, PT, R115, 0x69, PT ;  /* 0x000000697300780c */ /* 0x000fe20003fa6270 */
[----:B-1----:R-:W-:Y:S01]  /*36f0*/  VIADD R125, R9, 0xc ;  /* 0x0000000c097d7836 */ /* 0x002fe20000000000 */
[C---:B------:R-:W-:Y:S02]  /*3700*/  ISETP.GT.OR P4, PT, R214.reuse, 0x58, !P4 ;  /* 0x00000058d600780c */ /* 0x040fe40006784670 */
[----:B------:R-:W-:Y:S02]  /*3710*/  ISETP.GT.OR P2, PT, R214, 0x59, !P2 ;  /* 0x00000059d600780c */ /* 0x000fe40005744670 */
[C---:B------:R-:W-:Y:S01]  /*3720*/  ISETP.GT.OR P0, PT, R124.reuse, 0x60, !P0 ;  /* 0x000000607c00780c */ /* 0x040fe20004704670 */
[----:B------:R-:W1:Y:S01]  /*3730*/  SHFL.IDX PT, R233, R17, R125, 0x1f ;  /* 0x00001f7d11e97589 */ /* 0x000e6200000e0000 */
[C---:B------:R-:W-:Y:S01]  /*3740*/  ISETP.GT.OR P1, PT, R124.reuse, 0x61, !P1 ;  /* 0x000000617c00780c */ /* 0x040fe20004f24670 */
[----:B------:R-:W-:Y:S01]  /*3750*/  MUFU.TANH R227, R227 ;  /* 0x000000e300e37308 */ /* 0x000fe20000002400 */
[----:B------:R-:W-:-:S02]  /*3760*/  ISETP.GT.OR P3, PT, R124, 0x68, !P3 ;  /* 0x000000687c00780c */ /* 0x000fc40005f64670 */
[----:B------:R-:W-:Y:S02]  /*3770*/  ISETP.GT.OR P5, PT, R124, 0x69, !P5 ;  /* 0x000000697c00780c */ /* 0x000fe40006fa4670 */
[----:B------:R-:W-:Y:S02]  /*3780*/  FSEL R90, R150, -INF , !P4 ;  /* 0xff800000965a7808 */ /* 0x000fe40006000000 */
[----:B------:R-:W-:Y:S01]  /*3790*/  FSEL R110, R149, -INF , !P2 ;  /* 0xff800000956e7808 */ /* 0x000fe20005000000 */
[----:B------:R-:W-:Y:S01]  /*37a0*/  MUFU.TANH R131, R131 ;  /* 0x0000008300837308 */ /* 0x000fe20000002400 */
[----:B------:R-:W-:Y:S02]  /*37b0*/  FSEL R106, R148, -INF , !P0 ;  /* 0xff800000946a7808 */ /* 0x000fe40004000000 */
[----:B------:R-:W-:Y:S02]  /*37c0*/  FSEL R94, R147, -INF , !P1 ;  /* 0xff800000935e7808 */ /* 0x000fe40004800000 */
[----:B------:R-:W-:-:S02]  /*37d0*/  ISETP.GE.AND P4, PT, R115, 0x70, PT ;  /* 0x000000707300780c */ /* 0x000fc40003f86270 */
[C---:B------:R-:W-:Y:S02]  /*37e0*/  ISETP.GE.AND P2, PT, R115.reuse, 0x71, PT ;  /* 0x000000717300780c */ /* 0x040fe40003f46270 */
[C---:B------:R-:W-:Y:S02]  /*37f0*/  ISETP.GE.AND P0, PT, R115.reuse, 0x78, PT ;  /* 0x000000787300780c */ /* 0x040fe40003f06270 */
[----:B------:R-:W-:Y:S02]  /*3800*/  ISETP.GE.AND P1, PT, R115, 0x79, PT ;  /* 0x000000797300780c */ /* 0x000fe40003f26270 */
[----:B------:R-:W-:Y:S01]  /*3810*/  FSEL R116, R144, -INF , !P3 ;  /* 0xff80000090747808 */ /* 0x000fe20005800000 */
[----:B-1----:R-:W-:Y:S01]  /*3820*/  FFMA.FTZ R224, R224, UR4, -R233 ;  /* 0x00000004e0e07c23 */ /* 0x002fe200080108e9 */
[----:B------:R-:W-:Y:S02]  /*3830*/  FSEL R115, R143, -INF , !P5 ;  /* 0xff8000008f737808 */ /* 0x000fe40006800000 */
[----:B------:R-:W-:-:S02]  /*3840*/  ISETP.GE.AND P3, PT, R215, 0x60, PT ;  /* 0x00000060d700780c */ /* 0x000fc40003f66270 */
[----:B------:R-:W-:Y:S02]  /*3850*/  ISETP.GE.AND P5, PT, R215, 0x61, PT ;  /* 0x00000061d700780c */ /* 0x000fe40003fa6270 */
[----:B------:R-:W-:Y:S02]  /*3860*/  ISETP.GT.OR P4, PT, R124, 0x70, !P4 ;  /* 0x000000707c00780c */ /* 0x000fe40006784670 */
[C---:B------:R-:W-:Y:S02]  /*3870*/  ISETP.GT.OR P3, PT, R214.reuse, 0x60, !P3 ;  /* 0x00000060d600780c */ /* 0x040fe40005f64670 */
[----:B------:R-:W-:Y:S02]  /*3880*/  ISETP.GT.OR P5, PT, R214, 0x61, !P5 ;  /* 0x00000061d600780c */ /* 0x000fe40006fa4670 */
[----:B------:R-:W-:Y:S02]  /*3890*/  FSEL R118, R140, -INF , !P4 ;  /* 0xff8000008c767808 */ /* 0x000fe40006000000 */
[----:B---3--:R-:W-:-:S02]  /*38a0*/  FSEL R119, R146, -INF , !P3 ;  /* 0xff80000092777808 */ /* 0x008fc40005800000 */
[----:B------:R-:W-:Y:S02]  /*38b0*/  FSEL R122, R145, -INF , !P5 ;  /* 0xff800000917a7808 */ /* 0x000fe40006800000 */
[C---:B------:R-:W-:Y:S02]  /*38c0*/  ISETP.GE.AND P4, PT, R215.reuse, 0x68, PT ;  /* 0x00000068d700780c */ /* 0x040fe40003f86270 */
[C---:B------:R-:W-:Y:S02]  /*38d0*/  ISETP.GE.AND P3, PT, R215.reuse, 0x69, PT ;  /* 0x00000069d700780c */ /* 0x040fe40003f66270 */
[----:B------:R-:W-:Y:S02]  /*38e0*/  ISETP.GE.AND P5, PT, R215, 0x70, PT ;  /* 0x00000070d700780c */ /* 0x000fe40003fa6270 */
[C---:B------:R-:W-:Y:S02]  /*38f0*/  ISETP.GT.OR P2, PT, R124.reuse, 0x71, !P2 ;  /* 0x000000717c00780c */ /* 0x040fe40005744670 */
[----:B------:R-:W-:-:S02]  /*3900*/  ISETP.GT.OR P0, PT, R124, 0x78, !P0 ;  /* 0x000000787c00780c */ /* 0x000fc40004704670 */
[----:B------:R-:W-:Y:S01]  /*3910*/  ISETP.GT.OR P1, PT, R124, 0x79, !P1 ;  /* 0x000000797c00780c */ /* 0x000fe20004f24670 */
[C---:B------:R-:W-:Y:S01]  /*3920*/  VIADD R124, R9.reuse, 0x4 ;  /* 0x00000004097c7836 */ /* 0x040fe20000000000 */
[C---:B------:R-:W-:Y:S02]  /*3930*/  ISETP.GT.OR P4, PT, R214.reuse, 0x68, !P4 ;  /* 0x00000068d600780c */ /* 0x040fe40006784670 */
[C---:B------:R-:W-:Y:S02]  /*3940*/  ISETP.GT.OR P3, PT, R214.reuse, 0x69, !P3 ;  /* 0x00000069d600780c */ /* 0x040fe40005f64670 */
[----:B------:R-:W-:Y:S01]  /*3950*/  ISETP.GT.OR P5, PT, R214, 0x70, !P5 ;  /* 0x00000070d600780c */ /* 0x000fe20006fa4670 */
[----:B------:R-:W1:Y:S01]  /*3960*/  SHFL.IDX PT, R128, R218, R124, 0x1f ;  /* 0x00001f7cda807589 */ /* 0x000e6200000e0000 */
[----:B------:R-:W-:Y:S02]  /*3970*/  IADD3 R126, R9, 0x8, RZ ;  /* 0x00000008097e7810 */ /* 0x000fe40007ffe0ff */
[----:B------:R-:W-:Y:S01]  /*3980*/  FSEL R117, R142, -INF , !P4 ;  /* 0xff8000008e757808 */ /* 0x000fe20006000000 */
[----:B------:R-:W-:Y:S01]  /*3990*/  SHFL.IDX PT, R217, R17, R124, 0x1f ;  /* 0x00001f7c11d97589 */ /* 0x000fe200000e0000 */
[----:B------:R-:W-:-:S02]  /*39a0*/  FSEL R123, R141, -INF , !P3 ;  /* 0xff8000008d7b7808 */ /* 0x000fc40005800000 */
[----:B------:R-:W-:Y:S01]  /*39b0*/  FSEL R120, R5, -INF , !P5 ;  /* 0xff80000005787808 */ /* 0x000fe20006800000 */
[----:B------:R-:W2:Y:S01]  /*39c0*/  SHFL.IDX PT, R216, R218, R126, 0x1f ;  /* 0x00001f7edad87589 */ /* 0x000ea200000e0000 */
[C---:B------:R-:W-:Y:S02]  /*39d0*/  ISETP.GE.AND P4, PT, R215.reuse, 0x71, PT ;  /* 0x00000071d700780c */ /* 0x040fe40003f86270 */
[C---:B------:R-:W-:Y:S02]  /*39e0*/  ISETP.GE.AND P3, PT, R215.reuse, 0x78, PT ;  /* 0x00000078d700780c */ /* 0x040fe40003f66270 */
[----:B------:R-:W-:Y:S02]  /*39f0*/  ISETP.GE.AND P5, PT, R215, 0x79, PT ;  /* 0x00000079d700780c */ /* 0x000fe40003fa6270 */
[----:B------:R-:W3:Y:S01]  /*3a00*/  SHFL.IDX PT, R215, R17, R9, 0x1f ;  /* 0x00001f0911d77589 */ /* 0x000ee200000e0000 */
[C---:B------:R-:W-:Y:S02]  /*3a10*/  ISETP.GT.OR P4, PT, R214.reuse, 0x71, !P4 ;  /* 0x00000071d600780c */ /* 0x040fe40006784670 */
[----:B------:R-:W-:-:S02]  /*3a20*/  ISETP.GT.OR P3, PT, R214, 0x78, !P3 ;  /* 0x00000078d600780c */ /* 0x000fc40005f64670 */
[----:B------:R-:W-:Y:S02]  /*3a30*/  ISETP.GT.OR P5, PT, R214, 0x79, !P5 ;  /* 0x00000079d600780c */ /* 0x000fe40006fa4670 */
[----:B------:R-:W4:Y:S01]  /*3a40*/  SHFL.IDX PT, R214, R218, R125, 0x1f ;  /* 0x00001f7ddad67589 */ /* 0x000f2200000e0000 */
[----:B------:R-:W-:Y:S02]  /*3a50*/  WARPGROUP.DEPBAR.LE gsb0, 0x0 ;  /* 0x00008000000079c5 */ /* 0x000fe40000010000 */
[----:B-1----:R-:W-:Y:S01]  /*3a60*/  FADD.FTZ R221, R25, -R128 ;  /* 0x8000008019dd7221 */ /* 0x002fe20000010000 */
[--C-:B------:R-:W-:Y:S01]  /*3a70*/  FADD.FTZ R226, R24, -R223.reuse ;  /* 0x800000df18e27221 */ /* 0x100fe20000010000 */
[--C-:B--2---:R-:W-:Y:S01]  /*3a80*/  FADD.FTZ R129, R28, -R216.reuse ;  /* 0x800000d81c817221 */ /* 0x104fe20000010000 */
[----:B------:R-:W-:Y:S01]  /*3a90*/  FADD.FTZ R130, R30, -R216 ;  /* 0x800000d81e827221 */ /* 0x000fe20000010000 */
[----:B------:R-:W-:Y:S01]  /*3aa0*/  FADD.FTZ R223, R26, -R223 ;  /* 0x800000df1adf7221 */ /* 0x000fe20000010000 */
[--C-:B------:R-:W-:Y:S01]  /*3ab0*/  FFMA.FTZ R211, R211, UR4, -R217.reuse ;  /* 0x00000004d3d37c23 */ /* 0x100fe200080108d9 */
[----:B------:R-:W-:Y:S01]  /*3ac0*/  FFMA.FTZ R26, R213, UR4, -R217 ;  /* 0x00000004d51a7c23 */ /* 0x000fe200080108d9 */
[----:B------:R-:W-:Y:S01]  /*3ad0*/  FADD.FTZ R128, R27, -R128 ;  /* 0x800000801b807221 */ /* 0x000fe20000010000 */
[C---:B------:R-:W-:Y:S01]  /*3ae0*/  IADD3 R217, R9.reuse, 0x14, RZ ;  /* 0x0000001409d97810 */ /* 0x040fe20007ffe0ff */
[--C-:B---3--:R-:W-:Y:S01]  /*3af0*/  FFMA.FTZ R216, R210, UR4, -R215.reuse ;  /* 0x00000004d2d87c23 */ /* 0x108fe200080108d7 */
[----:B------:R-:W-:Y:S01]  /*3b00*/  FFMA.FTZ R25, R212, UR4, -R215 ;  /* 0x00000004d4197c23 */ /* 0x000fe200080108d7 */
[C---:B------:R-:W-:Y:S01]  /*3b10*/  VIADD R215, R9.reuse, 0x10 ;  /* 0x0000001009d77836 */ /* 0x040fe20000000000 */
[----:B------:R-:W1:Y:S01]  /*3b20*/  SHFL.IDX PT, R28, R17, R126, 0x1f ;  /* 0x00001f7e111c7589 */ /* 0x000e6200000e0000 */
[C---:B------:R-:W-:Y:S01]  /*3b30*/  VIADD R213, R9.reuse, 0x1c ;  /* 0x0000001c09d57836 */ /* 0x040fe20000000000 */
[----:B------:R-:W2:Y:S01]  /*3b40*/  MUFU.EX2 R211, R211 ;  /* 0x000000d300d37308 */ /* 0x000ea20000000800 */
[----:B------:R-:W-:Y:S01]  /*3b50*/  VIADD R212, R9, 0x18 ;  /* 0x0000001809d47836 */ /* 0x000fe20000000000 */
[----:B------:R-:W3:Y:S01]  /*3b60*/  SHFL.IDX PT, R27, R218, R215, 0x1f ;  /* 0x00001fd7da1b7589 */ /* 0x000ee200000e0000 */
[--C-:B----4-:R-:W-:Y:S01]  /*3b70*/  FADD.FTZ R210, R29, -R214.reuse ;  /* 0x800000d61dd27221 */ /* 0x110fe20000010000 */
[----:B------:R-:W-:-:S02]  /*3b80*/  FADD.FTZ R214, R31, -R214 ;  /* 0x800000d61fd67221 */ /* 0x000fc40000010000 */
[----:B------:R-:W4:Y:S02]  /*3b90*/  SHFL.IDX PT, R222, R218, R217, 0x1f ;  /* 0x00001fd9dade7589 */ /* 0x000f2400000e0000 */
[----:B------:R-:W3:Y:S02]  /*3ba0*/  MUFU.EX2 R26, R26 ;  /* 0x0000001a001a7308 */ /* 0x000ee40000000800 */
[----:B------:R-:W4:Y:S04]  /*3bb0*/  SHFL.IDX PT, R29, R218, R213, 0x1f ;  /* 0x00001fd5da1d7589 */ /* 0x000f2800000e0000 */
[----:B------:R3:W4:Y:S02]  /*3bc0*/  SHFL.IDX PT, R30, R218, R212, 0x1f ;  /* 0x00001fd4da1e7589 */ /* 0x00072400000e0000 */
[----:B------:R-:W4:Y:S01]  /*3bd0*/  MUFU.EX2 R25, R25 ;  /* 0x0000001900197308 */ /* 0x000f220000000800 */
[----:B--2---:R-:W-:Y:S01]  /*3be0*/  FMUL.FTZ R221, R211, R221 ;  /* 0x000000ddd3dd7220 */ /* 0x004fe20000410000 */
[----:B------:R-:W2:Y:S01]  /*3bf0*/  SHFL.IDX PT, R31, R17, R215, 0x1f ;  /* 0x00001fd7111f7589 */ /* 0x000ea200000e0000 */
[--C-:B-1----:R-:W-:Y:S01]  /*3c00*/  FFMA.FTZ R24, R220, UR4, -R28.reuse ;  /* 0x00000004dc187c23 */ /* 0x102fe2000801081c */
[----:B------:R-:W-:Y:S01]  /*3c10*/  FFMA.FTZ R28, R219, UR4, -R28 ;  /* 0x00000004db1c7c23 */ /* 0x000fe2000801081c */
[----:B------:R-:W-:Y:S01]  /*3c20*/  FFMA.FTZ R234, -R234, R234, 1 ;  /* 0x3f800000eaea7423 */ /* 0x000fe200000101ea */
[----:B---3--:R-:W-:Y:S01]  /*3c30*/  FMUL.FTZ R128, R26, R128 ;  /* 0x000000801a807220 */ /* 0x008fe20000410000 */
[--C-:B------:R-:W-:Y:S01]  /*3c40*/  FADD.FTZ R218, R32, -R27.reuse ;  /* 0x8000001b20da7221 */ /* 0x100fe20000010000 */
[----:B------:R-:W-:Y:S01]  /*3c50*/  FADD.FTZ R219, R34, -R27 ;  /* 0x8000001b22db7221 */ /* 0x000fe20000010000 */
[----:B------:R-:W1:Y:S01]  /*3c60*/  SHFL.IDX PT, R32, R17, R217, 0x1f ;  /* 0x00001fd911207589 */ /* 0x000e6200000e0000 */
[----:B------:R-:W3:Y:S01]  /*3c70*/  MUFU.EX2 R24, R24 ;  /* 0x0000001800187308 */ /* 0x000ee20000000800 */
[--C-:B----4-:R-:W-:Y:S01]  /*3c80*/  FADD.FTZ R220, R33, -R222.reuse ;  /* 0x800000de21dc7221 */ /* 0x110fe20000010000 */
[----:B------:R-:W-:Y:S01]  /*3c90*/  FADD.FTZ R222, R35, -R222 ;  /* 0x800000de23de7221 */ /* 0x000fe20000010000 */
[----:B------:R-:W4:Y:S01]  /*3ca0*/  SHFL.IDX PT, R33, R17, R212, 0x1f ;  /* 0x00001fd411217589 */ /* 0x000f2200000e0000 */
[----:B------:R-:W-:Y:S01]  /*3cb0*/  FMUL.FTZ R223, R25, R223 ;  /* 0x000000df19df7220 */ /* 0x000fe20000410000 */
[--C-:B------:R-:W-:Y:S01]  /*3cc0*/  FADD.FTZ R37, R37, -R29.reuse ;  /* 0x8000001d25257221 */ /* 0x100fe20000010000 */
[----:B------:R-:W-:Y:S01]  /*3cd0*/  FADD.FTZ R39, R39, -R29 ;  /* 0x8000001d27277221 */ /* 0x000fe20000010000 */
[----:B------:R-:W4:Y:S01]  /*3ce0*/  SHFL.IDX PT, R34, R17, R213, 0x1f ;  /* 0x00001fd511227589 */ /* 0x000f2200000e0000 */
[----:B------:R3:W-:Y:S01]  /*3cf0*/  MUFU.EX2 R27, R28 ;  /* 0x0000001c001b7308 */ /* 0x0007e20000000800 */
[--C-:B------:R-:W-:Y:S01]  /*3d00*/  FADD.FTZ R36, R36, -R30.reuse ;  /* 0x8000001e24247221 */ /* 0x100fe20000010000 */
[----:B------:R-:W-:Y:S01]  /*3d10*/  FADD.FTZ R38, R38, -R30 ;  /* 0x8000001e26267221 */ /* 0x000fe20000010000 */
[----:B------:R-:W-:Y:S01]  /*3d20*/  SHFL.IDX PT, R35, R15, R9, 0x1f ;  /* 0x00001f090f237589 */ /* 0x000fe200000e0000 */
[--C-:B--2---:R-:W-:Y:S01]  /*3d30*/  FFMA.FTZ R29, R209, UR4, -R31.reuse ;  /* 0x00000004d11d7c23 */ /* 0x104fe2000801081f */
[----:B------:R-:W-:Y:S01]  /*3d40*/  FFMA.FTZ R31, R208, UR4, -R31 ;  /* 0x00000004d01f7c23 */ /* 0x000fe2000801081f */
[----:B------:R-:W-:Y:S01]  /*3d50*/  FFMA.FTZ R208, -R18, R18, 1 ;  /* 0x3f80000012d07423 */ /* 0x000fe20000010112 */
[----:B------:R-:W2:Y:S01]  /*3d60*/  SHFL.IDX PT, R209, R15, R126, 0x1f ;  /* 0x00001f7e0fd17589 */ /* 0x000ea200000e0000 */
[----:B------:R-:W2:Y:S01]  /*3d70*/  MUFU.EX2 R30, R224 ;  /* 0x000000e0001e7308 */ /* 0x000ea20000000800 */
[----:B---3--:R-:W-:Y:S01]  /*3d80*/  FFMA.FTZ R28, R225, UR4, -R233 ;  /* 0x00000004e11c7c23 */ /* 0x008fe200080108e9 */
[----:B------:R-:W-:Y:S01]  /*3d90*/  FMUL.FTZ R129, R24, R129 ;  /* 0x0000008118817220 */ /* 0x000fe20000410000 */
[--C-:B-1----:R-:W-:Y:S01]  /*3da0*/  FFMA.FTZ R207, R207, UR4, -R32.reuse ;  /* 0x00000004cfcf7c23 */ /* 0x102fe20008010820 */
[----:B------:R-:W-:-:S04]  /*3db0*/  FFMA.FTZ R32, R206, UR4, -R32 ;  /* 0x00000004ce207c23 */ /* 0x000fc80008010820 */
[----:B------:R1:W-:Y:S01]  /*3dc0*/  MUFU.EX2 R18, R31 ;  /* 0x0000001f00127308 */ /* 0x0003e20000000800 */
[----:B------:R-:W-:Y:S01]  /*3dd0*/  FFMA.FTZ R206, -R20, R20, 1 ;  /* 0x3f80000014ce7423 */ /* 0x000fe20000010114 */
[----:B----4-:R-:W-:-:S03]  /*3de0*/  FFMA.FTZ R204, R204, UR4, -R33 ;  /* 0x00000004cccc7c23 */ /* 0x010fc60008010821 */
[----:B------:R-:W-:Y:S01]  /*3df0*/  FMUL.FTZ R206, R206, R223 ;  /* 0x000000dfcece7220 */ /* 0x000fe20000410000 */
[----:B------:R-:W-:Y:S02]  /*3e00*/  FFMA.FTZ R223, -R194, R194, 1 ;  /* 0x3f800000c2df7423 */ /* 0x000fe400000101c2 */
[----:B------:R3:W4:Y:S01]  /*3e10*/  MUFU.EX2 R20, R32 ;  /* 0x0000002000147308 */ /* 0x0007220000000800 */
[----:B-1----:R-:W-:Y:S01]  /*3e20*/  FFMA.FTZ R31, R205, UR4, -R33 ;  /* 0x00000004cd1f7c23 */ /* 0x002fe20008010821 */
[----:B------:R-:W-:Y:S01]  /*3e30*/  FFMA.FTZ R33, R139, UR4, -R34 ;  /* 0x000000048b217c23 */ /* 0x000fe20008010822 */
[----:B--2---:R-:W-:Y:S01]  /*3e40*/  FMUL.FTZ R214, R30, R214 ;  /* 0x000000d61ed67220 */ /* 0x004fe20000410000 */
[----:B------:R-:W1:Y:S01]  /*3e50*/  SHFL.IDX PT, R139, R15, R124, 0x1f ;  /* 0x00001f7c0f8b7589 */ /* 0x000e6200000e0000 */
[----:B------:R-:W-:-:S03]  /*3e60*/  FFMA.FTZ R205, R134, UR4, -R209 ;  /* 0x0000000486cd7c23 */ /* 0x000fc600080108d1 */
[----:B------:R2:W1:Y:S01]  /*3e70*/  MUFU.EX2 R17, R207 ;  /* 0x000000cf00117308 */ /* 0x0004620000000800 */
[----:B---3--:R-:W-:Y:S01]  /*3e80*/  FFMA.FTZ R32, -R19, R19, 1 ;  /* 0x3f80000013207423 */ /* 0x008fe20000010113 */
[----:B------:R-:W-:Y:S01]  /*3e90*/  FFMA.FTZ R134, R132, UR4, -R209 ;  /* 0x0000000484867c23 */ /* 0x000fe200080108d1 */
[----:B------:R-:W3:Y:S04]  /*3ea0*/  LDL.LU R194, [R1+0x140] ;  /* 0x0001400001c27983 */ /* 0x000ee80000300800 */
[----:B------:R-:W1:Y:S01]  /*3eb0*/  SHFL.IDX PT, R209, R10, R126, 0x1f ;  /* 0x00001f7e0ad17589 */ /* 0x000e6200000e0000 */
[----:B------:R1:W-:Y:S01]  /*3ec0*/  MUFU.EX2 R19, R204 ;  /* 0x000000cc00137308 */ /* 0x0003e20000000800 */
[----:B----4-:R-:W-:Y:S02]  /*3ed0*/  FMUL.FTZ R222, R20, R222 ;  /* 0x000000de14de7220 */ /* 0x010fe40000410000 */
[----:B--2---:R-:W2:Y:S05]  /*3ee0*/  SHFL.IDX PT, R207, R15, R125, 0x1f ;  /* 0x00001f7d0fcf7589 */ /* 0x004eaa00000e0000 */
[----:B------:R-:W-:Y:S01]  /*3ef0*/  MUFU.EX2 R33, R33 ;  /* 0x0000002100217308 */ /* 0x000fe20000000800 */
[----:B-1----:R-:W-:Y:S01]  /*3f00*/  FMUL.FTZ R204, R32, R221 ;  /* 0x000000dd20cc7220 */ /* 0x002fe20000410000 */
[----:B------:R-:W-:Y:S01]  /*3f10*/  FFMA.FTZ R32, R138, UR4, -R34 ;  /* 0x000000048a207c23 */ /* 0x000fe20008010822 */
[--C-:B------:R-:W-:Y:S01]  /*3f20*/  FFMA.FTZ R34, R136, UR4, -R35.reuse ;  /* 0x0000000488227c23 */ /* 0x100fe20008010823 */
[----:B------:R-:W-:Y:S01]  /*3f30*/  FFMA.FTZ R35, R137, UR4, -R35 ;  /* 0x0000000489237c23 */ /* 0x000fe20008010823 */
[----:B------:R-:W-:Y:S01]  /*3f40*/  SHFL.IDX PT, R138, R15, R217, 0x1f ;  /* 0x00001fd90f8a7589 */ /* 0x000fe200000e0000 */
[--C-:B------:R-:W-:Y:S01]  /*3f50*/  FFMA.FTZ R133, R133, UR4, -R139.reuse ;  /* 0x0000000485857c23 */ /* 0x100fe2000801088b */
[----:B------:R-:W-:Y:S01]  /*3f60*/  FFMA.FTZ R135, R135, UR4, -R139 ;  /* 0x0000000487877c23 */ /* 0x000fe2000801088b */
[----:B------:R-:W1:Y:S01]  /*3f70*/  MUFU.EX2 R32, R32 ;  /* 0x0000002000207308 */ /* 0x000e620000000800 */
[----:B------:R-:W4:Y:S01]  /*3f80*/  SHFL.IDX PT, R137, R15, R215, 0x1f ;  /* 0x00001fd70f897589 */ /* 0x000f2200000e0000 */
[----:B------:R-:W-:-:S03]  /*3f90*/  FMUL.FTZ R220, R17, R220 ;  /* 0x000000dc11dc7220 */ /* 0x000fc60000410000 */
[----:B------:R-:W1:Y:S01]  /*3fa0*/  SHFL.IDX PT, R221, R15, R212, 0x1f ;  /* 0x00001fd40fdd7589 */ /* 0x000e6200000e0000 */
[----:B------:R-:W-:Y:S02]  /*3fb0*/  FFMA.FTZ R104, R104, UR4, -R209 ;  /* 0x0000000468687c23 */ /* 0x000fe400080108d1 */
[----:B------:R-:W1:Y:S01]  /*3fc0*/  MUFU.EX2 R28, R28 ;  /* 0x0000001c001c7308 */ /* 0x000e620000000800 */
[----:B------:R4:W1:Y:S01]  /*3fd0*/  SHFL.IDX PT, R139, R15, R213, 0x1f ;  /* 0x00001fd50f8b7589 */ /* 0x00086200000e0000 */
[--C-:B--2---:R-:W-:Y:S01]  /*3fe0*/  FFMA.FTZ R136, R88, UR4, -R207.reuse ;  /* 0x0000000458887c23 */ /* 0x104fe200080108cf */
[----:B------:R-:W-:Y:S02]  /*3ff0*/  FFMA.FTZ R132, R121, UR4, -R207 ;  /* 0x0000000479847c23 */ /* 0x000fe400080108cf */
[----:B------:R-:W2:Y:S03]  /*4000*/  SHFL.IDX PT, R207, R10, R9, 0x1f ;  /* 0x00001f090acf7589 */ /* 0x000ea600000e0000 */
[----:B------:R1:W-:Y:S01]  /*4010*/  MUFU.EX2 R88, R135 ;  /* 0x0000008700587308 */ /* 0x0003e20000000800 */
[----:B------:R-:W2:Y:S07]  /*4020*/  SHFL.IDX PT, R121, R10, R124, 0x1f ;  /* 0x00001f7c0a797589 */ /* 0x000eae00000e0000 */
[----:B----4-:R4:W-:Y:S01]  /*4030*/  MUFU.EX2 R15, R133 ;  /* 0x00000085000f7308 */ /* 0x0109e20000000800 */
[----:B-1----:R-:W-:Y:S01]  /*4040*/  FFMA.FTZ R135, R114, UR4, -R137 ;  /* 0x0000000472877c23 */ /* 0x002fe20008010889 */
[----:B------:R-:W-:Y:S01]  /*4050*/  FMUL.FTZ R37, R32, R37 ;  /* 0x0000002520257220 */ /* 0x000fe20000410000 */
[----:B------:R-:W-:Y:S01]  /*4060*/  FMUL.FTZ R210, R28, R210 ;  /* 0x000000d21cd27220 */ /* 0x000fe20000410000 */
[----:B------:R-:W-:-:S04]  /*4070*/  FFMA.FTZ R102, R102, UR4, -R221 ;  /* 0x0000000466667c23 */ /* 0x000fc800080108dd */
[----:B------:R-:W1:Y:S01]  /*4080*/  MUFU.EX2 R29, R29 ;  /* 0x0000001d001d7308 */ /* 0x000e620000000800 */
[----:B----4-:R-:W-:Y:S01]  /*4090*/  FFMA.FTZ R133, R112, UR4, -R137 ;  /* 0x0000000470857c23 */ /* 0x010fe20008010889 */
[--C-:B------:R-:W-:Y:S01]  /*40a0*/  FFMA.FTZ R137, R113, UR4, -R138.reuse ;  /* 0x0000000471897c23 */ /* 0x100fe2000801088a */
[----:B------:R-:W-:Y:S01]  /*40b0*/  FFMA.FTZ R138, R89, UR4, -R138 ;  /* 0x00000004598a7c23 */ /* 0x000fe2000801088a */
[----:B------:R-:W-:Y:S01]  /*40c0*/  FFMA.FTZ R112, R105, UR4, -R221 ;  /* 0x0000000469707c23 */ /* 0x000fe200080108dd */
[--C-:B------:R-:W-:Y:S01]  /*40d0*/  FFMA.FTZ R105, R91, UR4, -R139.reuse ;  /* 0x000000045b697c23 */ /* 0x100fe2000801088b */
[----:B------:R-:W-:Y:S01]  /*40e0*/  LDS R221, [R13+0x400] ;  /* 0x000400000ddd7984 */ /* 0x000fe20000000800 */
[----:B------:R-:W-:Y:S01]  /*40f0*/  FFMA.FTZ R113, R92, UR4, -R139 ;  /* 0x000000045c717c23 */ /* 0x000fe2000801088b */
[----:B------:R4:W-:Y:S01]  /*4100*/  MUFU.EX2 R89, R205 ;  /* 0x000000cd00597308 */ /* 0x0009e20000000800 */
[--C-:B--2---:R-:W-:Y:S01]  /*4110*/  FFMA.FTZ R109, R109, UR4, -R207.reuse ;  /* 0x000000046d6d7c23 */ /* 0x104fe200080108cf */
[----:B------:R-:W-:Y:S01]  /*4120*/  FFMA.FTZ R114, R101, UR4, -R207 ;  /* 0x0000000465727c23 */ /* 0x000fe200080108cf */
[----:B------:R-:W2:Y:S01]  /*4130*/  SHFL.IDX PT, R139, R10, R213, 0x1f ;  /* 0x00001fd50a8b7589 */ /* 0x000ea200000e0000 */
[--C-:B------:R-:W-:Y:S01]  /*4140*/  FFMA.FTZ R101, R93, UR4, -R121.reuse ;  /* 0x000000045d657c23 */ /* 0x100fe20008010879 */
[----:B------:R-:W-:Y:S01]  /*4150*/  FFMA.FTZ R111, R111, UR4, -R121 ;  /* 0x000000046f6f7c23 */ /* 0x000fe20008010879 */
[----:B------:R-:W-:Y:S01]  /*4160*/  FFMA.FTZ R121, R95, UR4, -R209 ;  /* 0x000000045f797c23 */ /* 0x000fe200080108d1 */
[----:B------:R-:W2:Y:S01]  /*4170*/  SHFL.IDX PT, R207, R10, R217, 0x1f ;  /* 0x00001fd90acf7589 */ /* 0x000ea200000e0000 */
[----:B------:R4:W-:Y:S01]  /*4180*/  MUFU.EX2 R91, R134 ;  /* 0x00000086005b7308 */ /* 0x0009e20000000800 */
[----:B------:R-:W-:Y:S01]  /*4190*/  FFMA.FTZ R209, -R232, R232, 1 ;  /* 0x3f800000e8d17423 */ /* 0x000fe200000101e8 */
[----:B-1----:R-:W-:Y:S01]  /*41a0*/  FMUL.FTZ R218, R29, R218 ;  /* 0x000000da1dda7220 */ /* 0x002fe20000410000 */
[----:B----4-:R-:W1:Y:S02]  /*41b0*/  SHFL.IDX PT, R205, R10, R125, 0x1f ;  /* 0x00001f7d0acd7589 */ /* 0x010e6400000e0000 */
[----:B------:R-:W-:-:S03]  /*41c0*/  FMUL.FTZ R209, R209, R214 ;  /* 0x000000d6d1d17220 */ /* 0x000fc60000410000 */
[----:B------:R4:W-:Y:S01]  /*41d0*/  MUFU.EX2 R92, R136 ;  /* 0x00000088005c7308 */ /* 0x0009e20000000800 */
[----:B------:R-:W1:Y:S07]  /*41e0*/  SHFL.IDX PT, R134, R10, R215, 0x1f ;  /* 0x00001fd70a867589 */ /* 0x000e6e00000e0000 */
[----:B------:R1:W-:Y:S01]  /*41f0*/  MUFU.EX2 R93, R133 ;  /* 0x00000085005d7308 */ /* 0x0003e20000000800 */
[----:B----4-:R4:W4:Y:S01]  /*4200*/  SHFL.IDX PT, R136, R10, R212, 0x1f ;  /* 0x00001fd40a887589 */ /* 0x01092200000e0000 */
[--C-:B--2---:R-:W-:Y:S01]  /*4210*/  FFMA.FTZ R103, R103, UR4, -R139.reuse ;  /* 0x0000000467677c23 */ /* 0x104fe2000801088b */
[----:B------:R-:W-:Y:S01]  /*4220*/  FFMA.FTZ R110, R110, UR4, -R139 ;  /* 0x000000046e6e7c23 */ /* 0x000fe2000801088b */
[----:B------:R-:W-:Y:S01]  /*4230*/  FFMA.FTZ R139, -R231, R231, 1 ;  /* 0x3f800000e78b7423 */ /* 0x000fe200000101e7 */
[----:B------:R-:W-:-:S03]  /*4240*/  FFMA.FTZ R107, R107, UR4, -R207 ;  /* 0x000000046b6b7c23 */ /* 0x000fc600080108cf */
[----:B------:R2:W-:Y:S01]  /*4250*/  MUFU.EX2 R95, R135 ;  /* 0x00000087005f7308 */ /* 0x0005e20000000800 */
[----:B------:R-:W-:Y:S01]  /*4260*/  FMUL.FTZ R139, R139, R218 ;  /* 0x000000da8b8b7220 */ /* 0x000fe20000410000 */
[----:B-1----:R-:W-:Y:S01]  /*4270*/  FFMA.FTZ R100, R100, UR4, -R205 ;  /* 0x0000000464647c23 */ /* 0x002fe200080108cd */
[----:B------:R-:W-:Y:S05]  /*4280*/  SHFL.IDX PT, R214, R221, R124, 0x1f ;  /* 0x00001f7cddd67589 */ /* 0x000fea00000e0000 */
[----:B----4-:R1:W-:Y:S01]  /*4290*/  MUFU.EX2 R10, R132 ;  /* 0x00000084000a7308 */ /* 0x0103e20000000800 */
[--C-:B------:R-:W-:Y:S01]  /*42a0*/  FFMA.FTZ R133, R97, UR4, -R134.reuse ;  /* 0x0000000461857c23 */ /* 0x100fe20008010886 */
[----:B------:R-:W-:Y:S01]  /*42b0*/  FFMA.FTZ R134, R96, UR4, -R134 ;  /* 0x0000000460867c23 */ /* 0x000fe20008010886 */
[----:B------:R-:W4:Y:S01]  /*42c0*/  SHFL.IDX PT, R97, R12, R126, 0x1f ;  /* 0x00001f7e0c617589 */ /* 0x000f2200000e0000 */
[----:B--2---:R-:W-:Y:S01]  /*42d0*/  FFMA.FTZ R135, R98, UR4, -R207 ;  /* 0x0000000462877c23 */ /* 0x004fe200080108cf */
[----:B------:R-:W-:-:S02]  /*42e0*/  FSEL R207, R227, -INF , !P1 ;  /* 0xff800000e3cf7808 */ /* 0x000fc40004800000 */
[----:B------:R-:W2:Y:S01]  /*42f0*/  SHFL.IDX PT, R96, R12, R125, 0x1f ;  /* 0x00001f7d0c607589 */ /* 0x000ea200000e0000 */
[----:B------:R-:W4:Y:S01]  /*4300*/  MUFU.EX2 R31, R31 ;  /* 0x0000001f001f7308 */ /* 0x000f220000000800 */
[----:B-1----:R-:W-:Y:S01]  /*4310*/  FFMA.FTZ R132, R99, UR4, -R205 ;  /* 0x0000000463847c23 */ /* 0x002fe200080108cd */
[--C-:B------:R-:W-:Y:S01]  /*4320*/  FFMA.FTZ R108, R108, UR4, -R136.reuse ;  /* 0x000000046c6c7c23 */ /* 0x100fe20008010888 */
[----:B------:R-:W1:Y:S01]  /*4330*/  SHFL.IDX PT, R99, R12, R124, 0x1f ;  /* 0x00001f7c0c637589 */ /* 0x000e6200000e0000 */
[----:B------:R-:W-:-:S03]  /*4340*/  FFMA.FTZ R136, R90, UR4, -R136 ;  /* 0x000000045a887c23 */ /* 0x000fc60008010888 */
[----:B------:R-:W1:Y:S01]  /*4350*/  SHFL.IDX PT, R205, R12, R9, 0x1f ;  /* 0x00001f090ccd7589 */ /* 0x000e6200000e0000 */
[----:B------:R1:W-:Y:S03]  /*4360*/  MUFU.EX2 R90, R137 ;  /* 0x00000089005a7308 */ /* 0x0003e60000000800 */
[----:B------:R-:W1:Y:S04]  /*4370*/  SHFL.IDX PT, R98, R12, R215, 0x1f ;  /* 0x00001fd70c627589 */ /* 0x000e6800000e0000 */
[----:B------:R-:W-:Y:S01]  /*4380*/  SHFL.IDX PT, R218, R221, R126, 0x1f ;  /* 0x00001f7eddda7589 */ /* 0x000fe200000e0000 */
[----:B------:R-:W-:Y:S01]  /*4390*/  MUFU.EX2 R13, R113 ;  /* 0x00000071000d7308 */ /* 0x000fe20000000800 */
[----:B----4-:R-:W-:Y:S01]  /*43a0*/  FMUL.FTZ R36, R31, R36 ;  /* 0x000000241f247220 */ /* 0x010fe20000410000 */
[--C-:B------:R-:W-:Y:S01]  /*43b0*/  FFMA.FTZ R116, R116, UR4, -R97.reuse ;  /* 0x0000000474747c23 */ /* 0x100fe20008010861 */
[----:B------:R-:W-:-:S02]  /*43c0*/  FFMA.FTZ R117, R117, UR4, -R97 ;  /* 0x0000000475757c23 */ /* 0x000fc40008010861 */
[----:B------:R-:W4:Y:S01]  /*43d0*/  SHFL.IDX PT, R97, R12, R212, 0x1f ;  /* 0x00001fd40c617589 */ /* 0x000f2200000e0000 */
[--C-:B--2---:R-:W-:Y:S01]  /*43e0*/  FFMA.FTZ R115, R115, UR4, -R96.reuse ;  /* 0x0000000473737c23 */ /* 0x104fe20008010860 */
[----:B------:R-:W-:Y:S01]  /*43f0*/  FFMA.FTZ R123, R123, UR4, -R96 ;  /* 0x000000047b7b7c23 */ /* 0x000fe20008010860 */
[----:B------:R-:W2:Y:S01]  /*4400*/  MUFU.EX2 R35, R35 ;  /* 0x0000002300237308 */ /* 0x000ea20000000800 */
[--C-:B-1----:R-:W-:Y:S01]  /*4410*/  FFMA.FTZ R137, R94, UR4, -R99.reuse ;  /* 0x000000045e897c23 */ /* 0x102fe20008010863 */
[----:B------:R-:W-:Y:S02]  /*4420*/  FFMA.FTZ R122, R122, UR4, -R99 ;  /* 0x000000047a7a7c23 */ /* 0x000fe40008010863 */
[----:B------:R-:W-:Y:S01]  /*4430*/  SHFL.IDX PT, R99, R12, R217, 0x1f ;  /* 0x00001fd90c637589 */ /* 0x000fe200000e0000 */
[--C-:B------:R-:W-:Y:S01]  /*4440*/  FFMA.FTZ R106, R106, UR4, -R205.reuse ;  /* 0x000000046a6a7c23 */ /* 0x100fe200080108cd */
[----:B------:R-:W-:Y:S02]  /*4450*/  FFMA.FTZ R119, R119, UR4, -R205 ;  /* 0x0000000477777c23 */ /* 0x000fe400080108cd */
[----:B------:R1:W-:Y:S01]  /*4460*/  MUFU.EX2 R96, R112 ;  /* 0x0000007000607308 */ /* 0x0003e20000000800 */
[----:B------:R2:W2:Y:S01]  /*4470*/  SHFL.IDX PT, R205, R12, R213, 0x1f ;  /* 0x00001fd50ccd7589 */ /* 0x0004a200000e0000 */
[--C-:B------:R-:W-:Y:S01]  /*4480*/  FFMA.FTZ R118, R118, UR4, -R98.reuse ;  /* 0x0000000476767c23 */ /* 0x100fe20008010862 */
[----:B------:R-:W-:Y:S01]  /*4490*/  FFMA.FTZ R120, R120, UR4, -R98 ;  /* 0x0000000478787c23 */ /* 0x000fe20008010862 */
[----:B------:R-:W-:-:S04]  /*44a0*/  FMUL.FTZ R98, R27, R130 ;  /* 0x000000821b627220 */ /* 0x000fc80000410000 */
[----:B------:R2:W-:Y:S01]  /*44b0*/  MUFU.EX2 R94, R138 ;  /* 0x0000008a005e7308 */ /* 0x0005e20000000800 */
[----:B-1----:R-:W-:Y:S01]  /*44c0*/  FFMA.FTZ R112, -R22, R22, 1 ;  /* 0x3f80000016707423 */ /* 0x002fe20000010116 */
[----:B------:R-:W-:-:S03]  /*44d0*/  FSEL R22, R2, -INF , !P0 ;  /* 0xff80000002167808 */ /* 0x000fc60004000000 */
[----:B------:R-:W-:Y:S01]  /*44e0*/  FMUL.FTZ R112, R112, R129 ;  /* 0x0000008170707220 */ /* 0x000fe20000410000 */
[----:B------:R-:W-:Y:S01]  /*44f0*/  FSEL R129, R127, -INF , !P3 ;  /* 0xff8000007f817808 */ /* 0x000fe20005800000 */
[--C-:B----4-:R-:W-:Y:S01]  /*4500*/  FFMA.FTZ R130, R22, UR4, -R97.reuse ;  /* 0x0000000416827c23 */ /* 0x110fe20008010861 */
[----:B--2---:R1:W-:Y:S01]  /*4510*/  MUFU.EX2 R12, R102 ;  /* 0x00000066000c7308 */ /* 0x0043e20000000800 */
[----:B------:R-:W-:Y:S02]  /*4520*/  FFMA.FTZ R138, -R229, R229, 1 ;  /* 0x3f800000e58a7423 */ /* 0x000fe400000101e5 */
[----:B------:R-:W-:Y:S02]  /*4530*/  FFMA.FTZ R129, R129, UR4, -R97 ;  /* 0x0000000481817c23 */ /* 0x000fe40008010861 */
[----:B------:R-:W-:Y:S02]  /*4540*/  FMUL.FTZ R138, R138, R220 ;  /* 0x000000dc8a8a7220 */ /* 0x000fe40000410000 */
[----:B------:R-:W2:Y:S01]  /*4550*/  SHFL.IDX PT, R220, R221, R215, 0x1f ;  /* 0x00001fd7dddc7589 */ /* 0x000ea200000e0000 */
[----:B------:R4:W-:Y:S01]  /*4560*/  MUFU.EX2 R97, R111 ;  /* 0x0000006f00617308 */ /* 0x0009e20000000800 */
[----:B-1----:R-:W-:Y:S01]  /*4570*/  FMUL.FTZ R102, R21, R128 ;  /* 0x0000008015667220 */ /* 0x002fe20000410000 */
[----:B------:R-:W-:Y:S01]  /*4580*/  FSEL R21, R6, -INF , !P2 ;  /* 0xff80000006157808 */ /* 0x000fe20005000000 */
[----:B------:R-:W-:Y:S01]  /*4590*/  FFMA.FTZ R207, R207, UR4, -R205 ;  /* 0x00000004cfcf7c23 */ /* 0x000fe200080108cd */
[----:B------:R-:W-:-:S03]  /*45a0*/  FSEL R128, R4, -INF , !P4 ;  /* 0xff80000004807808 */ /* 0x000fc60006000000 */
[--C-:B------:R-:W-:Y:S01]  /*45b0*/  FFMA.FTZ R113, R21, UR4, -R99.reuse ;  /* 0x0000000415717c23 */ /* 0x100fe20008010863 */
[----:B------:R1:W-:Y:S01]  /*45c0*/  MUFU.EX2 R22, R109 ;  /* 0x0000006d00167308 */ /* 0x0003e20000000800 */
[----:B------:R-:W-:Y:S01]  /*45d0*/  FFMA.FTZ R128, R128, UR4, -R99 ;  /* 0x0000000480807c23 */ /* 0x000fe20008010863 */
[----:B----4-:R-:W-:-:S04]  /*45e0*/  FFMA.FTZ R111, -R237, R237, 1 ;  /* 0x3f800000ed6f7423 */ /* 0x010fc800000101ed */
[----:B------:R-:W-:Y:S02]  /*45f0*/  FMUL.FTZ R111, R111, R222 ;  /* 0x000000de6f6f7220 */ /* 0x000fe40000410000 */
[----:B------:R4:W-:Y:S01]  /*4600*/  MUFU.EX2 R99, R121 ;  /* 0x0000007900637308 */ /* 0x0009e20000000800 */
[----:B-1----:R-:W-:Y:S01]  /*4610*/  FMUL.FTZ R109, R230, R210 ;  /* 0x000000d2e66d7220 */ /* 0x002fe20000410000 */
[----:B------:R-:W-:Y:S04]  /*4620*/  SHFL.IDX PT, R222, R221, R217, 0x1f ;  /* 0x00001fd9ddde7589 */ /* 0x000fe800000e0000 */
[----:B------:R-:W1:Y:S02]  /*4630*/  SHFL.IDX PT, R210, R221, R9, 0x1f ;  /* 0x00001f09ddd27589 */ /* 0x000e6400000e0000 */
[----:B------:R2:W-:Y:S01]  /*4640*/  MUFU.EX2 R21, R105 ;  /* 0x0000006900157308 */ /* 0x0005e20000000800 */
[----:B----4-:R-:W-:Y:S01]  /*4650*/  FMUL.FTZ R121, R33, R39 ;  /* 0x0000002721797220 */ /* 0x010fe20000410000 */
[----:B------:R-:W-:-:S03]  /*4660*/  FMUL.FTZ R39, R223, R37 ;  /* 0x00000025df277220 */ /* 0x000fc60000410000 */
[----:B------:R-:W-:Y:S01]  /*4670*/  FMUL.FTZ R37, R234, R121 ;  /* 0x00000079ea257220 */ /* 0x000fe20000410000 */
[----:B------:R-:W-:Y:S02]  /*4680*/  FADD.FTZ R121, R41, -R214 ;  /* 0x800000d629797221 */ /* 0x000fe40000010000 */
[----:B------:R4:W-:Y:S01]  /*4690*/  LDS R41, [R11+0x400] ;  /* 0x000400000b297984 */ /* 0x0009e20000000800 */
[----:B--2---:R-:W-:Y:S01]  /*46a0*/  FMUL.FTZ R105, R23, R98 ;  /* 0x0000006217697220 */ /* 0x004fe20000410000 */
[----:B------:R-:W-:Y:S01]  /*46b0*/  FSEL R23, R131, -INF , !P5 ;  /* 0xff80000083177808 */ /* 0x000fe20006800000 */
[----:B------:R2:W-:Y:S04]  /*46c0*/  MUFU.EX2 R98, R101 ;  /* 0x0000006500627308 */ /* 0x0005e80000000800 */
[----:B------:R-:W-:-:S04]  /*46d0*/  FFMA.FTZ R205, R23, UR4, -R205 ;  /* 0x0000000417cd7c23 */ /* 0x000fc800080108cd */
[----:B------:R4:W-:Y:S01]  /*46e0*/  MUFU.EX2 R23, R114 ;  /* 0x0000007200177308 */ /* 0x0009e20000000800 */
[----:B--2---:R-:W-:Y:S02]  /*46f0*/  FMUL.FTZ R101, R235, R36 ;  /* 0x00000024eb657220 */ /* 0x004fe40000410000 */
[----:B------:R-:W-:Y:S05]  /*4700*/  SHFL.IDX PT, R36, R221, R212, 0x1f ;  /* 0x00001fd4dd247589 */ /* 0x000fea00000e0000 */
[----:B------:R-:W2:Y:S01]  /*4710*/  MUFU.EX2 R34, R34 ;  /* 0x0000002200227308 */ /* 0x000ea20000000800 */
[----:B----4-:R-:W-:Y:S02]  /*4720*/  FMUL.FTZ R114, R18, R219 ;  /* 0x000000db12727220 */ /* 0x010fe40000410000 */
[----:B------:R-:W-:Y:S01]  /*4730*/  SHFL.IDX PT, R219, R221, R125, 0x1f ;  /* 0x00001f7ddddb7589 */ /* 0x000fe200000e0000 */
[----:B------:R-:W-:Y:S01]  /*4740*/  FADD.FTZ R214, R43, -R214 ;  /* 0x800000d62bd67221 */ /* 0x000fe20000010000 */
[----:B------:R-:W-:Y:S01]  /*4750*/  FADD.FTZ R44, R44, -R218 ;  /* 0x800000da2c2c7221 */ /* 0x000fe20000010000 */
[----:B------:R-:W-:Y:S01]  /*4760*/  FADD.FTZ R50, R50, -R220 ;  /* 0x800000dc32327221 */ /* 0x000fe20000010000 */
[----:B------:R-:W4:Y:S01]  /*4770*/  SHFL.IDX PT, R221, R221, R213, 0x1f ;  /* 0x00001fd5dddd7589 */ /* 0x000f2200000e0000 */
[----:B------:R-:W-:Y:S01]  /*4780*/  FADD.FTZ R218, R46, -R218 ;  /* 0x800000da2eda7221 */ /* 0x000fe20000010000 */
[----:B------:R-:W-:Y:S01]  /*4790*/  FADD.FTZ R43, R48, -R220 ;  /* 0x800000dc302b7221 */ /* 0x000fe20000010000 */
[--C-:B-1----:R-:W-:Y:S01]  /*47a0*/  FADD.FTZ R40, R40, -R210.reuse ;  /* 0x800000d228287221 */ /* 0x102fe20000010000 */
[----:B------:R-:W-:Y:S01]  /*47b0*/  FADD.FTZ R42, R42, -R210 ;  /* 0x800000d22a2a7221 */ /* 0x000fe20000010000 */
[--C-:B------:R-:W-:Y:S01]  /*47c0*/  FADD.FTZ R220, R49, -R222.reuse ;  /* 0x800000de31dc7221 */ /* 0x100fe20000010000 */
[----:B------:R-:W-:Y:S01]  /*47d0*/  FADD.FTZ R51, R51, -R222 ;  /* 0x800000de33337221 */ /* 0x000fe20000010000 */
[----:B------:R-:W-:Y:S01]  /*47e0*/  FMUL.FTZ R121, R15, R121 ;  /* 0x000000790f797220 */ /* 0x000fe20000410000 */
[----:B------:R-:W-:Y:S01]  /*47f0*/  FFMA.FTZ R11, -R201, R201, 1 ;  /* 0x3f800000c90b7423 */ /* 0x000fe200000101c9 */
[----:B------:R-:W1:Y:S08]  /*4800*/  MUFU.EX2 R104, R104 ;  /* 0x0000006800687308 */ /* 0x000e700000000800 */
[----:B------:R-:W3:Y:S08]  /*4810*/  MUFU.EX2 R100, R100 ;  /* 0x0000006400647308 */ /* 0x000ef00000000800 */
[----:B------:R-:W-:Y:S01]  /*4820*/  MUFU.EX2 R133, R133 ;  /* 0x0000008500857308 */ /* 0x000fe20000000800 */
[--C-:B----4-:R-:W-:Y:S01]  /*4830*/  FADD.FTZ R53, R53, -R221.reuse ;  /* 0x800000dd35357221 */ /* 0x110fe20000010000 */
[----:B------:R-:W-:-:S06]  /*4840*/  FADD.FTZ R55, R55, -R221 ;  /* 0x800000dd37377221 */ /* 0x000fcc0000010000 */
[----:B------:R-:W-:Y:S01]  /*4850*/  MUFU.EX2 R135, R135 ;  /* 0x0000008700877308 */ /* 0x000fe20000000800 */
[----:B------:R-:W4:Y:S01]  /*4860*/  SHFL.IDX PT, R221, R41, R125, 0x1f ;  /* 0x00001f7d29dd7589 */ /* 0x000f2200000e0000 */
[--C-:B------:R-:W-:Y:S01]  /*4870*/  FADD.FTZ R210, R45, -R219.reuse ;  /* 0x800000db2dd27221 */ /* 0x100fe20000010000 */
[--C-:B------:R-:W-:Y:S01]  /*4880*/  FADD.FTZ R222, R52, -R36.reuse ;  /* 0x8000002434de7221 */ /* 0x100fe20000010000 */
[----:B------:R-:W-:Y:S01]  /*4890*/  FADD.FTZ R219, R47, -R219 ;  /* 0x800000db2fdb7221 */ /* 0x000fe20000010000 */
[----:B------:R-:W-:Y:S01]  /*48a0*/  FFMA.FTZ R52, -R199, R199, 1 ;  /* 0x3f800000c7347423 */ /* 0x000fe200000101c7 */
[----:B------:R-:W-:Y:S01]  /*48b0*/  FMUL.FTZ R44, R89, R44 ;  /* 0x0000002c592c7220 */ /* 0x000fe20000410000 */
[----:B------:R-:W-:Y:S01]  /*48c0*/  FFMA.FTZ R47, -R196, R196, 1 ;  /* 0x3f800000c42f7423 */ /* 0x000fe200000101c4 */
[----:B------:R-:W-:Y:S01]  /*48d0*/  FMUL.FTZ R218, R91, R218 ;  /* 0x000000da5bda7220 */ /* 0x000fe20000410000 */
[----:B------:R-:W-:Y:S01]  /*48e0*/  FFMA.FTZ R45, -R197, R197, 1 ;  /* 0x3f800000c52d7423 */ /* 0x000fe200000101c5 */
        /* <DEDUP_REMOVED lines=8> */
[----:B------:R-:W-:Y:S01]  /*4970*/  FFMA.FTZ R42, -R170, R170, 1 ;  /* 0x3f800000aa2a7423 */ /* 0x000fe200000101aa */
[----:B------:R-:W-:Y:S01]  /*4980*/  FADD.FTZ R36, R54, -R36 ;  /* 0x8000002436247221 */ /* 0x000fe20000010000 */
[----:B------:R-:W-:Y:S01]  /*4990*/  FMUL.FTZ R219, R10, R219 ;  /* 0x000000db0adb7220 */ /* 0x000fe20000410000 */
[----:B------:R-:W-:Y:S08]  /*49a0*/  MUFU.EX2 R134, R134 ;  /* 0x0000008600867308 */ /* 0x000ff00000000800 */
[----:B------:R-:W-:Y:S01]  /*49b0*/  MUFU.EX2 R107, R107 ;  /* 0x0000006b006b7308 */ /* 0x000fe20000000800 */
[--C-:B----4-:R-:W-:Y:S01]  /*49c0*/  FADD.FTZ R61, R61, -R221.reuse ;  /* 0x800000dd3d3d7221 */ /* 0x110fe20000010000 */
[----:B------:R-:W-:-:S06]  /*49d0*/  FADD.FTZ R221, R63, -R221 ;  /* 0x800000dd3fdd7221 */ /* 0x000fcc0000010000 */
[----:B------:R-:W-:Y:S01]  /*49e0*/  MUFU.EX2 R103, R103 ;  /* 0x0000006700677308 */ /* 0x000fe20000000800 */
[----:B------:R-:W-:Y:S01]  /*49f0*/  LDS R63, [R14+0x400] ;  /* 0x000400000e3f7984 */ /* 0x000fe20000000800 */
[----:B------:R-:W-:Y:S01]  /*4a00*/  FFMA.FTZ R54, -R171, R171, 1 ;  /* 0x3f800000ab367423 */ /* 0x000fe200000101ab */
[----:B------:R-:W-:Y:S01]  /*4a10*/  FMUL.FTZ R43, R11, R43 ;  /* 0x0000002b0b2b7220 */ /* 0x000fe20000410000 */
[----:B------:R-:W-:-:S04]  /*4a20*/  FMUL.FTZ R11, R42, R121 ;  /* 0x000000792a0b7220 */ /* 0x000fc80000410000 */
[----:B------:R-:W-:Y:S01]  /*4a30*/  MUFU.EX2 R106, R106 ;  /* 0x0000006a006a7308 */ /* 0x000fe20000000800 */
[----:B------:R-:W4:Y:S01]  /*4a40*/  SHFL.IDX PT, R121, R41, R126, 0x1f ;  /* 0x00001f7e29797589 */ /* 0x000f2200000e0000 */
[----:B------:R-:W-:Y:S01]  /*4a50*/  FMUL.FTZ R50, R54, R219 ;  /* 0x000000db36327220 */ /* 0x000fe20000410000 */
[----:B------:R-:W-:-:S05]  /*4a60*/  FMUL.FTZ R214, R88, R214 ;  /* 0x000000d658d67220 */ /* 0x000fca0000410000 */
[----:B------:R-:W-:Y:S01]  /*4a70*/  MUFU.EX2 R136, R136 ;  /* 0x0000008800887308 */ /* 0x000fe20000000800 */
[----:B------:R-:W1:Y:S01]  /*4a80*/  SHFL.IDX PT, R219, R41, R213, 0x1f ;  /* 0x00001fd529db7589 */ /* 0x000e6200000e0000 */
[----:B------:R-:W-:Y:S01]  /*4a90*/  FFMA.FTZ R48, -R198, R198, 1 ;  /* 0x3f800000c6307423 */ /* 0x000fe200000101c6 */
[----:B------:R-:W-:Y:S01]  /*4aa0*/  FMUL.FTZ R210, R92, R210 ;  /* 0x000000d25cd27220 */ /* 0x000fe20000410000 */
[----:B------:R-:W-:-:S04]  /*4ab0*/  FFMA.FTZ R49, -R200, R200, 1 ;  /* 0x3f800000c8317423 */ /* 0x000fc800000101c8 */
[----:B------:R-:W-:Y:S01]  /*4ac0*/  MUFU.EX2 R137, R137 ;  /* 0x0000008900897308 */ /* 0x000fe20000000800 */
[----:B------:R-:W-:-:S07]  /*4ad0*/  FMUL.FTZ R48, R48, R214 ;  /* 0x000000d630307220 */ /* 0x000fce0000410000 */
[----:B------:R-:W-:Y:S01]  /*4ae0*/  MUFU.EX2 R108, R108 ;  /* 0x0000006c006c7308 */ /* 0x000fe20000000800 */
[----:B------:R-:W3:Y:S01]  /*4af0*/  SHFL.IDX PT, R214, R41, R9, 0x1f ;  /* 0x00001f0929d67589 */ /* 0x000ee200000e0000 */
[----:B------:R-:W-:Y:S01]  /*4b00*/  FFMA.FTZ R46, -R195, R195, 1 ;  /* 0x3f800000c32e7423 */ /* 0x000fe200000101c3 */
[----:B--2---:R-:W-:Y:S01]  /*4b10*/  FMUL.FTZ R40, R34, R40 ;  /* 0x0000002822287220 */ /* 0x004fe20000410000 */
[----:B------:R-:W-:Y:S01]  /*4b20*/  FMUL.FTZ R49, R49, R210 ;  /* 0x000000d231317220 */ /* 0x000fe20000410000 */
[----:B------:R-:W-:Y:S01]  /*4b30*/  SHFL.IDX PT, R218, R41, R212, 0x1f ;  /* 0x00001fd429da7589 */ /* 0x000fe200000e0000 */
[----:B------:R-:W-:Y:S01]  /*4b40*/  FMUL.FTZ R220, R90, R220 ;  /* 0x000000dc5adc7220 */ /* 0x000fe20000410000 */
[----:B------:R-:W-:Y:S01]  /*4b50*/  FMUL.FTZ R46, R46, R40 ;  /* 0x000000282e2e7220 */ /* 0x000fe20000410000 */
[----:B------:R-:W-:Y:S01]  /*4b60*/  MUFU.EX2 R116, R116 ;  /* 0x0000007400747308 */ /* 0x000fe20000000800 */
[----:B------:R-:W2:Y:S01]  /*4b70*/  SHFL.IDX PT, R210, R41, R124, 0x1f ;  /* 0x00001f7c29d27589 */ /* 0x000ea200000e0000 */
[----:B------:R-:W-:Y:S01]  /*4b80*/  FMUL.FTZ R222, R96, R222 ;  /* 0x000000de60de7220 */ /* 0x000fe20000410000 */
[----:B------:R-:W-:Y:S01]  /*4b90*/  FFMA.FTZ R40, -R203, R203, 1 ;  /* 0x3f800000cb287423 */ /* 0x000fe200000101cb */
[----:B------:R-:W-:Y:S01]  /*4ba0*/  FFMA.FTZ R42, -R168, R168, 1 ;  /* 0x3f800000a82a7423 */ /* 0x000fe200000101a8 */
[--C-:B----4-:R-:W-:Y:S01]  /*4bb0*/  FADD.FTZ R62, R62, -R121.reuse ;  /* 0x800000793e3e7221 */ /* 0x110fe20000010000 */
[----:B------:R-:W-:Y:S01]  /*4bc0*/  FADD.FTZ R60, R60, -R121 ;  /* 0x800000793c3c7221 */ /* 0x000fe20000010000 */
[----:B------:R-:W-:Y:S01]  /*4bd0*/  FMUL.FTZ R40, R40, R220 ;  /* 0x000000dc28287220 */ /* 0x000fe20000410000 */
[----:B------:R-:W-:Y:S01]  /*4be0*/  FMUL.FTZ R42, R42, R222 ;  /* 0x000000de2a2a7220 */ /* 0x000fe20000410000 */
[----:B------:R-:W4:Y:S01]  /*4bf0*/  SHFL.IDX PT, R220, R41, R217, 0x1f ;  /* 0x00001fd929dc7589 */ /* 0x000f2200000e0000 */
[----:B------:R-:W-:Y:S01]  /*4c00*/  FFMA.FTZ R54, -R169, R169, 1 ;  /* 0x3f800000a9367423 */ /* 0x000fe200000101a9 */
[----:B------:R-:W-:Y:S08]  /*4c10*/  MUFU.EX2 R122, R122 ;  /* 0x0000007a007a7308 */ /* 0x000ff00000000800 */
[----:B------:R-:W4:Y:S01]  /*4c20*/  MUFU.EX2 R216, R216 ;  /* 0x000000d800d87308 */ /* 0x000f220000000800 */
[----:B------:R4:W4:Y:S01]  /*4c30*/  SHFL.IDX PT, R222, R41, R215, 0x1f ;  /* 0x00001fd729de7589 */ /* 0x00092200000e0000 */
[----:B------:R-:W-:Y:S01]  /*4c40*/  FMUL.FTZ R51, R94, R51 ;  /* 0x000000335e337220 */ /* 0x000fe20000410000 */
[--C-:B-1----:R-:W-:Y:S01]  /*4c50*/  FADD.FTZ R121, R69, -R219.reuse ;  /* 0x800000db45797221 */ /* 0x102fe20000010000 */
[----:B------:R-:W-:Y:S01]  /*4c60*/  FADD.FTZ R219, R71, -R219 ;  /* 0x800000db47db7221 */ /* 0x000fe20000010000 */
[----:B------:R-:W-:Y:S01]  /*4c70*/  FMUL.FTZ R62, R104, R62 ;  /* 0x0000003e683e7220 */ /* 0x000fe20000410000 */
[----:B------:R-:W-:Y:S01]  /*4c80*/  FFMA.FTZ R71, -R158, R158, 1 ;  /* 0x3f8000009e477423 */ /* 0x000fe2000001019e */
[----:B------:R-:W-:Y:S01]  /*4c90*/  FMUL.FTZ R51, R54, R51 ;  /* 0x0000003336337220 */ /* 0x000fe20000410000 */
[----:B------:R-:W-:Y:S01]  /*4ca0*/  FFMA.FTZ R54, -R167, R167, 1 ;  /* 0x3f800000a7367423 */ /* 0x000fe200000101a7 */
[----:B------:R-:W-:Y:S01]  /*4cb0*/  FMUL.FTZ R223, R12, R36 ;  /* 0x000000240cdf7220 */ /* 0x000fe20000410000 */
[----:B------:R-:W-:Y:S01]  /*4cc0*/  FMUL.FTZ R53, R13, R53 ;  /* 0x000000350d357220 */ /* 0x000fe20000410000 */
[----:B------:R-:W4:Y:S01]  /*4cd0*/  LDL.LU R195, [R1+0x13c] ;  /* 0x00013c0001c37983 */ /* 0x000f220000300800 */
[----:B------:R-:W-:Y:S01]  /*4ce0*/  FFMA.FTZ R36, -R165, R165, 1 ;  /* 0x3f800000a5247423 */ /* 0x000fe200000101a5 */
[----:B------:R-:W-:Y:S01]  /*4cf0*/  FMUL.FTZ R55, R21, R55 ;  /* 0x0000003715377220 */ /* 0x000fe20000410000 */
[----:B------:R-:W-:Y:S01]  /*4d00*/  FMUL.FTZ R71, R71, R62 ;  /* 0x0000003e47477220 */ /* 0x000fe20000410000 */
[----:B------:R-:W4:Y:S01]  /*4d10*/  LDL.LU R196, [R1+0x138] ;  /* 0x0001380001c47983 */ /* 0x000f220000300800 */
[--C-:B---3--:R-:W-:Y:S01]  /*4d20*/  FADD.FTZ R56, R56, -R214.reuse ;  /* 0x800000d638387221 */ /* 0x108fe20000010000 */
[----:B------:R-:W-:Y:S01]  /*4d30*/  FMUL.FTZ R54, R54, R53 ;  /* 0x0000003536367220 */ /* 0x000fe20000410000 */
[----:B------:R-:W-:Y:S01]  /*4d40*/  FADD.FTZ R58, R58, -R214 ;  /* 0x800000d63a3a7221 */ /* 0x000fe20000010000 */
[----:B------:R-:W1:Y:S01]  /*4d50*/  SHFL.IDX PT, R62, R63, R9, 0x1f ;  /* 0x00001f093f3e7589 */ /* 0x000e6200000e0000 */
[----:B------:R-:W-:Y:S01]  /*4d60*/  FMUL.FTZ R53, R36, R55 ;  /* 0x0000003724357220 */ /* 0x000fe20000410000 */
[----:B--2---:R-:W-:Y:S01]  /*4d70*/  FADD.FTZ R57, R57, -R210 ;  /* 0x800000d239397221 */ /* 0x004fe20000010000 */
[----:B------:R-:W-:Y:S01]  /*4d80*/  MUFU.EX2 R130, R130 ;  /* 0x0000008200827308 */ /* 0x000fe20000000800 */
[----:B------:R-:W2:Y:S01]  /*4d90*/  LDL.LU R197, [R1+0x134] ;  /* 0x0001340001c57983 */ /* 0x000ea20000300800 */
[----:B------:R-:W-:-:S06]  /*4da0*/  FADD.FTZ R36, R68, -R218 ;  /* 0x800000da44247221 */ /* 0x000fcc0000010000 */
[----:B------:R-:W3:Y:S01]  /*4db0*/  MUFU.EX2 R110, R110 ;  /* 0x0000006e006e7308 */ /* 0x000ee20000000800 */
[----:B------:R-:W2:Y:S01]  /*4dc0*/  LDL.LU R198, [R1+0x130] ;  /* 0x0001300001c67983 */ /* 0x000ea20000300800 */
[----:B------:R-:W-:Y:S01]  /*4dd0*/  FFMA.FTZ R68, -R164, R164, 1 ;  /* 0x3f800000a4447423 */ /* 0x000fe200000101a4 */
[----:B------:R-:W-:-:S05]  /*4de0*/  FMUL.FTZ R56, R22, R56 ;  /* 0x0000003816387220 */ /* 0x000fca0000410000 */
[----:B------:R-:W-:Y:S01]  /*4df0*/  MUFU.EX2 R132, R132 ;  /* 0x0000008400847308 */ /* 0x000fe20000000800 */
[----:B------:R-:W2:Y:S01]  /*4e00*/  LDL.LU R199, [R1+0x12c] ;  /* 0x00012c0001c77983 */ /* 0x000ea20000300800 */
[----:B------:R-:W-:-:S06]  /*4e10*/  FADD.FTZ R59, R59, -R210 ;  /* 0x800000d23b3b7221 */ /* 0x000fcc0000010000 */
[----:B------:R-:W-:Y:S01]  /*4e20*/  MUFU.EX2 R119, R119 ;  /* 0x0000007700777308 */ /* 0x000fe20000000800 */
[----:B------:R-:W2:Y:S07]  /*4e30*/  LDL.LU R200, [R1+0x128] ;  /* 0x0001280001c87983 */ /* 0x000eae0000300800 */
[----:B------:R-:W-:Y:S01]  /*4e40*/  MUFU.EX2 R118, R118 ;  /* 0x0000007600767308 */ /* 0x000fe20000000800 */
[----:B------:R-:W2:Y:S01]  /*4e50*/  LDL.LU R201, [R1+0x124] ;  /* 0x0001240001c97983 */ /* 0x000ea20000300800 */
[----:B------:R-:W-:-:S06]  /*4e60*/  FMUL.FTZ R68, R68, R56 ;  /* 0x0000003844447220 */ /* 0x000fcc0000410000 */
[----:B------:R-:W-:Y:S01]  /*4e70*/  MUFU.EX2 R120, R120 ;  /* 0x0000007800787308 */ /* 0x000fe20000000800 */
[----:B------:R-:W2:Y:S01]  /*4e80*/  LDL.LU R202, [R1+0x120] ;  /* 0x0001200001ca7983 */ /* 0x000ea20000300800 */
[----:B------:R-:W-:-:S06]  /*4e90*/  FFMA.FTZ R55, -R162, R162, 1 ;  /* 0x3f800000a2377423 */ /* 0x000fcc00000101a2 */
[----:B------:R-:W-:Y:S01]  /*4ea0*/  MUFU.EX2 R117, R117 ;  /* 0x0000007500757308 */ /* 0x000fe20000000800 */
[----:B------:R-:W3:Y:S01]  /*4eb0*/  SHFL.IDX PT, R124, R63, R124, 0x1f ;  /* 0x00001f7c3f7c7589 */ /* 0x000ee200000e0000 */
[----:B------:R-:W-:-:S06]  /*4ec0*/  FMUL.FTZ R58, R23, R58 ;  /* 0x0000003a173a7220 */ /* 0x000fcc0000410000 */
[----:B------:R-:W-:Y:S01]  /*4ed0*/  MUFU.EX2 R115, R115 ;  /* 0x0000007300737308 */ /* 0x000fe20000000800 */
[----:B------:R-:W-:Y:S07]  /*4ee0*/  SHFL.IDX PT, R126, R63, R126, 0x1f ;  /* 0x00001f7e3f7e7589 */ /* 0x000fee00000e0000 */
[----:B------:R-:W-:Y:S01]  /*4ef0*/  MUFU.EX2 R123, R123 ;  /* 0x0000007b007b7308 */ /* 0x000fe20000000800 */
[----:B------:R-:W-:Y:S01]  /*4f00*/  SHFL.IDX PT, R125, R63, R125, 0x1f ;  /* 0x00001f7d3f7d7589 */ /* 0x000fe200000e0000 */
[----:B------:R-:W-:Y:S01]  /*4f10*/  FFMA.FTZ R236, -R236, R236, 1 ;  /* 0x3f800000ecec7423 */ /* 0x000fe200000101ec */
[----:B------:R-:W-:Y:S01]  /*4f20*/  FMUL.FTZ R38, R19, R38 ;  /* 0x0000002613267220 */ /* 0x000fe20000410000 */
[----:B------:R-:W-:Y:S01]  /*4f30*/  FFMA.FTZ R127, -R127, R127, 1 ;  /* 0x3f8000007f7f7423 */ /* 0x000fe2000001017f */
[----:B------:R-:W-:Y:S01]  /*4f40*/  SHFL.IDX PT, R215, R63, R215, 0x1f ;  /* 0x00001fd73fd77589 */ /* 0x000fe200000e0000 */
[----:B------:R-:W-:-:S03]  /*4f50*/  FMUL.FTZ R114, R228, R114 ;  /* 0x00000072e4727220 */ /* 0x000fc60000410000 */
[----:B------:R-:W-:Y:S04]  /*4f60*/  SHFL.IDX PT, R217, R63, R217, 0x1f ;  /* 0x00001fd93fd97589 */ /* 0x000fe800000e0000 */
[----:B------:R-:W-:Y:S01]  /*4f70*/  SHFL.IDX PT, R212, R63, R212, 0x1f ;  /* 0x00001fd43fd47589 */ /* 0x000fe200000e0000 */
[----:B------:R-:W-:Y:S01]  /*4f80*/  FFMA.FTZ R14, -R163, R163, 1 ;  /* 0x3f800000a30e7423 */ /* 0x000fe200000101a3 */
[----:B------:R-:W-:Y:S01]  /*4f90*/  FMUL.FTZ R61, R100, R61 ;  /* 0x0000003d643d7220 */ /* 0x000fe20000410000 */
[--C-:B----4-:R-:W-:Y:S01]  /*4fa0*/  FADD.FTZ R65, R65, -R220.reuse ;  /* 0x800000dc41417221 */ /* 0x110fe20000010000 */
[----:B------:R-:W2:Y:S01]  /*4fb0*/  LDL.LU R203, [R1+0x11c] ;  /* 0x00011c0001cb7983 */ /* 0x000ea20000300800 */
[----:B------:R-:W-:Y:S01]  /*4fc0*/  FMUL.FTZ R56, R97, R57 ;  /* 0x0000003961387220 */ /* 0x000fe20000410000 */
[----:B------:R-:W-:Y:S01]  /*4fd0*/  FMUL.FTZ R60, R99, R60 ;  /* 0x0000003c633c7220 */ /* 0x000fe20000410000 */
[----:B------:R-:W-:Y:S01]  /*4fe0*/  FADD.FTZ R67, R67, -R220 ;  /* 0x800000dc43437221 */ /* 0x000fe20000010000 */
[----:B------:R-:W4:Y:S01]  /*4ff0*/  SHFL.IDX PT, R63, R63, R213, 0x1f ;  /* 0x00001fd53f3f7589 */ /* 0x000f2200000e0000 */
[----:B------:R-:W4:Y:S01]  /*5000*/  MUFU.EX2 R113, R113 ;  /* 0x0000007100717308 */ /* 0x000f220000000800 */
[----:B------:R-:W-:-:S02]  /*5010*/  FMUL.FTZ R226, R216, R226 ;  /* 0x000000e2d8e27220 */ /* 0x000fc40000410000 */
[----:B------:R1:W5:Y:S01]  /*5020*/  LDL.LU R171, [R1+0x118] ;  /* 0x0001180001ab7983 */ /* 0x0003620000300800 */
[----:B------:R-:W-:Y:S01]  /*5030*/  FFMA.FTZ R41, -R166, R166, 1 ;  /* 0x3f800000a6297423 */ /* 0x000fe200000101a6 */
[----:B------:R-:W-:Y:S01]  /*5040*/  FADD.FTZ R218, R70, -R218 ;  /* 0x800000da46da7221 */ /* 0x000fe20000010000 */
[----:B------:R-:W-:Y:S01]  /*5050*/  FFMA.FTZ R69, -R161, R161, 1 ;  /* 0x3f800000a1457423 */ /* 0x000fe200000101a1 */
[----:B------:R1:W5:Y:S01]  /*5060*/  LDL.LU R170, [R1+0x114] ;  /* 0x0001140001aa7983 */ /* 0x0003620000300800 */
[----:B------:R-:W-:Y:S01]  /*5070*/  FMUL.FTZ R59, R98, R59 ;  /* 0x0000003b623b7220 */ /* 0x000fe20000410000 */
[----:B------:R-:W-:Y:S01]  /*5080*/  FMUL.FTZ R57, R55, R58 ;  /* 0x0000003a37397220 */ /* 0x000fe20000410000 */
[--C-:B------:R-:W-:Y:S01]  /*5090*/  FADD.FTZ R64, R64, -R222.reuse ;  /* 0x800000de40407221 */ /* 0x100fe20000010000 */
[----:B------:R2:W5:Y:S01]  /*50a0*/  LDL.LU R169, [R1+0x110] ;  /* 0x0001100001a97983 */ /* 0x0005620000300800 */
[----:B------:R-:W-:Y:S01]  /*50b0*/  FFMA.FTZ R70, -R159, R159, 1 ;  /* 0x3f8000009f467423 */ /* 0x000fe2000001019f */
[----:B------:R-:W-:Y:S01]  /*50c0*/  FADD.FTZ R66, R66, -R222 ;  /* 0x800000de42427221 */ /* 0x000fe20000010000 */
[----:B------:R-:W-:Y:S01]  /*50d0*/  FMUL.FTZ R67, R107, R67 ;  /* 0x000000436b437220 */ /* 0x000fe20000410000 */
[----:B------:R2:W5:Y:S01]  /*50e0*/  LDL.LU R168, [R1+0x10c] ;  /* 0x00010c0001a87983 */ /* 0x0005620000300800 */
[----:B------:R-:W-:Y:S01]  /*50f0*/  FMUL.FTZ R58, R14, R56 ;  /* 0x000000380e3a7220 */ /* 0x000fe20000410000 */
[----:B------:R-:W-:Y:S01]  /*5100*/  FMUL.FTZ R121, R103, R121 ;  /* 0x0000007967797220 */ /* 0x000fe20000410000 */
[--C-:B-1----:R-:W-:Y:S01]  /*5110*/  FADD.FTZ R72, R72, -R62.reuse ;  /* 0x8000003e48487221 */ /* 0x102fe20000010000 */
[----:B------:R1:W5:Y:S01]  /*5120*/  LDL.LU R167, [R1+0x108] ;  /* 0x0001080001a77983 */ /* 0x0003620000300800 */
[----:B------:R-:W-:Y:S01]  /*5130*/  FFMA.FTZ R56, -R160, R160, 1 ;  /* 0x3f800000a0387423 */ /* 0x000fe200000101a0 */
[----:B------:R-:W-:Y:S01]  /*5140*/  FADD.FTZ R74, R74, -R62 ;  /* 0x8000003e4a4a7221 */ /* 0x000fe20000010000 */
[--C-:B---3--:R-:W-:Y:S01]  /*5150*/  FADD.FTZ R73, R73, -R124.reuse ;  /* 0x8000007c49497221 */ /* 0x108fe20000010000 */
[----:B------:R1:W5:Y:S01]  /*5160*/  LDL.LU R166, [R1+0x104] ;  /* 0x0001040001a67983 */ /* 0x0003620000300800 */
[----:B------:R-:W-:Y:S01]  /*5170*/  FMUL.FTZ R69, R69, R59 ;  /* 0x0000003b45457220 */ /* 0x000fe20000410000 */
[----:B------:R-:W-:Y:S01]  /*5180*/  FADD.FTZ R75, R75, -R124 ;  /* 0x8000007c4b4b7221 */ /* 0x000fe20000010000 */
[--C-:B----4-:R-:W-:Y:S01]  /*5190*/  FADD.FTZ R85, R85, -R63.reuse ;  /* 0x8000003f55557221 */ /* 0x110fe20000010000 */
[----:B------:R1:W5:Y:S01]  /*51a0*/  LDL.LU R165, [R1+0x100] ;  /* 0x0001000001a57983 */ /* 0x0003620000300800 */
[----:B------:R-:W-:Y:S01]  /*51b0*/  FMUL.FTZ R70, R70, R61 ;  /* 0x0000003d46467220 */ /* 0x000fe20000410000 */
[----:B------:R-:W-:Y:S01]  /*51c0*/  FADD.FTZ R87, R87, -R63 ;  /* 0x8000003f57577221 */ /* 0x000fe20000010000 */
[--C-:B------:R-:W-:Y:S01]  /*51d0*/  FADD.FTZ R84, R84, -R212.reuse ;  /* 0x800000d454547221 */ /* 0x100fe20000010000 */
[----:B------:R1:W5:Y:S01]  /*51e0*/  LDL.LU R164, [R1+0xfc] ;  /* 0x0000fc0001a47983 */ /* 0x0003620000300800 */
[----:B------:R-:W-:Y:S01]  /*51f0*/  FFMA.FTZ R59, -R156, R156, 1 ;  /* 0x3f8000009c3b7423 */ /* 0x000fe2000001019c */
[----:B------:R-:W-:Y:S01]  /*5200*/  FFMA.FTZ R55, -R155, R155, 1 ;  /* 0x3f8000009b377423 */ /* 0x000fe2000001019b */
[----:B------:R-:W-:Y:S01]  /*5210*/  FADD.FTZ R86, R86, -R212 ;  /* 0x800000d456567221 */ /* 0x000fe20000010000 */
[----:B------:R1:W5:Y:S01]  /*5220*/  LDL.LU R163, [R1+0xf8] ;  /* 0x0000f80001a37983 */ /* 0x0003620000300800 */
[----:B------:R-:W-:Y:S01]  /*5230*/  FMUL.FTZ R64, R133, R64 ;  /* 0x0000004085407220 */ /* 0x000fe20000410000 */
[----:B------:R-:W-:Y:S01]  /*5240*/  FMUL.FTZ R61, R135, R65 ;  /* 0x00000041873d7220 */ /* 0x000fe20000410000 */
[----:B------:R-:W-:Y:S01]  /*5250*/  FFMA.FTZ R210, -R144, R144, 1 ;  /* 0x3f80000090d27423 */ /* 0x000fe20000010190 */
[----:B------:R1:W5:Y:S01]  /*5260*/  LDL.LU R162, [R1+0xf4] ;  /* 0x0000f40001a27983 */ /* 0x0003620000300800 */
[----:B------:R-:W-:Y:S01]  /*5270*/  FMUL.FTZ R56, R56, R60 ;  /* 0x0000003c38387220 */ /* 0x000fe20000410000 */
[----:B------:R-:W-:Y:S01]  /*5280*/  FFMA.FTZ R60, -R154, R154, 1 ;  /* 0x3f8000009a3c7423 */ /* 0x000fe2000001019a */
[--C-:B------:R-:W-:Y:S01]  /*5290*/  FADD.FTZ R77, R77, -R125.reuse ;  /* 0x8000007d4d4d7221 */ /* 0x100fe20000010000 */
[----:B------:R1:W5:Y:S01]  /*52a0*/  LDL.LU R161, [R1+0xf0] ;  /* 0x0000f00001a17983 */ /* 0x0003620000300800 */
[----:B------:R-:W-:Y:S01]  /*52b0*/  FMUL.FTZ R66, R134, R66 ;  /* 0x0000004286427220 */ /* 0x000fe20000410000 */
[----:B------:R-:W-:Y:S01]  /*52c0*/  FFMA.FTZ R14, -R157, R157, 1 ;  /* 0x3f8000009d0e7423 */ /* 0x000fe2000001019d */
[----:B------:R-:W-:Y:S01]  /*52d0*/  FADD.FTZ R79, R79, -R125 ;  /* 0x8000007d4f4f7221 */ /* 0x000fe20000010000 */
[----:B------:R1:W5:Y:S01]  /*52e0*/  LDL.LU R160, [R1+0xec] ;  /* 0x0000ec0001a07983 */ /* 0x0003620000300800 */
[----:B------:R-:W-:Y:S01]  /*52f0*/  FMUL.FTZ R64, R59, R64 ;  /* 0x000000403b407220 */ /* 0x000fe20000410000 */
[----:B------:R-:W-:Y:S01]  /*5300*/  FMUL.FTZ R55, R55, R61 ;  /* 0x0000003d37377220 */ /* 0x000fe20000410000 */
[--C-:B------:R-:W-:Y:S01]  /*5310*/  FADD.FTZ R76, R76, -R126.reuse ;  /* 0x8000007e4c4c7221 */ /* 0x100fe20000010000 */
[----:B------:R1:W5:Y:S01]  /*5320*/  LDL.LU R159, [R1+0xe8] ;  /* 0x0000e800019f7983 */ /* 0x0003620000300800 */
[----:B------:R-:W-:Y:S01]  /*5330*/  FFMA.FTZ R59, -R152, R152, 1 ;  /* 0x3f800000983b7423 */ /* 0x000fe20000010198 */
[----:B------:R-:W-:Y:S01]  /*5340*/  FFMA.FTZ R61, -R151, R151, 1 ;  /* 0x3f800000973d7423 */ /* 0x000fe20000010197 */
[----:B------:R-:W-:Y:S01]  /*5350*/  FADD.FTZ R78, R78, -R126 ;  /* 0x8000007e4e4e7221 */ /* 0x000fe20000010000 */
[----:B------:R1:W5:Y:S01]  /*5360*/  LDL.LU R158, [R1+0xe4] ;  /* 0x0000e400019e7983 */ /* 0x0003620000300800 */
[----:B------:R-:W-:Y:S01]  /*5370*/  FMUL.FTZ R65, R60, R66 ;  /* 0x000000423c417220 */ /* 0x000fe20000410000 */
[--C-:B------:R-:W-:Y:S01]  /*5380*/  FADD.FTZ R80, R80, -R215.reuse ;  /* 0x800000d750507221 */ /* 0x100fe20000010000 */
[----:B------:R-:W-:Y:S01]  /*5390*/  FADD.FTZ R82, R82, -R215 ;  /* 0x800000d752527221 */ /* 0x000fe20000010000 */
[----:B------:R1:W5:Y:S01]  /*53a0*/  LDL.LU R157, [R1+0xe0] ;  /* 0x0000e000019d7983 */ /* 0x0003620000300800 */
[----:B------:R-:W-:Y:S01]  /*53b0*/  FFMA.FTZ R66, -R153, R153, 1 ;  /* 0x3f80000099427423 */ /* 0x000fe20000010199 */
[--C-:B------:R-:W-:Y:S01]  /*53c0*/  FADD.FTZ R81, R81, -R217.reuse ;  /* 0x800000d951517221 */ /* 0x100fe20000010000 */
[----:B------:R-:W-:Y:S01]  /*53d0*/  FADD.FTZ R83, R83, -R217 ;  /* 0x800000d953537221 */ /* 0x000fe20000010000 */
[----:B------:R1:W5:Y:S01]  /*53e0*/  LDL.LU R156, [R1+0xdc] ;  /* 0x0000dc00019c7983 */ /* 0x0003620000300800 */
[----:B------:R-:W-:Y:S01]  /*53f0*/  FMUL.FTZ R59, R59, R67 ;  /* 0x000000433b3b7220 */ /* 0x000fe20000410000 */
[----:B------:R-:W-:Y:S01]  /*5400*/  FFMA.FTZ R213, -R5, R5, 1 ;  /* 0x3f80000005d57423 */ /* 0x000fe20000010105 */
[----:B------:R-:W-:Y:S01]  /*5410*/  FFMA.FTZ R214, -R4, R4, 1 ;  /* 0x3f80000004d67423 */ /* 0x000fe20000010104 */
[----:B------:R1:W5:Y:S01]  /*5420*/  LDL.LU R155, [R1+0xd8] ;  /* 0x0000d800019b7983 */ /* 0x0003620000300800 */
[----:B------:R-:W-:Y:S01]  /*5430*/  FMUL.FTZ R61, R61, R121 ;  /* 0x000000793d3d7220 */ /* 0x000fe20000410000 */
[----:B------:R-:W3:Y:S01]  /*5440*/  MUFU.EX2 R129, R129 ;  /* 0x0000008100817308 */ /* 0x000ee20000000800 */
[----:B------:R-:W-:Y:S01]  /*5450*/  FMUL.FTZ R36, R108, R36 ;  /* 0x000000246c247220 */ /* 0x000fe20000410000 */
[----:B------:R1:W5:Y:S01]  /*5460*/  LDL.LU R154, [R1+0xd4] ;  /* 0x0000d400019a7983 */ /* 0x0003620000300800 */
[----:B------:R-:W-:Y:S01]  /*5470*/  FFMA.FTZ R67, -R150, R150, 1 ;  /* 0x3f80000096437423 */ /* 0x000fe20000010196 */
[----:B------:R-:W-:-:S04]  /*5480*/  FFMA.FTZ R62, -R148, R148, 1 ;  /* 0x3f800000943e7423 */ /* 0x000fc80000010194 */
[----:B------:R-:W4:Y:S01]  /*5490*/  MUFU.EX2 R128, R128 ;  /* 0x0000008000807308 */ /* 0x000f220000000800 */
[----:B------:R1:W5:Y:S01]  /*54a0*/  LDL.LU R153, [R1+0xd0] ;  /* 0x0000d00001997983 */ /* 0x0003620000300800 */
[----:B------:R-:W-:Y:S01]  /*54b0*/  FMUL.FTZ R121, R106, R72 ;  /* 0x000000486a797220 */ /* 0x000fe20000410000 */
[----:B------:R-:W-:-:S05]  /*54c0*/  FFMA.FTZ R60, -R149, R149, 1 ;  /* 0x3f800000953c7423 */ /* 0x000fca0000010195 */
[----:B------:R-:W1:Y:S01]  /*54d0*/  MUFU.EX2 R207, R207 ;  /* 0x000000cf00cf7308 */ /* 0x000e620000000800 */
[----:B------:R1:W5:Y:S01]  /*54e0*/  LDL.LU R152, [R1+0xcc] ;  /* 0x0000cc0001987983 */ /* 0x0003620000300800 */
[----:B------:R-:W-:-:S06]  /*54f0*/  FFMA.FTZ R124, -R147, R147, 1 ;  /* 0x3f800000937c7423 */ /* 0x000fcc0000010193 */
[----:B------:R-:W1:Y:S01]  /*5500*/  MUFU.EX2 R205, R205 ;  /* 0x000000cd00cd7308 */ /* 0x000e620000000800 */
[----:B------:R1:W5:Y:S01]  /*5510*/  LDL.LU R151, [R1+0xc8] ;  /* 0x0000c80001977983 */ /* 0x0003620000300800 */
[----:B------:R-:W-:Y:S01]  /*5520*/  FMUL.FTZ R62, R62, R121 ;  /* 0x000000793e3e7220 */ /* 0x000fe20000410000 */
[----:B------:R-:W-:Y:S01]  /*5530*/  FMUL.FTZ R219, R110, R219 ;  /* 0x000000db6edb7220 */ /* 0x000fe20000410000 */
[----:B------:R-:W-:Y:S01]  /*5540*/  FMUL.FTZ R208, R208, R226 ;  /* 0x000000e2d0d07220 */ /* 0x000fe20000410000 */
[----:B------:R1:W5:Y:S01]  /*5550*/  LDL.LU R150, [R1+0xc4] ;  /* 0x0000c40001967983 */ /* 0x0003620000300800 */
[----:B------:R-:W-:-:S03]  /*5560*/  FFMA.FTZ R63, -R146, R146, 1 ;  /* 0x3f800000923f7423 */ /* 0x000fc60000010192 */
[----:B------:R1:W5:Y:S01]  /*5570*/  LDL.LU R149, [R1+0xc0] ;  /* 0x0000c00001957983 */ /* 0x0003620000300800 */
[----:B------:R-:W-:-:S03]  /*5580*/  FFMA.FTZ R121, -R145, R145, 1 ;  /* 0x3f80000091797423 */ /* 0x000fc60000010191 */
[----:B------:R1:W5:Y:S01]  /*5590*/  LDL.LU R148, [R1+0xbc] ;  /* 0x0000bc0001947983 */ /* 0x0003620000300800 */
[----:B------:R-:W-:-:S03]  /*55a0*/  FFMA.FTZ R212, -R143, R143, 1 ;  /* 0x3f8000008fd47423 */ /* 0x000fc6000001018f */
[----:B------:R1:W5:Y:S01]  /*55b0*/  LDL.LU R147, [R1+0xb8] ;  /* 0x0000b80001937983 */ /* 0x0003620000300800 */
[----:B------:R-:W-:-:S03]  /*55c0*/  FFMA.FTZ R125, -R142, R142, 1 ;  /* 0x3f8000008e7d7423 */ /* 0x000fc6000001018e */
[----:B------:R1:W5:Y:S01]  /*55d0*/  LDL.LU R146, [R1+0xb4] ;  /* 0x0000b40001927983 */ /* 0x0003620000300800 */
[----:B------:R-:W-:-:S03]  /*55e0*/  FMUL.FTZ R218, R136, R218 ;  /* 0x000000da88da7220 */ /* 0x000fc60000410000 */
        /* <DEDUP_REMOVED lines=10> */
[----:B------:R1:W5:Y:S04]  /*5690*/  LDL.LU R140, [R1+0x9c] ;  /* 0x00009c00018c7983 */ /* 0x0003680000300800 */
[----:B------:R1:W5:Y:S04]  /*56a0*/  LDL.LU R6, [R1+0x98] ;  /* 0x0000980001067983 */ /* 0x0003680000300800 */
[----:B------:R1:W5:Y:S04]  /*56b0*/  LDL.LU R5, [R1+0x94] ;  /* 0x0000940001057983 */ /* 0x0003680000300800 */
[----:B------:R1:W5:Y:S04]  /*56c0*/  LDL.LU R4, [R1+0x90] ;  /* 0x0000900001047983 */ /* 0x0003680000300800 */
[----:B------:R1:W5:Y:S04]  /*56d0*/  LDL.LU R2, [R1+0x8c] ;  /* 0x00008c0001027983 */ /* 0x0003680000300800 */
[----:B------:R-:W2:Y:S01]  /*56e0*/  LDL R220, [R1+0x70] ;  /* 0x0000700001dc7983 */ /* 0x000ea20000100800 */
[----:B------:R-:W-:-:S04]  /*56f0*/  FMUL.FTZ R73, R137, R73 ;  /* 0x0000004989497220 */ /* 0x000fc80000410000 */
[----:B------:R-:W-:Y:S01]  /*5700*/  FMUL.FTZ R124, R124, R73 ;  /* 0x000000497c7c7220 */ /* 0x000fe20000410000 */
[----:B------:R-:W-:Y:S01]  /*5710*/  FMUL.FTZ R73, R116, R76 ;  /* 0x0000004c74497220 */ /* 0x000fe20000410000 */
[----:B------:R-:W-:Y:S01]  /*5720*/  FMUL.FTZ R66, R66, R36 ;  /* 0x0000002442427220 */ /* 0x000fe20000410000 */
[----:B------:R-:W-:Y:S02]  /*5730*/  FMUL.FTZ R36, R122, R75 ;  /* 0x0000004b7a247220 */ /* 0x000fe40000410000 */
[----:B------:R-:W-:Y:S01]  /*5740*/  FMUL.FTZ R210, R210, R73 ;  /* 0x00000049d2d27220 */ /* 0x000fe20000410000 */
[----:B------:R-:W-:Y:S01]  /*5750*/  FMUL.FTZ R73, R130, R84 ;  /* 0x0000005482497220 */ /* 0x000fe20000410000 */
[----:B------:R-:W-:Y:S01]  /*5760*/  FMUL.FTZ R121, R121, R36 ;  /* 0x0000002479797220 */ /* 0x000fe20000410000 */
[----:B------:R-:W-:Y:S02]  /*5770*/  FMUL.FTZ R36, R113, R81 ;  /* 0x0000005171247220 */ /* 0x000fe40000410000 */
[----:B------:R-:W-:Y:S01]  /*5780*/  FMUL.FTZ R218, R218, R73 ;  /* 0x00000049dada7220 */ /* 0x000fe20000410000 */
[----:B------:R-:W-:Y:S01]  /*5790*/  F2FP.F16.F32.PACK_AB R73, R51, R11 ;  /* 0x0000000b3349723e */ /* 0x000fe200000000ff */
[----:B------:R-:W-:Y:S01]  /*57a0*/  FMUL.FTZ R221, R132, R221 ;  /* 0x000000dd84dd7220 */ /* 0x000fe20000410000 */
[----:B---3--:R-:W-:Y:S01]  /*57b0*/  FMUL.FTZ R86, R129, R86 ;  /* 0x0000005681567220 */ /* 0x008fe20000410000 */
[----:B------:R-:W-:Y:S01]  /*57c0*/  FMUL.FTZ R38, R236, R38 ;  /* 0x00000026ec267220 */ /* 0x000fe20000410000 */
[----:B------:R-:W-:Y:S01]  /*57d0*/  FMUL.FTZ R74, R119, R74 ;  /* 0x0000004a774a7220 */ /* 0x000fe20000410000 */
[----:B------:R-:W-:Y:S01]  /*57e0*/  FMUL.FTZ R80, R118, R80 ;  /* 0x0000005076507220 */ /* 0x000fe20000410000 */
[----:B------:R-:W-:Y:S01]  /*57f0*/  FMUL.FTZ R82, R120, R82 ;  /* 0x0000005278527220 */ /* 0x000fe20000410000 */
[----:B----4-:R-:W-:Y:S01]  /*5800*/  FMUL.FTZ R83, R128, R83 ;  /* 0x0000005380537220 */ /* 0x010fe20000410000 */
        /* <DEDUP_REMOVED lines=40> */
[----:B------:R-:W-:Y:S01]  /*5a90*/  F2FP.F16.F32.PACK_AB R66, R61, R66 ;  /* 0x000000423d42723e */ /* 0x000fe200000000ff */
[----:B------:R-:W-:Y:S01]  /*5aa0*/  UMOV UR6, UR12 ;  /* 0x0000000c00067c82 */ /* 0x000fe20008000000 */
[----:B------:R-:W-:Y:S01]  /*5ab0*/  F2FP.F16.F32.PACK_AB R67, R60, R67 ;  /* 0x000000433c43723e */ /* 0x000fe200000000ff */
[----:B------:R-:W-:Y:S01]  /*5ac0*/  UMOV UR7, 0x40000040 ;  /* 0x4000004000077882 */ /* 0x000fe20000000000 */
[----:B------:R-:W-:Y:S01]  /*5ad0*/  F2FP.F16.F32.PACK_AB R64, R55, R64 ;  /* 0x000000403740723e */ /* 0x000fe200000000ff */
[----:B------:R-:W-:Y:S01]  /*5ae0*/  UIADD3 UR4, UR12, 0x80, URZ ;  /* 0x000000800c047890 */ /* 0x000fe2000fffe03f */
[----:B------:R-:W-:Y:S01]  /*5af0*/  F2FP.F16.F32.PACK_AB R65, R59, R65 ;  /* 0x000000413b41723e */ /* 0x000fe200000000ff */
[----:B------:R-:W3:Y:S01]  /*5b00*/  LDL R14, [R1+0x50] ;  /* 0x00005000010e7983 */ /* 0x000ee20000100800 */
        /* <DEDUP_REMOVED lines=16> */
[----:B--2---:R-:W-:-:S05]  /*5c10*/  LEA R11, R0, R220, 0xe ;  /* 0x000000dc000b7211 */ /* 0x004fca00078e70ff */
[----:B------:R-:W-:-:S05]  /*5c20*/  IMAD R11, R11, 0x2, R16 ;  /* 0x000000020b0b7824 */ /* 0x000fca00078e0210 */
        /* <DEDUP_REMOVED lines=9> */
[----:B------:R-:W-:Y:S01]  /*5cc0*/  HGMMA.64x64x16.F32 R172, R36, gdesc[UR4].tnspB, R172, gsb0 ;  /* 0x40e0000424ac7df0 */ /* 0x000fe200080008ac */
[----:B------:R-:W-:Y:S01]  /*5cd0*/  UMOV UR6, UR4 ;  /* 0x0000000400067c82 */ /* 0x000fe20008000000 */
        /* <DEDUP_REMOVED lines=15> */
[----:B------:R-:W-:-:S06]  /*5dd0*/  UMOV UR7, 0x40000040 ;  /* 0x4000004000077882 */ /* 0x000fcc0000000000 */
[----:B------:R-:W-:Y:S01]  /*5de0*/  UMOV UR6, UR4 ;  /* 0x0000000400067c82 */ /* 0x000fe20008000000 */
        /* <DEDUP_REMOVED lines=47> */
[----:B------:R-:W-:-:S05]  /*60e0*/  VIADD R40, R16, 0x20c00 ;  /* 0x00020c0010287836 */ /* 0x000fca0000000000 */
[----:B---3--:R-:W-:-:S04]  /*60f0*/  LEA R10, R14, R40, 0xd ;  /* 0x000000280e0a7211 */ /* 0x008fc800078e68ff */
[----:B------:R-:W-:-:S04]  /*6100*/  SHF.R.U32.HI R10, RZ, 0x4, R10 ;  /* 0x00000004ff0a7819 */ /* 0x000fc8000001160a */
[----:B------:R-:W-:Y:S02]  /*6110*/  LOP3.LUT R10, R10, 0x3fff, RZ, 0xc0, !PT ;  /* 0x00003fff0a0a7812 */ /* 0x000fe400078ec0ff */
[----:B------:R-:W-:Y:S02]  /*6120*/  R2UR UR4, R16 ;  /* 0x00000000100472ca */ /* 0x000fe400000e0000 */
[----:B-1----:R-:W-:-:S05]  /*6130*/  LOP3.LUT R11, R10, 0x10000, RZ, 0xfc, !PT ;  /* 0x000100000a0b7812 */ /* 0x002fca00078efcff */
[----:B------:R-:W-:-:S05]  /*6140*/  IMAD R11, R0, 0x800, R11 ;  /* 0x00000800000b7824 */ /* 0x000fca00078e020b */
[----:B------:R-:W-:Y:S01]  /*6150*/  R2UR UR8, R11 ;  /* 0x000000000b0872ca */ /* 0x000fe200000e0000 */
[----:B------:R-:W-:Y:S01]  /*6160*/  USHF.R.U32.HI UR4, URZ, 0x4, UR4 ;  /* 0x000000043f047899 */ /* 0x000fe20008011604 */
[----:B------:R-:W-:Y:S02]  /*6170*/  WARPGROUP.DEPBAR.LE gsb0, 0x0 ;  /* 0x00008000000079c5 */ /* 0x000fe40000010000 */
[----:B------:R1:W-:Y:S06]  /*6180*/  MEMBAR.ALL.CTA ;  /* 0x0000000000007992 */ /* 0x0003ec0000008000 */
[----:B-1----:R-:W1:Y:S01]  /*6190*/  FENCE.VIEW.ASYNC.S ;  /* 0x00000000000073c6 */ /* 0x002e620000000000 */
[----:B------:R-:W-:Y:S01]  /*61a0*/  ULOP3.LUT UR9, UR4, 0x3fff, URZ, 0xc0, !UPT ;  /* 0x00003fff04097892 */ /* 0x000fe2000f8ec03f */
        /* <DEDUP_REMOVED lines=59> */
.L_x_1064:
        /* <DEDUP_REMOVED lines=68> */
.L_x_1065:
[----:B-1----:R-:W2:Y:S01]  /*69a0*/  LDL R5, [R1+0x54] ;  /* 0x0000540001057983 */ /* 0x002ea20000100800 */
[----:B------:R-:W-:Y:S01]  /*69b0*/  UIADD3 UR38, UR38, 0x1, URZ ;  /* 0x0000000126267890 */ /* 0x000fe2000fffe03f */
[----:B------:R-:W-:Y:S01]  /*69c0*/  VIADD R0, R0, 0x1 ;  /* 0x0000000100007836 */ /* 0x000fe20000000000 */
[----:B------:R-:W-:-:S04]  /*69d0*/  IADD3 R6, R6, 0x30c20, RZ ;  /* 0x00030c2006067810 */ /* 0x000fc80007ffe0ff */
[C---:B------:R-:W-:Y:S02]  /*69e0*/  ISETP.NE.AND P0, PT, R0.reuse, 0x2, PT ;  /* 0x000000020000780c */ /* 0x040fe40003f05270 */
[----:B------:R-:W-:Y:S02]  /*69f0*/  PRMT R6, RZ, 0x654, R6 ;  /* 0x00000654ff067816 */ /* 0x000fe40000000006 */
[----:B------:R-:W-:Y:S02]  /*6a00*/  SEL R0, R0, RZ, P0 ;  /* 0x000000ff00007207 */ /* 0x000fe40000000000 */
[----:B------:R3:W-:Y:S01]  /*6a10*/  SYNCS.ARRIVE.TRANS64.RED.A1T0 RZ, [R6+URZ], RZ ;  /* 0x000000ff06ff79a7 */ /* 0x0007e2000810043f */
[----:B--2---:R-:W-:Y:S02]  /*6a20*/  ISETP.LE.AND P1, PT, R5, UR38, PT ;  /* 0x0000002605007c0c */ /* 0x004fe4000bf23270 */
[----:B------:R-:W-:-:S04]  /*6a30*/  SEL R5, RZ, 0x1, P0 ;  /* 0x00000001ff057807 */ /* 0x000fc80000000000 */
[----:B------:R-:W-:-:S07]  /*6a40*/  LOP3.LUT R4, R4, R5, RZ, 0x3c, !PT ;  /* 0x0000000504047212 */ /* 0x000fce00078e3cff */
[----:B---3--:R-:W-:Y:S05]  /*6a50*/  @!P1 BRA `(.L_x_1066) ;  /* 0xffffffac00d09947 */ /* 0x008fea000383ffff */
.L_x_1055:
[----:B------:R-:W2:Y:S01]  /*6a60*/  S2R R8, SR_CTAID.X ;  /* 0x0000000000087919 */ /* 0x000ea20000002500 */
[----:B------:R-:W3:Y:S01]  /*6a70*/  LDC R5, c[0x0][0x280] ;  /* 0x0000a000ff057b82 */ /* 0x000ee20000000800 */
[----:B------:R-:W-:-:S07]  /*6a80*/  ULDC UR4, c[0x0][0x748] ;  /* 0x0001d20000047ab9 */ /* 0x000fce0000000800 */
[----:B------:R-:W3:Y:S02]  /*6a90*/  LDC R7, c[0x0][0x290] ;  /* 0x0000a400ff077b82 */ /* 0x000ee40000000800 */
[----:B---3--:R-:W-:-:S05]  /*6aa0*/  IMAD.IADD R5, R5, 0x1, -R7 ;  /* 0x0000000105057824 */ /* 0x008fca00078e0a07 */
[----:B--2---:R-:W-:-:S05]  /*6ab0*/  LEA R5, R8, R5, 0x7 ;  /* 0x0000000508057211 */ /* 0x004fca00078e38ff */
[----:B------:R-:W-:-:S05]  /*6ac0*/  VIADD R5, R5, UR4 ;  /* 0x0000000405057c36 */ /* 0x000fca0008000000 */
[----:B------:R-:W-:-:S04]  /*6ad0*/  SHF.R.S32.HI R6, RZ, 0x1f, R5 ;  /* 0x0000001fff067819 */ /* 0x000fc80000011405 */
[----:B------:R-:W-:-:S04]  /*6ae0*/  LEA.HI R6, R6, R5, RZ, 0x7 ;  /* 0x0000000506067211 */ /* 0x000fc800078f38ff */
[----:B------:R-:W-:-:S04]  /*6af0*/  SHF.R.S32.HI R6, RZ, 0x7, R6 ;  /* 0x00000007ff067819 */ /* 0x000fc80000011406 */
[----:B------:R-:W-:-:S04]  /*6b00*/  VIMNMX R9, R6, UR37, PT ;  /* 0x0000002506097c48 */ /* 0x000fc8000bfe0100 */
[----:B------:R-:W-:Y:S01]  /*6b10*/  ISETP.LE.AND P0, PT, R9, UR38, PT ;  /* 0x0000002609007c0c */ /* 0x000fe2000bf03270 */
[----:B------:R2:W-:-:S12]  /*6b20*/  STL [R1+0x40], R9 ;  /* 0x0000400901007387 */ /* 0x0005d80000100800 */
[----:B--2---:R-:W-:Y:S05]  /*6b30*/  @P0 BRA `(.L_x_1067) ;  /* 0x0000004c00700947 */ /* 0x004fea0003800000 */
[----:B------:R-:W2:Y:S04]  /*6b40*/  LDL R10, [R1+0x50] ;  /* 0x00005000010a7983 */ /* 0x000ea80000100800 */
[----:B------:R-:W3:Y:S04]  /*6b50*/  LDL R13, [R1+0x6c] ;  /* 0x00006c00010d7983 */ /* 0x000ee80000100800 */
[----:B------:R-:W3:Y:S04]  /*6b60*/  LDL R11, [R1+0x88] ;  /* 0x00008800010b7983 */ /* 0x000ee80000100800 */
[----:B------:R-:W4:Y:S01]  /*6b70*/  LDL R12, [R1+0x68] ;  /* 0x00006800010c7983 */ /* 0x000f220000100800 */
[----:B------:R-:W-:Y:S01]  /*6b80*/  IMAD R8, R8, -0x80, R7 ;  /* 0xffffff8008087824 */ /* 0x000fe200078e0207 */
[----:B------:R-:W-:Y:S01]  /*6b90*/  MOV R21, 0x40000040 ;  /* 0x4000004000157802 */ /* 0x000fe20000000f00 */
[----:B------:R-:W-:Y:S01]  /*6ba0*/  IMAD.MOV.U32 R23, RZ, RZ, 0x40000040 ;  /* 0x40000040ff177424 */ /* 0x000fe200078e00ff */
[----:B------:R-:W5:Y:S01]  /*6bb0*/  S2R R5, SR_TID.X ;  /* 0x0000000000057919 */ /* 0x000f620000002100 */
[----:B------:R-:W1:Y:S01]  /*6bc0*/  S2R R15, SR_TID.X ;  /* 0x00000000000f7919 */ /* 0x000e620000002100 */
[----:B-----5:R-:W-:Y:S01]  /*6bd0*/  IADD3 R9, R5, -0x80, RZ ;  /* 0xffffff8005097810 */ /* 0x020fe20007ffe0ff */
[----:B-1----:R-:W-:-:S02]  /*6be0*/  VIADD R17, R15, 0xffffff80 ;  /* 0xffffff800f117836 */ /* 0x002fc40000000000 */
[----:B------:R-:W-:-:S05]  /*6bf0*/  VIADD R15, R15, 0xffffff80 ;  /* 0xffffff800f0f7836 */ /* 0x000fca0000000000 */
[----:B------:R-:W-:-:S04]  /*6c00*/  SHF.R.S32.HI R15, RZ, 0x1f, R15 ;  /* 0x0000001fff0f7819 */ /* 0x000fc8000001140f */
[----:B------:R-:W-:-:S04]  /*6c10*/  LEA.HI R15, R15, R17, RZ, 0x7 ;  /* 0x000000110f0f7211 */ /* 0x000fc800078f38ff */
[----:B------:R-:W-:Y:S01]  /*6c20*/  SHF.R.S32.HI R15, RZ, 0x7, R15 ;  /* 0x00000007ff0f7819 */ /* 0x000fe2000001140f */
[----:B--2---:R-:W-:Y:S01]  /*6c30*/  IMAD.MOV.U32 R14, RZ, RZ, R10 ;  /* 0x000000ffff0e7224 */ /* 0x004fe200078e000a */
[----:B------:R-:W-:-:S03]  /*6c40*/  SHF.R.S32.HI R10, RZ, 0x1f, R9 ;  /* 0x0000001fff0a7819 */ /* 0x000fc60000011409 */
[----:B------:R-:W-:Y:S01]  /*6c50*/  IMAD.MOV.U32 R20, RZ, RZ, R14 ;  /* 0x000000ffff147224 */ /* 0x000fe200078e000e */
[CC--:B------:R-:W-:Y:S02]  /*6c60*/  LEA.HI R5, R10.reuse, R9.reuse, RZ, 0x5 ;  /* 0x000000090a057211 */ /* 0x0c0fe400078f28ff */
[----:B------:R-:W-:Y:S02]  /*6c70*/  LEA.HI R10, R10, R9, RZ, 0x2 ;  /* 0x000000090a0a7211 */ /* 0x000fe400078f10ff */
[----:B---3--:R-:W-:Y:S02]  /*6c80*/  LEA.HI R6, R11, R13, RZ, 0x5 ;  /* 0x0000000d0b067211 */ /* 0x008fe400078f28ff */
[----:B------:R-:W-:Y:S02]  /*6c90*/  LOP3.LUT R18, R10, 0xfffffffc, RZ, 0xc0, !PT ;  /* 0xfffffffc0a127812 */ /* 0x000fe400078ec0ff */
[--C-:B----4-:R-:W-:Y:S02]  /*6ca0*/  SHF.R.S32.HI R11, RZ, 0x2, R12.reuse ;  /* 0x00000002ff0b7819 */ /* 0x110fe4000001140c */
[----:B------:R-:W-:-:S02]  /*6cb0*/  SHF.R.S32.HI R12, RZ, 0x1f, R12 ;  /* 0x0000001fff0c7819 */ /* 0x000fc4000001140c */
[----:B------:R-:W-:Y:S02]  /*6cc0*/  SHF.R.S32.HI R13, RZ, 0x5, R6 ;  /* 0x00000005ff0d7819 */ /* 0x000fe40000011406 */
[----:B------:R-:W-:Y:S02]  /*6cd0*/  LOP3.LUT R6, R5, 0xffffffe0, RZ, 0xc0, !PT ;  /* 0xffffffe005067812 */ /* 0x000fe400078ec0ff */
[----:B------:R-:W-:Y:S02]  /*6ce0*/  LEA.HI R12, R12, R11, RZ, 0x3 ;  /* 0x0000000b0c0c7211 */ /* 0x000fe400078f18ff */
[----:B------:R-:W-:Y:S01]  /*6cf0*/  IADD3 R7, R9, -R6, RZ ;  /* 0x8000000609077210 */ /* 0x000fe20007ffe0ff */
[----:B------:R-:W-:Y:S01]  /*6d00*/  IMAD R6, R13, -0x10, R8 ;  /* 0xfffffff00d067824 */ /* 0x000fe200078e0208 */
[----:B------:R-:W-:Y:S02]  /*6d10*/  LOP3.LUT R12, R12, 0xfffffff8, RZ, 0xc0, !PT ;  /* 0xfffffff80c0c7812 */ /* 0x000fe400078ec0ff */
[----:B------:R-:W-:-:S02]  /*6d20*/  SHF.R.S32.HI R8, RZ, 0x1f, R7 ;  /* 0x0000001fff087819 */ /* 0x000fc40000011407 */
[----:B------:R-:W-:Y:S02]  /*6d30*/  LEA.HI R5, R15, R15, RZ, 0x1 ;  /* 0x0000000f0f057211 */ /* 0x000fe400078f08ff */
[----:B------:R-:W-:Y:S02]  /*6d40*/  IADD3 R6, R6, R12, -R11 ;  /* 0x0000000c06067210 */ /* 0x000fe40007ffe80b */
[CC--:B------:R-:W-:Y:S02]  /*6d50*/  LEA.HI R11, R8.reuse, R7.reuse, RZ, 0x3 ;  /* 0x00000007080b7211 */ /* 0x0c0fe400078f18ff */
[----:B------:R-:W-:Y:S02]  /*6d60*/  LOP3.LUT R5, R5, 0xfffffffe, RZ, 0xc0, !PT ;  /* 0xfffffffe05057812 */ /* 0x000fe400078ec0ff */
[----:B------:R-:W-:Y:S02]  /*6d70*/  LEA.HI R7, R8, R7, RZ, 0x2 ;  /* 0x0000000708077211 */ /* 0x000fe400078f10ff */
[----:B------:R-:W-:Y:S01]  /*6d80*/  SHF.R.S32.HI R12, RZ, 0x3, R11 ;  /* 0x00000003ff0c7819 */ /* 0x000fe2000001140b */
[----:B------:R-:W-:Y:S01]  /*6d90*/  IMAD.IADD R5, R15, 0x1, -R5 ;  /* 0x000000010f057824 */ /* 0x000fe200078e0a05 */
[----:B------:R-:W-:-:S02]  /*6da0*/  SHF.R.S32.HI R11, RZ, 0x1f, R11 ;  /* 0x0000001fff0b7819 */ /* 0x000fc4000001140b */
[----:B------:R-:W-:Y:S01]  /*6db0*/  SHF.R.S32.HI R14, RZ, 0x2, R7 ;  /* 0x00000002ff0e7819 */ /* 0x000fe20000011407 */
[----:B------:R-:W-:Y:S01]  /*6dc0*/  IMAD R8, R5, -0x40, R6 ;  /* 0xffffffc005087824 */ /* 0x000fe200078e0206 */
[----:B------:R-:W-:Y:S02]  /*6dd0*/  LEA.HI R11, R11, R12, RZ, 0x4 ;  /* 0x0000000c0b0b7211 */ /* 0x000fe400078f20ff */
[----:B------:R-:W-:Y:S01]  /*6de0*/  LEA.HI R7, R7, R14, RZ, 0x1 ;  /* 0x0000000e07077211 */ /* 0x000fe200078f08ff */
[C---:B------:R-:W-:Y:S01]  /*6df0*/  VIADD R15, R14.reuse, 0x18 ;  /* 0x000000180e0f7836 */ /* 0x040fe20000000000 */
[----:B------:R-:W-:Y:S02]  /*6e00*/  IADD3 R6, R14, 0x8, RZ ;  /* 0x000000080e067810 */ /* 0x000fe40007ffe0ff */
[----:B------:R-:W-:Y:S02]  /*6e10*/  LOP3.LUT R11, R11, 0x1ffffff0, RZ, 0xc0, !PT ;  /* 0x1ffffff00b0b7812 */ /* 0x000fe400078ec0ff */
[----:B------:R-:W-:Y:S01]  /*6e20*/  LOP3.LUT R5, R7, 0xfffffffe, RZ, 0xc0, !PT ;  /* 0xfffffffe07057812 */ /* 0x000fe200078ec0ff */
[----:B------:R-:W-:Y:S01]  /*6e30*/  IMAD.IADD R7, R9, 0x1, -R18 ;  /* 0x0000000109077824 */ /* 0x000fe200078e0a12 */
[----:B------:R-:W-:Y:S01]  /*6e40*/  LEA.HI R10, R6, R6, RZ, 0x1 ;  /* 0x00000006060a7211 */ /* 0x000fe200078f08ff */
[----:B------:R-:W-:Y:S01]  /*6e50*/  IMAD.IADD R12, R12, 0x1, -R11 ;  /* 0x000000010c0c7824 */ /* 0x000fe200078e0a0b */
[C---:B------:R-:W-:Y:S01]  /*6e60*/  IADD3 R5, R14.reuse, -R5, RZ ;  /* 0x800000050e057210 */ /* 0x040fe20007ffe0ff */
[----:B------:R-:W-:Y:S01]  /*6e70*/  VIADD R11, R14, 0x10 ;  /* 0x000000100e0b7836 */ /* 0x000fe20000000000 */
[----:B------:R-:W-:-:S02]  /*6e80*/  LOP3.LUT R9, R10, 0xfffffffe, RZ, 0xc0, !PT ;  /* 0xfffffffe0a097812 */ /* 0x000fc400078ec0ff */
[----:B------:R-:W-:Y:S02]  /*6e90*/  LEA R5, R12, R5, 0x3 ;  /* 0x000000050c057211 */ /* 0x000fe400078e18ff */
[----:B------:R-:W-:Y:S01]  /*6ea0*/  LEA.HI R17, R15, R15, RZ, 0x1 ;  /* 0x0000000f0f117211 */ /* 0x000fe200078f08ff */
[----:B------:R-:W-:Y:S01]  /*6eb0*/  IMAD.IADD R9, R6, 0x1, -R9 ;  /* 0x0000000106097824 */ /* 0x000fe200078e0a09 */
[----:B------:R-:W-:Y:S01]  /*6ec0*/  LEA.HI R6, R11, R11, RZ, 0x1 ;  /* 0x0000000b0b067211 */ /* 0x000fe200078f08ff */
[----:B------:R1:W-:Y:S01]  /*6ed0*/  STL [R1+0x54], R5 ;  /* 0x0000540501007387 */ /* 0x0003e20000100800 */
[----:B------:R-:W-:Y:S02]  /*6ee0*/  SHF.R.S32.HI R19, RZ, 0x1f, R17 ;  /* 0x0000001fff137819 */ /* 0x000fe40000011411 */
[--C-:B------:R-:W-:Y:S02]  /*6ef0*/  SHF.R.S32.HI R12, RZ, 0x1, R6.reuse ;  /* 0x00000001ff0c7819 */ /* 0x100fe40000011406 */
[----:B------:R-:W-:-:S02]  /*6f00*/  SHF.R.S32.HI R13, RZ, 0x1f, R6 ;  /* 0x0000001fff0d7819 */ /* 0x000fc40000011406 */
[----:B------:R-:W-:Y:S02]  /*6f10*/  LOP3.LUT R14, R6, 0xfffffffe, RZ, 0xc0, !PT ;  /* 0xfffffffe060e7812 */ /* 0x000fe400078ec0ff */
[----:B------:R-:W-:Y:S02]  /*6f20*/  LEA.HI R13, R13, R12, RZ, 0x4 ;  /* 0x0000000c0d0d7211 */ /* 0x000fe400078f20ff */
[----:B-1----:R-:W-:Y:S01]  /*6f30*/  SHF.R.S32.HI R5, RZ, 0x1, R10 ;  /* 0x00000001ff057819 */ /* 0x002fe2000001140a */
[----:B------:R-:W-:Y:S01]  /*6f40*/  IMAD.IADD R14, R11, 0x1, -R14 ;  /* 0x000000010b0e7824 */ /* 0x000fe200078e0a0e */
[----:B------:R-:W-:Y:S01]  /*6f50*/  SHF.R.S32.HI R10, RZ, 0x1f, R10 ;  /* 0x0000001fff0a7819 */ /* 0x000fe2000001140a */
[----:B------:R-:W-:Y:S01]  /*6f60*/  IMAD.MOV.U32 R11, RZ, RZ, 0x40000040 ;  /* 0x40000040ff0b7424 */ /* 0x000fe200078e00ff */
[----:B------:R-:W-:Y:S02]  /*6f70*/  SHF.R.S32.HI R6, RZ, 0x1, R17 ;  /* 0x00000001ff067819 */ /* 0x000fe40000011411 */
[----:B------:R-:W-:-:S02]  /*6f80*/  LEA.HI R10, R10, R5, RZ, 0x4 ;  /* 0x000000050a0a7211 */ /* 0x000fc400078f20ff */
[----:B------:R-:W-:Y:S02]  /*6f90*/  LOP3.LUT R13, R13, 0x1ffffff0, RZ, 0xc0, !PT ;  /* 0x1ffffff00d0d7812 */ /* 0x000fe400078ec0ff */
[----:B------:R-:W-:Y:S02]  /*6fa0*/  LOP3.LUT R10, R10, 0x1ffffff0, RZ, 0xc0, !PT ;  /* 0x1ffffff00a0a7812 */ /* 0x000fe400078ec0ff */
[----:B------:R-:W-:Y:S01]  /*6fb0*/  LEA.HI R19, R19, R6, RZ, 0x4 ;  /* 0x0000000613137211 */ /* 0x000fe200078f20ff */
[----:B------:R-:W-:Y:S01]  /*6fc0*/  IMAD.IADD R13, R12, 0x1, -R13 ;  /* 0x000000010c0d7824 */ /* 0x000fe200078e0a0d */
[----:B------:R-:W-:Y:S02]  /*6fd0*/  IADD3 R10, R5, -R10, RZ ;  /* 0x8000000a050a7210 */ /* 0x000fe40007ffe0ff */
[----:B------:R-:W-:Y:S02]  /*6fe0*/  LOP3.LUT R19, R19, 0x1ffffff0, RZ, 0xc0, !PT ;  /* 0x1ffffff013137812 */ /* 0x000fe400078ec0ff */
[----:B------:R-:W-:Y:S01]  /*6ff0*/  LEA R5, R13, R14, 0x3 ;  /* 0x0000000e0d057211 */ /* 0x000fe200078e18ff */
[----:B------:R-:W-:Y:S01]  /*7000*/  IMAD R9, R10, 0x8, R9 ;  /* 0x000000080a097824 */ /* 0x000fe200078e0209 */
[----:B------:R-:W-:Y:S01]  /*7010*/  IADD3 R19, R6, -R19, RZ ;  /* 0x8000001306137210 */ /* 0x000fe20007ffe0ff */
[----:B------:R-:W-:Y:S01]  /*7020*/  IMAD R6, R20, 0x2000, R16 ;  /* 0x0000200014067824 */ /* 0x000fe200078e0210 */
[----:B------:R-:W-:-:S02]  /*7030*/  LOP3.LUT R18, R17, 0xfffffffe, RZ, 0xc0, !PT ;  /* 0xfffffffe11127812 */ /* 0x000fc400078ec0ff */
[----:B------:R1:W-:Y:S01]  /*7040*/  STL [R1+0x4c], R9 ;  /* 0x00004c0901007387 */ /* 0x0003e20000100800 */
[----:B------:R-:W-:Y:S02]  /*7050*/  MOV R13, 0x40000040 ;  /* 0x40000040000d7802 */ /* 0x000fe40000000f00 */
[----:B------:R-:W-:Y:S01]  /*7060*/  IMAD.IADD R18, R15, 0x1, -R18 ;  /* 0x000000010f127824 */ /* 0x000fe200078e0a12 */
[----:B------:R2:W-:Y:S01]  /*7070*/  STL [R1+0x48], R5 ;  /* 0x0000480501007387 */ /* 0x0005e20000100800 */
[----:B------:R-:W-:Y:S02]  /*7080*/  IMAD.MOV.U32 R15, RZ, RZ, 0x40000040 ;  /* 0x40000040ff0f7424 */ /* 0x000fe400078e00ff */
[----:B------:R-:W-:Y:S02]  /*7090*/  IMAD R10, R19, 0x8, R18 ;  /* 0x00000008130a7824 */ /* 0x000fe400078e0212 */
[----:B------:R-:W-:Y:S02]  /*70a0*/  IMAD.MOV.U32 R19, RZ, RZ, 0x40000040 ;  /* 0x40000040ff137424 */ /* 0x000fe400078e00ff */
[C---:B-1----:R-:W-:Y:S01]  /*70b0*/  VIADD R9, R6.reuse, 0x4000 ;  /* 0x0000400006097836 */ /* 0x042fe20000000000 */
[----:B------:R1:W-:Y:S01]  /*70c0*/  STL [R1+0x44], R10 ;  /* 0x0000440a01007387 */ /* 0x0003e20000100800 */
[----:B--2---:R-:W-:-:S02]  /*70d0*/  IADD3 R5, R6, 0x20c00, RZ ;  /* 0x00020c0006057810 */ /* 0x004fc40007ffe0ff */
[----:B------:R-:W-:Y:S02]  /*70e0*/  SHF.R.U32.HI R6, RZ, 0x4, R6 ;  /* 0x00000004ff067819 */ /* 0x000fe40000011606 */
[----:B------:R-:W-:Y:S02]  /*70f0*/  SHF.R.U32.HI R5, RZ, 0x4, R5 ;  /* 0x00000004ff057819 */ /* 0x000fe40000011605 */
[----:B------:R-:W-:Y:S02]  /*7100*/  SHF.R.U32.HI R9, RZ, 0x4, R9 ;  /* 0x00000004ff097819 */ /* 0x000fe40000011609 */
[----:B------:R-:W-:Y:S02]  /*7110*/  LOP3.LUT R6, R6, 0x3fff, RZ, 0xc0, !PT ;  /* 0x00003fff06067812 */ /* 0x000fe400078ec0ff */
[----:B------:R-:W-:Y:S02]  /*7120*/  LOP3.LUT R5, R5, 0x3fff, RZ, 0xc0, !PT ;  /* 0x00003fff05057812 */ /* 0x000fe400078ec0ff */
[----:B------:R-:W-:-:S02]  /*7130*/  LOP3.LUT R9, R9, 0x3fff, RZ, 0xc0, !PT ;  /* 0x00003fff09097812 */ /* 0x000fc400078ec0ff */
[----:B------:R-:W-:Y:S02]  /*7140*/  LOP3.LUT R12, R6, 0x10000, RZ, 0xfc, !PT ;  /* 0x00010000060c7812 */ /* 0x000fe400078efcff */
[----:B------:R-:W-:Y:S02]  /*7150*/  LOP3.LUT R5, R5, 0x10000, RZ, 0xfc, !PT ;  /* 0x0001000005057812 */ /* 0x000fe400078efcff */
[----:B------:R-:W-:Y:S01]  /*7160*/  LOP3.LUT R6, R9, 0x10000, RZ, 0xfc, !PT ;  /* 0x0001000009067812 */ /* 0x000fe200078efcff */
[C---:B------:R-:W-:Y:S01]  /*7170*/  VIADD R22, R12.reuse, 0x2 ;  /* 0x000000020c167836 */ /* 0x040fe20000000000 */
[----:B------:R2:W-:Y:S01]  /*7180*/  STL [R1+0x3c], R12 ;  /* 0x00003c0c01007387 */ /* 0x0005e20000100800 */
[C---:B------:R-:W-:Y:S01]  /*7190*/  VIADD R20, R12.reuse, 0x4 ;  /* 0x000000040c147836 */ /* 0x040fe20000000000 */
[----:B------:R-:W-:Y:S01]  /*71a0*/  IADD3 R18, R12, 0x6, RZ ;  /* 0x000000060c127810 */ /* 0x000fe20007ffe0ff */
[C---:B------:R-:W-:Y:S01]  /*71b0*/  VIADD R14, R6.reuse, 0x2 ;  /* 0x00000002060e7836 */ /* 0x040fe20000000000 */
[----:B------:R3:W-:Y:S01]  /*71c0*/  STL [R1+0x58], R5 ;  /* 0x0000580501007387 */ /* 0x0007e20000100800 */
[----:B-1----:R-:W-:Y:S01]  /*71d0*/  IADD3 R10, R6, 0x6, RZ ;  /* 0x00000006060a7810 */ /* 0x002fe20007ffe0ff */
[----:B------:R-:W-:-:S02]  /*71e0*/  VIADD R9, R7, 0x8 ;  /* 0x0000000807097836 */ /* 0x000fc40000000000 */
[----:B------:R1:W-:Y:S01]  /*71f0*/  STL [R1+0x38], R6 ;  /* 0x0000380601007387 */ /* 0x0003e20000100800 */
[C---:B------:R-:W-:Y:S02]  /*7200*/  VIADD R9, R7.reuse, 0x14 ;  /* 0x0000001407097836 */ /* 0x040fe40000000000 */
[----:B--2---:R-:W-:Y:S01]  /*7210*/  VIADD R12, R6, 0x4 ;  /* 0x00000004060c7836 */ /* 0x004fe20000000000 */
[----:B------:R2:W-:Y:S01]  /*7220*/  STL.64 [R1+0x30], R22 ;  /* 0x0000301601007387 */ /* 0x0005e20000100a00 */
[----:B---3--:R-:W-:-:S03]  /*7230*/  VIADD R5, R7, 0x4 ;  /* 0x0000000407057836 */ /* 0x008fc60000000000 */
[----:B------:R2:W-:Y:S01]  /*7240*/  STL.64 [R1+0x28], R20 ;  /* 0x0000281401007387 */ /* 0x0005e20000100a00 */
[C---:B------:R-:W-:Y:S01]  /*7250*/  VIADD R5, R7.reuse, 0x10 ;  /* 0x0000001007057836 */ /* 0x040fe20000000000 */
[C---:B-1----:R-:W-:Y:S01]  /*7260*/  IADD3 R6, R7.reuse, 0xc, RZ ;  /* 0x0000000c07067810 */ /* 0x042fe20007ffe0ff */
[C---:B------:R-:W-:Y:S01]  /*7270*/  VIADD R5, R7.reuse, 0x1c ;  /* 0x0000001c07057836 */ /* 0x040fe20000000000 */
[----:B------:R2:W-:Y:S01]  /*7280*/  STL.64 [R1+0x20], R18 ;  /* 0x0000201201007387 */ /* 0x0005e20000100a00 */
[----:B------:R-:W-:-:S03]  /*7290*/  IADD3 R6, R7, 0x18, RZ ;  /* 0x0000001807067810 */ /* 0x000fc60007ffe0ff */
[----:B------:R2:W-:Y:S04]  /*72a0*/  STL.64 [R1+0x8], R10 ;  /* 0x0000080a01007387 */ /* 0x0005e80000100a00 */
[----:B------:R2:W-:Y:S04]  /*72b0*/  STL.64 [R1+0x18], R14 ;  /* 0x0000180e01007387 */ /* 0x0005e80000100a00 */
[----:B------:R2:W-:Y:S02]  /*72c0*/  STL.64 [R1+0x10], R12 ;  /* 0x0000100c01007387 */ /* 0x0005e40000100a00 */
.L_x_1078:
[----:B------:R-:W-:Y:S01]  /*72d0*/  IMAD.U32 R5, RZ, RZ, UR36 ;  /* 0x00000024ff057e24 */ /* 0x000fe2000f8e00ff */
[----:B------:R-:W-:Y:S05]  /*72e0*/  YIELD ;  /* 0x0000000000007946 */ /* 0x000fea0003800000 */
[----:B------:R-:W-:-:S04]  /*72f0*/  LOP3.LUT R5, R5, 0x1, RZ, 0xfc, !PT ;  /* 0x0000000105057812 */ /* 0x000fc800078efcff */
[----:B------:R-:W-:-:S13]  /*7300*/  ISETP.NE.AND P0, PT, R5, 0x3, PT ;  /* 0x000000030500780c */ /* 0x000fda0003f05270 */
[----:B------:R-:W-:Y:S05]  /*7310*/  @!P0 BRA `(.L_x_1068) ;  /* 0x0000000000048947 */ /* 0x000fea0003800000 */
[----:B------:R-:W-:Y:S01]  /*7320*/  BPT.TRAP 0x1 ;  /* 0x000000040000795c */ /* 0x000fe20000300000 */
.L_x_1068:
[----:B------:R-:W-:Y:S02]  /*7330*/  LEA R6, R0, R16, 0x3 ;  /* 0x0000001000067211 */ /* 0x000fe400078e18ff */
[----:B--2---:R-:W-:-:S04]  /*7340*/  SHF.L.U32 R23, R4, 0x1f, RZ ;  /* 0x0000001f04177819 */ /* 0x004fc800000006ff */
[----:B------:R1:W2:Y:S01]  /*7350*/  SYNCS.PHASECHK.TRANS64.TRYWAIT P1, [R6+URZ+0x30c10], R23 ;  /* 0x030c1017060075a7 */ /* 0x0002a2000802017f */
[----:B------:R-:W-:Y:S05]  /*7360*/  @!P0 BRA `(.L_x_1069) ;  /* 0x0000000000048947 */ /* 0x000fea0003800000 */
[----:B------:R-:W-:Y:S01]  /*7370*/  BPT.TRAP 0x1 ;  /* 0x000000040000795c */ /* 0x000fe20000300000 */
.L_x_1069:
[----:B------:R-:W-:-:S05]  /*7380*/  VIADD R5, R16, 0x10000 ;  /* 0x0001000010057836 */ /* 0x000fca0000000000 */
[----:B------:R-:W-:-:S04]  /*7390*/  SHF.R.U32.HI R5, RZ, 0x4, R5 ;  /* 0x00000004ff057819 */ /* 0x000fc80000011605 */
[----:B------:R-:W-:-:S04]  /*73a0*/  LOP3.LUT R5, R5, 0x3fff, RZ, 0xc0, !PT ;  /* 0x00003fff05057812 */ /* 0x000fc800078ec0ff */
[----:B------:R-:W-:Y:S01]  /*73b0*/  LOP3.LUT R9, R5, 0x10000, RZ, 0xfc, !PT ;  /* 0x0001000005097812 */ /* 0x000fe200078efcff */
[----:B--2---:R-:W-:Y:S06]  /*73c0*/  @P1 BRA `(.L_x_1070) ;  /* 0x0000000000081947 */ /* 0x004fec0003800000 */
[----:B------:R-:W2:Y:S02]  /*73d0*/  SYNCS.PHASECHK.TRANS64.TRYWAIT P1, [R6+URZ+0x30c10], R23 ;  /* 0x030c1017060075a7 */ /* 0x000ea4000802017f */
[----:B--2---:R-:W-:Y:S05]  /*73e0*/  @!P1 BRA `(.L_x_1071) ;  /* 0x000000e000989947 */ /* 0x004fea0003800000 */
.L_x_1070:
[----:B------:R-:W3:Y:S04]  /*73f0*/  LDL R17, [R1+0x3c] ;  /* 0x00003c0001117983 */ /* 0x000ee80000100800 */
[----:B------:R-:W4:Y:S04]  /*7400*/  LDL.64 R20, [R1+0x30] ;  /* 0x0000300001147983 */ /* 0x000f280000100a00 */
[----:B------:R-:W5:Y:S01]  /*7410*/  LDL.64 R18, [R1+0x28] ;  /* 0x0000280001127983 */ /* 0x000f620000100a00 */
[----:B------:R-:W-:Y:S01]  /*7420*/  IMAD R9, R0, 0x400, R9 ;  /* 0x0000040000097824 */ /* 0x000fe200078e0209 */
[----:B------:R-:W-:Y:S05]  /*7430*/  WARPSYNC.ALL ;  /* 0x0000000000007948 */ /* 0x000fea0003800000 */
[----:B------:R-:W-:Y:S01]  /*7440*/  R2UR UR6, R9 ;  /* 0x00000000090672ca */ /* 0x000fe200000e0000 */
[----:B------:R-:W-:Y:S01]  /*7450*/  WARPGROUP.ARRIVE ;  /* 0x00000000000079c5 */ /* 0x000fe20000000000 */
[----:B------:R-:W-:Y:S01]  /*7460*/  UMOV UR5, 0x40000040 ;  /* 0x4000004000057882 */ /* 0x000fe20000000000 */
[----:B------:R-:W-:Y:S01]  /*7470*/  UMOV UR7, 0x40000040 ;  /* 0x4000004000077882 */ /* 0x000fe20000000000 */
[----:B------:R-:W2:Y:S01]  /*7480*/  LDL.64 R14, [R1+0x20] ;  /* 0x00002000010e7983 */ /* 0x000ea20000100a00 */
[----:B------:R-:W-:-:S03]  /*7490*/  UMOV UR11, 0x40000040 ;  /* 0x40000040000b7882 */ /* 0x000fc60000000000 */
[----:B------:R-:W2:Y:S04]  /*74a0*/  LDL R13, [R1+0x48] ;  /* 0x00004800010d7983 */ /* 0x000ea80000100800 */
[----:B------:R-:W2:Y:S04]  /*74b0*/  LDL R10, [R1+0x54] ;  /* 0x00005400010a7983 */ /* 0x000ea80000100800 */
[----:B------:R-:W2:Y:S04]  /*74c0*/  LDL R12, [R1+0x4c] ;  /* 0x00004c00010c7983 */ /* 0x000ea80000100800 */
[----:B------:R-:W2:Y:S01]  /*74d0*/  LDL R11, [R1+0x44] ;  /* 0x00004400010b7983 */ /* 0x000ea20000100800 */
[----:B---3--:R-:W-:-:S13]  /*74e0*/  R2UR UR4, R17 ;  /* 0x00000000110472ca */ /* 0x008fda00000e0000 */
[----:B------:R-:W-:Y:S01]  /*74f0*/  HGMMA.64x128x16.F32 R76, gdesc[UR4], RZ, !UPT, gsb0 ;  /* 0x01e00000044c79f0 */ /* 0x000fe2000c0008ff */
[----:B----4-:R-:W-:Y:S02]  /*7500*/  R2UR UR8, R20 ;  /* 0x00000000140872ca */ /* 0x010fe400000e0000 */
[----:B------:R-:W-:Y:S01]  /*7510*/  R2UR UR9, R21 ;  /* 0x00000000150972ca */ /* 0x000fe200000e0000 */
[----:B------:R-:W-:-:S07]  /*7520*/  UIADD3 UR4, UR6, 0x2, URZ ;  /* 0x0000000206047890 */ /* 0x000fce000fffe03f */
[----:B------:R-:W-:Y:S01]  /*7530*/  UMOV UR10, UR4 ;  /* 0x00000004000a7c82 */ /* 0x000fe20008000000 */
[----:B------:R-:W-:Y:S01]  /*7540*/  UIADD3 UR4, UR6, 0x4, URZ ;  /* 0x0000000406047890 */ /* 0x000fe2000fffe03f */
[----:B------:R-:W-:Y:S02]  /*7550*/  WARPGROUP.DEPBAR.LE gsb0, 0x0 ;  /* 0x00008000000079c5 */ /* 0x000fe40000010000 */
[----:B------:R-:W-:-:S06]  /*7560*/  WARPGROUP.ARRIVE ;  /* 0x00000000000079c5 */ /* 0x000fcc0000000000 */
[----:B------:R-:W-:Y:S01]  /*7570*/  HGMMA.64x128x16.F32 R76, gdesc[UR8], R76, gsb0 ;  /* 0x01e00000084c79f0 */ /* 0x000fe2000800084c */
[----:B-----5:R-:W-:Y:S02]  /*7580*/  R2UR UR8, R18 ;  /* 0x00000000120872ca */ /* 0x020fe400000e0000 */
[----:B------:R-:W-:Y:S01]  /*7590*/  R2UR UR9, R19 ;  /* 0x00000000130972ca */ /* 0x000fe200000e0000 */
[----:B------:R-:W-:Y:S01]  /*75a0*/  UMOV UR10, UR4 ;  /* 0x00000004000a7c82 */ /* 0x000fe20008000000 */
[----:B------:R-:W-:Y:S01]  /*75b0*/  UMOV UR11, 0x40000040 ;  /* 0x40000040000b7882 */ /* 0x000fe20000000000 */
[----:B--2---:R-:W-:Y:S02]  /*75c0*/  R2UR UR4, R14 ;  /* 0x000000000e0472ca */ /* 0x004fe400000e0000 */
[----:B------:R-:W-:Y:S01]  /*75d0*/  R2UR UR5, R15 ;  /* 0x000000000f0572ca */ /* 0x000fe200000e0000 */
[----:B------:R-:W-:Y:S01]  /*75e0*/  UIADD3 UR6, UR6, 0x6, URZ ;  /* 0x0000000606067890 */ /* 0x000fe2000fffe03f */
[----:B------:R-:W-:Y:S01]  /*75f0*/  UMOV UR7, 0x40000040 ;  /* 0x4000004000077882 */ /* 0x000fe20000000000 */
[----:B------:R-:W-:-:S02]  /*7600*/  WARPGROUP.DEPBAR.LE gsb0, 0x0 ;  /* 0x00008000000079c5 */ /* 0x000fc40000010000 */
[----:B------:R-:W-:-:S06]  /*7610*/  WARPGROUP.ARRIVE ;  /* 0x00000000000079c5 */ /* 0x000fcc0000000000 */
[----:B------:R-:W-:Y:S01]  /*7620*/  HGMMA.64x128x16.F32 R76, gdesc[UR8], R76, gsb0 ;  /* 0x01e00000084c79f0 */ /* 0x000fe2000800084c */
[C---:B------:R-:W-:Y:S01]  /*7630*/  IMAD R14, R0.reuse, 0x80, R13 ;  /* 0x00000080000e7824 */ /* 0x040fe200078e020d */
[C---:B------:R-:W-:Y:S01]  /*7640*/  LEA R10, R0.reuse, R10, 0x7 ;  /* 0x0000000a000a7211 */ /* 0x040fe200078e38ff */
[C---:B------:R-:W-:Y:S01]  /*7650*/  IMAD R12, R0.reuse, 0x80, R12 ;  /* 0x00000080000c7824 */ /* 0x040fe200078e020c */
[----:B------:R-:W-:Y:S02]  /*7660*/  LEA R18, R0, R11, 0x7 ;  /* 0x0000000b00127211 */ /* 0x000fe400078e38ff */
[C---:B------:R-:W-:Y:S01]  /*7670*/  LEA R19, R3.reuse, R14, 0x1 ;  /* 0x0000000e03137211 */ /* 0x040fe200078e08ff */
[C---:B------:R-:W-:Y:S02]  /*7680*/  IMAD R15, R3.reuse, 0x2, R12 ;  /* 0x00000002030f7824 */ /* 0x040fe400078e020c */
[C---:B------:R-:W-:Y:S02]  /*7690*/  IMAD R13, R3.reuse, 0x2, R10 ;  /* 0x00000002030d7824 */ /* 0x040fe400078e020a */
[----:B------:R-:W-:Y:S01]  /*76a0*/  IMAD R21, R3, 0x2, R18 ;  /* 0x0000000203157824 */ /* 0x000fe200078e0212 */
[----:B------:R-:W-:Y:S01]  /*76b0*/  LEA R9, R15, R16, 0x2 ;  /* 0x000000100f097211 */ /* 0x000fe200078e10ff */
[----:B------:R-:W-:-:S02]  /*76c0*/  IMAD R17, R13, 0x4, R16 ;  /* 0x000000040d117824 */ /* 0x000fc400078e0210 */
        /* <DEDUP_REMOVED lines=17> */
.L_x_1072:
[----:B------:R1:W1:Y:S01]  /*77e0*/  SYNCS.PHASECHK.TRANS64.TRYWAIT P1, [R6+URZ+0x30c30], R23 ;  /* 0x030c3017060075a7 */ /* 0x000262000802017f */
[----:B------:R-:W-:Y:S05]  /*77f0*/  @!P0 BRA `(.L_x_1073) ;  /* 0x0000000000048947 */ /* 0x000fea0003800000 */
[----:B------:R-:W-:Y:S01]  /*7800*/  BPT.TRAP 0x1 ;  /* 0x000000040000795c */ /* 0x000fe20000300000 */
.L_x_1073:
[----:B-1----:R-:W-:Y:S05]  /*7810*/  @P1 BRA `(.L_x_1074) ;  /* 0x0000000000081947 */ /* 0x002fea0003800000 */
[----:B------:R-:W1:Y:S02]  /*7820*/  SYNCS.PHASECHK.TRANS64.TRYWAIT P1, [R6+URZ+0x30c30], R23 ;  /* 0x030c3017060075a7 */ /* 0x000e64000802017f */
[----:B-1----:R-:W-:Y:S05]  /*7830*/  @!P1 BRA `(.L_x_1075) ;  /* 0x000000dc00989947 */ /* 0x002fea0003800000 */
.L_x_1074:
[----:B------:R-:W2:Y:S01]  /*7840*/  LDL R26, [R1+0x38] ;  /* 0x00003800011a7983 */ /* 0x000ea20000100800 */
[----:B------:R-:W-:Y:S01]  /*7850*/  VIADD R24, R16, 0x18000 ;  /* 0x0001800010187836 */ /* 0x000fe20000000000 */
[----:B------:R-:W-:Y:S02]  /*7860*/  ULDC UR8, c[0x0][0x75c] ;  /* 0x0001d70000087ab9 */ /* 0x000fe40000000800 */
[----:B------:R-:W-:Y:S01]  /*7870*/  STL [R1+0xf8], R162 ;  /* 0x0000f8a201007387 */ /* 0x000fe20000100800 */
[----:B------:R-:W-:Y:S01]  /*7880*/  FMUL.FTZ R18, R76, UR8 ;  /* 0x000000084c127c20 */ /* 0x000fe20008410000 */
[----:B------:R-:W-:Y:S01]  /*7890*/  SHF.R.U32.HI R24, RZ, 0x4, R24 ;  /* 0x00000004ff187819 */ /* 0x000fe20000011618 */
[----:B------:R-:W-:Y:S01]  /*78a0*/  FMUL.FTZ R19, R77, UR8 ;  /* 0x000000084d137c20 */ /* 0x000fe20008410000 */
[----:B------:R-:W-:Y:S01]  /*78b0*/  STL [R1+0xf4], R161 ;  /* 0x0000f4a101007387 */ /* 0x000fe20000100800 */
[----:B------:R-:W-:Y:S01]  /*78c0*/  FMUL.FTZ R20, R78, UR8 ;  /* 0x000000084e147c20 */ /* 0x000fe20008410000 */
[----:B------:R-:W-:Y:S01]  /*78d0*/  LOP3.LUT R210, R24, 0x3fff, RZ, 0xc0, !PT ;  /* 0x00003fff18d27812 */ /* 0x000fe200078ec0ff */
[----:B------:R-:W-:Y:S01]  /*78e0*/  FMUL.FTZ R21, R79, UR8 ;  /* 0x000000084f157c20 */ /* 0x000fe20008410000 */
[----:B------:R-:W-:Y:S01]  /*78f0*/  STL [R1+0xf0], R160 ;  /* 0x0000f0a001007387 */ /* 0x000fe20000100800 */
[----:B------:R-:W-:Y:S01]  /*7900*/  FMUL.FTZ R22, R80, UR8 ;  /* 0x0000000850167c20 */ /* 0x000fe20008410000 */
[----:B------:R-:W-:Y:S01]  /*7910*/  LOP3.LUT R25, R210, 0x10000, RZ, 0xfc, !PT ;  /* 0x00010000d2197812 */ /* 0x000fe200078efcff */
[----:B------:R-:W-:Y:S01]  /*7920*/  FMUL.FTZ R23, R81, UR8 ;  /* 0x0000000851177c20 */ /* 0x000fe20008410000 */
[----:B------:R-:W-:Y:S01]  /*7930*/  STL [R1+0xec], R159 ;  /* 0x0000ec9f01007387 */ /* 0x000fe20000100800 */
[----:B------:R-:W-:Y:S01]  /*7940*/  FMUL.FTZ R204, R82, UR8 ;  /* 0x0000000852cc7c20 */ /* 0x000fe20008410000 */
[----:B------:R-:W-:Y:S01]  /*7950*/  LEA R25, R0, R25, 0xa ;  /* 0x0000001900197211 */ /* 0x000fe200078e50ff */
[----:B------:R-:W-:Y:S01]  /*7960*/  FMUL.FTZ R205, R83, UR8 ;  /* 0x0000000853cd7c20 */ /* 0x000fe20008410000 */
[----:B------:R-:W-:Y:S01]  /*7970*/  STL [R1+0xe8], R158 ;  /* 0x0000e89e01007387 */ /* 0x000fe20000100800 */
[----:B------:R-:W-:Y:S01]  /*7980*/  FMUL.FTZ R206, R84, UR8 ;  /* 0x0000000854ce7c20 */ /* 0x000fe20008410000 */
[----:B------:R-:W-:Y:S01]  /*7990*/  FMUL.FTZ R207, R85, UR8 ;  /* 0x0000000855cf7c20 */ /* 0x000fe20008410000 */
[----:B------:R-:W-:Y:S01]  /*79a0*/  FMUL.FTZ R208, R86, UR8 ;  /* 0x0000000856d07c20 */ /* 0x000fe20008410000 */
[----:B------:R-:W-:Y:S01]  /*79b0*/  STL [R1+0xe4], R157 ;  /* 0x0000e49d01007387 */ /* 0x000fe20000100800 */
[----:B------:R-:W-:Y:S01]  /*79c0*/  R2UR UR6, R25 ;  /* 0x00000000190672ca */ /* 0x000fe200000e0000 */
[----:B------:R-:W-:Y:S01]  /*79d0*/  FMUL.FTZ R209, R87, UR8 ;  /* 0x0000000857d17c20 */ /* 0x000fe20008410000 */
[----:B------:R-:W-:Y:S01]  /*79e0*/  UMOV UR5, 0x40000040 ;  /* 0x4000004000057882 */ /* 0x000fe20000000000 */
[----:B------:R-:W-:Y:S01]  /*79f0*/  STL [R1+0xe0], R156 ;  /* 0x0000e09c01007387 */ /* 0x000fe20000100800 */
[----:B------:R-:W-:Y:S01]  /*7a00*/  UMOV UR7, 0x40000040 ;  /* 0x4000004000077882 */ /* 0x000fe20000000000 */
[----:B------:R-:W-:Y:S01]  /*7a10*/  FMUL.FTZ R104, R104, UR8 ;  /* 0x0000000868687c20 */ /* 0x000fe20008410000 */
[----:B------:R-:W-:Y:S01]  /*7a20*/  FMUL.FTZ R105, R105, UR8 ;  /* 0x0000000869697c20 */ /* 0x000fe20008410000 */
[----:B------:R-:W-:Y:S01]  /*7a30*/  STL [R1+0xdc], R155 ;  /* 0x0000dc9b01007387 */ /* 0x000fe20000100800 */
[----:B------:R-:W-:Y:S01]  /*7a40*/  UMOV UR15, 0x40000040 ;  /* 0x40000040000f7882 */ /* 0x000fe20000000000 */
[----:B--2---:R-:W-:-:S02]  /*7a50*/  R2UR UR4, R26 ;  /* 0x000000001a0472ca */ /* 0x004fc400000e0000 */
[----:B------:R-:W-:Y:S01]  /*7a60*/  STL [R1+0xd8], R154 ;  /* 0x0000d89a01007387 */ /* 0x000fe20000100800 */
[----:B------:R-:W-:Y:S01]  /*7a70*/  FMUL.FTZ R112, R112, UR8 ;  /* 0x0000000870707c20 */ /* 0x000fe20008410000 */
[----:B------:R-:W-:Y:S01]  /*7a80*/  FMUL.FTZ R113, R113, UR8 ;  /* 0x0000000871717c20 */ /* 0x000fe20008410000 */
[----:B------:R-:W-:Y:S01]  /*7a90*/  FMUL.FTZ R114, R114, UR8 ;  /* 0x0000000872727c20 */ /* 0x000fe20008410000 */
        /* <DEDUP_REMOVED lines=43> */
[----:B------:R-:W-:Y:S01]  /*7d50*/  UMOV UR11, 0x40000040 ;  /* 0x40000040000b7882 */ /* 0x000fe20000000000 */
[----:B------:R-:W-:Y:S01]  /*7d60*/  STL [R1+0xa8], R142 ;  /* 0x0000a88e01007387 */ /* 0x000fe20000100800 */
[----:B------:R-:W1:Y:S03]  /*7d70*/  MUFU.TANH R18, R18 ;  /* 0x0000001200127308 */ /* 0x000e660000002400 */
[----:B------:R-:W-:Y:S04]  /*7d80*/  STL [R1+0xa4], R141 ;  /* 0x0000a48d01007387 */ /* 0x000fe80000100800 */
[----:B------:R-:W-:Y:S01]  /*7d90*/  STL [R1+0xa0], R140 ;  /* 0x0000a08c01007387 */ /* 0x000fe20000100800 */
[----:B------:R-:W2:Y:S03]  /*7da0*/  MUFU.TANH R20, R20 ;  /* 0x0000001400147308 */ /* 0x000ea60000002400 */
[----:B------:R-:W-:Y:S04]  /*7db0*/  STL [R1+0x9c], R6 ;  /* 0x00009c0601007387 */ /* 0x000fe80000100800 */
[----:B------:R-:W-:Y:S01]  /*7dc0*/  STL [R1+0x98], R5 ;  /* 0x0000980501007387 */ /* 0x000fe20000100800 */
[C---:B------:R-:W-:Y:S01]  /*7dd0*/  VIADD R230, R7.reuse, 0x4 ;  /* 0x0000000407e67836 */ /* 0x040fe20000000000 */
[----:B------:R-:W3:Y:S02]  /*7de0*/  MUFU.TANH R19, R19 ;  /* 0x0000001300137308 */ /* 0x000ee40000002400 */
[----:B------:R-:W-:Y:S04]  /*7df0*/  STL [R1+0x94], R4 ;  /* 0x0000940401007387 */ /* 0x000fe80000100800 */
[----:B------:R-:W-:Y:S01]  /*7e00*/  STL [R1+0x90], R3 ;  /* 0x0000900301007387 */ /* 0x000fe20000100800 */
[C---:B------:R-:W-:Y:S01]  /*7e10*/  ISETP.GT.AND P2, PT, R8.reuse, RZ, PT ;  /* 0x000000ff0800720c */ /* 0x040fe20003f44270 */
[----:B------:R-:W4:Y:S02]  /*7e20*/  MUFU.TANH R21, R21 ;  /* 0x0000001500157308 */ /* 0x000f240000002400 */
[----:B------:R1:W-:Y:S01]  /*7e30*/  STL [R1+0x8c], R2 ;  /* 0x00008c0201007387 */ /* 0x0003e20000100800 */
[----:B------:R-:W-:Y:S01]  /*7e40*/  VIADD R212, R7, 0x8 ;  /* 0x0000000807d47836 */ /* 0x000fe20000000000 */
[----:B------:R-:W-:-:S02]  /*7e50*/  ISETP.GT.AND P1, PT, R8, 0x8, PT ;  /* 0x000000080800780c */ /* 0x000fc40003f24270 */
[----:B------:R-:W-:Y:S02]  /*7e60*/  IADD3 R213, R7, 0xc, RZ ;  /* 0x0000000c07d57810 */ /* 0x000fe40007ffe0ff */
[----:B------:R-:W4:Y:S01]  /*7e70*/  MUFU.TANH R22, R22 ;  /* 0x0000001600167308 */ /* 0x000f220000002400 */
[----:B-1----:R-:W2:Y:S01]  /*7e80*/  LDL.64 R2, [R1+0x18] ;  /* 0x0000180001027983 */ /* 0x002ea20000100a00 */
[----:B------:R-:W-:-:S06]  /*7e90*/  WARPGROUP.ARRIVE ;  /* 0x00000000000079c5 */ /* 0x000fcc0000000000 */
[----:B------:R-:W-:Y:S01]  /*7ea0*/  MUFU.TANH R204, R204 ;  /* 0x000000cc00cc7308 */ /* 0x000fe20000002400 */
[----:B------:R-:W-:Y:S07]  /*7eb0*/  HGMMA.64x128x16.F32 R24, gdesc[UR4], RZ, !UPT, gsb0 ;  /* 0x01e00000041879f0 */ /* 0x000fee000c0008ff */
[----:B------:R-:W-:Y:S08]  /*7ec0*/  MUFU.TANH R161, R104 ;  /* 0x0000006800a17308 */ /* 0x000ff00000002400 */
[----:B------:R1:W-:Y:S01]  /*7ed0*/  MUFU.TANH R159, R105 ;  /* 0x00000069009f7308 */ /* 0x0003e20000002400 */
[----:B------:R-:W-:Y:S01]  /*7ee0*/  FMUL.FTZ R88, R90, UR8 ;  /* 0x000000085a587c20 */ /* 0x000fe20008410000 */
[----:B------:R-:W-:Y:S01]  /*7ef0*/  FMUL.FTZ R89, R94, UR8 ;  /* 0x000000085e597c20 */ /* 0x000fe20008410000 */
[----:B------:R-:W-:Y:S01]  /*7f00*/  FMUL.FTZ R91, R97, UR8 ;  /* 0x00000008615b7c20 */ /* 0x000fe20008410000 */
[----:B------:R-:W-:Y:S01]  /*7f10*/  FMUL.FTZ R92, R98, UR8 ;  /* 0x00000008625c7c20 */ /* 0x000fe20008410000 */
[----:B------:R-:W-:Y:S01]  /*7f20*/  FMUL.FTZ R93, R101, UR8 ;  /* 0x00000008655d7c20 */ /* 0x000fe20008410000 */
[----:B------:R-:W-:-:S02]  /*7f30*/  FMUL.FTZ R116, R136, UR8 ;  /* 0x0000000888747c20 */ /* 0x000fc40008410000 */
[----:B------:R3:W-:Y:S01]  /*7f40*/  MUFU.TANH R153, R112 ;  /* 0x0000007000997308 */ /* 0x0007e20000002400 */
[----:B-1----:R-:W4:Y:S01]  /*7f50*/  LDL.64 R104, [R1+0x8] ;  /* 0x0000080001687983 */ /* 0x002f220000100a00 */
[----:B------:R-:W-:-:S06]  /*7f60*/  UIADD3 UR4, UR6, 0x2, URZ ;  /* 0x0000000206047890 */ /* 0x000fcc000fffe03f */
[----:B------:R1:W-:Y:S01]  /*7f70*/  MUFU.TANH R151, R113 ;  /* 0x0000007100977308 */ /* 0x0003e20000002400 */
[----:B------:R-:W-:-:S07]  /*7f80*/  UMOV UR14, UR4 ;  /* 0x00000004000e7c82 */ /* 0x000fce0008000000 */
[----:B------:R1:W-:Y:S08]  /*7f90*/  MUFU.TANH R152, R114 ;  /* 0x0000007200987308 */ /* 0x0003f00000002400 */
[----:B------:R1:W-:Y:S08]  /*7fa0*/  MUFU.TANH R150, R115 ;  /* 0x0000007300967308 */ /* 0x0003f00000002400 */
[----:B------:R1:W-:Y:S08]  /*7fb0*/  MUFU.TANH R149, R117 ;  /* 0x0000007500957308 */ /* 0x0003f00000002400 */
[----:B------:R1:W-:Y:S01]  /*7fc0*/  MUFU.TANH R145, R121 ;  /* 0x0000007900917308 */ /* 0x0003e20000002400 */
[----:B------:R-:W4:Y:S01]  /*7fd0*/  SHFL.IDX PT, R96, R17, R7, 0x1f ;  /* 0x00001f0711607589 */ /* 0x000f2200000e0000 */
[----:B------:R-:W-:Y:S01]  /*7fe0*/  FSEL R99, R18, -INF , P2 ;  /* 0xff80000012637808 */ /* 0x000fe20001000000 */
[----:B------:R-:W-:Y:S01]  /*7ff0*/  ULDC UR5, c[0x0][0x744] ;  /* 0x0001d10000057ab9 */ /* 0x000fe20000000800 */
[----:B------:R-:W-:-:S02]  /*8000*/  VIADD R220, R7, 0x10 ;  /* 0x0000001007dc7836 */ /* 0x000fc40000000000 */
[----:B------:R-:W-:Y:S02]  /*8010*/  VIADD R224, R7, 0x14 ;  /* 0x0000001407e07836 */ /* 0x000fe40000000000 */
[----:B------:R-:W-:Y:S08]  /*8020*/  MUFU.TANH R23, R23 ;  /* 0x0000001700177308 */ /* 0x000ff00000002400 */
[----:B------:R-:W4:Y:S08]  /*8030*/  MUFU.TANH R205, R205 ;  /* 0x000000cd00cd7308 */ /* 0x000f300000002400 */
[----:B------:R-:W4:Y:S08]  /*8040*/  MUFU.TANH R206, R206 ;  /* 0x000000ce00ce7308 */ /* 0x000f300000002400 */
[----:B------:R-:W4:Y:S08]  /*8050*/  MUFU.TANH R207, R207 ;  /* 0x000000cf00cf7308 */ /* 0x000f300000002400 */
[----:B------:R-:W4:Y:S08]  /*8060*/  MUFU.TANH R208, R208 ;  /* 0x000000d000d07308 */ /* 0x000f300000002400 */
[----:B------:R-:W-:Y:S01]  /*8070*/  MUFU.TANH R209, R209 ;  /* 0x000000d100d17308 */ /* 0x000fe20000002400 */
[----:B--2---:R-:W-:-:S02]  /*8080*/  R2UR UR12, R2 ;  /* 0x00000000020c72ca */ /* 0x004fc400000e0000 */
[----:B------:R-:W-:Y:S02]  /*8090*/  R2UR UR13, R3 ;  /* 0x00000000030d72ca */ /* 0x000fe400000e0000 */
[----:B------:R-:W2:Y:S01]  /*80a0*/  LDL.64 R2, [R1+0x10] ;  /* 0x0000100001027983 */ /* 0x000ea20000100a00 */
[----:B------:R-:W-:Y:S02]  /*80b0*/  WARPGROUP.DEPBAR.LE gsb0, 0x0 ;  /* 0x00008000000079c5 */ /* 0x000fe40000010000 */
[----:B------:R-:W-:-:S08]  /*80c0*/  WARPGROUP.ARRIVE ;  /* 0x00000000000079c5 */ /* 0x000fd00000000000 */
[----:B------:R-:W-:Y:S01]  /*80d0*/  HGMMA.64x128x16.F32 R24, gdesc[UR12], R24, gsb0 ;  /* 0x01e000000c1879f0 */ /* 0x000fe20008000818 */
[----:B------:R-:W-:Y:S01]  /*80e0*/  UIADD3 UR4, UR6, 0x4, URZ ;  /* 0x0000000406047890 */ /* 0x000fe2000fffe03f */
[----:B------:R-:W-:-:S06]  /*80f0*/  UMOV UR15, 0x40000040 ;  /* 0x40000040000f7882 */ /* 0x000fcc0000000000 */
[----:B------:R-:W-:Y:S01]  /*8100*/  UMOV UR14, UR4 ;  /* 0x00000004000e7c82 */ /* 0x000fe20008000000 */
[----:B---3--:R-:W-:Y:S01]  /*8110*/  FMUL.FTZ R112, R118, UR8 ;  /* 0x0000000876707c20 */ /* 0x008fe20008410000 */
[----:B------:R-:W-:Y:S01]  /*8120*/  FMUL.FTZ R90, R95, UR8 ;  /* 0x000000085f5a7c20 */ /* 0x000fe20008410000 */
[----:B------:R-:W-:Y:S01]  /*8130*/  FMUL.FTZ R94, R102, UR8 ;  /* 0x00000008665e7c20 */ /* 0x000fe20008410000 */
[----:B-1----:R-:W-:Y:S01]  /*8140*/  FMUL.FTZ R113, R133, UR8 ;  /* 0x0000000885717c20 */ /* 0x002fe20008410000 */
[----:B------:R-:W-:Y:S01]  /*8150*/  FMUL.FTZ R114, R134, UR8 ;  /* 0x0000000886727c20 */ /* 0x000fe20008410000 */
[----:B------:R-:W-:Y:S01]  /*8160*/  FMUL.FTZ R115, R135, UR8 ;  /* 0x0000000887737c20 */ /* 0x000fe20008410000 */
[----:B------:R-:W-:Y:S01]  /*8170*/  FMUL.FTZ R117, R137, UR8 ;  /* 0x0000000889757c20 */ /* 0x000fe20008410000 */
[----:B------:R-:W-:Y:S01]  /*8180*/  FMUL.FTZ R118, R138, UR8 ;  /* 0x000000088a767c20 */ /* 0x000fe20008410000 */
[----:B------:R-:W-:Y:S01]  /*8190*/  FMUL.FTZ R121, R139, UR8 ;  /* 0x000000088b797c20 */ /* 0x000fe20008410000 */
[----:B----4-:R-:W-:-:S02]  /*81a0*/  R2UR UR8, R104 ;  /* 0x00000000680872ca */ /* 0x010fc400000e0000 */
[----:B------:R-:W-:Y:S01]  /*81b0*/  R2UR UR9, R105 ;  /* 0x00000000690972ca */ /* 0x000fe200000e0000 */
[----:B------:R-:W-:Y:S01]  /*81c0*/  UIADD3 UR6, UR6, 0x6, URZ ;  /* 0x0000000606067890 */ /* 0x000fe2000fffe03f */
[----:B------:R-:W-:Y:S02]  /*81d0*/  WARPGROUP.DEPBAR.LE gsb0, 0x0 ;  /* 0x00008000000079c5 */ /* 0x000fe40000010000 */
[----:B------:R-:W-:-:S04]  /*81e0*/  WARPGROUP.ARRIVE ;  /* 0x00000000000079c5 */ /* 0x000fc80000000000 */
[----:B------:R-:W-:Y:S01]  /*81f0*/  UMOV UR10, UR6 ;  /* 0x00000006000a7c82 */ /* 0x000fe20008000000 */
[----:B--2---:R-:W-:Y:S02]  /*8200*/  R2UR UR12, R2 ;  /* 0x00000000020c72ca */ /* 0x004fe400000e0000 */
[----:B------:R-:W-:-:S13]  /*8210*/  R2UR UR13, R3 ;  /* 0x00000000030d72ca */ /* 0x000fda00000e0000 */
[----:B------:R-:W-:Y:S01]  /*8220*/  HGMMA.64x128x16.F32 R24, gdesc[UR12], R24, gsb0 ;  /* 0x01e000000c1879f0 */ /* 0x000fe20008000818 */
[----:B------:R-:W1:Y:S01]  /*8230*/  SHFL.IDX PT, R97, R17, R230, 0x1f ;  /* 0x00001fe611617589 */ /* 0x000e6200000e0000 */
[----:B------:R-:W-:-:S03]  /*8240*/  FSEL R98, R20, -INF , P1 ;  /* 0xff80000014627808 */ /* 0x000fc60000800000 */
[----:B------:R-:W2:Y:S01]  /*8250*/  SHFL.IDX PT, R95, R17, R212, 0x1f ;  /* 0x00001fd4115f7589 */ /* 0x000ea200000e0000 */
[--C-:B------:R-:W-:Y:S01]  /*8260*/  FFMA.FTZ R99, R99, UR5, -R96.reuse ;  /* 0x0000000563637c23 */ /* 0x100fe20008010860 */
[----:B------:R-:W-:Y:S01]  /*8270*/  FFMA.FTZ R98, R98, UR5, -R96 ;  /* 0x0000000562627c23 */ /* 0x000fe20008010860 */
[----:B------:R-:W-:Y:S01]  /*8280*/  MUFU.TANH R147, R120 ;  /* 0x0000007800937308 */ /* 0x000fe20000002400 */
[----:B------:R-:W3:Y:S01]  /*8290*/  SHFL.IDX PT, R96, R17, R213, 0x1f ;  /* 0x00001fd511607589 */ /* 0x000ee200000e0000 */
[----:B------:R-:W-:-:S06]  /*82a0*/  FSEL R100, R19, -INF , P2 ;  /* 0xff80000013647808 */ /* 0x000fcc0001000000 */
[----:B------:R-:W-:Y:S01]  /*82b0*/  MUFU.EX2 R120, R99 ;  /* 0x0000006300787308 */ /* 0x000fe20000000800 */
[----:B------:R-:W-:Y:S07]  /*82c0*/  SHFL.IDX PT, R102, R17, R224, 0x1f ;  /* 0x00001fe011667589 */ /* 0x000fee00000e0000 */
[----:B------:R4:W-:Y:S01]  /*82d0*/  MUFU.EX2 R99, R98 ;  /* 0x0000006200637308 */ /* 0x0009e20000000800 */
[----:B-1----:R-:W-:Y:S01]  /*82e0*/  FFMA.FTZ R100, R100, UR5, -R97 ;  /* 0x0000000564647c23 */ /* 0x002fe20008010861 */
[----:B----4-:R-:W-:-:S06]  /*82f0*/  FSEL R98, R21, -INF , P1 ;  /* 0xff80000015627808 */ /* 0x010fcc0000800000 */
[----:B------:R1:W-:Y:S01]  /*8300*/  MUFU.TANH R162, R103 ;  /* 0x0000006700a27308 */ /* 0x0003e20000002400 */
[----:B------:R-:W-:-:S07]  /*8310*/  FFMA.FTZ R98, R98, UR5, -R97 ;  /* 0x0000000562627c23 */ /* 0x000fce0008010861 */
[----:B------:R4:W-:Y:S01]  /*8320*/  MUFU.TANH R6, R128 ;  /* 0x0000008000067308 */ /* 0x0009e20000002400 */
[----:B-1----:R-:W1:Y:S01]  /*8330*/  SHFL.IDX PT, R103, R17, R220, 0x1f ;  /* 0x00001fdc11677589 */ /* 0x002e6200000e0000 */
[----:B------:R-:W-:Y:S02]  /*8340*/  WARPGROUP.DEPBAR.LE gsb0, 0x0 ;  /* 0x00008000000079c5 */ /* 0x000fe40000010000 */
[----:B------:R-:W-:-:S06]  /*8350*/  WARPGROUP.ARRIVE ;  /* 0x00000000000079c5 */ /* 0x000fcc0000000000 */
[----:B------:R-:W-:Y:S01]  /*8360*/  HGMMA.64x128x16.F32 R24, gdesc[UR8], R24, gsb0 ;  /* 0x01e00000081879f0 */ /* 0x000fe20008000818 */
[----:B----4-:R-:W-:Y:S01]  /*8370*/  IADD3 R128, R7, 0x18, RZ ;  /* 0x0000001807807810 */ /* 0x010fe20007ffe0ff */
[----:B------:R-:W-:Y:S01]  /*8380*/  MUFU.TANH R148, R119 ;  /* 0x0000007700947308 */ /* 0x000fe20000002400 */
[----:B------:R-:W-:-:S07]  /*8390*/  FSEL R97, R22, -INF , P2 ;  /* 0xff80000016617808 */ /* 0x000fce0001000000 */
[----:B------:R-:W-:Y:S01]  /*83a0*/  MUFU.EX2 R119, R100 ;  /* 0x0000006400777308 */ /* 0x000fe20000000800 */
[----:B--2---:R-:W-:-:S07]  /*83b0*/  FFMA.FTZ R97, R97, UR5, -R95 ;  /* 0x0000000561617c23 */ /* 0x004fce000801085f */
[----:B------:R2:W-:Y:S08]  /*83c0*/  MUFU.TANH R158, R107 ;  /* 0x0000006b009e7308 */ /* 0x0005f00000002400 */
[----:B------:R4:W-:Y:S01]  /*83d0*/  MUFU.EX2 R100, R98 ;  /* 0x0000006200647308 */ /* 0x0009e20000000800 */
[----:B--2---:R-:W2:Y:S01]  /*83e0*/  SHFL.IDX PT, R107, R17, R128, 0x1f ;  /* 0x00001f80116b7589 */ /* 0x004ea200000e0000 */
[----:B------:R-:W-:-:S02]  /*83f0*/  FSEL R101, R205, -INF , P1 ;  /* 0xff800000cd657808 */ /* 0x000fc40000800000 */
[----:B----4-:R-:W-:-:S04]  /*8400*/  FSEL R98, R204, -INF , P1 ;  /* 0xff800000cc627808 */ /* 0x010fc80000800000 */
[----:B------:R-:W4:Y:S01]  /*8410*/  MUFU.TANH R225, R225 ;  /* 0x000000e100e17308 */ /* 0x000f220000002400 */
[----:B------:R-:W-:Y:S02]  /*8420*/  VIADD R221, R7, 0x1c ;  /* 0x0000001c07dd7836 */ /* 0x000fe40000000000 */
[----:B------:R-:W-:-:S05]  /*8430*/  FFMA.FTZ R95, R98, UR5, -R95 ;  /* 0x00000005625f7c23 */ /* 0x000fca000801085f */
[----:B------:R-:W2:Y:S01]  /*8440*/  MUFU.TANH R88, R88 ;  /* 0x0000005800587308 */ /* 0x000ea20000002400 */
[----:B------:R-:W-:-:S07]  /*8450*/  FSEL R98, R23, -INF , P2 ;  /* 0xff80000017627808 */ /* 0x000fce0001000000 */
[----:B------:R1:W-:Y:S01]  /*8460*/  MUFU.TANH R146, R122 ;  /* 0x0000007a00927308 */ /* 0x0003e20000002400 */
[--C-:B---3--:R-:W-:Y:S01]  /*8470*/  FFMA.FTZ R98, R98, UR5, -R96.reuse ;  /* 0x0000000562627c23 */ /* 0x108fe20008010860 */
[----:B------:R-:W-:Y:S01]  /*8480*/  FFMA.FTZ R96, R101, UR5, -R96 ;  /* 0x0000000565607c23 */ /* 0x000fe20008010860 */
[----:B------:R-:W-:Y:S01]  /*8490*/  FSEL R104, R206, -INF , P2 ;  /* 0xff800000ce687808 */ /* 0x000fe20001000000 */
[----:B-1----:R-:W1:Y:S04]  /*84a0*/  SHFL.IDX PT, R122, R9, R230, 0x1f ;  /* 0x00001fe6097a7589 */ /* 0x002e6800000e0000 */
[----:B------:R-:W3:Y:S01]  /*84b0*/  MUFU.TANH R228, R228 ;  /* 0x000000e400e47308 */ /* 0x000ee20000002400 */
[----:B------:R-:W-:Y:S02]  /*84c0*/  FSEL R105, R207, -INF , P2 ;  /* 0xff800000cf697808 */ /* 0x000fe40001000000 */
[----:B------:R-:W-:-:S05]  /*84d0*/  FSEL R101, R208, -INF , P1 ;  /* 0xff800000d0657808 */ /* 0x000fca0000800000 */
[----:B------:R-:W1:Y:S01]  /*84e0*/  MUFU.TANH R90, R90 ;  /* 0x0000005a005a7308 */ /* 0x000e620000002400 */
[----:B------:R-:W-:Y:S01]  /*84f0*/  FFMA.FTZ R104, R104, UR5, -R103 ;  /* 0x0000000568687c23 */ /* 0x000fe20008010867 */
[----:B------:R-:W-:-:S06]  /*8500*/  FFMA.FTZ R105, R105, UR5, -R102 ;  /* 0x0000000569697c23 */ /* 0x000fcc0008010866 */
[----:B------:R4:W-:Y:S01]  /*8510*/  MUFU.TANH R155, R109 ;  /* 0x0000006d009b7308 */ /* 0x0009e20000002400 */
[----:B------:R-:W-:-:S07]  /*8520*/  FFMA.FTZ R103, R101, UR5, -R103 ;  /* 0x0000000565677c23 */ /* 0x000fce0008010867 */
[----:B------:R2:W-:Y:S01]  /*8530*/  MUFU.TANH R2, R132 ;  /* 0x0000008400027308 */ /* 0x0005e20000002400 */
[----:B----4-:R4:W-:Y:S01]  /*8540*/  SHFL.IDX PT, R109, R17, R221, 0x1f ;  /* 0x00001fdd116d7589 */ /* 0x0109e200000e0000 */
[----:B------:R-:W-:-:S03]  /*8550*/  FSEL R101, R225, -INF , P2 ;  /* 0xff800000e1657808 */ /* 0x000fc60001000000 */
[----:B--2---:R-:W2:Y:S01]  /*8560*/  SHFL.IDX PT, R132, R9, R213, 0x1f ;  /* 0x00001fd509847589 */ /* 0x004ea200000e0000 */
[----:B----4-:R-:W-:Y:S02]  /*8570*/  FSEL R17, R209, -INF , P1 ;  /* 0xff800000d1117808 */ /* 0x010fe40000800000 */
[----:B------:R-:W4:Y:S01]  /*8580*/  MUFU.TANH R91, R91 ;  /* 0x0000005b005b7308 */ /* 0x000f220000002400 */
[----:B------:R-:W2:Y:S02]  /*8590*/  SHFL.IDX PT, R231, R9, R220, 0x1f ;  /* 0x00001fdc09e77589 */ /* 0x000ea400000e0000 */
[----:B------:R-:W-:Y:S01]  /*85a0*/  FFMA.FTZ R102, R17, UR5, -R102 ;  /* 0x0000000511667c23 */ /* 0x000fe20008010866 */
[----:B------:R-:W-:-:S04]  /*85b0*/  FSEL R17, R88, -INF , P1 ;  /* 0xff80000058117808 */ /* 0x000fc80000800000 */
[----:B------:R-:W-:Y:S01]  /*85c0*/  MUFU.TANH R237, R237 ;  /* 0x000000ed00ed7308 */ /* 0x000fe20000002400 */
[--C-:B------:R-:W-:Y:S01]  /*85d0*/  FFMA.FTZ R101, R101, UR5, -R107.reuse ;  /* 0x0000000565657c23 */ /* 0x100fe2000801086b */
[----:B------:R-:W-:Y:S01]  /*85e0*/  FFMA.FTZ R17, R17, UR5, -R107 ;  /* 0x0000000511117c23 */ /* 0x000fe2000801086b */
[----:B---3--:R-:W-:Y:S01]  /*85f0*/  FSEL R107, R228, -INF , P2 ;  /* 0xff800000e46b7808 */ /* 0x008fe20001000000 */
[----:B------:R-:W3:Y:S04]  /*8600*/  SHFL.IDX PT, R216, R9, R224, 0x1f ;  /* 0x00001fe009d87589 */ /* 0x000ee800000e0000 */
[----:B------:R-:W2:Y:S08]  /*8610*/  MUFU.TANH R235, R235 ;  /* 0x000000eb00eb7308 */ /* 0x000eb00000002400 */
[----:B------:R-:W3:Y:S01]  /*8620*/  MUFU.TANH R94, R94 ;  /* 0x0000005e005e7308 */ /* 0x000ee20000002400 */
[----:B-1----:R-:W-:Y:S01]  /*8630*/  FFMA.FTZ R107, R107, UR5, -R122 ;  /* 0x000000056b6b7c23 */ /* 0x002fe2000801087a */
[----:B------:R-:W1:Y:S06]  /*8640*/  SHFL.IDX PT, R138, R9, R221, 0x1f ;  /* 0x00001fdd098a7589 */ /* 0x000e6c00000e0000 */
[----:B------:R4:W-:Y:S01]  /*8650*/  MUFU.TANH R156, R110 ;  /* 0x0000006e009c7308 */ /* 0x0009e20000002400 */
[----:B------:R-:W-:-:S02]  /*8660*/  WARPGROUP.DEPBAR.LE gsb0, 0x0 ;  /* 0x00008000000079c5 */ /* 0x000fc40000010000 */
[----:B------:R-:W-:Y:S05]  /*8670*/  LDS R217, [R12+0x400] ;  /* 0x000400000cd97984 */ /* 0x000fea0000000800 */
[----:B------:R-:W1:Y:S01]  /*8680*/  MUFU.TANH R93, R93 ;  /* 0x0000005d005d7308 */ /* 0x000e620000002400 */
[----:B----4-:R-:W-:-:S07]  /*8690*/  FSEL R110, R90, -INF , P1 ;  /* 0xff8000005a6e7808 */ /* 0x010fce0000800000 */
[----:B------:R-:W4:Y:S01]  /*86a0*/  MUFU.TANH R232, R232 ;  /* 0x000000e800e87308 */ /* 0x000f220000002400 */
[----:B------:R-:W-:Y:S01]  /*86b0*/  FFMA.FTZ R122, R110, UR5, -R122 ;  /* 0x000000056e7a7c23 */ /* 0x000fe2000801087a */
[----:B------:R-:W-:Y:S01]  /*86c0*/  FSEL R110, R91, -INF , P2 ;  /* 0xff8000005b6e7808 */ /* 0x000fe20001000000 */
[----:B------:R-:W4:Y:S05]  /*86d0*/  SHFL.IDX PT, R134, R10, R230, 0x1f ;  /* 0x00001fe60a867589 */ /* 0x000f2a00000e0000 */
[----:B------:R3:W-:Y:S01]  /*86e0*/  MUFU.TANH R144, R123 ;  /* 0x0000007b00907308 */ /* 0x0007e20000002400 */
[----:B--2---:R-:W-:Y:S01]  /*86f0*/  FFMA.FTZ R110, R110, UR5, -R132 ;  /* 0x000000056e6e7c23 */ /* 0x004fe20008010884 */
[----:B------:R-:W-:-:S06]  /*8700*/  FSEL R211, R235, -INF , P2 ;  /* 0xff800000ebd37808 */ /* 0x000fcc0001000000 */
[----:B------:R-:W2:Y:S01]  /*8710*/  MUFU.TANH R154, R111 ;  /* 0x0000006f009a7308 */ /* 0x000ea20000002400 */
[----:B---3--:R-:W-:-:S07]  /*8720*/  FSEL R123, R237, -INF , P1 ;  /* 0xff800000ed7b7808 */ /* 0x008fce0000800000 */
[----:B------:R-:W3:Y:S01]  /*8730*/  MUFU.TANH R226, R226 ;  /* 0x000000e200e27308 */ /* 0x000ee20000002400 */
[----:B------:R-:W-:Y:S01]  /*8740*/  FFMA.FTZ R132, R123, UR5, -R132 ;  /* 0x000000057b847c23 */ /* 0x000fe20008010884 */
[----:B------:R-:W-:Y:S01]  /*8750*/  FSEL R123, R94, -INF , P1 ;  /* 0xff8000005e7b7808 */ /* 0x000fe20000800000 */
[----:B------:R-:W-:Y:S01]  /*8760*/  FFMA.FTZ R211, R211, UR5, -R231 ;  /* 0x00000005d3d37c23 */ /* 0x000fe200080108e7 */
[----:B-1----:R-:W-:-:S04]  /*8770*/  FSEL R214, R93, -INF , P2 ;  /* 0xff8000005dd67808 */ /* 0x002fc80001000000 */
[----:B------:R1:W-:Y:S01]  /*8780*/  MUFU.TANH R160, R106 ;  /* 0x0000006a00a07308 */ /* 0x0003e20000002400 */
[----:B------:R-:W-:Y:S01]  /*8790*/  FFMA.FTZ R231, R123, UR5, -R231 ;  /* 0x000000057be77c23 */ /* 0x000fe200080108e7 */
[----:B------:R-:W-:Y:S01]  /*87a0*/  FSEL R123, R162, -INF , P1 ;  /* 0xff800000a27b7808 */ /* 0x000fe20000800000 */
[----:B------:R-:W-:Y:S02]  /*87b0*/  IMAD R210, R0, 0x400, R210 ;  /* 0x0000040000d27824 */ /* 0x000fe400078e02d2 */
[----:B------:R-:W-:-:S03]  /*87c0*/  FFMA.FTZ R214, R214, UR5, -R216 ;  /* 0x00000005d6d67c23 */ /* 0x000fc600080108d8 */
[----:B------:R4:W-:Y:S01]  /*87d0*/  MUFU.TANH R143, R124 ;  /* 0x0000007c008f7308 */ /* 0x0009e20000002400 */
[----:B-1----:R-:W1:Y:S01]  /*87e0*/  SHFL.IDX PT, R106, R9, R7, 0x1f ;  /* 0x00001f07096a7589 */ /* 0x002e6200000e0000 */
[----:B------:R-:W-:Y:S01]  /*87f0*/  FFMA.FTZ R216, R123, UR5, -R216 ;  /* 0x000000057bd87c23 */ /* 0x000fe200080108d8 */
[----:B------:R-:W-:-:S05]  /*8800*/  FSEL R139, R159, -INF , P2 ;  /* 0xff8000009f8b7808 */ /* 0x000fca0001000000 */
[----:B------:R-:W1:Y:S01]  /*8810*/  MUFU.TANH R227, R227 ;  /* 0x000000e300e37308 */ /* 0x000e620000002400 */
[----:B----4-:R-:W-:-:S07]  /*8820*/  FSEL R124, R232, -INF , P2 ;  /* 0xff800000e87c7808 */ /* 0x010fce0001000000 */
[----:B------:R-:W4:Y:S01]  /*8830*/  MUFU.TANH R89, R89 ;  /* 0x0000005900597308 */ /* 0x000f220000002400 */
[----:B------:R-:W-:Y:S01]  /*8840*/  FFMA.FTZ R124, R124, UR5, -R109 ;  /* 0x000000057c7c7c23 */ /* 0x000fe2000801086d */
[----:B------:R-:W-:Y:S01]  /*8850*/  FSEL R123, R158, -INF , P1 ;  /* 0xff8000009e7b7808 */ /* 0x000fe20000800000 */
[----:B------:R-:W-:Y:S01]  /*8860*/  FFMA.FTZ R139, R139, UR5, -R138 ;  /* 0x000000058b8b7c23 */ /* 0x000fe2000801088a */
[----:B------:R-:W-:-:S04]  /*8870*/  R2UR UR4, R210 ;  /* 0x00000000d20472ca */ /* 0x000fc800000e0000 */
[----:B------:R2:W-:Y:S01]  /*8880*/  MUFU.TANH R142, R126 ;  /* 0x0000007e008e7308 */ /* 0x0005e20000002400 */
[----:B------:R-:W-:Y:S01]  /*8890*/  SHFL.IDX PT, R210, R9, R128, 0x1f ;  /* 0x00001f8009d27589 */ /* 0x000fe200000e0000 */
[----:B------:R-:W-:Y:S01]  /*88a0*/  FFMA.FTZ R138, R123, UR5, -R138 ;  /* 0x000000057b8a7c23 */ /* 0x000fe2000801088a */
[----:B------:R-:W-:-:S05]  /*88b0*/  FSEL R135, R155, -INF , P2 ;  /* 0xff8000009b877808 */ /* 0x000fca0001000000 */
[----:B------:R-:W4:Y:S01]  /*88c0*/  MUFU.TANH R236, R236 ;  /* 0x000000ec00ec7308 */ /* 0x000f220000002400 */
[----:B--2---:R2:W4:Y:S01]  /*88d0*/  SHFL.IDX PT, R126, R9, R212, 0x1f ;  /* 0x00001fd4097e7589 */ /* 0x00452200000e0000 */
[----:B------:R-:W-:-:S06]  /*88e0*/  FSEL R123, R154, -INF , P1 ;  /* 0xff8000009a7b7808 */ /* 0x000fcc0000800000 */
[----:B------:R-:W4:Y:S01]  /*88f0*/  MUFU.TANH R92, R92 ;  /* 0x0000005c005c7308 */ /* 0x000f220000002400 */
[--C-:B------:R-:W-:Y:S01]  /*8900*/  FFMA.FTZ R135, R135, UR5, -R134.reuse ;  /* 0x0000000587877c23 */ /* 0x100fe20008010886 */
[----:B------:R-:W-:-:S06]  /*8910*/  FFMA.FTZ R134, R123, UR5, -R134 ;  /* 0x000000057b867c23 */ /* 0x000fcc0008010886 */
[----:B------:R3:W4:Y:S01]  /*8920*/  MUFU.TANH R157, R108 ;  /* 0x0000006c009d7308 */ /* 0x0007220000002400 */
[----:B------:R-:W-:Y:S04]  /*8930*/  SHFL.IDX PT, R123, R10, R128, 0x1f ;  /* 0x00001f800a7b7589 */ /* 0x000fe800000e0000 */
[----:B------:R-:W-:Y:S03]  /*8940*/  SHFL.IDX PT, R136, R10, R7, 0x1f ;  /* 0x00001f070a887589 */ /* 0x000fe600000e0000 */
[----:B--2---:R2:W-:Y:S01]  /*8950*/  MUFU.EX2 R9, R124 ;  /* 0x0000007c00097308 */ /* 0x0045e20000000800 */
[----:B---3--:R-:W-:Y:S01]  /*8960*/  FSEL R108, R226, -INF , P1 ;  /* 0xff800000e26c7808 */ /* 0x008fe20000800000 */
[----:B------:R-:W-:Y:S04]  /*8970*/  SHFL.IDX PT, R223, R217, R7, 0x1f ;  /* 0x00001f07d9df7589 */ /* 0x000fe800000e0000 */
[----:B------:R-:W-:Y:S04]  /*8980*/  SHFL.IDX PT, R215, R10, R221, 0x1f ;  /* 0x00001fdd0ad77589 */ /* 0x000fe800000e0000 */
[----:B--2---:R-:W2:Y:S01]  /*8990*/  SHFL.IDX PT, R124, R10, R213, 0x1f ;  /* 0x00001fd50a7c7589 */ /* 0x004ea200000e0000 */
[----:B------:R-:W-:Y:S01]  /*89a0*/  FFMA.FTZ R109, R108, UR5, -R109 ;  /* 0x000000056c6d7c23 */ /* 0x000fe2000801086d */
[----:B-1----:R-:W-:-:S02]  /*89b0*/  FSEL R108, R227, -INF , P2 ;  /* 0xff800000e36c7808 */ /* 0x002fc40001000000 */
[----:B----4-:R-:W-:Y:S01]  /*89c0*/  FSEL R111, R89, -INF , P1 ;  /* 0xff800000596f7808 */ /* 0x010fe20000800000 */
[----:B------:R1:W-:Y:S01]  /*89d0*/  MUFU.TANH R3, R131 ;  /* 0x0000008300037308 */ /* 0x0003e20000002400 */
[----:B------:R-:W-:Y:S01]  /*89e0*/  FSEL R218, R161, -INF , P2 ;  /* 0xff800000a1da7808 */ /* 0x000fe20001000000 */
[----:B------:R-:W-:-:S06]  /*89f0*/  FFMA.FTZ R108, R108, UR5, -R106 ;  /* 0x000000056c6c7c23 */ /* 0x000fcc000801086a */
[----:B------:R3:W-:Y:S01]  /*8a00*/  MUFU.TANH R141, R125 ;  /* 0x0000007d008d7308 */ /* 0x0007e20000002400 */
[----:B------:R-:W-:Y:S01]  /*8a10*/  FFMA.FTZ R106, R111, UR5, -R106 ;  /* 0x000000056f6a7c23 */ /* 0x000fe2000801086a */
[----:B-1----:R-:W1:Y:S01]  /*8a20*/  SHFL.IDX PT, R131, R10, R212, 0x1f ;  /* 0x00001fd40a837589 */ /* 0x002e6200000e0000 */
[----:B------:R-:W-:-:S05]  /*8a30*/  FSEL R111, R236, -INF , P2 ;  /* 0xff800000ec6f7808 */ /* 0x000fca0001000000 */
[----:B------:R4:W-:Y:S01]  /*8a40*/  MUFU.TANH R4, R129 ;  /* 0x0000008100047308 */ /* 0x0009e20000002400 */
[----:B---3--:R-:W-:Y:S01]  /*8a50*/  FSEL R125, R92, -INF , P1 ;  /* 0xff8000005c7d7808 */ /* 0x008fe20000800000 */
[----:B------:R-:W-:Y:S01]  /*8a60*/  FFMA.FTZ R111, R111, UR5, -R126 ;  /* 0x000000056f6f7c23 */ /* 0x000fe2000801087e */
[----:B------:R-:W-:-:S05]  /*8a70*/  FSEL R12, R160, -INF , P1 ;  /* 0xff800000a00c7808 */ /* 0x000fca0000800000 */
[----:B------:R3:W-:Y:S01]  /*8a80*/  MUFU.TANH R140, R127 ;  /* 0x0000007f008c7308 */ /* 0x0007e20000002400 */
[----:B----4-:R-:W-:Y:S01]  /*8a90*/  FSEL R129, R151, -INF , P2 ;  /* 0xff80000097817808 */ /* 0x010fe20001000000 */
[----:B------:R-:W-:-:S06]  /*8aa0*/  FFMA.FTZ R126, R125, UR5, -R126 ;  /* 0x000000057d7e7c23 */ /* 0x000fcc000801087e */
[----:B------:R4:W-:Y:S01]  /*8ab0*/  MUFU.TANH R5, R130 ;  /* 0x0000008200057308 */ /* 0x0009e20000002400 */
[----:B---3--:R-:W3:Y:S01]  /*8ac0*/  SHFL.IDX PT, R127, R10, R220, 0x1f ;  /* 0x00001fdc0a7f7589 */ /* 0x008ee200000e0000 */
[----:B--2---:R-:W-:Y:S01]  /*8ad0*/  FFMA.FTZ R129, R129, UR5, -R124 ;  /* 0x0000000581817c23 */ /* 0x004fe2000801087c */
[--C-:B------:R-:W-:Y:S02]  /*8ae0*/  FFMA.FTZ R218, R218, UR5, -R210.reuse ;  /* 0x00000005dada7c23 */ /* 0x100fe400080108d2 */
[----:B------:R2:W-:Y:S01]  /*8af0*/  SHFL.IDX PT, R125, R10, R224, 0x1f ;  /* 0x00001fe00a7d7589 */ /* 0x0005e200000e0000 */
[----:B----4-:R-:W-:Y:S02]  /*8b00*/  FSEL R130, R150, -INF , P1 ;  /* 0xff80000096827808 */ /* 0x010fe40000800000 */
[----:B------:R-:W4:Y:S01]  /*8b10*/  MUFU.TANH R234, R234 ;  /* 0x000000ea00ea7308 */ /* 0x000f220000002400 */
[----:B------:R-:W-:Y:S01]  /*8b20*/  FFMA.FTZ R210, R12, UR5, -R210 ;  /* 0x000000050cd27c23 */ /* 0x000fe200080108d2 */
[----:B------:R-:W-:-:S06]  /*8b30*/  FSEL R137, R157, -INF , P2 ;  /* 0xff8000009d897808 */ /* 0x000fcc0001000000 */
[----:B------:R-:W3:Y:S01]  /*8b40*/  MUFU.TANH R112, R112 ;  /* 0x0000007000707308 */ /* 0x000ee20000002400 */
[----:B------:R-:W-:Y:S01]  /*8b50*/  FFMA.FTZ R124, R130, UR5, -R124 ;  /* 0x00000005827c7c23 */ /* 0x000fe2000801087c */
[----:B------:R-:W-:Y:S01]  /*8b60*/  FSEL R130, R146, -INF , P1 ;  /* 0xff80000092827808 */ /* 0x000fe20000800000 */
[----:B------:R1:W3:Y:S01]  /*8b70*/  SHFL.IDX PT, R229, R217, R220, 0x1f ;  /* 0x00001fdcd9e57589 */ /* 0x0002e200000e0000 */
[----:B------:R-:W-:Y:S02]  /*8b80*/  FSEL R12, R156, -INF , P1 ;  /* 0xff8000009c0c7808 */ /* 0x000fe40000800000 */
[----:B------:R-:W-:Y:S02]  /*8b90*/  FSEL R133, R153, -INF , P2 ;  /* 0xff80000099857808 */ /* 0x000fe40001000000 */
[----:B------:R-:W-:Y:S01]  /*8ba0*/  FSEL R219, R148, -INF , P1 ;  /* 0xff80000094db7808 */ /* 0x000fe20000800000 */
[----:B--2---:R2:W-:Y:S01]  /*8bb0*/  MUFU.EX2 R10, R126 ;  /* 0x0000007e000a7308 */ /* 0x0045e20000000800 */
[----:B------:R-:W3:Y:S01]  /*8bc0*/  SHFL.IDX PT, R222, R217, R230, 0x1f ;  /* 0x00001fe6d9de7589 */ /* 0x000ee200000e0000 */
[----:B------:R-:W-:Y:S01]  /*8bd0*/  FFMA.FTZ R137, R137, UR5, -R136 ;  /* 0x0000000589897c23 */ /* 0x000fe20008010888 */
[----:B-1----:R-:W-:-:S02]  /*8be0*/  FADD.FTZ R220, R24, -R223 ;  /* 0x800000df18dc7221 */ /* 0x002fc40000010000 */
[----:B------:R-:W-:Y:S01]  /*8bf0*/  SHFL.IDX PT, R233, R11, R7, 0x1f ;  /* 0x00001f070be97589 */ /* 0x000fe200000e0000 */
[----:B--2---:R-:W-:Y:S01]  /*8c00*/  FSEL R126, R147, -INF , P2 ;  /* 0xff800000937e7808 */ /* 0x004fe20001000000 */
[----:B------:R-:W-:Y:S01]  /*8c10*/  FADD.FTZ R223, R26, -R223 ;  /* 0x800000df1adf7221 */ /* 0x000fe20000010000 */
[----:B------:R-:W-:Y:S01]  /*8c20*/  FFMA.FTZ R136, R12, UR5, -R136 ;  /* 0x000000050c887c23 */ /* 0x000fe20008010888 */
[----:B------:R-:W-:Y:S01]  /*8c30*/  FSEL R26, R144, -INF , P1 ;  /* 0xff800000901a7808 */ /* 0x000fe20000800000 */
[----:B------:R-:W1:Y:S01]  /*8c40*/  MUFU.EX2 R97, R97 ;  /* 0x0000006100617308 */ /* 0x000e620000000800 */
[--C-:B------:R-:W-:Y:S01]  /*8c50*/  FFMA.FTZ R126, R126, UR5, -R123.reuse ;  /* 0x000000057e7e7c23 */ /* 0x100fe2000801087b */
[----:B------:R-:W-:Y:S01]  /*8c60*/  FFMA.FTZ R123, R130, UR5, -R123 ;  /* 0x00000005827b7c23 */ /* 0x000fe2000801087b */
[----:B------:R-:W-:Y:S01]  /*8c70*/  FSEL R130, R145, -INF , P2 ;  /* 0xff80000091827808 */ /* 0x000fe20001000000 */
[----:B------:R-:W-:Y:S01]  /*8c80*/  FFMA.FTZ R21, -R21, R21, 1 ;  /* 0x3f80000015157423 */ /* 0x000fe20000010115 */
[----:B------:R-:W-:Y:S01]  /*8c90*/  FSEL R12, R152, -INF , P1 ;  /* 0xff800000980c7808 */ /* 0x000fe20000800000 */
[----:B------:R-:W2:Y:S01]  /*8ca0*/  SHFL.IDX PT, R224, R217, R224, 0x1f ;  /* 0x00001fe0d9e07589 */ /* 0x000ea200000e0000 */
[----:B------:R-:W-:Y:S01]  /*8cb0*/  FFMA.FTZ R133, R133, UR5, -R131 ;  /* 0x0000000585857c23 */ /* 0x000fe20008010883 */
[----:B------:R3:W-:Y:S01]  /*8cc0*/  MUFU.EX2 R24, R132 ;  /* 0x0000008400187308 */ /* 0x0007e20000000800 */
[----:B------:R-:W-:Y:S01]  /*8cd0*/  FFMA.FTZ R130, R130, UR5, -R215 ;  /* 0x0000000582827c23 */ /* 0x000fe200080108d7 */
[----:B------:R-:W1:Y:S01]  /*8ce0*/  SHFL.IDX PT, R213, R217, R213, 0x1f ;  /* 0x00001fd5d9d57589 */ /* 0x000e6200000e0000 */
[----:B------:R-:W-:Y:S01]  /*8cf0*/  FFMA.FTZ R131, R12, UR5, -R131 ;  /* 0x000000050c837c23 */ /* 0x000fe20008010883 */
[----:B----4-:R-:W-:-:S04]  /*8d00*/  FSEL R128, R234, -INF , P2 ;  /* 0xff800000ea807808 */ /* 0x010fc80001000000 */
[----:B------:R-:W4:Y:S01]  /*8d10*/  MUFU.TANH R114, R114 ;  /* 0x0000007200727308 */ /* 0x000f220000002400 */
[----:B---3--:R-:W-:Y:S01]  /*8d20*/  FFMA.FTZ R132, R26, UR5, -R215 ;  /* 0x000000051a847c23 */ /* 0x008fe200080108d7 */
[----:B------:R-:W-:Y:S01]  /*8d30*/  IADD3 R215, R7, 0x18, RZ ;  /* 0x0000001807d77810 */ /* 0x000fe20007ffe0ff */
[----:B------:R-:W-:Y:S01]  /*8d40*/  FFMA.FTZ R128, R128, UR5, -R127 ;  /* 0x0000000580807c23 */ /* 0x000fe2000801087f */
[----:B------:R-:W-:-:S04]  /*8d50*/  FFMA.FTZ R22, -R22, R22, 1 ;  /* 0x3f80000016167423 */ /* 0x000fc80000010116 */
[----:B------:R-:W3:Y:S01]  /*8d60*/  MUFU.TANH R113, R113 ;  /* 0x0000007100717308 */ /* 0x000ee20000002400 */
[----:B------:R-:W-:Y:S07]  /*8d70*/  SHFL.IDX PT, R212, R217, R212, 0x1f ;  /* 0x00001fd4d9d47589 */ /* 0x000fee00000e0000 */
[----:B------:R-:W-:Y:S01]  /*8d80*/  MUFU.EX2 R95, R95 ;  /* 0x0000005f005f7308 */ /* 0x000fe20000000800 */
[----:B------:R-:W4:Y:S07]  /*8d90*/  SHFL.IDX PT, R230, R11, R230, 0x1f ;  /* 0x00001fe60be67589 */ /* 0x000f2e00000e0000 */
[----:B------:R-:W3:Y:S01]  /*8da0*/  MUFU.TANH R115, R115 ;  /* 0x0000007300737308 */ /* 0x000ee20000002400 */
[----:B------:R-:W3:Y:S07]  /*8db0*/  SHFL.IDX PT, R215, R217, R215, 0x1f ;  /* 0x00001fd7d9d77589 */ /* 0x000eee00000e0000 */
[----:B------:R-:W3:Y:S01]  /*8dc0*/  MUFU.TANH R118, R118 ;  /* 0x0000007600767308 */ /* 0x000ee20000002400 */
[----:B------:R-:W3:Y:S07]  /*8dd0*/  SHFL.IDX PT, R217, R217, R221, 0x1f ;  /* 0x00001fddd9d97589 */ /* 0x000eee00000e0000 */
[----:B------:R-:W-:Y:S08]  /*8de0*/  MUFU.EX2 R98, R98 ;  /* 0x0000006200627308 */ /* 0x000ff00000000800 */
[----:B------:R-:W3:Y:S08]  /*8df0*/  MUFU.EX2 R96, R96 ;  /* 0x0000006000607308 */ /* 0x000ef00000000800 */
[----:B------:R-:W3:Y:S08]  /*8e00*/  MUFU.TANH R116, R116 ;  /* 0x0000007400747308 */ /* 0x000ef00000002400 */
[----:B------:R-:W3:Y:S08]  /*8e10*/  MUFU.TANH R121, R121 ;  /* 0x0000007900797308 */ /* 0x000ef00000002400 */
[----:B------:R-:W3:Y:S08]  /*8e20*/  MUFU.EX2 R104, R104 ;  /* 0x0000006800687308 */ /* 0x000ef00000000800 */
[----:B------:R-:W3:Y:S01]  /*8e30*/  MUFU.EX2 R102, R102 ;  /* 0x0000006600667308 */ /* 0x000ee20000000800 */
[----:B------:R-:W-:-:S07]  /*8e40*/  FFMA.FTZ R23, -R23, R23, 1 ;  /* 0x3f80000017177423 */ /* 0x000fce0000010117 */
[----:B------:R-:W3:Y:S01]  /*8e50*/  MUFU.TANH R117, R117 ;  /* 0x0000007500757308 */ /* 0x000ee20000002400 */
[----:B------:R-:W-:-:S07]  /*8e60*/  FFMA.FTZ R205, -R205, R205, 1 ;  /* 0x3f800000cdcd7423 */ /* 0x000fce00000101cd */
[----:B------:R-:W3:Y:S01]  /*8e70*/  MUFU.EX2 R103, R103 ;  /* 0x0000006700677308 */ /* 0x000ee20000000800 */
[----:B------:R-:W-:Y:S01]  /*8e80*/  FFMA.FTZ R209, -R209, R209, 1 ;  /* 0x3f800000d1d17423 */ /* 0x000fe200000101d1 */
[----:B------:R-:W-:Y:S01]  /*8e90*/  FFMA.FTZ R88, -R88, R88, 1 ;  /* 0x3f80000058587423 */ /* 0x000fe20000010158 */
[----:B------:R-:W-:Y:S05]  /*8ea0*/  LDS R13, [R13+0x400] ;  /* 0x000400000d0d7984 */ /* 0x000fea0000000800 */
[----:B------:R2:W-:Y:S01]  /*8eb0*/  MUFU.EX2 R12, R122 ;  /* 0x0000007a000c7308 */ /* 0x0005e20000000800 */
[----:B------:R-:W-:Y:S01]  /*8ec0*/  VIADD R26, R7, 0x8 ;  /* 0x00000008071a7836 */ /* 0x000fe20000000000 */
[----:B--2---:R-:W-:-:S05]  /*8ed0*/  FSEL R122, R112, -INF , P1 ;  /* 0xff800000707a7808 */ /* 0x004fca0000800000 */
[----:B------:R-:W-:Y:S01]  /*8ee0*/  FFMA.FTZ R127, R122, UR5, -R127 ;  /* 0x000000057a7f7c23 */ /* 0x000fe2000801087f */
[----:B------:R-:W-:Y:S01]  /*8ef0*/  FSEL R122, R149, -INF , P2 ;  /* 0xff800000957a7808 */ /* 0x000fe20001000000 */
[--C-:B------:R-:W-:Y:S01]  /*8f00*/  FADD.FTZ R32, R32, -R229.reuse ;  /* 0x800000e520207221 */ /* 0x100fe20000010000 */
[----:B------:R-:W-:Y:S02]  /*8f10*/  FADD.FTZ R34, R34, -R229 ;  /* 0x800000e522227221 */ /* 0x000fe40000010000 */
[----:B------:R2:W3:Y:S01]  /*8f20*/  SHFL.IDX PT, R229, R11, R26, 0x1f ;  /* 0x00001f1a0be57589 */ /* 0x0004e200000e0000 */
[--C-:B------:R-:W-:Y:S01]  /*8f30*/  FFMA.FTZ R122, R122, UR5, -R125.reuse ;  /* 0x000000057a7a7c23 */ /* 0x100fe2000801087d */
[----:B------:R-:W-:Y:S01]  /*8f40*/  FFMA.FTZ R125, R219, UR5, -R125 ;  /* 0x00000005db7d7c23 */ /* 0x000fe2000801087d */
[--C-:B------:R-:W-:Y:S01]  /*8f50*/  FADD.FTZ R219, R25, -R222.reuse ;  /* 0x800000de19db7221 */ /* 0x100fe20000010000 */
[----:B------:R-:W-:Y:S01]  /*8f60*/  FADD.FTZ R222, R27, -R222 ;  /* 0x800000de1bde7221 */ /* 0x000fe20000010000 */
[----:B------:R-:W-:-:S02]  /*8f70*/  VIADD R27, R7, 0xc ;  /* 0x0000000c071b7836 */ /* 0x000fc40000000000 */
[--C-:B------:R-:W-:Y:S01]  /*8f80*/  FADD.FTZ R33, R33, -R224.reuse ;  /* 0x800000e021217221 */ /* 0x100fe20000010000 */
[----:B------:R-:W-:Y:S01]  /*8f90*/  FADD.FTZ R35, R35, -R224 ;  /* 0x800000e023237221 */ /* 0x000fe20000010000 */
[----:B------:R1:W-:Y:S01]  /*8fa0*/  MUFU.EX2 R25, R211 ;  /* 0x000000d300197308 */ /* 0x0003e20000000800 */
[----:B------:R4:W3:Y:S01]  /*8fb0*/  SHFL.IDX PT, R224, R11, R27, 0x1f ;  /* 0x00001f1b0be07589 */ /* 0x0008e200000e0000 */
[--C-:B-1----:R-:W-:Y:S01]  /*8fc0*/  FADD.FTZ R211, R29, -R213.reuse ;  /* 0x800000d51dd37221 */ /* 0x102fe20000010000 */
[----:B------:R-:W-:-:S05]  /*8fd0*/  FADD.FTZ R213, R31, -R213 ;  /* 0x800000d51fd57221 */ /* 0x000fca0000010000 */
[----:B--2---:R1:W-:Y:S01]  /*8fe0*/  MUFU.EX2 R26, R231 ;  /* 0x000000e7001a7308 */ /* 0x0043e20000000800 */
[----:B------:R-:W-:Y:S02]  /*8ff0*/  FSEL R29, R141, -INF , P2 ;  /* 0xff8000008d1d7808 */ /* 0x000fe40001000000 */
[----:B------:R-:W-:Y:S02]  /*9000*/  FSEL R31, R140, -INF , P1 ;  /* 0xff8000008c1f7808 */ /* 0x000fe40000800000 */
[----:B-1----:R-:W-:Y:S01]  /*9010*/  IADD3 R231, R7, 0x10, RZ ;  /* 0x0000001007e77810 */ /* 0x002fe20007ffe0ff */
[--C-:B----4-:R-:W-:Y:S02]  /*9020*/  FFMA.FTZ R29, R29, UR5, -R230.reuse ;  /* 0x000000051d1d7c23 */ /* 0x110fe400080108e6 */
[----:B------:R-:W-:Y:S01]  /*9030*/  FFMA.FTZ R31, R31, UR5, -R230 ;  /* 0x000000051f1f7c23 */ /* 0x000fe200080108e6 */
[----:B------:R1:W-:Y:S01]  /*9040*/  MUFU.EX2 R27, R214 ;  /* 0x000000d6001b7308 */ /* 0x0003e20000000800 */
[----:B------:R2:W4:Y:S01]  /*9050*/  SHFL.IDX PT, R230, R11, R231, 0x1f ;  /* 0x00001fe70be67589 */ /* 0x00052200000e0000 */
[--C-:B---3--:R-:W-:Y:S01]  /*9060*/  FADD.FTZ R36, R36, -R215.reuse ;  /* 0x800000d724247221 */ /* 0x108fe20000010000 */
[----:B------:R-:W-:Y:S01]  /*9070*/  FADD.FTZ R215, R38, -R215 ;  /* 0x800000d726d77221 */ /* 0x000fe20000010000 */
[----:B-1----:R-:W-:Y:S01]  /*9080*/  FADD.FTZ R214, R37, -R217 ;  /* 0x800000d925d67221 */ /* 0x002fe20000010000 */
[----:B------:R-:W-:Y:S01]  /*9090*/  FFMA.FTZ R37, -R20, R20, 1 ;  /* 0x3f80000014257423 */ /* 0x000fe20000010114 */
[----:B------:R-:W-:Y:S01]  /*90a0*/  FSEL R20, R6, -INF , P2 ;  /* 0xff80000006147808 */ /* 0x000fe20001000000 */
[----:B------:R-:W-:Y:S01]  /*90b0*/  FFMA.FTZ R38, -R18, R18, 1 ;  /* 0x3f80000012267423 */ /* 0x000fe20000010112 */
[----:B------:R-:W-:Y:S01]  /*90c0*/  FMUL.FTZ R223, R99, R223 ;  /* 0x000000df63df7220 */ /* 0x000fe20000410000 */
[----:B------:R1:W-:Y:S03]  /*90d0*/  MUFU.EX2 R18, R216 ;  /* 0x000000d800127308 */ /* 0x0003e60000000800 */
[----:B------:R-:W-:Y:S01]  /*90e0*/  FMUL.FTZ R37, R37, R223 ;  /* 0x000000df25257220 */ /* 0x000fe20000410000 */
[----:B------:R-:W-:Y:S01]  /*90f0*/  FMUL.FTZ R223, R119, R219 ;  /* 0x000000db77df7220 */ /* 0x000fe20000410000 */
[----:B-1----:R-:W-:Y:S01]  /*9100*/  FFMA.FTZ R216, R20, UR5, -R229 ;  /* 0x0000000514d87c23 */ /* 0x002fe200080108e5 */
[----:B------:R-:W-:-:S02]  /*9110*/  FFMA.FTZ R20, -R19, R19, 1 ;  /* 0x3f80000013147423 */ /* 0x000fc40000010113 */
[----:B------:R1:W-:Y:S01]  /*9120*/  MUFU.EX2 R19, R218 ;  /* 0x000000da00137308 */ /* 0x0003e20000000800 */
[----:B------:R-:W-:Y:S01]  /*9130*/  FMUL.FTZ R222, R100, R222 ;  /* 0x000000de64de7220 */ /* 0x000fe20000410000 */
[----:B------:R-:W-:Y:S01]  /*9140*/  FADD.FTZ R221, R28, -R212 ;  /* 0x800000d41cdd7221 */ /* 0x000fe20000010000 */
[----:B-1----:R-:W-:-:S05]  /*9150*/  FSEL R218, R3, -INF , P1 ;  /* 0xff80000003da7808 */ /* 0x002fca0000800000 */
[----:B------:R-:W-:Y:S01]  /*9160*/  FFMA.FTZ R219, R218, UR5, -R224 ;  /* 0x00000005dadb7c23 */ /* 0x000fe200080108e0 */
[----:B------:R-:W-:Y:S02]  /*9170*/  FMUL.FTZ R218, R20, R223 ;  /* 0x000000df14da7220 */ /* 0x000fe40000410000 */
[----:B------:R1:W-:Y:S01]  /*9180*/  MUFU.EX2 R20, R210 ;  /* 0x000000d200147308 */ /* 0x0003e20000000800 */
[----:B------:R-:W-:Y:S01]  /*9190*/  FMUL.FTZ R223, R97, R221 ;  /* 0x000000dd61df7220 */ /* 0x000fe20000410000 */
[----:B------:R-:W-:Y:S01]  /*91a0*/  FADD.FTZ R212, R30, -R212 ;  /* 0x800000d41ed47221 */ /* 0x000fe20000010000 */
[----:B------:R-:W-:Y:S01]  /*91b0*/  FSEL R28, R143, -INF , P2 ;  /* 0xff8000008f1c7808 */ /* 0x000fe20001000000 */
[----:B--2---:R-:W-:Y:S02]  /*91c0*/  VIADD R231, R7, 0x14 ;  /* 0x0000001407e77836 */ /* 0x004fe40000000000 */
[----:B-1----:R-:W-:Y:S01]  /*91d0*/  FMUL.FTZ R210, R21, R222 ;  /* 0x000000de15d27220 */ /* 0x002fe20000410000 */
[----:B------:R-:W-:-:S02]  /*91e0*/  FSEL R21, R2, -INF , P2 ;  /* 0xff80000002157808 */ /* 0x000fc40001000000 */
[----:B------:R-:W-:-:S03]  /*91f0*/  FSEL R30, R142, -INF , P1 ;  /* 0xff8000008e1e7808 */ /* 0x000fc60000800000 */
[----:B----4-:R-:W-:Y:S02]  /*9200*/  FFMA.FTZ R221, R21, UR5, -R230 ;  /* 0x0000000515dd7c23 */ /* 0x010fe400080108e6 */
[----:B------:R1:W-:Y:S01]  /*9210*/  MUFU.EX2 R21, R139 ;  /* 0x0000008b00157308 */ /* 0x0003e20000000800 */
[----:B------:R-:W-:Y:S01]  /*9220*/  FADD.FTZ R217, R39, -R217 ;  /* 0x800000d927d97221 */ /* 0x000fe20000010000 */
[--C-:B------:R-:W-:Y:S01]  /*9230*/  FFMA.FTZ R28, R28, UR5, -R233.reuse ;  /* 0x000000051c1c7c23 */ /* 0x100fe200080108e9 */
[----:B------:R-:W-:Y:S01]  /*9240*/  FFMA.FTZ R30, R30, UR5, -R233 ;  /* 0x000000051e1e7c23 */ /* 0x000fe200080108e9 */
[----:B------:R-:W-:Y:S01]  /*9250*/  FSEL R39, R5, -INF , P1 ;  /* 0xff80000005277808 */ /* 0x000fe20000800000 */
[----:B------:R-:W2:Y:S01]  /*9260*/  SHFL.IDX PT, R231, R11, R231, 0x1f ;  /* 0x00001fe70be77589 */ /* 0x000ea200000e0000 */
[----:B------:R-:W-:Y:S02]  /*9270*/  VIADD R233, R7, 0x18 ;  /* 0x0000001807e97836 */ /* 0x000fe40000000000 */
[----:B-1----:R-:W-:-:S02]  /*9280*/  FMUL.FTZ R139, R22, R223 ;  /* 0x000000df168b7220 */ /* 0x002fc40000410000 */
[----:B------:R-:W-:Y:S01]  /*9290*/  LDS R223, [R15+0x400] ;  /* 0x000400000fdf7984 */ /* 0x000fe20000000800 */
[----:B------:R-:W-:Y:S01]  /*92a0*/  FFMA.FTZ R39, R39, UR5, -R229 ;  /* 0x0000000527277c23 */ /* 0x000fe200080108e5 */
[----:B------:R-:W-:Y:S02]  /*92b0*/  FSEL R222, R114, -INF , P1 ;  /* 0xff80000072de7808 */ /* 0x000fe40000800000 */
[----:B------:R1:W3:Y:S03]  /*92c0*/  SHFL.IDX PT, R229, R11, R233, 0x1f ;  /* 0x00001fe90be57589 */ /* 0x0002e600000e0000 */
[----:B------:R-:W-:Y:S01]  /*92d0*/  FFMA.FTZ R222, R222, UR5, -R230 ;  /* 0x00000005dede7c23 */ /* 0x000fe200080108e6 */
[----:B-1----:R-:W-:-:S05]  /*92e0*/  IADD3 R233, R7, 0x1c, RZ ;  /* 0x0000001c07e97810 */ /* 0x002fca0007ffe0ff */
[----:B------:R1:W4:Y:S01]  /*92f0*/  SHFL.IDX PT, R230, R11, R233, 0x1f ;  /* 0x00001fe90be67589 */ /* 0x00032200000e0000 */
[----:B------:R-:W-:Y:S01]  /*9300*/  FMUL.FTZ R220, R120, R220 ;  /* 0x000000dc78dc7220 */ /* 0x000fe20000410000 */
[----:B------:R-:W-:Y:S01]  /*9310*/  FFMA.FTZ R15, -R204, R204, 1 ;  /* 0x3f800000cc0f7423 */ /* 0x000fe200000101cc */
[----:B------:R-:W-:Y:S02]  /*9320*/  FSEL R22, R113, -INF , P2 ;  /* 0xff80000071167808 */ /* 0x000fe40001000000 */
[----:B------:R-:W-:Y:S01]  /*9330*/  FMUL.FTZ R38, R38, R220 ;  /* 0x000000dc26267220 */ /* 0x000fe20000410000 */
[----:B------:R-:W-:Y:S01]  /*9340*/  FSEL R204, R115, -INF , P1 ;  /* 0xff80000073cc7808 */ /* 0x000fe20000800000 */
[----:B-1----:R1:W-:Y:S01]  /*9350*/  MUFU.EX2 R11, R138 ;  /* 0x0000008a000b7308 */ /* 0x0023e20000000800 */
[----:B------:R-:W-:Y:S01]  /*9360*/  FSEL R220, R4, -INF , P2 ;  /* 0xff80000004dc7808 */ /* 0x000fe20001000000 */
[----:B-1----:R-:W-:Y:S01]  /*9370*/  FMUL.FTZ R138, R95, R212 ;  /* 0x000000d45f8a7220 */ /* 0x002fe20000410000 */
[----:B--2---:R-:W-:Y:S01]  /*9380*/  FFMA.FTZ R212, R22, UR5, -R231 ;  /* 0x0000000516d47c23 */ /* 0x004fe200080108e7 */
[----:B------:R-:W-:-:S02]  /*9390*/  FSEL R22, R118, -INF , P1 ;  /* 0xff80000076167808 */ /* 0x000fc40000800000 */
[----:B------:R-:W-:Y:S02]  /*93a0*/  FMUL.FTZ R138, R15, R138 ;  /* 0x0000008a0f8a7220 */ /* 0x000fe40000410000 */
[----:B------:R1:W-:Y:S01]  /*93b0*/  MUFU.EX2 R15, R137 ;  /* 0x00000089000f7308 */ /* 0x0003e20000000800 */
[----:B------:R-:W-:Y:S01]  /*93c0*/  FFMA.FTZ R204, R204, UR5, -R231 ;  /* 0x00000005cccc7c23 */ /* 0x000fe200080108e7 */
[----:B------:R-:W-:Y:S01]  /*93d0*/  FFMA.FTZ R220, R220, UR5, -R224 ;  /* 0x00000005dcdc7c23 */ /* 0x000fe200080108e0 */
[----:B------:R-:W-:Y:S01]  /*93e0*/  FMUL.FTZ R231, R96, R213 ;  /* 0x000000d560e77220 */ /* 0x000fe20000410000 */
[----:B------:R-:W-:Y:S01]  /*93f0*/  FSEL R224, R116, -INF , P2 ;  /* 0xff80000074e07808 */ /* 0x000fe20001000000 */
[----:B-1----:R-:W-:-:S03]  /*9400*/  FMUL.FTZ R137, R98, R211 ;  /* 0x000000d362897220 */ /* 0x002fc60000410000 */
[----:B------:R-:W1:Y:S01]  /*9410*/  MUFU.EX2 R17, R17 ;  /* 0x0000001100117308 */ /* 0x000e620000000800 */
[----:B---3--:R-:W-:Y:S01]  /*9420*/  FFMA.FTZ R211, R22, UR5, -R229 ;  /* 0x0000000516d37c23 */ /* 0x008fe200080108e5 */
[----:B------:R-:W-:Y:S01]  /*9430*/  FMUL.FTZ R137, R23, R137 ;  /* 0x0000008917897220 */ /* 0x000fe20000410000 */
[----:B------:R-:W-:Y:S01]  /*9440*/  FSEL R23, R121, -INF , P1 ;  /* 0xff80000079177808 */ /* 0x000fe20000800000 */
[----:B------:R-:W-:Y:S01]  /*9450*/  FMUL.FTZ R32, R104, R32 ;  /* 0x0000002068207220 */ /* 0x000fe20000410000 */
[----:B------:R-:W-:-:S03]  /*9460*/  FMUL.FTZ R205, R205, R231 ;  /* 0x000000e7cdcd7220 */ /* 0x000fc60000410000 */
[----:B------:R2:W-:Y:S01]  /*9470*/  MUFU.EX2 R22, R136 ;  /* 0x0000008800167308 */ /* 0x0005e20000000800 */
[----:B------:R-:W-:Y:S01]  /*9480*/  IADD3 R231, R7, 0xc, RZ ;  /* 0x0000000c07e77810 */ /* 0x000fe20007ffe0ff */
[----:B------:R-:W-:Y:S01]  /*9490*/  FFMA.FTZ R224, R224, UR5, -R229 ;  /* 0x00000005e0e07c23 */ /* 0x000fe200080108e5 */
[----:B------:R-:W-:Y:S01]  /*94a0*/  FMUL.FTZ R35, R102, R35 ;  /* 0x0000002366237220 */ /* 0x000fe20000410000 */
[----:B------:R-:W-:Y:S01]  /*94b0*/  FSEL R229, R117, -INF , P2 ;  /* 0xff80000075e57808 */ /* 0x000fe20001000000 */
[----:B--2---:R-:W-:Y:S01]  /*94c0*/  FFMA.FTZ R136, -R206, R206, 1 ;  /* 0x3f800000ce887423 */ /* 0x004fe200000101ce */
[--C-:B----4-:R-:W-:Y:S02]  /*94d0*/  FFMA.FTZ R206, R23, UR5, -R230.reuse ;  /* 0x0000000517ce7c23 */ /* 0x110fe400080108e6 */
[----:B------:R2:W-:Y:S01]  /*94e0*/  MUFU.EX2 R23, R135 ;  /* 0x0000008700177308 */ /* 0x0005e20000000800 */
[----:B------:R-:W-:Y:S01]  /*94f0*/  FMUL.FTZ R136, R136, R32 ;  /* 0x0000002088887220 */ /* 0x000fe20000410000 */
[----:B------:R-:W-:Y:S01]  /*9500*/  FMUL.FTZ R34, R103, R34 ;  /* 0x0000002267227220 */ /* 0x000fe20000410000 */
[----:B------:R-:W-:Y:S01]  /*9510*/  FFMA.FTZ R213, R229, UR5, -R230 ;  /* 0x00000005e5d57c23 */ /* 0x000fe200080108e6 */
[----:B------:R-:W-:-:S04]  /*9520*/  VIADD R229, R7, 0x4 ;  /* 0x0000000407e57836 */ /* 0x000fc80000000000 */
[----:B------:R3:W-:Y:S01]  /*9530*/  MUFU.EX2 R32, R134 ;  /* 0x0000008600207308 */ /* 0x0007e20000000800 */
[----:B--2---:R-:W-:Y:S02]  /*9540*/  FFMA.FTZ R135, -R208, R208, 1 ;  /* 0x3f800000d0877423 */ /* 0x004fe400000101d0 */
[----:B------:R2:W-:Y:S02]  /*9550*/  SHFL.IDX PT, R208, R223, R231, 0x1f ;  /* 0x00001fe7dfd07589 */ /* 0x0005e400000e0000 */
[----:B------:R-:W-:Y:S01]  /*9560*/  FMUL.FTZ R135, R135, R34 ;  /* 0x0000002287877220 */ /* 0x000fe20000410000 */
[----:B---3--:R-:W-:Y:S01]  /*9570*/  FMUL.FTZ R134, R209, R35 ;  /* 0x00000023d1867220 */ /* 0x008fe20000410000 */
[C---:B------:R-:W-:Y:S02]  /*9580*/  VIADD R35, R7.reuse, 0x10 ;  /* 0x0000001007237836 */ /* 0x040fe40000000000 */
[----:B--2---:R-:W-:Y:S01]  /*9590*/  VIADD R231, R7, 0x14 ;  /* 0x0000001407e77836 */ /* 0x004fe20000000000 */
[----:B------:R-:W2:Y:S01]  /*95a0*/  MUFU.EX2 R105, R105 ;  /* 0x0000006900697308 */ /* 0x000ea20000000800 */
[----:B------:R-:W3:Y:S01]  /*95b0*/  SHFL.IDX PT, R209, R223, R7, 0x1f ;  /* 0x00001f07dfd17589 */ /* 0x000ee200000e0000 */
[----:B------:R-:W-:Y:S01]  /*95c0*/  FFMA.FTZ R34, -R225, R225, 1 ;  /* 0x3f800000e1227423 */ /* 0x000fe200000101e1 */
[----:B-1----:R-:W-:-:S02]  /*95d0*/  FMUL.FTZ R215, R17, R215 ;  /* 0x000000d711d77220 */ /* 0x002fc40000410000 */
[----:B------:R1:W-:Y:S01]  /*95e0*/  SHFL.IDX PT, R225, R223, R35, 0x1f ;  /* 0x00001f23dfe17589 */ /* 0x0003e200000e0000 */
[----:B------:R-:W-:Y:S02]  /*95f0*/  VIADD R230, R7, 0x8 ;  /* 0x0000000807e67836 */ /* 0x000fe40000000000 */
[----:B------:R-:W4:Y:S01]  /*9600*/  MUFU.EX2 R101, R101 ;  /* 0x0000006500657308 */ /* 0x000f220000000800 */
[----:B------:R-:W-:Y:S01]  /*9610*/  SHFL.IDX PT, R231, R223, R231, 0x1f ;  /* 0x00001fe7dfe77589 */ /* 0x000fe200000e0000 */
[----:B------:R-:W-:-:S03]  /*9620*/  FMUL.FTZ R88, R88, R215 ;  /* 0x000000d758587220 */ /* 0x000fc60000410000 */
[----:B------:R-:W3:Y:S01]  /*9630*/  SHFL.IDX PT, R229, R223, R229, 0x1f ;  /* 0x00001fe5dfe57589 */ /* 0x000ee200000e0000 */
[----:B-1----:R-:W-:Y:S02]  /*9640*/  IADD3 R35, R7, 0x18, RZ ;  /* 0x0000001807237810 */ /* 0x002fe40007ffe0ff */
[----:B------:R-:W1:Y:S01]  /*9650*/  MUFU.EX2 R108, R108 ;  /* 0x0000006c006c7308 */ /* 0x000e620000000800 */
[----:B------:R-:W-:Y:S04]  /*9660*/  SHFL.IDX PT, R230, R223, R230, 0x1f ;  /* 0x00001fe6dfe67589 */ /* 0x000fe800000e0000 */
[----:B------:R-:W1:Y:S01]  /*9670*/  SHFL.IDX PT, R215, R223, R35, 0x1f ;  /* 0x00001f23dfd77589 */ /* 0x000e6200000e0000 */
[----:B--2---:R-:W-:Y:S01]  /*9680*/  FMUL.FTZ R33, R105, R33 ;  /* 0x0000002169217220 */ /* 0x004fe20000410000 */
[----:B------:R-:W-:Y:S01]  /*9690*/  FFMA.FTZ R207, -R207, R207, 1 ;  /* 0x3f800000cfcf7423 */ /* 0x000fe200000101cf */
[----:B----4-:R-:W-:Y:S01]  /*96a0*/  FMUL.FTZ R36, R101, R36 ;  /* 0x0000002465247220 */ /* 0x010fe20000410000 */
[----:B------:R-:W2:Y:S02]  /*96b0*/  MUFU.EX2 R111, R111 ;  /* 0x0000006f006f7308 */ /* 0x000ea40000000800 */
[----:B------:R-:W-:Y:S01]  /*96c0*/  FMUL.FTZ R207, R207, R33 ;  /* 0x00000021cfcf7220 */ /* 0x000fe20000410000 */
[----:B---3--:R-:W-:Y:S01]  /*96d0*/  FADD.FTZ R40, R40, -R209 ;  /* 0x800000d128287221 */ /* 0x008fe20000010000 */
[----:B------:R-:W-:-:S04]  /*96e0*/  FADD.FTZ R47, R47, -R208 ;  /* 0x800000d02f2f7221 */ /* 0x000fc80000010000 */
[----:B------:R-:W3:Y:S08]  /*96f0*/  MUFU.EX2 R110, R110 ;  /* 0x0000006e006e7308 */ /* 0x000ef00000000800 */
[----:B------:R4:W-:Y:S01]  /*9700*/  MUFU.EX2 R33, R133 ;  /* 0x0000008500217308 */ /* 0x0009e20000000800 */
[----:B------:R-:W-:Y:S01]  /*9710*/  FADD.FTZ R43, R43, -R229 ;  /* 0x800000e52b2b7221 */ /* 0x000fe20000010000 */
[----:B------:R-:W-:Y:S01]  /*9720*/  FADD.FTZ R42, R42, -R209 ;  /* 0x800000d12a2a7221 */ /* 0x000fe20000010000 */
[----:B----4-:R-:W-:-:S05]  /*9730*/  FMUL.FTZ R133, R34, R36 ;  /* 0x0000002422857220 */ /* 0x010fca0000410000 */
[----:B------:R4:W-:Y:S01]  /*9740*/  MUFU.EX2 R36, R124 ;  /* 0x0000007c00247308 */ /* 0x0009e20000000800 */
[----:B-1----:R-:W-:Y:S01]  /*9750*/  FADD.FTZ R209, R52, -R215 ;  /* 0x800000d734d17221 */ /* 0x002fe20000010000 */
[----:B------:R-:W-:Y:S01]  /*9760*/  FMUL.FTZ R52, R12, R43 ;  /* 0x0000002b0c347220 */ /* 0x000fe20000410000 */
[----:B----4-:R-:W-:Y:S01]  /*9770*/  FADD.FTZ R124, R45, -R208 ;  /* 0x800000d02d7c7221 */ /* 0x010fe20000010000 */
[----:B------:R-:W-:Y:S01]  /*9780*/  FADD.FTZ R208, R49, -R231 ;  /* 0x800000e731d07221 */ /* 0x000fe20000010000 */
[----:B------:R-:W-:Y:S01]  /*9790*/  FFMA.FTZ R45, -R227, R227, 1 ;  /* 0x3f800000e32d7423 */ /* 0x000fe200000101e3 */
[----:B------:R-:W-:Y:S01]  /*97a0*/  FMUL.FTZ R49, R108, R40 ;  /* 0x000000286c317220 */ /* 0x000fe20000410000 */
[----:B------:R-:W-:-:S03]  /*97b0*/  FADD.FTZ R44, R44, -R230 ;  /* 0x800000e62c2c7221 */ /* 0x000fc60000010000 */
[----:B------:R-:W-:Y:S01]  /*97c0*/  FMUL.FTZ R45, R45, R49 ;  /* 0x000000312d2d7220 */ /* 0x000fe20000410000 */
[----:B------:R-:W-:Y:S01]  /*97d0*/  FFMA.FTZ R49, -R90, R90, 1 ;  /* 0x3f8000005a317423 */ /* 0x000fe2000001015a */
[----:B------:R-:W-:Y:S01]  /*97e0*/  FADD.FTZ R46, R46, -R230 ;  /* 0x800000e62e2e7221 */ /* 0x000fe20000010000 */
[----:B--2---:R-:W-:Y:S02]  /*97f0*/  FMUL.FTZ R44, R111, R44 ;  /* 0x0000002c6f2c7220 */ /* 0x004fe40000410000 */
[----:B------:R-:W-:Y:S01]  /*9800*/  FMUL.FTZ R49, R49, R52 ;  /* 0x0000003431317220 */ /* 0x000fe20000410000 */
[----:B------:R-:W-:Y:S01]  /*9810*/  FFMA.FTZ R52, -R236, R236, 1 ;  /* 0x3f800000ec347423 */ /* 0x000fe200000101ec */
[----:B------:R-:W-:Y:S01]  /*9820*/  FADD.FTZ R41, R41, -R229 ;  /* 0x800000e529297221 */ /* 0x000fe20000010000 */
[----:B------:R-:W-:Y:S01]  /*9830*/  FFMA.FTZ R92, -R92, R92, 1 ;  /* 0x3f8000005c5c7423 */ /* 0x000fe2000001015c */
[----:B------:R-:W-:Y:S01]  /*9840*/  FFMA.FTZ R91, -R91, R91, 1 ;  /* 0x3f8000005b5b7423 */ /* 0x000fe2000001015b */
[----:B------:R-:W-:Y:S01]  /*9850*/  FMUL.FTZ R46, R10, R46 ;  /* 0x0000002e0a2e7220 */ /* 0x000fe20000410000 */
[----:B---3--:R-:W-:Y:S01]  /*9860*/  FMUL.FTZ R124, R110, R124 ;  /* 0x0000007c6e7c7220 */ /* 0x008fe20000410000 */
[----:B------:R-:W-:Y:S01]  /*9870*/  VIADD R229, R7, 0x8 ;  /* 0x0000000807e57836 */ /* 0x000fe20000000000 */
[----:B------:R-:W1:Y:S01]  /*9880*/  SHFL.IDX PT, R223, R223, R233, 0x1f ;  /* 0x00001fe9dfdf7589 */ /* 0x000e6200000e0000 */
[----:B------:R-:W-:Y:S01]  /*9890*/  FMUL.FTZ R52, R52, R44 ;  /* 0x0000002c34347220 */ /* 0x000fe20000410000 */
[----:B------:R-:W-:Y:S01]  /*98a0*/  FMUL.FTZ R44, R92, R46 ;  /* 0x0000002e5c2c7220 */ /* 0x000fe20000410000 */
[----:B------:R-:W-:Y:S01]  /*98b0*/  FMUL.FTZ R46, R91, R124 ;  /* 0x0000007c5b2e7220 */ /* 0x000fe20000410000 */
[----:B------:R-:W2:Y:S01]  /*98c0*/  MUFU.EX2 R107, R107 ;  /* 0x0000006b006b7308 */ /* 0x000ea20000000800 */
[----:B------:R-:W3:Y:S07]  /*98d0*/  SHFL.IDX PT, R91, R13, R229, 0x1f ;  /* 0x00001fe50d5b7589 */ /* 0x000eee00000e0000 */
[----:B------:R-:W4:Y:S01]  /*98e0*/  MUFU.EX2 R109, R109 ;  /* 0x0000006d006d7308 */ /* 0x000f220000000800 */
[----:B------:R-:W-:Y:S01]  /*98f0*/  FFMA.FTZ R228, -R228, R228, 1 ;  /* 0x3f800000e4e47423 */ /* 0x000fe200000101e4 */
[----:B------:R-:W-:Y:S01]  /*9900*/  FFMA.FTZ R226, -R226, R226, 1 ;  /* 0x3f800000e2e27423 */ /* 0x000fe200000101e2 */
[--C-:B------:R-:W-:Y:S01]  /*9910*/  FADD.FTZ R48, R48, -R225.reuse ;  /* 0x800000e130307221 */ /* 0x100fe20000010000 */
[----:B------:R-:W-:Y:S01]  /*9920*/  FADD.FTZ R50, R50, -R225 ;  /* 0x800000e132327221 */ /* 0x000fe20000010000 */
[----:B------:R-:W-:Y:S01]  /*9930*/  FMUL.FTZ R214, R9, R214 ;  /* 0x000000d609d67220 */ /* 0x000fe20000410000 */
[----:B--2---:R-:W-:-:S02]  /*9940*/  FMUL.FTZ R41, R107, R41 ;  /* 0x000000296b297220 */ /* 0x004fc40000410000 */
[----:B------:R2:W-:Y:S01]  /*9950*/  MUFU.EX2 R34, R131 ;  /* 0x0000008300227308 */ /* 0x0005e20000000800 */
[----:B------:R-:W-:Y:S01]  /*9960*/  FFMA.FTZ R235, -R235, R235, 1 ;  /* 0x3f800000ebeb7423 */ /* 0x000fe200000101eb */
[----:B-1----:R-:W-:Y:S01]  /*9970*/  FADD.FTZ R40, R53, -R223 ;  /* 0x800000df35287221 */ /* 0x002fe20000010000 */
[----:B------:R-:W-:Y:S01]  /*9980*/  FMUL.FTZ R43, R228, R41 ;  /* 0x00000029e42b7220 */ /* 0x000fe20000410000 */
[----:B----4-:R-:W-:-:S04]  /*9990*/  FMUL.FTZ R217, R109, R217 ;  /* 0x000000d96dd97220 */ /* 0x010fc80000410000 */
[----:B------:R1:W-:Y:S01]  /*99a0*/  MUFU.EX2 R35, R129 ;  /* 0x0000008100237308 */ /* 0x0003e20000000800 */
[----:B--2---:R-:W-:Y:S01]  /*99b0*/  FFMA.FTZ R131, -R232, R232, 1 ;  /* 0x3f800000e8837423 */ /* 0x004fe200000101e8 */
[----:B------:R-:W-:Y:S01]  /*99c0*/  FFMA.FTZ R53, -R237, R237, 1 ;  /* 0x3f800000ed357423 */ /* 0x000fe200000101ed */
[----:B------:R-:W-:Y:S01]  /*99d0*/  FFMA.FTZ R93, -R93, R93, 1 ;  /* 0x3f8000005d5d7423 */ /* 0x000fe2000001015d */
[----:B------:R-:W-:Y:S01]  /*99e0*/  FMUL.FTZ R47, R24, R47 ;  /* 0x0000002f182f7220 */ /* 0x000fe20000410000 */
[----:B------:R-:W-:Y:S01]  /*99f0*/  FMUL.FTZ R48, R25, R48 ;  /* 0x0000003019307220 */ /* 0x000fe20000410000 */
[----:B------:R-:W-:Y:S01]  /*9a00*/  FMUL.FTZ R41, R26, R50 ;  /* 0x000000321a297220 */ /* 0x000fe20000410000 */
[----:B------:R-:W-:Y:S01]  /*9a10*/  FFMA.FTZ R94, -R94, R94, 1 ;  /* 0x3f8000005e5e7423 */ /* 0x000fe2000001015e */
[----:B------:R-:W-:Y:S01]  /*9a20*/  FMUL.FTZ R208, R27, R208 ;  /* 0x000000d01bd07220 */ /* 0x000fe20000410000 */
[----:B-1----:R-:W-:Y:S01]  /*9a30*/  FMUL.FTZ R129, R226, R217 ;  /* 0x000000d9e2817220 */ /* 0x002fe20000410000 */
[----:B------:R-:W-:-:S02]  /*9a40*/  VIADD R230, R7, 0x4 ;  /* 0x0000000407e67836 */ /* 0x000fc40000000000 */
[----:B------:R-:W-:Y:S01]  /*9a50*/  FMUL.FTZ R131, R131, R214 ;  /* 0x000000d683837220 */ /* 0x000fe20000410000 */
[C---:B------:R-:W-:Y:S02]  /*9a60*/  VIADD R217, R7.reuse, 0x10 ;  /* 0x0000001007d97836 */ /* 0x040fe40000000000 */
[--C-:B---3--:R-:W-:Y:S01]  /*9a70*/  FADD.FTZ R60, R60, -R91.reuse ;  /* 0x8000005b3c3c7221 */ /* 0x108fe20000010000 */
[----:B------:R-:W-:Y:S01]  /*9a80*/  FADD.FTZ R62, R62, -R91 ;  /* 0x8000005b3e3e7221 */ /* 0x000fe20000010000 */
[----:B------:R-:W-:Y:S01]  /*9a90*/  VIADD R214, R7, 0x14 ;  /* 0x0000001407d67836 */ /* 0x000fe20000000000 */
[----:B------:R-:W-:Y:S01]  /*9aa0*/  LDS R91, [R14+0x400] ;  /* 0x000400000e5b7984 */ /* 0x000fe20000000800 */
[----:B------:R-:W-:Y:S01]  /*9ab0*/  FMUL.FTZ R53, R53, R47 ;  /* 0x0000002f35357220 */ /* 0x000fe20000410000 */
[----:B------:R-:W-:Y:S01]  /*9ac0*/  FMUL.FTZ R50, R235, R48 ;  /* 0x00000030eb327220 */ /* 0x000fe20000410000 */
[----:B------:R-:W-:Y:S01]  /*9ad0*/  IADD3 R232, R7, 0x18, RZ ;  /* 0x0000001807e87810 */ /* 0x000fe20007ffe0ff */
[----:B------:R-:W-:Y:S01]  /*9ae0*/  FMUL.FTZ R47, R94, R41 ;  /* 0x000000295e2f7220 */ /* 0x000fe20000410000 */
[----:B------:R-:W-:Y:S01]  /*9af0*/  FMUL.FTZ R48, R93, R208 ;  /* 0x000000d05d307220 */ /* 0x000fe20000410000 */
[----:B------:R-:W-:Y:S01]  /*9b00*/  IADD3 R226, R7, 0xc, RZ ;  /* 0x0000000c07e27810 */ /* 0x000fe20007ffe0ff */
[----:B------:R-:W1:Y:S04]  /*9b10*/  SHFL.IDX PT, R41, R13, R7, 0x1f ;  /* 0x00001f070d297589 */ /* 0x000e6800000e0000 */
[----:B------:R-:W2:Y:S04]  /*9b20*/  SHFL.IDX PT, R90, R13, R230, 0x1f ;  /* 0x00001fe60d5a7589 */ /* 0x000ea800000e0000 */
[----:B------:R-:W3:Y:S04]  /*9b30*/  SHFL.IDX PT, R93, R13, R217, 0x1f ;  /* 0x00001fd90d5d7589 */ /* 0x000ee800000e0000 */
[----:B------:R-:W4:Y:S01]  /*9b40*/  SHFL.IDX PT, R124, R13, R214, 0x1f ;  /* 0x00001fd60d7c7589 */ /* 0x000f2200000e0000 */
[----:B------:R-:W1:Y:S03]  /*9b50*/  MUFU.EX2 R106, R106 ;  /* 0x0000006a006a7308 */ /* 0x000e660000000800 */
[----:B------:R-:W4:Y:S04]  /*9b60*/  SHFL.IDX PT, R92, R13, R232, 0x1f ;  /* 0x00001fe80d5c7589 */ /* 0x000f2800000e0000 */
[----:B------:R-:W4:Y:S04]  /*9b70*/  SHFL.IDX PT, R208, R13, R226, 0x1f ;  /* 0x00001fe20dd07589 */ /* 0x000f2800000e0000 */
[----:B------:R2:W4:Y:S01]  /*9b80*/  SHFL.IDX PT, R94, R13, R233, 0x1f ;  /* 0x00001fe90d5e7589 */ /* 0x00052200000e0000 */
[----:B------:R-:W-:Y:S01]  /*9b90*/  FADD.FTZ R223, R55, -R223 ;  /* 0x800000df37df7221 */ /* 0x000fe20000010000 */
[----:B------:R-:W4:Y:S01]  /*9ba0*/  MUFU.EX2 R127, R127 ;  /* 0x0000007f007f7308 */ /* 0x000f220000000800 */
[----:B------:R-:W-:Y:S01]  /*9bb0*/  FFMA.FTZ R55, -R161, R161, 1 ;  /* 0x3f800000a1377423 */ /* 0x000fe200000101a1 */
[----:B------:R-:W-:Y:S01]  /*9bc0*/  FMUL.FTZ R209, R19, R209 ;  /* 0x000000d113d17220 */ /* 0x000fe20000410000 */
[----:B------:R-:W-:-:S03]  /*9bd0*/  FADD.FTZ R54, R54, -R215 ;  /* 0x800000d736367221 */ /* 0x000fc60000010000 */
[----:B------:R-:W-:Y:S01]  /*9be0*/  FMUL.FTZ R55, R55, R209 ;  /* 0x000000d137377220 */ /* 0x000fe20000410000 */
[----:B------:R-:W-:Y:S01]  /*9bf0*/  FMUL.FTZ R54, R20, R54 ;  /* 0x0000003614367220 */ /* 0x000fe20000410000 */
[----:B--2---:R-:W-:Y:S01]  /*9c00*/  FFMA.FTZ R13, -R160, R160, 1 ;  /* 0x3f800000a00d7423 */ /* 0x004fe200000101a0 */
[----:B------:R-:W-:Y:S01]  /*9c10*/  FMUL.FTZ R209, R21, R40 ;  /* 0x0000002815d17220 */ /* 0x000fe20000410000 */
[----:B------:R-:W-:Y:S01]  /*9c20*/  FFMA.FTZ R40, -R158, R158, 1 ;  /* 0x3f8000009e287423 */ /* 0x000fe2000001019e */
[----:B------:R-:W-:Y:S01]  /*9c30*/  FMUL.FTZ R223, R11, R223 ;  /* 0x000000df0bdf7220 */ /* 0x000fe20000410000 */
[----:B------:R-:W-:Y:S01]  /*9c40*/  FFMA.FTZ R89, -R89, R89, 1 ;  /* 0x3f80000059597423 */ /* 0x000fe20000010159 */
[----:B-1----:R-:W-:Y:S01]  /*9c50*/  FMUL.FTZ R42, R106, R42 ;  /* 0x0000002a6a2a7220 */ /* 0x002fe20000410000 */
[----:B------:R-:W-:Y:S01]  /*9c60*/  FADD.FTZ R51, R51, -R231 ;  /* 0x800000e733337221 */ /* 0x000fe20000010000 */
[----:B------:R-:W-:Y:S01]  /*9c70*/  FMUL.FTZ R54, R13, R54 ;  /* 0x000000360d367220 */ /* 0x000fe20000410000 */
[----:B------:R-:W-:Y:S01]  /*9c80*/  FADD.FTZ R56, R56, -R41 ;  /* 0x8000002938387221 */ /* 0x000fe20000010000 */
[----:B------:R-:W-:Y:S01]  /*9c90*/  FADD.FTZ R57, R57, -R90 ;  /* 0x8000005a39397221 */ /* 0x000fe20000010000 */
[--C-:B---3--:R-:W-:Y:S01]  /*9ca0*/  FADD.FTZ R64, R64, -R93.reuse ;  /* 0x8000005d40407221 */ /* 0x108fe20000010000 */
[----:B------:R1:W-:Y:S01]  /*9cb0*/  MUFU.EX2 R13, R28 ;  /* 0x0000001c000d7308 */ /* 0x0003e20000000800 */
[----:B------:R-:W-:Y:S01]  /*9cc0*/  FADD.FTZ R93, R66, -R93 ;  /* 0x8000005d425d7221 */ /* 0x000fe20000010000 */
[----:B----4-:R-:W-:Y:S01]  /*9cd0*/  FADD.FTZ R66, R65, -R124 ;  /* 0x8000007c41427221 */ /* 0x010fe20000010000 */
[----:B------:R-:W-:Y:S01]  /*9ce0*/  FMUL.FTZ R42, R89, R42 ;  /* 0x0000002a592a7220 */ /* 0x000fe20000410000 */
[----:B------:R-:W-:Y:S01]  /*9cf0*/  FADD.FTZ R65, R68, -R92 ;  /* 0x8000005c44417221 */ /* 0x000fe20000010000 */
[----:B------:R-:W-:Y:S01]  /*9d00*/  FFMA.FTZ R89, -R162, R162, 1 ;  /* 0x3f800000a2597423 */ /* 0x000fe200000101a2 */
[----:B------:R-:W-:Y:S01]  /*9d10*/  FMUL.FTZ R51, R18, R51 ;  /* 0x0000003312337220 */ /* 0x000fe20000410000 */
[----:B------:R-:W-:Y:S01]  /*9d20*/  FADD.FTZ R63, R63, -R208 ;  /* 0x800000d03f3f7221 */ /* 0x000fe20000010000 */
[----:B-1----:R-:W-:Y:S01]  /*9d30*/  FMUL.FTZ R28, R40, R223 ;  /* 0x000000df281c7220 */ /* 0x002fe20000410000 */
[----:B------:R-:W-:Y:S01]  /*9d40*/  FFMA.FTZ R68, -R157, R157, 1 ;  /* 0x3f8000009d447423 */ /* 0x000fe2000001019d */
[----:B------:R1:W-:Y:S01]  /*9d50*/  MUFU.EX2 R40, R30 ;  /* 0x0000001e00287308 */ /* 0x0003e20000000800 */
[----:B------:R-:W-:Y:S01]  /*9d60*/  FMUL.FTZ R56, R15, R56 ;  /* 0x000000380f387220 */ /* 0x000fe20000410000 */
[----:B------:R-:W-:Y:S01]  /*9d70*/  FMUL.FTZ R57, R23, R57 ;  /* 0x0000003917397220 */ /* 0x000fe20000410000 */
[----:B------:R-:W-:Y:S01]  /*9d80*/  FADD.FTZ R59, R59, -R90 ;  /* 0x8000005a3b3b7221 */ /* 0x000fe20000010000 */
[--C-:B------:R-:W-:Y:S01]  /*9d90*/  FADD.FTZ R90, R69, -R94.reuse ;  /* 0x8000005e455a7221 */ /* 0x100fe20000010000 */
[----:B------:R-:W-:Y:S01]  /*9da0*/  FADD.FTZ R94, R71, -R94 ;  /* 0x8000005e475e7221 */ /* 0x000fe20000010000 */
[----:B------:R-:W-:Y:S01]  /*9db0*/  FMUL.FTZ R62, R34, R62 ;  /* 0x0000003e223e7220 */ /* 0x000fe20000410000 */
[----:B------:R-:W-:Y:S01]  /*9dc0*/  FMUL.FTZ R93, R127, R93 ;  /* 0x0000005d7f5d7220 */ /* 0x000fe20000410000 */
[----:B------:R-:W2:Y:S01]  /*9dd0*/  MUFU.EX2 R122, R122 ;  /* 0x0000007a007a7308 */ /* 0x000ea20000000800 */
[----:B-1----:R-:W-:Y:S01]  /*9de0*/  FFMA.FTZ R30, -R155, R155, 1 ;  /* 0x3f8000009b1e7423 */ /* 0x002fe2000001019b */
[----:B------:R-:W-:Y:S01]  /*9df0*/  FMUL.FTZ R51, R89, R51 ;  /* 0x0000003359337220 */ /* 0x000fe20000410000 */
[----:B------:R-:W-:Y:S01]  /*9e00*/  FMUL.FTZ R68, R68, R56 ;  /* 0x0000003844447220 */ /* 0x000fe20000410000 */
[----:B------:R-:W-:Y:S01]  /*9e10*/  FFMA.FTZ R71, -R152, R152, 1 ;  /* 0x3f80000098477423 */ /* 0x000fe20000010198 */
[----:B------:R-:W-:Y:S01]  /*9e20*/  FMUL.FTZ R30, R30, R57 ;  /* 0x000000391e1e7220 */ /* 0x000fe20000410000 */
[----:B------:R-:W-:Y:S01]  /*9e30*/  FMUL.FTZ R63, R36, R63 ;  /* 0x0000003f243f7220 */ /* 0x000fe20000410000 */
[----:B------:R-:W-:Y:S01]  /*9e40*/  FFMA.FTZ R89, -R159, R159, 1 ;  /* 0x3f8000009f597423 */ /* 0x000fe2000001019f */
[----:B------:R-:W-:Y:S01]  /*9e50*/  FFMA.FTZ R57, -R150, R150, 1 ;  /* 0x3f80000096397423 */ /* 0x000fe20000010196 */
[----:B------:R-:W-:Y:S01]  /*9e60*/  FFMA.FTZ R56, -R112, R112, 1 ;  /* 0x3f80000070387423 */ /* 0x000fe20000010170 */
[----:B------:R-:W-:Y:S01]  /*9e70*/  FMUL.FTZ R71, R71, R62 ;  /* 0x0000003e47477220 */ /* 0x000fe20000410000 */
[----:B------:R-:W1:Y:S01]  /*9e80*/  MUFU.EX2 R125, R125 ;  /* 0x0000007d007d7308 */ /* 0x000e620000000800 */
[----:B------:R-:W-:Y:S01]  /*9e90*/  FMUL.FTZ R89, R89, R209 ;  /* 0x000000d159597220 */ /* 0x000fe20000410000 */
[----:B------:R-:W-:Y:S01]  /*9ea0*/  FADD.FTZ R61, R61, -R208 ;  /* 0x800000d03d3d7221 */ /* 0x000fe20000010000 */
[----:B------:R-:W-:Y:S01]  /*9eb0*/  FADD.FTZ R67, R67, -R124 ;  /* 0x8000007c43437221 */ /* 0x000fe20000010000 */
[----:B------:R-:W-:Y:S01]  /*9ec0*/  FMUL.FTZ R57, R57, R63 ;  /* 0x0000003f39397220 */ /* 0x000fe20000410000 */
[----:B------:R-:W-:Y:S01]  /*9ed0*/  FMUL.FTZ R56, R56, R93 ;  /* 0x0000005d38387220 */ /* 0x000fe20000410000 */
[----:B------:R-:W3:Y:S04]  /*9ee0*/  SHFL.IDX PT, R62, R91, R230, 0x1f ;  /* 0x00001fe65b3e7589 */ /* 0x000ee800000e0000 */
[----:B------:R-:W-:Y:S04]  /*9ef0*/  SHFL.IDX PT, R209, R91, R7, 0x1f ;  /* 0x00001f075bd17589 */ /* 0x000fe800000e0000 */
[----:B------:R-:W4:Y:S04]  /*9f00*/  SHFL.IDX PT, R63, R91, R229, 0x1f ;  /* 0x00001fe55b3f7589 */ /* 0x000f2800000e0000 */
[----:B------:R-:W-:Y:S04]  /*9f10*/  SHFL.IDX PT, R93, R91, R226, 0x1f ;  /* 0x00001fe25b5d7589 */ /* 0x000fe800000e0000 */
[----:B------:R-:W-:Y:S04]  /*9f20*/  SHFL.IDX PT, R112, R91, R217, 0x1f ;  /* 0x00001fd95b707589 */ /* 0x000fe800000e0000 */
[----:B------:R-:W-:Y:S04]  /*9f30*/  SHFL.IDX PT, R124, R91, R214, 0x1f ;  /* 0x00001fd65b7c7589 */ /* 0x000fe800000e0000 */
[----:B------:R-:W-:Y:S04]  /*9f40*/  SHFL.IDX PT, R208, R91, R232, 0x1f ;  /* 0x00001fe85bd07589 */ /* 0x000fe800000e0000 */
[----:B------:R-:W4:Y:S01]  /*9f50*/  SHFL.IDX PT, R91, R91, R233, 0x1f ;  /* 0x00001fe95b5b7589 */ /* 0x000f2200000e0000 */
[----:B------:R-:W3:Y:S01]  /*9f60*/  MUFU.EX2 R130, R130 ;  /* 0x0000008200827308 */ /* 0x000ee20000000800 */
[----:B------:R-:W-:-:S02]  /*9f70*/  FADD.FTZ R58, R58, -R41 ;  /* 0x800000293a3a7221 */ /* 0x000fc40000010000 */
[----:B------:R1:W5:Y:S01]  /*9f80*/  LDL.LU R162, [R1+0xf8] ;  /* 0x0000f80001a27983 */ /* 0x0003620000300800 */
[----:B------:R-:W-:-:S03]  /*9f90*/  FMUL.FTZ R59, R32, R59 ;  /* 0x0000003b203b7220 */ /* 0x000fc60000410000 */
[----:B------:R1:W5:Y:S01]  /*9fa0*/  LDL.LU R161, [R1+0xf4] ;  /* 0x0000f40001a17983 */ /* 0x0003620000300800 */
[----:B------:R-:W4:Y:S03]  /*9fb0*/  MUFU.EX2 R132, R132 ;  /* 0x0000008400847308 */ /* 0x000f260000000800 */
[----:B------:R1:W5:Y:S01]  /*9fc0*/  LDL.LU R160, [R1+0xf0] ;  /* 0x0000f00001a07983 */ /* 0x0003620000300800 */
[----:B------:R-:W-:Y:S01]  /*9fd0*/  FFMA.FTZ R69, -R156, R156, 1 ;  /* 0x3f8000009c457423 */ /* 0x000fe2000001019c */
[----:B------:R-:W-:Y:S02]  /*9fe0*/  FMUL.FTZ R58, R22, R58 ;  /* 0x0000003a163a7220 */ /* 0x000fe40000410000 */
[----:B------:R1:W5:Y:S01]  /*9ff0*/  LDL.LU R159, [R1+0xec] ;  /* 0x0000ec00019f7983 */ /* 0x0003620000300800 */
[----:B------:R2:W-:Y:S03]  /*a000*/  MUFU.EX2 R41, R29 ;  /* 0x0000001d00297308 */ /* 0x0005e60000000800 */
[----:B------:R1:W5:Y:S01]  /*a010*/  LDL.LU R158, [R1+0xe8] ;  /* 0x0000e800019e7983 */ /* 0x0003620000300800 */
[----:B------:R-:W-:-:S03]  /*a020*/  FADD.FTZ R92, R70, -R92 ;  /* 0x8000005c465c7221 */ /* 0x000fc60000010000 */
[----:B------:R1:W5:Y:S01]  /*a030*/  LDL.LU R157, [R1+0xe4] ;  /* 0x0000e400019d7983 */ /* 0x0003620000300800 */
[----:B--2---:R-:W-:-:S03]  /*a040*/  FFMA.FTZ R29, -R154, R154, 1 ;  /* 0x3f8000009a1d7423 */ /* 0x004fc6000001019a */
[----:B------:R2:W5:Y:S01]  /*a050*/  LDL.LU R156, [R1+0xe0] ;  /* 0x0000e000019c7983 */ /* 0x0005620000300800 */
[----:B------:R-:W-:Y:S01]  /*a060*/  FFMA.FTZ R70, -R153, R153, 1 ;  /* 0x3f80000099467423 */ /* 0x000fe20000010199 */
[----:B------:R-:W-:Y:S02]  /*a070*/  FMUL.FTZ R29, R29, R59 ;  /* 0x0000003b1d1d7220 */ /* 0x000fe40000410000 */
[----:B------:R2:W5:Y:S01]  /*a080*/  LDL.LU R155, [R1+0xdc] ;  /* 0x0000dc00019b7983 */ /* 0x0005620000300800 */
[----:B------:R3:W-:Y:S01]  /*a090*/  MUFU.EX2 R14, R31 ;  /* 0x0000001f000e7308 */ /* 0x0007e20000000800 */
[----:B------:R-:W-:Y:S01]  /*a0a0*/  FMUL.FTZ R69, R69, R58 ;  /* 0x0000003a45457220 */ /* 0x000fe20000410000 */
[----:B------:R-:W-:Y:S01]  /*a0b0*/  FFMA.FTZ R59, -R149, R149, 1 ;  /* 0x3f800000953b7423 */ /* 0x000fe20000010195 */
[----:B------:R2:W5:Y:S01]  /*a0c0*/  LDL.LU R154, [R1+0xd8] ;  /* 0x0000d800019a7983 */ /* 0x0005620000300800 */
[----:B------:R-:W-:Y:S01]  /*a0d0*/  FMUL.FTZ R66, R122, R66 ;  /* 0x000000427a427220 */ /* 0x000fe20000410000 */
[----:B------:R-:W-:Y:S01]  /*a0e0*/  FFMA.FTZ R58, -R148, R148, 1 ;  /* 0x3f800000943a7423 */ /* 0x000fe20000010194 */
[----:B-1----:R-:W-:Y:S01]  /*a0f0*/  FMUL.FTZ R67, R125, R67 ;  /* 0x000000437d437220 */ /* 0x002fe20000410000 */
[----:B------:R2:W5:Y:S01]  /*a100*/  LDL.LU R153, [R1+0xd4] ;  /* 0x0000d40001997983 */ /* 0x0005620000300800 */
[----:B------:R-:W-:Y:S01]  /*a110*/  FMUL.FTZ R61, R35, R61 ;  /* 0x0000003d233d7220 */ /* 0x000fe20000410000 */
[----:B---3--:R-:W-:-:S02]  /*a120*/  FFMA.FTZ R31, -R151, R151, 1 ;  /* 0x3f800000971f7423 */ /* 0x008fc40000010197 */
[----:B------:R2:W5:Y:S01]  /*a130*/  LDL.LU R152, [R1+0xd0] ;  /* 0x0000d00001987983 */ /* 0x0005620000300800 */
[----:B------:R-:W-:Y:S01]  /*a140*/  FMUL.FTZ R60, R33, R60 ;  /* 0x0000003c213c7220 */ /* 0x000fe20000410000 */
[----:B------:R-:W-:Y:S02]  /*a150*/  FMUL.FTZ R59, R59, R66 ;  /* 0x000000423b3b7220 */ /* 0x000fe40000410000 */
[----:B------:R2:W5:Y:S01]  /*a160*/  LDL.LU R151, [R1+0xcc] ;  /* 0x0000cc0001977983 */ /* 0x0005620000300800 */
[----:B------:R-:W-:Y:S01]  /*a170*/  FMUL.FTZ R58, R58, R67 ;  /* 0x000000433a3a7220 */ /* 0x000fe20000410000 */
[----:B------:R-:W-:Y:S02]  /*a180*/  FFMA.FTZ R66, -R147, R147, 1 ;  /* 0x3f80000093427423 */ /* 0x000fe40000010193 */
[----:B------:R2:W5:Y:S01]  /*a190*/  LDL.LU R150, [R1+0xc8] ;  /* 0x0000c80001967983 */ /* 0x0005620000300800 */
[----:B------:R-:W-:Y:S01]  /*a1a0*/  FMUL.FTZ R31, R31, R61 ;  /* 0x0000003d1f1f7220 */ /* 0x000fe20000410000 */
[----:B------:R-:W-:-:S02]  /*a1b0*/  FFMA.FTZ R67, -R146, R146, 1 ;  /* 0x3f80000092437423 */ /* 0x000fc40000010192 */
[----:B------:R2:W5:Y:S01]  /*a1c0*/  LDL.LU R149, [R1+0xc4] ;  /* 0x0000c40001957983 */ /* 0x0005620000300800 */
[----:B------:R-:W-:Y:S01]  /*a1d0*/  FMUL.FTZ R70, R70, R60 ;  /* 0x0000003c46467220 */ /* 0x000fe20000410000 */
[----:B------:R-:W-:Y:S02]  /*a1e0*/  FFMA.FTZ R61, -R145, R145, 1 ;  /* 0x3f800000913d7423 */ /* 0x000fe40000010191 */
[----:B------:R2:W5:Y:S01]  /*a1f0*/  LDL.LU R148, [R1+0xc0] ;  /* 0x0000c00001947983 */ /* 0x0005620000300800 */
[----:B------:R-:W-:Y:S01]  /*a200*/  FMUL.FTZ R90, R130, R90 ;  /* 0x0000005a825a7220 */ /* 0x000fe20000410000 */
[----:B------:R-:W-:Y:S02]  /*a210*/  FFMA.FTZ R60, -R144, R144, 1 ;  /* 0x3f800000903c7423 */ /* 0x000fe40000010190 */
[----:B------:R2:W5:Y:S01]  /*a220*/  LDL.LU R147, [R1+0xbc] ;  /* 0x0000bc0001937983 */ /* 0x0005620000300800 */
[--C-:B------:R-:W-:Y:S01]  /*a230*/  FADD.FTZ R73, R73, -R62.reuse ;  /* 0x8000003e49497221 */ /* 0x100fe20000010000 */
[----:B------:R-:W-:-:S02]  /*a240*/  FADD.FTZ R75, R75, -R62 ;  /* 0x8000003e4b4b7221 */ /* 0x000fc40000010000 */
[----:B------:R2:W5:Y:S01]  /*a250*/  LDL.LU R146, [R1+0xb8] ;  /* 0x0000b80001927983 */ /* 0x0005620000300800 */
[--C-:B----4-:R-:W-:Y:S01]  /*a260*/  FADD.FTZ R76, R76, -R63.reuse ;  /* 0x8000003f4c4c7221 */ /* 0x110fe20000010000 */
        /* <DEDUP_REMOVED lines=8> */
[----:B------:R-:W-:Y:S01]  /*a2f0*/  FMUL.FTZ R61, R61, R90 ;  /* 0x0000005a3d3d7220 */ /* 0x000fe20000410000 */
        /* <DEDUP_REMOVED lines=17> */
[--C-:B------:R-:W-:Y:S01]  /*a410*/  FADD.FTZ R84, R84, -R208.reuse ;  /* 0x800000d054547221 */ /* 0x100fe20000010000 */
[----:B------:R-:W-:Y:S01]  /*a420*/  FADD.FTZ R86, R86, -R208 ;  /* 0x800000d056567221 */ /* 0x000fe20000010000 */
[----:B------:R-:W-:Y:S01]  /*a430*/  FFMA.FTZ R94, -R3, R3, 1 ;  /* 0x3f800000035e7423 */ /* 0x000fe20000010103 */
[----:B------:R2:W5:Y:S01]  /*a440*/  LDL.LU R5, [R1+0x98] ;  /* 0x0000980001057983 */ /* 0x0005620000300800 */
[----:B------:R-:W-:Y:S01]  /*a450*/  FFMA.FTZ R208, -R2, R2, 1 ;  /* 0x3f80000002d07423 */ /* 0x000fe20000010102 */
[--C-:B------:R-:W-:Y:S02]  /*a460*/  FADD.FTZ R72, R72, -R209.reuse ;  /* 0x800000d148487221 */ /* 0x100fe40000010000 */
[----:B------:R2:W5:Y:S01]  /*a470*/  LDL.LU R4, [R1+0x94] ;  /* 0x0000940001047983 */ /* 0x0005620000300800 */
[----:B------:R-:W-:-:S03]  /*a480*/  FADD.FTZ R74, R74, -R209 ;  /* 0x800000d14a4a7221 */ /* 0x000fc60000010000 */
[----:B------:R2:W5:Y:S04]  /*a490*/  LDL.LU R3, [R1+0x90] ;  /* 0x0000900001037983 */ /* 0x0005680000300800 */
[----:B------:R2:W5:Y:S04]  /*a4a0*/  LDL.LU R2, [R1+0x8c] ;  /* 0x00008c0001027983 */ /* 0x0005680000300800 */
[----:B------:R-:W3:Y:S01]  /*a4b0*/  LDL R209, [R1+0x70] ;  /* 0x0000700001d17983 */ /* 0x000ee20000100800 */
[----:B------:R-:W1:Y:S08]  /*a4c0*/  MUFU.EX2 R126, R126 ;  /* 0x0000007e007e7308 */ /* 0x000e700000000800 */
[----:B------:R-:W4:Y:S08]  /*a4d0*/  MUFU.EX2 R222, R222 ;  /* 0x000000de00de7308 */ /* 0x000f300000000800 */
[----:B------:R-:W2:Y:S08]  /*a4e0*/  MUFU.EX2 R212, R212 ;  /* 0x000000d400d47308 */ /* 0x000eb00000000800 */
[----:B------:R-:W2:Y:S01]  /*a4f0*/  MUFU.EX2 R204, R204 ;  /* 0x000000cc00cc7308 */ /* 0x000ea20000000800 */
[----:B-1----:R-:W-:-:S07]  /*a500*/  FMUL.FTZ R65, R126, R65 ;  /* 0x000000417e417220 */ /* 0x002fce0000410000 */
[----:B------:R-:W1:Y:S01]  /*a510*/  MUFU.EX2 R213, R213 ;  /* 0x000000d500d57308 */ /* 0x000e620000000800 */
[----:B------:R-:W-:-:S07]  /*a520*/  FMUL.FTZ R72, R13, R72 ;  /* 0x000000480d487220 */ /* 0x000fce0000410000 */
[----:B------:R-:W1:Y:S08]  /*a530*/  MUFU.EX2 R123, R123 ;  /* 0x0000007b007b7308 */ /* 0x000e700000000800 */
        /* <DEDUP_REMOVED lines=8> */
[----:B------:R-:W1:Y:S01]  /*a5c0*/  MUFU.EX2 R219, R219 ;  /* 0x000000db00db7308 */ /* 0x000e620000000800 */
[----:B------:R-:W-:Y:S01]  /*a5d0*/  FMUL.FTZ R66, R66, R65 ;  /* 0x0000004142427220 */ /* 0x000fe20000410000 */
[----:B------:R-:W-:Y:S01]  /*a5e0*/  FMUL.FTZ R62, R62, R72 ;  /* 0x000000483e3e7220 */ /* 0x000fe20000410000 */
[----:B------:R-:W-:Y:S01]  /*a5f0*/  FFMA.FTZ R114, -R114, R114, 1 ;  /* 0x3f80000072727423 */ /* 0x000fe20000010172 */
[----:B----4-:R-:W-:Y:S01]  /*a600*/  FMUL.FTZ R82, R222, R82 ;  /* 0x00000052de527220 */ /* 0x010fe20000410000 */
[----:B------:R-:W-:Y:S01]  /*a610*/  FFMA.FTZ R65, -R113, R113, 1 ;  /* 0x3f80000071417423 */ /* 0x000fe20000010171 */
[----:B------:R-:W-:Y:S01]  /*a620*/  FFMA.FTZ R72, -R115, R115, 1 ;  /* 0x3f80000073487423 */ /* 0x000fe20000010173 */
[----:B--2---:R-:W-:Y:S01]  /*a630*/  FMUL.FTZ R81, R212, R81 ;  /* 0x00000051d4517220 */ /* 0x004fe20000410000 */
[----:B------:R-:W-:Y:S01]  /*a640*/  FMUL.FTZ R83, R204, R83 ;  /* 0x00000053cc537220 */ /* 0x000fe20000410000 */
[----:B------:R-:W-:Y:S01]  /*a650*/  FMUL.FTZ R113, R114, R82 ;  /* 0x0000005272717220 */ /* 0x000fe20000410000 */
[----:B-1----:R-:W-:Y:S01]  /*a660*/  FMUL.FTZ R85, R213, R85 ;  /* 0x00000055d5557220 */ /* 0x002fe20000410000 */
[----:B------:R-:W-:Y:S01]  /*a670*/  FMUL.FTZ R115, R65, R81 ;  /* 0x0000005141737220 */ /* 0x000fe20000410000 */
[----:B------:R-:W-:Y:S01]  /*a680*/  FMUL.FTZ R114, R72, R83 ;  /* 0x0000005348727220 */ /* 0x000fe20000410000 */
[----:B------:R-:W-:Y:S01]  /*a690*/  FFMA.FTZ R72, -R116, R116, 1 ;  /* 0x3f80000074487423 */ /* 0x000fe20000010174 */
[----:B------:R-:W-:Y:S01]  /*a6a0*/  FFMA.FTZ R65, -R117, R117, 1 ;  /* 0x3f80000075417423 */ /* 0x000fe20000010175 */
[----:B------:R-:W-:Y:S01]  /*a6b0*/  FMUL.FTZ R92, R123, R92 ;  /* 0x0000005c7b5c7220 */ /* 0x000fe20000410000 */
[----:B------:R-:W-:Y:S01]  /*a6c0*/  FFMA.FTZ R116, -R118, R118, 1 ;  /* 0x3f80000076747423 */ /* 0x000fe20000010176 */
[----:B------:R-:W-:Y:S01]  /*a6d0*/  FFMA.FTZ R117, -R121, R121, 1 ;  /* 0x3f80000079757423 */ /* 0x000fe20000010179 */
[----:B------:R-:W-:Y:S01]  /*a6e0*/  FMUL.FTZ R84, R224, R84 ;  /* 0x00000054e0547220 */ /* 0x000fe20000410000 */
[----:B------:R-:W-:Y:S01]  /*a6f0*/  FMUL.FTZ R86, R211, R86 ;  /* 0x00000056d3567220 */ /* 0x000fe20000410000 */
[----:B------:R-:W-:Y:S01]  /*a700*/  FMUL.FTZ R87, R206, R87 ;  /* 0x00000057ce577220 */ /* 0x000fe20000410000 */
[----:B------:R-:W-:Y:S01]  /*a710*/  F2FP.F16.F32.PACK_AB R69, R29, R69 ;  /* 0x000000451d45723e */ /* 0x000fe200000000ff */
        /* <DEDUP_REMOVED lines=28> */
[----:B------:R-:W-:-:S02]  /*a8e0*/  F2FP.F16.F32.PACK_AB R80, R207, R136 ;  /* 0x00000088cf50723e */ /* 0x000fc400000000ff */
[----:B------:R-:W-:Y:S02]  /*a8f0*/  F2FP.F16.F32.PACK_AB R81, R134, R135 ;  /* 0x000000878651723e */ /* 0x000fe400000000ff */
[----:B------:R-:W-:Y:S02]  /*a900*/  F2FP.F16.F32.PACK_AB R82, R131, R133 ;  /* 0x000000858352723e */ /* 0x000fe400000000ff */
[----:B------:R-:W-:Y:S02]  /*a910*/  F2FP.F16.F32.PACK_AB R83, R129, R88 ;  /* 0x000000588153723e */ /* 0x000fe400000000ff */
[----:B------:R-:W-:Y:S02]  /*a920*/  F2FP.F16.F32.PACK_AB R76, R43, R45 ;  /* 0x0000002d2b4c723e */ /* 0x000fe400000000ff */
[----:B------:R-:W-:Y:S02]  /*a930*/  F2FP.F16.F32.PACK_AB R77, R49, R42 ;  /* 0x0000002a314d723e */ /* 0x000fe400000000ff */
[----:B------:R-:W-:Y:S01]  /*a940*/  F2FP.F16.F32.PACK_AB R78, R46, R52 ;  /* 0x000000342e4e723e */ /* 0x000fe200000000ff */
[----:B------:R-:W-:Y:S01]  /*a950*/  UMOV UR6, UR4 ;  /* 0x0000000400067c82 */ /* 0x000fe20008000000 */
[----:B------:R-:W-:Y:S01]  /*a960*/  F2FP.F16.F32.PACK_AB R79, R53, R44 ;  /* 0x0000002c354f723e */ /* 0x000fe200000000ff */
[----:B------:R-:W-:Y:S01]  /*a970*/  UMOV UR7, 0x40000040 ;  /* 0x4000004000077882 */ /* 0x000fe20000000000 */
[----:B------:R-:W-:Y:S01]  /*a980*/  F2FP.F16.F32.PACK_AB R72, R48, R50 ;  /* 0x000000323048723e */ /* 0x000fe200000000ff */
[----:B------:R-:W2:Y:S01]  /*a990*/  LDL R42, [R1+0x58] ;  /* 0x00005800012a7983 */ /* 0x000ea20000100800 */
        /* <DEDUP_REMOVED lines=21> */
[----:B------:R-:W-:Y:S01]  /*aaf0*/  F2FP.F16.F32.PACK_AB R95, R96, R95 ;  /* 0x0000005f605f723e */ /* 0x000fe200000000ff */
[----:B---3--:R-:W-:-:S04]  /*ab00*/  IMAD R29, R0, 0x4000, R209 ;  /* 0x00004000001d7824 */ /* 0x008fc800078e02d1 */
        /* <DEDUP_REMOVED lines=17> */
[----:B------:R-:W-:Y:S01]  /*ac20*/  F2FP.F16.F32.PACK_AB R110, R110, R111 ;  /* 0x0000006f6e6e723e */ /* 0x000fe200000000ff */
[----:B------:R-:W-:-:S02]  /*ac30*/  WARPGROUP.DEPBAR.LE gsb0, 0x0 ;  /* 0x00008000000079c5 */ /* 0x000fc40000010000 */
[----:B------:R-:W-:-:S06]  /*ac40*/  WARPGROUP.ARRIVE ;  /* 0x00000000000079c5 */ /* 0x000fcc0000000000 */
[----:B------:R-:W-:Y:S01]  /*ac50*/  HGMMA.64x64x16.F32 R172, R28, gdesc[UR4].tnspB, R172, gsb0 ;  /* 0x40e000041cac7df0 */ /* 0x000fe200080008ac */
[----:B------:R-:W-:Y:S01]  /*ac60*/  F2FP.F16.F32.PACK_AB R108, R107, R108 ;  /* 0x0000006c6b6c723e */ /* 0x000fe200000000ff */
[----:B------:R-:W-:Y:S01]  /*ac70*/  UIADD3 UR6, UR4, 0x100, URZ ;  /* 0x0000010004067890 */ /* 0x000fe2000fffe03f */
[----:B------:R-:W-:Y:S02]  /*ac80*/  F2FP.F16.F32.PACK_AB R109, R12, R106 ;  /* 0x0000006a0c6d723e */ /* 0x000fe400000000ff */
[----:B------:R-:W-:Y:S01]  /*ac90*/  F2FP.F16.F32.PACK_AB R111, R24, R10 ;  /* 0x0000000a186f723e */ /* 0x000fe200000000ff */
[----:B------:R-:W-:Y:S01]  /*aca0*/  UMOV UR7, 0x40000040 ;  /* 0x4000004000077882 */ /* 0x000fe20000000000 */
[----:B------:R-:W-:Y:S02]  /*acb0*/  F2FP.F16.F32.PACK_AB R24, R27, R25 ;  /* 0x000000191b18723e */ /* 0x000fe400000000ff */
[----:B------:R-:W-:Y:S01]  /*acc0*/  F2FP.F16.F32.PACK_AB R25, R18, R26 ;  /* 0x0000001a1219723e */ /* 0x000fe200000000ff */
[----:B------:R-:W-:-:S02]  /*acd0*/  WARPGROUP.DEPBAR.LE gsb0, 0x0 ;  /* 0x00008000000079c5 */ /* 0x000fc40000010000 */
[----:B------:R-:W-:-:S06]  /*ace0*/  WARPGROUP.ARRIVE ;  /* 0x00000000000079c5 */ /* 0x000fcc0000000000 */
[----:B------:R-:W-:Y:S01]  /*acf0*/  HGMMA.64x64x16.F32 R172, R108, gdesc[UR4].tnspB, R172, gsb0 ;  /* 0x40e000046cac7df0 */ /* 0x000fe200080008ac */
[----:B------:R-:W-:Y:S01]  /*ad00*/  F2FP.F16.F32.PACK_AB R26, R21, R19 ;  /* 0x00000013151a723e */ /* 0x000fe200000000ff */
[----:B------:R-:W-:Y:S01]  /*ad10*/  UIADD3 UR6, UR4, 0x180, URZ ;  /* 0x0000018004067890 */ /* 0x000fe2000fffe03f */
[----:B------:R-:W-:Y:S01]  /*ad20*/  F2FP.F16.F32.PACK_AB R27, R11, R20 ;  /* 0x000000140b1b723e */ /* 0x000fe200000000ff */
[----:B------:R-:W-:Y:S01]  /*ad30*/  UMOV UR7, 0x40000040 ;  /* 0x4000004000077882 */ /* 0x000fe20000000000 */
[----:B------:R-:W-:Y:S02]  /*ad40*/  WARPGROUP.DEPBAR.LE gsb0, 0x0 ;  /* 0x00008000000079c5 */ /* 0x000fe40000010000 */
        /* <DEDUP_REMOVED lines=12> */
[----:B------:R-:W-:Y:S01]  /*ae10*/  F2FP.F16.F32.PACK_AB R124, R122, R128 ;  /* 0x000000807a7c723e */ /* 0x000fe200000000ff */
[----:B------:R-:W-:Y:S01]  /*ae20*/  UIADD3 UR6, UR4, 0x280, URZ ;  /* 0x0000028004067890 */ /* 0x000fe2000fffe03f */
[----:B------:R-:W-:Y:S02]  /*ae30*/  F2FP.F16.F32.PACK_AB R126, R130, R126 ;  /* 0x0000007e827e723e */ /* 0x000fe400000000ff */
[----:B------:R-:W-:Y:S01]  /*ae40*/  F2FP.F16.F32.PACK_AB R127, R132, R123 ;  /* 0x0000007b847f723e */ /* 0x000fe200000000ff */
[----:B------:R-:W-:Y:S01]  /*ae50*/  UMOV UR7, 0x40000040 ;  /* 0x4000004000077882 */ /* 0x000fe20000000000 */
[----:B------:R-:W-:Y:S01]  /*ae60*/  F2FP.F16.F32.PACK_AB R36, R41, R13 ;  /* 0x0000000d2924723e */ /* 0x000fe200000000ff */
[----:B------:R-:W-:Y:S02]  /*ae70*/  WARPGROUP.DEPBAR.LE gsb0, 0x0 ;  /* 0x00008000000079c5 */ /* 0x000fe40000010000 */
[----:B------:R-:W-:-:S06]  /*ae80*/  WARPGROUP.ARRIVE ;  /* 0x00000000000079c5 */ /* 0x000fcc0000000000 */
[----:B------:R-:W-:Y:S01]  /*ae90*/  HGMMA.64x64x16.F32 R172, R124, gdesc[UR4].tnspB, R172, gsb0 ;  /* 0x40e000047cac7df0 */ /* 0x000fe200080008ac */
[----:B-1----:R-:W-:Y:S01]  /*aea0*/  F2FP.F16.F32.PACK_AB R37, R14, R40 ;  /* 0x000000280e25723e */ /* 0x002fe200000000ff */
        /* <DEDUP_REMOVED lines=12> */
[----:B------:R-:W-:Y:S01]  /*af70*/  UMOV UR7, 0x40000040 ;  /* 0x4000004000077882 */ /* 0x000fe20000000000 */
[----:B------:R-:W-:Y:S02]  /*af80*/  WARPGROUP.DEPBAR.LE gsb0, 0x0 ;  /* 0x00008000000079c5 */ /* 0x000fe40000010000 */
[----:B------:R-:W-:-:S06]  /*af90*/  WARPGROUP.ARRIVE ;  /* 0x00000000000079c5 */ /* 0x000fcc0000000000 */
[----:B------:R-:W-:Y:S01]  /*afa0*/  HGMMA.64x64x16.F32 R172, R208, gdesc[UR4].tnspB, R172, gsb0 ;  /* 0x40e00004d0ac7df0 */ /* 0x000fe200080008ac */
[----:B------:R-:W-:Y:S02]  /*afb0*/  R2UR UR5, R16 ;  /* 0x00000000100572ca */ /* 0x000fe400000e0000 */
[----:B--2---:R-:W-:-:S04]  /*afc0*/  LEA R9, R0, R42, 0xb ;  /* 0x0000002a00097211 */ /* 0x004fc800078e58ff */
[----:B------:R-:W-:-:S07]  /*afd0*/  R2UR UR8, R9 ;  /* 0x00000000090872ca */ /* 0x000fce00000e0000 */
[----:B------:R-:W-:-:S04]  /*afe0*/  USHF.R.U32.HI UR5, URZ, 0x4, UR5 ;  /* 0x000000043f057899 */ /* 0x000fc80008011605 */
[----:B------:R-:W-:Y:S02]  /*aff0*/  ULOP3.LUT UR9, UR5, 0x3fff, URZ, 0xc0, !UPT ;  /* 0x00003fff05097892 */ /* 0x000fe4000f8ec03f */
[----:B------:R-:W-:Y:S01]  /*b000*/  UMOV UR4, UR8 ;  /* 0x0000000800047c82 */ /* 0x000fe20008000000 */
[----:B------:R-:W-:Y:S01]  /*b010*/  UMOV UR5, 0x40000040 ;  /* 0x4000004000057882 */ /* 0x000fe20000000000 */
[----:B------:R-:W-:-:S03]  /*b020*/  UMOV UR7, 0x40000040 ;  /* 0x4000004000077882 */ /* 0x000fc60000000000 */
[----:B------:R-:W-:Y:S01]  /*b030*/  UMOV UR6, UR9 ;  /* 0x0000000900067c82 */ /* 0x000fe20008000000 */
[----:B------:R-:W-:Y:S02]  /*b040*/  WARPGROUP.DEPBAR.LE gsb0, 0x0 ;  /* 0x00008000000079c5 */ /* 0x000fe40000010000 */
[----:B------:R1:W-:Y:S06]  /*b050*/  MEMBAR.ALL.CTA ;  /* 0x0000000000007992 */ /* 0x0003ec0000008000 */
[----:B-1----:R-:W1:Y:S02]  /*b060*/  FENCE.VIEW.ASYNC.S ;  /* 0x00000000000073c6 */ /* 0x002e640000000000 */
[----:B-1----:R-:W-:Y:S06]  /*b070*/  BAR.SYNC.DEFER_BLOCKING 0x9, 0x100 ;  /* 0x0244000000007b1d */ /* 0x002fec0000010000 */
        /* <DEDUP_REMOVED lines=54> */
.L_x_1076:
[----:B-----5:R-:W-:Y:S01]  /*b3e0*/  IMAD R5, R0, 0x400, R5 ;  /* 0x0000040000057824 */ /* 0x020fe200078e0205 */
[----:B------:R-:W-:Y:S01]  /*b3f0*/  UMOV UR7, 0x40000040 ;  /* 0x4000004000077882 */ /* 0x000fe20000000000 */
[----:B------:R-:W1:Y:S03]  /*b400*/  S2R R9, SR_TID.X ;  /* 0x0000000000097919 */ /* 0x000e660000002100 */
        /* <DEDUP_REMOVED lines=10> */
[----:B------:R-:W-:Y:S01]  /*b4b0*/  IADD3 R9, R9, 0x9, RZ ;  /* 0x0000000909097810 */ /* 0x000fe20007ffe0ff */
        /* <DEDUP_REMOVED lines=36> */
[----:B-1----:R-:W1:Y:S01]  /*b700*/  S2R R9, SR_TID.X ;  /* 0x0000000000097919 */ /* 0x002e620000002100 */
[----:B------:R2:W-:Y:S04]  /*b710*/  STS.128 [R2+0x8000], R24 ;  /* 0x0080001802007388 */ /* 0x0005e80000000c00 */
[----:B------:R2:W-:Y:S04]  /*b720*/  STS.128 [R2+0x8800], R28 ;  /* 0x0088001c02007388 */ /* 0x0005e80000000c00 */
[----:B------:R2:W-:Y:S04]  /*b730*/  STS.128 [R2+0x9000], R32 ;  /* 0x0090002002007388 */ /* 0x0005e80000000c00 */
[----:B------:R2:W-:Y:S04]  /*b740*/  STS.128 [R2+0x9800], R36 ;  /* 0x0098002402007388 */ /* 0x0005e80000000c00 */
[----:B------:R2:W-:Y:S01]  /*b750*/  STS.128 [R2+0xa000], R40 ;  /* 0x00a0002802007388 */ /* 0x0005e20000000c00 */
[----:B-1----:R-:W-:-:S03]  /*b760*/  SHF.R.U32.HI R9, RZ, 0x7, R9 ;  /* 0x00000007ff097819 */ /* 0x002fc60000011609 */
[----:B------:R2:W-:Y:S02]  /*b770*/  STS.128 [R2+0xa800], R44 ;  /* 0x00a8002c02007388 */ /* 0x0005e40000000c00 */
[----:B------:R-:W-:Y:S02]  /*b780*/  VIADD R9, R9, 0xc ;  /* 0x0000000c09097836 */ /* 0x000fe40000000000 */
        /* <DEDUP_REMOVED lines=8> */
[----:B-1----:R2:W-:Y:S06]  /*b810*/  BAR.ARV R9, 0xa0 ;  /* 0x000280090000751d */ /* 0x0025ec0000002000 */
[----:B------:R-:W-:Y:S05]  /*b820*/  @!P0 BRA `(.L_x_1077) ;  /* 0x0000000000048947 */ /* 0x000fea0003800000 */
[----:B------:R-:W-:Y:S01]  /*b830*/  BPT.TRAP 0x1 ;  /* 0x000000040000795c */ /* 0x000fe20000300000 */
.L_x_1077:
[----:B--2---:R-:W2:Y:S01]  /*b840*/  LDL R5, [R1+0x40] ;  /* 0x0000400001057983 */ /* 0x004ea20000100800 */
        /* <DEDUP_REMOVED lines=11> */
.L_x_1067:
[----:B------:R-:W-:-:S06]  /*b900*/  UISETP.GE.AND UP0, UPT, UR38, UR37, UPT ;  /* 0x000000252600728c */ /* 0x000fcc000bf06270 */
[----:B------:R-:W-:-:S13]  /*b910*/  PLOP3.LUT P0, PT, PT, PT, UP0, 0x80, 0x0 ;  /* 0x000000000000781c */ /* 0x000fda0003f0f008 */
[----:B------:R-:W-:Y:S05]  /*b920*/  @P0 BRA `(.L_x_1079) ;  /* 0x0000005800280947 */ /* 0x000fea0003800000 */
[----:B------:R-:W2:Y:S01]  /*b930*/  LDL.LU R13, [R1+0x6c] ;  /* 0x00006c00010d7983 */ /* 0x000ea20000300800 */
[----:B------:R-:W3:Y:S03]  /*b940*/  LDC R21, c[0x0][0x290] ;  /* 0x0000a400ff157b82 */ /* 0x000ee60000000800 */
[----:B------:R-:W2:Y:S04]  /*b950*/  LDL R12, [R1+0x88] ;  /* 0x00008800010c7983 */ /* 0x000ea80000100800 */
[----:B------:R-:W4:Y:S01]  /*b960*/  LDL.LU R20, [R1+0x50] ;  /* 0x0000500001147983 */ /* 0x000f220000300800 */
[----:B------:R-:W5:Y:S01]  /*b970*/  S2R R5, SR_TID.X ;  /* 0x0000000000057919 */ /* 0x000f620000002100 */
[----:B------:R-:W1:Y:S01]  /*b980*/  S2R R14, SR_TID.X ;  /* 0x00000000000e7919 */ /* 0x000e620000002100 */
[----:B-----5:R-:W-:Y:S01]  /*b990*/  VIADD R5, R5, 0xffffff80 ;  /* 0xffffff8005057836 */ /* 0x020fe20000000000 */
[C---:B-1----:R-:W-:Y:S01]  /*b9a0*/  IADD3 R15, R14.reuse, -0x80, RZ ;  /* 0xffffff800e0f7810 */ /* 0x042fe20007ffe0ff */
[----:B------:R-:W-:-:S03]  /*b9b0*/  VIADD R14, R14, 0xffffff80 ;  /* 0xffffff800e0e7836 */ /* 0x000fc60000000000 */
[----:B------:R-:W-:-:S04]  /*b9c0*/  SHF.R.S32.HI R6, RZ, 0x1f, R5 ;  /* 0x0000001fff067819 */ /* 0x000fc80000011405 */
[----:B------:R-:W-:Y:S02]  /*b9d0*/  LEA.HI R7, R6, R5, RZ, 0x5 ;  /* 0x0000000506077211 */ /* 0x000fe400078f28ff */
[----:B------:R-:W-:Y:S02]  /*b9e0*/  SHF.R.S32.HI R14, RZ, 0x1f, R14 ;  /* 0x0000001fff0e7819 */ /* 0x000fe4000001140e */
[----:B------:R-:W-:Y:S02]  /*b9f0*/  LOP3.LUT R8, R7, 0xffffffe0, RZ, 0xc0, !PT ;  /* 0xffffffe007087812 */ /* 0x000fe400078ec0ff */
[----:B------:R-:W-:-:S03]  /*ba00*/  LEA.HI R14, R14, R15, RZ, 0x7 ;  /* 0x0000000f0e0e7211 */ /* 0x000fc600078f38ff */
[----:B------:R-:W-:Y:S01]  /*ba10*/  IMAD.IADD R8, R5, 0x1, -R8 ;  /* 0x0000000105087824 */ /* 0x000fe200078e0a08 */
[----:B------:R-:W-:Y:S02]  /*ba20*/  SHF.R.S32.HI R14, RZ, 0x7, R14 ;  /* 0x00000007ff0e7819 */ /* 0x000fe4000001140e */
[----:B------:R-:W-:Y:S02]  /*ba30*/  MOV R23, 0x40000040 ;  /* 0x4000004000177802 */ /* 0x000fe40000000f00 */
[CC--:B--2---:R-:W-:Y:S02]  /*ba40*/  LEA.HI R9, R12.reuse, R13.reuse, RZ, 0x2 ;  /* 0x0000000d0c097211 */ /* 0x0c4fe400078f10ff */
[----:B------:R-:W-:Y:S02]  /*ba50*/  LEA.HI R12, R12, R13, RZ, 0x5 ;  /* 0x0000000d0c0c7211 */ /* 0x000fe400078f28ff */
[--C-:B------:R-:W-:Y:S02]  /*ba60*/  SHF.R.S32.HI R10, RZ, 0x2, R9.reuse ;  /* 0x00000002ff0a7819 */ /* 0x100fe40000011409 */
[----:B------:R-:W-:-:S02]  /*ba70*/  SHF.R.S32.HI R7, RZ, 0x1f, R9 ;  /* 0x0000001fff077819 */ /* 0x000fc40000011409 */
[----:B------:R-:W-:Y:S02]  /*ba80*/  LEA.HI R13, R14, R14, RZ, 0x1 ;  /* 0x0000000e0e0d7211 */ /* 0x000fe400078f08ff */
[----:B------:R-:W-:Y:S02]  /*ba90*/  LEA.HI R9, R7, R10, RZ, 0x3 ;  /* 0x0000000a07097211 */ /* 0x000fe400078f18ff */
[----:B------:R-:W-:Y:S02]  /*baa0*/  SHF.R.S32.HI R7, RZ, 0x1f, R8 ;  /* 0x0000001fff077819 */ /* 0x000fe40000011408 */
[----:B------:R-:W-:Y:S02]  /*bab0*/  LOP3.LUT R11, R9, 0xfffffff8, RZ, 0xc0, !PT ;  /* 0xfffffff8090b7812 */ /* 0x000fe400078ec0ff */
[CC--:B------:R-:W-:Y:S02]  /*bac0*/  LEA.HI R9, R7.reuse, R8.reuse, RZ, 0x3 ;  /* 0x0000000807097211 */ /* 0x0c0fe400078f18ff */
[----:B------:R-:W-:Y:S01]  /*bad0*/  LEA.HI R7, R7, R8, RZ, 0x2 ;  /* 0x0000000807077211 */ /* 0x000fe200078f10ff */
[----:B------:R-:W-:Y:S01]  /*bae0*/  IMAD.IADD R11, R10, 0x1, -R11 ;  /* 0x000000010a0b7824 */ /* 0x000fe200078e0a0b */
[----:B------:R-:W-:-:S02]  /*baf0*/  SHF.R.S32.HI R10, RZ, 0x3, R9 ;  /* 0x00000003ff0a7819 */ /* 0x000fc40000011409 */
[----:B------:R-:W-:Y:S02]  /*bb00*/  SHF.R.S32.HI R8, RZ, 0x5, R12 ;  /* 0x00000005ff087819 */ /* 0x000fe4000001140c */
[----:B------:R-:W-:Y:S02]  /*bb10*/  SHF.R.S32.HI R9, RZ, 0x1f, R9 ;  /* 0x0000001fff097819 */ /* 0x000fe40000011409 */
[----:B------:R-:W-:Y:S02]  /*bb20*/  SHF.R.S32.HI R12, RZ, 0x2, R7 ;  /* 0x00000002ff0c7819 */ /* 0x000fe40000011407 */
[----:B------:R-:W-:Y:S02]  /*bb30*/  LOP3.LUT R13, R13, 0x3fffffe, RZ, 0xc0, !PT ;  /* 0x03fffffe0d0d7812 */ /* 0x000fe400078ec0ff */
[----:B------:R-:W-:Y:S02]  /*bb40*/  LEA.HI R9, R9, R10, RZ, 0x4 ;  /* 0x0000000a09097211 */ /* 0x000fe400078f20ff */
[----:B------:R-:W-:-:S02]  /*bb50*/  LEA.HI R7, R7, R12, RZ, 0x1 ;  /* 0x0000000c07077211 */ /* 0x000fc400078f08ff */
[----:B------:R-:W-:Y:S01]  /*bb60*/  IADD3 R14, R14, -R13, RZ ;  /* 0x8000000d0e0e7210 */ /* 0x000fe20007ffe0ff */
[----:B------:R-:W-:Y:S01]  /*bb70*/  IMAD R13, R8, 0x10, R11 ;  /* 0x00000010080d7824 */ /* 0x000fe200078e020b */
[----:B------:R-:W-:Y:S02]  /*bb80*/  LOP3.LUT R9, R9, 0x1ffffff0, RZ, 0xc0, !PT ;  /* 0x1ffffff009097812 */ /* 0x000fe400078ec0ff */
[----:B------:R-:W-:Y:S01]  /*bb90*/  LEA.HI R8, R6, R5, RZ, 0x2 ;  /* 0x0000000506087211 */ /* 0x000fe200078f10ff */
[----:B------:R-:W-:Y:S01]  /*bba0*/  VIADD R6, R12, 0x8 ;  /* 0x000000080c067836 */ /* 0x000fe20000000000 */
[----:B------:R-:W-:Y:S02]  /*bbb0*/  LOP3.LUT R7, R7, 0xfffffffe, RZ, 0xc0, !PT ;  /* 0xfffffffe07077812 */ /* 0x000fe400078ec0ff */
[----:B------:R-:W-:Y:S02]  /*bbc0*/  IADD3 R10, R10, -R9, RZ ;  /* 0x800000090a0a7210 */ /* 0x000fe40007ffe0ff */
[----:B------:R-:W-:Y:S01]  /*bbd0*/  LOP3.LUT R18, R8, 0xfffffffc, RZ, 0xc0, !PT ;  /* 0xfffffffc08127812 */ /* 0x000fe200078ec0ff */
[----:B------:R-:W-:Y:S01]  /*bbe0*/  IMAD.IADD R7, R12, 0x1, -R7 ;  /* 0x000000010c077824 */ /* 0x000fe200078e0a07 */
[----:B------:R-:W-:Y:S01]  /*bbf0*/  LEA.HI R11, R6, R6, RZ, 0x1 ;  /* 0x00000006060b7211 */ /* 0x000fe200078f08ff */
[----:B------:R-:W3:Y:S01]  /*bc00*/  S2R R8, SR_CTAID.X ;  /* 0x0000000000087919 */ /* 0x000ee20000002500 */
[----:B------:R-:W-:Y:S01]  /*bc10*/  LEA R19, R14, R13, 0x6 ;  /* 0x0000000d0e137211 */ /* 0x000fe200078e30ff */
[----:B------:R-:W-:Y:S01]  /*bc20*/  IMAD.IADD R9, R5, 0x1, -R18 ;  /* 0x0000000105097824 */ /* 0x000fe200078e0a12 */
[----:B------:R-:W-:Y:S01]  /*bc30*/  LOP3.LUT R5, R11, 0xfffffffe, RZ, 0xc0, !PT ;  /* 0xfffffffe0b057812 */ /* 0x000fe200078ec0ff */
[----:B------:R-:W-:-:S02]  /*bc40*/  IMAD R10, R10, 0x8, R7 ;  /* 0x000000080a0a7824 */ /* 0x000fc400078e0207 */
[----:B------:R-:W-:Y:S01]  /*bc50*/  VIADD R7, R12, 0x10 ;  /* 0x000000100c077836 */ /* 0x000fe20000000000 */
[----:B------:R-:W-:Y:S01]  /*bc60*/  IADD3 R6, R6, -R5, RZ ;  /* 0x8000000506067210 */ /* 0x000fe20007ffe0ff */
[----:B------:R-:W-:Y:S01]  /*bc70*/  VIADD R13, R12, 0x18 ;  /* 0x000000180c0d7836 */ /* 0x000fe20000000000 */
[----:B------:R1:W-:Y:S01]  /*bc80*/  STL [R1+0x84], R10 ;  /* 0x0000840a01007387 */ /* 0x0003e20000100800 */
[--C-:B------:R-:W-:Y:S02]  /*bc90*/  SHF.R.S32.HI R5, RZ, 0x1, R11.reuse ;  /* 0x00000001ff057819 */ /* 0x100fe4000001140b */
[----:B------:R-:W-:Y:S02]  /*bca0*/  LEA.HI R12, R7, R7, RZ, 0x1 ;  /* 0x00000007070c7211 */ /* 0x000fe400078f08ff */
[----:B------:R-:W-:Y:S02]  /*bcb0*/  LEA.HI R15, R13, R13, RZ, 0x1 ;  /* 0x0000000d0d0f7211 */ /* 0x000fe400078f08ff */
[----:B-1----:R-:W-:-:S02]  /*bcc0*/  SHF.R.S32.HI R10, RZ, 0x1f, R11 ;  /* 0x0000001fff0a7819 */ /* 0x002fc4000001140b */
[----:B------:R-:W-:Y:S02]  /*bcd0*/  LOP3.LUT R14, R12, 0xfffffffe, RZ, 0xc0, !PT ;  /* 0xfffffffe0c0e7812 */ /* 0x000fe400078ec0ff */
[--C-:B------:R-:W-:Y:S02]  /*bce0*/  SHF.R.S32.HI R11, RZ, 0x1, R12.reuse ;  /* 0x00000001ff0b7819 */ /* 0x100fe4000001140c */
[----:B------:R-:W-:Y:S02]  /*bcf0*/  LEA.HI R10, R10, R5, RZ, 0x4 ;  /* 0x000000050a0a7211 */ /* 0x000fe400078f20ff */
[----:B------:R-:W-:Y:S02]  /*bd00*/  SHF.R.S32.HI R12, RZ, 0x1f, R12 ;  /* 0x0000001fff0c7819 */ /* 0x000fe4000001140c */
[--C-:B------:R-:W-:Y:S02]  /*bd10*/  SHF.R.S32.HI R17, RZ, 0x1, R15.reuse ;  /* 0x00000001ff117819 */ /* 0x100fe4000001140f */
[----:B------:R-:W-:-:S02]  /*bd20*/  SHF.R.S32.HI R18, RZ, 0x1f, R15 ;  /* 0x0000001fff127819 */ /* 0x000fc4000001140f */
[----:B------:R-:W-:Y:S02]  /*bd30*/  LOP3.LUT R10, R10, 0x1ffffff0, RZ, 0xc0, !PT ;  /* 0x1ffffff00a0a7812 */ /* 0x000fe400078ec0ff */
[----:B------:R-:W-:Y:S02]  /*bd40*/  LEA.HI R12, R12, R11, RZ, 0x4 ;  /* 0x0000000b0c0c7211 */ /* 0x000fe400078f20ff */
[----:B------:R-:W-:Y:S02]  /*bd50*/  LEA.HI R18, R18, R17, RZ, 0x4 ;  /* 0x0000001112127211 */ /* 0x000fe400078f20ff */
[----:B------:R-:W-:Y:S02]  /*bd60*/  IADD3 R5, R5, -R10, RZ ;  /* 0x8000000a05057210 */ /* 0x000fe40007ffe0ff */
[----:B------:R-:W-:Y:S02]  /*bd70*/  LOP3.LUT R10, R15, 0xfffffffe, RZ, 0xc0, !PT ;  /* 0xfffffffe0f0a7812 */ /* 0x000fe400078ec0ff */
[----:B------:R-:W-:-:S02]  /*bd80*/  LOP3.LUT R12, R12, 0x1ffffff0, RZ, 0xc0, !PT ;  /* 0x1ffffff00c0c7812 */ /* 0x000fc400078ec0ff */
[----:B------:R-:W-:Y:S01]  /*bd90*/  LOP3.LUT R18, R18, 0x1ffffff0, RZ, 0xc0, !PT ;  /* 0x1ffffff012127812 */ /* 0x000fe200078ec0ff */
[----:B------:R-:W-:Y:S02]  /*bda0*/  IMAD.IADD R14, R7, 0x1, -R14 ;  /* 0x00000001070e7824 */ /* 0x000fe400078e0a0e */
[----:B------:R-:W-:Y:S01]  /*bdb0*/  IMAD.IADD R10, R13, 0x1, -R10 ;  /* 0x000000010d0a7824 */ /* 0x000fe200078e0a0a */
[----:B------:R-:W-:Y:S01]  /*bdc0*/  IADD3 R17, R17, -R18, RZ ;  /* 0x8000001211117210 */ /* 0x000fe20007ffe0ff */
[----:B------:R-:W-:Y:S02]  /*bdd0*/  IMAD.IADD R11, R11, 0x1, -R12 ;  /* 0x000000010b0b7824 */ /* 0x000fe400078e0a0c */
[----:B------:R-:W-:Y:S01]  /*bde0*/  IMAD R5, R5, 0x8, R6 ;  /* 0x0000000805057824 */ /* 0x000fe200078e0206 */
[----:B------:R-:W-:Y:S01]  /*bdf0*/  LEA R7, R17, R10, 0x3 ;  /* 0x0000000a11077211 */ /* 0x000fe200078e18ff */
[----:B------:R-:W-:Y:S02]  /*be00*/  IMAD R12, R11, 0x8, R14 ;  /* 0x000000080b0c7824 */ /* 0x000fe400078e020e */
[----:B---3--:R-:W-:Y:S01]  /*be10*/  IMAD R6, R8, -0x80, R21 ;  /* 0xffffff8008067824 */ /* 0x008fe200078e0215 */
[----:B------:R4:W-:Y:S04]  /*be20*/  STL [R1+0x80], R5 ;  /* 0x0000800501007387 */ /* 0x0009e80000100800 */
[----:B------:R-:W-:Y:S01]  /*be30*/  STL [R1+0x7c], R12 ;  /* 0x00007c0c01007387 */ /* 0x000fe20000100800 */
[----:B----4-:R-:W-:-:S03]  /*be40*/  IMAD R5, R20, 0x2000, R16 ;  /* 0x0000200014057824 */ /* 0x010fc600078e0210 */
[----:B------:R1:W-:Y:S01]  /*be50*/  STL [R1+0x78], R7 ;  /* 0x0000780701007387 */ /* 0x0003e20000100800 */
[C---:B------:R-:W-:Y:S02]  /*be60*/  VIADD R10, R5.reuse, 0x20c00 ;  /* 0x00020c00050a7836 */ /* 0x040fe40000000000 */
[----:B-1----:R-:W-:Y:S01]  /*be70*/  IMAD.IADD R7, R6, 0x1, -R19 ;  /* 0x0000000106077824 */ /* 0x002fe200078e0a13 */
[----:B------:R-:W-:Y:S02]  /*be80*/  IADD3 R6, R5, 0x4000, RZ ;  /* 0x0000400005067810 */ /* 0x000fe40007ffe0ff */
[----:B------:R-:W-:Y:S02]  /*be90*/  SHF.R.U32.HI R5, RZ, 0x4, R5 ;  /* 0x00000004ff057819 */ /* 0x000fe40000011605 */
[----:B------:R-:W-:Y:S02]  /*bea0*/  SHF.R.U32.HI R6, RZ, 0x4, R6 ;  /* 0x00000004ff067819 */ /* 0x000fe40000011606 */
[----:B------:R-:W-:-:S02]  /*beb0*/  SHF.R.U32.HI R10, RZ, 0x4, R10 ;  /* 0x00000004ff0a7819 */ /* 0x000fc4000001160a */
[----:B------:R-:W-:Y:S02]  /*bec0*/  LOP3.LUT R5, R5, 0x3fff, RZ, 0xc0, !PT ;  /* 0x00003fff05057812 */ /* 0x000fe400078ec0ff */
[----:B------:R-:W-:Y:S02]  /*bed0*/  LOP3.LUT R6, R6, 0x3fff, RZ, 0xc0, !PT ;  /* 0x00003fff06067812 */ /* 0x000fe400078ec0ff */
[----:B------:R-:W-:Y:S02]  /*bee0*/  LOP3.LUT R10, R10, 0x3fff, RZ, 0xc0, !PT ;  /* 0x00003fff0a0a7812 */ /* 0x000fe400078ec0ff */
[----:B------:R-:W-:Y:S02]  /*bef0*/  LOP3.LUT R12, R5, 0x10000, RZ, 0xfc, !PT ;  /* 0x00010000050c7812 */ /* 0x000fe400078efcff */
[----:B------:R-:W-:Y:S02]  /*bf00*/  LOP3.LUT R5, R6, 0x10000, RZ, 0xfc, !PT ;  /* 0x0001000006057812 */ /* 0x000fe400078efcff */
[----:B------:R-:W-:Y:S01]  /*bf10*/  LOP3.LUT R6, R10, 0x10000, RZ, 0xfc, !PT ;  /* 0x000100000a067812 */ /* 0x000fe200078efcff */
[C---:B------:R-:W-:Y:S01]  /*bf20*/  VIADD R22, R12.reuse, 0x2 ;  /* 0x000000020c167836 */ /* 0x040fe20000000000 */
[----:B------:R-:W-:Y:S01]  /*bf30*/  IADD3 R20, R12, 0x4, RZ ;  /* 0x000000040c147810 */ /* 0x000fe20007ffe0ff */
[----:B------:R-:W-:Y:S01]  /*bf40*/  IMAD R8, R8, -0x80, -R19 ;  /* 0xffffff8008087824 */ /* 0x000fe200078e0a13 */
[----:B------:R1:W-:Y:S01]  /*bf50*/  STL [R1+0x6c], R12 ;  /* 0x00006c0c01007387 */ /* 0x0003e20000100800 */
[----:B------:R-:W-:Y:S01]  /*bf60*/  IMAD.MOV.U32 R21, RZ, RZ, 0x40000040 ;  /* 0x40000040ff157424 */ /* 0x000fe200078e00ff */
[----:B------:R-:W-:Y:S01]  /*bf70*/  MOV R19, 0x40000040 ;  /* 0x4000004000137802 */ /* 0x000fe20000000f00 */
[----:B------:R-:W-:Y:S01]  /*bf80*/  VIADD R18, R12, 0x6 ;  /* 0x000000060c127836 */ /* 0x000fe20000000000 */
[----:B------:R-:W-:Y:S01]  /*bf90*/  STL [R1+0x74], R6 ;  /* 0x0000740601007387 */ /* 0x000fe20000100800 */
[C---:B------:R-:W-:Y:S01]  /*bfa0*/  IADD3 R10, R5.reuse, 0x6, RZ ;  /* 0x00000006050a7810 */ /* 0x040fe20007ffe0ff */
[----:B------:R-:W-:Y:S01]  /*bfb0*/  IMAD.MOV.U32 R11, RZ, RZ, 0x40000040 ;  /* 0x40000040ff0b7424 */ /* 0x000fe200078e00ff */
[C---:B------:R-:W-:Y:S01]  /*bfc0*/  IADD3 R14, R5.reuse, 0x2, RZ ;  /* 0x00000002050e7810 */ /* 0x040fe20007ffe0ff */
[----:B------:R2:W-:Y:S01]  /*bfd0*/  STL [R1+0x68], R5 ;  /* 0x0000680501007387 */ /* 0x0005e20000100800 */
[----:B------:R-:W-:Y:S01]  /*bfe0*/  IMAD.MOV.U32 R15, RZ, RZ, 0x40000040 ;  /* 0x40000040ff0f7424 */ /* 0x000fe200078e00ff */
[----:B------:R-:W-:Y:S01]  /*bff0*/  MOV R13, 0x40000040 ;  /* 0x40000040000d7802 */ /* 0x000fe20000000f00 */
[----:B-1----:R-:W-:Y:S01]  /*c000*/  VIADD R12, R5, 0x4 ;  /* 0x00000004050c7836 */ /* 0x002fe20000000000 */
[----:B------:R1:W-:Y:S04]  /*c010*/  STL.64 [R1+0x60], R22 ;  /* 0x0000601601007387 */ /* 0x0003e80000100a00 */
[----:B------:R1:W-:Y:S04]  /*c020*/  STL.64 [R1+0x58], R20 ;  /* 0x0000581401007387 */ /* 0x0003e80000100a00 */
[----:B------:R1:W-:Y:S04]  /*c030*/  STL.64 [R1+0x50], R18 ;  /* 0x0000501201007387 */ /* 0x0003e80000100a00 */
[----:B------:R1:W-:Y:S04]  /*c040*/  STL.64 [R1+0x38], R10 ;  /* 0x0000380a01007387 */ /* 0x0003e80000100a00 */
[----:B------:R1:W-:Y:S04]  /*c050*/  STL.64 [R1+0x48], R14 ;  /* 0x0000480e01007387 */ /* 0x0003e80000100a00 */
[----:B------:R1:W-:Y:S01]  /*c060*/  STL.64 [R1+0x40], R12 ;  /* 0x0000400c01007387 */ /* 0x0003e20000100a00 */
[C---:B--2---:R-:W-:Y:S01]  /*c070*/  VIADD R5, R9.reuse, 0x4 ;  /* 0x0000000409057836 */ /* 0x044fe20000000000 */
[C---:B------:R-:W-:Y:S01]  /*c080*/  IADD3 R17, R9.reuse, 0x8, RZ ;  /* 0x0000000809117810 */ /* 0x040fe20007ffe0ff */
[C---:B------:R-:W-:Y:S01]  /*c090*/  VIADD R6, R9.reuse, 0xc ;  /* 0x0000000c09067836 */ /* 0x040fe20000000000 */
[C---:B------:R-:W-:Y:S01]  /*c0a0*/  IADD3 R5, R9.reuse, 0x10, RZ ;  /* 0x0000001009057810 */ /* 0x040fe20007ffe0ff */
[C---:B------:R-:W-:Y:S01]  /*c0b0*/  VIADD R17, R9.reuse, 0x14 ;  /* 0x0000001409117836 */ /* 0x040fe20000000000 */
[C---:B------:R-:W-:Y:S01]  /*c0c0*/  IADD3 R6, R9.reuse, 0x18, RZ ;  /* 0x0000001809067810 */ /* 0x040fe20007ffe0ff */
[----:B------:R-:W-:-:S07]  /*c0d0*/  VIADD R5, R9, 0x1c ;  /* 0x0000001c09057836 */ /* 0x000fce0000000000 */
.L_x_1090:
[----:B------:R-:W-:Y:S01]  /*c0e0*/  MOV R5, UR36 ;  /* 0x0000002400057c02 */ /* 0x000fe20008000f00 */
[----:B------:R-:W-:Y:S05]  /*c0f0*/  YIELD ;  /* 0x0000000000007946 */ /* 0x000fea0003800000 */
[----:B------:R-:W-:-:S04]  /*c100*/  LOP3.LUT R5, R5, 0x1, RZ, 0xfc, !PT ;  /* 0x0000000105057812 */ /* 0x000fc800078efcff */
[----:B------:R-:W-:-:S13]  /*c110*/  ISETP.NE.AND P6, PT, R5, 0x3, PT ;  /* 0x000000030500780c */ /* 0x000fda0003fc5270 */
[----:B------:R-:W-:Y:S05]  /*c120*/  @!P6 BRA `(.L_x_1080) ;  /* 0x000000000004e947 */ /* 0x000fea0003800000 */
[----:B------:R-:W-:Y:S01]  /*c130*/  BPT.TRAP 0x1 ;  /* 0x000000040000795c */ /* 0x000fe20000300000 */
.L_x_1080:
[----:B------:R-:W-:Y:S01]  /*c140*/  IMAD R6, R0, 0x8, R16 ;  /* 0x0000000800067824 */ /* 0x000fe200078e0210 */
[----:B-1----:R-:W-:-:S04]  /*c150*/  SHF.L.U32 R21, R4, 0x1f, RZ ;  /* 0x0000001f04157819 */ /* 0x002fc800000006ff */
[----:B------:R1:W2:Y:S01]  /*c160*/  SYNCS.PHASECHK.TRANS64.TRYWAIT P0, [R6+URZ+0x30c10], R21 ;  /* 0x030c1015060075a7 */ /* 0x0002a2000800017f */
[----:B------:R-:W-:Y:S05]  /*c170*/  @!P6 BRA `(.L_x_1081) ;  /* 0x000000000004e947 */ /* 0x000fea0003800000 */
[----:B------:R-:W-:Y:S01]  /*c180*/  BPT.TRAP 0x1 ;  /* 0x000000040000795c */ /* 0x000fe20000300000 */
.L_x_1081:
[----:B------:R-:W-:-:S04]  /*c190*/  IADD3 R5, R16, 0x10000, RZ ;  /* 0x0001000010057810 */ /* 0x000fc80007ffe0ff */
[----:B------:R-:W-:-:S04]  /*c1a0*/  SHF.R.U32.HI R5, RZ, 0x4, R5 ;  /* 0x00000004ff057819 */ /* 0x000fc80000011605 */
[----:B------:R-:W-:-:S04]  /*c1b0*/  LOP3.LUT R5, R5, 0x3fff, RZ, 0xc0, !PT ;  /* 0x00003fff05057812 */ /* 0x000fc800078ec0ff */
[----:B------:R-:W-:Y:S01]  /*c1c0*/  LOP3.LUT R11, R5, 0x10000, RZ, 0xfc, !PT ;  /* 0x00010000050b7812 */ /* 0x000fe200078efcff */
[----:B--2---:R-:W-:Y:S06]  /*c1d0*/  @P0 BRA `(.L_x_1082) ;  /* 0x0000000000080947 */ /* 0x004fec0003800000 */
[----:B------:R-:W2:Y:S02]  /*c1e0*/  SYNCS.PHASECHK.TRANS64.TRYWAIT P0, [R6+URZ+0x30c10], R21 ;  /* 0x030c1015060075a7 */ /* 0x000ea4000800017f */
[----:B--2---:R-:W-:Y:S05]  /*c1f0*/  @!P0 BRA `(.L_x_1083) ;  /* 0x00000094003c8947 */ /* 0x004fea0003800000 */
.L_x_1082:
        /* <DEDUP_REMOVED lines=11> */
[----:B------:R-:W5:Y:S04]  /*c2b0*/  LDL R10, [R1+0x84] ;  /* 0x00008400010a7983 */ /* 0x000f680000100800 */
[----:B------:R-:W5:Y:S04]  /*c2c0*/  LDL R12, [R1+0x80] ;  /* 0x00008000010c7983 */ /* 0x000f680000100800 */
[----:B------:R-:W5:Y:S04]  /*c2d0*/  LDL R14, [R1+0x7c] ;  /* 0x00007c00010e7983 */ /* 0x000f680000100800 */
[----:B------:R-:W5:Y:S01]  /*c2e0*/  LDL R13, [R1+0x78] ;  /* 0x00007800010d7983 */ /* 0x000f620000100800 */
[----:B---3--:R-:W-:-:S02]  /*c2f0*/  R2UR UR4, R15 ;  /* 0x000000000f0472ca */ /* 0x008fc400000e0000 */
[----:B----4-:R-:W-:Y:S02]  /*c300*/  R2UR UR8, R24 ;  /* 0x00000000180872ca */ /* 0x010fe400000e0000 */
[----:B------:R-:W-:-:S09]  /*c310*/  R2UR UR9, R25 ;  /* 0x00000000190972ca */ /* 0x000fd200000e0000 */
[----:B------:R-:W-:Y:S01]  /*c320*/  HGMMA.64x128x16.F32 R72, gdesc[UR4], RZ, !UPT, gsb0 ;  /* 0x01e00000044879f0 */ /* 0x000fe2000c0008ff */
[----:B------:R-:W-:Y:S01]  /*c330*/  UIADD3 UR4, UR6, 0x2, URZ ;  /* 0x0000000206047890 */ /* 0x000fe2000fffe03f */
[----:B------:R-:W-:Y:S01]  /*c340*/  UMOV UR7, 0x40000040 ;  /* 0x4000004000077882 */ /* 0x000fe20000000000 */
[----:B--2---:R-:W-:-:S05]  /*c350*/  R2UR UR5, R19 ;  /* 0x00000000130572ca */ /* 0x004fca00000e0000 */
[----:B------:R-:W-:Y:S01]  /*c360*/  UMOV UR10, UR4 ;  /* 0x00000004000a7c82 */ /* 0x000fe20008000000 */
[----:B------:R-:W-:Y:S01]  /*c370*/  UIADD3 UR4, UR6, 0x4, URZ ;  /* 0x0000000406047890 */ /* 0x000fe2000fffe03f */
[C---:B-----5:R-:W-:Y:S01]  /*c380*/  LEA R10, R0.reuse, R10, 0x7 ;  /* 0x0000000a000a7211 */ /* 0x060fe200078e38ff */
[----:B------:R-:W-:Y:S01]  /*c390*/  UIADD3 UR6, UR6, 0x6, URZ ;  /* 0x0000000606067890 */ /* 0x000fe2000fffe03f */
[C---:B------:R-:W-:Y:S02]  /*c3a0*/  IMAD R12, R0.reuse, 0x80, R12 ;  /* 0x00000080000c7824 */ /* 0x040fe400078e020c */
[C---:B------:R-:W-:Y:S02]  /*c3b0*/  LEA R227, R3.reuse, R10, 0x1 ;  /* 0x0000000a03e37211 */ /* 0x040fe400078e08ff */
[----:B------:R-:W-:Y:S01]  /*c3c0*/  LEA R14, R0, R14, 0x7 ;  /* 0x0000000e000e7211 */ /* 0x000fe200078e38ff */
[----:B------:R-:W-:Y:S01]  /*c3d0*/  IMAD R11, R3, 0x2, R12 ;  /* 0x00000002030b7824 */ /* 0x000fe200078e020c */
[----:B------:R-:W-:-:S03]  /*c3e0*/  LEA R17, R227, R16, 0x2 ;  /* 0x00000010e3117211 */ /* 0x000fc600078e10ff */
[----:B------:R-:W-:Y:S01]  /*c3f0*/  IMAD R15, R11, 0x4, R16 ;  /* 0x000000040b0f7824 */ /* 0x000fe200078e0210 */
[----:B------:R-:W-:Y:S02]  /*c400*/  WARPGROUP.DEPBAR.LE gsb0, 0x0 ;  /* 0x00008000000079c5 */ /* 0x000fe40000010000 */
[----:B------:R-:W-:-:S06]  /*c410*/  WARPGROUP.ARRIVE ;  /* 0x00000000000079c5 */ /* 0x000fcc0000000000 */
[----:B------:R-:W-:Y:S01]  /*c420*/  HGMMA.64x128x16.F32 R72, gdesc[UR8], R72, gsb0 ;  /* 0x01e00000084879f0 */ /* 0x000fe20008000848 */
[----:B------:R-:W-:Y:S01]  /*c430*/  R2UR UR8, R22 ;  /* 0x00000000160872ca */ /* 0x000fe200000e0000 */
[----:B------:R-:W-:Y:S01]  /*c440*/  UMOV UR10, UR4 ;  /* 0x00000004000a7c82 */ /* 0x000fe20008000000 */
[----:B------:R-:W-:Y:S01]  /*c450*/  R2UR UR9, R23 ;  /* 0x00000000170972ca */ /* 0x000fe200000e0000 */
[----:B------:R-:W-:Y:S01]  /*c460*/  UMOV UR11, 0x40000040 ;  /* 0x40000040000b7882 */ /* 0x000fe20000000000 */
[----:B------:R-:W-:Y:S01]  /*c470*/  R2UR UR4, R18 ;  /* 0x00000000120472ca */ /* 0x000fe200000e0000 */
[----:B------:R-:W-:Y:S01]  /*c480*/  IMAD R18, R0, 0x80, R13 ;  /* 0x0000008000127824 */ /* 0x000fe200078e020d */
[----:B------:R-:W-:-:S03]  /*c490*/  LEA R13, R3, R14, 0x1 ;  /* 0x0000000e030d7211 */ /* 0x000fc600078e08ff */
[----:B------:R-:W-:Y:S01]  /*c4a0*/  IMAD R19, R3, 0x2, R18 ;  /* 0x0000000203137824 */ /* 0x000fe200078e0212 */
[----:B------:R-:W-:Y:S02]  /*c4b0*/  LEA R10, R13, R16, 0x2 ;  /* 0x000000100d0a7211 */ /* 0x000fe400078e10ff */
[----:B------:R-:W-:Y:S01]  /*c4c0*/  IADD3 R18, R16, 0x20000, RZ ;  /* 0x0002000010127810 */ /* 0x000fe20007ffe0ff */
[----:B------:R-:W-:-:S03]  /*c4d0*/  IMAD R12, R19, 0x4, R16 ;  /* 0x00000004130c7824 */ /* 0x000fc600078e0210 */
[-C--:B------:R-:W-:Y:S01]  /*c4e0*/  LEA R14, R11, R18.reuse, 0x2 ;  /* 0x000000120b0e7211 */ /* 0x080fe200078e10ff */
[--C-:B------:R-:W-:Y:S01]  /*c4f0*/  IMAD R11, R13, 0x4, R18.reuse ;  /* 0x000000040d0b7824 */ /* 0x100fe200078e0212 */
[----:B------:R-:W-:Y:S01]  /*c500*/  LEA R13, R19, R18, 0x2 ;  /* 0x00000012130d7211 */ /* 0x000fe200078e10ff */
[----:B------:R-:W-:Y:S01]  /*c510*/  IMAD R227, R227, 0x4, R18 ;  /* 0x00000004e3e37824 */ /* 0x000fe200078e0212 */
[----:B------:R-:W-:Y:S02]  /*c520*/  WARPGROUP.DEPBAR.LE gsb0, 0x0 ;  /* 0x00008000000079c5 */ /* 0x000fe40000010000 */
[----:B------:R-:W-:-:S06]  /*c530*/  WARPGROUP.ARRIVE ;  /* 0x00000000000079c5 */ /* 0x000fcc0000000000 */
[----:B------:R-:W-:Y:S03]  /*c540*/  HGMMA.64x128x16.F32 R72, gdesc[UR8], R72, gsb0 ;  /* 0x01e00000084879f0 */ /* 0x000fe60008000848 */
[----:B------:R-:W-:Y:S02]  /*c550*/  WARPGROUP.DEPBAR.LE gsb0, 0x0 ;  /* 0x00008000000079c5 */ /* 0x000fe40000010000 */
[----:B------:R-:W-:-:S07]  /*c560*/  WARPGROUP.ARRIVE ;  /* 0x00000000000079c5 */ /* 0x000fce0000000000 */
        /* <DEDUP_REMOVED lines=8> */
.L_x_1084:
[----:B------:R1:W1:Y:S01]  /*c5f0*/  SYNCS.PHASECHK.TRANS64.TRYWAIT P0, [R6+URZ+0x30c30], R21 ;  /* 0x030c3015060075a7 */ /* 0x000262000800017f */
[----:B------:R-:W-:Y:S05]  /*c600*/  @!P6 BRA `(.L_x_1085) ;  /* 0x000000000004e947 */ /* 0x000fea0003800000 */
[----:B------:R-:W-:Y:S01]  /*c610*/  BPT.TRAP 0x1 ;  /* 0x000000040000795c */ /* 0x000fe20000300000 */
.L_x_1085:
[----:B-1----:R-:W-:Y:S05]  /*c620*/  @P0 BRA `(.L_x_1086) ;  /* 0x0000000000080947 */ /* 0x002fea0003800000 */
[----:B------:R-:W1:Y:S02]  /*c630*/  SYNCS.PHASECHK.TRANS64.TRYWAIT P0, [R6+URZ+0x30c30], R21 ;  /* 0x030c3015060075a7 */ /* 0x000e64000800017f */
[----:B-1----:R-:W-:Y:S05]  /*c640*/  @!P0 BRA `(.L_x_1087) ;  /* 0x00000090003c8947 */ /* 0x002fea0003800000 */
.L_x_1086:
[----:B------:R-:W2:Y:S01]  /*c650*/  LDL R24, [R1+0x68] ;  /* 0x0000680001187983 */ /* 0x000ea20000100800 */
[----:B------:R-:W-:Y:S01]  /*c660*/  VIADD R23, R16, 0x18000 ;  /* 0x0001800010177836 */ /* 0x000fe20000000000 */
[----:B------:R-:W-:Y:S02]  /*c670*/  ULDC UR9, c[0x0][0x75c] ;  /* 0x0001d70000097ab9 */ /* 0x000fe40000000800 */
[----:B------:R1:W-:Y:S01]  /*c680*/  STL [R1+0x128], R200 ;  /* 0x000128c801007387 */ /* 0x0003e20000100800 */
[----:B------:R-:W-:Y:S01]  /*c690*/  FMUL.FTZ R83, R83, UR9 ;  /* 0x0000000953537c20 */ /* 0x000fe20008410000 */
[----:B------:R-:W-:Y:S01]  /*c6a0*/  SHF.R.U32.HI R23, RZ, 0x4, R23 ;  /* 0x00000004ff177819 */ /* 0x000fe20000011617 */
[----:B------:R-:W-:Y:S01]  /*c6b0*/  FMUL.FTZ R84, R84, UR9 ;  /* 0x0000000954547c20 */ /* 0x000fe20008410000 */
[----:B------:R3:W-:Y:S01]  /*c6c0*/  STL [R1+0x124], R201 ;  /* 0x000124c901007387 */ /* 0x0007e20000100800 */
[----:B------:R-:W-:Y:S01]  /*c6d0*/  FMUL.FTZ R85, R85, UR9 ;  /* 0x0000000955557c20 */ /* 0x000fe20008410000 */
[----:B------:R-:W-:Y:S01]  /*c6e0*/  LOP3.LUT R136, R23, 0x3fff, RZ, 0xc0, !PT ;  /* 0x00003fff17887812 */ /* 0x000fe200078ec0ff */
[----:B------:R-:W-:Y:S01]  /*c6f0*/  FMUL.FTZ R18, R72, UR9 ;  /* 0x0000000948127c20 */ /* 0x000fe20008410000 */
[----:B------:R4:W-:Y:S01]  /*c700*/  STL [R1+0x120], R202 ;  /* 0x000120ca01007387 */ /* 0x0009e20000100800 */
[----:B------:R-:W-:Y:S01]  /*c710*/  FMUL.FTZ R230, R73, UR9 ;  /* 0x0000000949e67c20 */ /* 0x000fe20008410000 */
[----:B------:R-:W-:Y:S01]  /*c720*/  LOP3.LUT R25, R136, 0x10000, RZ, 0xfc, !PT ;  /* 0x0001000088197812 */ /* 0x000fe200078efcff */
[----:B------:R-:W-:Y:S01]  /*c730*/  FMUL.FTZ R19, R74, UR9 ;  /* 0x000000094a137c20 */ /* 0x000fe20008410000 */
[----:B------:R2:W-:Y:S01]  /*c740*/  STL [R1+0x11c], R203 ;  /* 0x00011ccb01007387 */ /* 0x0005e20000100800 */
        /* <DEDUP_REMOVED lines=10> */
[----:B------:R-:W-:Y:S01]  /*c7f0*/  FMUL.FTZ R21, R81, UR9 ;  /* 0x0000000951157c20 */ /* 0x000fe20008410000 */
[----:B------:R-:W-:Y:S01]  /*c800*/  STL [R1+0x110], R169 ;  /* 0x000110a901007387 */ /* 0x000fe20000100800 */
[----:B------:R-:W-:Y:S01]  /*c810*/  FMUL.FTZ R22, R82, UR9 ;  /* 0x0000000952167c20 */ /* 0x000fe20008410000 */
[----:B-1----:R-:W-:Y:S01]  /*c820*/  MUFU.TANH R200, R83 ;  /* 0x0000005300c87308 */ /* 0x002fe20000002400 */
[----:B------:R-:W-:Y:S01]  /*c830*/  FMUL.FTZ R23, R86, UR9 ;  /* 0x0000000956177c20 */ /* 0x000fe20008410000 */
[----:B------:R-:W-:Y:S04]  /*c840*/  STL [R1+0x10c], R168 ;  /* 0x00010ca801007387 */ /* 0x000fe80000100800 */
[----:B------:R-:W-:Y:S01]  /*c850*/  STL [R1+0x108], R167 ;  /* 0x000108a701007387 */ /* 0x000fe20000100800 */
[----:B------:R-:W-:Y:S01]  /*c860*/  FMUL.FTZ R137, R87, UR9 ;  /* 0x0000000957897c20 */ /* 0x000fe20008410000 */
[----:B---3--:R-:W-:Y:S02]  /*c870*/  MUFU.TANH R201, R84 ;  /* 0x0000005400c97308 */ /* 0x008fe40000002400 */
[----:B------:R-:W-:Y:S04]  /*c880*/  STL [R1+0x104], R166 ;  /* 0x000104a601007387 */ /* 0x000fe80000100800 */
[----:B------:R-:W-:Y:S02]  /*c890*/  STL [R1+0x100], R165 ;  /* 0x000100a501007387 */ /* 0x000fe40000100800 */
[----:B----4-:R1:W-:Y:S02]  /*c8a0*/  MUFU.TANH R202, R85 ;  /* 0x0000005500ca7308 */ /* 0x0103e40000002400 */
[----:B------:R-:W-:Y:S04]  /*c8b0*/  STL [R1+0xfc], R164 ;  /* 0x0000fca401007387 */ /* 0x000fe80000100800 */
[----:B------:R-:W-:Y:S01]  /*c8c0*/  STL [R1+0xf8], R163 ;  /* 0x0000f8a301007387 */ /* 0x000fe20000100800 */
[----:B------:R-:W-:Y:S01]  /*c8d0*/  UMOV UR5, 0x40000040 ;  /* 0x4000004000057882 */ /* 0x000fe20000000000 */
[----:B------:R-:W-:Y:S01]  /*c8e0*/  UMOV UR7, 0x40000040 ;  /* 0x4000004000077882 */ /* 0x000fe20000000000 */
[----:B------:R-:W-:Y:S01]  /*c8f0*/  FMUL.FTZ R92, R92, UR9 ;  /* 0x000000095c5c7c20 */ /* 0x000fe20008410000 */
[----:B------:R-:W-:Y:S01]  /*c900*/  STL [R1+0xf4], R162 ;  /* 0x0000f4a201007387 */ /* 0x000fe20000100800 */
[----:B------:R-:W-:Y:S01]  /*c910*/  FMUL.FTZ R99, R99, UR9 ;  /* 0x0000000963637c20 */ /* 0x000fe20008410000 */
[----:B------:R-:W-:Y:S01]  /*c920*/  UMOV UR15, 0x40000040 ;  /* 0x40000040000f7882 */ /* 0x000fe20000000000 */
[----:B------:R-:W-:Y:S01]  /*c930*/  FMUL.FTZ R90, R90, UR9 ;  /* 0x000000095a5a7c20 */ /* 0x000fe20008410000 */
[----:B------:R-:W-:Y:S01]  /*c940*/  STL [R1+0xf0], R161 ;  /* 0x0000f0a101007387 */ /* 0x000fe20000100800 */
[----:B--2---:R-:W-:-:S03]  /*c950*/  R2UR UR4, R24 ;  /* 0x00000000180472ca */ /* 0x004fc600000e0000 */
[----:B------:R-:W-:Y:S01]  /*c960*/  STL [R1+0xec], R160 ;  /* 0x0000eca001007387 */ /* 0x000fe20000100800 */
[----:B------:R-:W-:Y:S01]  /*c970*/  FMUL.FTZ R88, R88, UR9 ;  /* 0x0000000958587c20 */ /* 0x000fe20008410000 */
[----:B------:R-:W-:Y:S01]  /*c980*/  FMUL.FTZ R89, R89, UR9 ;  /* 0x0000000959597c20 */ /* 0x000fe20008410000 */
[----:B------:R-:W-:Y:S01]  /*c990*/  FMUL.FTZ R126, R126, UR9 ;  /* 0x000000097e7e7c20 */ /* 0x000fe20008410000 */
[----:B------:R-:W-:Y:S01]  /*c9a0*/  STL [R1+0xe8], R159 ;  /* 0x0000e89f01007387 */ /* 0x000fe20000100800 */
[----:B------:R-:W2:Y:S03]  /*c9b0*/  MUFU.TANH R18, R18 ;  /* 0x0000001200127308 */ /* 0x000ea60000002400 */
[----:B------:R-:W-:Y:S04]  /*c9c0*/  STL [R1+0xe4], R158 ;  /* 0x0000e49e01007387 */ /* 0x000fe80000100800 */
[----:B------:R-:W-:Y:S01]  /*c9d0*/  STL [R1+0xe0], R157 ;  /* 0x0000e09d01007387 */ /* 0x000fe20000100800 */
[----:B------:R-:W3:Y:S03]  /*c9e0*/  MUFU.TANH R230, R230 ;  /* 0x000000e600e67308 */ /* 0x000ee60000002400 */
[----:B------:R-:W-:Y:S04]  /*c9f0*/  STL [R1+0xdc], R156 ;  /* 0x0000dc9c01007387 */ /* 0x000fe80000100800 */
[----:B------:R-:W-:Y:S01]  /*ca00*/  STL [R1+0xd8], R155 ;  /* 0x0000d89b01007387 */ /* 0x000fe20000100800 */
[----:B------:R-:W-:Y:S01]  /*ca10*/  ISETP.GT.AND P2, PT, R8, RZ, PT ;  /* 0x000000ff0800720c */ /* 0x000fe20003f44270 */
[----:B------:R-:W-:Y:S02]  /*ca20*/  MUFU.TANH R236, R236 ;  /* 0x000000ec00ec7308 */ /* 0x000fe40000002400 */
[----:B------:R-:W-:Y:S04]  /*ca30*/  STL [R1+0xd4], R154 ;  /* 0x0000d49a01007387 */ /* 0x000fe80000100800 */
[----:B------:R-:W-:Y:S02]  /*ca40*/  STL [R1+0xd0], R153 ;  /* 0x0000d09901007387 */ /* 0x000fe40000100800 */
[----:B------:R-:W4:Y:S02]  /*ca50*/  MUFU.TANH R235, R235 ;  /* 0x000000eb00eb7308 */ /* 0x000f240000002400 */
[----:B------:R-:W-:Y:S04]  /*ca60*/  STL [R1+0xcc], R152 ;  /* 0x0000cc9801007387 */ /* 0x000fe80000100800 */
[----:B------:R-:W-:Y:S01]  /*ca70*/  STL [R1+0xc8], R151 ;  /* 0x0000c89701007387 */ /* 0x000fe20000100800 */
[C---:B------:R-:W-:Y:S01]  /*ca80*/  ISETP.GT.AND P3, PT, R7.reuse, 0x8, PT ;  /* 0x000000080700780c */ /* 0x040fe20003f64270 */
[----:B------:R-:W-:Y:S01]  /*ca90*/  FMUL.FTZ R128, R128, UR9 ;  /* 0x0000000980807c20 */ /* 0x000fe20008410000 */
[----:B------:R-:W-:Y:S01]  /*caa0*/  ISETP.GT.AND P1, PT, R7, RZ, PT ;  /* 0x000000ff0700720c */ /* 0x000fe20003f24270 */
[----:B------:R-:W-:Y:S01]  /*cab0*/  STL [R1+0xc4], R150 ;  /* 0x0000c49601007387 */ /* 0x000fe20000100800 */
[----:B------:R-:W-:Y:S01]  /*cac0*/  ISETP.GT.AND P0, PT, R8, 0x8, PT ;  /* 0x000000080800780c */ /* 0x000fe20003f04270 */
[----:B------:R-:W4:Y:S02]  /*cad0*/  MUFU.TANH R20, R20 ;  /* 0x0000001400147308 */ /* 0x000f240000002400 */
[----:B------:R-:W-:Y:S04]  /*cae0*/  STL [R1+0xc0], R149 ;  /* 0x0000c09501007387 */ /* 0x000fe80000100800 */
[----:B------:R-:W-:Y:S02]  /*caf0*/  STL [R1+0xbc], R148 ;  /* 0x0000bc9401007387 */ /* 0x000fe40000100800 */
        /* <DEDUP_REMOVED lines=8> */
[----:B------:R-:W-:Y:S01]  /*cb80*/  STL [R1+0xa4], R142 ;  /* 0x0000a48e01007387 */ /* 0x000fe20000100800 */
[----:B------:R-:W-:Y:S01]  /*cb90*/  FMUL.FTZ R91, R91, UR9 ;  /* 0x000000095b5b7c20 */ /* 0x000fe20008410000 */
[----:B------:R-:W4:Y:S02]  /*cba0*/  MUFU.TANH R234, R234 ;  /* 0x000000ea00ea7308 */ /* 0x000f240000002400 */
[----:B------:R-:W-:Y:S04]  /*cbb0*/  STL [R1+0xa0], R141 ;  /* 0x0000a08d01007387 */ /* 0x000fe80000100800 */
[----:B------:R-:W-:Y:S02]  /*cbc0*/  STL [R1+0x9c], R140 ;  /* 0x00009c8c01007387 */ /* 0x000fe40000100800 */
[----:B------:R-:W4:Y:S02]  /*cbd0*/  MUFU.TANH R233, R233 ;  /* 0x000000e900e97308 */ /* 0x000f240000002400 */
[----:B------:R-:W-:Y:S04]  /*cbe0*/  STL [R1+0x98], R6 ;  /* 0x0000980601007387 */ /* 0x000fe80000100800 */
[----:B------:R-:W-:Y:S02]  /*cbf0*/  STL [R1+0x94], R5 ;  /* 0x0000940501007387 */ /* 0x000fe40000100800 */
[----:B------:R-:W4:Y:S02]  /*cc00*/  MUFU.TANH R22, R22 ;  /* 0x0000001600167308 */ /* 0x000f240000002400 */
[----:B------:R1:W-:Y:S04]  /*cc10*/  STL [R1+0x90], R4 ;  /* 0x0000900401007387 */ /* 0x0003e80000100800 */
[----:B------:R2:W-:Y:S02]  /*cc20*/  STL [R1+0x8c], R2 ;  /* 0x00008c0201007387 */ /* 0x0005e40000100800 */
[----:B------:R3:W4:Y:S02]  /*cc30*/  MUFU.TANH R203, R23 ;  /* 0x0000001700cb7308 */ /* 0x0007240000002400 */
[----:B-1----:R-:W4:Y:S01]  /*cc40*/  LDL.64 R4, [R1+0x48] ;  /* 0x0000480001047983 */ /* 0x002f220000100a00 */
[----:B------:R-:W-:Y:S01]  /*cc50*/  WARPGROUP.ARRIVE ;  /* 0x00000000000079c5 */ /* 0x000fe20000000000 */
[----:B------:R-:W-:Y:S01]  /*cc60*/  FMUL.FTZ R100, R100, UR9 ;  /* 0x0000000964647c20 */ /* 0x000fe20008410000 */
[----:B------:R-:W-:-:S03]  /*cc70*/  FMUL.FTZ R101, R101, UR9 ;  /* 0x0000000965657c20 */ /* 0x000fc60008410000 */
[----:B------:R1:W-:Y:S01]  /*cc80*/  MUFU.TANH R166, R92 ;  /* 0x0000005c00a67308 */ /* 0x0003e20000002400 */
[----:B--2---:R-:W2:Y:S01]  /*cc90*/  LDC R2, c[0x0][0x74c] ;  /* 0x0001d300ff027b82 */ /* 0x004ea20000000800 */
[----:B---3--:R-:W-:Y:S01]  /*cca0*/  FMUL.FTZ R23, R93, UR9 ;  /* 0x000000095d177c20 */ /* 0x008fe20008410000 */
[----:B------:R-:W-:Y:S01]  /*ccb0*/  HGMMA.64x128x16.F32 R24, gdesc[UR4], RZ, !UPT, gsb0 ;  /* 0x01e00000041879f0 */ /* 0x000fe2000c0008ff */
[----:B------:R-:W-:Y:S01]  /*ccc0*/  FMUL.FTZ R120, R120, UR9 ;  /* 0x0000000978787c20 */ /* 0x000fe20008410000 */
[----:B------:R-:W-:Y:S01]  /*ccd0*/  FMUL.FTZ R122, R122, UR9 ;  /* 0x000000097a7a7c20 */ /* 0x000fe20008410000 */
[----:B------:R-:W-:Y:S01]  /*cce0*/  FMUL.FTZ R123, R123, UR9 ;  /* 0x000000097b7b7c20 */ /* 0x000fe20008410000 */
[----:B------:R-:W-:Y:S01]  /*ccf0*/  FMUL.FTZ R102, R102, UR9 ;  /* 0x0000000966667c20 */ /* 0x000fe20008410000 */
[----:B------:R3:W-:Y:S01]  /*cd00*/  MUFU.TANH R165, R99 ;  /* 0x0000006300a57308 */ /* 0x0007e20000002400 */
[----:B-1----:R-:W-:Y:S01]  /*cd10*/  FMUL.FTZ R92, R98, UR9 ;  /* 0x00000009625c7c20 */ /* 0x002fe20008410000 */
[----:B------:R-:W-:Y:S01]  /*cd20*/  UIADD3 UR4, UR6, 0x2, URZ ;  /* 0x0000000206047890 */ /* 0x000fe2000fffe03f */
[----:B------:R-:W-:Y:S01]  /*cd30*/  FMUL.FTZ R93, R103, UR9 ;  /* 0x00000009675d7c20 */ /* 0x000fe20008410000 */
[----:B------:R-:W-:Y:S01]  /*cd40*/  FMUL.FTZ R109, R109, UR9 ;  /* 0x000000096d6d7c20 */ /* 0x000fe20008410000 */
[----:B------:R-:W-:Y:S01]  /*cd50*/  FMUL.FTZ R104, R104, UR9 ;  /* 0x0000000968687c20 */ /* 0x000fe20008410000 */
[----:B------:R-:W-:Y:S01]  /*cd60*/  FMUL.FTZ R105, R105, UR9 ;  /* 0x0000000969697c20 */ /* 0x000fe20008410000 */
[----:B------:R-:W-:Y:S01]  /*cd70*/  FMUL.FTZ R112, R112, UR9 ;  /* 0x0000000970707c20 */ /* 0x000fe20008410000 */
[----:B------:R1:W-:Y:S01]  /*cd80*/  MUFU.TANH R168, R90 ;  /* 0x0000005a00a87308 */ /* 0x0003e20000002400 */
[----:B---3--:R-:W3:Y:S01]  /*cd90*/  LDL.64 R98, [R1+0x38] ;  /* 0x0000380001627983 */ /* 0x008ee20000100a00 */
[----:B------:R-:W-:Y:S01]  /*cda0*/  UMOV UR14, UR4 ;  /* 0x00000004000e7c82 */ /* 0x000fe20008000000 */
[----:B------:R-:W-:Y:S01]  /*cdb0*/  ULDC UR4, c[0x0][0x280] ;  /* 0x0000a00000047ab9 */ /* 0x000fe20000000800 */
[----:B------:R-:W-:Y:S01]  /*cdc0*/  FMUL.FTZ R124, R124, UR9 ;  /* 0x000000097c7c7c20 */ /* 0x000fe20008410000 */
[----:B------:R-:W-:Y:S01]  /*cdd0*/  FMUL.FTZ R108, R108, UR9 ;  /* 0x000000096c6c7c20 */ /* 0x000fe20008410000 */
[----:B------:R-:W-:Y:S01]  /*cde0*/  FMUL.FTZ R113, R113, UR9 ;  /* 0x0000000971717c20 */ /* 0x000fe20008410000 */
[----:B------:R-:W-:Y:S01]  /*cdf0*/  FMUL.FTZ R121, R121, UR9 ;  /* 0x0000000979797c20 */ /* 0x000fe20008410000 */
[----:B------:R1:W-:Y:S01]  /*ce00*/  MUFU.TANH R170, R88 ;  /* 0x0000005800aa7308 */ /* 0x0003e20000002400 */
[----:B------:R-:W-:Y:S01]  /*ce10*/  FMUL.FTZ R125, R125, UR9 ;  /* 0x000000097d7d7c20 */ /* 0x000fe20008410000 */
[----:B------:R-:W-:Y:S01]  /*ce20*/  FMUL.FTZ R116, R116, UR9 ;  /* 0x0000000974747c20 */ /* 0x000fe20008410000 */
[----:B------:R-:W-:Y:S01]  /*ce30*/  FMUL.FTZ R117, R117, UR9 ;  /* 0x0000000975757c20 */ /* 0x000fe20008410000 */
[----:B------:R-:W-:Y:S01]  /*ce40*/  FMUL.FTZ R107, R107, UR9 ;  /* 0x000000096b6b7c20 */ /* 0x000fe20008410000 */
[----:B------:R-:W-:Y:S01]  /*ce50*/  FMUL.FTZ R114, R114, UR9 ;  /* 0x0000000972727c20 */ /* 0x000fe20008410000 */
[----:B------:R-:W-:-:S02]  /*ce60*/  FMUL.FTZ R106, R106, UR9 ;  /* 0x000000096a6a7c20 */ /* 0x000fc40008410000 */
[----:B------:R1:W-:Y:S08]  /*ce70*/  MUFU.TANH R169, R89 ;  /* 0x0000005900a97308 */ /* 0x0003f00000002400 */
[----:B------:R-:W3:Y:S08]  /*ce80*/  MUFU.TANH R171, R137 ;  /* 0x0000008900ab7308 */ /* 0x000ef00000002400 */
[----:B------:R2:W-:Y:S01]  /*ce90*/  MUFU.TANH R167, R91 ;  /* 0x0000005b00a77308 */ /* 0x0005e20000002400 */
[----:B----4-:R-:W-:Y:S01]  /*cea0*/  R2UR UR12, R4 ;  /* 0x00000000040c72ca */ /* 0x010fe200000e0000 */
[----:B------:R-:W-:-:S02]  /*ceb0*/  WARPGROUP.DEPBAR.LE gsb0, 0x0 ;  /* 0x00008000000079c5 */ /* 0x000fc40000010000 */
[----:B------:R-:W-:Y:S01]  /*cec0*/  R2UR UR13, R5 ;  /* 0x00000000050d72ca */ /* 0x000fe200000e0000 */
[----:B------:R-:W-:Y:S01]  /*ced0*/  ULEA UR4, UR38, -UR4, 0x7 ;  /* 0x8000000426047291 */ /* 0x000fe2000f8e383f */
[----:B------:R-:W4:Y:S01]  /*cee0*/  LDL.64 R4, [R1+0x40] ;  /* 0x0000400001047983 */ /* 0x000f220000100a00 */
[----:B------:R-:W-:Y:S01]  /*cef0*/  WARPGROUP.ARRIVE ;  /* 0x00000000000079c5 */ /* 0x000fe20000000000 */
[----:B-1----:R-:W-:Y:S01]  /*cf00*/  FMUL.FTZ R90, R96, UR9 ;  /* 0x00000009605a7c20 */ /* 0x002fe20008410000 */
[----:B------:R-:W-:Y:S01]  /*cf10*/  FMUL.FTZ R88, R94, UR9 ;  /* 0x000000095e587c20 */ /* 0x000fe20008410000 */
[----:B------:R-:W-:Y:S01]  /*cf20*/  FMUL.FTZ R89, R95, UR9 ;  /* 0x000000095f597c20 */ /* 0x000fe20008410000 */
[----:B------:R1:W-:Y:S01]  /*cf30*/  MUFU.TANH R6, R126 ;  /* 0x0000007e00067308 */ /* 0x0003e20000002400 */
[----:B--2---:R-:W-:Y:S01]  /*cf40*/  IADD3 R2, -R2, 0x8, RZ ;  /* 0x0000000802027810 */ /* 0x004fe20007ffe1ff */
[----:B------:R-:W1:Y:S01]  /*cf50*/  LDC.64 R94, c[0x0][0x748] ;  /* 0x0001d200ff5e7b82 */ /* 0x000e620000000a00 */
[----:B------:R-:W-:-:S03]  /*cf60*/  FMUL.FTZ R91, R97, UR9 ;  /* 0x00000009615b7c20 */ /* 0x000fc60008410000 */
[----:B------:R-:W-:Y:S01]  /*cf70*/  HGMMA.64x128x16.F32 R24, gdesc[UR12], R24, gsb0 ;  /* 0x01e000000c1879f0 */ /* 0x000fe20008000818 */
[----:B------:R-:W-:Y:S01]  /*cf80*/  LEA R96, R3, UR4, 0x1 ;  /* 0x0000000403607c11 */ /* 0x000fe2000f8e08ff */
[----:B------:R-:W-:Y:S01]  /*cf90*/  UIADD3 UR4, UR6, 0x4, URZ ;  /* 0x0000000406047890 */ /* 0x000fe2000fffe03f */
[----:B------:R-:W2:Y:S01]  /*cfa0*/  MUFU.TANH R23, R23 ;  /* 0x0000001700177308 */ /* 0x000ea20000002400 */
[----:B------:R-:W-:-:S05]  /*cfb0*/  UMOV UR15, 0x40000040 ;  /* 0x40000040000f7882 */ /* 0x000fca0000000000 */
[----:B------:R-:W-:Y:S01]  /*cfc0*/  UMOV UR14, UR4 ;  /* 0x00000004000e7c82 */ /* 0x000fe20008000000 */
[----:B------:R-:W-:Y:S01]  /*cfd0*/  IADD3 R96, R7, R96, RZ ;  /* 0x0000006007607210 */ /* 0x000fe20007ffe0ff */
[----:B------:R-:W-:Y:S01]  /*cfe0*/  UMOV UR7, 0x40000040 ;  /* 0x4000004000077882 */ /* 0x000fe20000000000 */
[----:B---3--:R-:W-:Y:S01]  /*cff0*/  R2UR UR5, R99 ;  /* 0x00000000630572ca */ /* 0x008fe200000e0000 */
[----:B------:R-:W3:Y:S01]  /*d000*/  MUFU.TANH R90, R90 ;  /* 0x0000005a005a7308 */ /* 0x000ee20000002400 */
[-C--:B------:R-:W-:Y:S01]  /*d010*/  IADD3 R221, R2, -R96.reuse, RZ ;  /* 0x8000006002dd7210 */ /* 0x080fe20007ffe0ff */
[----:B-1----:R-:W-:Y:S01]  /*d020*/  IMAD.IADD R126, R94, 0x1, -R96 ;  /* 0x000000015e7e7824 */ /* 0x002fe200078e0a60 */
[----:B------:R-:W-:-:S05]  /*d030*/  IADD3 R95, RZ, -R96, -R95 ;  /* 0x80000060ff5f7210 */ /* 0x000fca0007ffe85f */
[----:B------:R-:W1:Y:S01]  /*d040*/  MUFU.TANH R91, R91 ;  /* 0x0000005b005b7308 */ /* 0x000e620000002400 */
[----:B------:R-:W-:Y:S02]  /*d050*/  IADD3 R94, R94, 0x8, -R96 ;  /* 0x000000085e5e7810 */ /* 0x000fe40007ffe860 */
[----:B------:R-:W-:Y:S02]  /*d060*/  SEL R126, R126, 0x80, !P2 ;  /* 0x000000807e7e7807 */ /* 0x000fe40005000000 */
[----:B------:R-:W-:-:S03]  /*d070*/  SEL R221, R221, 0x80, P3 ;  /* 0x00000080dddd7807 */ /* 0x000fc60001800000 */
[----:B------:R-:W1:Y:S08]  /*d080*/  MUFU.TANH R164, R100 ;  /* 0x0000006400a47308 */ /* 0x000e700000002400 */
[----:B------:R-:W1:Y:S08]  /*d090*/  MUFU.TANH R163, R101 ;  /* 0x0000006500a37308 */ /* 0x000e700000002400 */
[----:B------:R-:W1:Y:S08]  /*d0a0*/  MUFU.TANH R88, R88 ;  /* 0x0000005800587308 */ /* 0x000e700000002400 */
[----:B------:R-:W1:Y:S08]  /*d0b0*/  MUFU.TANH R89, R89 ;  /* 0x0000005900597308 */ /* 0x000e700000002400 */
[----:B------:R-:W-:Y:S08]  /*d0c0*/  MUFU.TANH R145, R120 ;  /* 0x0000007800917308 */ /* 0x000ff00000002400 */
[----:B------:R-:W-:Y:S08]  /*d0d0*/  MUFU.TANH R143, R122 ;  /* 0x0000007a008f7308 */ /* 0x000ff00000002400 */
[----:B------:R-:W-:Y:S08]  /*d0e0*/  MUFU.TANH R142, R123 ;  /* 0x0000007b008e7308 */ /* 0x000ff00000002400 */
[----:B------:R-:W1:Y:S08]  /*d0f0*/  MUFU.TANH R92, R92 ;  /* 0x0000005c005c7308 */ /* 0x000e700000002400 */
[----:B------:R-:W1:Y:S08]  /*d100*/  MUFU.TANH R162, R102 ;  /* 0x0000006600a27308 */ /* 0x000e700000002400 */
[----:B------:R-:W1:Y:S08]  /*d110*/  MUFU.TANH R93, R93 ;  /* 0x0000005d005d7308 */ /* 0x000e700000002400 */
[----:B------:R-:W-:Y:S08]  /*d120*/  MUFU.TANH R156, R109 ;  /* 0x0000006d009c7308 */ /* 0x000ff00000002400 */
[----:B------:R-:W1:Y:S08]  /*d130*/  MUFU.TANH R161, R104 ;  /* 0x0000006800a17308 */ /* 0x000e700000002400 */
[----:B------:R-:W1:Y:S01]  /*d140*/  MUFU.TANH R160, R105 ;  /* 0x0000006900a07308 */ /* 0x000e620000002400 */
[----:B------:R-:W-:-:S02]  /*d150*/  WARPGROUP.DEPBAR.LE gsb0, 0x0 ;  /* 0x00008000000079c5 */ /* 0x000fc40000010000 */
[----:B------:R-:W-:Y:S01]  /*d160*/  WARPGROUP.ARRIVE ;  /* 0x00000000000079c5 */ /* 0x000fe20000000000 */
[----:B------:R-:W-:-:S04]  /*d170*/  SEL R218, R95, 0x80, P1 ;  /* 0x000000805fda7807 */ /* 0x000fc80000800000 */
[----:B------:R-:W-:Y:S01]  /*d180*/  MUFU.TANH R153, R112 ;  /* 0x0000007000997308 */ /* 0x000fe20000002400 */
[C---:B------:R-:W-:Y:S02]  /*d190*/  ISETP.GE.AND P3, PT, R126.reuse, RZ, PT ;  /* 0x000000ff7e00720c */ /* 0x040fe40003f66270 */
[C---:B------:R-:W-:Y:S02]  /*d1a0*/  ISETP.GE.AND P4, PT, R126.reuse, 0x1, PT ;  /* 0x000000017e00780c */ /* 0x040fe40003f86270 */
[----:B------:R-:W-:Y:S02]  /*d1b0*/  ISETP.GE.AND P1, PT, R126, 0x9, PT ;  /* 0x000000097e00780c */ /* 0x000fe40003f26270 */
[----:B------:R-:W-:Y:S01]  /*d1c0*/  R2UR UR4, R98 ;  /* 0x00000000620472ca */ /* 0x000fe200000e0000 */
[----:B------:R-:W-:Y:S01]  /*d1d0*/  MUFU.TANH R141, R124 ;  /* 0x0000007c008d7308 */ /* 0x000fe20000002400 */
[C---:B------:R-:W-:Y:S02]  /*d1e0*/  ISETP.GT.OR P3, PT, R218.reuse, RZ, !P3 ;  /* 0x000000ffda00720c */ /* 0x040fe40005f64670 */
[----:B------:R-:W-:-:S02]  /*d1f0*/  ISETP.GT.OR P4, PT, R218, 0x1, !P4 ;  /* 0x00000001da00780c */ /* 0x000fc40006784670 */
[----:B------:R-:W-:Y:S01]  /*d200*/  ISETP.GT.OR P1, PT, R218, 0x9, !P1 ;  /* 0x00000009da00780c */ /* 0x000fe20004f24670 */
[----:B------:R-:W-:Y:S01]  /*d210*/  UIADD3 UR6, UR6, 0x6, URZ ;  /* 0x0000000606067890 */ /* 0x000fe2000fffe03f */
[----:B------:R-:W-:Y:S01]  /*d220*/  FSEL R216, R18, -INF , !P3 ;  /* 0xff80000012d87808 */ /* 0x000fe20005800000 */
[----:B------:R-:W1:Y:S01]  /*d230*/  MUFU.TANH R157, R108 ;  /* 0x0000006c009d7308 */ /* 0x000e620000002400 */
[----:B------:R-:W-:Y:S02]  /*d240*/  FSEL R219, R230, -INF , !P4 ;  /* 0xff800000e6db7808 */ /* 0x000fe40006000000 */
[C---:B------:R-:W-:Y:S02]  /*d250*/  ISETP.GE.AND P2, PT, R126.reuse, 0x10, PT ;  /* 0x000000107e00780c */ /* 0x040fe40003f46270 */
[C---:B------:R-:W-:Y:S02]  /*d260*/  ISETP.GE.AND P3, PT, R126.reuse, 0x11, PT ;  /* 0x000000117e00780c */ /* 0x040fe40003f66270 */
[C---:B------:R-:W-:Y:S01]  /*d270*/  ISETP.GE.AND P5, PT, R126.reuse, 0x18, PT ;  /* 0x000000187e00780c */ /* 0x040fe20003fa6270 */
[----:B------:R-:W1:Y:S01]  /*d280*/  MUFU.TANH R152, R113 ;  /* 0x0000007100987308 */ /* 0x000e620000002400 */
[----:B------:R-:W-:-:S02]  /*d290*/  ISETP.GE.AND P4, PT, R126, 0x19, PT ;  /* 0x000000197e00780c */ /* 0x000fc40003f86270 */
[----:B------:R-:W-:-:S05]  /*d2a0*/  FSEL R220, R235, -INF , !P1 ;  /* 0xff800000ebdc7808 */ /* 0x000fca0004800000 */
[----:B------:R-:W-:Y:S01]  /*d2b0*/  MUFU.TANH R144, R121 ;  /* 0x0000007900907308 */ /* 0x000fe20000002400 */
[----:B------:R-:W-:Y:S01]  /*d2c0*/  FMUL.FTZ R110, R110, UR9 ;  /* 0x000000096e6e7c20 */ /* 0x000fe20008410000 */
[----:B------:R-:W-:Y:S01]  /*d2d0*/  FMUL.FTZ R111, R111, UR9 ;  /* 0x000000096f6f7c20 */ /* 0x000fe20008410000 */
[----:B------:R-:W-:-:S05]  /*d2e0*/  FMUL.FTZ R119, R119, UR9 ;  /* 0x0000000977777c20 */ /* 0x000fca0008410000 */
[----:B------:R-:W-:Y:S01]  /*d2f0*/  MUFU.TANH R140, R125 ;  /* 0x0000007d008c7308 */ /* 0x000fe20000002400 */
[----:B------:R-:W-:-:S07]  /*d300*/  FMUL.FTZ R115, R115, UR9 ;  /* 0x0000000973737c20 */ /* 0x000fce0008410000 */
[----:B------:R-:W1:Y:S08]  /*d310*/  MUFU.TANH R150, R116 ;  /* 0x0000007400967308 */ /* 0x000e700000002400 */
[----:B------:R-:W1:Y:S01]  /*d320*/  MUFU.TANH R148, R117 ;  /* 0x0000007500947308 */ /* 0x000e620000002400 */
[----:B------:R-:W-:-:S07]  /*d330*/  FMUL.FTZ R118, R118, UR9 ;  /* 0x0000000976767c20 */ /* 0x000fce0008410000 */
[----:B------:R-:W-:Y:S08]  /*d340*/  MUFU.TANH R158, R107 ;  /* 0x0000006b009e7308 */ /* 0x000ff00000002400 */
[----:B------:R-:W-:Y:S08]  /*d350*/  MUFU.TANH R151, R114 ;  /* 0x0000007200977308 */ /* 0x000ff00000002400 */
[----:B------:R-:W1:Y:S01]  /*d360*/  MUFU.TANH R159, R106 ;  /* 0x0000006a009f7308 */ /* 0x000e620000002400 */
[----:B----4-:R-:W-:-:S02]  /*d370*/  R2UR UR12, R4 ;  /* 0x00000000040c72ca */ /* 0x010fc400000e0000 */
[----:B------:R-:W-:-:S13]  /*d380*/  R2UR UR13, R5 ;  /* 0x00000000050d72ca */ /* 0x000fda00000e0000 */
[----:B------:R-:W-:Y:S01]  /*d390*/  HGMMA.64x128x16.F32 R24, gdesc[UR12], R24, gsb0 ;  /* 0x01e000000c1879f0 */ /* 0x000fe20008000818 */
[----:B------:R4:W-:Y:S02]  /*d3a0*/  MUFU.TANH R4, R128 ;  /* 0x0000008000047308 */ /* 0x0009e40000002400 */
[----:B----4-:R-:W-:Y:S02]  /*d3b0*/  SEL R128, R94, 0x80, !P0 ;  /* 0x000000805e807807 */ /* 0x010fe40004000000 */
[----:B------:R-:W-:-:S04]  /*d3c0*/  ISETP.GE.AND P0, PT, R126, 0x8, PT ;  /* 0x000000087e00780c */ /* 0x000fc80003f06270 */
[----:B------:R-:W-:Y:S02]  /*d3d0*/  ISETP.GT.OR P0, PT, R218, 0x8, !P0 ;  /* 0x00000008da00780c */ /* 0x000fe40004704670 */
[----:B------:R-:W-:Y:S02]  /*d3e0*/  ISETP.GE.AND P1, PT, R128, 0x1, PT ;  /* 0x000000018000780c */ /* 0x000fe40003f26270 */
[----:B------:R-:W-:Y:S02]  /*d3f0*/  FSEL R224, R236, -INF , !P0 ;  /* 0xff800000ece07808 */ /* 0x000fe40004000000 */
[----:B------:R-:W-:Y:S02]  /*d400*/  ISETP.GE.AND P0, PT, R128, RZ, PT ;  /* 0x000000ff8000720c */ /* 0x000fe40003f06270 */
[C---:B------:R-:W-:Y:S02]  /*d410*/  ISETP.GT.OR P2, PT, R218.reuse, 0x10, !P2 ;  /* 0x00000010da00780c */ /* 0x040fe40005744670 */
[----:B------:R-:W-:-:S02]  /*d420*/  ISETP.GT.OR P3, PT, R218, 0x11, !P3 ;  /* 0x00000011da00780c */ /* 0x000fc40005f64670 */
[C---:B------:R-:W-:Y:S02]  /*d430*/  ISETP.GT.OR P5, PT, R218.reuse, 0x18, !P5 ;  /* 0x00000018da00780c */ /* 0x040fe40006fa4670 */
[----:B------:R-:W-:Y:S02]  /*d440*/  ISETP.GT.OR P4, PT, R218, 0x19, !P4 ;  /* 0x00000019da00780c */ /* 0x000fe40006784670 */
[C---:B------:R-:W-:Y:S02]  /*d450*/  ISETP.GT.OR P0, PT, R221.reuse, RZ, !P0 ;  /* 0x000000ffdd00720c */ /* 0x040fe40004704670 */
[----:B------:R-:W-:Y:S02]  /*d460*/  ISETP.GT.OR P1, PT, R221, 0x1, !P1 ;  /* 0x00000001dd00780c */ /* 0x000fe40004f24670 */
[----:B------:R-:W-:Y:S02]  /*d470*/  FSEL R215, R20, -INF , !P2 ;  /* 0xff80000014d77808 */ /* 0x000fe40005000000 */
[----:B------:R-:W-:-:S02]  /*d480*/  FSEL R211, R21, -INF , !P3 ;  /* 0xff80000015d37808 */ /* 0x000fc40005800000 */
[----:B------:R-:W-:Y:S02]  /*d490*/  FSEL R208, R201, -INF , !P5 ;  /* 0xff800000c9d07808 */ /* 0x000fe40006800000 */
[----:B------:R-:W-:Y:S02]  /*d4a0*/  FSEL R206, R202, -INF , !P4 ;  /* 0xff800000cace7808 */ /* 0x000fe40006000000 */
[C---:B------:R-:W-:Y:S02]  /*d4b0*/  ISETP.GE.AND P2, PT, R128.reuse, 0x8, PT ;  /* 0x000000088000780c */ /* 0x040fe40003f46270 */
[C---:B------:R-:W-:Y:S02]  /*d4c0*/  ISETP.GE.AND P3, PT, R128.reuse, 0x9, PT ;  /* 0x000000098000780c */ /* 0x040fe40003f66270 */
[C---:B------:R-:W-:Y:S02]  /*d4d0*/  ISETP.GE.AND P5, PT, R128.reuse, 0x10, PT ;  /* 0x000000108000780c */ /* 0x040fe40003fa6270 */
[----:B------:R-:W-:-:S02]  /*d4e0*/  ISETP.GE.AND P4, PT, R128, 0x11, PT ;  /* 0x000000118000780c */ /* 0x000fc40003f86270 */
[----:B------:R-:W-:Y:S02]  /*d4f0*/  FSEL R214, R19, -INF , !P0 ;  /* 0xff80000013d67808 */ /* 0x000fe40004000000 */
[----:B------:R-:W-:Y:S02]  /*d500*/  FSEL R228, R237, -INF , !P1 ;  /* 0xff800000ede47808 */ /* 0x000fe40004800000 */
[C---:B------:R-:W-:Y:S02]  /*d510*/  ISETP.GE.AND P0, PT, R128.reuse, 0x18, PT ;  /* 0x000000188000780c */ /* 0x040fe40003f06270 */
[----:B------:R-:W-:Y:S02]  /*d520*/  ISETP.GE.AND P1, PT, R128, 0x19, PT ;  /* 0x000000198000780c */ /* 0x000fe40003f26270 */
[C---:B------:R-:W-:Y:S02]  /*d530*/  ISETP.GT.OR P2, PT, R221.reuse, 0x8, !P2 ;  /* 0x00000008dd00780c */ /* 0x040fe40005744670 */
[----:B------:R-:W-:-:S02]  /*d540*/  ISETP.GT.OR P3, PT, R221, 0x9, !P3 ;  /* 0x00000009dd00780c */ /* 0x000fc40005f64670 */
[C---:B------:R-:W-:Y:S02]  /*d550*/  ISETP.GT.OR P5, PT, R221.reuse, 0x10, !P5 ;  /* 0x00000010dd00780c */ /* 0x040fe40006fa4670 */
[C---:B------:R-:W-:Y:S02]  /*d560*/  ISETP.GT.OR P4, PT, R221.reuse, 0x11, !P4 ;  /* 0x00000011dd00780c */ /* 0x040fe40006784670 */
[C---:B------:R-:W-:Y:S02]  /*d570*/  ISETP.GT.OR P0, PT, R221.reuse, 0x18, !P0 ;  /* 0x00000018dd00780c */ /* 0x040fe40004704670 */
        /* <DEDUP_REMOVED lines=19> */
[----:B------:R-:W-:Y:S01]  /*d6b0*/  FSEL R204, R170, -INF , !P2 ;  /* 0xff800000aacc7808 */ /* 0x000fe20005000000 */
[----:B------:R-:W-:Y:S02]  /*d6c0*/  WARPGROUP.DEPBAR.LE gsb0, 0x0 ;  /* 0x00008000000079c5 */ /* 0x000fe40000010000 */
[----:B------:R-:W4:Y:S01]  /*d6d0*/  LDS R227, [R227+0x400] ;  /* 0x00040000e3e37984 */ /* 0x000f220000000800 */
[----:B------:R-:W-:-:S06]  /*d6e0*/  WARPGROUP.ARRIVE ;  /* 0x00000000000079c5 */ /* 0x000fcc0000000000 */
[----:B------:R-:W-:Y:S01]  /*d6f0*/  HGMMA.64x128x16.F32 R24, gdesc[UR4], R24, gsb0 ;  /* 0x01e00000041879f0 */ /* 0x000fe20008000818 */
[----:B------:R-:W-:Y:S01]  /*d700*/  FSEL R122, R169, -INF , !P3 ;  /* 0xff800000a97a7808 */ /* 0x000fe20005800000 */
[----:B------:R-:W4:Y:S01]  /*d710*/  MUFU.TANH R155, R110 ;  /* 0x0000006e009b7308 */ /* 0x000f220000002400 */
[----:B------:R-:W-:Y:S01]  /*d720*/  FSEL R123, R166, -INF , !P5 ;  /* 0xff800000a67b7808 */ /* 0x000fe20006800000 */
[----:B------:R-:W-:Y:S01]  /*d730*/  FMUL.FTZ R127, R127, UR9 ;  /* 0x000000097f7f7c20 */ /* 0x000fe20008410000 */
[----:B--2---:R-:W-:Y:S01]  /*d740*/  FSEL R120, R23, -INF , !P4 ;  /* 0xff80000017787808 */ /* 0x004fe20006000000 */
[----:B------:R-:W-:Y:S01]  /*d750*/  FMUL.FTZ R130, R130, UR9 ;  /* 0x0000000982827c20 */ /* 0x000fe20008410000 */
[C---:B------:R-:W-:Y:S01]  /*d760*/  ISETP.GE.AND P2, PT, R126.reuse, 0x38, PT ;  /* 0x000000387e00780c */ /* 0x040fe20003f46270 */
[----:B------:R-:W-:Y:S01]  /*d770*/  FMUL.FTZ R212, R131, UR9 ;  /* 0x0000000983d47c20 */ /* 0x000fe20008410000 */
[----:B------:R-:W-:Y:S01]  /*d780*/  ISETP.GE.AND P3, PT, R126, 0x39, PT ;  /* 0x000000397e00780c */ /* 0x000fe20003f66270 */
[----:B------:R-:W2:Y:S01]  /*d790*/  MUFU.TANH R154, R111 ;  /* 0x0000006f009a7308 */ /* 0x000ea20000002400 */
[----:B------:R-:W-:Y:S01]  /*d7a0*/  ISETP.GE.AND P5, PT, R128, 0x20, PT ;  /* 0x000000208000780c */ /* 0x000fe20003fa6270 */
[----:B------:R-:W-:Y:S01]  /*d7b0*/  IMAD R136, R0, 0x400, R136 ;  /* 0x0000040000887824 */ /* 0x000fe200078e0288 */
[----:B------:R-:W-:Y:S01]  /*d7c0*/  ISETP.GE.AND P4, PT, R128, 0x21, PT ;  /* 0x000000218000780c */ /* 0x000fe20003f86270 */
[----:B------:R-:W-:Y:S01]  /*d7d0*/  VIADD R223, R9, 0x4 ;  /* 0x0000000409df7836 */ /* 0x000fe20000000000 */
[----:B---3--:R-:W-:Y:S01]  /*d7e0*/  FSEL R103, R90, -INF , !P0 ;  /* 0xff8000005a677808 */ /* 0x008fe20004000000 */
[----:B------:R-:W-:Y:S01]  /*d7f0*/  FMUL.FTZ R138, R129, UR9 ;  /* 0x00000009818a7c20 */ /* 0x000fe20008410000 */
[----:B-1----:R-:W-:Y:S01]  /*d800*/  FSEL R109, R91, -INF , !P1 ;  /* 0xff8000005b6d7808 */ /* 0x002fe20004800000 */
[----:B------:R1:W-:Y:S01]  /*d810*/  MUFU.TANH R146, R119 ;  /* 0x0000007700927308 */ /* 0x0003e20000002400 */
[----:B------:R-:W-:-:S02]  /*d820*/  ISETP.GE.AND P0, PT, R128, 0x28, PT ;  /* 0x000000288000780c */ /* 0x000fc40003f06270 */
[C---:B------:R-:W-:Y:S01]  /*d830*/  IADD3 R231, R9.reuse, 0x8, RZ ;  /* 0x0000000809e77810 */ /* 0x040fe20007ffe0ff */
[----:B------:R-:W-:Y:S01]  /*d840*/  VIADD R232, R9, 0xc ;  /* 0x0000000c09e87836 */ /* 0x000fe20000000000 */
[----:B------:R-:W-:Y:S01]  /*d850*/  ISETP.GE.AND P1, PT, R128, 0x29, PT ;  /* 0x000000298000780c */ /* 0x000fe20003f26270 */
[----:B------:R-:W-:Y:S01]  /*d860*/  ULDC UR4, c[0x0][0x744] ;  /* 0x0001d10000047ab9 */ /* 0x000fe20000000800 */
[C---:B------:R-:W-:Y:S02]  /*d870*/  ISETP.GT.OR P2, PT, R218.reuse, 0x38, !P2 ;  /* 0x00000038da00780c */ /* 0x040fe40005744670 */
[----:B------:R-:W-:Y:S02]  /*d880*/  ISETP.GT.OR P3, PT, R218, 0x39, !P3 ;  /* 0x00000039da00780c */ /* 0x000fe40005f64670 */
[C---:B------:R-:W-:Y:S02]  /*d890*/  ISETP.GT.OR P5, PT, R221.reuse, 0x20, !P5 ;  /* 0x00000020dd00780c */ /* 0x040fe40006fa4670 */
[----:B------:R-:W-:-:S02]  /*d8a0*/  ISETP.GT.OR P4, PT, R221, 0x21, !P4 ;  /* 0x00000021dd00780c */ /* 0x000fc40006784670 */
[C---:B------:R-:W-:Y:S02]  /*d8b0*/  ISETP.GT.OR P0, PT, R221.reuse, 0x28, !P0 ;  /* 0x00000028dd00780c */ /* 0x040fe40004704670 */
[----:B------:R-:W-:Y:S02]  /*d8c0*/  ISETP.GT.OR P1, PT, R221, 0x29, !P1 ;  /* 0x00000029dd00780c */ /* 0x000fe40004f24670 */
[----:B------:R-:W-:Y:S02]  /*d8d0*/  FSEL R112, R164, -INF , !P2 ;  /* 0xff800000a4707808 */ /* 0x000fe40005000000 */
[----:B------:R-:W-:Y:S02]  /*d8e0*/  FSEL R97, R163, -INF , !P3 ;  /* 0xff800000a3617808 */ /* 0x000fe40005800000 */
[----:B------:R-:W-:Y:S02]  /*d8f0*/  FSEL R205, R168, -INF , !P5 ;  /* 0xff800000a8cd7808 */ /* 0x000fe40006800000 */
[----:B------:R-:W-:-:S02]  /*d900*/  FSEL R124, R167, -INF , !P4 ;  /* 0xff800000a77c7808 */ /* 0x000fc40006000000 */
[C---:B------:R-:W-:Y:S02]  /*d910*/  ISETP.GE.AND P2, PT, R128.reuse, 0x30, PT ;  /* 0x000000308000780c */ /* 0x040fe40003f46270 */
[C---:B------:R-:W-:Y:S02]  /*d920*/  ISETP.GE.AND P3, PT, R128.reuse, 0x31, PT ;  /* 0x000000318000780c */ /* 0x040fe40003f66270 */
[C---:B------:R-:W-:Y:S02]  /*d930*/  ISETP.GE.AND P5, PT, R128.reuse, 0x38, PT ;  /* 0x000000388000780c */ /* 0x040fe40003fa6270 */
[----:B------:R-:W-:Y:S02]  /*d940*/  ISETP.GE.AND P4, PT, R128, 0x39, PT ;  /* 0x000000398000780c */ /* 0x000fe40003f86270 */
[----:B------:R-:W-:Y:S02]  /*d950*/  FSEL R125, R88, -INF , !P0 ;  /* 0xff800000587d7808 */ /* 0x000fe40004000000 */
[----:B------:R-:W-:-:S02]  /*d960*/  FSEL R121, R89, -INF , !P1 ;  /* 0xff80000059797808 */ /* 0x000fc40004800000 */
[C---:B------:R-:W-:Y:S02]  /*d970*/  ISETP.GE.AND P0, PT, R126.reuse, 0x40, PT ;  /* 0x000000407e00780c */ /* 0x040fe40003f06270 */
[----:B------:R-:W-:Y:S02]  /*d980*/  ISETP.GE.AND P1, PT, R126, 0x41, PT ;  /* 0x000000417e00780c */ /* 0x000fe40003f26270 */
[C---:B------:R-:W-:Y:S02]  /*d990*/  ISETP.GT.OR P2, PT, R221.reuse, 0x30, !P2 ;  /* 0x00000030dd00780c */ /* 0x040fe40005744670 */
[C---:B------:R-:W-:Y:S02]  /*d9a0*/  ISETP.GT.OR P3, PT, R221.reuse, 0x31, !P3 ;  /* 0x00000031dd00780c */ /* 0x040fe40005f64670 */
        /* <DEDUP_REMOVED lines=11> */
[----:B------:R-:W-:Y:S01]  /*da60*/  ISETP.GE.AND P4, PT, R126, 0x51, PT ;  /* 0x000000517e00780c */ /* 0x000fe20003f86270 */
[----:B------:R-:W3:Y:S01]  /*da70*/  MUFU.TANH R149, R115 ;  /* 0x0000007300957308 */ /* 0x000ee20000002400 */
[----:B------:R-:W-:Y:S02]  /*da80*/  FSEL R117, R161, -INF , !P0 ;  /* 0xff800000a1757808 */ /* 0x000fe40004000000 */
[----:B-1----:R-:W-:-:S02]  /*da90*/  FSEL R119, R160, -INF , !P1 ;  /* 0xff800000a0777808 */ /* 0x002fc40004800000 */
[C---:B------:R-:W-:Y:S02]  /*daa0*/  ISETP.GE.AND P0, PT, R126.reuse, 0x58, PT ;  /* 0x000000587e00780c */ /* 0x040fe40003f06270 */
[----:B------:R-:W-:Y:S02]  /*dab0*/  ISETP.GE.AND P1, PT, R126, 0x59, PT ;  /* 0x000000597e00780c */ /* 0x000fe40003f26270 */
[C---:B------:R-:W-:Y:S02]  /*dac0*/  ISETP.GT.OR P2, PT, R218.reuse, 0x48, !P2 ;  /* 0x00000048da00780c */ /* 0x040fe40005744670 */
[C---:B------:R-:W-:Y:S02]  /*dad0*/  ISETP.GT.OR P3, PT, R218.reuse, 0x49, !P3 ;  /* 0x00000049da00780c */ /* 0x040fe40005f64670 */
[C---:B------:R-:W-:Y:S02]  /*dae0*/  ISETP.GT.OR P5, PT, R218.reuse, 0x50, !P5 ;  /* 0x00000050da00780c */ /* 0x040fe40006fa4670 */
[----:B------:R-:W-:-:S02]  /*daf0*/  ISETP.GT.OR P4, PT, R218, 0x51, !P4 ;  /* 0x00000051da00780c */ /* 0x000fc40006784670 */
[C---:B------:R-:W-:Y:S02]  /*db00*/  ISETP.GT.OR P0, PT, R218.reuse, 0x58, !P0 ;  /* 0x00000058da00780c */ /* 0x040fe40004704670 */
[----:B------:R-:W-:Y:S01]  /*db10*/  ISETP.GT.OR P1, PT, R218, 0x59, !P1 ;  /* 0x00000059da00780c */ /* 0x000fe20004f24670 */
[----:B------:R-:W1:Y:S01]  /*db20*/  MUFU.TANH R147, R118 ;  /* 0x0000007600937308 */ /* 0x000e620000002400 */
        /* <DEDUP_REMOVED lines=20> */
[----:B----4-:R-:W-:Y:S02]  /*dc70*/  FSEL R111, R155, -INF , !P5 ;  /* 0xff8000009b6f7808 */ /* 0x010fe40006800000 */
[----:B--2---:R-:W-:-:S02]  /*dc80*/  FSEL R104, R154, -INF , !P4 ;  /* 0xff8000009a687808 */ /* 0x004fc40006000000 */
[C---:B------:R-:W-:Y:S02]  /*dc90*/  ISETP.GE.AND P2, PT, R128.reuse, 0x58, PT ;  /* 0x000000588000780c */ /* 0x040fe40003f46270 */
[----:B------:R-:W-:Y:S02]  /*dca0*/  ISETP.GE.AND P3, PT, R128, 0x59, PT ;  /* 0x000000598000780c */ /* 0x000fe40003f66270 */
[C---:B------:R-:W-:Y:S02]  /*dcb0*/  ISETP.GE.AND P5, PT, R126.reuse, 0x60, PT ;  /* 0x000000607e00780c */ /* 0x040fe40003fa6270 */
[----:B------:R-:W-:Y:S02]  /*dcc0*/  ISETP.GE.AND P4, PT, R126, 0x61, PT ;  /* 0x000000617e00780c */ /* 0x000fe40003f86270 */
[----:B------:R-:W-:Y:S02]  /*dcd0*/  FSEL R100, R151, -INF , !P0 ;  /* 0xff80000097647808 */ /* 0x000fe40004000000 */
[----:B---3--:R-:W-:-:S02]  /*dce0*/  FSEL R115, R149, -INF , !P1 ;  /* 0xff80000095737808 */ /* 0x008fc40004800000 */
[C---:B------:R-:W-:Y:S02]  /*dcf0*/  ISETP.GE.AND P0, PT, R126.reuse, 0x68, PT ;  /* 0x000000687e00780c */ /* 0x040fe40003f06270 */
[----:B------:R-:W-:Y:S02]  /*dd00*/  ISETP.GE.AND P1, PT, R126, 0x69, PT ;  /* 0x000000697e00780c */ /* 0x000fe40003f26270 */
[C---:B------:R-:W-:Y:S02]  /*dd10*/  ISETP.GT.OR P2, PT, R221.reuse, 0x58, !P2 ;  /* 0x00000058dd00780c */ /* 0x040fe40005744670 */
[----:B------:R-:W-:Y:S02]  /*dd20*/  ISETP.GT.OR P3, PT, R221, 0x59, !P3 ;  /* 0x00000059dd00780c */ /* 0x000fe40005f64670 */
[C---:B------:R-:W-:Y:S02]  /*dd30*/  ISETP.GT.OR P5, PT, R218.reuse, 0x60, !P5 ;  /* 0x00000060da00780c */ /* 0x040fe40006fa4670 */
[----:B------:R-:W-:-:S02]  /*dd40*/  ISETP.GT.OR P4, PT, R218, 0x61, !P4 ;  /* 0x00000061da00780c */ /* 0x000fc40006784670 */
[C---:B------:R-:W-:Y:S02]  /*dd50*/  ISETP.GT.OR P0, PT, R218.reuse, 0x68, !P0 ;  /* 0x00000068da00780c */ /* 0x040fe40004704670 */
[----:B------:R-:W-:Y:S01]  /*dd60*/  ISETP.GT.OR P1, PT, R218, 0x69, !P1 ;  /* 0x00000069da00780c */ /* 0x000fe20004f24670 */
[----:B------:R2:W3:Y:S01]  /*dd70*/  MUFU.TANH R5, R127 ;  /* 0x0000007f00057308 */ /* 0x0004e20000002400 */
[----:B-1----:R-:W-:Y:S02]  /*dd80*/  FSEL R95, R147, -INF , !P2 ;  /* 0xff800000935f7808 */ /* 0x002fe40005000000 */
[----:B------:R-:W-:Y:S02]  /*dd90*/  FSEL R118, R146, -INF , !P3 ;  /* 0xff80000092767808 */ /* 0x000fe40005800000 */
[----:B------:R-:W-:Y:S02]  /*dda0*/  FSEL R113, R145, -INF , !P5 ;  /* 0xff80000091717808 */ /* 0x000fe40006800000 */
[----:B------:R-:W-:-:S02]  /*ddb0*/  FSEL R108, R144, -INF , !P4 ;  /* 0xff800000906c7808 */ /* 0x000fc40006000000 */
[C---:B------:R-:W-:Y:S02]  /*ddc0*/  ISETP.GE.AND P2, PT, R126.reuse, 0x70, PT ;  /* 0x000000707e00780c */ /* 0x040fe40003f46270 */
[C---:B------:R-:W-:Y:S02]  /*ddd0*/  ISETP.GE.AND P3, PT, R126.reuse, 0x71, PT ;  /* 0x000000717e00780c */ /* 0x040fe40003f66270 */
[C---:B------:R-:W-:Y:S02]  /*dde0*/  ISETP.GE.AND P5, PT, R126.reuse, 0x78, PT ;  /* 0x000000787e00780c */ /* 0x040fe40003fa6270 */
[----:B------:R-:W-:Y:S01]  /*ddf0*/  ISETP.GE.AND P4, PT, R126, 0x79, PT ;  /* 0x000000797e00780c */ /* 0x000fe20003f86270 */
[----:B------:R1:W4:Y:S01]  /*de00*/  MUFU.TANH R2, R130 ;  /* 0x0000008200027308 */ /* 0x0003220000002400 */
[----:B--2---:R-:W-:Y:S02]  /*de10*/  FSEL R127, R141, -INF , !P0 ;  /* 0xff8000008d7f7808 */ /* 0x004fe40004000000 */
[----:B------:R-:W-:-:S02]  /*de20*/  FSEL R126, R140, -INF , !P1 ;  /* 0xff8000008c7e7808 */ /* 0x000fc40004800000 */
[C---:B------:R-:W-:Y:S02]  /*de30*/  ISETP.GE.AND P0, PT, R128.reuse, 0x60, PT ;  /* 0x000000608000780c */ /* 0x040fe40003f06270 */
[----:B------:R-:W-:Y:S02]  /*de40*/  ISETP.GE.AND P1, PT, R128, 0x61, PT ;  /* 0x000000618000780c */ /* 0x000fe40003f26270 */
[----:B------:R-:W-:Y:S02]  /*de50*/  ISETP.GT.OR P2, PT, R218, 0x70, !P2 ;  /* 0x00000070da00780c */ /* 0x000fe40005744670 */
[C---:B------:R-:W-:Y:S02]  /*de60*/  ISETP.GT.OR P0, PT, R221.reuse, 0x60, !P0 ;  /* 0x00000060dd00780c */ /* 0x040fe40004704670 */
[----:B------:R-:W-:Y:S02]  /*de70*/  ISETP.GT.OR P1, PT, R221, 0x61, !P1 ;  /* 0x00000061dd00780c */ /* 0x000fe40004f24670 */
[----:B-1----:R-:W-:-:S02]  /*de80*/  FSEL R130, R4, -INF , !P2 ;  /* 0xff80000004827808 */ /* 0x002fc40005000000 */
[----:B------:R-:W-:Y:S02]  /*de90*/  FSEL R131, R143, -INF , !P0 ;  /* 0xff8000008f837808 */ /* 0x000fe40004000000 */
[----:B------:R-:W-:Y:S02]  /*dea0*/  FSEL R137, R142, -INF , !P1 ;  /* 0xff8000008e897808 */ /* 0x000fe40004800000 */
[C---:B------:R-:W-:Y:S02]  /*deb0*/  ISETP.GE.AND P2, PT, R128.reuse, 0x68, PT ;  /* 0x000000688000780c */ /* 0x040fe40003f46270 */
[C---:B------:R-:W-:Y:S02]  /*dec0*/  ISETP.GE.AND P0, PT, R128.reuse, 0x69, PT ;  /* 0x000000698000780c */ /* 0x040fe40003f06270 */
[----:B------:R-:W-:Y:S02]  /*ded0*/  ISETP.GE.AND P1, PT, R128, 0x70, PT ;  /* 0x000000708000780c */ /* 0x000fe40003f26270 */
[----:B------:R-:W-:-:S02]  /*dee0*/  ISETP.GT.OR P2, PT, R221, 0x68, !P2 ;  /* 0x00000068dd00780c */ /* 0x000fc40005744670 */
[C---:B------:R-:W-:Y:S02]  /*def0*/  ISETP.GT.OR P0, PT, R221.reuse, 0x69, !P0 ;  /* 0x00000069dd00780c */ /* 0x040fe40004704670 */
[----:B------:R-:W-:Y:S02]  /*df00*/  ISETP.GT.OR P1, PT, R221, 0x70, !P1 ;  /* 0x00000070dd00780c */ /* 0x000fe40004f24670 */
[----:B------:R-:W-:Y:S01]  /*df10*/  R2UR UR8, R136 ;  /* 0x00000000880872ca */ /* 0x000fe200000e0000 */
[----:B------:R-:W1:Y:S01]  /*df20*/  SHFL.IDX PT, R225, R227, R9, 0x1f ;  /* 0x00001f09e3e17589 */ /* 0x000e6200000e0000 */
[----:B------:R-:W-:Y:S02]  /*df30*/  FSEL R129, R6, -INF , !P2 ;  /* 0xff80000006817808 */ /* 0x000fe40005000000 */
[----:B---3--:R-:W-:Y:S02]  /*df40*/  FSEL R139, R5, -INF , !P0 ;  /* 0xff800000058b7808 */ /* 0x008fe40004000000 */
[----:B----4-:R-:W-:-:S02]  /*df50*/  FSEL R136, R2, -INF , !P1 ;  /* 0xff80000002887808 */ /* 0x010fc40004800000 */
[C---:B------:R-:W-:Y:S02]  /*df60*/  ISETP.GE.AND P2, PT, R128.reuse, 0x71, PT ;  /* 0x000000718000780c */ /* 0x040fe40003f46270 */
[C---:B------:R-:W-:Y:S02]  /*df70*/  ISETP.GE.AND P0, PT, R128.reuse, 0x78, PT ;  /* 0x000000788000780c */ /* 0x040fe40003f06270 */
[----:B------:R-:W-:Y:S02]  /*df80*/  ISETP.GE.AND P1, PT, R128, 0x79, PT ;  /* 0x000000798000780c */ /* 0x000fe40003f26270 */
[----:B------:R2:W-:Y:S02]  /*df90*/  MUFU.TANH R128, R212 ;  /* 0x000000d400807308 */ /* 0x0005e40000002400 */
[----:B--2---:R-:W2:Y:S01]  /*dfa0*/  SHFL.IDX PT, R212, R227, R223, 0x1f ;  /* 0x00001fdfe3d47589 */ /* 0x004ea200000e0000 */
[C---:B------:R-:W-:Y:S02]  /*dfb0*/  ISETP.GT.OR P3, PT, R218.reuse, 0x71, !P3 ;  /* 0x00000071da00780c */ /* 0x040fe40005f64670 */
[----:B------:R-:W-:-:S02]  /*dfc0*/  ISETP.GT.OR P5, PT, R218, 0x78, !P5 ;  /* 0x00000078da00780c */ /* 0x000fc40006fa4670 */
[----:B------:R-:W-:Y:S02]  /*dfd0*/  ISETP.GT.OR P4, PT, R218, 0x79, !P4 ;  /* 0x00000079da00780c */ /* 0x000fe40006784670 */
[----:B------:R-:W3:Y:S01]  /*dfe0*/  SHFL.IDX PT, R218, R17, R9, 0x1f ;  /* 0x00001f0911da7589 */ /* 0x000ee200000e0000 */
[----:B------:R-:W-:Y:S02]  /*dff0*/  WARPGROUP.DEPBAR.LE gsb0, 0x0 ;  /* 0x00008000000079c5 */ /* 0x000fe40000010000 */
[----:B-1----:R-:W-:Y:S01]  /*e000*/  FADD.FTZ R229, R24, -R225 ;  /* 0x800000e118e57221 */ /* 0x002fe20000010000 */
[C---:B------:R-:W-:Y:S01]  /*e010*/  ISETP.GT.OR P2, PT, R221.reuse, 0x71, !P2 ;  /* 0x00000071dd00780c */ /* 0x040fe20005744670 */
[----:B------:R-:W1:Y:S01]  /*e020*/  SHFL.IDX PT, R24, R227, R231, 0x1f ;  /* 0x00001fe7e3187589 */ /* 0x000e6200000e0000 */
[C---:B------:R-:W-:Y:S02]  /*e030*/  ISETP.GT.OR P0, PT, R221.reuse, 0x78, !P0 ;  /* 0x00000078dd00780c */ /* 0x040fe40004704670 */
[----:B------:R-:W-:Y:S01]  /*e040*/  ISETP.GT.OR P1, PT, R221, 0x79, !P1 ;  /* 0x00000079dd00780c */ /* 0x000fe20004f24670 */
[----:B------:R-:W-:Y:S01]  /*e050*/  LDS R14, [R14+0x400] ;  /* 0x000400000e0e7984 */ /* 0x000fe20000000800 */
[----:B--2---:R-:W-:-:S03]  /*e060*/  FADD.FTZ R226, R25, -R212 ;  /* 0x800000d419e27221 */ /* 0x004fc60000010000 */
[----:B------:R-:W-:Y:S04]  /*e070*/  SHFL.IDX PT, R25, R17, R223, 0x1f ;  /* 0x00001fdf11197589 */ /* 0x000fe800000e0000 */
[----:B------:R-:W2:Y:S01]  /*e080*/  SHFL.IDX PT, R223, R227, R232, 0x1f ;  /* 0x00001fe8e3df7589 */ /* 0x000ea200000e0000 */
[----:B------:R-:W-:Y:S01]  /*e090*/  FADD.FTZ R212, R27, -R212 ;  /* 0x800000d41bd47221 */ /* 0x000fe20000010000 */
[--C-:B---3--:R-:W-:Y:S01]  /*e0a0*/  FFMA.FTZ R216, R216, UR4, -R218.reuse ;  /* 0x00000004d8d87c23 */ /* 0x108fe200080108da */
[C---:B------:R-:W-:Y:S01]  /*e0b0*/  IADD3 R27, R9.reuse, 0x10, RZ ;  /* 0x00000010091b7810 */ /* 0x040fe20007ffe0ff */
[----:B------:R-:W-:Y:S01]  /*e0c0*/  FADD.FTZ R225, R26, -R225 ;  /* 0x800000e11ae17221 */ /* 0x000fe20000010000 */
[----:B------:R-:W-:Y:S02]  /*e0d0*/  VIADD R221, R9, 0x14 ;  /* 0x0000001409dd7836 */ /* 0x000fe40000000000 */
[----:B------:R-:W-:-:S02]  /*e0e0*/  FFMA.FTZ R26, R214, UR4, -R218 ;  /* 0x00000004d61a7c23 */ /* 0x000fc400080108da */
[----:B------:R3:W4:Y:S01]  /*e0f0*/  MUFU.EX2 R214, R216 ;  /* 0x000000d800d67308 */ /* 0x0007220000000800 */
[----:B------:R-:W4:Y:S01]  /*e100*/  SHFL.IDX PT, R231, R17, R231, 0x1f ;  /* 0x00001fe711e77589 */ /* 0x000f2200000e0000 */
[--C-:B-1----:R-:W-:Y:S01]  /*e110*/  FADD.FTZ R218, R30, -R24.reuse ;  /* 0x800000181eda7221 */ /* 0x102fe20000010000 */
[----:B---3--:R-:W-:Y:S02]  /*e120*/  FADD.FTZ R216, R28, -R24 ;  /* 0x800000181cd87221 */ /* 0x008fe40000010000 */
[----:B------:R-:W1:Y:S04]  /*e130*/  SHFL.IDX PT, R28, R227, R27, 0x1f ;  /* 0x00001f1be31c7589 */ /* 0x000e6800000e0000 */
[----:B------:R2:W-:Y:S04]  /*e140*/  SHFL.IDX PT, R27, R227, R221, 0x1f ;  /* 0x00001fdde31b7589 */ /* 0x0005e800000e0000 */
[----:B------:R-:W3:Y:S01]  /*e150*/  SHFL.IDX PT, R30, R17, R232, 0x1f ;  /* 0x00001fe8111e7589 */ /* 0x000ee200000e0000 */
[--C-:B--2---:R-:W-:Y:S01]  /*e160*/  FADD.FTZ R221, R29, -R223.reuse ;  /* 0x800000df1ddd7221 */ /* 0x104fe20000010000 */
[----:B------:R-:W-:Y:S01]  /*e170*/  IADD3 R29, R9, 0x18, RZ ;  /* 0x00000018091d7810 */ /* 0x000fe20007ffe0ff */
[----:B------:R-:W-:Y:S01]  /*e180*/  FADD.FTZ R223, R31, -R223 ;  /* 0x800000df1fdf7221 */ /* 0x000fe20000010000 */
[----:B------:R-:W-:-:S04]  /*e190*/  IADD3 R31, R9, 0x10, RZ ;  /* 0x00000010091f7810 */ /* 0x000fc80007ffe0ff */
[----:B------:R-:W2:Y:S04]  /*e1a0*/  SHFL.IDX PT, R29, R227, R29, 0x1f ;  /* 0x00001f1de31d7589 */ /* 0x000ea800000e0000 */
[----:B------:R-:W2:Y:S01]  /*e1b0*/  SHFL.IDX PT, R31, R17, R31, 0x1f ;  /* 0x00001f1f111f7589 */ /* 0x000ea200000e0000 */
[----:B------:R4:W2:Y:S01]  /*e1c0*/  MUFU.EX2 R24, R26 ;  /* 0x0000001a00187308 */ /* 0x0008a20000000800 */
[--C-:B------:R-:W-:Y:S01]  /*e1d0*/  FFMA.FTZ R219, R219, UR4, -R25.reuse ;  /* 0x00000004dbdb7c23 */ /* 0x100fe20008010819 */
[----:B----4-:R-:W-:Y:S01]  /*e1e0*/  FFMA.FTZ R26, R228, UR4, -R25 ;  /* 0x00000004e41a7c23 */ /* 0x010fe20008010819 */
[--C-:B------:R-:W-:Y:S01]  /*e1f0*/  FFMA.FTZ R25, R224, UR4, -R231.reuse ;  /* 0x00000004e0197c23 */ /* 0x100fe200080108e7 */
[----:B------:R-:W-:Y:S01]  /*e200*/  FFMA.FTZ R231, R222, UR4, -R231 ;  /* 0x00000004dee77c23 */ /* 0x000fe200080108e7 */
[--C-:B-1----:R-:W-:Y:S01]  /*e210*/  FADD.FTZ R222, R32, -R28.reuse ;  /* 0x8000001c20de7221 */ /* 0x102fe20000010000 */
[----:B------:R-:W-:Y:S01]  /*e220*/  FADD.FTZ R224, R34, -R28 ;  /* 0x8000001c22e07221 */ /* 0x000fe20000010000 */
[----:B------:R-:W-:-:S02]  /*e230*/  VIADD R32, R9, 0x14 ;  /* 0x0000001409207836 */ /* 0x000fc40000000000 */
[--C-:B---3--:R-:W-:Y:S01]  /*e240*/  FFMA.FTZ R28, R220, UR4, -R30.reuse ;  /* 0x00000004dc1c7c23 */ /* 0x108fe2000801081e */
[----:B------:R-:W-:Y:S01]  /*e250*/  FFMA.FTZ R30, R217, UR4, -R30 ;  /* 0x00000004d91e7c23 */ /* 0x000fe2000801081e */
[--C-:B--2---:R-:W-:Y:S01]  /*e260*/  FADD.FTZ R217, R36, -R29.reuse ;  /* 0x8000001d24d97221 */ /* 0x104fe20000010000 */
[----:B------:R-:W-:Y:S01]  /*e270*/  FADD.FTZ R220, R38, -R29 ;  /* 0x8000001d26dc7221 */ /* 0x000fe20000010000 */
[----:B------:R-:W1:Y:S01]  /*e280*/  SHFL.IDX PT, R32, R17, R32, 0x1f ;  /* 0x00001f2011207589 */ /* 0x000e6200000e0000 */
[--C-:B------:R-:W-:Y:S01]  /*e290*/  FFMA.FTZ R29, R215, UR4, -R31.reuse ;  /* 0x00000004d71d7c23 */ /* 0x100fe2000801081f */
[----:B------:R-:W-:Y:S01]  /*e2a0*/  FFMA.FTZ R31, R213, UR4, -R31 ;  /* 0x00000004d51f7c23 */ /* 0x000fe2000801081f */
[----:B------:R-:W-:Y:S01]  /*e2b0*/  FFMA.FTZ R213, -R18, R18, 1 ;  /* 0x3f80000012d57423 */ /* 0x000fe20000010112 */
[----:B------:R-:W-:Y:S01]  /*e2c0*/  FMUL.FTZ R229, R214, R229 ;  /* 0x000000e5d6e57220 */ /* 0x000fe20000410000 */
[C---:B------:R-:W-:Y:S01]  /*e2d0*/  VIADD R232, R9.reuse, 0x1c ;  /* 0x0000001c09e87836 */ /* 0x040fe20000000000 */
[----:B------:R-:W-:-:S02]  /*e2e0*/  IADD3 R34, R9, 0x18, RZ ;  /* 0x0000001809227810 */ /* 0x000fc40007ffe0ff */
[----:B------:R-:W-:Y:S01]  /*e2f0*/  FMUL.FTZ R213, R213, R229 ;  /* 0x000000e5d5d57220 */ /* 0x000fe20000410000 */
[----:B------:R-:W-:Y:S02]  /*e300*/  VIADD R229, R9, 0x1c ;  /* 0x0000001c09e57836 */ /* 0x000fe40000000000 */
[----:B------:R2:W-:Y:S02]  /*e310*/  SHFL.IDX PT, R232, R227, R232, 0x1f ;  /* 0x00001fe8e3e87589 */ /* 0x0005e400000e0000 */
[--C-:B--2---:R-:W-:Y:S02]  /*e320*/  FADD.FTZ R227, R33, -R27.reuse ;  /* 0x8000001b21e37221 */ /* 0x104fe40000010000 */
[----:B------:R-:W2:Y:S04]  /*e330*/  SHFL.IDX PT, R33, R17, R34, 0x1f ;  /* 0x00001f2211217589 */ /* 0x000ea800000e0000 */
[----:B------:R-:W3:Y:S01]  /*e340*/  SHFL.IDX PT, R34, R17, R229, 0x1f ;  /* 0x00001fe511227589 */ /* 0x000ee200000e0000 */
[--C-:B-1----:R-:W-:Y:S01]  /*e350*/  FFMA.FTZ R211, R211, UR4, -R32.reuse ;  /* 0x00000004d3d37c23 */ /* 0x102fe20008010820 */
[----:B------:R-:W-:Y:S01]  /*e360*/  FFMA.FTZ R32, R210, UR4, -R32 ;  /* 0x00000004d2207c23 */ /* 0x000fe20008010820 */
[----:B------:R-:W-:Y:S01]  /*e370*/  FFMA.FTZ R210, -R19, R19, 1 ;  /* 0x3f80000013d27423 */ /* 0x000fe20000010113 */
[----:B------:R-:W-:Y:S01]  /*e380*/  FMUL.FTZ R225, R24, R225 ;  /* 0x000000e118e17220 */ /* 0x000fe20000410000 */
[----:B------:R-:W1:Y:S01]  /*e390*/  MUFU.EX2 R219, R219 ;  /* 0x000000db00db7308 */ /* 0x000e620000000800 */
[----:B------:R-:W-:-:S02]  /*e3a0*/  FADD.FTZ R228, R35, -R27 ;  /* 0x8000001b23e47221 */ /* 0x000fc40000010000 */
[----:B------:R-:W4:Y:S01]  /*e3b0*/  SHFL.IDX PT, R35, R15, R9, 0x1f ;  /* 0x00001f090f237589 */ /* 0x000f2200000e0000 */
[----:B------:R-:W-:Y:S01]  /*e3c0*/  FMUL.FTZ R210, R210, R225 ;  /* 0x000000e1d2d27220 */ /* 0x000fe20000410000 */
[----:B------:R-:W-:-:S03]  /*e3d0*/  IADD3 R225, R9, 0x4, RZ ;  /* 0x0000000409e17810 */ /* 0x000fc60007ffe0ff */
[----:B------:R2:W-:Y:S01]  /*e3e0*/  MUFU.EX2 R18, R31 ;  /* 0x0000001f00127308 */ /* 0x0005e20000000800 */
[----:B------:R-:W-:-:S07]  /*e3f0*/  IADD3 R36, R9, 0xc, RZ ;  /* 0x0000000c09247810 */ /* 0x000fce0007ffe0ff */
[----:B------:R1:W-:Y:S01]  /*e400*/  MUFU.EX2 R19, R32 ;  /* 0x0000002000137308 */ /* 0x0003e20000000800 */
[--C-:B--2---:R-:W-:Y:S01]  /*e410*/  FFMA.FTZ R31, R208, UR4, -R33.reuse ;  /* 0x00000004d01f7c23 */ /* 0x104fe20008010821 */
[----:B-1----:R-:W-:Y:S01]  /*e420*/  FFMA.FTZ R32, R209, UR4, -R33 ;  /* 0x00000004d1207c23 */ /* 0x002fe20008010821 */
[--C-:B---3--:R-:W-:Y:S01]  /*e430*/  FFMA.FTZ R33, R206, UR4, -R34.reuse ;  /* 0x00000004ce217c23 */ /* 0x108fe20008010822 */
[----:B------:R-:W-:Y:S02]  /*e440*/  FFMA.FTZ R34, R207, UR4, -R34 ;  /* 0x00000004cf227c23 */ /* 0x000fe40008010822 */
[----:B------:R-:W-:Y:S02]  /*e450*/  SHFL.IDX PT, R207, R15, R225, 0x1f ;  /* 0x00001fe10fcf7589 */ /* 0x000fe400000e0000 */
[----:B------:R1:W-:Y:S01]  /*e460*/  MUFU.EX2 R27, R231 ;  /* 0x000000e7001b7308 */ /* 0x0003e20000000800 */
[----:B------:R-:W-:Y:S01]  /*e470*/  FFMA.FTZ R208, -R230, R230, 1 ;  /* 0x3f800000e6d07423 */ /* 0x000fe200000101e6 */
[----:B------:R-:W-:Y:S01]  /*e480*/  FMUL.FTZ R226, R219, R226 ;  /* 0x000000e2dbe27220 */ /* 0x000fe20000410000 */
[----:B------:R-:W-:-:S02]  /*e490*/  VIADD R215, R9, 0x8 ;  /* 0x0000000809d77836 */ /* 0x000fc40000000000 */
[----:B-1----:R-:W-:Y:S02]  /*e4a0*/  FADD.FTZ R231, R37, -R232 ;  /* 0x800000e825e77221 */ /* 0x002fe40000010000 */
[----:B------:R1:W2:Y:S01]  /*e4b0*/  SHFL.IDX PT, R37, R15, R36, 0x1f ;  /* 0x00001f240f257589 */ /* 0x0002a200000e0000 */
[----:B------:R-:W-:Y:S01]  /*e4c0*/  FMUL.FTZ R208, R208, R226 ;  /* 0x000000e2d0d07220 */ /* 0x000fe20000410000 */
[----:B------:R3:W-:Y:S01]  /*e4d0*/  MUFU.EX2 R17, R211 ;  /* 0x000000d300117308 */ /* 0x0007e20000000800 */
[C---:B------:R-:W-:Y:S01]  /*e4e0*/  VIADD R226, R9.reuse, 0x10 ;  /* 0x0000001009e27836 */ /* 0x040fe20000000000 */
[----:B------:R-:W2:Y:S01]  /*e4f0*/  SHFL.IDX PT, R209, R15, R215, 0x1f ;  /* 0x00001fd70fd17589 */ /* 0x000ea200000e0000 */
[--C-:B----4-:R-:W-:Y:S01]  /*e500*/  FFMA.FTZ R204, R204, UR4, -R35.reuse ;  /* 0x00000004cccc7c23 */ /* 0x110fe20008010823 */
[C---:B------:R-:W-:Y:S01]  /*e510*/  VIADD R230, R9.reuse, 0x18 ;  /* 0x0000001809e67836 */ /* 0x040fe20000000000 */
[----:B---3--:R-:W-:Y:S01]  /*e520*/  IADD3 R211, R9, 0x14, RZ ;  /* 0x0000001409d37810 */ /* 0x008fe20007ffe0ff */
[----:B-1----:R-:W-:-:S02]  /*e530*/  FFMA.FTZ R36, R205, UR4, -R35 ;  /* 0x00000004cd247c23 */ /* 0x002fc40008010823 */
[----:B------:R-:W1:Y:S04]  /*e540*/  SHFL.IDX PT, R205, R15, R226, 0x1f ;  /* 0x00001fe20fcd7589 */ /* 0x000e6800000e0000 */
[----:B------:R-:W3:Y:S01]  /*e550*/  SHFL.IDX PT, R38, R15, R211, 0x1f ;  /* 0x00001fd30f267589 */ /* 0x000ee200000e0000 */
[----:B------:R-:W-:Y:S01]  /*e560*/  FADD.FTZ R232, R39, -R232 ;  /* 0x800000e827e87221 */ /* 0x000fe20000010000 */
[----:B------:R4:W-:Y:S02]  /*e570*/  MUFU.EX2 R35, R204 ;  /* 0x000000cc00237308 */ /* 0x0009e40000000800 */
[----:B------:R-:W3:Y:S01]  /*e580*/  SHFL.IDX PT, R39, R15, R230, 0x1f ;  /* 0x00001fe60f277589 */ /* 0x000ee200000e0000 */
[----:B--2---:R-:W-:Y:S01]  /*e590*/  FFMA.FTZ R120, R120, UR4, -R37 ;  /* 0x0000000478787c23 */ /* 0x004fe20008010825 */
[--C-:B----4-:R-:W-:Y:S01]  /*e5a0*/  FFMA.FTZ R204, R122, UR4, -R207.reuse ;  /* 0x000000047acc7c23 */ /* 0x110fe200080108cf */
[----:B------:R-:W-:Y:S01]  /*e5b0*/  FFMA.FTZ R207, R124, UR4, -R207 ;  /* 0x000000047ccf7c23 */ /* 0x000fe200080108cf */
[----:B------:R2:W4:Y:S01]  /*e5c0*/  SHFL.IDX PT, R122, R15, R229, 0x1f ;  /* 0x00001fe50f7a7589 */ /* 0x00052200000e0000 */
[----:B------:R-:W-:-:S03]  /*e5d0*/  FFMA.FTZ R121, R121, UR4, -R37 ;  /* 0x0000000479797c23 */ /* 0x000fc60008010825 */
[----:B------:R-:W4:Y:S01]  /*e5e0*/  SHFL.IDX PT, R124, R10, R225, 0x1f ;  /* 0x00001fe10a7c7589 */ /* 0x000f2200000e0000 */
[----:B------:R1:W-:Y:S01]  /*e5f0*/  MUFU.EX2 R37, R207 ;  /* 0x000000cf00257308 */ /* 0x0003e20000000800 */
[--C-:B------:R-:W-:Y:S02]  /*e600*/  FFMA.FTZ R206, R123, UR4, -R209.reuse ;  /* 0x000000047bce7c23 */ /* 0x100fe400080108d1 */
[----:B-1----:R-:W1:Y:S01]  /*e610*/  SHFL.IDX PT, R207, R10, R215, 0x1f ;  /* 0x00001fd70acf7589 */ /* 0x002e6200000e0000 */
[----:B------:R-:W-:Y:S01]  /*e620*/  FFMA.FTZ R125, R125, UR4, -R209 ;  /* 0x000000047d7d7c23 */ /* 0x000fe200080108d1 */
[----:B------:R-:W-:Y:S01]  /*e630*/  IADD3 R209, R9, 0xc, RZ ;  /* 0x0000000c09d17810 */ /* 0x000fe20007ffe0ff */
[--C-:B------:R-:W-:Y:S02]  /*e640*/  FFMA.FTZ R123, R103, UR4, -R205.reuse ;  /* 0x00000004677b7c23 */ /* 0x100fe400080108cd */
[----:B--2---:R2:W-:Y:S01]  /*e650*/  MUFU.EX2 R15, R204 ;  /* 0x000000cc000f7308 */ /* 0x0045e20000000800 */
[--C-:B---3--:R-:W-:Y:S01]  /*e660*/  FFMA.FTZ R109, R109, UR4, -R38.reuse ;  /* 0x000000046d6d7c23 */ /* 0x108fe20008010826 */
[----:B------:R-:W-:Y:S01]  /*e670*/  FFMA.FTZ R103, R94, UR4, -R38 ;  /* 0x000000045e677c23 */ /* 0x000fe20008010826 */
[----:B------:R-:W-:Y:S01]  /*e680*/  FFMA.FTZ R114, R114, UR4, -R205 ;  /* 0x0000000472727c23 */ /* 0x000fe200080108cd */
[----:B------:R-:W-:-:S04]  /*e690*/  FFMA.FTZ R112, R112, UR4, -R39 ;  /* 0x0000000470707c23 */ /* 0x000fc80008010827 */
[----:B------:R3:W-:Y:S01]  /*e6a0*/  MUFU.EX2 R38, R206 ;  /* 0x000000ce00267308 */ /* 0x0007e20000000800 */
[----:B--2---:R-:W2:Y:S01]  /*e6b0*/  SHFL.IDX PT, R204, R10, R9, 0x1f ;  /* 0x00001f090acc7589 */ /* 0x004ea200000e0000 */
[----:B------:R-:W-:Y:S01]  /*e6c0*/  FFMA.FTZ R107, R107, UR4, -R39 ;  /* 0x000000046b6b7c23 */ /* 0x000fe20008010827 */
[----:B----4-:R-:W-:Y:S01]  /*e6d0*/  FFMA.FTZ R205, R97, UR4, -R122 ;  /* 0x0000000461cd7c23 */ /* 0x010fe2000801087a */
[--C-:B------:R-:W-:Y:S01]  /*e6e0*/  FFMA.FTZ R119, R119, UR4, -R124.reuse ;  /* 0x0000000477777c23 */ /* 0x100fe2000801087c */
[----:B---3--:R-:W3:Y:S03]  /*e6f0*/  SHFL.IDX PT, R206, R10, R209, 0x1f ;  /* 0x00001fd10ace7589 */ /* 0x008ee600000e0000 */
[----:B------:R4:W-:Y:S01]  /*e700*/  MUFU.EX2 R39, R125 ;  /* 0x0000007d00277308 */ /* 0x0009e20000000800 */
[----:B------:R-:W-:Y:S01]  /*e710*/  FFMA.FTZ R124, R98, UR4, -R124 ;  /* 0x00000004627c7c23 */ /* 0x000fe2000801087c */
[----:B------:R-:W3:Y:S04]  /*e720*/  SHFL.IDX PT, R97, R10, R226, 0x1f ;  /* 0x00001fe20a617589 */ /* 0x000ee800000e0000 */
[----:B------:R-:W-:Y:S04]  /*e730*/  SHFL.IDX PT, R98, R10, R230, 0x1f ;  /* 0x00001fe60a627589 */ /* 0x000fe800000e0000 */
[----:B----4-:R-:W4:Y:S01]  /*e740*/  SHFL.IDX PT, R125, R10, R211, 0x1f ;  /* 0x00001fd30a7d7589 */ /* 0x010f2200000e0000 */
[----:B------:R1:W-:Y:S02]  /*e750*/  MUFU.EX2 R94, R120 ;  /* 0x00000078005e7308 */ /* 0x0003e40000000800 */
[----:B-1----:R-:W-:-:S02]  /*e760*/  FFMA.FTZ R120, R99, UR4, -R207 ;  /* 0x0000000463787c23 */ /* 0x002fc400080108cf */
[----:B------:R-:W1:Y:S04]  /*e770*/  SHFL.IDX PT, R99, R12, R9, 0x1f ;  /* 0x00001f090c637589 */ /* 0x000e6800000e0000 */
[----:B------:R-:W1:Y:S01]  /*e780*/  MUFU.EX2 R29, R29 ;  /* 0x0000001d001d7308 */ /* 0x000e620000000800 */
[--C-:B--2---:R-:W-:Y:S01]  /*e790*/  FFMA.FTZ R117, R117, UR4, -R204.reuse ;  /* 0x0000000475757c23 */ /* 0x104fe200080108cc */
[----:B------:R-:W-:Y:S01]  /*e7a0*/  FFMA.FTZ R106, R106, UR4, -R204 ;  /* 0x000000046a6a7c23 */ /* 0x000fe200080108cc */
[--C-:B---3--:R-:W-:Y:S01]  /*e7b0*/  FFMA.FTZ R105, R105, UR4, -R206.reuse ;  /* 0x0000000469697c23 */ /* 0x108fe200080108ce */
[----:B------:R2:W3:Y:S04]  /*e7c0*/  SHFL.IDX PT, R204, R10, R229, 0x1f ;  /* 0x00001fe50acc7589 */ /* 0x0004e800000e0000 */
[----:B------:R-:W3:Y:S01]  /*e7d0*/  MUFU.EX2 R31, R31 ;  /* 0x0000001f001f7308 */ /* 0x000ee20000000800 */
[----:B------:R-:W-:Y:S01]  /*e7e0*/  FFMA.FTZ R104, R104, UR4, -R206 ;  /* 0x0000000468687c23 */ /* 0x000fe200080108ce */
[----:B------:R-:W-:Y:S01]  /*e7f0*/  FMUL.FTZ R132, R132, UR9 ;  /* 0x0000000984847c20 */ /* 0x000fe20008410000 */
[----:B------:R-:W3:Y:S01]  /*e800*/  SHFL.IDX PT, R206, R12, R215, 0x1f ;  /* 0x00001fd70cce7589 */ /* 0x000ee200000e0000 */
[----:B------:R-:W-:Y:S01]  /*e810*/  FMUL.FTZ R134, R134, UR9 ;  /* 0x0000000986867c20 */ /* 0x000fe20008410000 */
[----:B------:R-:W-:Y:S01]  /*e820*/  FFMA.FTZ R122, R96, UR4, -R122 ;  /* 0x00000004607a7c23 */ /* 0x000fe2000801087a */
[----:B------:R-:W-:-:S02]  /*e830*/  FFMA.FTZ R101, R101, UR4, -R97 ;  /* 0x0000000465657c23 */ /* 0x000fc40008010861 */
[----:B--2---:R2:W-:Y:S01]  /*e840*/  MUFU.EX2 R10, R121 ;  /* 0x00000079000a7308 */ /* 0x0045e20000000800 */
[----:B------:R-:W-:Y:S01]  /*e850*/  FFMA.FTZ R100, R100, UR4, -R97 ;  /* 0x0000000464647c23 */ /* 0x000fe20008010861 */
[--C-:B----4-:R-:W-:Y:S01]  /*e860*/  FFMA.FTZ R102, R102, UR4, -R125.reuse ;  /* 0x0000000466667c23 */ /* 0x110fe2000801087d */
[----:B------:R-:W-:Y:S01]  /*e870*/  FFMA.FTZ R115, R115, UR4, -R125 ;  /* 0x0000000473737c23 */ /* 0x000fe2000801087d */
[----:B------:R-:W-:Y:S01]  /*e880*/  FFMA.FTZ R116, R116, UR4, -R98 ;  /* 0x0000000474747c23 */ /* 0x000fe20008010862 */
[----:B------:R-:W-:Y:S04]  /*e890*/  SHFL.IDX PT, R125, R12, R230, 0x1f ;  /* 0x00001fe60c7d7589 */ /* 0x000fe800000e0000 */
[----:B--2---:R-:W2:Y:S01]  /*e8a0*/  SHFL.IDX PT, R121, R12, R225, 0x1f ;  /* 0x00001fe10c797589 */ /* 0x004ea200000e0000 */
[----:B------:R4:W-:Y:S01]  /*e8b0*/  MUFU.EX2 R96, R123 ;  /* 0x0000007b00607308 */ /* 0x0009e20000000800 */
[----:B------:R-:W-:Y:S01]  /*e8c0*/  FMUL.FTZ R133, R133, UR9 ;  /* 0x0000000985857c20 */ /* 0x000fe20008410000 */
[----:B------:R-:W-:Y:S01]  /*e8d0*/  FMUL.FTZ R135, R135, UR9 ;  /* 0x0000000987877c20 */ /* 0x000fe20008410000 */
[----:B-1----:R-:W-:-:S05]  /*e8e0*/  FFMA.FTZ R113, R113, UR4, -R99 ;  /* 0x0000000471717c23 */ /* 0x002fca0008010863 */
[----:B------:R1:W-:Y:S01]  /*e8f0*/  MUFU.EX2 R97, R114 ;  /* 0x0000007200617308 */ /* 0x0003e20000000800 */
[----:B----4-:R4:W-:Y:S01]  /*e900*/  SHFL.IDX PT, R123, R12, R209, 0x1f ;  /* 0x00001fd10c7b7589 */ /* 0x0109e200000e0000 */
[----:B------:R-:W-:-:S06]  /*e910*/  FFMA.FTZ R131, R131, UR4, -R99 ;  /* 0x0000000483837c23 */ /* 0x000fcc0008010863 */
[----:B------:R-:W2:Y:S01]  /*e920*/  MUFU.TANH R132, R132 ;  /* 0x0000008400847308 */ /* 0x000ea20000002400 */
[----:B-1----:R-:W-:Y:S01]  /*e930*/  FFMA.FTZ R114, R95, UR4, -R98 ;  /* 0x000000045f727c23 */ /* 0x002fe20008010862 */
[----:B----4-:R-:W-:Y:S01]  /*e940*/  FFMA.FTZ R209, -R233, R233, 1 ;  /* 0x3f800000e9d17423 */ /* 0x010fe200000101e9 */
[----:B------:R-:W-:-:S05]  /*e950*/  VIADD R233, R9, 0xc ;  /* 0x0000000c09e97836 */ /* 0x000fca0000000000 */
[----:B------:R1:W-:Y:S08]  /*e960*/  MUFU.EX2 R98, R103 ;  /* 0x0000006700627308 */ /* 0x0003f00000000800 */
[----:B------:R-:W4:Y:S01]  /*e970*/  MUFU.TANH R134, R134 ;  /* 0x0000008600867308 */ /* 0x000f220000002400 */
[----:B-1----:R1:W-:Y:S07]  /*e980*/  SHFL.IDX PT, R103, R12, R211, 0x1f ;  /* 0x00001fd30c677589 */ /* 0x0023ee00000e0000 */
[----:B------:R3:W-:Y:S01]  /*e990*/  MUFU.EX2 R99, R112 ;  /* 0x0000007000637308 */ /* 0x0007e20000000800 */
[----:B-1----:R-:W-:Y:S01]  /*e9a0*/  FFMA.FTZ R211, -R22, R22, 1 ;  /* 0x3f80000016d37423 */ /* 0x002fe20000010116 */
[----:B------:R-:W-:-:S02]  /*e9b0*/  FMUL.FTZ R22, R29, R222 ;  /* 0x000000de1d167220 */ /* 0x000fc40000410000 */
[----:B------:R1:W-:Y:S04]  /*e9c0*/  SHFL.IDX PT, R222, R14, R215, 0x1f ;  /* 0x00001fd70ede7589 */ /* 0x0003e800000e0000 */
[----:B------:R-:W4:Y:S01]  /*e9d0*/  MUFU.TANH R133, R133 ;  /* 0x0000008500857308 */ /* 0x000f220000002400 */
[----:B---3--:R-:W3:Y:S01]  /*e9e0*/  SHFL.IDX PT, R112, R12, R229, 0x1f ;  /* 0x00001fe50c707589 */ /* 0x008ee200000e0000 */
[----:B-1----:R-:W-:-:S06]  /*e9f0*/  FMUL.FTZ R215, R31, R217 ;  /* 0x000000d91fd77220 */ /* 0x002fcc0000410000 */
[----:B------:R-:W1:Y:S01]  /*ea00*/  MUFU.TANH R135, R135 ;  /* 0x0000008700877308 */ /* 0x000e620000002400 */
[----:B------:R-:W3:Y:S07]  /*ea10*/  SHFL.IDX PT, R217, R14, R233, 0x1f ;  /* 0x00001fe90ed97589 */ /* 0x000eee00000e0000 */
[----:B------:R-:W3:Y:S01]  /*ea20*/  MUFU.EX2 R28, R28 ;  /* 0x0000001c001c7308 */ /* 0x000ee20000000800 */
[--C-:B------:R-:W-:Y:S01]  /*ea30*/  FFMA.FTZ R110, R110, UR4, -R204.reuse ;  /* 0x000000046e6e7c23 */ /* 0x100fe200080108cc */
[----:B------:R-:W-:Y:S01]  /*ea40*/  FFMA.FTZ R118, R118, UR4, -R204 ;  /* 0x0000000476767c23 */ /* 0x000fe200080108cc */
[--C-:B------:R-:W-:Y:S01]  /*ea50*/  FFMA.FTZ R127, R127, UR4, -R206.reuse ;  /* 0x000000047f7f7c23 */ /* 0x100fe200080108ce */
[----:B------:R-:W-:Y:S01]  /*ea60*/  FFMA.FTZ R129, R129, UR4, -R206 ;  /* 0x0000000481817c23 */ /* 0x000fe200080108ce */
[----:B--2---:R-:W-:-:S03]  /*ea70*/  FSEL R204, R132, -INF , !P5 ;  /* 0xff80000084cc7808 */ /* 0x004fc60006800000 */
[----:B------:R-:W2:Y:S01]  /*ea80*/  MUFU.EX2 R32, R32 ;  /* 0x0000002000207308 */ /* 0x000ea20000000800 */
[----:B----4-:R-:W-:Y:S01]  /*ea90*/  FSEL R206, R134, -INF , !P0 ;  /* 0xff80000086ce7808 */ /* 0x010fe20004000000 */
[--C-:B------:R-:W-:Y:S01]  /*eaa0*/  FFMA.FTZ R108, R108, UR4, -R121.reuse ;  /* 0x000000046c6c7c23 */ /* 0x100fe20008010879 */
[----:B------:R-:W-:Y:S01]  /*eab0*/  FFMA.FTZ R137, R137, UR4, -R121 ;  /* 0x0000000489897c23 */ /* 0x000fe20008010879 */
[----:B------:R-:W-:Y:S01]  /*eac0*/  FMUL.FTZ R218, R27, R218 ;  /* 0x000000da1bda7220 */ /* 0x000fe20000410000 */
[----:B------:R-:W-:Y:S01]  /*ead0*/  FFMA.FTZ R121, -R234, R234, 1 ;  /* 0x3f800000ea797423 */ /* 0x000fe200000101ea */
[----:B------:R-:W-:Y:S01]  /*eae0*/  FFMA.FTZ R204, R204, UR4, -R125 ;  /* 0x00000004cccc7c23 */ /* 0x000fe2000801087d */
[----:B------:R-:W-:Y:S01]  /*eaf0*/  FFMA.FTZ R111, R111, UR4, -R207 ;  /* 0x000000046f6f7c23 */ /* 0x000fe200080108cf */
[----:B------:R-:W-:Y:S01]  /*eb00*/  FFMA.FTZ R125, R206, UR4, -R125 ;  /* 0x00000004ce7d7c23 */ /* 0x000fe2000801087d */
[----:B------:R-:W-:Y:S01]  /*eb10*/  FSEL R206, R133, -INF , !P4 ;  /* 0xff80000085ce7808 */ /* 0x000fe20006000000 */
[----:B------:R-:W-:Y:S01]  /*eb20*/  FMUL.FTZ R121, R121, R218 ;  /* 0x000000da79797220 */ /* 0x000fe20000410000 */
[----:B-1----:R-:W-:Y:S01]  /*eb30*/  FSEL R207, R135, -INF , !P1 ;  /* 0xff80000087cf7808 */ /* 0x002fe20004800000 */
[----:B---3--:R-:W-:Y:S01]  /*eb40*/  FMUL.FTZ R221, R28, R221 ;  /* 0x000000dd1cdd7220 */ /* 0x008fe20000410000 */
[----:B------:R-:W-:Y:S01]  /*eb50*/  FFMA.FTZ R235, -R235, R235, 1 ;  /* 0x3f800000ebeb7423 */ /* 0x000fe200000101eb */
[----:B------:R-:W1:Y:S01]  /*eb60*/  SHFL.IDX PT, R218, R14, R9, 0x1f ;  /* 0x00001f090eda7589 */ /* 0x000e6200000e0000 */
[----:B------:R-:W-:Y:S01]  /*eb70*/  FFMA.FTZ R21, -R21, R21, 1 ;  /* 0x3f80000015157423 */ /* 0x000fe20000010115 */
[----:B------:R-:W-:Y:S01]  /*eb80*/  FMUL.FTZ R227, R17, R227 ;  /* 0x000000e311e37220 */ /* 0x000fe20000410000 */
[--C-:B------:R-:W-:Y:S01]  /*eb90*/  FFMA.FTZ R206, R206, UR4, -R112.reuse ;  /* 0x00000004cece7c23 */ /* 0x100fe20008010870 */
[----:B------:R-:W-:Y:S01]  /*eba0*/  FFMA.FTZ R207, R207, UR4, -R112 ;  /* 0x00000004cfcf7c23 */ /* 0x000fe20008010870 */
[----:B------:R-:W-:Y:S01]  /*ebb0*/  FMUL.FTZ R112, R235, R221 ;  /* 0x000000ddeb707220 */ /* 0x000fe20000410000 */
[--C-:B------:R-:W-:Y:S01]  /*ebc0*/  FADD.FTZ R45, R45, -R217.reuse ;  /* 0x800000d92d2d7221 */ /* 0x100fe20000010000 */
[----:B------:R-:W-:Y:S01]  /*ebd0*/  FADD.FTZ R47, R47, -R217 ;  /* 0x800000d92f2f7221 */ /* 0x000fe20000010000 */
[----:B------:R-:W-:Y:S01]  /*ebe0*/  FMUL.FTZ R21, R21, R227 ;  /* 0x000000e315157220 */ /* 0x000fe20000410000 */
[----:B------:R-:W3:Y:S01]  /*ebf0*/  SHFL.IDX PT, R221, R14, R225, 0x1f ;  /* 0x00001fe10edd7589 */ /* 0x000ee200000e0000 */
[----:B--2---:R-:W-:-:S03]  /*ec00*/  FMUL.FTZ R227, R32, R220 ;  /* 0x000000dc20e37220 */ /* 0x004fc60000410000 */
[----:B------:R2:W-:Y:S04]  /*ec10*/  LDS R217, [R11+0x400] ;  /* 0x000400000bd97984 */ /* 0x0005e80000000800 */
[----:B------:R-:W4:Y:S01]  /*ec20*/  SHFL.IDX PT, R220, R14, R229, 0x1f ;  /* 0x00001fe50edc7589 */ /* 0x000f2200000e0000 */
[----:B------:R-:W3:Y:S01]  /*ec30*/  MUFU.EX2 R36, R36 ;  /* 0x0000002400247308 */ /* 0x000ee20000000800 */
[----:B------:R-:W-:Y:S01]  /*ec40*/  FFMA.FTZ R20, -R20, R20, 1 ;  /* 0x3f80000014147423 */ /* 0x000fe20000010114 */
[----:B------:R-:W-:Y:S01]  /*ec50*/  FMUL.FTZ R224, R18, R224 ;  /* 0x000000e012e07220 */ /* 0x000fe20000410000 */
[C---:B------:R-:W-:Y:S01]  /*ec60*/  IADD3 R235, R9.reuse, 0x10, RZ ;  /* 0x0000001009eb7810 */ /* 0x040fe20007ffe0ff */
[--C-:B-1----:R-:W-:Y:S01]  /*ec70*/  FADD.FTZ R40, R40, -R218.reuse ;  /* 0x800000da28287221 */ /* 0x102fe20000010000 */
[----:B------:R-:W-:Y:S01]  /*ec80*/  FADD.FTZ R42, R42, -R218 ;  /* 0x800000da2a2a7221 */ /* 0x000fe20000010000 */
[----:B--2---:R-:W-:Y:S01]  /*ec90*/  FFMA.FTZ R11, -R170, R170, 1 ;  /* 0x3f800000aa0b7423 */ /* 0x004fe200000101aa */
[----:B------:R-:W-:-:S02]  /*eca0*/  VIADD R234, R9, 0x14 ;  /* 0x0000001409ea7836 */ /* 0x000fc40000000000 */
[----:B------:R-:W-:Y:S01]  /*ecb0*/  FMUL.FTZ R40, R35, R40 ;  /* 0x0000002823287220 */ /* 0x000fe20000410000 */
[----:B------:R-:W1:Y:S01]  /*ecc0*/  MUFU.EX2 R30, R30 ;  /* 0x0000001e001e7308 */ /* 0x000e620000000800 */
[----:B------:R-:W-:Y:S01]  /*ecd0*/  FMUL.FTZ R22, R20, R22 ;  /* 0x0000001614167220 */ /* 0x000fe20000410000 */
[----:B------:R-:W-:Y:S01]  /*ece0*/  FMUL.FTZ R20, R211, R224 ;  /* 0x000000e0d3147220 */ /* 0x000fe20000410000 */
[--C-:B---3--:R-:W-:Y:S01]  /*ecf0*/  FADD.FTZ R41, R41, -R221.reuse ;  /* 0x800000dd29297221 */ /* 0x108fe20000010000 */
[----:B------:R-:W2:Y:S01]  /*ed00*/  SHFL.IDX PT, R224, R14, R235, 0x1f ;  /* 0x00001feb0ee07589 */ /* 0x000ea200000e0000 */
[----:B------:R-:W-:Y:S01]  /*ed10*/  FADD.FTZ R43, R43, -R221 ;  /* 0x800000dd2b2b7221 */ /* 0x000fe20000010000 */
[----:B------:R-:W-:Y:S01]  /*ed20*/  FMUL.FTZ R11, R11, R40 ;  /* 0x000000280b0b7220 */ /* 0x000fe20000410000 */
[----:B------:R-:W-:Y:S01]  /*ed30*/  FMUL.FTZ R42, R36, R42 ;  /* 0x0000002a242a7220 */ /* 0x000fe20000410000 */
[----:B------:R-:W-:Y:S01]  /*ed40*/  FFMA.FTZ R40, -R169, R169, 1 ;  /* 0x3f800000a9287423 */ /* 0x000fe200000101a9 */
[----:B------:R-:W-:Y:S01]  /*ed50*/  FMUL.FTZ R221, R15, R41 ;  /* 0x000000290fdd7220 */ /* 0x000fe20000410000 */
[--C-:B----4-:R-:W-:Y:S01]  /*ed60*/  FADD.FTZ R53, R53, -R220.reuse ;  /* 0x800000dc35357221 */ /* 0x110fe20000010000 */
[----:B------:R-:W-:Y:S01]  /*ed70*/  FADD.FTZ R55, R55, -R220 ;  /* 0x800000dc37377221 */ /* 0x000fe20000010000 */
[----:B------:R-:W-:Y:S01]  /*ed80*/  FFMA.FTZ R220, -R168, R168, 1 ;  /* 0x3f800000a8dc7423 */ /* 0x000fe200000101a8 */
[----:B------:R-:W3:Y:S01]  /*ed90*/  SHFL.IDX PT, R225, R14, R234, 0x1f ;  /* 0x00001fea0ee17589 */ /* 0x000ee200000e0000 */
[----:B------:R-:W-:-:S02]  /*eda0*/  FADD.FTZ R46, R46, -R222 ;  /* 0x800000de2e2e7221 */ /* 0x000fc40000010000 */
[----:B------:R-:W-:Y:S01]  /*edb0*/  FMUL.FTZ R41, R220, R42 ;  /* 0x0000002adc297220 */ /* 0x000fe20000410000 */
[----:B------:R-:W-:Y:S01]  /*edc0*/  FMUL.FTZ R42, R40, R221 ;  /* 0x000000dd282a7220 */ /* 0x000fe20000410000 */
[----:B------:R-:W-:Y:S01]  /*edd0*/  FFMA.FTZ R40, -R23, R23, 1 ;  /* 0x3f80000017287423 */ /* 0x000fe20000010117 */
[----:B------:R-:W-:Y:S01]  /*ede0*/  FFMA.FTZ R23, -R88, R88, 1 ;  /* 0x3f80000058177423 */ /* 0x000fe20000010158 */
[----:B------:R-:W-:Y:S01]  /*edf0*/  FMUL.FTZ R46, R39, R46 ;  /* 0x0000002e272e7220 */ /* 0x000fe20000410000 */
[----:B------:R4:W4:Y:S03]  /*ee00*/  MUFU.EX2 R95, R109 ;  /* 0x0000006d005f7308 */ /* 0x0009260000000800 */
[----:B------:R-:W-:Y:S01]  /*ee10*/  FMUL.FTZ R23, R23, R46 ;  /* 0x0000002e17177220 */ /* 0x000fe20000410000 */
[----:B------:R-:W-:Y:S02]  /*ee20*/  FFMA.FTZ R46, -R92, R92, 1 ;  /* 0x3f8000005c2e7423 */ /* 0x000fe4000001015c */
[----:B------:R-:W4:Y:S01]  /*ee30*/  SHFL.IDX PT, R92, R217, R233, 0x1f ;  /* 0x00001fe9d95c7589 */ /* 0x000f2200000e0000 */
[----:B-1----:R-:W-:-:S04]  /*ee40*/  FMUL.FTZ R223, R30, R223 ;  /* 0x000000df1edf7220 */ /* 0x002fc80000410000 */
[----:B------:R-:W-:Y:S02]  /*ee50*/  FMUL.FTZ R209, R209, R223 ;  /* 0x000000dfd1d17220 */ /* 0x000fe40000410000 */
[----:B------:R-:W1:Y:S01]  /*ee60*/  SHFL.IDX PT, R223, R14, R230, 0x1f ;  /* 0x00001fe60edf7589 */ /* 0x000e6200000e0000 */
[----:B--2---:R-:W-:Y:S01]  /*ee70*/  FADD.FTZ R48, R48, -R224 ;  /* 0x800000e030307221 */ /* 0x004fe20000010000 */
[----:B------:R-:W-:Y:S01]  /*ee80*/  FMUL.FTZ R45, R94, R45 ;  /* 0x0000002d5e2d7220 */ /* 0x000fe20000410000 */
[--C-:B---3--:R-:W-:Y:S01]  /*ee90*/  FADD.FTZ R49, R49, -R225.reuse ;  /* 0x800000e131317221 */ /* 0x108fe20000010000 */
[----:B------:R-:W-:Y:S01]  /*eea0*/  FFMA.FTZ R211, -R200, R200, 1 ;  /* 0x3f800000c8d37423 */ /* 0x000fe200000101c8 */
[----:B------:R-:W-:Y:S01]  /*eeb0*/  FMUL.FTZ R228, R19, R228 ;  /* 0x000000e413e47220 */ /* 0x000fe20000410000 */
[----:B------:R-:W-:Y:S01]  /*eec0*/  FFMA.FTZ R89, -R89, R89, 1 ;  /* 0x3f80000059597423 */ /* 0x000fe20000010159 */
[----:B------:R-:W-:Y:S01]  /*eed0*/  FMUL.FTZ R47, R10, R47 ;  /* 0x0000002f0a2f7220 */ /* 0x000fe20000410000 */
[----:B----4-:R2:W-:Y:S01]  /*eee0*/  SHFL.IDX PT, R109, R12, R226, 0x1f ;  /* 0x00001fe20c6d7589 */ /* 0x0105e200000e0000 */
[----:B------:R-:W-:Y:S01]  /*eef0*/  FFMA.FTZ R90, -R90, R90, 1 ;  /* 0x3f8000005a5a7423 */ /* 0x000fe2000001015a */
[----:B------:R-:W-:Y:S01]  /*ef00*/  FMUL.FTZ R48, R96, R48 ;  /* 0x0000003060307220 */ /* 0x000fe20000410000 */
[----:B------:R-:W-:Y:S01]  /*ef10*/  FMUL.FTZ R45, R40, R45 ;  /* 0x0000002d282d7220 */ /* 0x000fe20000410000 */
[----:B------:R-:W-:Y:S01]  /*ef20*/  FADD.FTZ R51, R51, -R225 ;  /* 0x800000e133337221 */ /* 0x000fe20000010000 */
[----:B------:R-:W-:Y:S01]  /*ef30*/  FFMA.FTZ R218, -R167, R167, 1 ;  /* 0x3f800000a7da7423 */ /* 0x000fe200000101a7 */
[----:B------:R-:W-:Y:S01]  /*ef40*/  FMUL.FTZ R43, R37, R43 ;  /* 0x0000002b252b7220 */ /* 0x000fe20000410000 */
[----:B------:R-:W-:Y:S01]  /*ef50*/  FMUL.FTZ R40, R95, R49 ;  /* 0x000000315f287220 */ /* 0x000fe20000410000 */
[----:B------:R-:W-:Y:S01]  /*ef60*/  FMUL.FTZ R211, R211, R228 ;  /* 0x000000e4d3d37220 */ /* 0x000fe20000410000 */
[----:B------:R-:W-:Y:S01]  /*ef70*/  FADD.FTZ R44, R44, -R222 ;  /* 0x800000de2c2c7221 */ /* 0x000fe20000010000 */
[----:B--2---:R-:W-:Y:S01]  /*ef80*/  FFMA.FTZ R226, -R203, R203, 1 ;  /* 0x3f800000cbe27423 */ /* 0x004fe200000101cb */
[----:B------:R-:W-:Y:S01]  /*ef90*/  FMUL.FTZ R49, R89, R47 ;  /* 0x0000002f59317220 */ /* 0x000fe20000410000 */
[----:B------:R-:W-:Y:S01]  /*efa0*/  FFMA.FTZ R91, -R91, R91, 1 ;  /* 0x3f8000005b5b7423 */ /* 0x000fe2000001015b */
[----:B------:R-:W-:Y:S01]  /*efb0*/  FMUL.FTZ R47, R90, R48 ;  /* 0x000000305a2f7220 */ /* 0x000fe20000410000 */
[----:B------:R-:W-:-:S02]  /*efc0*/  VIADD R228, R9, 0x8 ;  /* 0x0000000809e47836 */ /* 0x000fc40000000000 */
[----:B------:R-:W-:Y:S01]  /*efd0*/  FMUL.FTZ R14, R226, R227 ;  /* 0x000000e3e20e7220 */ /* 0x000fe20000410000 */
[----:B------:R-:W-:Y:S01]  /*efe0*/  FFMA.FTZ R90, -R165, R165, 1 ;  /* 0x3f800000a55a7423 */ /* 0x000fe200000101a5 */
[----:B------:R-:W-:Y:S01]  /*eff0*/  FMUL.FTZ R43, R218, R43 ;  /* 0x0000002bda2b7220 */ /* 0x000fe20000410000 */
[----:B------:R-:W-:Y:S01]  /*f000*/  IADD3 R227, R9, 0x4, RZ ;  /* 0x0000000409e37810 */ /* 0x000fe20007ffe0ff */
[----:B------:R-:W-:Y:S01]  /*f010*/  FMUL.FTZ R51, R98, R51 ;  /* 0x0000003362337220 */ /* 0x000fe20000410000 */
[----:B------:R-:W-:Y:S01]  /*f020*/  FFMA.FTZ R218, -R166, R166, 1 ;  /* 0x3f800000a6da7423 */ /* 0x000fe200000101a6 */
[----:B------:R-:W-:Y:S01]  /*f030*/  FMUL.FTZ R44, R38, R44 ;  /* 0x0000002c262c7220 */ /* 0x000fe20000410000 */
[----:B------:R-:W-:Y:S01]  /*f040*/  FMUL.FTZ R48, R91, R40 ;  /* 0x000000285b307220 */ /* 0x000fe20000410000 */
[----:B------:R-:W2:Y:S01]  /*f050*/  SHFL.IDX PT, R89, R217, R9, 0x1f ;  /* 0x00001f09d9597589 */ /* 0x000ea200000e0000 */
[----:B------:R-:W3:Y:S01]  /*f060*/  MUFU.EX2 R107, R107 ;  /* 0x0000006b006b7308 */ /* 0x000ee20000000800 */
[--C-:B------:R-:W-:Y:S01]  /*f070*/  FADD.FTZ R61, R61, -R92.reuse ;  /* 0x8000005c3d3d7221 */ /* 0x100fe20000010000 */
[----:B------:R-:W-:Y:S01]  /*f080*/  FMUL.FTZ R51, R90, R51 ;  /* 0x000000335a337220 */ /* 0x000fe20000410000 */
[----:B------:R-:W4:Y:S01]  /*f090*/  SHFL.IDX PT, R40, R217, R228, 0x1f ;  /* 0x00001fe4d9287589 */ /* 0x000f2200000e0000 */
[----:B------:R-:W-:Y:S01]  /*f0a0*/  FADD.FTZ R92, R63, -R92 ;  /* 0x8000005c3f5c7221 */ /* 0x000fe20000010000 */
[----:B------:R-:W-:Y:S01]  /*f0b0*/  FADD.FTZ R50, R50, -R224 ;  /* 0x800000e032327221 */ /* 0x000fe20000010000 */
[----:B------:R-:W-:Y:S01]  /*f0c0*/  FMUL.FTZ R44, R218, R44 ;  /* 0x0000002cda2c7220 */ /* 0x000fe20000410000 */
[----:B------:R-:W4:Y:S01]  /*f0d0*/  SHFL.IDX PT, R88, R217, R227, 0x1f ;  /* 0x00001fe3d9587589 */ /* 0x000f2200000e0000 */
[----:B------:R-:W2:Y:S03]  /*f0e0*/  MUFU.EX2 R205, R205 ;  /* 0x000000cd00cd7308 */ /* 0x000ea60000000800 */
[----:B------:R-:W4:Y:S04]  /*f0f0*/  SHFL.IDX PT, R90, R217, R230, 0x1f ;  /* 0x00001fe6d95a7589 */ /* 0x000f2800000e0000 */
[----:B------:R-:W-:Y:S01]  /*f100*/  LDS R63, [R13+0x400] ;  /* 0x000400000d3f7984 */ /* 0x000fe20000000800 */
[----:B------:R-:W2:Y:S03]  /*f110*/  MUFU.EX2 R122, R122 ;  /* 0x0000007a007a7308 */ /* 0x000ea60000000800 */
[----:B------:R-:W4:Y:S01]  /*f120*/  SHFL.IDX PT, R218, R217, R235, 0x1f ;  /* 0x00001febd9da7589 */ /* 0x000f2200000e0000 */
[----:B------:R-:W-:-:S03]  /*f130*/  FMUL.FTZ R50, R97, R50 ;  /* 0x0000003261327220 */ /* 0x000fc60000410000 */
[----:B------:R-:W-:Y:S01]  /*f140*/  SHFL.IDX PT, R91, R217, R234, 0x1f ;  /* 0x00001fead95b7589 */ /* 0x000fe200000e0000 */
[----:B-1----:R-:W-:-:S03]  /*f150*/  FADD.FTZ R52, R52, -R223 ;  /* 0x800000df34347221 */ /* 0x002fc60000010000 */
[----:B------:R-:W1:Y:S01]  /*f160*/  SHFL.IDX PT, R217, R217, R229, 0x1f ;  /* 0x00001fe5d9d97589 */ /* 0x000e6200000e0000 */
[----:B------:R-:W1:Y:S01]  /*f170*/  MUFU.EX2 R117, R117 ;  /* 0x0000007500757308 */ /* 0x000e620000000800 */
[----:B------:R-:W-:Y:S01]  /*f180*/  FMUL.FTZ R46, R46, R50 ;  /* 0x000000322e2e7220 */ /* 0x000fe20000410000 */
[----:B------:R-:W-:Y:S01]  /*f190*/  FFMA.FTZ R50, -R164, R164, 1 ;  /* 0x3f800000a4327423 */ /* 0x000fe200000101a4 */
[----:B------:R-:W-:Y:S01]  /*f1a0*/  FMUL.FTZ R52, R99, R52 ;  /* 0x0000003463347220 */ /* 0x000fe20000410000 */
[----:B------:R-:W-:-:S04]  /*f1b0*/  FADD.FTZ R54, R54, -R223 ;  /* 0x800000df36367221 */ /* 0x000fc80000010000 */
[----:B------:R-:W1:Y:S01]  /*f1c0*/  MUFU.EX2 R124, R124 ;  /* 0x0000007c007c7308 */ /* 0x000e620000000800 */
[----:B------:R-:W-:Y:S01]  /*f1d0*/  FMUL.FTZ R50, R50, R52 ;  /* 0x0000003432327220 */ /* 0x000fe20000410000 */
[----:B------:R-:W-:Y:S01]  /*f1e0*/  FFMA.FTZ R52, -R162, R162, 1 ;  /* 0x3f800000a2347423 */ /* 0x000fe200000101a2 */
[----:B---3--:R-:W-:Y:S01]  /*f1f0*/  FMUL.FTZ R54, R107, R54 ;  /* 0x000000366b367220 */ /* 0x008fe20000410000 */
[----:B------:R-:W-:-:S04]  /*f200*/  FFMA.FTZ R220, -R163, R163, 1 ;  /* 0x3f800000a3dc7423 */ /* 0x000fc800000101a3 */
[----:B------:R-:W3:Y:S01]  /*f210*/  MUFU.EX2 R26, R26 ;  /* 0x0000001a001a7308 */ /* 0x000ee20000000800 */
[----:B--2---:R-:W-:Y:S01]  /*f220*/  FMUL.FTZ R53, R205, R53 ;  /* 0x00000035cd357220 */ /* 0x004fe20000410000 */
[----:B------:R-:W-:Y:S01]  /*f230*/  FFMA.FTZ R93, -R93, R93, 1 ;  /* 0x3f8000005d5d7423 */ /* 0x000fe2000001015d */
[----:B------:R-:W-:-:S05]  /*f240*/  FMUL.FTZ R55, R122, R55 ;  /* 0x000000377a377220 */ /* 0x000fca0000410000 */
[----:B------:R-:W2:Y:S01]  /*f250*/  MUFU.EX2 R111, R111 ;  /* 0x0000006f006f7308 */ /* 0x000ea20000000800 */
[----:B------:R-:W-:-:S07]  /*f260*/  FMUL.FTZ R52, R52, R54 ;  /* 0x0000003634347220 */ /* 0x000fce0000410000 */
[----:B------:R-:W2:Y:S01]  /*f270*/  MUFU.TANH R138, R138 ;  /* 0x0000008a008a7308 */ /* 0x000ea20000002400 */
[----:B------:R-:W-:-:S07]  /*f280*/  FMUL.FTZ R54, R220, R53 ;  /* 0x00000035dc367220 */ /* 0x000fce0000410000 */
[----:B------:R-:W2:Y:S01]  /*f290*/  MUFU.EX2 R100, R100 ;  /* 0x0000006400647308 */ /* 0x000ea20000000800 */
[----:B------:R-:W-:-:S07]  /*f2a0*/  FMUL.FTZ R53, R93, R55 ;  /* 0x000000375d357220 */ /* 0x000fce0000410000 */
[----:B------:R-:W2:Y:S01]  /*f2b0*/  MUFU.EX2 R106, R106 ;  /* 0x0000006a006a7308 */ /* 0x000ea20000000800 */
[----:B------:R-:W-:-:S07]  /*f2c0*/  FADD.FTZ R56, R56, -R89 ;  /* 0x8000005938387221 */ /* 0x000fce0000010000 */
[----:B------:R-:W2:Y:S01]  /*f2d0*/  MUFU.EX2 R25, R25 ;  /* 0x0000001900197308 */ /* 0x000ea20000000800 */
[----:B----4-:R-:W-:-:S07]  /*f2e0*/  FADD.FTZ R55, R60, -R40 ;  /* 0x800000283c377221 */ /* 0x010fce0000010000 */
[----:B------:R-:W4:Y:S01]  /*f2f0*/  MUFU.EX2 R102, R102 ;  /* 0x0000006600667308 */ /* 0x000f220000000800 */
[----:B------:R-:W-:-:S07]  /*f300*/  FADD.FTZ R40, R62, -R40 ;  /* 0x800000283e287221 */ /* 0x000fce0000010000 */
[----:B------:R-:W4:Y:S01]  /*f310*/  MUFU.EX2 R116, R116 ;  /* 0x0000007400747308 */ /* 0x000f220000000800 */
[----:B------:R-:W-:Y:S01]  /*f320*/  FADD.FTZ R59, R59, -R88 ;  /* 0x800000583b3b7221 */ /* 0x000fe20000010000 */
[----:B------:R-:W-:-:S06]  /*f330*/  FADD.FTZ R62, R68, -R90 ;  /* 0x8000005a443e7221 */ /* 0x000fcc0000010000 */
[----:B------:R-:W4:Y:S01]  /*f340*/  MUFU.EX2 R104, R104 ;  /* 0x0000006800687308 */ /* 0x000f220000000800 */
[----:B------:R-:W-:-:S07]  /*f350*/  FFMA.FTZ R68, -R161, R161, 1 ;  /* 0x3f800000a1447423 */ /* 0x000fce00000101a1 */
[----:B------:R-:W4:Y:S01]  /*f360*/  MUFU.EX2 R101, R101 ;  /* 0x0000006500657308 */ /* 0x000f220000000800 */
[----:B-1----:R-:W-:Y:S01]  /*f370*/  FMUL.FTZ R56, R117, R56 ;  /* 0x0000003875387220 */ /* 0x002fe20000410000 */
[----:B------:R-:W-:Y:S01]  /*f380*/  FADD.FTZ R57, R57, -R88 ;  /* 0x8000005839397221 */ /* 0x000fe20000010000 */
[--C-:B------:R-:W-:Y:S01]  /*f390*/  FADD.FTZ R66, R66, -R218.reuse ;  /* 0x800000da42427221 */ /* 0x100fe20000010000 */
[----:B------:R-:W-:Y:S01]  /*f3a0*/  FADD.FTZ R58, R58, -R89 ;  /* 0x800000593a3a7221 */ /* 0x000fe20000010000 */
[--C-:B------:R-:W-:Y:S01]  /*f3b0*/  FADD.FTZ R88, R69, -R217.reuse ;  /* 0x800000d945587221 */ /* 0x100fe20000010000 */
[----:B------:R-:W-:Y:S01]  /*f3c0*/  FADD.FTZ R217, R71, -R217 ;  /* 0x800000d947d97221 */ /* 0x000fe20000010000 */
[----:B------:R-:W-:Y:S01]  /*f3d0*/  FFMA.FTZ R69, -R158, R158, 1 ;  /* 0x3f8000009e457423 */ /* 0x000fe2000001019e */
[----:B------:R-:W-:Y:S01]  /*f3e0*/  FMUL.FTZ R59, R124, R59 ;  /* 0x0000003b7c3b7220 */ /* 0x000fe20000410000 */
[--C-:B------:R-:W-:Y:S01]  /*f3f0*/  FFMA.FTZ R126, R126, UR4, -R123.reuse ;  /* 0x000000047e7e7c23 */ /* 0x100fe2000801087b */
[----:B------:R-:W-:Y:S01]  /*f400*/  FFMA.FTZ R139, R139, UR4, -R123 ;  /* 0x000000048b8b7c23 */ /* 0x000fe2000801087b */
[----:B------:R-:W-:Y:S01]  /*f410*/  FFMA.FTZ R12, -R237, R237, 1 ;  /* 0x3f800000ed0c7423 */ /* 0x000fe200000101ed */
[----:B---3--:R-:W-:Y:S01]  /*f420*/  FMUL.FTZ R212, R26, R212 ;  /* 0x000000d41ad47220 */ /* 0x008fe20000410000 */
[--C-:B------:R-:W-:Y:S01]  /*f430*/  FFMA.FTZ R130, R130, UR4, -R109.reuse ;  /* 0x0000000482827c23 */ /* 0x100fe2000801086d */
[----:B------:R-:W-:Y:S01]  /*f440*/  FFMA.FTZ R136, R136, UR4, -R109 ;  /* 0x0000000488887c23 */ /* 0x000fe2000801086d */
[----:B------:R-:W-:Y:S01]  /*f450*/  FADD.FTZ R65, R65, -R91 ;  /* 0x8000005b41417221 */ /* 0x000fe20000010000 */
[----:B------:R-:W-:Y:S01]  /*f460*/  FMUL.FTZ R68, R68, R56 ;  /* 0x0000003844447220 */ /* 0x000fe20000410000 */
[----:B------:R-:W-:Y:S01]  /*f470*/  FFMA.FTZ R71, -R155, R155, 1 ;  /* 0x3f8000009b477423 */ /* 0x000fe2000001019b */
[----:B--2---:R-:W-:Y:S01]  /*f480*/  FMUL.FTZ R40, R111, R40 ;  /* 0x000000286f287220 */ /* 0x004fe20000410000 */
[----:B------:R-:W-:Y:S01]  /*f490*/  FSEL R109, R138, -INF , !P3 ;  /* 0xff8000008a6d7808 */ /* 0x000fe20005800000 */
[----:B------:R-:W-:Y:S01]  /*f4a0*/  FFMA.FTZ R56, -R151, R151, 1 ;  /* 0x3f80000097387423 */ /* 0x000fe20000010197 */
[----:B------:R-:W-:Y:S01]  /*f4b0*/  FSEL R123, R128, -INF , !P2 ;  /* 0xff800000807b7808 */ /* 0x000fe20005000000 */
[----:B------:R-:W-:Y:S01]  /*f4c0*/  FMUL.FTZ R66, R100, R66 ;  /* 0x0000004264427220 */ /* 0x000fe20000410000 */
[----:B------:R-:W1:Y:S01]  /*f4d0*/  MUFU.EX2 R119, R119 ;  /* 0x0000007700777308 */ /* 0x000e620000000800 */
[----:B------:R-:W-:Y:S01]  /*f4e0*/  FADD.FTZ R64, R64, -R218 ;  /* 0x800000da40407221 */ /* 0x000fe20000010000 */
[----:B------:R-:W-:Y:S01]  /*f4f0*/  FFMA.FTZ R13, -R159, R159, 1 ;  /* 0x3f8000009f0d7423 */ /* 0x000fe2000001019f */
[----:B------:R-:W-:Y:S01]  /*f500*/  FMUL.FTZ R58, R106, R58 ;  /* 0x0000003a6a3a7220 */ /* 0x000fe20000410000 */
[----:B------:R-:W-:Y:S01]  /*f510*/  FFMA.FTZ R236, -R236, R236, 1 ;  /* 0x3f800000ecec7423 */ /* 0x000fe200000101ec */
[----:B------:R-:W-:Y:S01]  /*f520*/  FMUL.FTZ R216, R25, R216 ;  /* 0x000000d819d87220 */ /* 0x000fe20000410000 */
[----:B------:R-:W-:Y:S01]  /*f530*/  FMUL.FTZ R69, R69, R59 ;  /* 0x0000003b45457220 */ /* 0x000fe20000410000 */
[----:B------:R-:W-:Y:S01]  /*f540*/  FMUL.FTZ R12, R12, R212 ;  /* 0x000000d40c0c7220 */ /* 0x000fe20000410000 */
[----:B------:R-:W-:Y:S01]  /*f550*/  FMUL.FTZ R71, R71, R40 ;  /* 0x0000002847477220 */ /* 0x000fe20000410000 */
[----:B----4-:R-:W-:Y:S01]  /*f560*/  FMUL.FTZ R59, R102, R65 ;  /* 0x00000041663b7220 */ /* 0x010fe20000410000 */
[----:B------:R-:W-:Y:S01]  /*f570*/  FFMA.FTZ R212, -R201, R201, 1 ;  /* 0x3f800000c9d47423 */ /* 0x000fe200000101c9 */
[----:B------:R-:W-:Y:S01]  /*f580*/  FFMA.FTZ R40, -R153, R153, 1 ;  /* 0x3f80000099287423 */ /* 0x000fe20000010199 */
[----:B------:R-:W-:Y:S01]  /*f590*/  FMUL.FTZ R65, R56, R66 ;  /* 0x0000004238417220 */ /* 0x000fe20000410000 */
[----:B------:R-:W-:Y:S01]  /*f5a0*/  FMUL.FTZ R62, R116, R62 ;  /* 0x0000003e743e7220 */ /* 0x000fe20000410000 */
[--C-:B------:R-:W-:Y:S01]  /*f5b0*/  FFMA.FTZ R109, R109, UR4, -R103.reuse ;  /* 0x000000046d6d7c23 */ /* 0x100fe20008010867 */
[----:B------:R-:W-:Y:S01]  /*f5c0*/  FFMA.FTZ R123, R123, UR4, -R103 ;  /* 0x000000047b7b7c23 */ /* 0x000fe20008010867 */
[----:B------:R-:W-:Y:S01]  /*f5d0*/  FMUL.FTZ R58, R13, R58 ;  /* 0x0000003a0d3a7220 */ /* 0x000fe20000410000 */
[----:B------:R-:W-:Y:S01]  /*f5e0*/  FMUL.FTZ R92, R104, R92 ;  /* 0x0000005c685c7220 */ /* 0x000fe20000410000 */
[----:B------:R-:W-:Y:S01]  /*f5f0*/  FMUL.FTZ R64, R101, R64 ;  /* 0x0000004065407220 */ /* 0x000fe20000410000 */
[----:B------:R-:W-:Y:S01]  /*f600*/  FFMA.FTZ R66, -R150, R150, 1 ;  /* 0x3f80000096427423 */ /* 0x000fe20000010196 */
[----:B------:R-:W-:Y:S01]  /*f610*/  FMUL.FTZ R103, R236, R216 ;  /* 0x000000d8ec677220 */ /* 0x000fe20000410000 */
[----:B------:R-:W2:Y:S01]  /*f620*/  LDL.LU R200, [R1+0x128] ;  /* 0x0001280001c87983 */ /* 0x000ea20000300800 */
[----:B------:R-:W3:Y:S01]  /*f630*/  MUFU.EX2 R120, R120 ;  /* 0x0000007800787308 */ /* 0x000ee20000000800 */
[----:B------:R-:W-:Y:S01]  /*f640*/  FFMA.FTZ R13, -R154, R154, 1 ;  /* 0x3f8000009a0d7423 */ /* 0x000fe2000001019a */
[----:B------:R-:W-:Y:S01]  /*f650*/  FFMA.FTZ R216, -R202, R202, 1 ;  /* 0x3f800000cad87423 */ /* 0x000fe200000101ca */
[----:B------:R-:W2:Y:S01]  /*f660*/  LDL.LU R201, [R1+0x124] ;  /* 0x0001240001c97983 */ /* 0x000ea20000300800 */
[----:B------:R-:W-:Y:S01]  /*f670*/  FMUL.FTZ R212, R212, R215 ;  /* 0x000000d7d4d47220 */ /* 0x000fe20000410000 */
[----:B------:R-:W-:Y:S01]  /*f680*/  FFMA.FTZ R215, -R171, R171, 1 ;  /* 0x3f800000abd77423 */ /* 0x000fe200000101ab */
[----:B------:R-:W-:Y:S01]  /*f690*/  FMUL.FTZ R64, R40, R64 ;  /* 0x0000004028407220 */ /* 0x000fe20000410000 */
[----:B------:R-:W2:Y:S01]  /*f6a0*/  LDL.LU R202, [R1+0x120] ;  /* 0x0001200001ca7983 */ /* 0x000ea20000300800 */
[----:B------:R-:W-:Y:S01]  /*f6b0*/  FMUL.FTZ R66, R66, R62 ;  /* 0x0000003e42427220 */ /* 0x000fe20000410000 */
[----:B------:R-:W4:Y:S01]  /*f6c0*/  MUFU.EX2 R105, R105 ;  /* 0x0000006900697308 */ /* 0x000f220000000800 */
[----:B------:R-:W-:Y:S01]  /*f6d0*/  FADD.FTZ R67, R67, -R91 ;  /* 0x8000005b43437221 */ /* 0x000fe20000010000 */
[----:B------:R-:W2:Y:S01]  /*f6e0*/  LDL.LU R203, [R1+0x11c] ;  /* 0x00011c0001cb7983 */ /* 0x000ea20000300800 */
[----:B------:R-:W-:-:S03]  /*f6f0*/  FMUL.FTZ R13, R13, R92 ;  /* 0x0000005c0d0d7220 */ /* 0x000fc60000410000 */
[----:B------:R1:W5:Y:S02]  /*f700*/  LDL.LU R171, [R1+0x118] ;  /* 0x0001180001ab7983 */ /* 0x0003640000300800 */
[----:B------:R-:W4:Y:S02]  /*f710*/  MUFU.EX2 R115, R115 ;  /* 0x0000007300737308 */ /* 0x000f240000000800 */
[----:B------:R-:W4:Y:S04]  /*f720*/  SHFL.IDX PT, R40, R63, R227, 0x1f ;  /* 0x00001fe33f287589 */ /* 0x000f2800000e0000 */
[----:B------:R-:W4:Y:S04]  /*f730*/  SHFL.IDX PT, R62, R63, R234, 0x1f ;  /* 0x00001fea3f3e7589 */ /* 0x000f2800000e0000 */
[----:B------:R1:W5:Y:S04]  /*f740*/  LDL.LU R170, [R1+0x114] ;  /* 0x0001140001aa7983 */ /* 0x0003680000300800 */
[----:B------:R-:W4:Y:S04]  /*f750*/  SHFL.IDX PT, R89, R63, R9, 0x1f ;  /* 0x00001f093f597589 */ /* 0x000f2800000e0000 */
[----:B------:R-:W-:Y:S04]  /*f760*/  SHFL.IDX PT, R92, R63, R228, 0x1f ;  /* 0x00001fe43f5c7589 */ /* 0x000fe800000e0000 */
[----:B------:R-:W-:Y:S04]  /*f770*/  SHFL.IDX PT, R93, R63, R233, 0x1f ;  /* 0x00001fe93f5d7589 */ /* 0x000fe800000e0000 */
[----:B------:R-:W-:Y:S04]  /*f780*/  SHFL.IDX PT, R218, R63, R235, 0x1f ;  /* 0x00001feb3fda7589 */ /* 0x000fe800000e0000 */
[----:B------:R-:W-:Y:S04]  /*f790*/  SHFL.IDX PT, R91, R63, R230, 0x1f ;  /* 0x00001fe63f5b7589 */ /* 0x000fe800000e0000 */
[----:B------:R1:W5:Y:S04]  /*f7a0*/  LDL.LU R169, [R1+0x110] ;  /* 0x0001100001a97983 */ /* 0x0003680000300800 */
[----:B------:R-:W4:Y:S01]  /*f7b0*/  SHFL.IDX PT, R63, R63, R229, 0x1f ;  /* 0x00001fe53f3f7589 */ /* 0x000f2200000e0000 */
[----:B------:R-:W4:Y:S03]  /*f7c0*/  MUFU.EX2 R110, R110 ;  /* 0x0000006e006e7308 */ /* 0x000f260000000800 */
[----:B------:R1:W5:Y:S04]  /*f7d0*/  LDL.LU R168, [R1+0x10c] ;  /* 0x00010c0001a87983 */ /* 0x0003680000300800 */
[----:B------:R2:W5:Y:S01]  /*f7e0*/  LDL.LU R167, [R1+0x108] ;  /* 0x0001080001a77983 */ /* 0x0005620000300800 */
[----:B------:R-:W-:-:S03]  /*f7f0*/  FFMA.FTZ R60, -R160, R160, 1 ;  /* 0x3f800000a03c7423 */ /* 0x000fc600000101a0 */
[----:B------:R2:W5:Y:S01]  /*f800*/  LDL.LU R166, [R1+0x104] ;  /* 0x0001040001a67983 */ /* 0x0005620000300800 */
[----:B-1----:R-:W-:-:S03]  /*f810*/  FMUL.FTZ R57, R119, R57 ;  /* 0x0000003977397220 */ /* 0x002fc60000410000 */
[----:B------:R1:W5:Y:S01]  /*f820*/  LDL.LU R165, [R1+0x100] ;  /* 0x0001000001a57983 */ /* 0x0003620000300800 */
[----:B------:R-:W1:Y:S03]  /*f830*/  MUFU.EX2 R114, R114 ;  /* 0x0000007200727308 */ /* 0x000e660000000800 */
[----:B------:R1:W5:Y:S04]  /*f840*/  LDL.LU R164, [R1+0xfc] ;  /* 0x0000fc0001a47983 */ /* 0x0003680000300800 */
[----:B------:R1:W5:Y:S01]  /*f850*/  LDL.LU R163, [R1+0xf8] ;  /* 0x0000f80001a37983 */ /* 0x0003620000300800 */
[----:B------:R-:W1:Y:S03]  /*f860*/  MUFU.EX2 R118, R118 ;  /* 0x0000007600767308 */ /* 0x000e660000000800 */
[----:B------:R1:W5:Y:S01]  /*f870*/  LDL.LU R162, [R1+0xf4] ;  /* 0x0000f40001a27983 */ /* 0x0003620000300800 */
[----:B------:R-:W-:-:S03]  /*f880*/  FMUL.FTZ R60, R60, R57 ;  /* 0x000000393c3c7220 */ /* 0x000fc60000410000 */
[----:B------:R1:W5:Y:S01]  /*f890*/  LDL.LU R161, [R1+0xf0] ;  /* 0x0000f00001a17983 */ /* 0x0003620000300800 */
[----:B------:R-:W1:Y:S01]  /*f8a0*/  MUFU.EX2 R137, R137 ;  /* 0x0000008900897308 */ /* 0x000e620000000800 */
[----:B------:R-:W-:Y:S02]  /*f8b0*/  FADD.FTZ R90, R70, -R90 ;  /* 0x8000005a465a7221 */ /* 0x000fe40000010000 */
[----:B------:R1:W5:Y:S01]  /*f8c0*/  LDL.LU R160, [R1+0xec] ;  /* 0x0000ec0001a07983 */ /* 0x0003620000300800 */
[----:B------:R-:W-:Y:S01]  /*f8d0*/  FFMA.FTZ R57, -R157, R157, 1 ;  /* 0x3f8000009d397423 */ /* 0x000fe2000001019d */
[----:B---3--:R-:W-:Y:S02]  /*f8e0*/  FMUL.FTZ R55, R120, R55 ;  /* 0x0000003778377220 */ /* 0x008fe40000410000 */
[----:B------:R3:W5:Y:S01]  /*f8f0*/  LDL.LU R159, [R1+0xe8] ;  /* 0x0000e800019f7983 */ /* 0x0007620000300800 */
[----:B------:R-:W-:-:S03]  /*f900*/  FFMA.FTZ R70, -R156, R156, 1 ;  /* 0x3f8000009c467423 */ /* 0x000fc6000001019c */
[----:B------:R3:W5:Y:S01]  /*f910*/  LDL.LU R158, [R1+0xe4] ;  /* 0x0000e400019e7983 */ /* 0x0007620000300800 */
[----:B----4-:R-:W-:-:S03]  /*f920*/  FMUL.FTZ R61, R105, R61 ;  /* 0x0000003d693d7220 */ /* 0x010fc60000410000 */
[----:B------:R3:W5:Y:S01]  /*f930*/  LDL.LU R157, [R1+0xe0] ;  /* 0x0000e000019d7983 */ /* 0x0007620000300800 */
[----:B------:R-:W-:-:S03]  /*f940*/  FMUL.FTZ R57, R57, R55 ;  /* 0x0000003739397220 */ /* 0x000fc60000410000 */
[----:B------:R3:W5:Y:S01]  /*f950*/  LDL.LU R156, [R1+0xdc] ;  /* 0x0000dc00019c7983 */ /* 0x0007620000300800 */
[----:B------:R-:W-:Y:S01]  /*f960*/  FFMA.FTZ R55, -R152, R152, 1 ;  /* 0x3f80000098377423 */ /* 0x000fe20000010198 */
[----:B------:R-:W-:Y:S02]  /*f970*/  FFMA.FTZ R56, -R149, R149, 1 ;  /* 0x3f80000095387423 */ /* 0x000fe40000010195 */
[----:B------:R3:W5:Y:S01]  /*f980*/  LDL.LU R155, [R1+0xd8] ;  /* 0x0000d800019b7983 */ /* 0x0007620000300800 */
[----:B------:R-:W-:-:S03]  /*f990*/  FMUL.FTZ R67, R115, R67 ;  /* 0x0000004373437220 */ /* 0x000fc60000410000 */
[----:B------:R3:W5:Y:S01]  /*f9a0*/  LDL.LU R154, [R1+0xd4] ;  /* 0x0000d400019a7983 */ /* 0x0007620000300800 */
[----:B------:R-:W-:-:S03]  /*f9b0*/  FMUL.FTZ R70, R70, R61 ;  /* 0x0000003d46467220 */ /* 0x000fc60000410000 */
[----:B------:R3:W5:Y:S01]  /*f9c0*/  LDL.LU R153, [R1+0xd0] ;  /* 0x0000d00001997983 */ /* 0x0007620000300800 */
[----:B------:R-:W-:-:S03]  /*f9d0*/  FMUL.FTZ R56, R56, R67 ;  /* 0x0000004338387220 */ /* 0x000fc60000410000 */
[----:B------:R3:W5:Y:S01]  /*f9e0*/  LDL.LU R152, [R1+0xcc] ;  /* 0x0000cc0001987983 */ /* 0x0007620000300800 */
[----:B------:R-:W-:-:S03]  /*f9f0*/  FFMA.FTZ R61, -R148, R148, 1 ;  /* 0x3f800000943d7423 */ /* 0x000fc60000010194 */
[----:B------:R3:W5:Y:S01]  /*fa00*/  LDL.LU R151, [R1+0xc8] ;  /* 0x0000c80001977983 */ /* 0x0007620000300800 */
[----:B------:R-:W-:Y:S01]  /*fa10*/  FMUL.FTZ R55, R55, R59 ;  /* 0x0000003b37377220 */ /* 0x000fe20000410000 */
[----:B------:R-:W-:Y:S02]  /*fa20*/  FFMA.FTZ R67, -R147, R147, 1 ;  /* 0x3f80000093437423 */ /* 0x000fe40000010193 */
[----:B------:R3:W5:Y:S01]  /*fa30*/  LDL.LU R150, [R1+0xc4] ;  /* 0x0000c40001967983 */ /* 0x0007620000300800 */
[----:B------:R-:W-:Y:S01]  /*fa40*/  FMUL.FTZ R88, R110, R88 ;  /* 0x000000586e587220 */ /* 0x000fe20000410000 */
[----:B------:R-:W-:Y:S02]  /*fa50*/  FFMA.FTZ R59, -R146, R146, 1 ;  /* 0x3f800000923b7423 */ /* 0x000fe40000010192 */
[----:B------:R3:W5:Y:S01]  /*fa60*/  LDL.LU R149, [R1+0xc0] ;  /* 0x0000c00001957983 */ /* 0x0007620000300800 */
[----:B------:R-:W-:Y:S01]  /*fa70*/  FADD.FTZ R73, R73, -R40 ;  /* 0x8000002849497221 */ /* 0x000fe20000010000 */
[--C-:B------:R-:W-:Y:S01]  /*fa80*/  FADD.FTZ R81, R81, -R62.reuse ;  /* 0x8000003e51517221 */ /* 0x100fe20000010000 */
[----:B------:R-:W-:Y:S01]  /*fa90*/  FADD.FTZ R83, R83, -R62 ;  /* 0x8000003e53537221 */ /* 0x000fe20000010000 */
[----:B------:R3:W5:Y:S01]  /*faa0*/  LDL.LU R148, [R1+0xbc] ;  /* 0x0000bc0001947983 */ /* 0x0007620000300800 */
[--C-:B------:R-:W-:Y:S01]  /*fab0*/  FADD.FTZ R72, R72, -R89.reuse ;  /* 0x8000005948487221 */ /* 0x100fe20000010000 */
[----:B------:R-:W-:Y:S01]  /*fac0*/  FADD.FTZ R74, R74, -R89 ;  /* 0x800000594a4a7221 */ /* 0x000fe20000010000 */
[----:B------:R-:W-:Y:S01]  /*fad0*/  FADD.FTZ R40, R75, -R40 ;  /* 0x800000284b287221 */ /* 0x000fe20000010000 */
[----:B------:R3:W5:Y:S01]  /*fae0*/  LDL.LU R147, [R1+0xb8] ;  /* 0x0000b80001937983 */ /* 0x0007620000300800 */
[----:B------:R-:W-:Y:S01]  /*faf0*/  FFMA.FTZ R62, -R145, R145, 1 ;  /* 0x3f800000913e7423 */ /* 0x000fe20000010191 */
[----:B-1----:R-:W-:Y:S01]  /*fb00*/  FMUL.FTZ R90, R114, R90 ;  /* 0x0000005a725a7220 */ /* 0x002fe20000410000 */
[--C-:B------:R-:W-:Y:S01]  /*fb10*/  FADD.FTZ R85, R85, -R63.reuse ;  /* 0x8000003f55557221 */ /* 0x100fe20000010000 */
[----:B------:R3:W5:Y:S01]  /*fb20*/  LDL.LU R146, [R1+0xb4] ;  /* 0x0000b40001927983 */ /* 0x0007620000300800 */
[----:B------:R-:W-:Y:S01]  /*fb30*/  FADD.FTZ R87, R87, -R63 ;  /* 0x8000003f57577221 */ /* 0x000fe20000010000 */
[----:B------:R-:W-:Y:S01]  /*fb40*/  FFMA.FTZ R89, -R144, R144, 1 ;  /* 0x3f80000090597423 */ /* 0x000fe20000010190 */
[----:B------:R-:W-:Y:S01]  /*fb50*/  FMUL.FTZ R61, R61, R88 ;  /* 0x000000583d3d7220 */ /* 0x000fe20000410000 */
[----:B------:R3:W5:Y:S01]  /*fb60*/  LDL.LU R145, [R1+0xb0] ;  /* 0x0000b00001917983 */ /* 0x0007620000300800 */
[----:B------:R-:W-:Y:S01]  /*fb70*/  FFMA.FTZ R63, -R143, R143, 1 ;  /* 0x3f8000008f3f7423 */ /* 0x000fe2000001018f */
[----:B------:R-:W-:Y:S01]  /*fb80*/  FMUL.FTZ R217, R118, R217 ;  /* 0x000000d976d97220 */ /* 0x000fe20000410000 */
[--C-:B------:R-:W-:Y:S01]  /*fb90*/  FADD.FTZ R76, R76, -R92.reuse ;  /* 0x8000005c4c4c7221 */ /* 0x100fe20000010000 */
[----:B------:R3:W5:Y:S01]  /*fba0*/  LDL.LU R144, [R1+0xac] ;  /* 0x0000ac0001907983 */ /* 0x0007620000300800 */
[----:B------:R-:W-:Y:S01]  /*fbb0*/  FADD.FTZ R78, R78, -R92 ;  /* 0x8000005c4e4e7221 */ /* 0x000fe20000010000 */
[----:B------:R-:W-:Y:S01]  /*fbc0*/  FFMA.FTZ R88, -R142, R142, 1 ;  /* 0x3f8000008e587423 */ /* 0x000fe2000001018e */
[--C-:B------:R-:W-:Y:S01]  /*fbd0*/  FADD.FTZ R77, R77, -R93.reuse ;  /* 0x8000005d4d4d7221 */ /* 0x100fe20000010000 */
[----:B------:R3:W5:Y:S01]  /*fbe0*/  LDL.LU R143, [R1+0xa8] ;  /* 0x0000a800018f7983 */ /* 0x0007620000300800 */
[----:B------:R-:W-:Y:S01]  /*fbf0*/  FADD.FTZ R79, R79, -R93 ;  /* 0x8000005d4f4f7221 */ /* 0x000fe20000010000 */
[----:B------:R-:W-:Y:S01]  /*fc00*/  FMUL.FTZ R40, R137, R40 ;  /* 0x0000002889287220 */ /* 0x000fe20000410000 */
[----:B------:R-:W-:Y:S01]  /*fc10*/  FFMA.FTZ R92, -R141, R141, 1 ;  /* 0x3f8000008d5c7423 */ /* 0x000fe2000001018d */
[----:B------:R3:W5:Y:S01]  /*fc20*/  LDL.LU R142, [R1+0xa4] ;  /* 0x0000a400018e7983 */ /* 0x0007620000300800 */
[----:B------:R-:W-:Y:S01]  /*fc30*/  FMUL.FTZ R67, R67, R90 ;  /* 0x0000005a43437220 */ /* 0x000fe20000410000 */
[----:B------:R-:W-:Y:S01]  /*fc40*/  FFMA.FTZ R93, -R140, R140, 1 ;  /* 0x3f8000008c5d7423 */ /* 0x000fe2000001018c */
        /* <DEDUP_REMOVED lines=8> */
[----:B------:R-:W-:Y:S01]  /*fcd0*/  FFMA.FTZ R217, -R4, R4, 1 ;  /* 0x3f80000004d97423 */ /* 0x000fe20000010104 */
[----:B------:R3:W5:Y:S01]  /*fce0*/  LDL.LU R6, [R1+0x98] ;  /* 0x0000980001067983 */ /* 0x0007620000300800 */
[----:B------:R-:W-:-:S03]  /*fcf0*/  FFMA.FTZ R40, -R2, R2, 1 ;  /* 0x3f80000002287423 */ /* 0x000fc60000010102 */
[----:B------:R3:W5:Y:S04]  /*fd00*/  LDL.LU R5, [R1+0x94] ;  /* 0x0000940001057983 */ /* 0x0007680000300800 */
[----:B------:R3:W5:Y:S04]  /*fd10*/  LDL.LU R4, [R1+0x90] ;  /* 0x0000900001047983 */ /* 0x0007680000300800 */
[----:B------:R3:W5:Y:S04]  /*fd20*/  LDL.LU R2, [R1+0x8c] ;  /* 0x00008c0001027983 */ /* 0x0007680000300800 */
[----:B------:R-:W4:Y:S01]  /*fd30*/  LDL R220, [R1+0x70] ;  /* 0x0000700001dc7983 */ /* 0x000f220000100800 */
[----:B------:R-:W1:Y:S08]  /*fd40*/  MUFU.EX2 R127, R127 ;  /* 0x0000007f007f7308 */ /* 0x000e700000000800 */
[----:B------:R-:W3:Y:S08]  /*fd50*/  MUFU.EX2 R113, R113 ;  /* 0x0000007100717308 */ /* 0x000ef00000000800 */
[----:B------:R-:W3:Y:S08]  /*fd60*/  MUFU.EX2 R136, R136 ;  /* 0x0000008800887308 */ /* 0x000ef00000000800 */
[----:B------:R-:W3:Y:S08]  /*fd70*/  MUFU.EX2 R33, R33 ;  /* 0x0000002100217308 */ /* 0x000ef00000000800 */
[----:B------:R-:W3:Y:S08]  /*fd80*/  MUFU.EX2 R34, R34 ;  /* 0x0000002200227308 */ /* 0x000ef00000000800 */
[----:B------:R-:W3:Y:S08]  /*fd90*/  MUFU.EX2 R204, R204 ;  /* 0x000000cc00cc7308 */ /* 0x000ef00000000800 */
[----:B------:R-:W3:Y:S08]  /*fda0*/  MUFU.EX2 R206, R206 ;  /* 0x000000ce00ce7308 */ /* 0x000ef00000000800 */
[----:B------:R-:W3:Y:S08]  /*fdb0*/  MUFU.EX2 R125, R125 ;  /* 0x0000007d007d7308 */ /* 0x000ef00000000800 */
[----:B------:R-:W3:Y:S01]  /*fdc0*/  MUFU.EX2 R207, R207 ;  /* 0x000000cf00cf7308 */ /* 0x000ee20000000800 */
[----:B------:R-:W-:-:S07]  /*fdd0*/  FADD.FTZ R82, R82, -R218 ;  /* 0x800000da52527221 */ /* 0x000fce0000010000 */
[----:B------:R-:W3:Y:S08]  /*fde0*/  MUFU.EX2 R131, R131 ;  /* 0x0000008300837308 */ /* 0x000ef00000000800 */
[----:B------:R-:W2:Y:S08]  /*fdf0*/  MUFU.EX2 R108, R108 ;  /* 0x0000006c006c7308 */ /* 0x000eb00000000800 */
[----:B------:R-:W2:Y:S08]  /*fe00*/  MUFU.EX2 R130, R130 ;  /* 0x0000008200827308 */ /* 0x000eb00000000800 */
[----:B------:R-:W2:Y:S08]  /*fe10*/  MUFU.EX2 R109, R109 ;  /* 0x0000006d006d7308 */ /* 0x000eb00000000800 */
[----:B------:R-:W2:Y:S08]  /*fe20*/  MUFU.EX2 R123, R123 ;  /* 0x0000007b007b7308 */ /* 0x000eb00000000800 */
[----:B------:R-:W2:Y:S08]  /*fe30*/  MUFU.EX2 R129, R129 ;  /* 0x0000008100817308 */ /* 0x000eb00000000800 */
[----:B------:R-:W2:Y:S08]  /*fe40*/  MUFU.EX2 R126, R126 ;  /* 0x0000007e007e7308 */ /* 0x000eb00000000800 */
[----:B------:R-:W2:Y:S01]  /*fe50*/  MUFU.EX2 R139, R139 ;  /* 0x0000008b008b7308 */ /* 0x000ea20000000800 */
[----:B-1----:R-:W-:Y:S01]  /*fe60*/  FMUL.FTZ R76, R127, R76 ;  /* 0x0000004c7f4c7220 */ /* 0x002fe20000410000 */
[----:B---3--:R-:W-:Y:S01]  /*fe70*/  FMUL.FTZ R72, R113, R72 ;  /* 0x0000004871487220 */ /* 0x008fe20000410000 */
[----:B------:R-:W-:Y:S01]  /*fe80*/  FMUL.FTZ R82, R136, R82 ;  /* 0x0000005288527220 */ /* 0x000fe20000410000 */
[----:B------:R-:W-:Y:S01]  /*fe90*/  FADD.FTZ R80, R80, -R218 ;  /* 0x800000da50507221 */ /* 0x000fe20000010000 */
[----:B------:R-:W-:Y:S01]  /*fea0*/  FMUL.FTZ R231, R33, R231 ;  /* 0x000000e721e77220 */ /* 0x000fe20000410000 */
[----:B------:R-:W-:Y:S01]  /*feb0*/  FMUL.FTZ R232, R34, R232 ;  /* 0x000000e822e87220 */ /* 0x000fe20000410000 */
[----:B------:R-:W-:Y:S01]  /*fec0*/  FFMA.FTZ R218, -R138, R138, 1 ;  /* 0x3f8000008ada7423 */ /* 0x000fe2000001018a */
[----:B------:R-:W-:Y:S01]  /*fed0*/  FMUL.FTZ R92, R92, R76 ;  /* 0x0000004c5c5c7220 */ /* 0x000fe20000410000 */
[----:B------:R-:W-:Y:S01]  /*fee0*/  FFMA.FTZ R138, -R128, R128, 1 ;  /* 0x3f800000808a7423 */ /* 0x000fe20000010180 */
[----:B------:R-:W-:Y:S01]  /*fef0*/  FMUL.FTZ R62, R62, R72 ;  /* 0x000000483e3e7220 */ /* 0x000fe20000410000 */
[----:B------:R-:W-:Y:S01]  /*ff00*/  FMUL.FTZ R128, R40, R82 ;  /* 0x0000005228807220 */ /* 0x000fe20000410000 */
[----:B------:R-:W-:Y:S01]  /*ff10*/  FFMA.FTZ R132, -R132, R132, 1 ;  /* 0x3f80000084847423 */ /* 0x000fe20000010184 */
[----:B------:R-:W-:Y:S01]  /*ff20*/  FFMA.FTZ R133, -R133, R133, 1 ;  /* 0x3f80000085857423 */ /* 0x000fe20000010185 */
[----:B------:R-:W-:Y:S01]  /*ff30*/  FMUL.FTZ R84, R204, R84 ;  /* 0x00000054cc547220 */ /* 0x000fe20000410000 */
[----:B------:R-:W-:Y:S01]  /*ff40*/  FMUL.FTZ R85, R206, R85 ;  /* 0x00000055ce557220 */ /* 0x000fe20000410000 */
[----:B------:R-:W-:Y:S01]  /*ff50*/  F2FP.F16.F32.PACK_AB R76, R42, R11 ;  /* 0x0000000b2a4c723e */ /* 0x000fe200000000ff */
[----:B------:R-:W-:Y:S01]  /*ff60*/  FFMA.FTZ R72, -R134, R134, 1 ;  /* 0x3f80000086487423 */ /* 0x000fe20000010186 */
[----:B------:R-:W-:Y:S01]  /*ff70*/  FFMA.FTZ R40, -R135, R135, 1 ;  /* 0x3f80000087287423 */ /* 0x000fe20000010187 */
[----:B------:R-:W-:Y:S01]  /*ff80*/  FMUL.FTZ R86, R125, R86 ;  /* 0x000000567d567220 */ /* 0x000fe20000410000 */
[----:B------:R-:W-:Y:S01]  /*ff90*/  FMUL.FTZ R87, R207, R87 ;  /* 0x00000057cf577220 */ /* 0x000fe20000410000 */
[----:B------:R-:W-:Y:S01]  /*ffa0*/  FMUL.FTZ R216, R216, R231 ;  /* 0x000000e7d8d87220 */ /* 0x000fe20000410000 */
        /* <DEDUP_REMOVED lines=25> */
[----:B------:R-:W-:Y:S01]  /*10140*/  UMOV UR6, UR8 ;  /* 0x0000000800067c82 */ /* 0x000fe20008000000 */
[----:B------:R-:W-:Y:S01]  /*10150*/  F2FP.F16.F32.PACK_AB R80, R21, R22 ;  /* 0x000000161550723e */ /* 0x000fe200000000ff */
[----:B------:R-:W-:Y:S01]  /*10160*/  UMOV UR7, 0x40000040 ;  /* 0x4000004000077882 */ /* 0x000fe20000000000 */
[----:B------:R-:W-:Y:S01]  /*10170*/  F2FP.F16.F32.PACK_AB R81, R211, R20 ;  /* 0x00000014d351723e */ /* 0x000fe200000000ff */
[----:B------:R-:W-:Y:S01]  /*10180*/  UIADD3 UR4, UR8, 0x80, URZ ;  /* 0x0000008008047890 */ /* 0x000fe2000fffe03f */
        /* <DEDUP_REMOVED lines=30> */
[----:B----4-:R-:W-:-:S05]  /*10370*/  LEA R11, R0, R220, 0xe ;  /* 0x000000dc000b7211 */ /* 0x010fca00078e70ff */
[----:B------:R-:W-:-:S05]  /*10380*/  IMAD R11, R11, 0x2, R16 ;  /* 0x000000020b0b7824 */ /* 0x000fca00078e0210 */
        /* <DEDUP_REMOVED lines=79> */
[----:B------:R-:W-:Y:S02]  /*10880*/  R2UR UR4, R16 ;  /* 0x00000000100472ca */ /* 0x000fe400000e0000 */
[----:B--2---:R-:W-:-:S04]  /*10890*/  LEA R10, R0, R12, 0xb ;  /* 0x0000000c000a7211 */ /* 0x004fc800078e58ff */
[----:B------:R-:W-:-:S07]  /*108a0*/  R2UR UR9, R10 ;  /* 0x000000000a0972ca */ /* 0x000fce00000e0000 */
[----:B------:R-:W-:-:S04]  /*108b0*/  USHF.R.U32.HI UR4, URZ, 0x4, UR4 ;  /* 0x000000043f047899 */ /* 0x000fc80008011604 */
[----:B------:R-:W-:Y:S01]  /*108c0*/  ULOP3.LUT UR10, UR4, 0x3fff, URZ, 0xc0, !UPT ;  /* 0x00003fff040a7892 */ /* 0x000fe2000f8ec03f */
[----:B------:R-:W-:Y:S02]  /*108d0*/  UMOV UR5, 0x40000040 ;  /* 0x4000004000057882 */ /* 0x000fe40000000000 */
[----:B------:R-:W-:Y:S01]  /*108e0*/  UMOV UR4, UR9 ;  /* 0x0000000900047c82 */ /* 0x000fe20008000000 */
[----:B------:R-:W-:-:S03]  /*108f0*/  UMOV UR7, 0x40000040 ;  /* 0x4000004000077882 */ /* 0x000fc60000000000 */
[----:B------:R-:W-:Y:S01]  /*10900*/  UMOV UR6, UR10 ;  /* 0x0000000a00067c82 */ /* 0x000fe20008000000 */
[----:B------:R-:W-:Y:S02]  /*10910*/  WARPGROUP.DEPBAR.LE gsb0, 0x0 ;  /* 0x00008000000079c5 */ /* 0x000fe40000010000 */
[----:B------:R2:W-:Y:S06]  /*10920*/  MEMBAR.ALL.CTA ;  /* 0x0000000000007992 */ /* 0x0005ec0000008000 */
[----:B--2---:R-:W2:Y:S02]  /*10930*/  FENCE.VIEW.ASYNC.S ;  /* 0x00000000000073c6 */ /* 0x004ea40000000000 */
[----:B--2---:R-:W-:Y:S06]  /*10940*/  BAR.SYNC.DEFER_BLOCKING 0x9, 0x100 ;  /* 0x0244000000007b1d */ /* 0x004fec0000010000 */
        /* <DEDUP_REMOVED lines=54> */
.L_x_1088:
        /* <DEDUP_REMOVED lines=57> */
[----:B------:R2:W-:Y:S01]  /*11040*/  STS.128 [R2+0xa800], R44 ;  /* 0x00a8002c02007388 */ /* 0x0005e20000000c00 */
[----:B------:R-:W-:-:S03]  /*11050*/  IADD3 R10, R10, 0xc, RZ ;  /* 0x0000000c0a0a7810 */ /* 0x000fc60007ffe0ff */
        /* <DEDUP_REMOVED lines=11> */
.L_x_1089:
[----:B------:R-:W-:Y:S01]  /*11110*/  UIADD3 UR38, UR38, 0x1, URZ ;  /* 0x0000000126267890 */ /* 0x000fe2000fffe03f */
[----:B------:R-:W-:Y:S01]  /*11120*/  VIADD R6, R6, 0x30c20 ;  /* 0x00030c2006067836 */ /* 0x000fe20000000000 */
[----:B------:R-:W-:Y:S02]  /*11130*/  IADD3 R0, R0, 0x1, RZ ;  /* 0x0000000100007810 */ /* 0x000fe40007ffe0ff */
[----:B------:R-:W-:Y:S02]  /*11140*/  UISETP.GE.AND UP0, UPT, UR38, UR37, UPT ;  /* 0x000000252600728c */ /* 0x000fe4000bf06270 */
[----:B------:R-:W-:Y:S02]  /*11150*/  ISETP.NE.AND P0, PT, R0, 0x2, PT ;  /* 0x000000020000780c */ /* 0x000fe40003f05270 */
[----:B------:R-:W-:Y:S02]  /*11160*/  PRMT R6, RZ, 0x654, R6 ;  /* 0x00000654ff067816 */ /* 0x000fe40000000006 */
[----:B------:R-:W-:-:S02]  /*11170*/  PLOP3.LUT P1, PT, PT, PT, UP0, 0x80, 0x0 ;  /* 0x000000000000781c */ /* 0x000fc40003f2f008 */
[----:B--2---:R-:W-:Y:S01]  /*11180*/  SEL R5, RZ, 0x1, P0 ;  /* 0x00000001ff057807 */ /* 0x004fe20000000000 */
[----:B------:R2:W-:Y:S01]  /*11190*/  SYNCS.ARRIVE.TRANS64.RED.A1T0 RZ, [R6+URZ], RZ ;  /* 0x000000ff06ff79a7 */ /* 0x0005e2000810043f */
[----:B------:R-:W-:Y:S02]  /*111a0*/  SEL R0, R0, RZ, P0 ;  /* 0x000000ff00007207 */ /* 0x000fe40000000000 */
[----:B------:R-:W-:-:S07]  /*111b0*/  LOP3.LUT R4, R4, R5, RZ, 0x3c, !PT ;  /* 0x0000000504047212 */ /* 0x000fce00078e3cff */
[----:B--2---:R-:W-:Y:S05]  /*111c0*/  @!P1 BRA `(.L_x_1090) ;  /* 0xffffffac00c49947 */ /* 0x004fea000383ffff */
.L_x_1079:
        /* <DEDUP_REMOVED lines=34> */
.L_x_1047:
[----:B------:R-:W-:Y:S05]  /*113f0*/  @P0 BRA `(.L_x_1091) ;  /* 0x0000000800d40947 */ /* 0x000fea0003800000 */
[----:B------:R-:W2:Y:S01]  /*11400*/  S2R R3, SR_CgaCtaId ;  /* 0x0000000000037919 */ /* 0x000ea20000008800 */
[----:B------:R-:W-:-:S04]  /*11410*/  MOV R0, 0x400 ;  /* 0x0000040000007802 */ /* 0x000fc80000000f00 */
[----:B--2---:R-:W-:-:S04]  /*11420*/  LEA R17, R3, R0, 0x18 ;  /* 0x0000000003117211 */ /* 0x004fc800078ec0ff */
[----:B------:R-:W-:-:S13]  /*11430*/  LOP3.LUT P0, RZ, R17, 0x3ff, RZ, 0xc0, !PT ;  /* 0x000003ff11ff7812 */ /* 0x000fda000780c0ff */
[----:B------:R-:W-:Y:S05]  /*11440*/  @!P0 BRA `(.L_x_1092) ;  /* 0x0000000000408947 */ /* 0x000fea0003800000 */
[----:B------:R-:W-:Y:S01]  /*11450*/  MOV R0, 0x0 ;  /* 0x0000000000007802 */ /* 0x000fe20000000f00 */
[----:B------:R-:W-:Y:S01]  /*11460*/  ULDC.64 UR4, c[0x4][0x90] ;  /* 0x0100240000047ab9 */ /* 0x000fe20000000a00 */
[----:B------:R-:W-:Y:S01]  /*11470*/  ULDC.64 UR6, c[0x4][0x98] ;  /* 0x0100260000067ab9 */ /* 0x000fe20000000a00 */
[----:B------:R-:W-:Y:S01]  /*11480*/  IMAD.U32 R4, RZ, RZ, UR4 ;  /* 0x00000004ff047e24 */ /* 0x000fe2000f8e00ff */
[----:B------:R2:W3:Y:S01]  /*11490*/  LDC.64 R2, c[0x4][R0] ;  /* 0x0100000000027b82 */ /* 0x0004e20000000a00 */
[----:B------:R-:W-:Y:S01]  /*114a0*/  MOV R5, UR5 ;  /* 0x0000000500057c02 */ /* 0x000fe20008000f00 */
[----:B------:R-:W-:Y:S01]  /*114b0*/  ULDC.64 UR4, c[0x4][0x18] ;  /* 0x0100060000047ab9 */ /* 0x000fe20000000a00 */
[----:B------:R-:W-:Y:S01]  /*114c0*/  IMAD.U32 R6, RZ, RZ, UR6 ;  /* 0x00000006ff067e24 */ /* 0x000fe2000f8e00ff */
[----:B------:R-:W-:Y:S01]  /*114d0*/  MOV R7, UR7 ;  /* 0x0000000700077c02 */ /* 0x000fe20008000f00 */
[----:B------:R-:W-:Y:S01]  /*114e0*/  IMAD.U32 R10, RZ, RZ, UR4 ;  /* 0x00000004ff0a7e24 */ /* 0x000fe2000f8e00ff */
[----:B------:R-:W-:Y:S01]  /*114f0*/  MOV R11, UR5 ;  /* 0x00000005000b7c02 */ /* 0x000fe20008000f00 */
[----:B------:R-:W-:Y:S01]  /*11500*/  IMAD.MOV.U32 R8, RZ, RZ, 0x70 ;  /* 0x00000070ff087424 */ /* 0x000fe200078e00ff */
[----:B------:R-:W-:Y:S01]  /*11510*/  MOV R12, 0x1 ;  /* 0x00000001000c7802 */ /* 0x000fe20000000f00 */
[----:B--2---:R-:W-:-:S07]  /*11520*/  IMAD.MOV.U32 R13, RZ, RZ, RZ ;  /* 0x000000ffff0d7224 */ /* 0x004fce00078e00ff */
[----:B------:R-:W-:-:S07]  /*11530*/  LEPC R20, `(.L_x_1092) ;  /* 0x000000001014794e */ /* 0x000fce0000000000 */
[----:B-1-3--:R-:W-:Y:S05]  /*11540*/  CALL.ABS.NOINC R2 ;  /* 0x0000000002007343 */ /* 0x00afea0003c00000 */
.L_x_1092:
[----:B------:R-:W-:-:S04]  /*11550*/  IADD3 R16, R17, 0x4000, RZ ;  /* 0x0000400011107810 */ /* 0x000fc80007ffe0ff */
        /* <DEDUP_REMOVED lines=18> */
.L_x_1093:
[----:B------:R-:W-:-:S13]  /*11680*/  LOP3.LUT P6, RZ, R17, 0x3ff, RZ, 0xc0, !PT ;  /* 0x000003ff11ff7812 */ /* 0x000fda00078cc0ff */
[----:B------:R-:W-:Y:S05]  /*11690*/  @!P6 BRA `(.L_x_1094) ;  /* 0x000000000040e947 */ /* 0x000fea0003800000 */
[----:B------:R-:W-:Y:S01]  /*116a0*/  MOV R0, 0x0 ;  /* 0x0000000000007802 */ /* 0x000fe20000000f00 */
[----:B------:R-:W-:Y:S01]  /*116b0*/  ULDC.64 UR4, c[0x4][0x90] ;  /* 0x0100240000047ab9 */ /* 0x000fe20000000a00 */
[----:B------:R-:W-:Y:S01]  /*116c0*/  ULDC.64 UR6, c[0x4][0x98] ;  /* 0x0100260000067ab9 */ /* 0x000fe20000000a00 */
[----:B------:R-:W-:Y:S01]  /*116d0*/  MOV R4, UR4 ;  /* 0x0000000400047c02 */ /* 0x000fe20008000f00 */
[----:B------:R2:W3:Y:S01]  /*116e0*/  LDC.64 R2, c[0x4][R0] ;  /* 0x0100000000027b82 */ /* 0x0004e20000000a00 */
[----:B------:R-:W-:Y:S01]  /*116f0*/  IMAD.U32 R5, RZ, RZ, UR5 ;  /* 0x00000005ff057e24 */ /* 0x000fe2000f8e00ff */
[----:B------:R-:W-:Y:S01]  /*11700*/  ULDC.64 UR4, c[0x4][0x20] ;  /* 0x0100080000047ab9 */ /* 0x000fe20000000a00 */
[----:B------:R-:W-:Y:S01]  /*11710*/  MOV R6, UR6 ;  /* 0x0000000600067c02 */ /* 0x000fe20008000f00 */
[----:B------:R-:W-:Y:S01]  /*11720*/  IMAD.U32 R7, RZ, RZ, UR7 ;  /* 0x00000007ff077e24 */ /* 0x000fe2000f8e00ff */
[----:B------:R-:W-:Y:S01]  /*11730*/  MOV R10, UR4 ;  /* 0x00000004000a7c02 */ /* 0x000fe20008000f00 */
[----:B------:R-:W-:Y:S01]  /*11740*/  IMAD.U32 R11, RZ, RZ, UR5 ;  /* 0x00000005ff0b7e24 */ /* 0x000fe2000f8e00ff */
[----:B------:R-:W-:Y:S01]  /*11750*/  MOV R8, 0x70 ;  /* 0x0000007000087802 */ /* 0x000fe20000000f00 */
[----:B------:R-:W-:Y:S01]  /*11760*/  IMAD.MOV.U32 R12, RZ, RZ, 0x1 ;  /* 0x00000001ff0c7424 */ /* 0x000fe200078e00ff */
[----:B--2---:R-:W-:-:S07]  /*11770*/  MOV R13, RZ ;  /* 0x000000ff000d7202 */ /* 0x004fce0000000f00 */
[----:B------:R-:W-:-:S07]  /*11780*/  LEPC R20, `(.L_x_1094) ;  /* 0x000000001014794e */ /* 0x000fce0000000000 */
[----:B-1-3--:R-:W-:Y:S05]  /*11790*/  CALL.ABS.NOINC R2 ;  /* 0x0000000002007343 */ /* 0x00afea0003c00000 */
.L_x_1094:
        /* <DEDUP_REMOVED lines=18> */
.L_x_1095:
[----:B------:R-:W2:Y:S01]  /*118c0*/  S2R R0, SR_TID.X ;  /* 0x0000000000007919 */ /* 0x000ea20000002100 */
[----:B------:R-:W-:Y:S02]  /*118d0*/  F2FP.F16.F32.PACK_AB R172, R173, R172 ;  /* 0x000000acadac723e */ /* 0x000fe400000000ff */
[----:B------:R-:W-:Y:S01]  /*118e0*/  F2FP.F16.F32.PACK_AB R173, R175, R174 ;  /* 0x000000aeafad723e */ /* 0x000fe200000000ff */
[----:B------:R-:W-:Y:S01]  /*118f0*/  BAR.SYNC.DEFER_BLOCKING 0x1, 0x100 ;  /* 0x0044000000007b1d */ /* 0x000fe20000010000 */
        /* <DEDUP_REMOVED lines=14> */
[----:B--2---:R-:W-:Y:S02]  /*119e0*/  IADD3 R7, R0, -0x80, RZ ;  /* 0xffffff8000077810 */ /* 0x004fe40007ffe0ff */
[----:B------:R-:W-:-:S02]  /*119f0*/  F2FP.F16.F32.PACK_AB R199, R203, R202 ;  /* 0x000000cacbc7723e */ /* 0x000fc400000000ff */
[----:B------:R-:W-:Y:S02]  /*11a00*/  SHF.R.S32.HI R2, RZ, 0x1f, R7 ;  /* 0x0000001fff027819 */ /* 0x000fe40000011407 */
[----:B------:R-:W-:Y:S02]  /*11a10*/  F2FP.F16.F32.PACK_AB R141, R143, R142 ;  /* 0x0000008e8f8d723e */ /* 0x000fe400000000ff */
[CC--:B------:R-:W-:Y:S02]  /*11a20*/  LEA.HI R4, R2.reuse, R7.reuse, RZ, 0x4 ;  /* 0x0000000702047211 */ /* 0x0c0fe400078f20ff */
[----:B------:R-:W-:Y:S02]  /*11a30*/  LEA.HI R2, R2, R7, RZ, 0x5 ;  /* 0x0000000702027211 */ /* 0x000fe400078f28ff */
[----:B------:R-:W-:Y:S02]  /*11a40*/  LOP3.LUT R0, R4, 0xfffffff0, RZ, 0xc0, !PT ;  /* 0xfffffff004007812 */ /* 0x000fe400078ec0ff */
[----:B------:R-:W-:-:S02]  /*11a50*/  SHF.R.S32.HI R4, RZ, 0x4, R4 ;  /* 0x00000004ff047819 */ /* 0x000fc40000011404 */
[----:B------:R-:W-:Y:S01]  /*11a60*/  SHF.R.S32.HI R2, RZ, 0x5, R2 ;  /* 0x00000005ff027819 */ /* 0x000fe20000011402 */
[----:B------:R-:W-:Y:S01]  /*11a70*/  IMAD.IADD R0, R7, 0x1, -R0 ;  /* 0x0000000107007824 */ /* 0x000fe200078e0a00 */
[----:B------:R-:W-:Y:S02]  /*11a80*/  SHF.L.U32 R7, R4, 0x3, RZ ;  /* 0x0000000304077819 */ /* 0x000fe400000006ff */
[----:B------:R-:W-:Y:S02]  /*11a90*/  F2FP.F16.F32.PACK_AB R148, R149, R148 ;  /* 0x000000949594723e */ /* 0x000fe400000000ff */
[----:B------:R-:W-:Y:S02]  /*11aa0*/  SHF.R.S32.HI R3, RZ, 0x1f, R0 ;  /* 0x0000001fff037819 */ /* 0x000fe40000011400 */
[----:B------:R-:W-:Y:S02]  /*11ab0*/  F2FP.F16.F32.PACK_AB R142, R145, R144 ;  /* 0x00000090918e723e */ /* 0x000fe400000000ff */
[----:B------:R-:W-:-:S02]  /*11ac0*/  LEA.HI R3, R3, R0, RZ, 0x3 ;  /* 0x0000000003037211 */ /* 0x000fc400078f18ff */
[----:B------:R-:W-:Y:S02]  /*11ad0*/  F2FP.F16.F32.PACK_AB R143, R147, R146 ;  /* 0x00000092938f723e */ /* 0x000fe400000000ff */
[C---:B------:R-:W-:Y:S01]  /*11ae0*/  LOP3.LUT R5, R3.reuse, 0xfffffff8, RZ, 0xc0, !PT ;  /* 0xfffffff803057812 */ /* 0x040fe200078ec0ff */
[----:B------:R-:W-:Y:S01]  /*11af0*/  IMAD.SHL.U32 R3, R3, 0x40, RZ ;  /* 0x0000004003037824 */ /* 0x000fe200078e00ff */
[----:B------:R-:W-:Y:S02]  /*11b00*/  F2FP.F16.F32.PACK_AB R149, R151, R150 ;  /* 0x000000969795723e */ /* 0x000fe400000000ff */
[----:B------:R-:W-:Y:S02]  /*11b10*/  IADD3 R5, R0, -R5, RZ ;  /* 0x8000000500057210 */ /* 0x000fe40007ffe0ff */
[----:B------:R-:W-:Y:S02]  /*11b20*/  LOP3.LUT R3, R3, 0x7ffffe00, RZ, 0xc0, !PT ;  /* 0x7ffffe0003037812 */ /* 0x000fe400078ec0ff */
[C---:B------:R-:W-:Y:S01]  /*11b30*/  R2P PR, R5.reuse, 0x6 ;  /* 0x0000000605007804 */ /* 0x040fe20000000000 */
[----:B------:R-:W-:Y:S01]  /*11b40*/  IMAD.SHL.U32 R0, R5, 0x40, RZ ;  /* 0x0000004005007824 */ /* 0x000fe200078e00ff */
[----:B------:R-:W-:Y:S01]  /*11b50*/  LEA R3, R2, R3, 0xa ;  /* 0x0000000302037211 */ /* 0x000fe200078e50ff */
[----:B------:R-:W-:Y:S01]  /*11b60*/  IMAD.MOV.U32 R5, RZ, RZ, 0x40 ;  /* 0x00000040ff057424 */ /* 0x000fe200078e00ff */
[----:B------:R-:W2:Y:S01]  /*11b70*/  SHFL.IDX PT, R2, R2, RZ, 0x1f ;  /* 0x00001fff02027589 */ /* 0x000ea200000e0000 */
[----:B------:R-:W-:-:S02]  /*11b80*/  F2FP.F16.F32.PACK_AB R156, R157, R156 ;  /* 0x0000009c9d9c723e */ /* 0x000fc400000000ff */
[----:B------:R-:W-:Y:S02]  /*11b90*/  LOP3.LUT R0, R0, 0x1c0, RZ, 0xc0, !PT ;  /* 0x000001c000007812 */ /* 0x000fe400078ec0ff */
[----:B------:R-:W-:Y:S02]  /*11ba0*/  SEL R5, R5, 0xffffffc0, !P2 ;  /* 0xffffffc005057807 */ /* 0x000fe40005000000 */
[----:B------:R-:W-:Y:S02]  /*11bb0*/  LOP3.LUT R7, R0, 0x8, R7, 0xf8, !PT ;  /* 0x0000000800077812 */ /* 0x000fe400078ef807 */
[----:B------:R-:W-:Y:S02]  /*11bc0*/  SHF.R.U32.HI R0, RZ, 0x3, R0 ;  /* 0x00000003ff007819 */ /* 0x000fe40000011600 */
[----:B------:R-:W-:Y:S02]  /*11bd0*/  F2FP.F16.F32.PACK_AB R150, R153, R152 ;  /* 0x000000989996723e */ /* 0x000fe400000000ff */
[----:B------:R-:W-:-:S02]  /*11be0*/  LOP3.LUT R0, R7, R0, RZ, 0x3c, !PT ;  /* 0x0000000007007212 */ /* 0x000fc400078e3cff */
[----:B------:R-:W-:Y:S02]  /*11bf0*/  F2FP.F16.F32.PACK_AB R151, R155, R154 ;  /* 0x0000009a9b97723e */ /* 0x000fe400000000ff */
[----:B------:R-:W-:Y:S01]  /*11c00*/  F2FP.F16.F32.PACK_AB R157, R159, R158 ;  /* 0x0000009e9f9d723e */ /* 0x000fe200000000ff */
[----:B------:R-:W-:Y:S01]  /*11c10*/  IMAD.IADD R0, R0, 0x1, R3 ;  /* 0x0000000100007824 */ /* 0x000fe200078e0203 */
[----:B------:R-:W-:Y:S02]  /*11c20*/  MOV R3, 0x20 ;  /* 0x0000002000037802 */ /* 0x000fe40000000f00 */
[----:B------:R-:W-:Y:S02]  /*11c30*/  F2FP.F16.F32.PACK_AB R164, R165, R164 ;  /* 0x000000a4a5a4723e */ /* 0x000fe400000000ff */
[----:B------:R-:W-:Y:S02]  /*11c40*/  LEA R0, R0, R17, 0x1 ;  /* 0x0000001100007211 */ /* 0x000fe400078e08ff */
[----:B------:R-:W-:-:S02]  /*11c50*/  SEL R3, R3, 0xffffffe0, !P1 ;  /* 0xffffffe003037807 */ /* 0x000fc40004800000 */
[--C-:B------:R-:W-:Y:S01]  /*11c60*/  IADD3 R6, R5, 0x4000, R0.reuse ;  /* 0x0000400005067810 */ /* 0x100fe20007ffe000 */
[----:B------:R3:W-:Y:S01]  /*11c70*/  STSM.16.M88.4 [R0+0x4000], R172 ;  /* 0x004000ac00007844 */ /* 0x0007e20000000200 */
[----:B------:R-:W-:Y:S02]  /*11c80*/  IADD3 R4, R3, 0x4000, R0 ;  /* 0x0000400003047810 */ /* 0x000fe40007ffe000 */
[----:B------:R-:W-:Y:S01]  /*11c90*/  F2FP.F16.F32.PACK_AB R158, R161, R160 ;  /* 0x000000a0a19e723e */ /* 0x000fe200000000ff */
[----:B------:R-:W-:Y:S01]  /*11ca0*/  IMAD.IADD R3, R3, 0x1, R6 ;  /* 0x0000000103037824 */ /* 0x000fe200078e0206 */
[----:B------:R-:W-:Y:S01]  /*11cb0*/  F2FP.F16.F32.PACK_AB R159, R163, R162 ;  /* 0x000000a2a39f723e */ /* 0x000fe200000000ff */
[----:B------:R3:W-:Y:S01]  /*11cc0*/  STSM.16.M88.4 [R4], R180 ;  /* 0x000000b404007844 */ /* 0x0007e20000000200 */
[----:B------:R-:W-:Y:S02]  /*11cd0*/  F2FP.F16.F32.PACK_AB R165, R167, R166 ;  /* 0x000000a6a7a5723e */ /* 0x000fe400000000ff */
[----:B------:R-:W-:Y:S01]  /*11ce0*/  F2FP.F16.F32.PACK_AB R166, R169, R168 ;  /* 0x000000a8a9a6723e */ /* 0x000fe200000000ff */
[----:B------:R3:W-:Y:S01]  /*11cf0*/  STSM.16.M88.4 [R6], R188 ;  /* 0x000000bc06007844 */ /* 0x0007e20000000200 */
[----:B------:R-:W-:-:S02]  /*11d00*/  F2FP.F16.F32.PACK_AB R167, R171, R170 ;  /* 0x000000aaaba7723e */ /* 0x000fc400000000ff */
[----:B--2---:R-:W-:Y:S01]  /*11d10*/  ISETP.NE.AND P0, PT, R2, 0x7, PT ;  /* 0x000000070200780c */ /* 0x004fe20003f05270 */
[----:B------:R3:W-:Y:S04]  /*11d20*/  STSM.16.M88.4 [R3], R196 ;  /* 0x000000c403007844 */ /* 0x0007e80000000200 */
[----:B------:R3:W-:Y:S04]  /*11d30*/  STSM.16.M88.4 [R0], R140 ;  /* 0x0000008c00007844 */ /* 0x0007e80000000200 */
        /* <DEDUP_REMOVED lines=24> */
[----:B------:R-:W4:Y:S01]  /*11ec0*/  S2UR UR11, SR_CTAID.Y ;  /* 0x00000000000b79c3 */ /* 0x000f220000002600 */
[----:B--2---:R-:W-:-:S09]  /*11ed0*/  USHF.L.U32 UR10, UR10, 0x7, URZ ;  /* 0x000000070a0a7899 */ /* 0x004fd2000800063f */
[----:B----4-:R2:W-:Y:S02]  /*11ee0*/  UTMASTG.4D [UR8], [UR4] ;  /* 0x00000008040073b5 */ /* 0x0105e40008018000 */
[----:B--2---:R-:W-:Y:S02]  /*11ef0*/  UMOV UR8, UR6 ;  /* 0x0000000600087c82 */ /* 0x004fe40008000000 */
[----:B------:R2:W-:Y:S02]  /*11f00*/  UTMASTG.4D [UR8], [UR14] ;  /* 0x000000080e0073b5 */ /* 0x0005e40008018000 */
[----:B--2---:R0:W-:Y:S02]  /*11f10*/  UTMACMDFLUSH ;  /* 0x00000000000079b7 */ /* 0x0041e40000000000 */
.L_x_1097:
[----:B------:R-:W-:Y:S05]  /*11f20*/  BSYNC B0 ;  /* 0x0000000000007941 */ /* 0x000fea0003800000 */
.L_x_1096:
[----:B------:R-:W-:-:S04]  /*11f30*/  DEPBAR.LE SB0, 0x0 ;  /* 0x000080000000791a */ /* 0x000fc80000000000 */
[----:B------:R-:W-:Y:S05]  /*11f40*/  BRA `(.L_x_1045) ;  /* 0x00000034005c7947 */ /* 0x000fea0003800000 */
.L_x_1091:
[----:B------:R-:W2:Y:S01]  /*11f50*/  S2R R0, SR_TID.X ;  /* 0x0000000000007919 */ /* 0x000ea20000002100 */
[----:B------:R-:W3:Y:S01]  /*11f60*/  LDC.64 R16, c[0x0][0x808] ;  /* 0x00020200ff107b82 */ /* 0x000ee20000000a00 */
[----:B------:R-:W-:Y:S01]  /*11f70*/  ULDC.64 UR4, c[0x0][0x820] ;  /* 0x0002080000047ab9 */ /* 0x000fe20000000a00 */
[----:B------:R-:W-:Y:S01]  /*11f80*/  BSSY B0, `(.L_x_1098) ;  /* 0x0000033000007945 */ /* 0x000fe20003800000 */
[----:B------:R-:W4:Y:S01]  /*11f90*/  S2R R23, SR_CTAID.Y ;  /* 0x0000000000177919 */ /* 0x000f220000002600 */
[----:B------:R-:W3:Y:S04]  /*11fa0*/  S2R R15, SR_CTAID.X ;  /* 0x00000000000f7919 */ /* 0x000ee80000002500 */
[----:B------:R-:W1:Y:S01]  /*11fb0*/  LDC R19, c[0x0][0x83c] ;  /* 0x00020f00ff137b82 */ /* 0x000e620000000800 */
[----:B------:R-:W5:Y:S07]  /*11fc0*/  S2R R21, SR_CTAID.Z ;  /* 0x0000000000157919 */ /* 0x000f6e0000002700 */
[----:B------:R-:W1:Y:S01]  /*11fd0*/  LDC.64 R24, c[0x0][0x208] ;  /* 0x00008200ff187b82 */ /* 0x000e620000000a00 */
[----:B--2---:R-:W-:-:S04]  /*11fe0*/  IADD3 R3, R0, -0x80, RZ ;  /* 0xffffff8000037810 */ /* 0x004fc80007ffe0ff */
[----:B------:R-:W-:Y:S02]  /*11ff0*/  SHF.R.S32.HI R0, RZ, 0x1f, R3 ;  /* 0x0000001fff007819 */ /* 0x000fe40000011403 */
[----:B----4-:R-:W-:Y:S02]  /*12000*/  SHF.R.S32.HI R13, RZ, 0x1f, R23 ;  /* 0x0000001fff0d7819 */ /* 0x010fe40000011417 */
[----:B------:R-:W-:-:S04]  /*12010*/  LEA.HI R2, R0, R3, RZ, 0x3 ;  /* 0x0000000300027211 */ /* 0x000fc800078f18ff */
[----:B------:R-:W-:Y:S02]  /*12020*/  LOP3.LUT R0, R2, 0x1ffffff8, RZ, 0xc0, !PT ;  /* 0x1ffffff802007812 */ /* 0x000fe400078ec0ff */
[----:B------:R-:W-:Y:S02]  /*12030*/  SHF.R.S32.HI R2, RZ, 0x3, R2 ;  /* 0x00000003ff027819 */ /* 0x000fe40000011402 */
[----:B-----5:R-:W-:Y:S01]  /*12040*/  SHF.R.S32.HI R12, RZ, 0x1f, R21 ;  /* 0x0000001fff0c7819 */ /* 0x020fe20000011415 */
[----:B------:R-:W-:Y:S01]  /*12050*/  IMAD.IADD R0, R3, 0x1, -R0 ;  /* 0x0000000103007824 */ /* 0x000fe200078e0a00 */
[----:B------:R-:W-:Y:S01]  /*12060*/  IADD3 R8, R2, 0x60, RZ ;  /* 0x0000006002087810 */ /* 0x000fe20007ffe0ff */
[----:B---3--:R-:W-:-:S03]  /*12070*/  IMAD R3, R15, -0x80, R16 ;  /* 0xffffff800f037824 */ /* 0x008fc600078e0210 */
[----:B------:R-:W-:Y:S01]  /*12080*/  SHF.L.U32 R6, R0, 0x3, RZ ;  /* 0x0000000300067819 */ /* 0x000fe200000006ff */
[----:B------:R-:W-:Y:S01]  /*12090*/  IMAD R0, R13, UR4, RZ ;  /* 0x000000040d007c24 */ /* 0x000fe2000f8e02ff */
[----:B------:R-:W-:Y:S02]  /*120a0*/  ISETP.GE.AND P3, PT, R2, R3, PT ;  /* 0x000000030200720c */ /* 0x000fe40003f66270 */
[----:B------:R-:W-:Y:S01]  /*120b0*/  SHF.R.S32.HI R7, RZ, 0x1f, R6 ;  /* 0x0000001fff077819 */ /* 0x000fe20000011406 */
[C---:B------:R-:W-:Y:S01]  /*120c0*/  IMAD R9, R23.reuse, UR5, R0 ;  /* 0x0000000517097c24 */ /* 0x040fe2000f8e0200 */
[----:B------:R-:W-:Y:S01]  /*120d0*/  ISETP.GE.OR P6, PT, R6, R17, P3 ;  /* 0x000000110600720c */ /* 0x000fe20001fc6670 */
[----:B------:R-:W-:Y:S01]  /*120e0*/  VIADD R0, R2, 0x20 ;  /* 0x0000002002007836 */ /* 0x000fe20000000000 */
[----:B------:R-:W-:Y:S01]  /*120f0*/  ISETP.GE.AND P0, PT, R8, R3, PT ;  /* 0x000000030800720c */ /* 0x000fe20003f06270 */
[----:B------:R-:W-:Y:S01]  /*12100*/  IMAD.WIDE.U32 R4, R23, UR4, R6 ;  /* 0x0000000417047c25 */ /* 0x000fe2000f8e0006 */
[----:B------:R-:W-:-:S02]  /*12110*/  ULDC.64 UR4, c[0x0][0x828] ;  /* 0x00020a0000047ab9 */ /* 0x000fc40000000a00 */
[----:B------:R-:W-:Y:S01]  /*12120*/  ISETP.GE.AND P2, PT, R0, R3, PT ;  /* 0x000000030000720c */ /* 0x000fe20003f46270 */
[----:B------:R-:W-:Y:S01]  /*12130*/  VIADD R0, R2, 0x40 ;  /* 0x0000004002007836 */ /* 0x000fe20000000000 */
[----:B------:R-:W-:Y:S02]  /*12140*/  IADD3 R5, R5, R9, RZ ;  /* 0x0000000905057210 */ /* 0x000fe40007ffe0ff */
[----:B------:R-:W-:Y:S02]  /*12150*/  ISETP.GE.OR P5, PT, R6, R17, P2 ;  /* 0x000000110600720c */ /* 0x000fe400017a6670 */
[----:B------:R-:W-:Y:S01]  /*12160*/  ISETP.GE.AND P1, PT, R0, R3, PT ;  /* 0x000000030000720c */ /* 0x000fe20003f26270 */
[----:B------:R-:W-:Y:S01]  /*12170*/  IMAD R0, R12, UR4, RZ ;  /* 0x000000040c007c24 */ /* 0x000fe2000f8e02ff */
[----:B------:R-:W-:Y:S01]  /*12180*/  SHF.R.S32.HI R3, RZ, 0x1f, R2 ;  /* 0x0000001fff037819 */ /* 0x000fe20000011402 */
[----:B------:R-:W-:Y:S01]  /*12190*/  IMAD.WIDE.U32 R4, R21, UR4, R4 ;  /* 0x0000000415047c25 */ /* 0x000fe2000f8e0004 */
[----:B------:R-:W-:-:S03]  /*121a0*/  ISETP.GE.OR P4, PT, R6, R17, P1 ;  /* 0x000000110600720c */ /* 0x000fc60000f86670 */
[----:B------:R-:W-:Y:S02]  /*121b0*/  IMAD R11, R21, UR5, R0 ;  /* 0x00000005150b7c24 */ /* 0x000fe4000f8e0200 */
[----:B------:R-:W-:-:S04]  /*121c0*/  IMAD.WIDE R2, R15, 0x80, R2 ;  /* 0x000000800f027825 */ /* 0x000fc800078e0202 */
[----:B------:R-:W-:Y:S01]  /*121d0*/  IMAD.IADD R11, R5, 0x1, R11 ;  /* 0x00000001050b7824 */ /* 0x000fe200078e020b */
[----:B-1----:R-:W-:Y:S06]  /*121e0*/  @P6 BRA `(.L_x_1099) ;  /* 0x0000000000306947 */ /* 0x002fec0003800000 */
[----:B------:R-:W-:Y:S01]  /*121f0*/  ULDC.64 UR4, c[0x0][0x818] ;  /* 0x0002060000047ab9 */ /* 0x000fe20000000a00 */
[----:B------:R-:W-:Y:S01]  /*12200*/  MOV R10, R4 ;  /* 0x00000004000a7202 */ /* 0x000fe20000000f00 */
[----:B------:R-:W-:Y:S01]  /*12210*/  IMAD R15, R3, UR4, RZ ;  /* 0x00000004030f7c24 */ /* 0x000fe2000f8e02ff */
[----:B------:R-:W-:Y:S02]  /*12220*/  R2UR UR6, R24 ;  /* 0x00000000180672ca */ /* 0x000fe400000e0000 */
[----:B------:R-:W-:Y:S01]  /*12230*/  R2UR UR7, R25 ;  /* 0x00000000190772ca */ /* 0x000fe200000e0000 */
[----:B------:R-:W-:-:S04]  /*12240*/  IMAD.WIDE.U32 R8, R2, UR4, R10 ;  /* 0x0000000402087c25 */ /* 0x000fc8000f8e000a */
[----:B------:R-:W-:Y:S01]  /*12250*/  IMAD R15, R2, UR5, R15 ;  /* 0x00000005020f7c24 */ /* 0x000fe2000f8e020f */
[----:B------:R-:W-:Y:S02]  /*12260*/  ULDC.64 UR4, c[0x0][0x800] ;  /* 0x0002000000047ab9 */ /* 0x000fe40000000a00 */
[----:B------:R-:W-:Y:S01]  /*12270*/  LEA R14, P6, R8, UR4, 0x1 ;  /* 0x00000004080e7c11 */ /* 0x000fe2000f8c08ff */
[----:B------:R-:W-:-:S05]  /*12280*/  IMAD.IADD R9, R9, 0x1, R15 ;  /* 0x0000000109097824 */ /* 0x000fca00078e020f */
[----:B------:R-:W-:-:S05]  /*12290*/  LEA.HI.X R15, R8, UR5, R9, 0x1, P6 ;  /* 0x00000005080f7c11 */ /* 0x000fca000b0f0c09 */
[----:B------:R1:W-:Y:S02]  /*122a0*/  STG.E.128 desc[UR6][R14.64], RZ ;  /* 0x000000ff0e007986 */ /* 0x0003e4000c101d06 */
.L_x_1099:
[----:B------:R-:W-:Y:S05]  /*122b0*/  BSYNC B0 ;  /* 0x0000000000007941 */ /* 0x000fea0003800000 */
.L_x_1098:
[----:B------:R-:W-:Y:S01]  /*122c0*/  BSSY B0, `(.L_x_1100) ;  /* 0x0000012000007945 */ /* 0x000fe20003800000 */
[----:B------:R-:W-:-:S03]  /*122d0*/  ISETP.GE.OR P6, PT, R6, R17, P0 ;  /* 0x000000110600720c */ /* 0x000fc600007c6670 */
[----:B------:R-:W-:Y:S10]  /*122e0*/  @P5 BRA `(.L_x_1101) ;  /* 0x00000000003c5947 */ /* 0x000ff40003800000 */
[----:B-1----:R-:W-:Y:S01]  /*122f0*/  IADD3 R15, P5, R2, 0x20, RZ ;  /* 0x00000020020f7810 */ /* 0x002fe20007fbe0ff */
[----:B------:R-:W-:Y:S01]  /*12300*/  ULDC.64 UR4, c[0x0][0x818] ;  /* 0x0002060000047ab9 */ /* 0x000fe20000000a00 */
[----:B------:R-:W-:Y:S01]  /*12310*/  MOV R9, R11 ;  /* 0x0000000b00097202 */ /* 0x000fe20000000f00 */
[----:B------:R-:W-:Y:S01]  /*12320*/  IMAD.MOV.U32 R8, RZ, RZ, R4 ;  /* 0x000000ffff087224 */ /* 0x000fe200078e0004 */
[----:B------:R-:W-:Y:S02]  /*12330*/  IADD3.X R0, RZ, R3, RZ, P5, !PT ;  /* 0x00000003ff007210 */ /* 0x000fe40002ffe4ff */
[----:B------:R-:W-:Y:S01]  /*12340*/  R2UR UR6, R24 ;  /* 0x00000000180672ca */ /* 0x000fe200000e0000 */
[----:B------:R-:W-:Y:S01]  /*12350*/  IMAD.WIDE.U32 R8, R15, UR4, R8 ;  /* 0x000000040f087c25 */ /* 0x000fe2000f8e0008 */
[----:B------:R-:W-:-:S03]  /*12360*/  R2UR UR7, R25 ;  /* 0x00000000190772ca */ /* 0x000fc600000e0000 */
[----:B------:R-:W-:-:S04]  /*12370*/  IMAD R0, R0, UR4, RZ ;  /* 0x0000000400007c24 */ /* 0x000fc8000f8e02ff */
[----:B------:R-:W-:Y:S01]  /*12380*/  IMAD R15, R15, UR5, R0 ;  /* 0x000000050f0f7c24 */ /* 0x000fe2000f8e0200 */
[----:B------:R-:W-:Y:S02]  /*12390*/  ULDC.64 UR4, c[0x0][0x800] ;  /* 0x0002000000047ab9 */ /* 0x000fe40000000a00 */
[----:B------:R-:W-:Y:S01]  /*123a0*/  LEA R14, P5, R8, UR4, 0x1 ;  /* 0x00000004080e7c11 */ /* 0x000fe2000f8a08ff */
[----:B------:R-:W-:-:S05]  /*123b0*/  IMAD.IADD R9, R9, 0x1, R15 ;  /* 0x0000000109097824 */ /* 0x000fca00078e020f */
[----:B------:R-:W-:-:S05]  /*123c0*/  LEA.HI.X R15, R8, UR5, R9, 0x1, P5 ;  /* 0x00000005080f7c11 */ /* 0x000fca000a8f0c09 */
[----:B------:R2:W-:Y:S02]  /*123d0*/  STG.E.128 desc[UR6][R14.64], RZ ;  /* 0x000000ff0e007986 */ /* 0x0005e4000c101d06 */
.L_x_1101:
[----:B------:R-:W-:Y:S05]  /*123e0*/  BSYNC B0 ;  /* 0x0000000000007941 */ /* 0x000fea0003800000 */
.L_x_1100:
[----:B------:R-:W-:Y:S04]  /*123f0*/  BSSY B0, `(.L_x_1102) ;  /* 0x0000011000007945 */ /* 0x000fe80003800000 */
[----:B------:R-:W-:Y:S05]  /*12400*/  @P4 BRA `(.L_x_1103) ;  /* 0x00000000003c4947 */ /* 0x000fea0003800000 */
[----:B-12---:R-:W-:Y:S01]  /*12410*/  IADD3 R15, P4, R2, 0x40, RZ ;  /* 0x00000040020f7810 */ /* 0x006fe20007f9e0ff */
        /* <DEDUP_REMOVED lines=14> */
.L_x_1103:
[----:B------:R-:W-:Y:S05]  /*12500*/  BSYNC B0 ;  /* 0x0000000000007941 */ /* 0x000fea0003800000 */
.L_x_1102:
[----:B------:R-:W-:Y:S04]  /*12510*/  BSSY B0, `(.L_x_1104) ;  /* 0x0000010000007945 */ /* 0x000fe80003800000 */
[----:B------:R-:W-:Y:S05]  /*12520*/  @P6 BRA `(.L_x_1105) ;  /* 0x0000000000386947 */ /* 0x000fea0003800000 */
[----:B------:R-:W-:Y:S01]  /*12530*/  IADD3 R9, P4, R2, 0x60, RZ ;  /* 0x0000006002097810 */ /* 0x000fe20007f9e0ff */
[----:B------:R-:W-:Y:S01]  /*12540*/  ULDC.64 UR4, c[0x0][0x818] ;  /* 0x0002060000047ab9 */ /* 0x000fe20000000a00 */
[----:B------:R-:W-:Y:S01]  /*12550*/  IMAD.MOV.U32 R5, RZ, RZ, R11 ;  /* 0x000000ffff057224 */ /* 0x000fe200078e000b */
[----:B------:R-:W-:Y:S02]  /*12560*/  R2UR UR6, R24 ;  /* 0x00000000180672ca */ /* 0x000fe400000e0000 */
[----:B------:R-:W-:Y:S01]  /*12570*/  IADD3.X R0, RZ, R3, RZ, P4, !PT ;  /* 0x00000003ff007210 */ /* 0x000fe200027fe4ff */
[----:B------:R-:W-:Y:S01]  /*12580*/  IMAD.WIDE.U32 R4, R9, UR4, R4 ;  /* 0x0000000409047c25 */ /* 0x000fe2000f8e0004 */
[----:B------:R-:W-:-:S03]  /*12590*/  R2UR UR7, R25 ;  /* 0x00000000190772ca */ /* 0x000fc600000e0000 */
[----:B------:R-:W-:-:S04]  /*125a0*/  IMAD R0, R0, UR4, RZ ;  /* 0x0000000400007c24 */ /* 0x000fc8000f8e02ff */
[----:B------:R-:W-:Y:S01]  /*125b0*/  IMAD R9, R9, UR5, R0 ;  /* 0x0000000509097c24 */ /* 0x000fe2000f8e0200 */
[----:B------:R-:W-:Y:S02]  /*125c0*/  ULDC.64 UR4, c[0x0][0x800] ;  /* 0x0002000000047ab9 */ /* 0x000fe40000000a00 */
[----:B------:R-:W-:Y:S02]  /*125d0*/  LEA R8, P4, R4, UR4, 0x1 ;  /* 0x0000000404087c11 */ /* 0x000fe4000f8808ff */
[----:B------:R-:W-:-:S04]  /*125e0*/  IADD3 R5, R5, R9, RZ ;  /* 0x0000000905057210 */ /* 0x000fc80007ffe0ff */
[----:B------:R-:W-:-:S05]  /*125f0*/  LEA.HI.X R9, R4, UR5, R5, 0x1, P4 ;  /* 0x0000000504097c11 */ /* 0x000fca000a0f0c05 */
[----:B------:R4:W-:Y:S02]  /*12600*/  STG.E.128 desc[UR6][R8.64], RZ ;  /* 0x000000ff08007986 */ /* 0x0009e4000c101d06 */
.L_x_1105:
[----:B------:R-:W-:Y:S05]  /*12610*/  BSYNC B0 ;  /* 0x0000000000007941 */ /* 0x000fea0003800000 */
.L_x_1104:
[----:B------:R-:W-:Y:S01]  /*12620*/  ULDC.64 UR4, c[0x0][0x850] ;  /* 0x0002140000047ab9 */ /* 0x000fe20000000a00 */
[CC--:B------:R-:W-:Y:S01]  /*12630*/  ISETP.GE.OR P3, PT, R6.reuse, R19.reuse, P3 ;  /* 0x000000130600720c */ /* 0x0c0fe20001f66670 */
[----:B------:R-:W-:Y:S01]  /*12640*/  IMAD R13, R13, UR4, RZ ;  /* 0x000000040d0d7c24 */ /* 0x000fe2000f8e02ff */
[----:B------:R-:W-:Y:S01]  /*12650*/  BSSY B0, `(.L_x_1106) ;  /* 0x0000019000007945 */ /* 0x000fe20003800000 */
[C---:B------:R-:W-:Y:S01]  /*12660*/  IMAD.WIDE.U32 R4, R23.reuse, UR4, R6 ;  /* 0x0000000417047c25 */ /* 0x040fe2000f8e0006 */
[CC--:B------:R-:W-:Y:S02]  /*12670*/  ISETP.GE.OR P2, PT, R6.reuse, R19.reuse, P2 ;  /* 0x000000130600720c */ /* 0x0c0fe40001746670 */
[CC--:B------:R-:W-:Y:S01]  /*12680*/  ISETP.GE.OR P1, PT, R6.reuse, R19.reuse, P1 ;  /* 0x000000130600720c */ /* 0x0c0fe20000f26670 */
[----:B------:R-:W-:Y:S01]  /*12690*/  IMAD R13, R23, UR5, R13 ;  /* 0x00000005170d7c24 */ /* 0x000fe2000f8e020d */
[----:B------:R-:W-:Y:S01]  /*126a0*/  ULDC.64 UR4, c[0x0][0x858] ;  /* 0x0002160000047ab9 */ /* 0x000fe20000000a00 */
[----:B------:R-:W-:Y:S01]  /*126b0*/  ISETP.GE.OR P0, PT, R6, R19, P0 ;  /* 0x000000130600720c */ /* 0x000fe20000706670 */
[----:B------:R-:W-:-:S02]  /*126c0*/  IMAD R12, R12, UR4, RZ ;  /* 0x000000040c0c7c24 */ /* 0x000fc4000f8e02ff */
[----:B------:R-:W-:Y:S02]  /*126d0*/  IMAD.IADD R5, R5, 0x1, R13 ;  /* 0x0000000105057824 */ /* 0x000fe400078e020d */
[C---:B----4-:R-:W-:Y:S02]  /*126e0*/  IMAD R9, R21.reuse, UR5, R12 ;  /* 0x0000000515097c24 */ /* 0x050fe4000f8e020c */
[----:B------:R-:W-:-:S05]  /*126f0*/  IMAD.WIDE.U32 R4, R21, UR4, R4 ;  /* 0x0000000415047c25 */ /* 0x000fca000f8e0004 */
[----:B------:R-:W-:Y:S01]  /*12700*/  IADD3 R9, R5, R9, RZ ;  /* 0x0000000905097210 */ /* 0x000fe20007ffe0ff */
[----:B------:R-:W-:Y:S06]  /*12710*/  @P3 BRA `(.L_x_1107) ;  /* 0x0000000000303947 */ /* 0x000fec0003800000 */
[----:B------:R-:W-:Y:S01]  /*12720*/  ULDC.64 UR4, c[0x0][0x848] ;  /* 0x0002120000047ab9 */ /* 0x000fe20000000a00 */
[----:B------:R-:W-:Y:S01]  /*12730*/  IMAD.MOV.U32 R8, RZ, RZ, R4 ;  /* 0x000000ffff087224 */ /* 0x000fe200078e0004 */
[----:B------:R-:W-:Y:S01]  /*12740*/  R2UR UR6, R24 ;  /* 0x00000000180672ca */ /* 0x000fe200000e0000 */
[----:B------:R-:W-:Y:S01]  /*12750*/  IMAD R11, R3, UR4, RZ ;  /* 0x00000004030b7c24 */ /* 0x000fe2000f8e02ff */
[----:B------:R-:W-:Y:S01]  /*12760*/  R2UR UR7, R25 ;  /* 0x00000000190772ca */ /* 0x000fe200000e0000 */
[----:B------:R-:W-:-:S04]  /*12770*/  IMAD.WIDE.U32 R6, R2, UR4, R8 ;  /* 0x0000000402067c25 */ /* 0x000fc8000f8e0008 */
[----:B------:R-:W-:Y:S01]  /*12780*/  IMAD R11, R2, UR5, R11 ;  /* 0x00000005020b7c24 */ /* 0x000fe2000f8e020b */
[----:B------:R-:W-:Y:S02]  /*12790*/  ULDC.64 UR4, c[0x0][0x830] ;  /* 0x00020c0000047ab9 */ /* 0x000fe40000000a00 */
[----:B------:R-:W-:Y:S02]  /*127a0*/  LEA R10, P3, R6, UR4, 0x1 ;  /* 0x00000004060a7c11 */ /* 0x000fe4000f8608ff */
[----:B------:R-:W-:-:S04]  /*127b0*/  IADD3 R7, R7, R11, RZ ;  /* 0x0000000b07077210 */ /* 0x000fc80007ffe0ff */
[----:B------:R-:W-:-:S05]  /*127c0*/  LEA.HI.X R11, R6, UR5, R7, 0x1, P3 ;  /* 0x00000005060b7c11 */ /* 0x000fca00098f0c07 */
[----:B------:R4:W-:Y:S02]  /*127d0*/  STG.E.128 desc[UR6][R10.64], RZ ;  /* 0x000000ff0a007986 */ /* 0x0009e4000c101d06 */
.L_x_1107:
[----:B------:R-:W-:Y:S05]  /*127e0*/  BSYNC B0 ;  /* 0x0000000000007941 */ /* 0x000fea0003800000 */
.L_x_1106:
[----:B------:R-:W-:Y:S04]  /*127f0*/  BSSY B0, `(.L_x_1108) ;  /* 0x0000011000007945 */ /* 0x000fe80003800000 */
[----:B------:R-:W-:Y:S05]  /*12800*/  @P2 BRA `(.L_x_1109) ;  /* 0x00000000003c2947 */ /* 0x000fea0003800000 */
[----:B----4-:R-:W-:Y:S01]  /*12810*/  IADD3 R11, P2, R2, 0x20, RZ ;  /* 0x00000020020b7810 */ /* 0x010fe20007f5e0ff */
[----:B------:R-:W-:Y:S01]  /*12820*/  ULDC.64 UR4, c[0x0][0x848] ;  /* 0x0002120000047ab9 */ /* 0x000fe20000000a00 */
[----:B------:R-:W-:Y:S01]  /*12830*/  MOV R6, R4 ;  /* 0x0000000400067202 */ /* 0x000fe20000000f00 */
[----:B------:R-:W-:Y:S01]  /*12840*/  IMAD.MOV.U32 R7, RZ, RZ, R9 ;  /* 0x000000ffff077224 */ /* 0x000fe200078e0009 */
[----:B------:R-:W-:Y:S01]  /*12850*/  R2UR UR6, R24 ;  /* 0x00000000180672ca */ /* 0x000fe200000e0000 */
[----:B------:R-:W-:Y:S01]  /*12860*/  IMAD.X R0, RZ, RZ, R3, P2 ;  /* 0x000000ffff007224 */ /* 0x000fe200010e0603 */
[----:B------:R-:W-:Y:S01]  /*12870*/  R2UR UR7, R25 ;  /* 0x00000000190772ca */ /* 0x000fe200000e0000 */
        /* <DEDUP_REMOVED lines=8> */
.L_x_1109:
[----:B------:R-:W-:Y:S05]  /*12900*/  BSYNC B0 ;  /* 0x0000000000007941 */ /* 0x000fea0003800000 */
.L_x_1108:
        /* <DEDUP_REMOVED lines=17> */
.L_x_1111:
[----:B------:R-:W-:Y:S05]  /*12a20*/  BSYNC B0 ;  /* 0x0000000000007941 */ /* 0x000fea0003800000 */
.L_x_1110:
[----:B------:R-:W-:Y:S05]  /*12a30*/  @P0 BRA `(.L_x_1045) ;  /* 0x0000002800a00947 */ /* 0x000fea0003800000 */
[----:B------:R-:W-:Y:S01]  /*12a40*/  IADD3 R5, P0, R2, 0x60, RZ ;  /* 0x0000006002057810 */ /* 0x000fe20007f1e0ff */
[----:B------:R-:W-:Y:S01]  /*12a50*/  ULDC.64 UR4, c[0x0][0x848] ;  /* 0x0002120000047ab9 */ /* 0x000fe20000000a00 */
[----:B------:R-:W-:Y:S02]  /*12a60*/  MOV R2, R4 ;  /* 0x0000000400027202 */ /* 0x000fe40000000f00 */
[----:B------:R-:W-:Y:S01]  /*12a70*/  R2UR UR6, R24 ;  /* 0x00000000180672ca */ /* 0x000fe200000e0000 */
[----:B------:R-:W-:Y:S01]  /*12a80*/  IMAD.X R0, RZ, RZ, R3, P0 ;  /* 0x000000ffff007224 */ /* 0x000fe200000e0603 */
[----:B------:R-:W-:Y:S01]  /*12a90*/  R2UR UR7, R25 ;  /* 0x00000000190772ca */ /* 0x000fe200000e0000 */
        /* <DEDUP_REMOVED lines=8> */
[----:B------:R1:W-:Y:S01]  /*12b20*/  STG.E.128 desc[UR6][R4.64], RZ ;  /* 0x000000ff04007986 */ /* 0x0003e2000c101d06 */
[----:B------:R-:W-:Y:S05]  /*12b30*/  BRA `(.L_x_1045) ;  /* 0x0000002800607947 */ /* 0x000fea0003800000 */
.L_x_1043:
        /* <DEDUP_REMOVED lines=12> */
[----:B------:R-:W1:Y:S01]  /*12c00*/  S2UR UR7, SR_CTAID.X ;  /* 0x00000000000779c3 */ /* 0x000e620000002500 */
[----:B------:R-:W-:Y:S01]  /*12c10*/  ULDC UR4, c[0x0][0x280] ;  /* 0x0000a00000047ab9 */ /* 0x000fe20000000800 */
[----:B------:R-:W-:Y:S01]  /*12c20*/  ULDC UR6, c[0x0][0x290] ;  /* 0x0000a40000067ab9 */ /* 0x000fe20000000800 */
[----:B------:R-:W-:Y:S01]  /*12c30*/  ULDC UR8, c[0x0][0x74c] ;  /* 0x0001d30000087ab9 */ /* 0x000fe20000000800 */
[----:B------:R-:W-:-:S04]  /*12c40*/  USHF.R.S32.HI UR12, URZ, 0x1f, UR10 ;  /* 0x0000001f3f0c7899 */ /* 0x000fc8000801140a */
[----:B------:R-:W2:Y:S01]  /*12c50*/  S2UR UR11, SR_CTAID.Y ;  /* 0x00000000000b79c3 */ /* 0x000ea20000002600 */
[----:B-1----:R-:W-:Y:S02]  /*12c60*/  ULEA UR5, UR7, UR4, 0x7 ;  /* 0x0000000407057291 */ /* 0x002fe4000f8e383f */
[----:B------:R-:W-:Y:S02]  /*12c70*/  ISETP.LE.AND P0, PT, RZ, UR7, PT ;  /* 0x00000007ff007c0c */ /* 0x000fe4000bf03270 */
[----:B------:R-:W-:Y:S02]  /*12c80*/  UIADD3 UR6, -UR8, UR5, -UR6 ;  /* 0x0000000508067290 */ /* 0x000fe4000fffe906 */
[----:B------:R-:W-:Y:S02]  /*12c90*/  UIADD3 UR5, UR4, 0x7f, URZ ;  /* 0x0000007f04057890 */ /* 0x000fe4000fffe03f */
[----:B------:R-:W-:-:S04]  /*12ca0*/  USHF.R.S32.HI UR8, URZ, 0x1f, UR6 ;  /* 0x0000001f3f087899 */ /* 0x000fc80008011406 */
[----:B------:R-:W-:Y:S02]  /*12cb0*/  ULEA.HI UR8, UR8, UR6, URZ, 0x7 ;  /* 0x0000000608087291 */ /* 0x000fe4000f8f383f */
[----:B------:R-:W-:Y:S02]  /*12cc0*/  USHF.R.S32.HI UR6, URZ, 0x1f, UR5 ;  /* 0x0000001f3f067899 */ /* 0x000fe40008011405 */
[----:B------:R-:W-:Y:S02]  /*12cd0*/  USHF.R.S32.HI UR8, URZ, 0x7, UR8 ;  /* 0x000000073f087899 */ /* 0x000fe40008011408 */
[----:B------:R-:W-:Y:S02]  /*12ce0*/  ULEA.HI UR6, UR6, UR5, URZ, 0x7 ;  /* 0x0000000506067291 */ /* 0x000fe4000f8f383f */
[----:B------:R-:W-:Y:S02]  /*12cf0*/  UISETP.LT.AND UP0, UPT, URZ, UR8, UPT ;  /* 0x000000083f00728c */ /* 0x000fe4000bf01270 */
[----:B------:R-:W-:-:S02]  /*12d00*/  USHF.R.S32.HI UR6, URZ, 0x7, UR6 ;  /* 0x000000073f067899 */ /* 0x000fc40008011406 */
[----:B------:R-:W-:-:S04]  /*12d10*/  USEL UR5, URZ, UR8, !UP0 ;  /* 0x000000083f057287 */ /* 0x000fc8000c000000 */
[----:B------:R-:W-:Y:S01]  /*12d20*/  MOV R0, UR6 ;  /* 0x0000000600007c02 */ /* 0x000fe20008000f00 */
[----:B--2---:R-:W-:Y:S07]  /*12d30*/  @!P0 BRA `(.L_x_1113) ;  /* 0x0000000000248947 */ /* 0x004fee0003800000 */
[----:B------:R-:W1:Y:S01]  /*12d40*/  LDC R2, c[0x0][0x748] ;  /* 0x0001d200ff027b82 */ /* 0x000e620000000800 */
[----:B------:R-:W-:Y:S01]  /*12d50*/  ULEA UR4, UR7, UR4, 0x7 ;  /* 0x0000000407047291 */ /* 0x000fe2000f8e383f */
[----:B------:R-:W-:-:S03]  /*12d60*/  ULDC UR6, c[0x0][0x290] ;  /* 0x0000a40000067ab9 */ /* 0x000fc60000000800 */
[----:B------:R-:W-:-:S06]  /*12d70*/  UIADD3 UR4, -UR6, 0xff, UR4 ;  /* 0x000000ff06047890 */ /* 0x000fcc000fffe104 */
[----:B-1----:R-:W-:-:S05]  /*12d80*/  VIADD R2, R2, UR4 ;  /* 0x0000000402027c36 */ /* 0x002fca0008000000 */
[----:B------:R-:W-:-:S04]  /*12d90*/  SHF.R.S32.HI R3, RZ, 0x1f, R2 ;  /* 0x0000001fff037819 */ /* 0x000fc80000011402 */
[----:B------:R-:W-:-:S04]  /*12da0*/  LEA.HI R3, R3, R2, RZ, 0x7 ;  /* 0x0000000203037211 */ /* 0x000fc800078f38ff */
[----:B------:R-:W-:-:S04]  /*12db0*/  SHF.R.S32.HI R3, RZ, 0x7, R3 ;  /* 0x00000007ff037819 */ /* 0x000fc80000011403 */
[----:B------:R-:W-:-:S07]  /*12dc0*/  VIMNMX R0, R3, R0, PT ;  /* 0x0000000003007248 */ /* 0x000fce0003fe0100 */
.L_x_1113:
[----:B------:R-:W-:Y:S01]  /*12dd0*/  ISETP.GT.AND P0, PT, R0, UR5, PT ;  /* 0x0000000500007c0c */ /* 0x000fe2000bf04270 */
[----:B------:R-:W-:-:S12]  /*12de0*/  USHF.R.S32.HI UR4, URZ, 0x1f, UR11 ;  /* 0x0000001f3f047899 */ /* 0x000fd8000801140b */
[----:B------:R-:W-:Y:S05]  /*12df0*/  @!P0 BRA `(.L_x_1045) ;  /* 0x0000002400b08947 */ /* 0x000fea0003800000 */
[----:B------:R-:W-:Y:S01]  /*12e00*/  IADD3 R2, R0, -UR5, RZ ;  /* 0x8000000500027c10 */ /* 0x000fe2000fffe0ff */
[----:B------:R-:W-:Y:S01]  /*12e10*/  ULDC.64 UR8, c[0x0][0x2d8] ;  /* 0x0000b60000087ab9 */ /* 0x000fe20000000a00 */
[----:B------:R-:W-:Y:S01]  /*12e20*/  ELECT P0, URZ, PT ;  /* 0x00000000003f782f */ /* 0x000fe20003800000 */
[----:B------:R-:W-:Y:S01]  /*12e30*/  UIMAD UR4, UR4, UR8, URZ ;  /* 0x00000008040472a4 */ /* 0x000fe2000f8e023f */
[----:B------:R-:W-:Y:S01]  /*12e40*/  LOP3.LUT R2, R2, 0x1, RZ, 0xc0, !PT ;  /* 0x0000000102027812 */ /* 0x000fe200078ec0ff */
[----:B------:R-:W-:Y:S02]  /*12e50*/  UIMAD.WIDE.U32 UR6, UR11, UR8, URZ ;  /* 0x000000080b0672a5 */ /* 0x000fe4000f8e003f */
[----:B------:R-:W-:Y:S01]  /*12e60*/  UIMAD UR4, UR11, UR9, UR4 ;  /* 0x000000090b0472a4 */ /* 0x000fe2000f8e0204 */
[----:B------:R-:W-:Y:S02]  /*12e70*/  ISETP.NE.U32.AND P1, PT, R2, 0x1, PT ;  /* 0x000000010200780c */ /* 0x000fe40003f25070 */
[----:B------:R-:W-:Y:S01]  /*12e80*/  ULDC.64 UR8, c[0x0][0x2e0] ;  /* 0x0000b80000087ab9 */ /* 0x000fe20000000a00 */
[----:B------:R-:W-:-:S02]  /*12e90*/  UIADD3 UR7, UR7, UR4, URZ ;  /* 0x0000000407077290 */ /* 0x000fc4000fffe03f */
[----:B------:R-:W-:Y:S02]  /*12ea0*/  UIMAD UR4, UR12, UR8, URZ ;  /* 0x000000080c0472a4 */ /* 0x000fe4000f8e023f */
[----:B------:R-:W-:Y:S02]  /*12eb0*/  UIMAD.WIDE.U32 UR6, UR10, UR8, UR6 ;  /* 0x000000080a0672a5 */ /* 0x000fe4000f8e0006 */
[----:B------:R-:W-:-:S04]  /*12ec0*/  UIMAD UR4, UR10, UR9, UR4 ;  /* 0x000000090a0472a4 */ /* 0x000fc8000f8e0204 */
[----:B------:R-:W-:Y:S01]  /*12ed0*/  UIADD3 UR8, UR7, UR4, URZ ;  /* 0x0000000407087290 */ /* 0x000fe2000fffe03f */
[----:B------:R-:W-:Y:S11]  /*12ee0*/  @P1 BRA `(.L_x_1114) ;  /* 0x0000000000bc1947 */ /* 0x000ff60003800000 */
[----:B------:R-:W-:Y:S01]  /*12ef0*/  USHF.L.U32 UR13, UR5, 0xd, URZ ;  /* 0x0000000d050d7899 */ /* 0x000fe2000800063f */
        /* <DEDUP_REMOVED lines=17> */
.L_x_1116:
[----:B------:R-:W-:Y:S05]  /*13010*/  BSYNC B0 ;  /* 0x0000000000007941 */ /* 0x000fea0003800000 */
.L_x_1115:
        /* <DEDUP_REMOVED lines=8> */
[----:B------:R-:W-:-:S03]  /*130a0*/  UMOV UR15, 0x14f00000 ;  /* 0x14f00000000f7882 */ /* 0x000fc60000000000 */
[----:B------:R-:W-:Y:S02]  /*130b0*/  ULEA.HI.X.SX32 UR4, UR4, UR8, 0x1, UP0 ;  /* 0x0000000804047291 */ /* 0x000fe400080f0e3f */
[----:B------:R-:W-:-:S04]  /*130c0*/  ULEA UR10, UP0, UR14, UR10, 0x2 ;  /* 0x0000000a0e0a7291 */ /* 0x000fc8000f80103f */
[----:B------:R-:W-:-:S03]  /*130d0*/  ULEA.HI.X UR11, UR14, UR11, UR4, 0x2, UP0 ;  /* 0x0000000b0e0b7291 */ /* 0x000fc600080f1404 */
[----:B------:R-:W-:Y:S01]  /*130e0*/  UMOV UR4, 0x400 ;  /* 0x0000040000047882 */ /* 0x000fe20000000000 */
[----:B------:R-:W-:Y:S01]  /*130f0*/  UMOV UR14, 0x0 ;  /* 0x00000000000e7882 */ /* 0x000fe20000000000 */
[----:B-1----:R-:W-:-:S04]  /*13100*/  ULEA UR9, UR12, UR9, 0x18 ;  /* 0x000000090c097291 */ /* 0x002fc8000f8ec03f */
[----:B------:R-:W-:-:S09]  /*13110*/  UIADD3 UR9, UR9, 0xc000, URZ ;  /* 0x0000c00009097890 */ /* 0x000fd2000fffe03f */
[----:B------:R1:W-:Y:S01]  /*13120*/  UBLKRED.G.S.ADD.F32.RN [UR10], [UR9], UR4, desc[UR14] ;  /* 0x00000e0a090073bb */ /* 0x0003e200080a1404 */
[----:B------:R0:W-:Y:S01]  /*13130*/  UTMACMDFLUSH ;  /* 0x00000000000079b7 */ /* 0x0001e20000000000 */
[----:B-1----:R-:W-:-:S04]  /*13140*/  DEPBAR.LE SB0, 0x1 ;  /* 0x000080400000791a */ /* 0x002fc80000000000 */
.L_x_1118:
[----:B------:R-:W-:Y:S05]  /*13150*/  BSYNC B0 ;  /* 0x0000000000007941 */ /* 0x000fea0003800000 */
.L_x_1117:
[----:B------:R-:W-:Y:S06]  /*13160*/  BAR.ARV 0xa, 0xa0 ;  /* 0x0282800000007b1d */ /* 0x000fec0000002000 */
[----:B------:R-:W-:Y:S04]  /*13170*/  BSSY B0, `(.L_x_1119) ;  /* 0x0000003000007945 */ /* 0x000fe80003800000 */
[----:B------:R-:W-:Y:S05]  /*13180*/  @!P0 BRA `(.L_x_1120) ;  /* 0x0000000000048947 */ /* 0x000fea0003800000 */
[----:B------:R-:W-:-:S04]  /*13190*/  DEPBAR.LE SB0, 0x0 ;  /* 0x000080000000791a */ /* 0x000fc80000000000 */
.L_x_1120:
[----:B------:R-:W-:Y:S05]  /*131a0*/  BSYNC B0 ;  /* 0x0000000000007941 */ /* 0x000fea0003800000 */
.L_x_1119:
[----:B------:R-:W-:Y:S06]  /*131b0*/  BAR.ARV 0xb, 0xa0 ;  /* 0x02c2800000007b1d */ /* 0x000fec0000002000 */
[----:B------:R-:W-:Y:S01]  /*131c0*/  UIADD3 UR9, UR5, 0x1, URZ ;  /* 0x0000000105097890 */ /* 0x000fe2000fffe03f */
[----:B------:R-:W-:Y:S11]  /*131d0*/  BRA `(.L_x_1121) ;  /* 0x0000000000047947 */ /* 0x000ff60003800000 */
.L_x_1114:
[----:B------:R-:W-:-:S05]  /*131e0*/  UMOV UR9, UR5 ;  /* 0x0000000500097c82 */ /* 0x000fca0008000000 */
.L_x_1121:
[----:B------:R-:W-:-:S06]  /*131f0*/  UIADD3 UR4, UR5, 0x1, URZ ;  /* 0x0000000105047890 */ /* 0x000fcc000fffe03f */
[----:B------:R-:W-:-:S13]  /*13200*/  ISETP.NE.AND P1, PT, R0, UR4, PT ;  /* 0x0000000400007c0c */ /* 0x000fda000bf25270 */
[----:B------:R-:W-:Y:S05]  /*13210*/  @!P1 BRA `(.L_x_1045) ;  /* 0x0000002000a89947 */ /* 0x000fea0003800000 */
[----:B------:R-:W-:Y:S01]  /*13220*/  ULDC.64 UR18, c[0x0][0x2c0] ;  /* 0x0000b00000127ab9 */ /* 0x000fe20000000a00 */
[----:B------:R-:W-:Y:S02]  /*13230*/  USHF.L.U32 UR12, UR9, 0xd, URZ ;  /* 0x0000000d090c7899 */ /* 0x000fe4000800063f */
[----:B------:R-:W-:Y:S01]  /*13240*/  ULEA UR18, UP0, UR6, UR18, 0x2 ;  /* 0x0000001206127291 */ /* 0x000fe2000f80103f */
[----:B------:R-:W-:Y:S01]  /*13250*/  UMOV UR4, URZ ;  /* 0x0000003f00047c82 */ /* 0x000fe20008000000 */
[----:B------:R-:W-:Y:S02]  /*13260*/  ULDC.64 UR22, c[0x0][0x2c0] ;  /* 0x0000b00000167ab9 */ /* 0x000fe40000000a00 */
[----:B------:R-:W-:Y:S02]  /*13270*/  ULEA.HI.X UR19, UR6, UR19, UR8, 0x2, UP0 ;  /* 0x0000001306137291 */ /* 0x000fe400080f1408 */
[----:B------:R-:W-:Y:S02]  /*13280*/  UIADD3 UR14, UP0, UR18, 0x4000, URZ ;  /* 0x00004000120e7890 */ /* 0x000fe4000ff1e03f */
[----:B------:R-:W-:-:S02]  /*13290*/  UIADD3 UR16, UP1, UR18, 0x8000, URZ ;  /* 0x0000800012107890 */ /* 0x000fc4000ff3e03f */
[----:B------:R-:W-:Y:S02]  /*132a0*/  UIADD3 UR18, UP2, UR18, 0xc000, URZ ;  /* 0x0000c00012127890 */ /* 0x000fe4000ff5e03f */
[----:B------:R-:W-:Y:S02]  /*132b0*/  UIADD3.X UR15, URZ, UR19, URZ, UP0, !UPT ;  /* 0x000000133f0f7290 */ /* 0x000fe400087fe43f */
[----:B------:R-:W-:Y:S02]  /*132c0*/  UIADD3.X UR17, URZ, UR19, URZ, UP1, !UPT ;  /* 0x000000133f117290 */ /* 0x000fe40008ffe43f */
[----:B------:R-:W-:Y:S01]  /*132d0*/  UIADD3.X UR19, URZ, UR19, URZ, UP2, !UPT ;  /* 0x000000133f137290 */ /* 0x000fe200097fe43f */
[----:B------:R-:W-:-:S11]  /*132e0*/  UMOV UR13, UR12 ;  /* 0x0000000c000d7c82 */ /* 0x000fd60008000000 */
.L_x_1134:
[----:B------:R-:W-:Y:S01]  /*132f0*/  UIADD3 UR10, UR12, UR4, URZ ;  /* 0x000000040c0a7290 */ /* 0x000fe2000fffe03f */
[----:B------:R-:W-:Y:S03]  /*13300*/  BAR.SYNC.DEFER_BLOCKING 0xd, 0xa0 ;  /* 0x0342800000007b1d */ /* 0x000fe60000010000 */
[----:B------:R-:W-:Y:S02]  /*13310*/  UIMAD.WIDE UR26, UR10, 0x4, UR14 ;  /* 0x000000040a1a78a5 */ /* 0x000fe4000f8e020e */
[----:B------:R-:W-:Y:S01]  /*13320*/  UIMAD.WIDE UR24, UR10, 0x4, UR16 ;  /* 0x000000040a1878a5 */ /* 0x000fe2000f8e0210 */
[----:B------:R-:W-:Y:S01]  /*13330*/  BSSY B0, `(.L_x_1122) ;  /* 0x0000010000007945 */ /* 0x000fe20003800000 */
[----:B------:R-:W-:-:S03]  /*13340*/  UIMAD.WIDE UR10, UR10, 0x4, UR18 ;  /* 0x000000040a0a78a5 */ /* 0x000fc6000f8e0212 */
[----:B------:R-:W-:Y:S09]  /*13350*/  @!P0 BRA `(.L_x_1123) ;  /* 0x0000000000348947 */ /* 0x000ff20003800000 */
[----:B------:R-:W1:Y:S01]  /*13360*/  S2UR UR21, SR_CgaCtaId ;  /* 0x00000000001579c3 */ /* 0x000e620000008800 */
[----:B------:R-:W-:Y:S01]  /*13370*/  UIADD3 UR28, UP0, UR13, UR6, URZ ;  /* 0x000000060d1c7290 */ /* 0x000fe2000ff1e03f */
[----:B------:R-:W-:-:S03]  /*13380*/  UMOV UR20, 0x400 ;  /* 0x0000040000147882 */ /* 0x000fc60000000000 */
        /* <DEDUP_REMOVED lines=10> */
.L_x_1123:
[----:B------:R-:W-:Y:S05]  /*13430*/  BSYNC B0 ;  /* 0x0000000000007941 */ /* 0x000fea0003800000 */
.L_x_1122:
        /* <DEDUP_REMOVED lines=13> */
.L_x_1125:
[----:B------:R-:W-:Y:S05]  /*13510*/  BSYNC B0 ;  /* 0x0000000000007941 */ /* 0x000fea0003800000 */
.L_x_1124:
[----:B------:R-:W-:Y:S06]  /*13520*/  BAR.ARV 0xa, 0xa0 ;  /* 0x0282800000007b1d */ /* 0x000fec0000002000 */
[----:B------:R-:W-:Y:S04]  /*13530*/  BSSY B0, `(.L_x_1126) ;  /* 0x0000003000007945 */ /* 0x000fe80003800000 */
[----:B------:R-:W-:Y:S05]  /*13540*/  @!P0 BRA `(.L_x_1127) ;  /* 0x0000000000048947 */ /* 0x000fea0003800000 */
[----:B------:R-:W-:-:S04]  /*13550*/  DEPBAR.LE SB0, 0x0 ;  /* 0x000080000000791a */ /* 0x000fc80000000000 */
.L_x_1127:
[----:B------:R-:W-:Y:S05]  /*13560*/  BSYNC B0 ;  /* 0x0000000000007941 */ /* 0x000fea0003800000 */
.L_x_1126:
        /* <DEDUP_REMOVED lines=13> */
.L_x_1129:
[----:B------:R-:W-:Y:S05]  /*13640*/  BSYNC B0 ;  /* 0x0000000000007941 */ /* 0x000fea0003800000 */
.L_x_1128:
        /* <DEDUP_REMOVED lines=13> */
.L_x_1131:
[----:B------:R-:W-:Y:S05]  /*13720*/  BSYNC B0 ;  /* 0x0000000000007941 */ /* 0x000fea0003800000 */
.L_x_1130:
[----:B------:R-:W-:Y:S01]  /*13730*/  UIADD3 UR9, UR9, 0x2, URZ ;  /* 0x0000000209097890 */ /* 0x000fe2000fffe03f */
[----:B------:R-:W-:Y:S06]  /*13740*/  BAR.ARV 0xa, 0xa0 ;  /* 0x0282800000007b1d */ /* 0x000fec0000002000 */
[----:B------:R-:W-:Y:S01]  /*13750*/  BSSY B0, `(.L_x_1132) ;  /* 0x0000004000007945 */ /* 0x000fe20003800000 */
[----:B------:R-:W-:-:S03]  /*13760*/  ISETP.LE.AND P1, PT, R0, UR9, PT ;  /* 0x0000000900007c0c */ /* 0x000fc6000bf23270 */
[----:B------:R-:W-:Y:S10]  /*13770*/  @!P0 BRA `(.L_x_1133) ;  /* 0x0000000000048947 */ /* 0x000ff40003800000 */
[----:B------:R-:W-:-:S04]  /*13780*/  DEPBAR.LE SB0, 0x0 ;  /* 0x000080000000791a */ /* 0x000fc80000000000 */
.L_x_1133:
[----:B------:R-:W-:Y:S05]  /*13790*/  BSYNC B0 ;  /* 0x0000000000007941 */ /* 0x000fea0003800000 */
.L_x_1132:
[----:B------:R-:W-:Y:S06]  /*137a0*/  BAR.ARV 0xb, 0xa0 ;  /* 0x02c2800000007b1d */ /* 0x000fec0000002000 */
[----:B------:R-:W-:Y:S02]  /*137b0*/  UIADD3 UR13, UR13, 0x4000, URZ ;  /* 0x000040000d0d7890 */ /* 0x000fe4000fffe03f */
[----:B------:R-:W-:Y:S01]  /*137c0*/  UIADD3 UR4, UR4, 0x4000, URZ ;  /* 0x0000400004047890 */ /* 0x000fe2000fffe03f */
[----:B------:R-:W-:Y:S11]  /*137d0*/  @!P1 BRA `(.L_x_1134) ;  /* 0xfffffff800c49947 */ /* 0x000ff6000383ffff */
[----:B------:R-:W-:Y:S05]  /*137e0*/  BRA `(.L_x_1045) ;  /* 0x0000001c00347947 */ /* 0x000fea0003800000 */
.L_x_1112:
[----:B------:R-:W1:Y:S01]  /*137f0*/  S2UR UR21, SR_CTAID.Z ;  /* 0x00000000001579c3 */ /* 0x000e620000002700 */
[----:B------:R-:W-:Y:S01]  /*13800*/  IMAD.MOV.U32 R11, RZ, RZ, 0x1 ;  /* 0x00000001ff0b7424 */ /* 0x000fe200078e00ff */
[----:B-1----:R-:W-:-:S13]  /*13810*/  ISETP.LE.AND P0, PT, RZ, UR21, PT ;  /* 0x00000015ff007c0c */ /* 0x002fda000bf03270 */
[----:B------:R-:W-:Y:S05]  /*13820*/  @!P0 BRA `(.L_x_1135) ;  /* 0x0000001800908947 */ /* 0x000fea0003800000 */
[----:B------:R-:W1:Y:S01]  /*13830*/  S2UR UR8, SR_CTAID.X ;  /* 0x00000000000879c3 */ /* 0x000e620000002500 */
[----:B------:R-:W-:Y:S01]  /*13840*/  ULDC UR6, c[0x0][0x280] ;  /* 0x0000a00000067ab9 */ /* 0x000fe20000000800 */
[----:B------:R-:W-:Y:S01]  /*13850*/  ULDC UR4, c[0x0][0x290] ;  /* 0x0000a40000047ab9 */ /* 0x000fe20000000800 */
[----:B------:R-:W-:Y:S01]  /*13860*/  ULDC UR5, c[0x0][0x74c] ;  /* 0x0001d30000057ab9 */ /* 0x000fe20000000800 */
[----:B------:R-:W-:-:S04]  /*13870*/  UIADD3 UR7, UR6, 0x7f, URZ ;  /* 0x0000007f06077890 */ /* 0x000fc8000fffe03f */
[----:B------:R-:W2:Y:S01]  /*13880*/  S2UR UR20, SR_CTAID.Y ;  /* 0x00000000001479c3 */ /* 0x000ea20000002600 */
[----:B-1----:R-:W-:Y:S02]  /*13890*/  USHF.L.U32 UR11, UR8, 0x7, URZ ;  /* 0x00000007080b7899 */ /* 0x002fe4000800063f */
[----:B------:R-:W-:Y:S02]  /*138a0*/  ISETP.LE.AND P0, PT, RZ, UR8, PT ;  /* 0x00000008ff007c0c */ /* 0x000fe4000bf03270 */
[----:B------:R-:W-:-:S04]  /*138b0*/  UIADD3 UR4, -UR4, UR11, UR6 ;  /* 0x0000000b04047290 */ /* 0x000fc8000fffe106 */
[----:B------:R-:W-:-:S04]  /*138c0*/  UIADD3 UR4, UR4, -UR5, URZ ;  /* 0x8000000504047290 */ /* 0x000fc8000fffe03f */
        /* <DEDUP_REMOVED lines=19> */
.L_x_1136:
[----:B------:R-:W-:-:S13]  /*13a00*/  ISETP.GT.AND P0, PT, R0, UR10, PT ;  /* 0x0000000a00007c0c */ /* 0x000fda000bf04270 */
[----:B------:R-:W-:Y:S05]  /*13a10*/  @!P0 BRA `(.L_x_1135) ;  /* 0x0000001800148947 */ /* 0x000fea0003800000 */
[----:B------:R-:W-:Y:S01]  /*13a20*/  USHF.R.S32.HI UR8, URZ, 0x1f, UR20 ;  /* 0x0000001f3f087899 */ /* 0x000fe20008011414 */
[----:B------:R-:W-:Y:S01]  /*13a30*/  MOV R4, UR10 ;  /* 0x0000000a00047c02 */ /* 0x000fe20008000f00 */
[----:B------:R-:W-:Y:S01]  /*13a40*/  ULDC.64 UR6, c[0x0][0x718] ;  /* 0x0001c60000067ab9 */ /* 0x000fe20000000a00 */
[----:B------:R-:W-:Y:S01]  /*13a50*/  ULDC.64 UR12, c[0x0][0x730] ;  /* 0x0001cc00000c7ab9 */ /* 0x000fe20000000a00 */
[----:B------:R-:W-:Y:S01]  /*13a60*/  UIMAD.WIDE.U32 UR4, UR20, UR6, URZ ;  /* 0x00000006140472a5 */ /* 0x000fe2000f8e003f */
[----:B------:R-:W-:Y:S01]  /*13a70*/  BSSY B0, `(.L_x_1135) ;  /* 0x000017f000007945 */ /* 0x000fe20003800000 */
[----:B------:R-:W-:Y:S01]  /*13a80*/  UIMAD UR6, UR8, UR6, URZ ;  /* 0x00000006080672a4 */ /* 0x000fe2000f8e023f */
[----:B------:R-:W-:Y:S01]  /*13a90*/  IMAD.MOV.U32 R2, RZ, RZ, RZ ;  /* 0x000000ffff027224 */ /* 0x000fe200078e00ff */
[----:B------:R-:W-:Y:S02]  /*13aa0*/  UIMAD UR8, UR8, UR12, URZ ;  /* 0x0000000c080872a4 */ /* 0x000fe4000f8e023f */
[----:B------:R-:W-:-:S02]  /*13ab0*/  UIMAD UR14, UR20, UR7, UR6 ;  /* 0x00000007140e72a4 */ /* 0x000fc4000f8e0206 */
[----:B------:R-:W-:Y:S02]  /*13ac0*/  UIMAD UR9, UR20, UR13, UR8 ;  /* 0x0000000d140972a4 */ /* 0x000fe4000f8e0208 */
[----:B------:R-:W-:Y:S01]  /*13ad0*/  UIMAD.WIDE.U32 UR6, UR20, UR12, URZ ;  /* 0x0000000c140672a5 */ /* 0x000fe2000f8e003f */
[----:B------:R-:W-:Y:S01]  /*13ae0*/  ULDC UR8, c[0x0][0x2e8] ;  /* 0x0000ba0000087ab9 */ /* 0x000fe20000000800 */
[----:B------:R-:W-:Y:S02]  /*13af0*/  USHF.R.S32.HI UR12, URZ, 0x1f, UR21 ;  /* 0x0000001f3f0c7899 */ /* 0x000fe40008011415 */
[----:B------:R-:W-:Y:S01]  /*13b00*/  UISETP.NE.AND UP0, UPT, UR8, 0x1, UPT ;  /* 0x000000010800788c */ /* 0x000fe2000bf05270 */
[----:B------:R-:W-:Y:S01]  /*13b10*/  ULDC.64 UR16, c[0x0][0x720] ;  /* 0x0001c80000107ab9 */ /* 0x000fe20000000a00 */
[----:B------:R-:W-:Y:S01]  /*13b20*/  ELECT P0, URZ, PT ;  /* 0x00000000003f782f */ /* 0x000fe20003800000 */
[----:B------:R-:W-:Y:S01]  /*13b30*/  UIMAD UR8, UR12, UR16, URZ ;  /* 0x000000100c0872a4 */ /* 0x000fe2000f8e023f */
[----:B------:R-:W-:Y:S01]  /*13b40*/  ULDC.64 UR18, c[0x0][0x738] ;  /* 0x0001ce0000127ab9 */ /* 0x000fe20000000a00 */
[----:B------:R-:W-:-:S02]  /*13b50*/  UIADD3 UR15, UR5, UR14, URZ ;  /* 0x0000000e050f7290 */ /* 0x000fc4000fffe03f */
[----:B------:R-:W-:Y:S02]  /*13b60*/  UIMAD UR12, UR12, UR18, URZ ;  /* 0x000000120c0c72a4 */ /* 0x000fe4000f8e023f */
[----:B------:R-:W-:Y:S02]  /*13b70*/  UIMAD UR5, UR21, UR17, UR8 ;  /* 0x00000011150572a4 */ /* 0x000fe4000f8e0208 */
[----:B------:R-:W-:Y:S01]  /*13b80*/  UIADD3 UR7, UR7, UR9, URZ ;  /* 0x0000000907077290 */ /* 0x000fe2000fffe03f */
[----:B------:R-:W-:Y:S01]  /*13b90*/  @UP0 ULDC UR8, c[0x0][0x2ec] ;  /* 0x0000bb0000080ab9 */ /* 0x000fe20000000800 */
[----:B------:R-:W-:Y:S01]  /*13ba0*/  UMOV UR14, UR4 ;  /* 0x00000004000e7c82 */ /* 0x000fe20008000000 */
[----:B------:R-:W-:Y:S02]  /*13bb0*/  UIMAD.WIDE.U32 UR8, UR20, UR8, URZ ;  /* 0x00000008140872a5 */ /* 0x000fe4000f8e003f */
[----:B------:R-:W-:Y:S01]  /*13bc0*/  UIMAD UR4, UR21, UR19, UR12 ;  /* 0x00000013150472a4 */ /* 0x000fe2000f8e020c */
[----:B------:R-:W-:-:S02]  /*13bd0*/  @UP0 ULDC UR13, c[0x0][0x2f0] ;  /* 0x0000bc00000d0ab9 */ /* 0x000fc40000000800 */
[----:B------:R-:W-:Y:S01]  /*13be0*/  UMOV UR12, UR20 ;  /* 0x00000014000c7c82 */ /* 0x000fe20008000000 */
[----:B------:R-:W-:Y:S02]  /*13bf0*/  UIMAD.WIDE.U32 UR14, UR21, UR16, UR14 ;  /* 0x00000010150e72a5 */ /* 0x000fe4000f8e000e */
[----:B------:R-:W-:Y:S02]  /*13c00*/  UIMAD.WIDE.U32 UR6, UR21, UR18, UR6 ;  /* 0x00000012150672a5 */ /* 0x000fe4000f8e0006 */
[----:B------:R-:W-:Y:S01]  /*13c10*/  @UP0 USHF.R.U32.HI UR12, URZ, UR13, UR9 ;  /* 0x0000000d3f0c0299 */ /* 0x000fe20008011609 */
[----:B------:R-:W-:Y:S11]  /*13c20*/  @!P0 BRA `(.L_x_1137) ;  /* 0x00000014008c8947 */ /* 0x000ff60003800000 */
[----:B------:R-:W1:Y:S01]  /*13c30*/  S2R R3, SR_CgaCtaId ;  /* 0x0000000000037919 */ /* 0x000e620000008800 */
[----:B------:R-:W-:-:S04]  /*13c40*/  MOV R16, 0x400 ;  /* 0x0000040000107802 */ /* 0x000fc80000000f00 */
[----:B-1----:R-:W-:Y:S02]  /*13c50*/  LEA R16, R3, R16, 0x18 ;  /* 0x0000001003107211 */ /* 0x002fe400078ec0ff */
[----:B------:R-:W-:-:S04]  /*13c60*/  MOV R3, 0x1 ;  /* 0x0000000100037802 */ /* 0x000fc80000000f00 */
[----:B------:R-:W-:-:S04]  /*13c70*/  SHF.L.U32 R3, R3, 0x1f, RZ ;  /* 0x0000001f03037819 */ /* 0x000fc800000006ff */
[----:B------:R-:W1:Y:S02]  /*13c80*/  SYNCS.PHASECHK.TRANS64.TRYWAIT P0, [R16+URZ+0x30c20], R3 ;  /* 0x030c2003100075a7 */ /* 0x000e64000800017f */
[----:B-1----:R-:W-:Y:S05]  /*13c90*/  @!P0 BRA `(.L_x_1138) ;  /* 0x0000001800bc8947 */ /* 0x002fea0003800000 */
.L_x_1166:
[----:B------:R-:W2:Y:S01]  /*13ca0*/  S2R R2, SR_TID.X ;  /* 0x0000000000027919 */ /* 0x000ea20000002100 */
[----:B------:R-:W-:Y:S01]  /*13cb0*/  IMAD.U32 R15, RZ, RZ, UR15 ;  /* 0x0000000fff0f7e24 */ /* 0x000fe2000f8e00ff */
[----:B------:R-:W-:Y:S01]  /*13cc0*/  MOV R14, UR7 ;  /* 0x00000007000e7c02 */ /* 0x000fe20008000f00 */
[----:B------:R-:W-:Y:S02]  /*13cd0*/  IMAD.MOV.U32 R11, RZ, RZ, 0x1 ;  /* 0x00000001ff0b7424 */ /* 0x000fe400078e00ff */
[----:B------:R-:W-:Y:S01]  /*13ce0*/  VIADD R15, R15, UR5 ;  /* 0x000000050f0f7c36 */ /* 0x000fe20008000000 */
[----:B------:R-:W-:Y:S02]  /*13cf0*/  IADD3 R14, R14, UR4, RZ ;  /* 0x000000040e0e7c10 */ /* 0x000fe4000fffe0ff */
[----:B--2---:R-:W-:-:S04]  /*13d00*/  LOP3.LUT R2, R2, 0x7f, RZ, 0xc0, !PT ;  /* 0x0000007f02027812 */ /* 0x004fc800078ec0ff */
[----:B------:R-:W-:-:S13]  /*13d10*/  ISETP.NE.AND P0, PT, R2, RZ, PT ;  /* 0x000000ff0200720c */ /* 0x000fda0003f05270 */
[----:B------:R-:W-:Y:S05]  /*13d20*/  @P0 BRA `(.L_x_1139) ;  /* 0x0000000000180947 */ /* 0x000fea0003800000 */
[----:B------:R-:W2:Y:S01]  /*13d30*/  S2R R2, SR_TID.X ;  /* 0x0000000000027919 */ /* 0x000ea20000002100 */
[----:B-1----:R-:W-:-:S04]  /*13d40*/  MOV R3, 0x4200 ;  /* 0x0000420000037802 */ /* 0x002fc80000000f00 */
[----:B------:R3:W-:Y:S01]  /*13d50*/  SYNCS.ARRIVE.TRANS64 RZ, [R16+URZ+0x30c10], R3 ;  /* 0x030c100310ff79a7 */ /* 0x0007e2000800003f */
[----:B--2---:R-:W-:-:S13]  /*13d60*/  LOP3.LUT P1, RZ, R2, 0x1f, RZ, 0xc0, !PT ;  /* 0x0000001f02ff7812 */ /* 0x004fda000782c0ff */
[----:B---3--:R-:W-:Y:S05]  /*13d70*/  @!P1 BRA `(.L_x_1139) ;  /* 0x0000000000049947 */ /* 0x008fea0003800000 */
[----:B------:R-:W-:Y:S01]  /*13d80*/  BPT.TRAP 0x1 ;  /* 0x000000040000795c */ /* 0x000fe20000300000 */
.L_x_1139:
[----:B------:R-:W-:Y:S01]  /*13d90*/  R2UR UR19, R4 ;  /* 0x00000000041372ca */ /* 0x000fe200000e0000 */
[----:B------:R-:W2:Y:S01]  /*13da0*/  LDC.64 R12, c[0x0][0x198] ;  /* 0x00006600ff0c7b82 */ /* 0x000ea20000000a00 */
[----:B------:R-:W-:Y:S01]  /*13db0*/  R2UR UR8, R15 ;  /* 0x000000000f0872ca */ /* 0x000fe200000e0000 */
[----:B------:R-:W-:Y:S01]  /*13dc0*/  ULDC.64 UR16, c[0x0][0x700] ;  /* 0x0001c00000107ab9 */ /* 0x000fe20000000a00 */
[----:B------:R-:W-:Y:S01]  /*13dd0*/  UMOV UR32, 0x0 ;  /* 0x0000000000207882 */ /* 0x000fe20000000000 */
[----:B------:R-:W-:Y:S01]  /*13de0*/  IMAD.U32 R10, RZ, RZ, UR16 ;  /* 0x00000010ff0a7e24 */ /* 0x000fe2000f8e00ff */
[----:B------:R-:W-:Y:S01]  /*13df0*/  UMOV UR33, 0x14f00000 ;  /* 0x14f0000000217882 */ /* 0x000fe20000000000 */
[----:B------:R-:W-:Y:S01]  /*13e00*/  IMAD.U32 R9, RZ, RZ, UR17 ;  /* 0x00000011ff097e24 */ /* 0x000fe2000f8e00ff */
[----:B------:R-:W-:Y:S01]  /*13e10*/  UMOV UR18, URZ ;  /* 0x0000003f00127c82 */ /* 0x000fe20008000000 */
[----:B------:R-:W-:Y:S01]  /*13e20*/  UMOV UR25, 0x20 ;  /* 0x0000002000197882 */ /* 0x000fe20000000000 */
[----:B------:R-:W-:Y:S01]  /*13e30*/  UMOV UR34, 0x0 ;  /* 0x0000000000227882 */ /* 0x000fe20000000000 */
[----:B------:R-:W-:Y:S01]  /*13e40*/  UMOV UR35, 0x10000000 ;  /* 0x1000000000237882 */ /* 0x000fe20000000000 */
[----:B------:R-:W-:Y:S01]  /*13e50*/  UMOV UR13, UR21 ;  /* 0x00000015000d7c82 */ /* 0x000fe20008000000 */
[----:B------:R-:W-:Y:S01]  /*13e60*/  USHF.L.U32 UR19, UR19, 0x7, URZ ;  /* 0x0000000713137899 */ /* 0x000fe2000800063f */
[----:B------:R-:W-:Y:S01]  /*13e70*/  IMAD.MOV.U32 R19, RZ, RZ, RZ ;  /* 0x000000ffff137224 */ /* 0x000fe200078e00ff */
[----:B------:R-:W-:Y:S01]  /*13e80*/  UMOV UR10, UR18 ;  /* 0x00000012000a7c82 */ /* 0x000fe20008000000 */
[----:B------:R-:W-:Y:S01]  /*13e90*/  UMOV UR27, UR11 ;  /* 0x0000000b001b7c82 */ /* 0x000fe20008000000 */
[----:B------:R-:W-:Y:S01]  /*13ea0*/  UIADD3 UR9, UP0, UR19, UR14, URZ ;  /* 0x0000000e13097290 */ /* 0x000fe2000ff1e03f */
[----:B------:R-:W-:Y:S01]  /*13eb0*/  UMOV UR28, UR12 ;  /* 0x0000000c001c7c82 */ /* 0x000fe20008000000 */
[----:B------:R-:W-:-:S02]  /*13ec0*/  UMOV UR29, UR21 ;  /* 0x00000015001d7c82 */ /* 0x000fc40008000000 */
[----:B------:R-:W-:Y:S02]  /*13ed0*/  ULEA.HI.X.SX32 UR8, UR19, UR8, 0x1, UP0 ;  /* 0x0000000813087291 */ /* 0x000fe400080f0e3f */
[----:B-1----:R-:W-:Y:S01]  /*13ee0*/  MOV R3, UR9 ;  /* 0x0000000900037c02 */ /* 0x002fe20008000f00 */
[----:B------:R-:W-:Y:S01]  /*13ef0*/  UMOV UR26, UR18 ;  /* 0x00000012001a7c82 */ /* 0x000fe20008000000 */
[----:B--2---:R-:W-:Y:S01]  /*13f00*/  MOV R8, R12 ;  /* 0x0000000c00087202 */ /* 0x004fe20000000f00 */
[----:B------:R-:W-:Y:S01]  /*13f10*/  IMAD.MOV.U32 R7, RZ, RZ, R13 ;  /* 0x000000ffff077224 */ /* 0x000fe200078e000d */
[----:B------:R-:W-:Y:S01]  /*13f20*/  LEA R2, P1, R3, R10, 0x2 ;  /* 0x0000000a03027211 */ /* 0x000fe200078210ff */
[----:B------:R-:W-:Y:S01]  /*13f30*/  IMAD.U32 R3, RZ, RZ, UR8 ;  /* 0x00000008ff037e24 */ /* 0x000fe2000f8e00ff */
[----:B------:R-:W-:Y:S02]  /*13f40*/  MOV R6, UR9 ;  /* 0x0000000900067c02 */ /* 0x000fe40008000f00 */
[----:B------:R-:W-:-:S02]  /*13f50*/  R2UR UR22, R2 ;  /* 0x00000000021672ca */ /* 0x000fc400000e0000 */
[----:B------:R-:W-:Y:S02]  /*13f60*/  IADD3 R2, P2, R8, 0x2f0, RZ ;  /* 0x000002f008027810 */ /* 0x000fe40007f5e0ff */
[----:B------:R-:W-:Y:S02]  /*13f70*/  LEA.HI.X R3, R6, R9, R3, 0x2, P1 ;  /* 0x0000000906037211 */ /* 0x000fe400008f1403 */
[----:B------:R-:W-:Y:S01]  /*13f80*/  R2UR UR40, R2 ;  /* 0x00000000022872ca */ /* 0x000fe200000e0000 */
[----:B------:R-:W-:Y:S01]  /*13f90*/  IMAD.X R5, RZ, RZ, R7, P2 ;  /* 0x000000ffff057224 */ /* 0x000fe200010e0607 */
[----:B------:R-:W-:Y:S02]  /*13fa0*/  IADD3 R2, P3, R8, 0x3f0, RZ ;  /* 0x000003f008027810 */ /* 0x000fe40007f7e0ff */
[----:B------:R-:W-:Y:S02]  /*13fb0*/  R2UR UR8, R16 ;  /* 0x00000000100872ca */ /* 0x000fe400000e0000 */
[----:B------:R-:W-:-:S02]  /*13fc0*/  R2UR UR42, R2 ;  /* 0x00000000022a72ca */ /* 0x000fc400000e0000 */
[----:B------:R-:W-:Y:S02]  /*13fd0*/  IADD3 R2, P1, R8, 0xf0, RZ ;  /* 0x000000f008027810 */ /* 0x000fe40007f3e0ff */
[----:B------:R-:W-:Y:S02]  /*13fe0*/  R2UR UR23, R3 ;  /* 0x00000000031772ca */ /* 0x000fe400000e0000 */
[----:B------:R-:W-:Y:S02]  /*13ff0*/  IADD3 R6, R0, -0x1, RZ ;  /* 0xffffffff00067810 */ /* 0x000fe40007ffe0ff */
[-C--:B------:R-:W-:Y:S02]  /*14000*/  IADD3.X R3, RZ, R7.reuse, RZ, P1, !PT ;  /* 0x00000007ff037210 */ /* 0x080fe40000ffe4ff */
[----:B------:R-:W-:Y:S01]  /*14010*/  R2UR UR41, R5 ;  /* 0x00000000052972ca */ /* 0x000fe200000e0000 */
[----:B------:R1:W-:Y:S01]  /*14020*/  STL [R1], R6 ;  /* 0x0000000601007387 */ /* 0x0003e20000100800 */
[----:B------:R-:W-:Y:S01]  /*14030*/  IADD3.X R5, RZ, R7, RZ, P3, !PT ;  /* 0x00000007ff057210 */ /* 0x000fe20001ffe4ff */
[----:B------:R-:W-:Y:S01]  /*14040*/  UIADD3 UR16, UR8, 0x10000, URZ ;  /* 0x0001000008107890 */ /* 0x000fe2000fffe03f */
[----:B------:R-:W-:Y:S01]  /*14050*/  R2UR UR30, R2 ;  /* 0x00000000021e72ca */ /* 0x000fe200000e0000 */
[----:B------:R-:W-:Y:S01]  /*14060*/  UIADD3 UR17, UR8, 0x30c10, URZ ;  /* 0x00030c1008117890 */ /* 0x000fe2000fffe03f */
[----:B------:R-:W-:Y:S01]  /*14070*/  R2UR UR31, R3 ;  /* 0x00000000031f72ca */ /* 0x000fe200000e0000 */
[----:B------:R-:W-:Y:S01]  /*14080*/  UIADD3 UR38, UR8, 0x20000, URZ ;  /* 0x0002000008267890 */ /* 0x000fe2000fffe03f */
[----:B------:R-:W-:Y:S01]  /*14090*/  R2UR UR43, R5 ;  /* 0x00000000052b72ca */ /* 0x000fe200000e0000 */
[----:B------:R-:W-:Y:S01]  /*140a0*/  UIADD3 UR9, UR8, 0x30c00, URZ ;  /* 0x00030c0008097890 */ /* 0x000fe2000fffe03f */
[----:B------:R-:W-:Y:S01]  /*140b0*/  ISETP.GE.AND P1, PT, R4, R6, PT ;  /* 0x000000060400720c */ /* 0x000fe20003f26270 */
[----:B------:R-:W-:Y:S01]  /*140c0*/  UIADD3 UR24, UR8, 0x4000, URZ ;  /* 0x0000400008187890 */ /* 0x000fe2000fffe03f */
[----:B------:R-:W-:Y:S01]  /*140d0*/  IMAD.MOV.U32 R5, RZ, RZ, 0x8000 ;  /* 0x00008000ff057424 */ /* 0x000fe200078e00ff */
[----:B------:R-:W-:-:S06]  /*140e0*/  UMOV UR39, UR17 ;  /* 0x0000001100277c82 */ /* 0x000fcc0008000000 */
[----:B------:R-:W-:Y:S01]  /*140f0*/  UTMALDG.4D [UR16], [UR30], desc[UR32] ;  /* 0x000020101e0075b4 */ /* 0x000fe20008019000 */
[----:B------:R2:W-:Y:S01]  /*14100*/  UBLKCP.S.G [UR38], [UR22], UR25 ;  /* 0x00000026160073ba */ /* 0x0005e20008000219 */
[----:B------:R1:W-:Y:S01]  /*14110*/  SYNCS.ARRIVE.TRANS64 RZ, [R16+URZ+0x30c00], R5 ;  /* 0x030c000510ff79a7 */ /* 0x0003e2000800003f */
[----:B------:R1:W-:Y:S01]  /*14120*/  UTMALDG.4D [UR8], [UR40], desc[UR34] ;  /* 0x00002208280075b4 */ /* 0x0003e20008019000 */
[----:B--2---:R-:W-:Y:S02]  /*14130*/  UMOV UR25, UR9 ;  /* 0x0000000900197c82 */ /* 0x004fe40008000000 */
[----:B------:R1:W-:Y:S01]  /*14140*/  UTMALDG.4D [UR24], [UR42], desc[UR34] ;  /* 0x000022182a0075b4 */ /* 0x0003e20008019000 */
[----:B------:R-:W-:Y:S05]  /*14150*/  @P1 BRA `(.L_x_1140) ;  /* 0x0000000c00841947 */ /* 0x000fea0003800000 */
[----:B-1----:R-:W-:Y:S01]  /*14160*/  LOP3.LUT R5, RZ, R4, RZ, 0x33, !PT ;  /* 0x00000004ff057212 */ /* 0x002fe200078e33ff */
[----:B------:R-:W1:Y:S01]  /*14170*/  S2R R12, SR_TID.X ;  /* 0x00000000000c7919 */ /* 0x000e620000002100 */
[----:B------:R-:W-:Y:S02]  /*14180*/  MOV R11, 0x1 ;  /* 0x00000001000b7802 */ /* 0x000fe40000000f00 */
[----:B------:R-:W-:Y:S01]  /*14190*/  IADD3 R20, R5, R0, RZ ;  /* 0x0000000005147210 */ /* 0x000fe20007ffe0ff */
[----:B------:R-:W-:Y:S02]  /*141a0*/  VIADD R5, R0, 0xfffffffe ;  /* 0xfffffffe00057836 */ /* 0x000fe40000000000 */
[----:B------:R-:W-:-:S03]  /*141b0*/  IMAD.MOV.U32 R0, RZ, RZ, R4 ;  /* 0x000000ffff007224 */ /* 0x000fc600078e0004 */
[----:B------:R-:W-:Y:S02]  /*141c0*/  ISETP.NE.AND P1, PT, R5, R4, PT ;  /* 0x000000040500720c */ /* 0x000fe40003f25270 */
[----:B------:R-:W-:-:S05]  /*141d0*/  LOP3.LUT R5, R20, 0x1, RZ, 0xc0, !PT ;  /* 0x0000000114057812 */ /* 0x000fca00078ec0ff */
[----:B------:R2:W-:Y:S01]  /*141e0*/  STL [R1+0x4], R5 ;  /* 0x0000040501007387 */ /* 0x0005e20000100800 */
[----:B-1----:R-:W-:-:S05]  /*141f0*/  LOP3.LUT R6, R12, 0x1f, RZ, 0xc0, !PT ;  /* 0x0000001f0c067812 */ /* 0x002fca00078ec0ff */
[----:B--2---:R-:W-:Y:S05]  /*14200*/  @!P1 BRA `(.L_x_1141) ;  /* 0x0000000800389947 */ /* 0x004fea0003800000 */
[----:B------:R-:W-:Y:S01]  /*14210*/  IADD3 R20, R20, -R5, RZ ;  /* 0x8000000514147210 */ /* 0x000fe20007ffe0ff */
[----:B------:R-:W-:Y:S01]  /*14220*/  IMAD.MOV.U32 R0, RZ, RZ, R4 ;  /* 0x000000ffff007224 */ /* 0x000fe200078e0004 */
[----:B------:R-:W-:-:S07]  /*14230*/  MOV R11, 0x1 ;  /* 0x00000001000b7802 */ /* 0x000fce0000000f00 */
.L_x_1150:
[----:B--234-:R-:W-:-:S04]  /*14240*/  SHF.L.U32 R21, R11, 0x1f, RZ ;  /* 0x0000001f0b157819 */ /* 0x01cfc800000006ff */
[----:B------:R-:W1:Y:S02]  /*14250*/  SYNCS.PHASECHK.TRANS64.TRYWAIT P1, [R16+URZ+0x30c40], R21 ;  /* 0x030c4015100075a7 */ /* 0x000e64000802017f */
[----:B-1----:R-:W-:Y:S05]  /*14260*/  @!P1 BRA `(.L_x_1142) ;  /* 0x00000014005c9947 */ /* 0x002fea0003800000 */
.L_x_1167:
[----:B------:R-:W-:Y:S05]  /*14270*/  @P0 BRA `(.L_x_1143) ;  /* 0x0000000000140947 */ /* 0x000fea0003800000 */
[----:B------:R-:W-:Y:S01]  /*14280*/  ISETP.NE.AND P1, PT, R6, RZ, PT ;  /* 0x000000ff0600720c */ /* 0x000fe20003f25270 */
[----:B------:R-:W-:-:S04]  /*14290*/  IMAD.MOV.U32 R3, RZ, RZ, 0x4200 ;  /* 0x00004200ff037424 */ /* 0x000fc800078e00ff */
[----:B------:R2:W-:Y:S08]  /*142a0*/  SYNCS.ARRIVE.TRANS64 RZ, [R16+URZ+0x30c30], R3 ;  /* 0x030c300310ff79a7 */ /* 0x0005f0000800003f */
[----:B------:R-:W-:Y:S05]  /*142b0*/  @!P1 BRA `(.L_x_1143) ;  /* 0x0000000000049947 */ /* 0x000fea0003800000 */
[----:B------:R-:W-:Y:S01]  /*142c0*/  BPT.TRAP 0x1 ;  /* 0x000000040000795c */ /* 0x000fe20000300000 */
.L_x_1143:
[----:B------:R-:W2:Y:S01]  /*142d0*/  LDC.64 R12, c[0x0][0x728] ;  /* 0x0001ca00ff0c7b82 */ /* 0x000ea20000000a00 */
[----:B------:R-:W-:Y:S01]  /*142e0*/  SHF.L.U32 R18, R0, 0x7, RZ ;  /* 0x0000000700127819 */ /* 0x000fe200000006ff */
[----:B------:R-:W-:Y:S01]  /*142f0*/  UMOV UR26, 0x0 ;  /* 0x00000000001a7882 */ /* 0x000fe20000000000 */
[----:B------:R-:W-:Y:S01]  /*14300*/  R2UR UR8, R16 ;  /* 0x00000000100872ca */ /* 0x000fe200000e0000 */
[----:B------:R-:W-:Y:S01]  /*14310*/  UMOV UR27, 0x14f00000 ;  /* 0x14f00000001b7882 */ /* 0x000fe20000000000 */
[C---:B------:R-:W-:Y:S01]  /*14320*/  IADD3 R2, P1, R18.reuse, UR6, RZ ;  /* 0x0000000612027c10 */ /* 0x040fe2000ff3e0ff */
[----:B------:R-:W-:Y:S01]  /*14330*/  UMOV UR18, URZ ;  /* 0x0000003f00127c82 */ /* 0x000fe20008000000 */
[----:B------:R-:W-:Y:S01]  /*14340*/  R2UR UR19, R18 ;  /* 0x00000000121372ca */ /* 0x000fe200000e0000 */
[----:B------:R-:W3:Y:S01]  /*14350*/  LDC.64 R4, c[0x0][0x198] ;  /* 0x00006600ff047b82 */ /* 0x000ee20000000a00 */
[----:B------:R-:W-:-:S07]  /*14360*/  UMOV UR10, 0x20 ;  /* 0x00000020000a7882 */ /* 0x000fce0000000000 */
[----:B------:R-:W-:Y:S02]  /*14370*/  UIADD3 UR16, UR8, 0x18000, URZ ;  /* 0x0001800008107890 */ /* 0x000fe4000fffe03f */
[----:B------:R-:W-:Y:S02]  /*14380*/  UIADD3 UR17, UR8, 0x30c30, URZ ;  /* 0x00030c3008117890 */ /* 0x000fe4000fffe03f */
[----:B------:R-:W-:Y:S01]  /*14390*/  UIADD3 UR8, UR8, 0x20400, URZ ;  /* 0x0002040008087890 */ /* 0x000fe2000fffe03f */
[----:B--2---:R-:W-:-:S04]  /*143a0*/  LEA R3, P2, R2, R12, 0x2 ;  /* 0x0000000c02037211 */ /* 0x004fc800078410ff */
[----:B------:R-:W-:Y:S01]  /*143b0*/  UMOV UR9, UR17 ;  /* 0x0000001100097c82 */ /* 0x000fe20008000000 */
        /* <DEDUP_REMOVED lines=14> */
.L_x_1168:
[----:B------:R-:W-:Y:S05]  /*144a0*/  @P0 BRA `(.L_x_1145) ;  /* 0x0000000000140947 */ /* 0x000fea0003800000 */
[----:B------:R-:W-:Y:S02]  /*144b0*/  ISETP.NE.AND P1, PT, R6, RZ, PT ;  /* 0x000000ff0600720c */ /* 0x000fe40003f25270 */
[----:B------:R-:W-:-:S04]  /*144c0*/  MOV R2, 0x4200 ;  /* 0x0000420000027802 */ /* 0x000fc80000000f00 */
[----:B------:R3:W-:Y:S07]  /*144d0*/  SYNCS.ARRIVE.TRANS64 RZ, [R16+URZ+0x30c18], R2 ;  /* 0x030c180210ff79a7 */ /* 0x0007ee000800003f */
[----:B------:R-:W-:Y:S05]  /*144e0*/  @!P1 BRA `(.L_x_1145) ;  /* 0x0000000000049947 */ /* 0x000fea0003800000 */
[----:B------:R-:W-:Y:S01]  /*144f0*/  BPT.TRAP 0x1 ;  /* 0x000000040000795c */ /* 0x000fe20000300000 */
.L_x_1145:
[----:B------:R-:W-:Y:S01]  /*14500*/  VIADD R18, R18, 0x80 ;  /* 0x0000008012127836 */ /* 0x000fe20000000000 */
[----:B------:R-:W-:Y:S01]  /*14510*/  ULDC.64 UR8, c[0x0][0x700] ;  /* 0x0001c00000087ab9 */ /* 0x000fe20000000a00 */
[----:B------:R-:W-:Y:S01]  /*14520*/  R2UR UR24, R16 ;  /* 0x00000000101872ca */ /* 0x000fe200000e0000 */
[----:B------:R-:W-:Y:S01]  /*14530*/  IMAD.U32 R9, RZ, RZ, UR9 ;  /* 0x00000009ff097e24 */ /* 0x000fe2000f8e00ff */
[----:B------:R-:W-:Y:S01]  /*14540*/  MOV R10, UR8 ;  /* 0x00000008000a7c02 */ /* 0x000fe20008000f00 */
[----:B------:R-:W-:Y:S01]  /*14550*/  UMOV UR22, 0x0 ;  /* 0x0000000000167882 */ /* 0x000fe20000000000 */
[----:B---3--:R-:W-:Y:S01]  /*14560*/  IADD3 R2, P1, R18, UR14, RZ ;  /* 0x0000000e12027c10 */ /* 0x008fe2000ff3e0ff */
[----:B------:R-:W-:Y:S01]  /*14570*/  UMOV UR23, 0x14f00000 ;  /* 0x14f0000000177882 */ /* 0x000fe20000000000 */
[----:B------:R-:W-:Y:S01]  /*14580*/  SHF.R.S32.HI R17, RZ, 0x1f, R18 ;  /* 0x0000001fff117819 */ /* 0x000fe20000011412 */
[----:B------:R-:W-:Y:S01]  /*14590*/  UMOV UR18, URZ ;  /* 0x0000003f00127c82 */ /* 0x000fe20008000000 */
[----:B------:R-:W-:Y:S01]  /*145a0*/  LEA R3, P2, R2, R10, 0x2 ;  /* 0x0000000a02037211 */ /* 0x000fe200078410ff */
[----:B------:R-:W-:Y:S01]  /*145b0*/  UMOV UR10, 0x20 ;  /* 0x00000020000a7882 */ /* 0x000fe20000000000 */
[----:B------:R-:W-:-:S02]  /*145c0*/  R2UR UR19, R18 ;  /* 0x00000000121372ca */ /* 0x000fc400000e0000 */
[----:B------:R-:W-:Y:S01]  /*145d0*/  R2UR UR26, R3 ;  /* 0x00000000031a72ca */ /* 0x000fe200000e0000 */
[----:B------:R-:W-:Y:S01]  /*145e0*/  UIADD3 UR16, UR24, 0x14000, URZ ;  /* 0x0001400018107890 */ /* 0x000fe2000fffe03f */
[----:B------:R-:W-:Y:S01]  /*145f0*/  IADD3.X R3, R17, R15, RZ, P1, !PT ;  /* 0x0000000f11037210 */ /* 0x000fe20000ffe4ff */
[----:B------:R-:W-:Y:S02]  /*14600*/  UIADD3 UR17, UR24, 0x30c18, URZ ;  /* 0x00030c1818117890 */ /* 0x000fe4000fffe03f */
[----:B------:R-:W-:Y:S01]  /*14610*/  UIADD3 UR24, UR24, 0x20200, URZ ;  /* 0x0002020018187890 */ /* 0x000fe2000fffe03f */
[----:B------:R-:W-:Y:S02]  /*14620*/  LEA.HI.X R3, R2, R9, R3, 0x2, P2 ;  /* 0x0000000902037211 */ /* 0x000fe400010f1403 */
[----:B------:R-:W-:Y:S02]  /*14630*/  IADD3 R2, P1, R8, 0xf0, RZ ;  /* 0x000000f008027810 */ /* 0x000fe40007f3e0ff */
[----:B------:R-:W-:Y:S01]  /*14640*/  R2UR UR27, R3 ;  /* 0x00000000031b72ca */ /* 0x000fe200000e0000 */
[----:B------:R-:W-:Y:S01]  /*14650*/  UMOV UR25, UR17 ;  /* 0x0000001100197c82 */ /* 0x000fe20008000000 */
[----:B------:R-:W-:Y:S01]  /*14660*/  R2UR UR8, R2 ;  /* 0x00000000020872ca */ /* 0x000fe200000e0000 */
[----:B------:R-:W-:-:S05]  /*14670*/  IMAD.X R3, RZ, RZ, R7, P1 ;  /* 0x000000ffff037224 */ /* 0x000fca00008e0607 */
[----:B------:R-:W-:-:S13]  /*14680*/  R2UR UR9, R3 ;  /* 0x00000000030972ca */ /* 0x000fda00000e0000 */
[----:B------:R3:W-:Y:S01]  /*14690*/  UTMALDG.4D [UR16], [UR8], desc[UR22] ;  /* 0x00001610080075b4 */ /* 0x0007e20008019000 */
[----:B------:R3:W-:Y:S01]  /*146a0*/  UBLKCP.S.G [UR24], [UR26], UR10 ;  /* 0x000000181a0073ba */ /* 0x0007e2000800020a */
[----:B------:R-:W4:Y:S02]  /*146b0*/  SYNCS.PHASECHK.TRANS64.TRYWAIT P1, [R16+URZ+0x30c48], R21 ;  /* 0x030c4815100075a7 */ /* 0x000f24000802017f */
[----:B---34-:R-:W-:Y:S05]  /*146c0*/  @!P1 BRA `(.L_x_1146) ;  /* 0x00000010006c9947 */ /* 0x018fea0003800000 */
.L_x_1169:
[----:B------:R-:W-:Y:S05]  /*146d0*/  @P0 BRA `(.L_x_1147) ;  /* 0x0000000000140947 */ /* 0x000fea0003800000 */
[----:B------:R-:W-:Y:S02]  /*146e0*/  ISETP.NE.AND P1, PT, R6, RZ, PT ;  /* 0x000000ff0600720c */ /* 0x000fe40003f25270 */
[----:B-123--:R-:W-:-:S04]  /*146f0*/  MOV R21, 0x4200 ;  /* 0x0000420000157802 */ /* 0x00efc80000000f00 */
[----:B------:R4:W-:Y:S07]  /*14700*/  SYNCS.ARRIVE.TRANS64 RZ, [R16+URZ+0x30c38], R21 ;  /* 0x030c381510ff79a7 */ /* 0x0009ee000800003f */
[----:B------:R-:W-:Y:S05]  /*14710*/  @!P1 BRA `(.L_x_1147) ;  /* 0x0000000000049947 */ /* 0x000fea0003800000 */
[----:B------:R-:W-:Y:S01]  /*14720*/  BPT.TRAP 0x1 ;  /* 0x000000040000795c */ /* 0x000fe20000300000 */
.L_x_1147:
[C---:B------:R-:W-:Y:S01]  /*14730*/  R2UR UR19, R18.reuse ;  /* 0x00000000121372ca */ /* 0x040fe200000e0000 */
[----:B------:R-:W-:Y:S01]  /*14740*/  UMOV UR22, 0x0 ;  /* 0x0000000000167882 */ /* 0x000fe20000000000 */
[----:B------:R-:W-:Y:S01]  /*14750*/  IADD3 R18, P1, R18, UR6, RZ ;  /* 0x0000000612127c10 */ /* 0x000fe2000ff3e0ff */
        /* <DEDUP_REMOVED lines=19> */
[----:B------:R-:W5:Y:S02]  /*14890*/  SYNCS.PHASECHK.TRANS64.TRYWAIT P1, [R16+URZ+0x30c20], R5 ;  /* 0x030c2005100075a7 */ /* 0x000f64000802017f */
[----:B-1---5:R-:W-:Y:S05]  /*148a0*/  @!P1 BRA `(.L_x_1148) ;  /* 0x0000001000089947 */ /* 0x022fea0003800000 */
.L_x_1171:
[----:B------:R-:W-:Y:S05]  /*148b0*/  @P0 BRA `(.L_x_1149) ;  /* 0x0000000000140947 */ /* 0x000fea0003800000 */
[----:B------:R-:W-:Y:S02]  /*148c0*/  ISETP.NE.AND P1, PT, R6, RZ, PT ;  /* 0x000000ff0600720c */ /* 0x000fe40003f25270 */
[----:B------:R-:W-:-:S04]  /*148d0*/  MOV R5, 0x4200 ;  /* 0x0000420000057802 */ /* 0x000fc80000000f00 */
[----:B------:R1:W-:Y:S07]  /*148e0*/  SYNCS.ARRIVE.TRANS64 RZ, [R16+URZ+0x30c10], R5 ;  /* 0x030c100510ff79a7 */ /* 0x0003ee000800003f */
[----:B------:R-:W-:Y:S05]  /*148f0*/  @!P1 BRA `(.L_x_1149) ;  /* 0x0000000000049947 */ /* 0x000fea0003800000 */
[----:B------:R-:W-:Y:S01]  /*14900*/  BPT.TRAP 0x1 ;  /* 0x000000040000795c */ /* 0x000fe20000300000 */
.L_x_1149:
[----:B------:R-:W-:Y:S01]  /*14910*/  R2UR UR10, R0 ;  /* 0x00000000000a72ca */ /* 0x000fe200000e0000 */
[----:B------:R-:W-:Y:S01]  /*14920*/  UMOV UR22, 0x0 ;  /* 0x0000000000167882 */ /* 0x000fe20000000000 */
[----:B------:R-:W-:Y:S01]  /*14930*/  R2UR UR8, R15 ;  /* 0x000000000f0872ca */ /* 0x000fe200000e0000 */
[----:B------:R-:W-:Y:S01]  /*14940*/  UMOV UR23, 0x14f00000 ;  /* 0x14f0000000177882 */ /* 0x000fe20000000000 */
[----:B------:R-:W-:Y:S01]  /*14950*/  R2UR UR24, R16 ;  /* 0x00000000101872ca */ /* 0x000fe200000e0000 */
[----:B------:R-:W-:Y:S01]  /*14960*/  UMOV UR18, URZ ;  /* 0x0000003f00127c82 */ /* 0x000fe20008000000 */
[----:B------:R-:W-:Y:S01]  /*14970*/  IADD3 R20, R20, -0x2, RZ ;  /* 0xfffffffe14147810 */ /* 0x000fe20007ffe0ff */
[----:B------:R-:W-:-:S06]  /*14980*/  UMOV UR13, 0x20 ;  /* 0x00000020000d7882 */ /* 0x000fcc0000000000 */
[----:B------:R-:W-:-:S04]  /*14990*/  UIADD3 UR10, UR10, 0x2, URZ ;  /* 0x000000020a0a7890 */ /* 0x000fc8000fffe03f */
[----:B------:R-:W-:Y:S02]  /*149a0*/  USHF.L.U32 UR19, UR10, 0x7, URZ ;  /* 0x000000070a137899 */ /* 0x000fe4000800063f */
[----:B------:R-:W-:Y:S02]  /*149b0*/  UIADD3 UR16, UR24, 0x10000, URZ ;  /* 0x0001000018107890 */ /* 0x000fe4000fffe03f */
[----:B------:R-:W-:Y:S02]  /*149c0*/  UIADD3 UR9, UP0, UR19, UR14, URZ ;  /* 0x0000000e13097290 */ /* 0x000fe4000ff1e03f */
[----:B------:R-:W-:Y:S02]  /*149d0*/  UIADD3 UR17, UR24, 0x30c10, URZ ;  /* 0x00030c1018117890 */ /* 0x000fe4000fffe03f */
[----:B------:R-:W-:Y:S02]  /*149e0*/  ULEA.HI.X.SX32 UR8, UR19, UR8, 0x1, UP0 ;  /* 0x0000000813087291 */ /* 0x000fe400080f0e3f */
[----:B-1----:R-:W-:Y:S01]  /*149f0*/  IMAD.U32 R5, RZ, RZ, UR9 ;  /* 0x00000009ff057e24 */ /* 0x002fe2000f8e00ff */
[----:B------:R-:W-:-:S02]  /*14a00*/  UIADD3 UR24, UR24, 0x20000, URZ ;  /* 0x0002000018187890 */ /* 0x000fc4000fffe03f */
[----:B------:R-:W-:Y:S01]  /*14a10*/  UMOV UR25, UR17 ;  /* 0x0000001100197c82 */ /* 0x000fe20008000000 */
[----:B------:R-:W-:Y:S01]  /*14a20*/  IMAD.U32 R4, RZ, RZ, UR8 ;  /* 0x00000008ff047e24 */ /* 0x000fe2000f8e00ff */
[----:B------:R-:W-:Y:S02]  /*14a30*/  LEA R0, P1, R5, R10, 0x2 ;  /* 0x0000000a05007211 */ /* 0x000fe400078210ff */
[----:B------:R-:W-:Y:S02]  /*14a40*/  R2UR UR8, R2 ;  /* 0x00000000020872ca */ /* 0x000fe400000e0000 */
[----:B------:R-:W-:Y:S02]  /*14a50*/  R2UR UR26, R0 ;  /* 0x00000000001a72ca */ /* 0x000fe400000e0000 */
[----:B------:R-:W-:Y:S02]  /*14a60*/  MOV R0, UR9 ;  /* 0x0000000900007c02 */ /* 0x000fe40008000f00 */
[----:B------:R-:W-:-:S02]  /*14a70*/  R2UR UR9, R3 ;  /* 0x00000000030972ca */ /* 0x000fc400000e0000 */
[----:B------:R-:W-:Y:S02]  /*14a80*/  LEA.HI.X R0, R0, R9, R4, 0x2, P1 ;  /* 0x0000000900007211 */ /* 0x000fe400008f1404 */
[----:B------:R-:W-:Y:S02]  /*14a90*/  ISETP.NE.AND P1, PT, R20, RZ, PT ;  /* 0x000000ff1400720c */ /* 0x000fe40003f25270 */
[----:B------:R-:W-:Y:S01]  /*14aa0*/  R2UR UR27, R0 ;  /* 0x00000000001b72ca */ /* 0x000fe200000e0000 */
[----:B------:R-:W-:-:S06]  /*14ab0*/  IMAD.U32 R0, RZ, RZ, UR10 ;  /* 0x0000000aff007e24 */ /* 0x000fcc000f8e00ff */
[----:B------:R1:W-:Y:S06]  /*14ac0*/  UTMALDG.4D [UR16], [UR8], desc[UR22] ;  /* 0x00001610080075b4 */ /* 0x0003ec0008019000 */
[----:B------:R1:W-:Y:S02]  /*14ad0*/  UBLKCP.S.G [UR24], [UR26], UR13 ;  /* 0x000000181a0073ba */ /* 0x0003e4000800020d */
[----:B-1----:R-:W-:Y:S05]  /*14ae0*/  @P1 BRA `(.L_x_1150) ;  /* 0xfffffff400d41947 */ /* 0x002fea000383ffff */
.L_x_1141:
[----:B------:R-:W2:Y:S02]  /*14af0*/  LDL.LU R4, [R1+0x4] ;  /* 0x0000040001047983 */ /* 0x000ea40000300800 */
[----:B--2---:R-:W-:Y:S02]  /*14b00*/  ISETP.NE.AND P1, PT, R4, RZ, PT ;  /* 0x000000ff0400720c */ /* 0x004fe40003f25270 */
[----:B------:R2:W5:Y:S11]  /*14b10*/  LDL R4, [R1] ;  /* 0x0000000001047983 */ /* 0x0005760000100800 */
[----:B--2---:R-:W-:Y:S05]  /*14b20*/  @!P1 BRA `(.L_x_1140) ;  /* 0x0000000400109947 */ /* 0x004fea0003800000 */
[----:B------:R-:W-:-:S04]  /*14b30*/  SHF.L.U32 R13, R11, 0x1f, RZ ;  /* 0x0000001f0b0d7819 */ /* 0x000fc800000006ff */
[----:B------:R-:W1:Y:S02]  /*14b40*/  SYNCS.PHASECHK.TRANS64.TRYWAIT P1, [R16+URZ+0x30c40], R13 ;  /* 0x030c400d100075a7 */ /* 0x000e64000802017f */
[----:B-1----:R-:W-:Y:S05]  /*14b50*/  @!P1 BRA `(.L_x_1151) ;  /* 0x0000000c00749947 */ /* 0x002fea0003800000 */
.L_x_1172:
[----:B------:R-:W-:Y:S05]  /*14b60*/  @P0 BRA `(.L_x_1152) ;  /* 0x0000000000140947 */ /* 0x000fea0003800000 */
[----:B------:R-:W-:Y:S02]  /*14b70*/  ISETP.NE.AND P1, PT, R6, RZ, PT ;  /* 0x000000ff0600720c */ /* 0x000fe40003f25270 */
[----:B------:R-:W-:-:S04]  /*14b80*/  MOV R5, 0x4200 ;  /* 0x0000420000057802 */ /* 0x000fc80000000f00 */
[----:B------:R2:W-:Y:S07]  /*14b90*/  SYNCS.ARRIVE.TRANS64 RZ, [R16+URZ+0x30c30], R5 ;  /* 0x030c300510ff79a7 */ /* 0x0005ee000800003f */
[----:B------:R-:W-:Y:S05]  /*14ba0*/  @!P1 BRA `(.L_x_1152) ;  /* 0x0000000000049947 */ /* 0x000fea0003800000 */
[----:B------:R-:W-:Y:S01]  /*14bb0*/  BPT.TRAP 0x1 ;  /* 0x000000040000795c */ /* 0x000fe20000300000 */
.L_x_1152:
[----:B--2--5:R-:W2:Y:S01]  /*14bc0*/  LDC.64 R4, c[0x0][0x728] ;  /* 0x0001ca00ff047b82 */ /* 0x024ea20000000a00 */
[----:B------:R-:W-:Y:S01]  /*14bd0*/  IMAD.SHL.U32 R17, R0, 0x80, RZ ;  /* 0x0000008000117824 */ /* 0x000fe200078e00ff */
[----:B------:R-:W-:Y:S01]  /*14be0*/  R2UR UR24, R16 ;  /* 0x00000000101872ca */ /* 0x000fe200000e0000 */
[----:B------:R-:W-:Y:S01]  /*14bf0*/  UMOV UR22, 0x0 ;  /* 0x0000000000167882 */ /* 0x000fe20000000000 */
[----:B------:R-:W-:Y:S01]  /*14c00*/  UMOV UR23, 0x14f00000 ;  /* 0x14f0000000177882 */ /* 0x000fe20000000000 */
[----:B------:R-:W-:Y:S01]  /*14c10*/  UMOV UR18, URZ ;  /* 0x0000003f00127c82 */ /* 0x000fe20008000000 */
[C---:B------:R-:W-:Y:S01]  /*14c20*/  IADD3 R0, P1, R17.reuse, UR6, RZ ;  /* 0x0000000611007c10 */ /* 0x040fe2000ff3e0ff */
[----:B------:R-:W-:Y:S01]  /*14c30*/  UMOV UR10, 0x20 ;  /* 0x00000020000a7882 */ /* 0x000fe20000000000 */
[----:B------:R-:W-:-:S07]  /*14c40*/  R2UR UR19, R17 ;  /* 0x00000000111372ca */ /* 0x000fce00000e0000 */
[----:B------:R-:W-:Y:S02]  /*14c50*/  UIADD3 UR16, UR24, 0x18000, URZ ;  /* 0x0001800018107890 */ /* 0x000fe4000fffe03f */
[----:B------:R-:W-:Y:S02]  /*14c60*/  UIADD3 UR17, UR24, 0x30c30, URZ ;  /* 0x00030c3018117890 */ /* 0x000fe4000fffe03f */
[----:B------:R-:W-:Y:S01]  /*14c70*/  UIADD3 UR24, UR24, 0x20400, URZ ;  /* 0x0002040018187890 */ /* 0x000fe2000fffe03f */
[----:B--2---:R-:W-:-:S04]  /*14c80*/  LEA R4, P2, R0, R4, 0x2 ;  /* 0x0000000400047211 */ /* 0x004fc800078410ff */
        /* <DEDUP_REMOVED lines=11> */
[----:B------:R-:W1:Y:S02]  /*14d40*/  SYNCS.PHASECHK.TRANS64.TRYWAIT P1, [R16+URZ+0x30c28], R13 ;  /* 0x030c280d100075a7 */ /* 0x000e64000802017f */
[----:B-12---:R-:W-:Y:S05]  /*14d50*/  @!P1 BRA `(.L_x_1153) ;  /* 0x0000000c00089947 */ /* 0x006fea0003800000 */
.L_x_1173:
[----:B------:R-:W-:Y:S05]  /*14d60*/  @P0 BRA `(.L_x_1154) ;  /* 0x0000000000140947 */ /* 0x000fea0003800000 */
[----:B------:R-:W-:Y:S01]  /*14d70*/  ISETP.NE.AND P0, PT, R6, RZ, PT ;  /* 0x000000ff0600720c */ /* 0x000fe20003f05270 */
[----:B------:R-:W-:-:S04]  /*14d80*/  IMAD.MOV.U32 R5, RZ, RZ, 0x4200 ;  /* 0x00004200ff057424 */ /* 0x000fc800078e00ff */
[----:B------:R2:W-:Y:S08]  /*14d90*/  SYNCS.ARRIVE.TRANS64 RZ, [R16+URZ+0x30c18], R5 ;  /* 0x030c180510ff79a7 */ /* 0x0005f0000800003f */
[----:B------:R-:W-:Y:S05]  /*14da0*/  @!P0 BRA `(.L_x_1154) ;  /* 0x0000000000048947 */ /* 0x000fea0003800000 */
[----:B------:R-:W-:Y:S01]  /*14db0*/  BPT.TRAP 0x1 ;  /* 0x000000040000795c */ /* 0x000fe20000300000 */
.L_x_1154:
[----:B------:R-:W-:Y:S01]  /*14dc0*/  R2UR UR19, R17 ;  /* 0x00000000111372ca */ /* 0x000fe200000e0000 */
[----:B------:R-:W-:Y:S01]  /*14dd0*/  UMOV UR22, 0x0 ;  /* 0x0000000000167882 */ /* 0x000fe20000000000 */
[----:B------:R-:W-:Y:S01]  /*14de0*/  R2UR UR8, R15 ;  /* 0x000000000f0872ca */ /* 0x000fe200000e0000 */
[----:B------:R-:W-:Y:S01]  /*14df0*/  UMOV UR23, 0x14f00000 ;  /* 0x14f0000000177882 */ /* 0x000fe20000000000 */
[----:B------:R-:W-:Y:S01]  /*14e00*/  R2UR UR24, R16 ;  /* 0x00000000101872ca */ /* 0x000fe200000e0000 */
[----:B------:R-:W-:Y:S01]  /*14e10*/  UMOV UR18, URZ ;  /* 0x0000003f00127c82 */ /* 0x000fe20008000000 */
[----:B------:R-:W-:-:S07]  /*14e20*/  UMOV UR10, 0x20 ;  /* 0x00000020000a7882 */ /* 0x000fce0000000000 */
[----:B------:R-:W-:-:S04]  /*14e30*/  UIADD3 UR19, UR19, 0x80, URZ ;  /* 0x0000008013137890 */ /* 0x000fc8000fffe03f */
[----:B------:R-:W-:Y:S02]  /*14e40*/  UIADD3 UR9, UP0, UR19, UR14, URZ ;  /* 0x0000000e13097290 */ /* 0x000fe4000ff1e03f */
[----:B------:R-:W-:Y:S02]  /*14e50*/  UIADD3 UR16, UR24, 0x14000, URZ ;  /* 0x0001400018107890 */ /* 0x000fe4000fffe03f */
[----:B------:R-:W-:Y:S02]  /*14e60*/  ULEA.HI.X.SX32 UR8, UR19, UR8, 0x1, UP0 ;  /* 0x0000000813087291 */ /* 0x000fe400080f0e3f */
[----:B--2---:R-:W-:Y:S01]  /*14e70*/  MOV R5, UR9 ;  /* 0x0000000900057c02 */ /* 0x004fe20008000f00 */
[----:B------:R-:W-:Y:S01]  /*14e80*/  IMAD.U32 R0, RZ, RZ, UR9 ;  /* 0x00000009ff007e24 */ /* 0x000fe2000f8e00ff */
[----:B------:R-:W-:Y:S01]  /*14e90*/  R2UR UR9, R3 ;  /* 0x00000000030972ca */ /* 0x000fe200000e0000 */
[----:B------:R-:W-:Y:S01]  /*14ea0*/  UIADD3 UR17, UR24, 0x30c18, URZ ;  /* 0x00030c1818117890 */ /* 0x000fe2000fffe03f */
[----:B------:R-:W-:Y:S01]  /*14eb0*/  MOV R4, UR8 ;  /* 0x0000000800047c02 */ /* 0x000fe20008000f00 */
[----:B------:R-:W-:Y:S01]  /*14ec0*/  UIADD3 UR24, UR24, 0x20200, URZ ;  /* 0x0002020018187890 */ /* 0x000fe2000fffe03f */
[----:B------:R-:W-:-:S02]  /*14ed0*/  LEA R10, P0, R5, R10, 0x2 ;  /* 0x0000000a050a7211 */ /* 0x000fc400078010ff */
[----:B------:R-:W-:Y:S02]  /*14ee0*/  R2UR UR8, R2 ;  /* 0x00000000020872ca */ /* 0x000fe400000e0000 */
[----:B------:R-:W-:Y:S01]  /*14ef0*/  LEA.HI.X R9, R0, R9, R4, 0x2, P0 ;  /* 0x0000000900097211 */ /* 0x000fe200000f1404 */
[----:B------:R-:W-:Y:S01]  /*14f00*/  UMOV UR25, UR17 ;  /* 0x0000001100197c82 */ /* 0x000fe20008000000 */
[----:B------:R2:W5:Y:S01]  /*14f10*/  LDL.LU R4, [R1] ;  /* 0x0000000001047983 */ /* 0x0005620000300800 */
[----:B------:R-:W-:Y:S02]  /*14f20*/  R2UR UR26, R10 ;  /* 0x000000000a1a72ca */ /* 0x000fe400000e0000 */
[----:B------:R-:W-:-:S06]  /*14f30*/  R2UR UR27, R9 ;  /* 0x00000000091b72ca */ /* 0x000fcc00000e0000 */
[----:B------:R2:W-:Y:S07]  /*14f40*/  UTMALDG.4D [UR16], [UR8], desc[UR22] ;  /* 0x00001610080075b4 */ /* 0x0005ee0008019000 */
[----:B------:R2:W-:Y:S02]  /*14f50*/  UBLKCP.S.G [UR24], [UR26], UR10 ;  /* 0x000000181a0073ba */ /* 0x0005e4000800020a */
[----:B--2---:R-:W-:-:S07]  /*14f60*/  IMAD.MOV.U32 R19, RZ, RZ, 0x1 ;  /* 0x00000001ff137424 */ /* 0x004fce00078e00ff */
.L_x_1140:
[----:B------:R-:W2:Y:S01]  /*14f70*/  S2R R0, SR_TID.X ;  /* 0x0000000000007919 */ /* 0x000ea20000002100 */
[----:B------:R-:W-:Y:S02]  /*14f80*/  LEA R3, R19, R16, 0x3 ;  /* 0x0000001013037211 */ /* 0x000fe400078e18ff */
[----:B--2---:R-:W-:Y:S02]  /*14f90*/  LOP3.LUT R2, R0, 0x7f, RZ, 0xc0, !PT ;  /* 0x0000007f00027812 */ /* 0x004fe400078ec0ff */
[----:B------:R-:W-:Y:S02]  /*14fa0*/  SHF.L.U32 R0, R11, 0x1f, RZ ;  /* 0x0000001f0b007819 */ /* 0x000fe400000006ff */
[----:B------:R-:W-:Y:S02]  /*14fb0*/  ISETP.NE.AND P1, PT, R2, RZ, PT ;  /* 0x000000ff0200720c */ /* 0x000fe40003f25270 */
[----:B------:R-:W2:Y:S02]  /*14fc0*/  SYNCS.PHASECHK.TRANS64.TRYWAIT P0, [R3+URZ+0x30c40], R0 ;  /* 0x030c4000030075a7 */ /* 0x000ea4000800017f */
[----:B--2---:R-:W-:Y:S09]  /*14fd0*/  @!P0 BRA `(.L_x_1155) ;  /* 0x00000008007c8947 */ /* 0x004ff20003800000 */
.L_x_1174:
[----:B------:R-:W-:Y:S05]  /*14fe0*/  @P1 BRA `(.L_x_1156) ;  /* 0x0000000000181947 */ /* 0x000fea0003800000 */
[----:B------:R-:W1:Y:S01]  /*14ff0*/  S2R R2, SR_TID.X ;  /* 0x0000000000027919 */ /* 0x000e620000002100 */
[----:B--2---:R-:W-:-:S04]  /*15000*/  IMAD.MOV.U32 R0, RZ, RZ, 0x4200 ;  /* 0x00004200ff007424 */ /* 0x004fc800078e00ff */
[----:B------:R2:W-:Y:S01]  /*15010*/  SYNCS.ARRIVE.TRANS64 RZ, [R3+URZ+0x30c30], R0 ;  /* 0x030c300003ff79a7 */ /* 0x0005e2000800003f */
[----:B-1----:R-:W-:-:S13]  /*15020*/  LOP3.LUT P0, RZ, R2, 0x1f, RZ, 0xc0, !PT ;  /* 0x0000001f02ff7812 */ /* 0x002fda000780c0ff */
[----:B--2---:R-:W-:Y:S05]  /*15030*/  @!P0 BRA `(.L_x_1156) ;  /* 0x0000000000048947 */ /* 0x004fea0003800000 */
[----:B------:R-:W-:Y:S01]  /*15040*/  BPT.TRAP 0x1 ;  /* 0x000000040000795c */ /* 0x000fe20000300000 */
.L_x_1156:
[----:B-----5:R-:W-:Y:S01]  /*15050*/  R2UR UR19, R4 ;  /* 0x00000000041372ca */ /* 0x020fe200000e0000 */
[----:B-1----:R-:W-:Y:S01]  /*15060*/  ULDC.64 UR24, c[0x0][0x728] ;  /* 0x0001ca0000187ab9 */ /* 0x002fe20000000a00 */
[C---:B--2---:R-:W-:Y:S01]  /*15070*/  LEA R0, R19.reuse, R16, 0xe ;  /* 0x0000001013007211 */ /* 0x044fe200078e70ff */
[----:B---34-:R-:W-:Y:S01]  /*15080*/  IMAD R16, R19, 0x200, R16 ;  /* 0x0000020013107824 */ /* 0x018fe200078e0210 */
[----:B------:R-:W-:Y:S01]  /*15090*/  R2UR UR9, R14 ;  /* 0x000000000e0972ca */ /* 0x000fe200000e0000 */
[----:B------:R-:W-:Y:S01]  /*150a0*/  UMOV UR18, URZ ;  /* 0x0000003f00127c82 */ /* 0x000fe20008000000 */
[----:B------:R-:W-:Y:S01]  /*150b0*/  R2UR UR17, R3 ;  /* 0x00000000031172ca */ /* 0x000fe200000e0000 */
[----:B------:R-:W-:Y:S01]  /*150c0*/  VIADD R2, R19, 0x1 ;  /* 0x0000000113027836 */ /* 0x000fe20000000000 */
[----:B------:R-:W-:Y:S02]  /*150d0*/  R2UR UR16, R0 ;  /* 0x00000000001072ca */ /* 0x000fe400000e0000 */
[----:B------:R-:W-:-:S02]  /*150e0*/  IADD3 R8, P0, R8, 0x1f0, RZ ;  /* 0x000001f008087810 */ /* 0x000fc40007f1e0ff */
[----:B------:R-:W-:Y:S01]  /*150f0*/  R2UR UR10, R16 ;  /* 0x00000000100a72ca */ /* 0x000fe200000e0000 */
[----:B------:R-:W-:Y:S01]  /*15100*/  USHF.L.U32 UR19, UR19, 0x7, URZ ;  /* 0x0000000713137899 */ /* 0x000fe2000800063f */
[----:B------:R-:W-:Y:S02]  /*15110*/  IADD3.X R7, RZ, R7, RZ, P0, !PT ;  /* 0x00000007ff077210 */ /* 0x000fe400007fe4ff */
[----:B------:R-:W-:Y:S01]  /*15120*/  R2UR UR22, R8 ;  /* 0x00000000081672ca */ /* 0x000fe200000e0000 */
[----:B------:R-:W-:Y:S01]  /*15130*/  UIADD3 UR13, UP0, UR19, UR6, URZ ;  /* 0x00000006130d7290 */ /* 0x000fe2000ff1e03f */
[----:B------:R-:W-:Y:S01]  /*15140*/  R2UR UR23, R7 ;  /* 0x00000000071772ca */ /* 0x000fe200000e0000 */
[----:B------:R-:W-:Y:S01]  /*15150*/  UIADD3 UR17, UR17, 0x30c30, URZ ;  /* 0x00030c3011117890 */ /* 0x000fe2000fffe03f */
[C---:B------:R-:W-:Y:S01]  /*15160*/  ISETP.NE.AND P0, PT, R2.reuse, 0x2, PT ;  /* 0x000000020200780c */ /* 0x040fe20003f05270 */
[----:B------:R-:W-:Y:S02]  /*15170*/  ULEA UR8, UP1, UR13, UR24, 0x2 ;  /* 0x000000180d087291 */ /* 0x000fe4000f82103f */
[----:B------:R-:W-:Y:S01]  /*15180*/  ULEA.HI.X.SX32 UR9, UR19, UR9, 0x1, UP0 ;  /* 0x0000000913097291 */ /* 0x000fe200080f0e3f */
[----:B------:R-:W-:Y:S01]  /*15190*/  SEL R0, RZ, 0x1, P0 ;  /* 0x00000001ff007807 */ /* 0x000fe20000000000 */
[----:B------:R-:W-:Y:S01]  /*151a0*/  UIADD3 UR16, UR16, 0x18000, URZ ;  /* 0x0001800010107890 */ /* 0x000fe2000fffe03f */
[----:B------:R-:W-:Y:S01]  /*151b0*/  SEL R2, R2, RZ, P0 ;  /* 0x000000ff02027207 */ /* 0x000fe20000000000 */
[----:B------:R-:W-:Y:S01]  /*151c0*/  ULEA.HI.X UR9, UR13, UR25, UR9, 0x2, UP1 ;  /* 0x000000190d097291 */ /* 0x000fe200088f1409 */
[----:B------:R-:W-:Y:S01]  /*151d0*/  LOP3.LUT R11, R11, R0, RZ, 0x3c, !PT ;  /* 0x000000000b0b7212 */ /* 0x000fe200078e3cff */
[----:B------:R-:W-:Y:S01]  /*151e0*/  UIADD3 UR26, UR10, 0x20400, URZ ;  /* 0x000204000a1a7890 */ /* 0x000fe2000fffe03f */
[----:B------:R-:W-:Y:S01]  /*151f0*/  UMOV UR24, 0x0 ;  /* 0x0000000000187882 */ /* 0x000fe20000000000 */
[----:B------:R-:W-:Y:S01]  /*15200*/  UMOV UR25, 0x14f00000 ;  /* 0x14f0000000197882 */ /* 0x000fe20000000000 */
[----:B------:R-:W-:Y:S01]  /*15210*/  UMOV UR27, UR17 ;  /* 0x00000011001b7c82 */ /* 0x000fe20008000000 */
[----:B------:R-:W-:Y:S01]  /*15220*/  UMOV UR10, 0x20 ;  /* 0x00000020000a7882 */ /* 0x000fe20000000000 */
[----:B------:R1:W-:Y:S04]  /*15230*/  UTMALDG.4D [UR16], [UR22], desc[UR24] ;  /* 0x00001810160075b4 */ /* 0x0003e80008019000 */
[----:B------:R1:W-:Y:S02]  /*15240*/  UBLKCP.S.G [UR26], [UR8], UR10 ;  /* 0x0000001a080073ba */ /* 0x0003e4000800020a */
[----:B-1----:R-:W-:Y:S01]  /*15250*/  NOP ;  /* 0x0000000000007918 */ /* 0x002fe20000000000 */
.L_x_1137:
[----:B------:R-:W-:Y:S05]  /*15260*/  BSYNC B0 ;  /* 0x0000000000007941 */ /* 0x000fea0003800000 */
.L_x_1135:
[----:B------:R-:W-:-:S03]  /*15270*/  UMOV UR8, 0xffffffff ;  /* 0xffffffff00087882 */ /* 0x000fc60000000000 */
[----:B------:R-:W-:Y:S05]  /*15280*/  BRA.DIV UR8, `(.L_x_1157) ;  /* 0x0000000608e47947 */ /* 0x000fea000b800000 */
[----:B------:R-:W-:-:S13]  /*15290*/  ELECT P6, URZ, PT ;  /* 0x00000000003f782f */ /* 0x000fda00038c0000 */
.L_x_1177:
[----:B------:R-:W-:Y:S05]  /*152a0*/  @!P6 BRA `(.L_x_1045) ;  /* 0x000000000084e947 */ /* 0x000fea0003800000 */
[----:B------:R-:W-:-:S06]  /*152b0*/  ULOP3.LUT UR8, UR36, 0x2, URZ, 0xfc, !UPT ;  /* 0x0000000224087892 */ /* 0x000fcc000f8efc3f */
[----:B------:R-:W-:-:S04]  /*152c0*/  MOV R0, UR8 ;  /* 0x0000000800007c02 */ /* 0x000fc80008000f00 */
[----:B------:R-:W-:-:S13]  /*152d0*/  ISETP.NE.AND P2, PT, R0, 0x3, PT ;  /* 0x000000030000780c */ /* 0x000fda0003f45270 */
[----:B------:R-:W-:Y:S05]  /*152e0*/  @!P2 BRA `(.L_x_1158) ;  /* 0x000000000004a947 */ /* 0x000fea0003800000 */
[----:B------:R-:W-:Y:S01]  /*152f0*/  BPT.TRAP 0x1 ;  /* 0x000000040000795c */ /* 0x000fe20000300000 */
.L_x_1158:
        /* <DEDUP_REMOVED lines=15> */
.L_x_1178:
[----:B------:R-:W2:Y:S02]  /*153f0*/  SYNCS.PHASECHK.TRANS64.TRYWAIT P0, [R3+URZ], R0 ;  /* 0x00000000030075a7 */ /* 0x000ea4000800017f */
[----:B--2---:R-:W-:Y:S05]  /*15400*/  @!P0 BRA `(.L_x_1160) ;  /* 0x0000000400b88947 */ /* 0x004fea0003800000 */
.L_x_1179:
[----:B------:R-:W-:Y:S05]  /*15410*/  @!P2 BRA `(.L_x_1161) ;  /* 0x000000000004a947 */ /* 0x000fea0003800000 */
[----:B------:R-:W-:Y:S01]  /*15420*/  BPT.TRAP 0x1 ;  /* 0x000000040000795c */ /* 0x000fe20000300000 */
.L_x_1161:
[----:B--2---:R-:W-:-:S05]  /*15430*/  VIADD R3, R7, 0x30c40 ;  /* 0x00030c4007037836 */ /* 0x004fca0000000000 */
[----:B------:R-:W-:-:S04]  /*15440*/  LEA R2, R2, R3, 0x3 ;  /* 0x0000000302027211 */ /* 0x000fc800078e18ff */
[----:B------:R-:W2:Y:S02]  /*15450*/  SYNCS.PHASECHK.TRANS64.TRYWAIT P0, [R2+URZ], R5 ;  /* 0x00000005020075a7 */ /* 0x000ea4000800017f */
[----:B--2---:R-:W-:Y:S05]  /*15460*/  @!P0 BRA `(.L_x_1162) ;  /* 0x0000000400b48947 */ /* 0x004fea0003800000 */
.L_x_1180:
[----:B------:R-:W-:-:S07]  /*15470*/  IMAD R3, R4, 0x8, R3 ;  /* 0x0000000804037824 */ /* 0x000fce00078e0203 */
.L_x_1163:
[----:B---3--:R3:W4:Y:S02]  /*15480*/  SYNCS.PHASECHK.TRANS64.TRYWAIT P0, [R3+URZ], R0 ;  /* 0x00000000030075a7 */ /* 0x008724000800017f */
[----:B----4-:R-:W-:Y:S05]  /*15490*/  @!P0 NANOSLEEP.SYNCS 0x989680 ;  /* 0x009896800000895d */ /* 0x010fea0003900000 */
[----:B------:R-:W4:Y:S02]  /*154a0*/  @!P0 SYNCS.PHASECHK.TRANS64 P0, [R3+URZ], R0 ;  /* 0x00000000030085a7 */ /* 0x000f24000800007f */
[----:B----4-:R-:W-:Y:S05]  /*154b0*/  @!P0 BRA `(.L_x_1163) ;  /* 0xfffffffc00f08947 */ /* 0x010fea000383ffff */
.L_x_1045:
[----:B------:R-:W-:Y:S05]  /*154c0*/  BSYNC B6 ;  /* 0x0000000000067941 */ /* 0x000fea0003800000 */
.L_x_1042:
[----:B------:R-:W-:Y:S05]  /*154d0*/  EXIT ;  /* 0x000000000000794d */ /* 0x000fea0003800000 */
.L_x_1052:
[----:B------:R-:W-:Y:S01]  /*154e0*/  MOV R13, R18 ;  /* 0x00000012000d7202 */ /* 0x000fe20000000f00 */
[----:B------:R-:W-:Y:S01]  /*154f0*/  IMAD.MOV.U32 R12, RZ, RZ, RZ ;  /* 0x000000ffff0c7224 */ /* 0x000fe200078e00ff */
[----:B------:R-:W-:Y:S01]  /*15500*/  MOV R11, 0x1f ;  /* 0x0000001f000b7802 */ /* 0x000fe20000000f00 */
[----:B------:R-:W-:-:S07]  /*15510*/  IMAD.MOV.U32 R15, RZ, RZ, -0x1 ;  /* 0xffffffffff0f7424 */ /* 0x000fce00078e00ff */
[----:B------:R-:W-:Y:S05]  /*15520*/  WARPSYNC.COLLECTIVE R15, `(.L_x_1164) ;  /* 0x000000000f087348 */ /* 0x000fea0003c00000 */
[----:B------:R1:W2:Y:S02]  /*15530*/  SHFL.IDX P6, R14, R13, R12, R11 ;  /* 0x0000000c0d0e7389 */ /* 0x0002a400000c000b */
[----:B-12---:R-:W-:Y:S01]  /*15540*/  ENDCOLLECTIVE ;  /* 0x000000000000791b */ /* 0x006fe20003800000 */
.L_x_1164:
[----:B------:R-:W-:Y:S05]  /*15550*/  BRA `(.L_x_1165) ;  /* 0xfffffeb800987947 */ /* 0x000fea000383ffff */
.L_x_1054:
[----:B--2---:R2:W3:Y:S02]  /*15560*/  SYNCS.PHASECHK.TRANS64.TRYWAIT P0, [R16+URZ+0x30c00], R11 ;  /* 0x030c000b100075a7 */ /* 0x0044e4000800017f */
[----:B---3--:R-:W-:Y:S05]  /*15570*/  @!P0 NANOSLEEP.SYNCS 0x989680 ;  /* 0x009896800000895d */ /* 0x008fea0003900000 */
[----:B------:R-:W3:Y:S02]  /*15580*/  @!P0 SYNCS.PHASECHK.TRANS64 P0, [R16+URZ+0x30c00], R11 ;  /* 0x030c000b100085a7 */ /* 0x000ee4000800007f */
[----:B---3--:R-:W-:Y:S05]  /*15590*/  @!P0 BRA `(.L_x_1054) ;  /* 0xfffffffc00f08947 */ /* 0x008fea000383ffff */
[----:B------:R-:W-:Y:S05]  /*155a0*/  BRA `(.L_x_1053) ;  /* 0xfffffeb800e47947 */ /* 0x000fea000383ffff */
.L_x_1059:
[----:B--2---:R2:W3:Y:S02]  /*155b0*/  SYNCS.PHASECHK.TRANS64.TRYWAIT P0, [R6+URZ+0x30c10], R23 ;  /* 0x030c1017060075a7 */ /* 0x0044e4000800017f */
[----:B---3--:R-:W-:Y:S05]  /*155c0*/  @!P0 NANOSLEEP.SYNCS 0x989680 ;  /* 0x009896800000895d */ /* 0x008fea0003900000 */
[----:B------:R-:W3:Y:S02]  /*155d0*/  @!P0 SYNCS.PHASECHK.TRANS64 P0, [R6+URZ+0x30c10], R23 ;  /* 0x030c1017060085a7 */ /* 0x000ee4000800007f */
[----:B---3--:R-:W-:Y:S05]  /*155e0*/  @!P0 BRA `(.L_x_1059) ;  /* 0xfffffffc00f08947 */ /* 0x008fea000383ffff */
[----:B------:R-:W-:Y:S05]  /*155f0*/  BRA `(.L_x_1058) ;  /* 0xfffffec4002c7947 */ /* 0x000fea000383ffff */
.L_x_1063:
[----:B------:R1:W1:Y:S02]  /*15600*/  SYNCS.PHASECHK.TRANS64.TRYWAIT P0, [R6+URZ+0x30c30], R23 ;  /* 0x030c3017060075a7 */ /* 0x000264000800017f */
[----:B-1----:R-:W-:Y:S05]  /*15610*/  @!P0 NANOSLEEP.SYNCS 0x989680 ;  /* 0x009896800000895d */ /* 0x002fea0003900000 */
[----:B------:R-:W1:Y:S02]  /*15620*/  @!P0 SYNCS.PHASECHK.TRANS64 P0, [R6+URZ+0x30c30], R23 ;  /* 0x030c3017060085a7 */ /* 0x000e64000800007f */
[----:B-1----:R-:W-:Y:S05]  /*15630*/  @!P0 BRA `(.L_x_1063) ;  /* 0xfffffffc00f08947 */ /* 0x002fea000383ffff */
[----:B------:R-:W-:Y:S05]  /*15640*/  BRA `(.L_x_1062) ;  /* 0xfffffec800347947 */ /* 0x000fea000383ffff */
.L_x_1071:
[----:B--2---:R2:W3:Y:S02]  /*15650*/  SYNCS.PHASECHK.TRANS64.TRYWAIT P1, [R6+URZ+0x30c10], R23 ;  /* 0x030c1017060075a7 */ /* 0x0044e4000802017f */
[----:B---3--:R-:W-:Y:S05]  /*15660*/  @!P1 NANOSLEEP.SYNCS 0x989680 ;  /* 0x009896800000995d */ /* 0x008fea0003900000 */
[----:B------:R-:W3:Y:S02]  /*15670*/  @!P1 SYNCS.PHASECHK.TRANS64 P1, [R6+URZ+0x30c10], R23 ;  /* 0x030c1017060095a7 */ /* 0x000ee4000802007f */
[----:B---3--:R-:W-:Y:S05]  /*15680*/  @!P1 BRA `(.L_x_1071) ;  /* 0xfffffffc00f09947 */ /* 0x008fea000383ffff */
[----:B------:R-:W-:Y:S05]  /*15690*/  BRA `(.L_x_1070) ;  /* 0xffffff1c00547947 */ /* 0x000fea000383ffff */
.L_x_1075:
[----:B------:R1:W1:Y:S02]  /*156a0*/  SYNCS.PHASECHK.TRANS64.TRYWAIT P1, [R6+URZ+0x30c30], R23 ;  /* 0x030c3017060075a7 */ /* 0x000264000802017f */
[----:B-1----:R-:W-:Y:S05]  /*156b0*/  @!P1 NANOSLEEP.SYNCS 0x989680 ;  /* 0x009896800000995d */ /* 0x002fea0003900000 */
[----:B------:R-:W1:Y:S02]  /*156c0*/  @!P1 SYNCS.PHASECHK.TRANS64 P1, [R6+URZ+0x30c30], R23 ;  /* 0x030c3017060095a7 */ /* 0x000e64000802007f */
[----:B-1----:R-:W-:Y:S05]  /*156d0*/  @!P1 BRA `(.L_x_1075) ;  /* 0xfffffffc00f09947 */ /* 0x002fea000383ffff */
[----:B------:R-:W-:Y:S05]  /*156e0*/  BRA `(.L_x_1074) ;  /* 0xffffff2000547947 */ /* 0x000fea000383ffff */
.L_x_1083:
[----:B--2---:R2:W3:Y:S02]  /*156f0*/  SYNCS.PHASECHK.TRANS64.TRYWAIT P0, [R6+URZ+0x30c10], R21 ;  /* 0x030c1015060075a7 */ /* 0x0044e4000800017f */
[----:B---3--:R-:W-:Y:S05]  /*15700*/  @!P0 NANOSLEEP.SYNCS 0x989680 ;  /* 0x009896800000895d */ /* 0x008fea0003900000 */
[----:B------:R-:W3:Y:S02]  /*15710*/  @!P0 SYNCS.PHASECHK.TRANS64 P0, [R6+URZ+0x30c10], R21 ;  /* 0x030c1015060085a7 */ /* 0x000ee4000800007f */
[----:B---3--:R-:W-:Y:S05]  /*15720*/  @!P0 BRA `(.L_x_1083) ;  /* 0xfffffffc00f08947 */ /* 0x008fea000383ffff */
[----:B------:R-:W-:Y:S05]  /*15730*/  BRA `(.L_x_1082) ;  /* 0xffffff6800b07947 */ /* 0x000fea000383ffff */
.L_x_1087:
[----:B------:R1:W1:Y:S02]  /*15740*/  SYNCS.PHASECHK.TRANS64.TRYWAIT P0, [R6+URZ+0x30c30], R21 ;  /* 0x030c3015060075a7 */ /* 0x000264000800017f */
[----:B-1----:R-:W-:Y:S05]  /*15750*/  @!P0 NANOSLEEP.SYNCS 0x989680 ;  /* 0x009896800000895d */ /* 0x002fea0003900000 */
[----:B------:R-:W1:Y:S02]  /*15760*/  @!P0 SYNCS.PHASECHK.TRANS64 P0, [R6+URZ+0x30c30], R21 ;  /* 0x030c3015060085a7 */ /* 0x000e64000800007f */
[----:B-1----:R-:W-:Y:S05]  /*15770*/  @!P0 BRA `(.L_x_1087) ;  /* 0xfffffffc00f08947 */ /* 0x002fea000383ffff */
[----:B------:R-:W-:Y:S05]  /*15780*/  BRA `(.L_x_1086) ;  /* 0xffffff6c00b07947 */ /* 0x000fea000383ffff */
.L_x_1138:
[----:B-1----:R1:W2:Y:S02]  /*15790*/  SYNCS.PHASECHK.TRANS64.TRYWAIT P0, [R16+URZ+0x30c20], R3 ;  /* 0x030c2003100075a7 */ /* 0x0022a4000800017f */
[----:B--2---:R-:W-:Y:S05]  /*157a0*/  @!P0 NANOSLEEP.SYNCS 0x989680 ;  /* 0x009896800000895d */ /* 0x004fea0003900000 */
[----:B------:R-:W2:Y:S02]  /*157b0*/  @!P0 SYNCS.PHASECHK.TRANS64 P0, [R16+URZ+0x30c20], R3 ;  /* 0x030c2003100085a7 */ /* 0x000ea4000800007f */
[----:B--2---:R-:W-:Y:S05]  /*157c0*/  @!P0 BRA `(.L_x_1138) ;  /* 0xfffffffc00f08947 */ /* 0x004fea000383ffff */
[----:B------:R-:W-:Y:S05]  /*157d0*/  BRA `(.L_x_1166) ;  /* 0xffffffe400307947 */ /* 0x000fea000383ffff */
.L_x_1142:
[----:B-1----:R1:W2:Y:S02]  /*157e0*/  SYNCS.PHASECHK.TRANS64.TRYWAIT P1, [R16+URZ+0x30c40], R21 ;  /* 0x030c4015100075a7 */ /* 0x0022a4000802017f */
[----:B--2---:R-:W-:Y:S05]  /*157f0*/  @!P1 NANOSLEEP.SYNCS 0x989680 ;  /* 0x009896800000995d */ /* 0x004fea0003900000 */
[----:B------:R-:W2:Y:S02]  /*15800*/  @!P1 SYNCS.PHASECHK.TRANS64 P1, [R16+URZ+0x30c40], R21 ;  /* 0x030c4015100095a7 */ /* 0x000ea4000802007f */
[----:B--2---:R-:W-:Y:S05]  /*15810*/  @!P1 BRA `(.L_x_1142) ;  /* 0xfffffffc00f09947 */ /* 0x004fea000383ffff */
[----:B------:R-:W-:Y:S05]  /*15820*/  BRA `(.L_x_1167) ;  /* 0xffffffe800907947 */ /* 0x000fea000383ffff */
.L_x_1144:
[----:B--2---:R2:W3:Y:S02]  /*15830*/  SYNCS.PHASECHK.TRANS64.TRYWAIT P1, [R16+URZ+0x30c28], R21 ;  /* 0x030c2815100075a7 */ /* 0x0044e4000802017f */
[----:B---3--:R-:W-:Y:S05]  /*15840*/  @!P1 NANOSLEEP.SYNCS 0x989680 ;  /* 0x009896800000995d */ /* 0x008fea0003900000 */
[----:B------:R-:W3:Y:S02]  /*15850*/  @!P1 SYNCS.PHASECHK.TRANS64 P1, [R16+URZ+0x30c28], R21 ;  /* 0x030c2815100095a7 */ /* 0x000ee4000802007f */
[----:B---3--:R-:W-:Y:S05]  /*15860*/  @!P1 BRA `(.L_x_1144) ;  /* 0xfffffffc00f09947 */ /* 0x008fea000383ffff */
[----:B------:R-:W-:Y:S05]  /*15870*/  BRA `(.L_x_1168) ;  /* 0xffffffec00087947 */ /* 0x000fea000383ffff */
.L_x_1146:
[----:B---3--:R3:W4:Y:S02]  /*15880*/  SYNCS.PHASECHK.TRANS64.TRYWAIT P1, [R16+URZ+0x30c48], R21 ;  /* 0x030c4815100075a7 */ /* 0x008724000802017f */
[----:B----4-:R-:W-:Y:S05]  /*15890*/  @!P1 NANOSLEEP.SYNCS 0x989680 ;  /* 0x009896800000995d */ /* 0x010fea0003900000 */
[----:B------:R-:W4:Y:S02]  /*158a0*/  @!P1 SYNCS.PHASECHK.TRANS64 P1, [R16+URZ+0x30c48], R21 ;  /* 0x030c4815100095a7 */ /* 0x000f24000802007f */
[----:B----4-:R-:W-:Y:S05]  /*158b0*/  @!P1 BRA `(.L_x_1146) ;  /* 0xfffffffc00f09947 */ /* 0x010fea000383ffff */
[----:B------:R-:W-:Y:S05]  /*158c0*/  BRA `(.L_x_1169) ;  /* 0xffffffec00807947 */ /* 0x000fea000383ffff */
.L_x_1148:
[----:B------:R-:W-:-:S07]  /*158d0*/  SHF.L.U32 R5, R11, 0x1f, RZ ;  /* 0x0000001f0b057819 */ /* 0x000fce00000006ff */
.L_x_1170:
[----:B------:R1:W1:Y:S02]  /*158e0*/  SYNCS.PHASECHK.TRANS64.TRYWAIT P1, [R16+URZ+0x30c20], R5 ;  /* 0x030c2005100075a7 */ /* 0x000264000802017f */
[----:B-1----:R-:W-:Y:S05]  /*158f0*/  @!P1 NANOSLEEP.SYNCS 0x989680 ;  /* 0x009896800000995d */ /* 0x002fea0003900000 */
[----:B------:R-:W1:Y:S02]  /*15900*/  @!P1 SYNCS.PHASECHK.TRANS64 P1, [R16+URZ+0x30c20], R5 ;  /* 0x030c2005100095a7 */ /* 0x000e64000802007f */
[----:B-1----:R-:W-:Y:S05]  /*15910*/  @!P1 BRA `(.L_x_1170) ;  /* 0xfffffffc00f09947 */ /* 0x002fea000383ffff */
[----:B------:R-:W-:Y:S05]  /*15920*/  BRA `(.L_x_1171) ;  /* 0xffffffec00e07947 */ /* 0x000fea000383ffff */
.L_x_1151:
[----:B-1----:R1:W2:Y:S02]  /*15930*/  SYNCS.PHASECHK.TRANS64.TRYWAIT P1, [R16+URZ+0x30c40], R13 ;  /* 0x030c400d100075a7 */ /* 0x0022a4000802017f */
[----:B--2---:R-:W-:Y:S05]  /*15940*/  @!P1 NANOSLEEP.SYNCS 0x989680 ;  /* 0x009896800000995d */ /* 0x004fea0003900000 */
[----:B------:R-:W2:Y:S02]  /*15950*/  @!P1 SYNCS.PHASECHK.TRANS64 P1, [R16+URZ+0x30c40], R13 ;  /* 0x030c400d100095a7 */ /* 0x000ea4000802007f */
[----:B--2---:R-:W-:Y:S05]  /*15960*/  @!P1 BRA `(.L_x_1151) ;  /* 0xfffffffc00f09947 */ /* 0x004fea000383ffff */
[----:B------:R-:W-:Y:S05]  /*15970*/  BRA `(.L_x_1172) ;  /* 0xfffffff000787947 */ /* 0x000fea000383ffff */
.L_x_1153:
[----:B-1----:R1:W2:Y:S02]  /*15980*/  SYNCS.PHASECHK.TRANS64.TRYWAIT P1, [R16+URZ+0x30c28], R13 ;  /* 0x030c280d100075a7 */ /* 0x0022a4000802017f */
[----:B--2---:R-:W-:Y:S05]  /*15990*/  @!P1 NANOSLEEP.SYNCS 0x989680 ;  /* 0x009896800000995d */ /* 0x004fea0003900000 */
[----:B------:R-:W2:Y:S02]  /*159a0*/  @!P1 SYNCS.PHASECHK.TRANS64 P1, [R16+URZ+0x30c28], R13 ;  /* 0x030c280d100095a7 */ /* 0x000ea4000802007f */
[----:B--2---:R-:W-:Y:S05]  /*159b0*/  @!P1 BRA `(.L_x_1153) ;  /* 0xfffffffc00f09947 */ /* 0x004fea000383ffff */
[----:B------:R-:W-:Y:S05]  /*159c0*/  BRA `(.L_x_1173) ;  /* 0xfffffff000e47947 */ /* 0x000fea000383ffff */
.L_x_1155:
[----:B--2---:R2:W1:Y:S02]  /*159d0*/  SYNCS.PHASECHK.TRANS64.TRYWAIT P0, [R3+URZ+0x30c40], R0 ;  /* 0x030c4000030075a7 */ /* 0x004464000800017f */
[----:B-1----:R-:W-:Y:S05]  /*159e0*/  @!P0 NANOSLEEP.SYNCS 0x989680 ;  /* 0x009896800000895d */ /* 0x002fea0003900000 */
[----:B------:R-:W1:Y:S02]  /*159f0*/  @!P0 SYNCS.PHASECHK.TRANS64 P0, [R3+URZ+0x30c40], R0 ;  /* 0x030c4000030085a7 */ /* 0x000e64000800007f */
[----:B-1----:R-:W-:Y:S05]  /*15a00*/  @!P0 BRA `(.L_x_1155) ;  /* 0xfffffffc00f08947 */ /* 0x002fea000383ffff */
[----:B------:R-:W-:Y:S05]  /*15a10*/  BRA `(.L_x_1174) ;  /* 0xfffffff400707947 */ /* 0x000fea000383ffff */
.L_x_1157:
[----:B------:R-:W-:Y:S01]  /*15a20*/  BSSY B0, `(.L_x_1175) ;  /* 0x0000006000007945 */ /* 0x000fe20003800000 */
[----:B------:R-:W-:-:S07]  /*15a30*/  MOV R15, 0xffffffff ;  /* 0xffffffff000f7802 */ /* 0x000fce0000000f00 */
[----:B------:R-:W-:Y:S05]  /*15a40*/  WARPSYNC.COLLECTIVE R15, `(.L_x_1176) ;  /* 0x000000000f0c7348 */ /* 0x000fea0003c00000 */
[----:B------:R-:W-:Y:S02]  /*15a50*/  ELECT P6, UR62, PT ;  /* 0x00000000003e782f */ /* 0x000fe400038c0000 */
[----:B------:R-:W-:Y:S01]  /*15a60*/  MOV R14, UR62 ;  /* 0x0000003e000e7c02 */ /* 0x000fe20008000f00 */
[----:B------:R-:W-:Y:S10]  /*15a70*/  ENDCOLLECTIVE ;  /* 0x000000000000791b */ /* 0x000ff40003800000 */
.L_x_1176:
[----:B------:R-:W-:Y:S05]  /*15a80*/  BSYNC B0 ;  /* 0x0000000000007941 */ /* 0x000fea0003800000 */
.L_x_1175:
[----:B------:R-:W-:Y:S05]  /*15a90*/  BRA `(.L_x_1177) ;  /* 0xfffffff800007947 */ /* 0x000fea000383ffff */
.L_x_1159:
[----:B-1----:R1:W2:Y:S02]  /*15aa0*/  SYNCS.PHASECHK.TRANS64.TRYWAIT P0, [R6+URZ], R5 ;  /* 0x00000005060075a7 */ /* 0x0022a4000800017f */
[----:B--2---:R-:W-:Y:S05]  /*15ab0*/  @!P0 NANOSLEEP.SYNCS 0x989680 ;  /* 0x009896800000895d */ /* 0x004fea0003900000 */
[----:B------:R-:W2:Y:S02]  /*15ac0*/  @!P0 SYNCS.PHASECHK.TRANS64 P0, [R6+URZ], R5 ;  /* 0x00000005060085a7 */ /* 0x000ea4000800007f */
[----:B--2---:R-:W-:Y:S05]  /*15ad0*/  @!P0 BRA `(.L_x_1159) ;  /* 0xfffffffc00f08947 */ /* 0x004fea000383ffff */
[----:B------:R-:W-:Y:S05]  /*15ae0*/  BRA `(.L_x_1178) ;  /* 0xfffffff800407947 */ /* 0x000fea000383ffff */
.L_x_1160:
[----:B--2---:R2:W3:Y:S02]  /*15af0*/  SYNCS.PHASECHK.TRANS64.TRYWAIT P0, [R3+URZ], R0 ;  /* 0x00000000030075a7 */ /* 0x0044e4000800017f */
[----:B---3--:R-:W-:Y:S05]  /*15b00*/  @!P0 NANOSLEEP.SYNCS 0x989680 ;  /* 0x009896800000895d */ /* 0x008fea0003900000 */
[----:B------:R-:W3:Y:S02]  /*15b10*/  @!P0 SYNCS.PHASECHK.TRANS64 P0, [R3+URZ], R0 ;  /* 0x00000000030085a7 */ /* 0x000ee4000800007f */
[----:B---3--:R-:W-:Y:S05]  /*15b20*/  @!P0 BRA `(.L_x_1160) ;  /* 0xfffffffc00f08947 */ /* 0x008fea000383ffff */
[----:B------:R-:W-:Y:S05]  /*15b30*/  BRA `(.L_x_1179) ;  /* 0xfffffff800347947 */ /* 0x000fea000383ffff */
.L_x_1162:
[----:B--2---:R2:W3:Y:S02]  /*15b40*/  SYNCS.PHASECHK.TRANS64.TRYWAIT P0, [R2+URZ], R5 ;  /* 0x00000005020075a7 */ /* 0x0044e4000800017f */
[----:B---3--:R-:W-:Y:S05]  /*15b50*/  @!P0 NANOSLEEP.SYNCS 0x989680 ;  /* 0x009896800000895d */ /* 0x008fea0003900000 */
[----:B------:R-:W3:Y:S02]  /*15b60*/  @!P0 SYNCS.PHASECHK.TRANS64 P0, [R2+URZ], R5 ;  /* 0x00000005020085a7 */ /* 0x000ee4000800007f */
[----:B---3--:R-:W-:Y:S05]  /*15b70*/  @!P0 BRA `(.L_x_1162) ;  /* 0xfffffffc00f08947 */ /* 0x008fea000383ffff */
[----:B------:R-:W-:Y:S05]  /*15b80*/  BRA `(.L_x_1180) ;  /* 0xfffffff800387947 */ /* 0x000fea000383ffff */
.L_x_1181:
        /* <DEDUP_REMOVED lines=15> */
.L_x_7382:


//--------------------- .text._ZN7cutlass13device_kernelIN5flash11enable_sm90INS1_16FlashAttnBwdSm90INS1_25CollectiveMainloopBwdSm90ILi2ELi2ELi2EN4cute5tupleIJNS5_1CILi1EEES8_S8_EEENS6_IJNS7_ILi128EEESA_NS7_ILi64EEEEEENS_6half_tEfNS_4arch4Sm90ELb0ELb1ELb1ELb0ELb1ELb1ELb0ELb0ELi2ELi1ELi2ELi2ELb0EEENS1_21CollectiveEpilogueBwdISC_SD_SF_Li256ELb0ELb0ELi1EEENS1_19SingleTileSchedulerILb0ELb0ELb0ELi128EEEEEEEEEvNT_6ParamsE --------------------------
	.section	.text._ZN7cutlass13device_kernelIN5flash11enable_sm90INS1_16FlashAttnBwdSm90INS1_25CollectiveMainloopBwdSm90ILi2ELi2ELi2EN4cute5tupleIJNS5_1CILi1EEES8_S8_EEENS6_IJNS7_ILi128EEESA_NS7_ILi64EEEEEENS_6half_tEfNS_4arch4Sm90ELb0ELb1ELb1ELb0ELb1ELb1ELb0ELb0ELi2ELi1ELi2ELi2ELb0EEENS1_21CollectiveEpilogueBwdISC_SD_SF_Li256ELb0ELb0ELi1EEENS1_19SingleTileSchedulerILb0ELb0ELb0ELi128EEEEEEEEEvNT_6ParamsE,"ax",@progbits
	.align	128
.text._ZN7cutlass13device_kernelIN5flash11enable_sm90INS1_16FlashAttnBwdSm90INS1_25CollectiveMainloopBwdSm90ILi2ELi2ELi2EN4cute5tupleIJNS5_1CILi1EEES8_S8_EEENS6_IJNS7_ILi128EEESA_NS7_ILi64EEEEEENS_6half_tEfNS_4arch4Sm90ELb0ELb1ELb1ELb0ELb1ELb1ELb0ELb0ELi2ELi1ELi2ELi2ELb0EEENS1_21CollectiveEpilogueBwdISC_SD_SF_Li256ELb0ELb0ELi1EEENS1_19SingleTileSchedulerILb0ELb0ELb0ELi128EEEEEEEEEvNT_6ParamsE:
        .type           _ZN7cutlass13device_kernelIN5flash11enable_sm90INS1_16FlashAttnBwdSm90INS1_25CollectiveMainloopBwdSm90ILi2ELi2ELi2EN4cute5tupleIJNS5_1CILi1EEES8_S8_EEENS6_IJNS7_ILi128EEESA_NS7_ILi64EEEEEENS_6half_tEfNS_4arch4Sm90ELb0ELb1ELb1ELb0ELb1ELb1ELb0ELb0ELi2ELi1ELi2ELi2ELb0EEENS1_21CollectiveEpilogueBwdISC_SD_SF_Li256ELb0ELb0ELi1EEENS1_19SingleTileSchedulerILb0ELb0ELb0ELi128EEEEEEEEEvNT_6ParamsE,@function
        .size           _ZN7cutlass13device_kernelIN5flash11enable_sm90INS1_16FlashAttnBwdSm90INS1_25CollectiveMainloopBwdSm90ILi2ELi2ELi2EN4cute5tupleIJNS5_1CILi1EEES8_S8_EEENS6_IJNS7_ILi128EEESA_NS7_ILi64EEEEEENS_6half_tEfNS_4arch4Sm90ELb0ELb1ELb1ELb0ELb1ELb1ELb0ELb0ELi2ELi1ELi2ELi2ELb0EEENS1_21CollectiveEpilogueBwdISC_SD_SF_Li256ELb0ELb0ELi1EEENS1_19SingleTileSchedulerILb0ELb0ELb0ELi128EEEEEEEEEvNT_6ParamsE,(.L_x_7383 - _ZN7cutlass13device_kernelIN5flash11enable_sm90INS1_16FlashAttnBwdSm90INS1_25CollectiveMainloopBwdSm90ILi2ELi2ELi2EN4cute5tupleIJNS5_1CILi1EEES8_S8_EEENS6_IJNS7_ILi128EEESA_NS7_ILi64EEEEEENS_6half_tEfNS_4arch4Sm90ELb0ELb1ELb1ELb0ELb1ELb1ELb0ELb0ELi2ELi1ELi2ELi2ELb0EEENS1_21CollectiveEpilogueBwdISC_SD_SF_Li256ELb0ELb0ELi1EEENS1_19SingleTileSchedulerILb0ELb0ELb0ELi128EEEEEEEEEvNT_6ParamsE)
        .other          _ZN7cutlass13device_kernelIN5flash11enable_sm90INS1_16FlashAttnBwdSm90INS1_25CollectiveMainloopBwdSm90ILi2ELi2ELi2EN4cute5tupleIJNS5_1CILi1EEES8_S8_EEENS6_IJNS7_ILi128EEESA_NS7_ILi64EEEEEENS_6half_tEfNS_4arch4Sm90ELb0ELb1ELb1ELb0ELb1ELb1ELb0ELb0ELi2ELi1ELi2ELi2ELb0EEENS1_21CollectiveEpilogueBwdISC_SD_SF_Li256ELb0ELb0ELi1EEENS1_19SingleTileSchedulerILb0ELb0ELb0ELi128EEEEEEEEEvNT_6ParamsE,@"STO_CUDA_ENTRY STV_DEFAULT"
_ZN7cutlass13device_kernelIN5flash11enable_sm90INS1_16FlashAttnBwdSm90INS1_25CollectiveMainloopBwdSm90ILi2ELi2ELi2EN4cute5tupleIJNS5_1CILi1EEES8_S8_EEENS6_IJNS7_ILi128EEESA_NS7_ILi64EEEEEENS_6half_tEfNS_4arch4Sm90ELb0ELb1ELb1ELb0ELb1ELb1ELb0ELb0ELi2ELi1ELi2ELi2ELb0EEENS1_21CollectiveEpilogueBwdISC_SD_SF_Li256ELb0ELb0ELi1EEENS1_19SingleTileSchedulerILb0ELb0ELb0ELi128EEEEEEEEEvNT_6ParamsE:
        /* <DEDUP_REMOVED lines=30> */
.L_x_1183:
[----:B------:R-:W-:Y:S05]  /*01e0*/  BSYNC B0 ;  /* 0x0000000000007941 */ /* 0x000fea0003800000 */
.L_x_1182:
        /* <DEDUP_REMOVED lines=37> */
.L_x_1184:
        /* <DEDUP_REMOVED lines=22> */
.L_x_1185:
[----:B------:R-:W-:Y:S01]  /*05a0*/  PLOP3.LUT P0, PT, PT, PT, UP0, 0x80, 0x0 ;  /* 0x000000000000781c */ /* 0x000fe20003f0f008 */
[----:B------:R-:W-:Y:S01]  /*05b0*/  NOP ;  /* 0x0000000000007918 */ /* 0x000fe20000000000 */
[----:B------:R-:W-:Y:S01]  /*05c0*/  ULDC.64 UR38, c[0x0][0x208] ;  /* 0x0000820000267ab9 */ /* 0x000fe20000000a00 */
[----:B------:R-:W-:Y:S01]  /*05d0*/  BSSY B6, `(.L_x_1186) ;  /* 0x00015ca000067945 */ /* 0x000fe20003800000 */
[----:B-12-4-:R-:W-:Y:S09]  /*05e0*/  BAR.SYNC.DEFER_BLOCKING 0x0 ;  /* 0x0000000000007b1d */ /* 0x016ff20000010000 */
[----:B------:R-:W-:Y:S05]  /*05f0*/  @!P0 BRA `(.L_x_1187) ;  /* 0x0000012000f88947 */ /* 0x000fea0003800000 */
.L_x_1188:
        /* <DEDUP_REMOVED lines=71> */
.L_x_1190:
        /* <DEDUP_REMOVED lines=28> */
.L_x_1193:
        /* <DEDUP_REMOVED lines=15> */
.L_x_1192:
        /* <DEDUP_REMOVED lines=22> */
.L_x_1195:
        /* <DEDUP_REMOVED lines=15> */
.L_x_1194:
[----:B------:R-:W-:Y:S01]  /*0f70*/  SHF.R.S32.HI R6, RZ, 0x1f, R17 ;  /* 0x0000001fff067819 */ /* 0x000fe20000011411 */
[----:B------:R-:W-:-:S03]  /*0f80*/  UMOV UR4, 0xffffffff ;  /* 0xffffffff00047882 */ /* 0x000fc60000000000 */
[----:B------:R-:W-:-:S04]  /*0f90*/  LEA.HI R0, R6, R17, RZ, 0x7 ;  /* 0x0000001106007211 */ /* 0x000fc800078f38ff */
[----:B------:R-:W-:Y:S01]  /*0fa0*/  SHF.R.S32.HI R18, RZ, 0x7, R0 ;  /* 0x00000007ff127819 */ /* 0x000fe20000011400 */
[----:B------:R-:W-:Y:S06]  /*0fb0*/  BRA.DIV UR4, `(.L_x_1196) ;  /* 0x0000015204b47947 */ /* 0x000fec000b800000 */
[----:B------:R1:W2:Y:S02]  /*0fc0*/  SHFL.IDX PT, R14, R18, RZ, 0x1f ;  /* 0x00001fff120e7589 */ /* 0x0002a400000e0000 */
.L_x_1338:
        /* <DEDUP_REMOVED lines=24> */
.L_x_1197:
        /* <DEDUP_REMOVED lines=134> */
.L_x_1210:
[----:B------:R-:W-:Y:S05]  /*19b0*/  YIELD ;  /* 0x0000000000007946 */ /* 0x000fea0003800000 */
[----:B------:R-:W-:-:S06]  /*19c0*/  ULOP3.LUT UR4, UR36, 0x1, URZ, 0xfc, !UPT ;  /* 0x0000000124047892 */ /* 0x000fcc000f8efc3f */
[----:B-1----:R-:W-:-:S05]  /*19d0*/  IMAD.U32 R5, RZ, RZ, UR4 ;  /* 0x00000004ff057e24 */ /* 0x002fca000f8e00ff */
[----:B------:R-:W-:-:S13]  /*19e0*/  ISETP.NE.AND P6, PT, R5, 0x3, PT ;  /* 0x000000030500780c */ /* 0x000fda0003fc5270 */
[----:B------:R-:W-:Y:S05]  /*19f0*/  @!P6 BRA `(.L_x_1200) ;  /* 0x000000000004e947 */ /* 0x000fea0003800000 */
[----:B------:R-:W-:Y:S01]  /*1a00*/  BPT.TRAP 0x1 ;  /* 0x000000040000795c */ /* 0x000fe20000300000 */
.L_x_1200:
[----:B------:R-:W-:Y:S02]  /*1a10*/  LEA R6, R0, R16, 0x3 ;  /* 0x0000001000067211 */ /* 0x000fe400078e18ff */
[----:B------:R-:W-:-:S04]  /*1a20*/  SHF.L.U32 R23, R4, 0x1f, RZ ;  /* 0x0000001f04177819 */ /* 0x000fc800000006ff */
[----:B------:R1:W2:Y:S01]  /*1a30*/  SYNCS.PHASECHK.TRANS64.TRYWAIT P0, [R6+URZ+0x30c10], R23 ;  /* 0x030c1017060075a7 */ /* 0x0002a2000800017f */
[----:B------:R-:W-:Y:S05]  /*1a40*/  @!P6 BRA `(.L_x_1201) ;  /* 0x000000000004e947 */ /* 0x000fea0003800000 */
[----:B------:R-:W-:Y:S01]  /*1a50*/  BPT.TRAP 0x1 ;  /* 0x000000040000795c */ /* 0x000fe20000300000 */
.L_x_1201:
[----:B------:R-:W-:-:S05]  /*1a60*/  VIADD R5, R16, 0x10000 ;  /* 0x0001000010057836 */ /* 0x000fca0000000000 */
[----:B------:R-:W-:-:S04]  /*1a70*/  SHF.R.U32.HI R5, RZ, 0x4, R5 ;  /* 0x00000004ff057819 */ /* 0x000fc80000011605 */
[----:B------:R-:W-:Y:S01]  /*1a80*/  LOP3.LUT R5, R5, 0x3fff, RZ, 0xc0, !PT ;  /* 0x00003fff05057812 */ /* 0x000fe200078ec0ff */
[----:B--2---:R-:W-:Y:S06]  /*1a90*/  @P0 BRA `(.L_x_1202) ;  /* 0x0000000000080947 */ /* 0x004fec0003800000 */
[----:B------:R-:W2:Y:S02]  /*1aa0*/  SYNCS.PHASECHK.TRANS64.TRYWAIT P0, [R6+URZ+0x30c10], R23 ;  /* 0x030c1017060075a7 */ /* 0x000ea4000800017f */
[----:B--2---:R-:W-:Y:S05]  /*1ab0*/  @!P0 BRA `(.L_x_1203) ;  /* 0x0000014800288947 */ /* 0x004fea0003800000 */
.L_x_1202:
        /* <DEDUP_REMOVED lines=65> */
.L_x_1204:
[----:B------:R1:W1:Y:S01]  /*1ed0*/  SYNCS.PHASECHK.TRANS64.TRYWAIT P0, [R6+URZ+0x30c30], R23 ;  /* 0x030c3017060075a7 */ /* 0x000262000800017f */
[----:B------:R-:W-:Y:S05]  /*1ee0*/  @!P6 BRA `(.L_x_1205) ;  /* 0x000000000004e947 */ /* 0x000fea0003800000 */
[----:B------:R-:W-:Y:S01]  /*1ef0*/  BPT.TRAP 0x1 ;  /* 0x000000040000795c */ /* 0x000fe20000300000 */
.L_x_1205:
[----:B-1----:R-:W-:Y:S05]  /*1f00*/  @P0 BRA `(.L_x_1206) ;  /* 0x0000000000080947 */ /* 0x002fea0003800000 */
[----:B------:R-:W1:Y:S02]  /*1f10*/  SYNCS.PHASECHK.TRANS64.TRYWAIT P0, [R6+URZ+0x30c30], R23 ;  /* 0x030c3017060075a7 */ /* 0x000e64000800017f */
[----:B-1----:R-:W-:Y:S05]  /*1f20*/  @!P0 BRA `(.L_x_1207) ;  /* 0x0000014400208947 */ /* 0x002fea0003800000 */
.L_x_1206:
        /* <DEDUP_REMOVED lines=1124> */
.L_x_1208:
        /* <DEDUP_REMOVED lines=68> */
.L_x_1209:
        /* <DEDUP_REMOVED lines=12> */
.L_x_1199:
        /* <DEDUP_REMOVED lines=15> */
[----:B------:R-:W2:Y:S04]  /*6b60*/  LDL R13, [R1+0x6c] ;  /* 0x00006c00010d7983 */ /* 0x000ea80000100800 */
[----:B------:R-:W3:Y:S04]  /*6b70*/  LDL R10, [R1+0x48] ;  /* 0x00004800010a7983 */ /* 0x000ee80000100800 */
[----:B------:R-:W4:Y:S01]  /*6b80*/  LDL R12, [R1+0x68] ;  /* 0x00006800010c7983 */ /* 0x000f220000100800 */
[----:B------:R-:W5:Y:S01]  /*6b90*/  S2R R5, SR_TID.X ;  /* 0x0000000000057919 */ /* 0x000f620000002100 */
[----:B------:R-:W1:Y:S01]  /*6ba0*/  S2R R11, SR_TID.X ;  /* 0x00000000000b7919 */ /* 0x000e620000002100 */
[----:B------:R-:W-:Y:S01]  /*6bb0*/  IMAD R8, R8, -0x80, R7 ;  /* 0xffffff8008087824 */ /* 0x000fe200078e0207 */
[----:B-----5:R-:W-:Y:S01]  /*6bc0*/  IADD3 R9, R5, -0x80, RZ ;  /* 0xffffff8005097810 */ /* 0x020fe20007ffe0ff */
[----:B-1----:R-:W-:Y:S01]  /*6bd0*/  VIADD R17, R11, 0xffffff80 ;  /* 0xffffff800b117836 */ /* 0x002fe20000000000 */
[----:B------:R-:W-:Y:S01]  /*6be0*/  MOV R21, 0x40000040 ;  /* 0x4000004000157802 */ /* 0x000fe20000000f00 */
[----:B------:R-:W-:-:S02]  /*6bf0*/  IMAD.MOV.U32 R23, RZ, RZ, 0x40000040 ;  /* 0x40000040ff177424 */ /* 0x000fc400078e00ff */
[----:B------:R-:W-:Y:S01]  /*6c00*/  IMAD.MOV.U32 R19, RZ, RZ, 0x40000040 ;  /* 0x40000040ff137424 */ /* 0x000fe200078e00ff */
[----:B--2---:R-:W-:Y:S01]  /*6c10*/  LEA.HI R13, R13, R15, RZ, 0x5 ;  /* 0x0000000f0d0d7211 */ /* 0x004fe200078f28ff */
[----:B------:R-:W-:Y:S02]  /*6c20*/  VIADD R15, R11, 0xffffff80 ;  /* 0xffffff800b0f7836 */ /* 0x000fe40000000000 */
[----:B---3--:R-:W-:Y:S01]  /*6c30*/  IMAD.MOV.U32 R14, RZ, RZ, R10 ;  /* 0x000000ffff0e7224 */ /* 0x008fe200078e000a */
[----:B------:R-:W-:Y:S02]  /*6c40*/  SHF.R.S32.HI R10, RZ, 0x1f, R9 ;  /* 0x0000001fff0a7819 */ /* 0x000fe40000011409 */
[----:B------:R-:W-:Y:S02]  /*6c50*/  SHF.R.S32.HI R15, RZ, 0x1f, R15 ;  /* 0x0000001fff0f7819 */ /* 0x000fe4000001140f */
[----:B------:R-:W-:Y:S02]  /*6c60*/  LEA.HI R5, R10, R9, RZ, 0x5 ;  /* 0x000000090a057211 */ /* 0x000fe400078f28ff */
[----:B----4-:R-:W-:-:S02]  /*6c70*/  SHF.R.S32.HI R11, RZ, 0x2, R12 ;  /* 0x00000002ff0b7819 */ /* 0x010fc4000001140c */
[----:B------:R-:W-:Y:S02]  /*6c80*/  LEA.HI R15, R15, R17, RZ, 0x7 ;  /* 0x000000110f0f7211 */ /* 0x000fe400078f38ff */
[----:B------:R-:W-:Y:S02]  /*6c90*/  SHF.R.S32.HI R12, RZ, 0x1f, R12 ;  /* 0x0000001fff0c7819 */ /* 0x000fe4000001140c */
[----:B------:R-:W-:Y:S02]  /*6ca0*/  LOP3.LUT R6, R5, 0xffffffe0, RZ, 0xc0, !PT ;  /* 0xffffffe005067812 */ /* 0x000fe400078ec0ff */
[----:B------:R-:W-:Y:S02]  /*6cb0*/  SHF.R.S32.HI R13, RZ, 0x5, R13 ;  /* 0x00000005ff0d7819 */ /* 0x000fe4000001140d */
[----:B------:R-:W-:Y:S02]  /*6cc0*/  SHF.R.S32.HI R15, RZ, 0x7, R15 ;  /* 0x00000007ff0f7819 */ /* 0x000fe4000001140f */
[----:B------:R-:W-:-:S02]  /*6cd0*/  LEA.HI R12, R12, R11, RZ, 0x3 ;  /* 0x0000000b0c0c7211 */ /* 0x000fc400078f18ff */
[----:B------:R-:W-:Y:S01]  /*6ce0*/  IADD3 R7, R9, -R6, RZ ;  /* 0x8000000609077210 */ /* 0x000fe20007ffe0ff */
[----:B------:R-:W-:Y:S01]  /*6cf0*/  IMAD R6, R13, -0x10, R8 ;  /* 0xfffffff00d067824 */ /* 0x000fe200078e0208 */
[----:B------:R-:W-:Y:S02]  /*6d00*/  LEA.HI R5, R15, R15, RZ, 0x1 ;  /* 0x0000000f0f057211 */ /* 0x000fe400078f08ff */
[----:B------:R-:W-:Y:S02]  /*6d10*/  LOP3.LUT R12, R12, 0xfffffff8, RZ, 0xc0, !PT ;  /* 0xfffffff80c0c7812 */ /* 0x000fe400078ec0ff */
[----:B------:R-:W-:Y:S02]  /*6d20*/  SHF.R.S32.HI R8, RZ, 0x1f, R7 ;  /* 0x0000001fff087819 */ /* 0x000fe40000011407 */
[----:B------:R-:W-:Y:S02]  /*6d30*/  LOP3.LUT R5, R5, 0xfffffffe, RZ, 0xc0, !PT ;  /* 0xfffffffe05057812 */ /* 0x000fe400078ec0ff */
[----:B------:R-:W-:-:S02]  /*6d40*/  LEA.HI R13, R10, R9, RZ, 0x2 ;  /* 0x000000090a0d7211 */ /* 0x000fc400078f10ff */
[----:B------:R-:W-:Y:S02]  /*6d50*/  IADD3 R6, R6, R12, -R11 ;  /* 0x0000000c06067210 */ /* 0x000fe40007ffe80b */
[CC--:B------:R-:W-:Y:S02]  /*6d60*/  LEA.HI R10, R8.reuse, R7.reuse, RZ, 0x3 ;  /* 0x00000007080a7211 */ /* 0x0c0fe400078f18ff */
[----:B------:R-:W-:Y:S01]  /*6d70*/  LEA.HI R12, R8, R7, RZ, 0x2 ;  /* 0x00000007080c7211 */ /* 0x000fe200078f10ff */
[----:B------:R-:W-:Y:S01]  /*6d80*/  IMAD.MOV.U32 R17, RZ, RZ, R14 ;  /* 0x000000ffff117224 */ /* 0x000fe200078e000e */
[----:B------:R-:W-:Y:S01]  /*6d90*/  LOP3.LUT R14, R13, 0xfffffffc, RZ, 0xc0, !PT ;  /* 0xfffffffc0d0e7812 */ /* 0x000fe200078ec0ff */
[----:B------:R-:W-:Y:S01]  /*6da0*/  IMAD.IADD R5, R15, 0x1, -R5 ;  /* 0x000000010f057824 */ /* 0x000fe200078e0a05 */
[----:B------:R-:W-:Y:S02]  /*6db0*/  SHF.R.S32.HI R11, RZ, 0x3, R10 ;  /* 0x00000003ff0b7819 */ /* 0x000fe4000001140a */
[----:B------:R-:W-:-:S02]  /*6dc0*/  SHF.R.S32.HI R13, RZ, 0x2, R12 ;  /* 0x00000002ff0d7819 */ /* 0x000fc4000001140c */
[----:B------:R-:W-:Y:S01]  /*6dd0*/  SHF.R.S32.HI R10, RZ, 0x1f, R10 ;  /* 0x0000001fff0a7819 */ /* 0x000fe2000001140a */
[----:B------:R-:W-:Y:S01]  /*6de0*/  IMAD R8, R5, -0x40, R6 ;  /* 0xffffffc005087824 */ /* 0x000fe200078e0206 */
[----:B------:R-:W-:Y:S01]  /*6df0*/  IADD3 R7, R9, -R14, RZ ;  /* 0x8000000e09077210 */ /* 0x000fe20007ffe0ff */
[C---:B------:R-:W-:Y:S01]  /*6e00*/  VIADD R5, R13.reuse, 0x8 ;  /* 0x000000080d057836 */ /* 0x040fe20000000000 */
[----:B------:R-:W-:Y:S01]  /*6e10*/  LEA.HI R10, R10, R11, RZ, 0x4 ;  /* 0x0000000b0a0a7211 */ /* 0x000fe200078f20ff */
[----:B------:R-:W-:Y:S01]  /*6e20*/  VIADD R9, R13, 0x10 ;  /* 0x000000100d097836 */ /* 0x000fe20000000000 */
[----:B------:R-:W-:Y:S02]  /*6e30*/  LEA.HI R12, R12, R13, RZ, 0x1 ;  /* 0x0000000d0c0c7211 */ /* 0x000fe400078f08ff */
[----:B------:R-:W-:Y:S02]  /*6e40*/  LOP3.LUT R10, R10, 0x1ffffff0, RZ, 0xc0, !PT ;  /* 0x1ffffff00a0a7812 */ /* 0x000fe400078ec0ff */
[----:B------:R-:W-:-:S02]  /*6e50*/  LOP3.LUT R12, R12, 0xfffffffe, RZ, 0xc0, !PT ;  /* 0xfffffffe0c0c7812 */ /* 0x000fc400078ec0ff */
[----:B------:R-:W-:Y:S02]  /*6e60*/  LEA.HI R6, R5, R5, RZ, 0x1 ;  /* 0x0000000505067211 */ /* 0x000fe400078f08ff */
[----:B------:R-:W-:Y:S01]  /*6e70*/  LEA.HI R14, R9, R9, RZ, 0x1 ;  /* 0x00000009090e7211 */ /* 0x000fe200078f08ff */
[----:B------:R-:W-:Y:S01]  /*6e80*/  IMAD.IADD R12, R13, 0x1, -R12 ;  /* 0x000000010d0c7824 */ /* 0x000fe200078e0a0c */
[----:B------:R-:W-:Y:S01]  /*6e90*/  IADD3 R11, R11, -R10, RZ ;  /* 0x8000000a0b0b7210 */ /* 0x000fe20007ffe0ff */
[----:B------:R-:W-:Y:S01]  /*6ea0*/  VIADD R13, R13, 0x18 ;  /* 0x000000180d0d7836 */ /* 0x000fe20000000000 */
[----:B------:R-:W-:Y:S02]  /*6eb0*/  LOP3.LUT R10, R6, 0xfffffffe, RZ, 0xc0, !PT ;  /* 0xfffffffe060a7812 */ /* 0x000fe400078ec0ff */
[----:B------:R-:W-:Y:S02]  /*6ec0*/  LOP3.LUT R18, R14, 0xfffffffe, RZ, 0xc0, !PT ;  /* 0xfffffffe0e127812 */ /* 0x000fe400078ec0ff */
[----:B------:R-:W-:Y:S01]  /*6ed0*/  LEA R11, R11, R12, 0x3 ;  /* 0x0000000c0b0b7211 */ /* 0x000fe200078e18ff */
[----:B------:R-:W-:Y:S01]  /*6ee0*/  IMAD.IADD R10, R5, 0x1, -R10 ;  /* 0x00000001050a7824 */ /* 0x000fe200078e0a0a */
[----:B------:R-:W-:Y:S01]  /*6ef0*/  SHF.R.S32.HI R5, RZ, 0x1, R6 ;  /* 0x00000001ff057819 */ /* 0x000fe20000011406 */
[----:B------:R-:W-:Y:S01]  /*6f00*/  IMAD.IADD R18, R9, 0x1, -R18 ;  /* 0x0000000109127824 */ /* 0x000fe200078e0a12 */
[----:B------:R-:W-:-:S02]  /*6f10*/  LEA.HI R9, R13, R13, RZ, 0x1 ;  /* 0x0000000d0d097211 */ /* 0x000fc400078f08ff */
[----:B------:R-:W-:Y:S01]  /*6f20*/  SHF.R.S32.HI R6, RZ, 0x1f, R6 ;  /* 0x0000001fff067819 */ /* 0x000fe20000011406 */
[----:B------:R1:W-:Y:S01]  /*6f30*/  STL [R1+0x58], R11 ;  /* 0x0000580b01007387 */ /* 0x0003e20000100800 */
[----:B------:R-:W-:Y:S02]  /*6f40*/  LOP3.LUT R12, R9, 0xfffffffe, RZ, 0xc0, !PT ;  /* 0xfffffffe090c7812 */ /* 0x000fe400078ec0ff */
[----:B------:R-:W-:Y:S02]  /*6f50*/  LEA.HI R6, R6, R5, RZ, 0x4 ;  /* 0x0000000506067211 */ /* 0x000fe400078f20ff */
[----:B------:R-:W-:Y:S02]  /*6f60*/  IADD3 R13, R13, -R12, RZ ;  /* 0x8000000c0d0d7210 */ /* 0x000fe40007ffe0ff */
[----:B------:R-:W-:Y:S02]  /*6f70*/  LOP3.LUT R12, R6, 0x1ffffff0, RZ, 0xc0, !PT ;  /* 0x1ffffff0060c7812 */ /* 0x000fe400078ec0ff */
[----:B-1----:R-:W-:-:S02]  /*6f80*/  SHF.R.S32.HI R11, RZ, 0x1, R14 ;  /* 0x00000001ff0b7819 */ /* 0x002fc4000001140e */
[----:B------:R-:W-:Y:S02]  /*6f90*/  SHF.R.S32.HI R14, RZ, 0x1f, R14 ;  /* 0x0000001fff0e7819 */ /* 0x000fe4000001140e */
[--C-:B------:R-:W-:Y:S02]  /*6fa0*/  SHF.R.S32.HI R15, RZ, 0x1, R9.reuse ;  /* 0x00000001ff0f7819 */ /* 0x100fe40000011409 */
[----:B------:R-:W-:Y:S02]  /*6fb0*/  LEA.HI R14, R14, R11, RZ, 0x4 ;  /* 0x0000000b0e0e7211 */ /* 0x000fe400078f20ff */
[----:B------:R-:W-:Y:S01]  /*6fc0*/  SHF.R.S32.HI R20, RZ, 0x1f, R9 ;  /* 0x0000001fff147819 */ /* 0x000fe20000011409 */
[----:B------:R-:W-:Y:S01]  /*6fd0*/  IMAD.IADD R9, R5, 0x1, -R12 ;  /* 0x0000000105097824 */ /* 0x000fe200078e0a0c */
[----:B------:R-:W-:Y:S01]  /*6fe0*/  LOP3.LUT R14, R14, 0x1ffffff0, RZ, 0xc0, !PT ;  /* 0x1ffffff00e0e7812 */ /* 0x000fe200078ec0ff */
[----:B------:R-:W-:Y:S01]  /*6ff0*/  IMAD R6, R17, 0x2000, R16 ;  /* 0x0000200011067824 */ /* 0x000fe200078e0210 */
[----:B------:R-:W-:Y:S01]  /*7000*/  LEA.HI R20, R20, R15, RZ, 0x4 ;  /* 0x0000000f14147211 */ /* 0x000fe200078f20ff */
[----:B------:R-:W-:Y:S01]  /*7010*/  IMAD R9, R9, 0x8, R10 ;  /* 0x0000000809097824 */ /* 0x000fe200078e020a */
[----:B------:R-:W-:Y:S01]  /*7020*/  IADD3 R11, R11, -R14, RZ ;  /* 0x8000000e0b0b7210 */ /* 0x000fe20007ffe0ff */
[----:B------:R-:W-:Y:S01]  /*7030*/  VIADD R12, R6, 0x4000 ;  /* 0x00004000060c7836 */ /* 0x000fe20000000000 */
[----:B------:R-:W-:-:S02]  /*7040*/  LOP3.LUT R20, R20, 0x1ffffff0, RZ, 0xc0, !PT ;  /* 0x1ffffff014147812 */ /* 0x000fc400078ec0ff */
[----:B------:R-:W-:Y:S01]  /*7050*/  IADD3 R5, R6, 0x20c00, RZ ;  /* 0x00020c0006057810 */ /* 0x000fe20007ffe0ff */
[----:B------:R1:W-:Y:S01]  /*7060*/  STL [R1+0x50], R9 ;  /* 0x0000500901007387 */ /* 0x0003e20000100800 */
[----:B------:R-:W-:Y:S01]  /*7070*/  SHF.R.U32.HI R6, RZ, 0x4, R6 ;  /* 0x00000004ff067819 */ /* 0x000fe20000011606 */
[----:B------:R-:W-:Y:S01]  /*7080*/  IMAD.IADD R20, R15, 0x1, -R20 ;  /* 0x000000010f147824 */ /* 0x000fe200078e0a14 */
[----:B------:R-:W-:Y:S02]  /*7090*/  SHF.R.U32.HI R5, RZ, 0x4, R5 ;  /* 0x00000004ff057819 */ /* 0x000fe40000011605 */
[----:B------:R-:W-:Y:S02]  /*70a0*/  SHF.R.U32.HI R12, RZ, 0x4, R12 ;  /* 0x00000004ff0c7819 */ /* 0x000fe4000001160c */
[----:B------:R-:W-:Y:S01]  /*70b0*/  LOP3.LUT R6, R6, 0x3fff, RZ, 0xc0, !PT ;  /* 0x00003fff06067812 */ /* 0x000fe200078ec0ff */
[----:B-1----:R-:W-:Y:S01]  /*70c0*/  IMAD R9, R11, 0x8, R18 ;  /* 0x000000080b097824 */ /* 0x002fe200078e0212 */
[----:B------:R-:W-:-:S02]  /*70d0*/  LOP3.LUT R5, R5, 0x3fff, RZ, 0xc0, !PT ;  /* 0x00003fff05057812 */ /* 0x000fc400078ec0ff */
[----:B------:R-:W-:Y:S02]  /*70e0*/  LOP3.LUT R12, R12, 0x3fff, RZ, 0xc0, !PT ;  /* 0x00003fff0c0c7812 */ /* 0x000fe400078ec0ff */
[----:B------:R1:W-:Y:S01]  /*70f0*/  STL [R1+0x4c], R9 ;  /* 0x00004c0901007387 */ /* 0x0003e20000100800 */
[----:B------:R-:W-:Y:S02]  /*7100*/  LEA R10, R20, R13, 0x3 ;  /* 0x0000000d140a7211 */ /* 0x000fe400078e18ff */
[----:B------:R-:W-:Y:S02]  /*7110*/  LOP3.LUT R5, R5, 0x10000, RZ, 0xfc, !PT ;  /* 0x0001000005057812 */ /* 0x000fe400078efcff */
[----:B-1----:R-:W-:Y:S02]  /*7120*/  LOP3.LUT R9, R6, 0x10000, RZ, 0xfc, !PT ;  /* 0x0001000006097812 */ /* 0x002fe400078efcff */
[----:B------:R-:W-:Y:S01]  /*7130*/  LOP3.LUT R6, R12, 0x10000, RZ, 0xfc, !PT ;  /* 0x000100000c067812 */ /* 0x000fe200078efcff */
[----:B------:R1:W-:Y:S02]  /*7140*/  STL [R1+0x44], R10 ;  /* 0x0000440a01007387 */ /* 0x0003e40000100800 */
[C---:B------:R-:W-:Y:S01]  /*7150*/  VIADD R22, R9.reuse, 0x2 ;  /* 0x0000000209167836 */ /* 0x040fe20000000000 */
[C---:B------:R-:W-:Y:S01]  /*7160*/  IADD3 R18, R9.reuse, 0x6, RZ ;  /* 0x0000000609127810 */ /* 0x040fe20007ffe0ff */
[----:B------:R-:W-:Y:S01]  /*7170*/  VIADD R20, R9, 0x4 ;  /* 0x0000000409147836 */ /* 0x000fe20000000000 */
[----:B------:R-:W-:Y:S01]  /*7180*/  STL [R1+0x3c], R9 ;  /* 0x00003c0901007387 */ /* 0x000fe20000100800 */
[----:B------:R-:W-:Y:S01]  /*7190*/  IMAD.MOV.U32 R11, RZ, RZ, 0x40000040 ;  /* 0x40000040ff0b7424 */ /* 0x000fe200078e00ff */
[----:B------:R-:W-:Y:S01]  /*71a0*/  MOV R13, 0x40000040 ;  /* 0x40000040000d7802 */ /* 0x000fe20000000f00 */
[C---:B------:R-:W-:Y:S01]  /*71b0*/  VIADD R14, R6.reuse, 0x2 ;  /* 0x00000002060e7836 */ /* 0x040fe20000000000 */
[----:B------:R2:W-:Y:S01]  /*71c0*/  STL [R1+0x5c], R5 ;  /* 0x00005c0501007387 */ /* 0x0005e20000100800 */
[----:B-1----:R-:W-:Y:S01]  /*71d0*/  IADD3 R10, R6, 0x6, RZ ;  /* 0x00000006060a7810 */ /* 0x002fe20007ffe0ff */
[----:B------:R-:W-:-:S02]  /*71e0*/  IMAD.MOV.U32 R15, RZ, RZ, 0x40000040 ;  /* 0x40000040ff0f7424 */ /* 0x000fc400078e00ff */
[----:B------:R1:W-:Y:S01]  /*71f0*/  STL [R1+0x38], R6 ;  /* 0x0000380601007387 */ /* 0x0003e20000100800 */
[----:B------:R-:W-:-:S03]  /*7200*/  VIADD R12, R6, 0x4 ;  /* 0x00000004060c7836 */ /* 0x000fc60000000000 */
[----:B------:R3:W-:Y:S04]  /*7210*/  STL.64 [R1+0x30], R22 ;  /* 0x0000301601007387 */ /* 0x0007e80000100a00 */
[----:B------:R3:W-:Y:S04]  /*7220*/  STL.64 [R1+0x28], R20 ;  /* 0x0000281401007387 */ /* 0x0007e80000100a00 */
[----:B------:R3:W-:Y:S04]  /*7230*/  STL.64 [R1+0x20], R18 ;  /* 0x0000201201007387 */ /* 0x0007e80000100a00 */
[----:B------:R3:W-:Y:S04]  /*7240*/  STL.64 [R1+0x8], R10 ;  /* 0x0000080a01007387 */ /* 0x0007e80000100a00 */
[----:B------:R3:W-:Y:S04]  /*7250*/  STL.64 [R1+0x18], R14 ;  /* 0x0000180e01007387 */ /* 0x0007e80000100a00 */
[----:B------:R3:W-:Y:S01]  /*7260*/  STL.64 [R1+0x10], R12 ;  /* 0x0000100c01007387 */ /* 0x0007e20000100a00 */
[C---:B--2---:R-:W-:Y:S01]  /*7270*/  VIADD R5, R7.reuse, 0x4 ;  /* 0x0000000407057836 */ /* 0x044fe20000000000 */
[C---:B-1----:R-:W-:Y:S01]  /*7280*/  IADD3 R6, R7.reuse, 0xc, RZ ;  /* 0x0000000c07067810 */ /* 0x042fe20007ffe0ff */
[C---:B------:R-:W-:Y:S01]  /*7290*/  VIADD R9, R7.reuse, 0x8 ;  /* 0x0000000807097836 */ /* 0x040fe20000000000 */
[C---:B------:R-:W-:Y:S01]  /*72a0*/  IADD3 R6, R7.reuse, 0x18, RZ ;  /* 0x0000001807067810 */ /* 0x040fe20007ffe0ff */
[----:B------:R-:W-:-:S02]  /*72b0*/  VIADD R5, R7, 0x10 ;  /* 0x0000001007057836 */ /* 0x000fc40000000000 */
[C---:B------:R-:W-:Y:S02]  /*72c0*/  VIADD R9, R7.reuse, 0x14 ;  /* 0x0000001407097836 */ /* 0x040fe40000000000 */
[----:B------:R-:W-:-:S07]  /*72d0*/  VIADD R5, R7, 0x1c ;  /* 0x0000001c07057836 */ /* 0x000fce0000000000 */
.L_x_1222:
[----:B------:R-:W-:Y:S01]  /*72e0*/  IMAD.U32 R5, RZ, RZ, UR36 ;  /* 0x00000024ff057e24 */ /* 0x000fe2000f8e00ff */
[----:B------:R-:W-:Y:S05]  /*72f0*/  YIELD ;  /* 0x0000000000007946 */ /* 0x000fea0003800000 */
[----:B------:R-:W-:-:S04]  /*7300*/  LOP3.LUT R5, R5, 0x1, RZ, 0xfc, !PT ;  /* 0x0000000105057812 */ /* 0x000fc800078efcff */
[----:B------:R-:W-:-:S13]  /*7310*/  ISETP.NE.AND P0, PT, R5, 0x3, PT ;  /* 0x000000030500780c */ /* 0x000fda0003f05270 */
[----:B------:R-:W-:Y:S05]  /*7320*/  @!P0 BRA `(.L_x_1212) ;  /* 0x0000000000048947 */ /* 0x000fea0003800000 */
[----:B------:R-:W-:Y:S01]  /*7330*/  BPT.TRAP 0x1 ;  /* 0x000000040000795c */ /* 0x000fe20000300000 */
.L_x_1212:
[----:B------:R-:W-:Y:S02]  /*7340*/  LEA R6, R0, R16, 0x3 ;  /* 0x0000001000067211 */ /* 0x000fe400078e18ff */
[----:B---3--:R-:W-:-:S04]  /*7350*/  SHF.L.U32 R23, R4, 0x1f, RZ ;  /* 0x0000001f04177819 */ /* 0x008fc800000006ff */
[----:B------:R1:W2:Y:S01]  /*7360*/  SYNCS.PHASECHK.TRANS64.TRYWAIT P1, [R6+URZ+0x30c10], R23 ;  /* 0x030c1017060075a7 */ /* 0x0002a2000802017f */
[----:B------:R-:W-:Y:S05]  /*7370*/  @!P0 BRA `(.L_x_1213) ;  /* 0x0000000000048947 */ /* 0x000fea0003800000 */
[----:B------:R-:W-:Y:S01]  /*7380*/  BPT.TRAP 0x1 ;  /* 0x000000040000795c */ /* 0x000fe20000300000 */
.L_x_1213:
[----:B------:R-:W-:-:S05]  /*7390*/  VIADD R5, R16, 0x10000 ;  /* 0x0001000010057836 */ /* 0x000fca0000000000 */
[----:B------:R-:W-:-:S04]  /*73a0*/  SHF.R.U32.HI R5, RZ, 0x4, R5 ;  /* 0x00000004ff057819 */ /* 0x000fc80000011605 */
[----:B------:R-:W-:-:S04]  /*73b0*/  LOP3.LUT R5, R5, 0x3fff, RZ, 0xc0, !PT ;  /* 0x00003fff05057812 */ /* 0x000fc800078ec0ff */
[----:B------:R-:W-:Y:S01]  /*73c0*/  LOP3.LUT R9, R5, 0x10000, RZ, 0xfc, !PT ;  /* 0x0001000005097812 */ /* 0x000fe200078efcff */
[----:B--2---:R-:W-:Y:S06]  /*73d0*/  @P1 BRA `(.L_x_1214) ;  /* 0x0000000000081947 */ /* 0x004fec0003800000 */
[----:B------:R-:W2:Y:S02]  /*73e0*/  SYNCS.PHASECHK.TRANS64.TRYWAIT P1, [R6+URZ+0x30c10], R23 ;  /* 0x030c1017060075a7 */ /* 0x000ea4000802017f */
[----:B--2---:R-:W-:Y:S05]  /*73f0*/  @!P1 BRA `(.L_x_1215) ;  /* 0x000000f000009947 */ /* 0x004fea0003800000 */
.L_x_1214:
        /* <DEDUP_REMOVED lines=63> */
.L_x_1216:
[----:B------:R1:W1:Y:S01]  /*77f0*/  SYNCS.PHASECHK.TRANS64.TRYWAIT P1, [R6+URZ+0x30c30], R23 ;  /* 0x030c3017060075a7 */ /* 0x000262000802017f */
[----:B------:R-:W-:Y:S05]  /*7800*/  @!P0 BRA `(.L_x_1217) ;  /* 0x0000000000048947 */ /* 0x000fea0003800000 */
[----:B------:R-:W-:Y:S01]  /*7810*/  BPT.TRAP 0x1 ;  /* 0x000000040000795c */ /* 0x000fe20000300000 */
.L_x_1217:
[----:B-1----:R-:W-:Y:S05]  /*7820*/  @P1 BRA `(.L_x_1218) ;  /* 0x0000000000081947 */ /* 0x002fea0003800000 */
[----:B------:R-:W1:Y:S02]  /*7830*/  SYNCS.PHASECHK.TRANS64.TRYWAIT P1, [R6+URZ+0x30c30], R23 ;  /* 0x030c3017060075a7 */ /* 0x000e64000802017f */
[----:B-1----:R-:W-:Y:S05]  /*7840*/  @!P1 BRA `(.L_x_1219) ;  /* 0x000000ec00009947 */ /* 0x002fea0003800000 */
.L_x_1218:
        /* <DEDUP_REMOVED lines=83> */
[----:B------:R-:W-:Y:S01]  /*7d80*/  UMOV UR11, 0x40000040 ;  /* 0x40000040000b7882 */ /* 0x000fe20000000000 */
[C---:B------:R-:W-:Y:S01]  /*7d90*/  VIADD R227, R7.reuse, 0x4 ;  /* 0x0000000407e37836 */ /* 0x040fe20000000000 */
[----:B------:R-:W-:Y:S01]  /*7da0*/  MUFU.TANH R18, R18 ;  /* 0x0000001200127308 */ /* 0x000fe20000002400 */
[----:B------:R-:W-:Y:S04]  /*7db0*/  STL [R1+0x90], R143 ;  /* 0x0000908f01007387 */ /* 0x000fe80000100800 */
[----:B------:R-:W-:Y:S03]  /*7dc0*/  STL [R1+0x8c], R142 ;  /* 0x00008c8e01007387 */ /* 0x000fe60000100800 */
[----:B------:R-:W1:Y:S01]  /*7dd0*/  MUFU.TANH R20, R20 ;  /* 0x0000001400147308 */ /* 0x000e620000002400 */
[----:B------:R-:W-:Y:S04]  /*7de0*/  STL [R1+0x88], R141 ;  /* 0x0000888d01007387 */ /* 0x000fe80000100800 */
[----:B------:R-:W-:Y:S01]  /*7df0*/  STL [R1+0x84], R140 ;  /* 0x0000848c01007387 */ /* 0x000fe20000100800 */
[----:B------:R-:W-:-:S02]  /*7e00*/  VIADD R229, R7, 0x8 ;  /* 0x0000000807e57836 */ /* 0x000fc40000000000 */
[----:B------:R-:W2:Y:S01]  /*7e10*/  MUFU.TANH R21, R21 ;  /* 0x0000001500157308 */ /* 0x000ea20000002400 */
[----:B------:R-:W-:Y:S04]  /*7e20*/  STL [R1+0x80], R6 ;  /* 0x0000800601007387 */ /* 0x000fe80000100800 */
[----:B------:R-:W-:Y:S03]  /*7e30*/  STL [R1+0x7c], R5 ;  /* 0x00007c0501007387 */ /* 0x000fe60000100800 */
[----:B------:R-:W3:Y:S01]  /*7e40*/  MUFU.TANH R19, R19 ;  /* 0x0000001300137308 */ /* 0x000ee20000002400 */
[----:B------:R-:W-:Y:S04]  /*7e50*/  STL [R1+0x78], R4 ;  /* 0x0000780401007387 */ /* 0x000fe80000100800 */
[----:B------:R-:W-:Y:S01]  /*7e60*/  STL [R1+0x74], R3 ;  /* 0x0000740301007387 */ /* 0x000fe20000100800 */
[----:B------:R-:W-:-:S02]  /*7e70*/  IADD3 R213, R7, 0xc, RZ ;  /* 0x0000000c07d57810 */ /* 0x000fc40007ffe0ff */
[----:B------:R-:W4:Y:S01]  /*7e80*/  MUFU.TANH R22, R22 ;  /* 0x0000001600167308 */ /* 0x000f220000002400 */
[----:B------:R1:W-:Y:S01]  /*7e90*/  STL [R1+0x70], R2 ;  /* 0x0000700201007387 */ /* 0x0003e20000100800 */
[C---:B------:R-:W-:Y:S02]  /*7ea0*/  ISETP.GT.AND P2, PT, R8.reuse, RZ, PT ;  /* 0x000000ff0800720c */ /* 0x040fe40003f44270 */
[----:B------:R-:W-:-:S04]  /*7eb0*/  ISETP.GT.AND P1, PT, R8, 0x8, PT ;  /* 0x000000080800780c */ /* 0x000fc80003f24270 */
[----:B------:R-:W4:Y:S01]  /*7ec0*/  MUFU.TANH R204, R204 ;  /* 0x000000cc00cc7308 */ /* 0x000f220000002400 */
[----:B-1----:R-:W2:Y:S01]  /*7ed0*/  LDL.64 R2, [R1+0x18] ;  /* 0x0000180001027983 */ /* 0x002ea20000100a00 */
[----:B------:R-:W-:Y:S01]  /*7ee0*/  WARPGROUP.ARRIVE ;  /* 0x00000000000079c5 */ /* 0x000fe20000000000 */
[C---:B------:R-:W-:Y:S02]  /*7ef0*/  VIADD R222, R7.reuse, 0x14 ;  /* 0x0000001407de7836 */ /* 0x040fe40000000000 */
[----:B------:R-:W-:-:S03]  /*7f00*/  VIADD R220, R7, 0x10 ;  /* 0x0000001007dc7836 */ /* 0x000fc60000000000 */
[----:B------:R-:W1:Y:S01]  /*7f10*/  MUFU.TANH R23, R23 ;  /* 0x0000001700177308 */ /* 0x000e620000002400 */
        /* <DEDUP_REMOVED lines=8> */
[----:B------:R-:W-:Y:S01]  /*7fa0*/  FMUL.FTZ R116, R136, UR8 ;  /* 0x0000000888747c20 */ /* 0x000fe20008410000 */
[----:B------:R-:W-:Y:S01]  /*7fb0*/  ULDC UR5, c[0x0][0x744] ;  /* 0x0001d10000057ab9 */ /* 0x000fe20000000800 */
[----:B------:R-:W1:Y:S01]  /*7fc0*/  MUFU.TANH R205, R205 ;  /* 0x000000cd00cd7308 */ /* 0x000e620000002400 */
[----:B---3--:R-:W3:Y:S01]  /*7fd0*/  LDL.64 R108, [R1+0x8] ;  /* 0x00000800016c7983 */ /* 0x008ee20000100a00 */
[----:B------:R-:W-:Y:S01]  /*7fe0*/  UIADD3 UR4, UR6, 0x2, URZ ;  /* 0x0000000206047890 */ /* 0x000fe2000fffe03f */
[----:B------:R-:W-:-:S05]  /*7ff0*/  IADD3 R214, R7, 0x18, RZ ;  /* 0x0000001807d67810 */ /* 0x000fca0007ffe0ff */
[----:B------:R-:W-:Y:S01]  /*8000*/  MUFU.TANH R207, R207 ;  /* 0x000000cf00cf7308 */ /* 0x000fe20000002400 */
[----:B------:R-:W-:-:S07]  /*8010*/  UMOV UR14, UR4 ;  /* 0x00000004000e7c82 */ /* 0x000fce0008000000 */
[----:B------:R-:W1:Y:S08]  /*8020*/  MUFU.TANH R206, R206 ;  /* 0x000000ce00ce7308 */ /* 0x000e700000002400 */
[----:B------:R-:W1:Y:S08]  /*8030*/  MUFU.TANH R228, R228 ;  /* 0x000000e400e47308 */ /* 0x000e700000002400 */
[----:B------:R-:W1:Y:S01]  /*8040*/  MUFU.TANH R208, R208 ;  /* 0x000000d000d07308 */ /* 0x000e620000002400 */
        /* <DEDUP_REMOVED lines=9> */
[----:B------:R4:W-:Y:S01]  /*80e0*/  MUFU.TANH R153, R112 ;  /* 0x0000007000997308 */ /* 0x0009e20000002400 */
[----:B------:R-:W-:Y:S01]  /*80f0*/  FMUL.FTZ R94, R102, UR8 ;  /* 0x00000008665e7c20 */ /* 0x000fe20008410000 */
[----:B------:R-:W-:Y:S01]  /*8100*/  UIADD3 UR6, UR6, 0x6, URZ ;  /* 0x0000000606067890 */ /* 0x000fe2000fffe03f */
[----:B---3--:R-:W-:-:S05]  /*8110*/  R2UR UR9, R109 ;  /* 0x000000006d0972ca */ /* 0x008fca00000e0000 */
[----:B------:R3:W-:Y:S01]  /*8120*/  MUFU.TANH R151, R113 ;  /* 0x0000007100977308 */ /* 0x0007e20000002400 */
[----:B----4-:R-:W-:Y:S01]  /*8130*/  FMUL.FTZ R112, R118, UR8 ;  /* 0x0000000876707c20 */ /* 0x010fe20008410000 */
[----:B------:R-:W-:-:S06]  /*8140*/  FMUL.FTZ R118, R138, UR8 ;  /* 0x000000088a767c20 */ /* 0x000fcc0008410000 */
[----:B------:R4:W-:Y:S01]  /*8150*/  MUFU.TANH R152, R114 ;  /* 0x0000007200987308 */ /* 0x0009e20000002400 */
[----:B---3--:R-:W-:Y:S01]  /*8160*/  FMUL.FTZ R113, R133, UR8 ;  /* 0x0000000885717c20 */ /* 0x008fe20008410000 */
[----:B------:R-:W-:Y:S02]  /*8170*/  WARPGROUP.DEPBAR.LE gsb0, 0x0 ;  /* 0x00008000000079c5 */ /* 0x000fe40000010000 */
[----:B------:R-:W-:-:S04]  /*8180*/  WARPGROUP.ARRIVE ;  /* 0x00000000000079c5 */ /* 0x000fc80000000000 */
[----:B------:R3:W-:Y:S01]  /*8190*/  MUFU.TANH R150, R115 ;  /* 0x0000007300967308 */ /* 0x0007e20000002400 */
[----:B----4-:R-:W-:-:S07]  /*81a0*/  FMUL.FTZ R114, R134, UR8 ;  /* 0x0000000886727c20 */ /* 0x010fce0008410000 */
[----:B------:R4:W-:Y:S01]  /*81b0*/  MUFU.TANH R149, R117 ;  /* 0x0000007500957308 */ /* 0x0009e20000002400 */
[----:B---3--:R-:W-:-:S07]  /*81c0*/  FMUL.FTZ R115, R135, UR8 ;  /* 0x0000000887737c20 */ /* 0x008fce0008410000 */
[----:B------:R3:W-:Y:S01]  /*81d0*/  MUFU.TANH R145, R121 ;  /* 0x0000007900917308 */ /* 0x0007e20000002400 */
[----:B----4-:R-:W-:Y:S01]  /*81e0*/  FMUL.FTZ R117, R137, UR8 ;  /* 0x0000000889757c20 */ /* 0x010fe20008410000 */
[----:B---3--:R-:W-:Y:S01]  /*81f0*/  FMUL.FTZ R121, R139, UR8 ;  /* 0x000000088b797c20 */ /* 0x008fe20008410000 */
[----:B------:R-:W-:Y:S02]  /*8200*/  R2UR UR8, R108 ;  /* 0x000000006c0872ca */ /* 0x000fe400000e0000 */
[----:B--2---:R-:W-:Y:S02]  /*8210*/  R2UR UR12, R2 ;  /* 0x00000000020c72ca */ /* 0x004fe400000e0000 */
[----:B------:R-:W-:-:S13]  /*8220*/  R2UR UR13, R3 ;  /* 0x00000000030d72ca */ /* 0x000fda00000e0000 */
[----:B------:R-:W-:Y:S01]  /*8230*/  HGMMA.64x128x16.F32 R24, gdesc[UR12], R24, gsb0 ;  /* 0x01e000000c1879f0 */ /* 0x000fe20008000818 */
[----:B------:R-:W-:Y:S01]  /*8240*/  UMOV UR10, UR6 ;  /* 0x00000006000a7c82 */ /* 0x000fe20008000000 */
[----:B------:R2:W-:Y:S01]  /*8250*/  MUFU.TANH R164, R96 ;  /* 0x0000006000a47308 */ /* 0x0005e20000002400 */
[----:B------:R-:W-:Y:S04]  /*8260*/  SHFL.IDX PT, R97, R17, R227, 0x1f ;  /* 0x00001fe311617589 */ /* 0x000fe800000e0000 */
[----:B--2---:R-:W2:Y:S04]  /*8270*/  SHFL.IDX PT, R96, R17, R7, 0x1f ;  /* 0x00001f0711607589 */ /* 0x004ea800000e0000 */
[----:B------:R-:W3:Y:S01]  /*8280*/  SHFL.IDX PT, R95, R17, R229, 0x1f ;  /* 0x00001fe5115f7589 */ /* 0x000ee200000e0000 */
[----:B------:R4:W-:Y:S01]  /*8290*/  MUFU.TANH R163, R99 ;  /* 0x0000006300a37308 */ /* 0x0009e20000002400 */
[----:B------:R-:W-:-:S07]  /*82a0*/  FSEL R98, R20, -INF , P1 ;  /* 0xff80000014627808 */ /* 0x000fce0000800000 */
[----:B------:R1:W-:Y:S01]  /*82b0*/  MUFU.TANH R161, R104 ;  /* 0x0000006800a17308 */ /* 0x0003e20000002400 */
[----:B----4-:R-:W-:Y:S01]  /*82c0*/  FSEL R99, R18, -INF , P2 ;  /* 0xff80000012637808 */ /* 0x010fe20001000000 */
[----:B------:R-:W-:Y:S04]  /*82d0*/  SHFL.IDX PT, R101, R17, R222, 0x1f ;  /* 0x00001fde11657589 */ /* 0x000fe800000e0000 */
[----:B-1----:R-:W1:Y:S02]  /*82e0*/  SHFL.IDX PT, R104, R17, R213, 0x1f ;  /* 0x00001fd511687589 */ /* 0x002e6400000e0000 */
[----:B------:R4:W-:Y:S01]  /*82f0*/  MUFU.TANH R148, R119 ;  /* 0x0000007700947308 */ /* 0x0009e20000002400 */
[--C-:B--2---:R-:W-:Y:S01]  /*8300*/  FFMA.FTZ R99, R99, UR5, -R96.reuse ;  /* 0x0000000563637c23 */ /* 0x104fe20008010860 */
[----:B------:R-:W-:Y:S01]  /*8310*/  FFMA.FTZ R98, R98, UR5, -R96 ;  /* 0x0000000562627c23 */ /* 0x000fe20008010860 */
[----:B------:R-:W-:-:S02]  /*8320*/  WARPGROUP.DEPBAR.LE gsb0, 0x0 ;  /* 0x00008000000079c5 */ /* 0x000fc40000010000 */
[----:B------:R-:W-:-:S06]  /*8330*/  WARPGROUP.ARRIVE ;  /* 0x00000000000079c5 */ /* 0x000fcc0000000000 */
[----:B------:R-:W-:Y:S01]  /*8340*/  HGMMA.64x128x16.F32 R24, gdesc[UR8], R24, gsb0 ;  /* 0x01e00000081879f0 */ /* 0x000fe20008000818 */
[----:B------:R-:W-:Y:S01]  /*8350*/  FSEL R96, R21, -INF , P1 ;  /* 0xff80000015607808 */ /* 0x000fe20000800000 */
[----:B------:R-:W2:Y:S01]  /*8360*/  SHFL.IDX PT, R100, R17, R220, 0x1f ;  /* 0x00001fdc11647589 */ /* 0x000ea200000e0000 */
[----:B----4-:R-:W-:Y:S01]  /*8370*/  FSEL R119, R19, -INF , P2 ;  /* 0xff80000013777808 */ /* 0x010fe20001000000 */
[----:B------:R-:W-:Y:S04]  /*8380*/  MUFU.TANH R147, R120 ;  /* 0x0000007800937308 */ /* 0x000fe80000002400 */
[----:B------:R-:W-:-:S04]  /*8390*/  FFMA.FTZ R119, R119, UR5, -R97 ;  /* 0x0000000577777c23 */ /* 0x000fc80008010861 */
[----:B------:R4:W-:Y:S08]  /*83a0*/  MUFU.EX2 R120, R99 ;  /* 0x0000006300787308 */ /* 0x0009f00000000800 */
[----:B------:R3:W-:Y:S01]  /*83b0*/  MUFU.TANH R160, R106 ;  /* 0x0000006a00a07308 */ /* 0x0007e20000002400 */
[----:B----4-:R-:W-:Y:S01]  /*83c0*/  FFMA.FTZ R99, R96, UR5, -R97 ;  /* 0x0000000560637c23 */ /* 0x010fe20008010861 */
[----:B------:R-:W-:-:S02]  /*83d0*/  FSEL R96, R22, -INF , P2 ;  /* 0xff80000016607808 */ /* 0x000fc40001000000 */
[----:B------:R-:W-:Y:S01]  /*83e0*/  FSEL R97, R204, -INF , P1 ;  /* 0xff800000cc617808 */ /* 0x000fe20000800000 */
[----:B---3--:R-:W3:Y:S03]  /*83f0*/  SHFL.IDX PT, R106, R17, R214, 0x1f ;  /* 0x00001fd6116a7589 */ /* 0x008ee600000e0000 */
[----:B------:R-:W4:Y:S01]  /*8400*/  MUFU.TANH R88, R88 ;  /* 0x0000005800587308 */ /* 0x000f220000002400 */
[--C-:B------:R-:W-:Y:S01]  /*8410*/  FFMA.FTZ R96, R96, UR5, -R95.reuse ;  /* 0x0000000560607c23 */ /* 0x100fe2000801085f */
[----:B------:R-:W-:Y:S01]  /*8420*/  FFMA.FTZ R95, R97, UR5, -R95 ;  /* 0x00000005615f7c23 */ /* 0x000fe2000801085f */
[----:B------:R-:W-:-:S05]  /*8430*/  FSEL R97, R23, -INF , P2 ;  /* 0xff80000017617808 */ /* 0x000fca0001000000 */
[----:B------:R1:W-:Y:S01]  /*8440*/  MUFU.TANH R4, R129 ;  /* 0x0000008100047308 */ /* 0x0003e20000002400 */
[----:B------:R-:W-:-:S07]  /*8450*/  FSEL R102, R205, -INF , P1 ;  /* 0xff800000cd667808 */ /* 0x000fce0000800000 */
[----:B------:R-:W3:Y:S01]  /*8460*/  MUFU.TANH R226, R226 ;  /* 0x000000e200e27308 */ /* 0x000ee20000002400 */
[----:B-1----:R-:W-:Y:S02]  /*8470*/  VIADD R129, R7, 0x1c ;  /* 0x0000001c07817836 */ /* 0x002fe40000000000 */
[----:B------:R-:W-:-:S05]  /*8480*/  FFMA.FTZ R97, R97, UR5, -R104 ;  /* 0x0000000561617c23 */ /* 0x000fca0008010868 */
[----:B------:R1:W-:Y:S01]  /*8490*/  MUFU.TANH R146, R122 ;  /* 0x0000007a00927308 */ /* 0x0003e20000002400 */
[----:B------:R-:W-:Y:S01]  /*84a0*/  FFMA.FTZ R104, R102, UR5, -R104 ;  /* 0x0000000566687c23 */ /* 0x000fe20008010868 */
[----:B------:R-:W-:-:S06]  /*84b0*/  FSEL R102, R206, -INF , P2 ;  /* 0xff800000ce667808 */ /* 0x000fcc0001000000 */
[----:B------:R2:W-:Y:S01]  /*84c0*/  MUFU.TANH R158, R107 ;  /* 0x0000006b009e7308 */ /* 0x0005e20000002400 */
[----:B-1----:R-:W1:Y:S07]  /*84d0*/  SHFL.IDX PT, R122, R13, R7, 0x1f ;  /* 0x00001f070d7a7589 */ /* 0x002e6e00000e0000 */
[----:B------:R-:W1:Y:S01]  /*84e0*/  MUFU.TANH R230, R230 ;  /* 0x000000e600e67308 */ /* 0x000e620000002400 */
[----:B--2---:R2:W1:Y:S07]  /*84f0*/  SHFL.IDX PT, R107, R17, R129, 0x1f ;  /* 0x00001f81116b7589 */ /* 0x00446e00000e0000 */
[----:B------:R-:W1:Y:S01]  /*8500*/  MUFU.TANH R235, R235 ;  /* 0x000000eb00eb7308 */ /* 0x000e620000002400 */
[----:B------:R-:W1:Y:S01]  /*8510*/  SHFL.IDX PT, R212, R13, R213, 0x1f ;  /* 0x00001fd50dd47589 */ /* 0x000e6200000e0000 */
[----:B--2---:R-:W-:-:S06]  /*8520*/  FSEL R17, R228, -INF , P1 ;  /* 0xff800000e4117808 */ /* 0x004fcc0000800000 */
[----:B------:R-:W2:Y:S01]  /*8530*/  MUFU.TANH R89, R89 ;  /* 0x0000005900597308 */ /* 0x000ea20000002400 */
[----:B------:R-:W-:-:S07]  /*8540*/  FFMA.FTZ R102, R102, UR5, -R100 ;  /* 0x0000000566667c23 */ /* 0x000fce0008010864 */
[----:B------:R-:W-:Y:S08]  /*8550*/  MUFU.TANH R225, R225 ;  /* 0x000000e100e17308 */ /* 0x000ff00000002400 */
[----:B------:R4:W-:Y:S01]  /*8560*/  MUFU.TANH R162, R103 ;  /* 0x0000006700a27308 */ /* 0x0009e20000002400 */
[----:B------:R-:W-:-:S07]  /*8570*/  IMAD R209, R0, 0x400, R209 ;  /* 0x0000040000d17824 */ /* 0x000fce00078e02d1 */
[----:B------:R3:W-:Y:S01]  /*8580*/  MUFU.TANH R159, R105 ;  /* 0x00000069009f7308 */ /* 0x0007e20000002400 */
[----:B----4-:R-:W-:Y:S01]  /*8590*/  FSEL R103, R207, -INF , P2 ;  /* 0xff800000cf677808 */ /* 0x010fe20001000000 */
[----:B------:R-:W-:Y:S06]  /*85a0*/  SHFL.IDX PT, R217, R13, R222, 0x1f ;  /* 0x00001fde0dd97589 */ /* 0x000fec00000e0000 */
[----:B------:R4:W-:Y:S01]  /*85b0*/  MUFU.TANH R143, R124 ;  /* 0x0000007c008f7308 */ /* 0x0009e20000002400 */
[----:B---3--:R-:W-:Y:S01]  /*85c0*/  FSEL R105, R208, -INF , P1 ;  /* 0xff800000d0697808 */ /* 0x008fe20000800000 */
[--C-:B------:R-:W-:Y:S01]  /*85d0*/  FFMA.FTZ R103, R103, UR5, -R101.reuse ;  /* 0x0000000567677c23 */ /* 0x100fe20008010865 */
[----:B------:R-:W-:Y:S01]  /*85e0*/  FFMA.FTZ R101, R17, UR5, -R101 ;  /* 0x0000000511657c23 */ /* 0x000fe20008010865 */
[----:B------:R-:W-:-:S04]  /*85f0*/  FSEL R17, R88, -INF , P2 ;  /* 0xff80000058117808 */ /* 0x000fc80001000000 */
[----:B------:R-:W3:Y:S01]  /*8600*/  MUFU.TANH R91, R91 ;  /* 0x0000005b005b7308 */ /* 0x000ee20000002400 */
[----:B----4-:R-:W4:Y:S01]  /*8610*/  SHFL.IDX PT, R124, R13, R229, 0x1f ;  /* 0x00001fe50d7c7589 */ /* 0x010f2200000e0000 */
[----:B------:R-:W-:-:S03]  /*8620*/  WARPGROUP.DEPBAR.LE gsb0, 0x0 ;  /* 0x00008000000079c5 */ /* 0x000fc60000010000 */
[----:B------:R-:W-:Y:S03]  /*8630*/  LDS R224, [R12+0x400] ;  /* 0x000400000ce07984 */ /* 0x000fe60000000800 */
[----:B------:R-:W-:Y:S01]  /*8640*/  MUFU.TANH R92, R92 ;  /* 0x0000005c005c7308 */ /* 0x000fe20000002400 */
[----:B------:R-:W-:Y:S01]  /*8650*/  FFMA.FTZ R100, R105, UR5, -R100 ;  /* 0x0000000569647c23 */ /* 0x000fe20008010864 */
[----:B------:R-:W-:Y:S01]  /*8660*/  FSEL R105, R226, -INF , P1 ;  /* 0xff800000e2697808 */ /* 0x000fe20000800000 */
[----:B------:R-:W4:Y:S01]  /*8670*/  SHFL.IDX PT, R211, R13, R220, 0x1f ;  /* 0x00001fdc0dd37589 */ /* 0x000f2200000e0000 */
[----:B------:R-:W-:Y:S01]  /*8680*/  FFMA.FTZ R17, R17, UR5, -R106 ;  /* 0x0000000511117c23 */ /* 0x000fe2000801086a */
[----:B------:R-:W-:-:S03]  /*8690*/  R2UR UR4, R209 ;  /* 0x00000000d10472ca */ /* 0x000fc600000e0000 */
[----:B------:R-:W4:Y:S01]  /*86a0*/  MUFU.TANH R93, R93 ;  /* 0x0000005d005d7308 */ /* 0x000f220000002400 */
[----:B------:R-:W-:Y:S01]  /*86b0*/  FFMA.FTZ R106, R105, UR5, -R106 ;  /* 0x00000005696a7c23 */ /* 0x000fe2000801086a */
[----:B-1----:R-:W-:Y:S01]  /*86c0*/  FSEL R105, R230, -INF , P2 ;  /* 0xff800000e6697808 */ /* 0x002fe20001000000 */
[----:B------:R-:W1:Y:S01]  /*86d0*/  SHFL.IDX PT, R209, R13, R214, 0x1f ;  /* 0x00001fd60dd17589 */ /* 0x000e6200000e0000 */
[----:B------:R-:W-:-:S04]  /*86e0*/  FSEL R108, R235, -INF , P2 ;  /* 0xff800000eb6c7808 */ /* 0x000fc80001000000 */
[----:B------:R-:W1:Y:S01]  /*86f0*/  MUFU.TANH R237, R237 ;  /* 0x000000ed00ed7308 */ /* 0x000e620000002400 */
[----:B--2---:R-:W-:-:S07]  /*8700*/  FSEL R109, R89, -INF , P1 ;  /* 0xff800000596d7808 */ /* 0x004fce0000800000 */
[----:B------:R-:W2:Y:S01]  /*8710*/  MUFU.TANH R94, R94 ;  /* 0x0000005e005e7308 */ /* 0x000ea20000002400 */
[----:B------:R-:W-:Y:S01]  /*8720*/  FFMA.FTZ R105, R105, UR5, -R122 ;  /* 0x0000000569697c23 */ /* 0x000fe2000801087a */
[----:B------:R-:W-:-:S06]  /*8730*/  FFMA.FTZ R108, R108, UR5, -R107 ;  /* 0x000000056c6c7c23 */ /* 0x000fcc000801086b */
[----:B------:R3:W-:Y:S01]  /*8740*/  MUFU.TANH R2, R132 ;  /* 0x0000008400027308 */ /* 0x0007e20000002400 */
[----:B------:R-:W-:Y:S01]  /*8750*/  FFMA.FTZ R122, R109, UR5, -R122 ;  /* 0x000000056d7a7c23 */ /* 0x000fe2000801087a */
[----:B------:R-:W-:Y:S06]  /*8760*/  SHFL.IDX PT, R136, R15, R7, 0x1f ;  /* 0x00001f070f887589 */ /* 0x000fec00000e0000 */
[----:B------:R4:W2:Y:S01]  /*8770*/  MUFU.TANH R156, R110 ;  /* 0x0000006e009c7308 */ /* 0x0008a20000002400 */
[----:B---3--:R-:W3:Y:S01]  /*8780*/  SHFL.IDX PT, R132, R15, R229, 0x1f ;  /* 0x00001fe50f847589 */ /* 0x008ee200000e0000 */
[----:B------:R-:W-:-:S06]  /*8790*/  FSEL R109, R91, -INF , P2 ;  /* 0xff8000005b6d7808 */ /* 0x000fcc0001000000 */
[----:B------:R1:W-:Y:S01]  /*87a0*/  MUFU.TANH R154, R111 ;  /* 0x0000006f009a7308 */ /* 0x0003e20000002400 */
[----:B----4-:R-:W-:Y:S01]  /*87b0*/  FSEL R110, R225, -INF , P1 ;  /* 0xff800000e16e7808 */ /* 0x010fe20000800000 */
[----:B------:R-:W-:Y:S04]  /*87c0*/  SHFL.IDX PT, R134, R15, R227, 0x1f ;  /* 0x00001fe30f867589 */ /* 0x000fe800000e0000 */
[----:B------:R-:W-:Y:S01]  /*87d0*/  FFMA.FTZ R107, R110, UR5, -R107 ;  /* 0x000000056e6b7c23 */ /* 0x000fe2000801086b */
[----:B------:R-:W-:Y:S01]  /*87e0*/  FSEL R110, R164, -INF , P2 ;  /* 0xff800000a46e7808 */ /* 0x000fe20001000000 */
[----:B------:R4:W-:Y:S01]  /*87f0*/  MUFU.TANH R141, R125 ;  /* 0x0000007d008d7308 */ /* 0x0009e20000002400 */
[----:B-1----:R-:W-:Y:S04]  /*8800*/  SHFL.IDX PT, R111, R13, R227, 0x1f ;  /* 0x00001fe30d6f7589 */ /* 0x002fe800000e0000 */
[----:B------:R-:W1:Y:S03]  /*8810*/  SHFL.IDX PT, R13, R13, R129, 0x1f ;  /* 0x00001f810d0d7589 */ /* 0x000e6600000e0000 */
[----:B------:R2:W-:Y:S01]  /*8820*/  MUFU.TANH R142, R126 ;  /* 0x0000007e008e7308 */ /* 0x0005e20000002400 */
[----:B----4-:R-:W-:Y:S01]  /*8830*/  FSEL R125, R163, -INF , P1 ;  /* 0xff800000a37d7808 */ /* 0x010fe20000800000 */
[----:B------:R-:W-:Y:S01]  /*8840*/  FFMA.FTZ R109, R109, UR5, -R212 ;  /* 0x000000056d6d7c23 */ /* 0x000fe200080108d4 */
[----:B------:R-:W-:Y:S01]  /*8850*/  FFMA.FTZ R110, R110, UR5, -R124 ;  /* 0x000000056e6e7c23 */ /* 0x000fe2000801087c */
[----:B------:R-:W-:-:S04]  /*8860*/  FSEL R210, R93, -INF , P2 ;  /* 0xff8000005dd27808 */ /* 0x000fc80001000000 */
[----:B------:R4:W-:Y:S01]  /*8870*/  MUFU.TANH R5, R130 ;  /* 0x0000008200057308 */ /* 0x0009e20000002400 */
[----:B--2---:R-:W-:Y:S01]  /*8880*/  FSEL R126, R92, -INF , P1 ;  /* 0xff8000005c7e7808 */ /* 0x004fe20000800000 */
[----:B------:R-:W-:Y:S01]  /*8890*/  FFMA.FTZ R212, R125, UR5, -R212 ;  /* 0x000000057dd47c23 */ /* 0x000fe200080108d4 */
[----:B------:R-:W-:-:S05]  /*88a0*/  FSEL R234, R237, -INF , P2 ;  /* 0xff800000edea7808 */ /* 0x000fca0001000000 */
[----:B------:R-:W2:Y:S01]  /*88b0*/  MUFU.TANH R231, R231 ;  /* 0x000000e700e77308 */ /* 0x000ea20000002400 */
[----:B----4-:R-:W4:Y:S01]  /*88c0*/  SHFL.IDX PT, R130, R15, R213, 0x1f ;  /* 0x00001fd50f827589 */ /* 0x010f2200000e0000 */
[----:B------:R-:W-:Y:S01]  /*88d0*/  FFMA.FTZ R124, R126, UR5, -R124 ;  /* 0x000000057e7c7c23 */ /* 0x000fe2000801087c */
[----:B------:R-:W-:Y:S02]  /*88e0*/  FSEL R125, R162, -INF , P1 ;  /* 0xff800000a27d7808 */ /* 0x000fe40000800000 */
[----:B------:R-:W-:Y:S01]  /*88f0*/  FSEL R126, R94, -INF , P1 ;  /* 0xff8000005e7e7808 */ /* 0x000fe20000800000 */
[----:B------:R-:W-:Y:S01]  /*8900*/  FFMA.FTZ R210, R210, UR5, -R217 ;  /* 0x00000005d2d27c23 */ /* 0x000fe200080108d9 */
[----:B------:R-:W-:Y:S01]  /*8910*/  FSEL R216, R161, -INF , P2 ;  /* 0xff800000a1d87808 */ /* 0x000fe20001000000 */
[----:B------:R3:W-:Y:S01]  /*8920*/  MUFU.TANH R6, R128 ;  /* 0x0000008000067308 */ /* 0x0007e20000002400 */
[----:B------:R-:W-:Y:S01]  /*8930*/  FFMA.FTZ R234, R234, UR5, -R211 ;  /* 0x00000005eaea7c23 */ /* 0x000fe200080108d3 */
[----:B------:R-:W-:Y:S01]  /*8940*/  FFMA.FTZ R217, R125, UR5, -R217 ;  /* 0x000000057dd97c23 */ /* 0x000fe200080108d9 */
[----:B------:R-:W-:Y:S01]  /*8950*/  FSEL R12, R160, -INF , P1 ;  /* 0xff800000a00c7808 */ /* 0x000fe20000800000 */
[----:B------:R-:W-:Y:S01]  /*8960*/  FFMA.FTZ R211, R126, UR5, -R211 ;  /* 0x000000057ed37c23 */ /* 0x000fe200080108d3 */
[----:B------:R-:W-:Y:S01]  /*8970*/  SHFL.IDX PT, R125, R15, R222, 0x1f ;  /* 0x00001fde0f7d7589 */ /* 0x000fe200000e0000 */
[----:B------:R-:W-:-:S02]  /*8980*/  FSEL R133, R153, -INF , P2 ;  /* 0xff80000099857808 */ /* 0x000fc40001000000 */
[----:B------:R-:W-:Y:S01]  /*8990*/  FSEL R126, R152, -INF , P1 ;  /* 0xff800000987e7808 */ /* 0x000fe20000800000 */
[----:B---3--:R-:W3:Y:S01]  /*89a0*/  SHFL.IDX PT, R128, R15, R220, 0x1f ;  /* 0x00001fdc0f807589 */ /* 0x008ee200000e0000 */
[----:B------:R-:W4:Y:S01]  /*89b0*/  MUFU.TANH R236, R236 ;  /* 0x000000ec00ec7308 */ /* 0x000f220000002400 */
[--C-:B------:R-:W-:Y:S02]  /*89c0*/  FFMA.FTZ R216, R216, UR5, -R209.reuse ;  /* 0x00000005d8d87c23 */ /* 0x100fe400080108d1 */
[----:B------:R-:W-:Y:S01]  /*89d0*/  SHFL.IDX PT, R215, R15, R214, 0x1f ;  /* 0x00001fd60fd77589 */ /* 0x000fe200000e0000 */
[----:B------:R-:W-:Y:S01]  /*89e0*/  FFMA.FTZ R209, R12, UR5, -R209 ;  /* 0x000000050cd17c23 */ /* 0x000fe200080108d1 */
[----:B------:R-:W-:Y:S01]  /*89f0*/  FSEL R137, R157, -INF , P2 ;  /* 0xff8000009d897808 */ /* 0x000fe20001000000 */
[----:B------:R-:W-:Y:S01]  /*8a00*/  FFMA.FTZ R133, R133, UR5, -R132 ;  /* 0x0000000585857c23 */ /* 0x000fe20008010884 */
[----:B------:R-:W3:Y:S01]  /*8a10*/  SHFL.IDX PT, R218, R224, R7, 0x1f ;  /* 0x00001f07e0da7589 */ /* 0x000ee200000e0000 */
[----:B------:R-:W3:Y:S01]  /*8a20*/  MUFU.TANH R112, R112 ;  /* 0x0000007000707308 */ /* 0x000ee20000002400 */
[----:B------:R-:W-:-:S02]  /*8a30*/  FSEL R12, R156, -INF , P1 ;  /* 0xff8000009c0c7808 */ /* 0x000fc40000800000 */
[----:B------:R-:W-:Y:S01]  /*8a40*/  SHFL.IDX PT, R221, R224, R227, 0x1f ;  /* 0x00001fe3e0dd7589 */ /* 0x000fe200000e0000 */
[----:B------:R-:W-:Y:S01]  /*8a50*/  FFMA.FTZ R132, R126, UR5, -R132 ;  /* 0x000000057e847c23 */ /* 0x000fe20008010884 */
[----:B------:R-:W-:Y:S02]  /*8a60*/  FSEL R139, R159, -INF , P2 ;  /* 0xff8000009f8b7808 */ /* 0x000fe40001000000 */
[----:B------:R-:W-:Y:S01]  /*8a70*/  FSEL R138, R158, -INF , P1 ;  /* 0xff8000009e8a7808 */ /* 0x000fe20000800000 */
[----:B------:R4:W3:Y:S01]  /*8a80*/  SHFL.IDX PT, R126, R15, R129, 0x1f ;  /* 0x00001f810f7e7589 */ /* 0x0008e200000e0000 */
[----:B------:R2:W3:Y:S01]  /*8a90*/  MUFU.TANH R144, R123 ;  /* 0x0000007b00907308 */ /* 0x0004e20000002400 */
[--C-:B------:R-:W-:Y:S02]  /*8aa0*/  FFMA.FTZ R137, R137, UR5, -R136.reuse ;  /* 0x0000000589897c23 */ /* 0x100fe40008010888 */
[----:B------:R3:W3:Y:S01]  /*8ab0*/  SHFL.IDX PT, R223, R224, R213, 0x1f ;  /* 0x00001fd5e0df7589 */ /* 0x0006e200000e0000 */
[----:B------:R-:W-:Y:S01]  /*8ac0*/  FFMA.FTZ R136, R12, UR5, -R136 ;  /* 0x000000050c887c23 */ /* 0x000fe20008010888 */
[--C-:B-1----:R-:W-:Y:S01]  /*8ad0*/  FFMA.FTZ R139, R139, UR5, -R13.reuse ;  /* 0x000000058b8b7c23 */ /* 0x102fe2000801080d */
[----:B------:R-:W-:Y:S01]  /*8ae0*/  FFMA.FTZ R138, R138, UR5, -R13 ;  /* 0x000000058a8a7c23 */ /* 0x000fe2000801080d */
[----:B------:R-:W-:Y:S01]  /*8af0*/  FSEL R135, R155, -INF , P2 ;  /* 0xff8000009b877808 */ /* 0x000fe20001000000 */
[----:B------:R1:W-:Y:S01]  /*8b00*/  MUFU.TANH R3, R131 ;  /* 0x0000008300037308 */ /* 0x0003e20000002400 */
[----:B--2---:R-:W-:-:S02]  /*8b10*/  FSEL R123, R231, -INF , P2 ;  /* 0xff800000e77b7808 */ /* 0x004fc40001000000 */
[----:B------:R-:W-:Y:S01]  /*8b20*/  FSEL R219, R146, -INF , P1 ;  /* 0xff80000092db7808 */ /* 0x000fe20000800000 */
[----:B------:R-:W-:Y:S01]  /*8b30*/  SHFL.IDX PT, R232, R14, R227, 0x1f ;  /* 0x00001fe30ee87589 */ /* 0x000fe200000e0000 */
[----:B------:R-:W-:-:S03]  /*8b40*/  FSEL R13, R154, -INF , P1 ;  /* 0xff8000009a0d7808 */ /* 0x000fc60000800000 */
[----:B------:R2:W-:Y:S01]  /*8b50*/  MUFU.EX2 R12, R122 ;  /* 0x0000007a000c7308 */ /* 0x0005e20000000800 */
[----:B-1----:R-:W-:Y:S01]  /*8b60*/  FSEL R131, R151, -INF , P2 ;  /* 0xff80000097837808 */ /* 0x002fe20001000000 */
[----:B------:R-:W-:Y:S01]  /*8b70*/  FFMA.FTZ R123, R123, UR5, -R111 ;  /* 0x000000057b7b7c23 */ /* 0x000fe2000801086f */
[----:B------:R-:W-:Y:S01]  /*8b80*/  FFMA.FTZ R135, R135, UR5, -R134 ;  /* 0x0000000587877c23 */ /* 0x000fe20008010886 */
[----:B------:R-:W1:Y:S04]  /*8b90*/  SHFL.IDX PT, R222, R224, R222, 0x1f ;  /* 0x00001fdee0de7589 */ /* 0x000e6800000e0000 */
[----:B------:R-:W1:Y:S01]  /*8ba0*/  MUFU.TANH R90, R90 ;  /* 0x0000005a005a7308 */ /* 0x000e620000002400 */
[----:B--2---:R-:W-:Y:S01]  /*8bb0*/  FSEL R122, R150, -INF , P1 ;  /* 0xff800000967a7808 */ /* 0x004fe20000800000 */
[----:B----4-:R-:W-:Y:S01]  /*8bc0*/  FFMA.FTZ R131, R131, UR5, -R130 ;  /* 0x0000000583837c23 */ /* 0x010fe20008010882 */
[----:B------:R-:W-:Y:S01]  /*8bd0*/  FFMA.FTZ R134, R13, UR5, -R134 ;  /* 0x000000050d867c23 */ /* 0x000fe20008010886 */
[----:B------:R-:W-:Y:S01]  /*8be0*/  FSEL R129, R236, -INF , P2 ;  /* 0xff800000ec817808 */ /* 0x000fe20001000000 */
[----:B------:R-:W-:Y:S01]  /*8bf0*/  SHFL.IDX PT, R233, R14, R7, 0x1f ;  /* 0x00001f070ee97589 */ /* 0x000fe200000e0000 */
[----:B------:R-:W-:Y:S01]  /*8c00*/  FFMA.FTZ R130, R122, UR5, -R130 ;  /* 0x000000057a827c23 */ /* 0x000fe20008010882 */
[----:B------:R-:W-:Y:S01]  /*8c10*/  FSEL R122, R149, -INF , P2 ;  /* 0xff800000957a7808 */ /* 0x000fe20001000000 */
[----:B------:R2:W-:Y:S01]  /*8c20*/  MUFU.EX2 R13, R123 ;  /* 0x0000007b000d7308 */ /* 0x0005e20000000800 */
[----:B------:R-:W-:Y:S01]  /*8c30*/  FSEL R15, R148, -INF , P1 ;  /* 0xff800000940f7808 */ /* 0x000fe20000800000 */
[----:B---3--:R-:W-:Y:S01]  /*8c40*/  FFMA.FTZ R129, R129, UR5, -R128 ;  /* 0x0000000581817c23 */ /* 0x008fe20008010880 */
[----:B------:R3:W4:Y:S01]  /*8c50*/  SHFL.IDX PT, R227, R224, R220, 0x1f ;  /* 0x00001fdce0e37589 */ /* 0x00072200000e0000 */
[----:B------:R-:W-:-:S04]  /*8c60*/  FFMA.FTZ R122, R122, UR5, -R125 ;  /* 0x000000057a7a7c23 */ /* 0x000fc8000801087d */
[----:B------:R-:W4:Y:S01]  /*8c70*/  MUFU.TANH R140, R127 ;  /* 0x0000007f008c7308 */ /* 0x000f220000002400 */
[----:B--2---:R-:W-:Y:S01]  /*8c80*/  FSEL R123, R112, -INF , P1 ;  /* 0xff800000707b7808 */ /* 0x004fe20000800000 */
[----:B------:R-:W-:Y:S01]  /*8c90*/  FFMA.FTZ R125, R15, UR5, -R125 ;  /* 0x000000050f7d7c23 */ /* 0x000fe2000801087d */
[----:B------:R-:W-:-:S05]  /*8ca0*/  FSEL R213, R144, -INF , P1 ;  /* 0xff80000090d57808 */ /* 0x000fca0000800000 */
[----:B------:R-:W-:Y:S01]  /*8cb0*/  MUFU.EX2 R98, R98 ;  /* 0x0000006200627308 */ /* 0x000fe20000000800 */
[----:B------:R-:W-:Y:S01]  /*8cc0*/  FFMA.FTZ R128, R123, UR5, -R128 ;  /* 0x000000057b807c23 */ /* 0x000fe20008010880 */
[----:B------:R-:W-:Y:S01]  /*8cd0*/  FSEL R123, R145, -INF , P2 ;  /* 0xff800000917b7808 */ /* 0x000fe20001000000 */
[--C-:B---3--:R-:W-:Y:S01]  /*8ce0*/  FADD.FTZ R220, R24, -R218.reuse ;  /* 0x800000da18dc7221 */ /* 0x108fe20000010000 */
[----:B------:R-:W-:-:S04]  /*8cf0*/  FADD.FTZ R218, R26, -R218 ;  /* 0x800000da1ada7221 */ /* 0x000fc80000010000 */
[----:B------:R-:W2:Y:S01]  /*8d00*/  MUFU.EX2 R119, R119 ;  /* 0x0000007700777308 */ /* 0x000ea20000000800 */
[----:B------:R-:W-:Y:S01]  /*8d10*/  SHFL.IDX PT, R214, R224, R229, 0x1f ;  /* 0x00001fe5e0d67589 */ /* 0x000fe200000e0000 */
[----:B------:R-:W-:Y:S02]  /*8d20*/  VIADD R26, R7, 0x1c ;  /* 0x0000001c071a7836 */ /* 0x000fe40000000000 */
[----:B------:R-:W-:-:S04]  /*8d30*/  FFMA.FTZ R123, R123, UR5, -R126 ;  /* 0x000000057b7b7c23 */ /* 0x000fc8000801087e */
[----:B------:R-:W-:Y:S01]  /*8d40*/  MUFU.TANH R114, R114 ;  /* 0x0000007200727308 */ /* 0x000fe20000002400 */
[----:B------:R-:W3:Y:S01]  /*8d50*/  SHFL.IDX PT, R229, R14, R229, 0x1f ;  /* 0x00001fe50ee57589 */ /* 0x000ee200000e0000 */
[----:B------:R-:W-:-:S06]  /*8d60*/  FFMA.FTZ R126, R213, UR5, -R126 ;  /* 0x00000005d57e7c23 */ /* 0x000fcc000801087e */
[----:B------:R-:W2:Y:S01]  /*8d70*/  MUFU.EX2 R99, R99 ;  /* 0x0000006300637308 */ /* 0x000ea20000000800 */
[----:B------:R-:W-:-:S07]  /*8d80*/  FADD.FTZ R213, R29, -R223 ;  /* 0x800000df1dd57221 */ /* 0x000fce0000010000 */
[----:B------:R-:W2:Y:S08]  /*8d90*/  MUFU.TANH R113, R113 ;  /* 0x0000007100717308 */ /* 0x000eb00000002400 */
[----:B------:R-:W2:Y:S08]  /*8da0*/  MUFU.TANH R115, R115 ;  /* 0x0000007300737308 */ /* 0x000eb00000002400 */
[----:B------:R-:W2:Y:S01]  /*8db0*/  MUFU.EX2 R96, R96 ;  /* 0x0000006000607308 */ /* 0x000ea20000000800 */
[----:B------:R-:W-:-:S07]  /*8dc0*/  FFMA.FTZ R21, -R21, R21, 1 ;  /* 0x3f80000015157423 */ /* 0x000fce0000010115 */
[----:B------:R-:W2:Y:S08]  /*8dd0*/  MUFU.TANH R118, R118 ;  /* 0x0000007600767308 */ /* 0x000eb00000002400 */
[----:B------:R-:W-:Y:S08]  /*8de0*/  MUFU.TANH R116, R116 ;  /* 0x0000007400747308 */ /* 0x000ff00000002400 */
[----:B------:R-:W-:Y:S08]  /*8df0*/  MUFU.TANH R121, R121 ;  /* 0x0000007900797308 */ /* 0x000ff00000002400 */
[----:B------:R-:W2:Y:S01]  /*8e00*/  MUFU.EX2 R95, R95 ;  /* 0x0000005f005f7308 */ /* 0x000ea20000000800 */
[----:B------:R-:W-:-:S07]  /*8e10*/  FFMA.FTZ R22, -R22, R22, 1 ;  /* 0x3f80000016167423 */ /* 0x000fce0000010116 */
[----:B------:R-:W-:Y:S08]  /*8e20*/  MUFU.TANH R117, R117 ;  /* 0x0000007500757308 */ /* 0x000ff00000002400 */
[----:B------:R-:W-:Y:S08]  /*8e30*/  MUFU.EX2 R97, R97 ;  /* 0x0000006100617308 */ /* 0x000ff00000000800 */
[----:B------:R-:W2:Y:S08]  /*8e40*/  MUFU.EX2 R102, R102 ;  /* 0x0000006600667308 */ /* 0x000eb00000000800 */
[----:B------:R-:W2:Y:S01]  /*8e50*/  MUFU.EX2 R104, R104 ;  /* 0x0000006800687308 */ /* 0x000ea20000000800 */
[----:B------:R-:W-:Y:S01]  /*8e60*/  FFMA.FTZ R206, -R206, R206, 1 ;  /* 0x3f800000cece7423 */ /* 0x000fe200000101ce */
[----:B------:R-:W-:Y:S01]  /*8e70*/  FFMA.FTZ R23, -R23, R23, 1 ;  /* 0x3f80000017177423 */ /* 0x000fe20000010117 */
[----:B------:R-:W-:Y:S01]  /*8e80*/  FFMA.FTZ R208, -R208, R208, 1 ;  /* 0x3f800000d0d07423 */ /* 0x000fe200000101d0 */
[----:B------:R-:W-:Y:S01]  /*8e90*/  FFMA.FTZ R205, -R205, R205, 1 ;  /* 0x3f800000cdcd7423 */ /* 0x000fe200000101cd */
[----:B------:R-:W-:Y:S01]  /*8ea0*/  FFMA.FTZ R228, -R228, R228, 1 ;  /* 0x3f800000e4e47423 */ /* 0x000fe200000101e4 */
[----:B------:R-:W-:Y:S02]  /*8eb0*/  LDS R9, [R9+0x400] ;  /* 0x0004000009097984 */ /* 0x000fe40000000800 */
[----:B------:R1:W-:Y:S02]  /*8ec0*/  MUFU.EX2 R15, R124 ;  /* 0x0000007c000f7308 */ /* 0x0003e40000000800 */
[----:B-1----:R-:W-:Y:S01]  /*8ed0*/  FFMA.FTZ R124, R219, UR5, -R215 ;  /* 0x00000005db7c7c23 */ /* 0x002fe200080108d7 */
[----:B------:R-:W-:Y:S01]  /*8ee0*/  FADD.FTZ R219, R25, -R221 ;  /* 0x800000dd19db7221 */ /* 0x000fe20000010000 */
[----:B------:R-:W-:-:S04]  /*8ef0*/  IADD3 R25, R7, 0x18, RZ ;  /* 0x0000001807197810 */ /* 0x000fc80007ffe0ff */
[----:B------:R1:W-:Y:S01]  /*8f00*/  MUFU.EX2 R24, R212 ;  /* 0x000000d400187308 */ /* 0x0003e20000000800 */
[----:B------:R-:W-:Y:S01]  /*8f10*/  FADD.FTZ R221, R27, -R221 ;  /* 0x800000dd1bdd7221 */ /* 0x000fe20000010000 */
[----:B------:R-:W-:Y:S02]  /*8f20*/  VIADD R27, R7, 0xc ;  /* 0x0000000c071b7836 */ /* 0x000fe40000000000 */
[----:B-1----:R-:W-:Y:S02]  /*8f30*/  FADD.FTZ R212, R31, -R223 ;  /* 0x800000df1fd47221 */ /* 0x002fe40000010000 */
[----:B------:R-:W1:Y:S04]  /*8f40*/  SHFL.IDX PT, R223, R224, R25, 0x1f ;  /* 0x00001f19e0df7589 */ /* 0x000e6800000e0000 */
[----:B------:R3:W2:Y:S01]  /*8f50*/  SHFL.IDX PT, R224, R224, R26, 0x1f ;  /* 0x00001f1ae0e07589 */ /* 0x0006a200000e0000 */
[--C-:B------:R-:W-:Y:S01]  /*8f60*/  FADD.FTZ R33, R33, -R222.reuse ;  /* 0x800000de21217221 */ /* 0x100fe20000010000 */
[----:B------:R-:W-:-:S02]  /*8f70*/  FADD.FTZ R35, R35, -R222 ;  /* 0x800000de23237221 */ /* 0x000fc40000010000 */
[----:B------:R1:W2:Y:S01]  /*8f80*/  SHFL.IDX PT, R222, R14, R27, 0x1f ;  /* 0x00001f1b0ede7589 */ /* 0x0002a200000e0000 */
[----:B------:R-:W-:Y:S01]  /*8f90*/  FSEL R127, R90, -INF , P1 ;  /* 0xff8000005a7f7808 */ /* 0x000fe20000800000 */
[--C-:B----4-:R-:W-:Y:S01]  /*8fa0*/  FADD.FTZ R32, R32, -R227.reuse ;  /* 0x800000e320207221 */ /* 0x110fe20000010000 */
[----:B------:R-:W-:Y:S01]  /*8fb0*/  FADD.FTZ R34, R34, -R227 ;  /* 0x800000e322227221 */ /* 0x000fe20000010000 */
[----:B------:R-:W-:Y:S01]  /*8fc0*/  FSEL R227, R5, -INF , P1 ;  /* 0xff80000005e37808 */ /* 0x000fe20000800000 */
[----:B---3--:R3:W-:Y:S01]  /*8fd0*/  MUFU.EX2 R26, R211 ;  /* 0x000000d3001a7308 */ /* 0x0087e20000000800 */
[----:B------:R-:W-:Y:S01]  /*8fe0*/  FFMA.FTZ R111, R127, UR5, -R111 ;  /* 0x000000057f6f7c23 */ /* 0x000fe2000801086f */
[----:B------:R-:W-:Y:S02]  /*8ff0*/  FSEL R127, R147, -INF , P2 ;  /* 0xff800000937f7808 */ /* 0x000fe40001000000 */
[----:B---3--:R-:W-:-:S04]  /*9000*/  FSEL R211, R6, -INF , P2 ;  /* 0xff80000006d37808 */ /* 0x008fc80001000000 */
[----:B------:R3:W-:Y:S01]  /*9010*/  MUFU.EX2 R25, R234 ;  /* 0x000000ea00197308 */ /* 0x0007e20000000800 */
[----:B------:R-:W-:Y:S01]  /*9020*/  FFMA.FTZ R127, R127, UR5, -R215 ;  /* 0x000000057f7f7c23 */ /* 0x000fe200080108d7 */
[----:B------:R-:W-:-:S06]  /*9030*/  FFMA.FTZ R211, R211, UR5, -R229 ;  /* 0x00000005d3d37c23 */ /* 0x000fcc00080108e5 */
[----:B-1----:R1:W-:Y:S01]  /*9040*/  MUFU.EX2 R27, R210 ;  /* 0x000000d2001b7308 */ /* 0x0023e20000000800 */
[----:B---3--:R-:W-:Y:S01]  /*9050*/  IADD3 R234, R7, 0x10, RZ ;  /* 0x0000001007ea7810 */ /* 0x008fe20007ffe0ff */
[--C-:B------:R-:W-:Y:S01]  /*9060*/  FADD.FTZ R215, R28, -R214.reuse ;  /* 0x800000d61cd77221 */ /* 0x100fe20000010000 */
[--C-:B------:R-:W-:Y:S01]  /*9070*/  FADD.FTZ R36, R36, -R223.reuse ;  /* 0x800000df24247221 */ /* 0x100fe20000010000 */
[----:B------:R-:W-:Y:S01]  /*9080*/  FADD.FTZ R38, R38, -R223 ;  /* 0x800000df26267221 */ /* 0x000fe20000010000 */
[----:B------:R-:W-:Y:S01]  /*9090*/  FADD.FTZ R214, R30, -R214 ;  /* 0x800000d61ed67221 */ /* 0x000fe20000010000 */
[----:B-1----:R-:W-:Y:S01]  /*90a0*/  FFMA.FTZ R210, R227, UR5, -R229 ;  /* 0x00000005e3d27c23 */ /* 0x002fe200080108e5 */
[----:B------:R-:W-:Y:S01]  /*90b0*/  FFMA.FTZ R227, -R18, R18, 1 ;  /* 0x3f80000012e37423 */ /* 0x000fe20000010112 */
[----:B------:R-:W-:Y:S01]  /*90c0*/  FMUL.FTZ R229, R120, R220 ;  /* 0x000000dc78e57220 */ /* 0x000fe20000410000 */
[----:B------:R1:W-:Y:S01]  /*90d0*/  MUFU.EX2 R18, R217 ;  /* 0x000000d900127308 */ /* 0x0003e20000000800 */
[----:B------:R-:W-:Y:S01]  /*90e0*/  FSEL R29, R141, -INF , P2 ;  /* 0xff8000008d1d7808 */ /* 0x000fe20001000000 */
[----:B------:R3:W4:Y:S01]  /*90f0*/  SHFL.IDX PT, R223, R14, R234, 0x1f ;  /* 0x00001fea0edf7589 */ /* 0x00072200000e0000 */
[----:B------:R-:W-:Y:S01]  /*9100*/  FSEL R31, R140, -INF , P1 ;  /* 0xff8000008c1f7808 */ /* 0x000fe20000800000 */
[----:B--2---:R-:W-:Y:S01]  /*9110*/  FADD.FTZ R220, R39, -R224 ;  /* 0x800000e027dc7221 */ /* 0x004fe20000010000 */
[----:B------:R-:W-:-:S02]  /*9120*/  FSEL R28, R143, -INF , P2 ;  /* 0xff8000008f1c7808 */ /* 0x000fc40001000000 */
[----:B------:R-:W-:Y:S01]  /*9130*/  FSEL R30, R142, -INF , P1 ;  /* 0xff8000008e1e7808 */ /* 0x000fe20000800000 */
[----:B-1----:R-:W-:Y:S01]  /*9140*/  FADD.FTZ R217, R37, -R224 ;  /* 0x800000e025d97221 */ /* 0x002fe20000010000 */
[----:B------:R-:W-:Y:S01]  /*9150*/  FMUL.FTZ R37, R227, R229 ;  /* 0x000000e5e3257220 */ /* 0x000fe20000410000 */
[----:B------:R-:W-:Y:S01]  /*9160*/  FSEL R227, R4, -INF , P2 ;  /* 0xff80000004e37808 */ /* 0x000fe20001000000 */
[----:B---3--:R-:W-:Y:S01]  /*9170*/  VIADD R234, R7, 0x14 ;  /* 0x0000001407ea7836 */ /* 0x008fe20000000000 */
[----:B------:R-:W-:Y:S01]  /*9180*/  FSEL R224, R3, -INF , P1 ;  /* 0xff80000003e07808 */ /* 0x000fe20000800000 */
[----:B------:R-:W-:Y:S01]  /*9190*/  FFMA.FTZ R39, -R20, R20, 1 ;  /* 0x3f80000014277423 */ /* 0x000fe20000010114 */
[----:B------:R-:W-:Y:S01]  /*91a0*/  FFMA.FTZ R20, -R19, R19, 1 ;  /* 0x3f80000013147423 */ /* 0x000fe20000010113 */
[--C-:B------:R-:W-:Y:S01]  /*91b0*/  FFMA.FTZ R29, R29, UR5, -R232.reuse ;  /* 0x000000051d1d7c23 */ /* 0x100fe200080108e8 */
[----:B------:R-:W-:Y:S01]  /*91c0*/  FFMA.FTZ R31, R31, UR5, -R232 ;  /* 0x000000051f1f7c23 */ /* 0x000fe200080108e8 */
[----:B------:R1:W-:Y:S01]  /*91d0*/  MUFU.EX2 R19, R216 ;  /* 0x000000d800137308 */ /* 0x0003e20000000800 */
[--C-:B------:R-:W-:Y:S01]  /*91e0*/  FFMA.FTZ R28, R28, UR5, -R233.reuse ;  /* 0x000000051c1c7c23 */ /* 0x100fe200080108e9 */
[----:B------:R-:W-:Y:S01]  /*91f0*/  FFMA.FTZ R30, R30, UR5, -R233 ;  /* 0x000000051e1e7c23 */ /* 0x000fe200080108e9 */
[----:B------:R2:W3:Y:S01]  /*9200*/  SHFL.IDX PT, R229, R14, R234, 0x1f ;  /* 0x00001fea0ee57589 */ /* 0x0004e200000e0000 */
[----:B------:R-:W-:Y:S01]  /*9210*/  FMUL.FTZ R232, R119, R219 ;  /* 0x000000db77e87220 */ /* 0x000fe20000410000 */
[----:B------:R-:W-:Y:S01]  /*9220*/  FFMA.FTZ R219, R227, UR5, -R222 ;  /* 0x00000005e3db7c23 */ /* 0x000fe200080108de */
[----:B------:R-:W-:-:S02]  /*9230*/  VIADD R233, R7, 0x18 ;  /* 0x0000001807e97836 */ /* 0x000fc40000000000 */
[----:B-1----:R-:W-:Y:S01]  /*9240*/  FMUL.FTZ R216, R98, R218 ;  /* 0x000000da62d87220 */ /* 0x002fe20000410000 */
[----:B------:R-:W-:Y:S02]  /*9250*/  FFMA.FTZ R218, R224, UR5, -R222 ;  /* 0x00000005e0da7c23 */ /* 0x000fe400080108de */
[----:B------:R-:W-:Y:S01]  /*9260*/  LDS R222, [R10+0x400] ;  /* 0x000400000ade7984 */ /* 0x000fe20000000800 */
[----:B--2---:R-:W-:-:S03]  /*9270*/  IADD3 R234, R7, 0x1c, RZ ;  /* 0x0000001c07ea7810 */ /* 0x004fc60007ffe0ff */
[----:B------:R-:W1:Y:S01]  /*9280*/  SHFL.IDX PT, R224, R14, R233, 0x1f ;  /* 0x00001fe90ee07589 */ /* 0x000e6200000e0000 */
[----:B------:R-:W-:Y:S01]  /*9290*/  FMUL.FTZ R39, R39, R216 ;  /* 0x000000d827277220 */ /* 0x000fe20000410000 */
[----:B------:R-:W-:Y:S02]  /*92a0*/  FMUL.FTZ R216, R20, R232 ;  /* 0x000000e814d87220 */ /* 0x000fe40000410000 */
[----:B------:R2:W-:Y:S01]  /*92b0*/  MUFU.EX2 R20, R209 ;  /* 0x000000d100147308 */ /* 0x0005e20000000800 */
[----:B------:R4:W1:Y:S01]  /*92c0*/  SHFL.IDX PT, R227, R14, R234, 0x1f ;  /* 0x00001fea0ee37589 */ /* 0x00086200000e0000 */
[----:B------:R-:W-:Y:S01]  /*92d0*/  FMUL.FTZ R232, R99, R221 ;  /* 0x000000dd63e87220 */ /* 0x000fe20000410000 */
[----:B--2---:R-:W-:Y:S02]  /*92e0*/  FSEL R209, R114, -INF , P1 ;  /* 0xff80000072d17808 */ /* 0x004fe40000800000 */
[----:B----4-:R-:W-:-:S03]  /*92f0*/  FSEL R14, R2, -INF , P2 ;  /* 0xff800000020e7808 */ /* 0x010fc60001000000 */
[----:B------:R2:W-:Y:S01]  /*9300*/  MUFU.EX2 R10, R139 ;  /* 0x0000008b000a7308 */ /* 0x0005e20000000800 */
[--C-:B------:R-:W-:Y:S01]  /*9310*/  FFMA.FTZ R209, R209, UR5, -R223.reuse ;  /* 0x00000005d1d17c23 */ /* 0x100fe200080108df */
[----:B------:R-:W-:Y:S01]  /*9320*/  FFMA.FTZ R221, R14, UR5, -R223 ;  /* 0x000000050edd7c23 */ /* 0x000fe200080108df */
[----:B------:R-:W-:Y:S01]  /*9330*/  FSEL R223, R113, -INF , P2 ;  /* 0xff80000071df7808 */ /* 0x000fe20001000000 */
[----:B--2---:R-:W-:Y:S01]  /*9340*/  FMUL.FTZ R139, R21, R232 ;  /* 0x000000e8158b7220 */ /* 0x004fe20000410000 */
[----:B------:R-:W-:Y:S01]  /*9350*/  FSEL R21, R115, -INF , P1 ;  /* 0xff80000073157808 */ /* 0x000fe20000800000 */
[----:B------:R-:W-:Y:S02]  /*9360*/  FMUL.FTZ R232, R96, R215 ;  /* 0x000000d760e87220 */ /* 0x000fe40000410000 */
[----:B------:R-:W2:Y:S01]  /*9370*/  MUFU.EX2 R100, R100 ;  /* 0x0000006400647308 */ /* 0x000ea20000000800 */
[--C-:B---3--:R-:W-:Y:S01]  /*9380*/  FFMA.FTZ R223, R223, UR5, -R229.reuse ;  /* 0x00000005dfdf7c23 */ /* 0x108fe200080108e5 */
[----:B------:R-:W-:Y:S01]  /*9390*/  FFMA.FTZ R215, R21, UR5, -R229 ;  /* 0x0000000515d77c23 */ /* 0x000fe200080108e5 */
[----:B------:R-:W-:-:S05]  /*93a0*/  FSEL R229, R118, -INF , P1 ;  /* 0xff80000076e57808 */ /* 0x000fca0000800000 */
[----:B------:R-:W3:Y:S01]  /*93b0*/  MUFU.EX2 R103, R103 ;  /* 0x0000006700677308 */ /* 0x000ee20000000800 */
[----:B------:R-:W-:-:S07]  /*93c0*/  FMUL.FTZ R233, R95, R214 ;  /* 0x000000d65fe97220 */ /* 0x000fce0000410000 */
[----:B------:R4:W-:Y:S01]  /*93d0*/  MUFU.EX2 R14, R138 ;  /* 0x0000008a000e7308 */ /* 0x0009e20000000800 */
[----:B------:R-:W-:Y:S01]  /*93e0*/  FMUL.FTZ R32, R102, R32 ;  /* 0x0000002066207220 */ /* 0x000fe20000410000 */
[----:B----4-:R-:W-:Y:S01]  /*93f0*/  FMUL.FTZ R138, R22, R232 ;  /* 0x000000e8168a7220 */ /* 0x010fe20000410000 */
[----:B------:R-:W-:Y:S01]  /*9400*/  FSEL R232, R116, -INF , P2 ;  /* 0xff80000074e87808 */ /* 0x000fe20001000000 */
[----:B------:R-:W-:Y:S01]  /*9410*/  FFMA.FTZ R22, -R204, R204, 1 ;  /* 0x3f800000cc167423 */ /* 0x000fe200000101cc */
[----:B-1----:R-:W-:-:S03]  /*9420*/  FFMA.FTZ R204, R229, UR5, -R224 ;  /* 0x00000005e5cc7c23 */ /* 0x002fc600080108e0 */
[----:B------:R-:W1:Y:S01]  /*9430*/  MUFU.EX2 R101, R101 ;  /* 0x0000006500657308 */ /* 0x000e620000000800 */
[----:B------:R-:W-:Y:S01]  /*9440*/  FSEL R229, R121, -INF , P1 ;  /* 0xff80000079e57808 */ /* 0x000fe20000800000 */
[----:B------:R-:W-:Y:S01]  /*9450*/  FFMA.FTZ R214, R232, UR5, -R224 ;  /* 0x00000005e8d67c23 */ /* 0x000fe200080108e0 */
[----:B------:R-:W-:Y:S01]  /*9460*/  FSEL R224, R117, -INF , P2 ;  /* 0xff80000075e07808 */ /* 0x000fe20001000000 */
[----:B------:R-:W-:Y:S02]  /*9470*/  FMUL.FTZ R232, R97, R213 ;  /* 0x000000d561e87220 */ /* 0x000fe40000410000 */
[--C-:B------:R-:W-:Y:S02]  /*9480*/  FFMA.FTZ R213, R229, UR5, -R227.reuse ;  /* 0x00000005e5d57c23 */ /* 0x100fe400080108e3 */
[----:B------:R4:W-:Y:S01]  /*9490*/  MUFU.EX2 R21, R137 ;  /* 0x0000008900157308 */ /* 0x0009e20000000800 */
[----:B------:R-:W-:Y:S02]  /*94a0*/  VIADD R229, R7, 0x4 ;  /* 0x0000000407e57836 */ /* 0x000fe40000000000 */
[----:B------:R-:W-:Y:S01]  /*94b0*/  FFMA.FTZ R224, R224, UR5, -R227 ;  /* 0x00000005e0e07c23 */ /* 0x000fe200080108e3 */
[----:B------:R-:W-:Y:S01]  /*94c0*/  FFMA.FTZ R227, -R207, R207, 1 ;  /* 0x3f800000cfe37423 */ /* 0x000fe200000101cf */
[----:B------:R-:W-:Y:S01]  /*94d0*/  FMUL.FTZ R206, R206, R32 ;  /* 0x00000020cece7220 */ /* 0x000fe20000410000 */
[----:B----4-:R-:W-:Y:S01]  /*94e0*/  FMUL.FTZ R137, R22, R233 ;  /* 0x000000e916897220 */ /* 0x010fe20000410000 */
[----:B------:R-:W-:-:S02]  /*94f0*/  VIADD R233, R7, 0x8 ;  /* 0x0000000807e97836 */ /* 0x000fc40000000000 */
[----:B------:R-:W-:Y:S01]  /*9500*/  FMUL.FTZ R207, R104, R212 ;  /* 0x000000d468cf7220 */ /* 0x000fe20000410000 */
[----:B--2---:R-:W-:Y:S01]  /*9510*/  FMUL.FTZ R34, R100, R34 ;  /* 0x0000002264227220 */ /* 0x004fe20000410000 */
[----:B------:R2:W-:Y:S01]  /*9520*/  MUFU.EX2 R32, R134 ;  /* 0x0000008600207308 */ /* 0x0005e20000000800 */
[----:B---3--:R-:W-:Y:S01]  /*9530*/  FMUL.FTZ R33, R103, R33 ;  /* 0x0000002167217220 */ /* 0x008fe20000410000 */
[----:B------:R3:W-:Y:S01]  /*9540*/  SHFL.IDX PT, R212, R222, R233, 0x1f ;  /* 0x00001fe9ded47589 */ /* 0x0007e200000e0000 */
[----:B------:R-:W-:-:S05]  /*9550*/  FMUL.FTZ R207, R205, R207 ;  /* 0x000000cfcdcf7220 */ /* 0x000fca0000410000 */
[----:B------:R4:W-:Y:S01]  /*9560*/  MUFU.EX2 R22, R136 ;  /* 0x0000008800167308 */ /* 0x0009e20000000800 */
[----:B--2---:R2:W-:Y:S01]  /*9570*/  SHFL.IDX PT, R134, R222, R229, 0x1f ;  /* 0x00001fe5de867589 */ /* 0x0045e200000e0000 */
[----:B---3--:R-:W-:Y:S01]  /*9580*/  IADD3 R233, R7, 0xc, RZ ;  /* 0x0000000c07e97810 */ /* 0x008fe20007ffe0ff */
[----:B------:R-:W-:Y:S01]  /*9590*/  FMUL.FTZ R205, R227, R33 ;  /* 0x00000021e3cd7220 */ /* 0x000fe20000410000 */
[----:B----4-:R-:W-:Y:S01]  /*95a0*/  FMUL.FTZ R136, R23, R232 ;  /* 0x000000e817887220 */ /* 0x010fe20000410000 */
[----:B--2---:R-:W-:-:S03]  /*95b0*/  VIADD R229, R7, 0x14 ;  /* 0x0000001407e57836 */ /* 0x004fc60000000000 */
[----:B------:R2:W-:Y:S01]  /*95c0*/  MUFU.EX2 R23, R135 ;  /* 0x0000008700177308 */ /* 0x0005e20000000800 */
[----:B-1----:R-:W-:Y:S01]  /*95d0*/  FMUL.FTZ R35, R101, R35 ;  /* 0x0000002365237220 */ /* 0x002fe20000410000 */
[----:B------:R1:W-:Y:S01]  /*95e0*/  SHFL.IDX PT, R232, R222, R233, 0x1f ;  /* 0x00001fe9dee87589 */ /* 0x0003e200000e0000 */
[C---:B------:R-:W-:Y:S02]  /*95f0*/  VIADD R227, R7.reuse, 0x10 ;  /* 0x0000001007e37836 */ /* 0x040fe40000000000 */
[----:B--2---:R-:W-:Y:S02]  /*9600*/  FMUL.FTZ R135, R208, R34 ;  /* 0x00000022d0877220 */ /* 0x004fe40000410000 */
[----:B------:R-:W2:Y:S01]  /*9610*/  SHFL.IDX PT, R208, R222, R7, 0x1f ;  /* 0x00001f07ded07589 */ /* 0x000ea200000e0000 */
[----:B------:R-:W3:Y:S01]  /*9620*/  MUFU.EX2 R17, R17 ;  /* 0x0000001100117308 */ /* 0x000ee20000000800 */
[----:B-1----:R-:W-:Y:S02]  /*9630*/  IADD3 R233, R7, 0x18, RZ ;  /* 0x0000001807e97810 */ /* 0x002fe40007ffe0ff */
[----:B------:R-:W1:Y:S01]  /*9640*/  SHFL.IDX PT, R229, R222, R229, 0x1f ;  /* 0x00001fe5dee57589 */ /* 0x000e6200000e0000 */
[----:B------:R-:W-:Y:S01]  /*9650*/  FFMA.FTZ R34, -R88, R88, 1 ;  /* 0x3f80000058227423 */ /* 0x000fe20000010158 */
[----:B------:R-:W-:-:S02]  /*9660*/  FMUL.FTZ R88, R228, R35 ;  /* 0x00000023e4587220 */ /* 0x000fc40000410000 */
[----:B------:R-:W-:Y:S01]  /*9670*/  SHFL.IDX PT, R228, R222, R227, 0x1f ;  /* 0x00001fe3dee47589 */ /* 0x000fe200000e0000 */
[----:B------:R-:W4:Y:S03]  /*9680*/  MUFU.EX2 R105, R105 ;  /* 0x0000006900697308 */ /* 0x000f260000000800 */
[----:B------:R-:W4:Y:S05]  /*9690*/  SHFL.IDX PT, R227, R222, R233, 0x1f ;  /* 0x00001fe9dee37589 */ /* 0x000f2a00000e0000 */
[----:B------:R-:W4:Y:S01]  /*96a0*/  MUFU.EX2 R111, R111 ;  /* 0x0000006f006f7308 */ /* 0x000f220000000800 */
[----:B---3--:R-:W-:-:S07]  /*96b0*/  FMUL.FTZ R36, R17, R36 ;  /* 0x0000002411247220 */ /* 0x008fce0000410000 */
[----:B------:R-:W3:Y:S01]  /*96c0*/  MUFU.EX2 R107, R107 ;  /* 0x0000006b006b7308 */ /* 0x000ee20000000800 */
[----:B--2---:R-:W-:Y:S01]  /*96d0*/  FADD.FTZ R40, R40, -R208 ;  /* 0x800000d028287221 */ /* 0x004fe20000010000 */
[--C-:B------:R-:W-:Y:S01]  /*96e0*/  FADD.FTZ R41, R41, -R134.reuse ;  /* 0x8000008629297221 */ /* 0x100fe20000010000 */
[----:B------:R-:W-:-:S05]  /*96f0*/  FADD.FTZ R43, R43, -R134 ;  /* 0x800000862b2b7221 */ /* 0x000fca0000010000 */
[----:B------:R-:W2:Y:S01]  /*9700*/  MUFU.EX2 R110, R110 ;  /* 0x0000006e006e7308 */ /* 0x000ea20000000800 */
[----:B-1----:R-:W-:Y:S01]  /*9710*/  FADD.FTZ R134, R49, -R229 ;  /* 0x800000e531867221 */ /* 0x002fe20000010000 */
[----:B----4-:R-:W-:-:S06]  /*9720*/  FMUL.FTZ R49, R105, R40 ;  /* 0x0000002869317220 */ /* 0x010fcc0000410000 */
[----:B------:R-:W1:Y:S01]  /*9730*/  MUFU.EX2 R109, R109 ;  /* 0x0000006d006d7308 */ /* 0x000e620000000800 */
[----:B------:R-:W-:-:S07]  /*9740*/  FADD.FTZ R42, R42, -R208 ;  /* 0x800000d02a2a7221 */ /* 0x000fce0000010000 */
[----:B------:R4:W-:Y:S01]  /*9750*/  MUFU.EX2 R33, R133 ;  /* 0x0000008500217308 */ /* 0x0009e20000000800 */
[----:B------:R-:W-:Y:S01]  /*9760*/  FADD.FTZ R208, R52, -R227 ;  /* 0x800000e334d07221 */ /* 0x000fe20000010000 */
[----:B----4-:R-:W-:-:S06]  /*9770*/  FMUL.FTZ R133, R34, R36 ;  /* 0x0000002422857220 */ /* 0x010fcc0000410000 */
[----:B------:R4:W-:Y:S01]  /*9780*/  MUFU.EX2 R36, R130 ;  /* 0x0000008200247308 */ /* 0x0009e20000000800 */
[----:B------:R-:W-:Y:S01]  /*9790*/  FMUL.FTZ R52, R111, R43 ;  /* 0x0000002b6f347220 */ /* 0x000fe20000410000 */
[----:B------:R-:W-:Y:S01]  /*97a0*/  FADD.FTZ R44, R44, -R212 ;  /* 0x800000d42c2c7221 */ /* 0x000fe20000010000 */
[----:B----4-:R-:W-:Y:S01]  /*97b0*/  FADD.FTZ R130, R45, -R232 ;  /* 0x800000e82d827221 */ /* 0x010fe20000010000 */
[----:B------:R-:W-:Y:S01]  /*97c0*/  FFMA.FTZ R45, -R230, R230, 1 ;  /* 0x3f800000e62d7423 */ /* 0x000fe200000101e6 */
[----:B------:R-:W-:-:S03]  /*97d0*/  FFMA.FTZ R225, -R225, R225, 1 ;  /* 0x3f800000e1e17423 */ /* 0x000fc600000101e1 */
[----:B------:R-:W-:Y:S01]  /*97e0*/  FMUL.FTZ R45, R45, R49 ;  /* 0x000000312d2d7220 */ /* 0x000fe20000410000 */
[----:B------:R-:W-:Y:S01]  /*97f0*/  FFMA.FTZ R49, -R90, R90, 1 ;  /* 0x3f8000005a317423 */ /* 0x000fe2000001015a */
[----:B---3--:R-:W-:Y:S01]  /*9800*/  FMUL.FTZ R220, R107, R220 ;  /* 0x000000dc6bdc7220 */ /* 0x008fe20000410000 */
[----:B------:R-:W-:Y:S01]  /*9810*/  FADD.FTZ R46, R46, -R212 ;  /* 0x800000d42e2e7221 */ /* 0x000fe20000010000 */
[----:B------:R3:W-:Y:S01]  /*9820*/  MUFU.EX2 R35, R131 ;  /* 0x0000008300237308 */ /* 0x0007e20000000800 */
[----:B------:R-:W-:Y:S01]  /*9830*/  FMUL.FTZ R49, R49, R52 ;  /* 0x0000003431317220 */ /* 0x000fe20000410000 */
[----:B------:R-:W-:Y:S01]  /*9840*/  FFMA.FTZ R52, -R164, R164, 1 ;  /* 0x3f800000a4347423 */ /* 0x000fe200000101a4 */
[----:B--2---:R-:W-:Y:S01]  /*9850*/  FMUL.FTZ R44, R110, R44 ;  /* 0x0000002c6e2c7220 */ /* 0x004fe20000410000 */
[----:B------:R-:W-:Y:S01]  /*9860*/  FFMA.FTZ R92, -R92, R92, 1 ;  /* 0x3f8000005c5c7423 */ /* 0x000fe2000001015c */
[----:B------:R-:W-:Y:S01]  /*9870*/  FFMA.FTZ R91, -R91, R91, 1 ;  /* 0x3f8000005b5b7423 */ /* 0x000fe2000001015b */
[----:B------:R-:W-:Y:S01]  /*9880*/  FMUL.FTZ R46, R15, R46 ;  /* 0x0000002e0f2e7220 */ /* 0x000fe20000410000 */
[----:B-1----:R-:W-:Y:S01]  /*9890*/  FMUL.FTZ R130, R109, R130 ;  /* 0x000000826d827220 */ /* 0x002fe20000410000 */
        /* <DEDUP_REMOVED lines=10> */
[----:B------:R-:W-:Y:S01]  /*9940*/  FMUL.FTZ R41, R13, R41 ;  /* 0x000000290d297220 */ /* 0x000fe20000410000 */
[----:B------:R-:W-:Y:S01]  /*9950*/  FFMA.FTZ R226, -R226, R226, 1 ;  /* 0x3f800000e2e27423 */ /* 0x000fe200000101e2 */
[----:B------:R-:W-:Y:S01]  /*9960*/  FADD.FTZ R47, R47, -R232 ;  /* 0x800000e82f2f7221 */ /* 0x000fe20000010000 */
[--C-:B------:R-:W-:Y:S01]  /*9970*/  FADD.FTZ R48, R48, -R228.reuse ;  /* 0x800000e430307221 */ /* 0x100fe20000010000 */
[----:B------:R-:W-:Y:S01]  /*9980*/  FADD.FTZ R50, R50, -R228 ;  /* 0x800000e432327221 */ /* 0x000fe20000010000 */
[----:B------:R-:W-:Y:S01]  /*9990*/  FFMA.FTZ R237, -R237, R237, 1 ;  /* 0x3f800000eded7423 */ /* 0x000fe200000101ed */
[----:B------:R3:W4:Y:S01]  /*99a0*/  MUFU.EX2 R34, R132 ;  /* 0x0000008400227308 */ /* 0x0007220000000800 */
[----:B--2---:R-:W-:Y:S01]  /*99b0*/  FMUL.FTZ R38, R106, R38 ;  /* 0x000000266a267220 */ /* 0x004fe20000410000 */
[----:B------:R-:W-:Y:S01]  /*99c0*/  FMUL.FTZ R43, R231, R41 ;  /* 0x00000029e72b7220 */ /* 0x000fe20000410000 */
[----:B------:R-:W-:Y:S01]  /*99d0*/  FFMA.FTZ R93, -R93, R93, 1 ;  /* 0x3f8000005d5d7423 */ /* 0x000fe2000001015d */
[----:B-1----:R-:W-:Y:S01]  /*99e0*/  FADD.FTZ R40, R53, -R222 ;  /* 0x800000de35287221 */ /* 0x002fe20000010000 */
[----:B------:R-:W-:Y:S01]  /*99f0*/  FMUL.FTZ R38, R226, R38 ;  /* 0x00000026e2267220 */ /* 0x000fe20000410000 */
[----:B------:R-:W-:Y:S01]  /*9a00*/  FFMA.FTZ R53, -R163, R163, 1 ;  /* 0x3f800000a3357423 */ /* 0x000fe200000101a3 */
[----:B------:R-:W-:Y:S01]  /*9a10*/  FMUL.FTZ R47, R24, R47 ;  /* 0x0000002f182f7220 */ /* 0x000fe20000410000 */
[----:B------:R-:W-:Y:S01]  /*9a20*/  FMUL.FTZ R48, R25, R48 ;  /* 0x0000003019307220 */ /* 0x000fe20000410000 */
[----:B---3--:R-:W-:Y:S01]  /*9a30*/  FFMA.FTZ R132, -R235, R235, 1 ;  /* 0x3f800000eb847423 */ /* 0x008fe200000101eb */
[----:B----4-:R-:W-:Y:S01]  /*9a40*/  FMUL.FTZ R217, R108, R217 ;  /* 0x000000d96cd97220 */ /* 0x010fe20000410000 */
[----:B------:R-:W-:Y:S01]  /*9a50*/  FMUL.FTZ R41, R26, R50 ;  /* 0x000000321a297220 */ /* 0x000fe20000410000 */
[----:B------:R-:W-:Y:S01]  /*9a60*/  FFMA.FTZ R94, -R94, R94, 1 ;  /* 0x3f8000005e5e7423 */ /* 0x000fe2000001015e */
[----:B------:R-:W-:Y:S01]  /*9a70*/  FMUL.FTZ R134, R27, R134 ;  /* 0x000000861b867220 */ /* 0x000fe20000410000 */
[----:B------:R-:W-:-:S02]  /*9a80*/  VIADD R225, R7, 0x4 ;  /* 0x0000000407e17836 */ /* 0x000fc40000000000 */
[--C-:B------:R-:W-:Y:S01]  /*9a90*/  FADD.FTZ R60, R60, -R91.reuse ;  /* 0x8000005b3c3c7221 */ /* 0x100fe20000010000 */
[C---:B------:R-:W-:Y:S02]  /*9aa0*/  VIADD R226, R7.reuse, 0x10 ;  /* 0x0000001007e27836 */ /* 0x040fe40000000000 */
[----:B------:R-:W-:Y:S01]  /*9ab0*/  FADD.FTZ R62, R62, -R91 ;  /* 0x8000005b3e3e7221 */ /* 0x000fe20000010000 */
[----:B------:R-:W-:Y:S01]  /*9ac0*/  VIADD R235, R7, 0x14 ;  /* 0x0000001407eb7836 */ /* 0x000fe20000000000 */
[----:B------:R-:W-:Y:S01]  /*9ad0*/  LDS R91, [R11+0x400] ;  /* 0x000400000b5b7984 */ /* 0x000fe20000000800 */
[----:B------:R-:W-:Y:S01]  /*9ae0*/  FMUL.FTZ R132, R132, R217 ;  /* 0x000000d984847220 */ /* 0x000fe20000410000 */
[----:B------:R-:W-:Y:S01]  /*9af0*/  FMUL.FTZ R53, R53, R47 ;  /* 0x0000002f35357220 */ /* 0x000fe20000410000 */
[----:B------:R-:W-:Y:S01]  /*9b00*/  FMUL.FTZ R50, R237, R48 ;  /* 0x00000030ed327220 */ /* 0x000fe20000410000 */
[----:B------:R-:W-:Y:S01]  /*9b10*/  FMUL.FTZ R47, R94, R41 ;  /* 0x000000295e2f7220 */ /* 0x000fe20000410000 */
[----:B------:R-:W-:Y:S01]  /*9b20*/  FMUL.FTZ R48, R93, R134 ;  /* 0x000000865d307220 */ /* 0x000fe20000410000 */
[----:B------:R-:W-:Y:S01]  /*9b30*/  IADD3 R217, R7, 0xc, RZ ;  /* 0x0000000c07d97810 */ /* 0x000fe20007ffe0ff */
[----:B------:R-:W1:Y:S04]  /*9b40*/  SHFL.IDX PT, R41, R9, R7, 0x1f ;  /* 0x00001f0709297589 */ /* 0x000e6800000e0000 */
[----:B------:R-:W2:Y:S04]  /*9b50*/  SHFL.IDX PT, R90, R9, R225, 0x1f ;  /* 0x00001fe1095a7589 */ /* 0x000ea800000e0000 */
[----:B------:R-:W3:Y:S04]  /*9b60*/  SHFL.IDX PT, R93, R9, R226, 0x1f ;  /* 0x00001fe2095d7589 */ /* 0x000ee800000e0000 */
[----:B------:R-:W4:Y:S04]  /*9b70*/  SHFL.IDX PT, R130, R9, R235, 0x1f ;  /* 0x00001feb09827589 */ /* 0x000f2800000e0000 */
[----:B------:R-:W4:Y:S04]  /*9b80*/  SHFL.IDX PT, R92, R9, R233, 0x1f ;  /* 0x00001fe9095c7589 */ /* 0x000f2800000e0000 */
[----:B------:R-:W4:Y:S04]  /*9b90*/  SHFL.IDX PT, R134, R9, R217, 0x1f ;  /* 0x00001fd909867589 */ /* 0x000f2800000e0000 */
[----:B------:R1:W4:Y:S01]  /*9ba0*/  SHFL.IDX PT, R94, R9, R234, 0x1f ;  /* 0x00001fea095e7589 */ /* 0x00032200000e0000 */
[----:B------:R-:W-:Y:S01]  /*9bb0*/  FADD.FTZ R222, R55, -R222 ;  /* 0x800000de37de7221 */ /* 0x000fe20000010000 */
[----:B------:R-:W4:Y:S01]  /*9bc0*/  MUFU.EX2 R128, R128 ;  /* 0x0000008000807308 */ /* 0x000f220000000800 */
[----:B------:R-:W-:Y:S01]  /*9bd0*/  FFMA.FTZ R55, -R161, R161, 1 ;  /* 0x3f800000a1377423 */ /* 0x000fe200000101a1 */
[----:B------:R-:W-:Y:S01]  /*9be0*/  FMUL.FTZ R208, R19, R208 ;  /* 0x000000d013d07220 */ /* 0x000fe20000410000 */
[----:B------:R-:W-:Y:S01]  /*9bf0*/  FADD.FTZ R54, R54, -R227 ;  /* 0x800000e336367221 */ /* 0x000fe20000010000 */
[----:B------:R-:W-:Y:S01]  /*9c00*/  FFMA.FTZ R89, -R89, R89, 1 ;  /* 0x3f80000059597423 */ /* 0x000fe20000010159 */
[----:B------:R-:W-:Y:S01]  /*9c10*/  FMUL.FTZ R42, R12, R42 ;  /* 0x0000002a0c2a7220 */ /* 0x000fe20000410000 */
[----:B------:R-:W-:Y:S01]  /*9c20*/  FMUL.FTZ R55, R55, R208 ;  /* 0x000000d037377220 */ /* 0x000fe20000410000 */
[----:B------:R-:W-:Y:S01]  /*9c30*/  FMUL.FTZ R54, R20, R54 ;  /* 0x0000003614367220 */ /* 0x000fe20000410000 */
[----:B-1----:R-:W-:Y:S01]  /*9c40*/  FFMA.FTZ R9, -R160, R160, 1 ;  /* 0x3f800000a0097423 */ /* 0x002fe200000101a0 */
[----:B------:R-:W-:Y:S01]  /*9c50*/  FMUL.FTZ R208, R10, R40 ;  /* 0x000000280ad07220 */ /* 0x000fe20000410000 */
[----:B------:R-:W-:Y:S01]  /*9c60*/  FFMA.FTZ R40, -R158, R158, 1 ;  /* 0x3f8000009e287423 */ /* 0x000fe2000001019e */
[----:B------:R-:W-:Y:S01]  /*9c70*/  FMUL.FTZ R222, R14, R222 ;  /* 0x000000de0ede7220 */ /* 0x000fe20000410000 */
[----:B------:R-:W-:Y:S01]  /*9c80*/  FADD.FTZ R51, R51, -R229 ;  /* 0x800000e533337221 */ /* 0x000fe20000010000 */
[----:B------:R-:W-:Y:S01]  /*9c90*/  FMUL.FTZ R54, R9, R54 ;  /* 0x0000003609367220 */ /* 0x000fe20000410000 */
[----:B------:R-:W-:Y:S01]  /*9ca0*/  FADD.FTZ R56, R56, -R41 ;  /* 0x8000002938387221 */ /* 0x000fe20000010000 */
[----:B--2---:R-:W-:Y:S01]  /*9cb0*/  FADD.FTZ R57, R57, -R90 ;  /* 0x8000005a39397221 */ /* 0x004fe20000010000 */
        /* <DEDUP_REMOVED lines=9> */
[----:B------:R-:W2:Y:S01]  /*9d50*/  MUFU.EX2 R122, R122 ;  /* 0x0000007a007a7308 */ /* 0x000ea20000000800 */
[----:B-1----:R-:W-:Y:S01]  /*9d60*/  FMUL.FTZ R28, R40, R222 ;  /* 0x000000de281c7220 */ /* 0x002fe20000410000 */
[----:B------:R-:W-:Y:S01]  /*9d70*/  FFMA.FTZ R68, -R157, R157, 1 ;  /* 0x3f8000009d447423 */ /* 0x000fe2000001019d */
[----:B------:R-:W-:Y:S01]  /*9d80*/  FMUL.FTZ R56, R21, R56 ;  /* 0x0000003815387220 */ /* 0x000fe20000410000 */
[----:B------:R-:W-:Y:S01]  /*9d90*/  FMUL.FTZ R57, R23, R57 ;  /* 0x0000003917397220 */ /* 0x000fe20000410000 */
[----:B------:R-:W-:Y:S01]  /*9da0*/  FADD.FTZ R59, R59, -R90 ;  /* 0x8000005a3b3b7221 */ /* 0x000fe20000010000 */
[----:B------:R1:W5:Y:S02]  /*9db0*/  LDL.LU R164, [R1+0xe4] ;  /* 0x0000e40001a47983 */ /* 0x0003640000300800 */
[----:B------:R3:W-:Y:S01]  /*9dc0*/  MUFU.EX2 R40, R30 ;  /* 0x0000001e00287308 */ /* 0x0007e20000000800 */
[--C-:B------:R-:W-:Y:S01]  /*9dd0*/  FADD.FTZ R90, R69, -R94.reuse ;  /* 0x8000005e455a7221 */ /* 0x100fe20000010000 */
[----:B------:R-:W-:Y:S01]  /*9de0*/  FADD.FTZ R94, R71, -R94 ;  /* 0x8000005e475e7221 */ /* 0x000fe20000010000 */
[----:B------:R-:W-:Y:S01]  /*9df0*/  FMUL.FTZ R62, R34, R62 ;  /* 0x0000003e223e7220 */ /* 0x000fe20000410000 */
[----:B------:R-:W-:Y:S01]  /*9e00*/  FMUL.FTZ R51, R89, R51 ;  /* 0x0000003359337220 */ /* 0x000fe20000410000 */
[----:B------:R-:W-:Y:S01]  /*9e10*/  FMUL.FTZ R68, R68, R56 ;  /* 0x0000003844447220 */ /* 0x000fe20000410000 */
[----:B------:R-:W-:Y:S01]  /*9e20*/  FMUL.FTZ R63, R36, R63 ;  /* 0x0000003f243f7220 */ /* 0x000fe20000410000 */
[----:B------:R-:W-:Y:S01]  /*9e30*/  FMUL.FTZ R93, R128, R93 ;  /* 0x0000005d805d7220 */ /* 0x000fe20000410000 */
[----:B------:R-:W4:Y:S01]  /*9e40*/  MUFU.EX2 R125, R125 ;  /* 0x0000007d007d7308 */ /* 0x000f220000000800 */
[----:B---3--:R-:W-:Y:S01]  /*9e50*/  FFMA.FTZ R30, -R155, R155, 1 ;  /* 0x3f8000009b1e7423 */ /* 0x008fe2000001019b */
[----:B------:R-:W-:Y:S01]  /*9e60*/  FFMA.FTZ R71, -R152, R152, 1 ;  /* 0x3f80000098477423 */ /* 0x000fe20000010198 */
[----:B------:R-:W-:Y:S01]  /*9e70*/  FFMA.FTZ R89, -R159, R159, 1 ;  /* 0x3f8000009f597423 */ /* 0x000fe2000001019f */
[----:B------:R-:W-:Y:S01]  /*9e80*/  FFMA.FTZ R56, -R112, R112, 1 ;  /* 0x3f80000070387423 */ /* 0x000fe20000010170 */
[----:B------:R-:W-:Y:S01]  /*9e90*/  FMUL.FTZ R30, R30, R57 ;  /* 0x000000391e1e7220 */ /* 0x000fe20000410000 */
[----:B------:R-:W-:Y:S01]  /*9ea0*/  FFMA.FTZ R57, -R150, R150, 1 ;  /* 0x3f80000096397423 */ /* 0x000fe20000010196 */
[----:B------:R-:W-:Y:S01]  /*9eb0*/  FMUL.FTZ R71, R71, R62 ;  /* 0x0000003e47477220 */ /* 0x000fe20000410000 */
[----:B------:R-:W-:Y:S01]  /*9ec0*/  FMUL.FTZ R89, R89, R208 ;  /* 0x000000d059597220 */ /* 0x000fe20000410000 */
[----:B------:R-:W-:Y:S01]  /*9ed0*/  FADD.FTZ R61, R61, -R134 ;  /* 0x800000863d3d7221 */ /* 0x000fe20000010000 */
[----:B------:R-:W-:Y:S01]  /*9ee0*/  FADD.FTZ R67, R67, -R130 ;  /* 0x8000008243437221 */ /* 0x000fe20000010000 */
[----:B------:R-:W-:Y:S01]  /*9ef0*/  FMUL.FTZ R57, R57, R63 ;  /* 0x0000003f39397220 */ /* 0x000fe20000410000 */
[----:B------:R-:W-:Y:S01]  /*9f00*/  FMUL.FTZ R56, R56, R93 ;  /* 0x0000005d38387220 */ /* 0x000fe20000410000 */
[----:B------:R-:W3:Y:S04]  /*9f10*/  SHFL.IDX PT, R62, R91, R225, 0x1f ;  /* 0x00001fe15b3e7589 */ /* 0x000ee800000e0000 */
[----:B------:R-:W-:Y:S04]  /*9f20*/  SHFL.IDX PT, R208, R91, R7, 0x1f ;  /* 0x00001f075bd07589 */ /* 0x000fe800000e0000 */
[----:B------:R-:W1:Y:S04]  /*9f30*/  SHFL.IDX PT, R63, R91, R220, 0x1f ;  /* 0x00001fdc5b3f7589 */ /* 0x000e6800000e0000 */
[----:B------:R-:W-:Y:S04]  /*9f40*/  SHFL.IDX PT, R93, R91, R217, 0x1f ;  /* 0x00001fd95b5d7589 */ /* 0x000fe800000e0000 */
[----:B------:R-:W-:Y:S04]  /*9f50*/  SHFL.IDX PT, R112, R91, R226, 0x1f ;  /* 0x00001fe25b707589 */ /* 0x000fe800000e0000 */
[----:B------:R-:W-:Y:S04]  /*9f60*/  SHFL.IDX PT, R130, R91, R235, 0x1f ;  /* 0x00001feb5b827589 */ /* 0x000fe800000e0000 */
[----:B------:R-:W-:Y:S04]  /*9f70*/  SHFL.IDX PT, R134, R91, R233, 0x1f ;  /* 0x00001fe95b867589 */ /* 0x000fe800000e0000 */
[----:B------:R-:W1:Y:S01]  /*9f80*/  SHFL.IDX PT, R91, R91, R234, 0x1f ;  /* 0x00001fea5b5b7589 */ /* 0x000e6200000e0000 */
[----:B------:R-:W3:Y:S01]  /*9f90*/  MUFU.EX2 R123, R123 ;  /* 0x0000007b007b7308 */ /* 0x000ee20000000800 */
[----:B------:R-:W-:-:S02]  /*9fa0*/  FADD.FTZ R58, R58, -R41 ;  /* 0x800000293a3a7221 */ /* 0x000fc40000010000 */
[----:B------:R1:W5:Y:S04]  /*9fb0*/  LDL.LU R163, [R1+0xe0] ;  /* 0x0000e00001a37983 */ /* 0x0003680000300800 */
[----:B------:R1:W5:Y:S01]  /*9fc0*/  LDL.LU R162, [R1+0xdc] ;  /* 0x0000dc0001a27983 */ /* 0x0003620000300800 */
[----:B------:R-:W1:Y:S03]  /*9fd0*/  MUFU.EX2 R126, R126 ;  /* 0x0000007e007e7308 */ /* 0x000e660000000800 */
[----:B------:R1:W5:Y:S01]  /*9fe0*/  LDL.LU R161, [R1+0xd8] ;  /* 0x0000d80001a17983 */ /* 0x0003620000300800 */
[----:B------:R-:W-:-:S03]  /*9ff0*/  FMUL.FTZ R59, R32, R59 ;  /* 0x0000003b203b7220 */ /* 0x000fc60000410000 */
[----:B------:R1:W5:Y:S01]  /*a000*/  LDL.LU R160, [R1+0xd4] ;  /* 0x0000d40001a07983 */ /* 0x0003620000300800 */
[----:B------:R2:W-:Y:S01]  /*a010*/  MUFU.EX2 R41, R29 ;  /* 0x0000001d00297308 */ /* 0x0005e20000000800 */
[----:B------:R-:W-:Y:S02]  /*a020*/  FFMA.FTZ R69, -R156, R156, 1 ;  /* 0x3f8000009c457423 */ /* 0x000fe4000001019c */
[----:B------:R1:W5:Y:S01]  /*a030*/  LDL.LU R159, [R1+0xd0] ;  /* 0x0000d000019f7983 */ /* 0x0003620000300800 */
[----:B------:R-:W-:-:S03]  /*a040*/  FMUL.FTZ R58, R22, R58 ;  /* 0x0000003a163a7220 */ /* 0x000fc60000410000 */
[----:B------:R1:W5:Y:S01]  /*a050*/  LDL.LU R158, [R1+0xcc] ;  /* 0x0000cc00019e7983 */ /* 0x0003620000300800 */
[----:B--2---:R-:W-:-:S03]  /*a060*/  FFMA.FTZ R29, -R154, R154, 1 ;  /* 0x3f8000009a1d7423 */ /* 0x004fc6000001019a */
[----:B------:R2:W5:Y:S01]  /*a070*/  LDL.LU R157, [R1+0xc8] ;  /* 0x0000c800019d7983 */ /* 0x0005620000300800 */
[----:B------:R-:W-:Y:S01]  /*a080*/  FADD.FTZ R92, R70, -R92 ;  /* 0x8000005c465c7221 */ /* 0x000fe20000010000 */
[----:B------:R-:W-:Y:S02]  /*a090*/  FMUL.FTZ R29, R29, R59 ;  /* 0x0000003b1d1d7220 */ /* 0x000fe40000410000 */
[----:B------:R2:W5:Y:S01]  /*a0a0*/  LDL.LU R156, [R1+0xc4] ;  /* 0x0000c400019c7983 */ /* 0x0005620000300800 */
[----:B------:R-:W-:Y:S01]  /*a0b0*/  FFMA.FTZ R70, -R153, R153, 1 ;  /* 0x3f80000099467423 */ /* 0x000fe20000010199 */
[----:B------:R3:W-:Y:S02]  /*a0c0*/  MUFU.EX2 R11, R31 ;  /* 0x0000001f000b7308 */ /* 0x0007e40000000800 */
[----:B------:R2:W5:Y:S01]  /*a0d0*/  LDL.LU R155, [R1+0xc0] ;  /* 0x0000c000019b7983 */ /* 0x0005620000300800 */
[----:B------:R-:W-:Y:S01]  /*a0e0*/  FMUL.FTZ R69, R69, R58 ;  /* 0x0000003a45457220 */ /* 0x000fe20000410000 */
[----:B------:R-:W-:Y:S01]  /*a0f0*/  FFMA.FTZ R59, -R149, R149, 1 ;  /* 0x3f800000953b7423 */ /* 0x000fe20000010195 */
[----:B------:R-:W-:Y:S01]  /*a100*/  FMUL.FTZ R66, R122, R66 ;  /* 0x000000427a427220 */ /* 0x000fe20000410000 */
[----:B------:R2:W5:Y:S01]  /*a110*/  LDL.LU R154, [R1+0xbc] ;  /* 0x0000bc00019a7983 */ /* 0x0005620000300800 */
[----:B------:R-:W-:Y:S01]  /*a120*/  FFMA.FTZ R58, -R148, R148, 1 ;  /* 0x3f800000943a7423 */ /* 0x000fe20000010194 */
[----:B----4-:R-:W-:Y:S01]  /*a130*/  FMUL.FTZ R67, R125, R67 ;  /* 0x000000437d437220 */ /* 0x010fe20000410000 */
[----:B---3--:R-:W-:Y:S01]  /*a140*/  FFMA.FTZ R31, -R151, R151, 1 ;  /* 0x3f800000971f7423 */ /* 0x008fe20000010197 */
[----:B------:R2:W5:Y:S01]  /*a150*/  LDL.LU R153, [R1+0xb8] ;  /* 0x0000b80001997983 */ /* 0x0005620000300800 */
[----:B------:R-:W-:Y:S01]  /*a160*/  FMUL.FTZ R61, R35, R61 ;  /* 0x0000003d233d7220 */ /* 0x000fe20000410000 */
[----:B------:R-:W-:-:S02]  /*a170*/  FMUL.FTZ R60, R33, R60 ;  /* 0x0000003c213c7220 */ /* 0x000fc40000410000 */
[----:B------:R2:W5:Y:S01]  /*a180*/  LDL.LU R152, [R1+0xb4] ;  /* 0x0000b40001987983 */ /* 0x0005620000300800 */
[----:B------:R-:W-:-:S03]  /*a190*/  FMUL.FTZ R59, R59, R66 ;  /* 0x000000423b3b7220 */ /* 0x000fc60000410000 */
[----:B------:R2:W5:Y:S01]  /*a1a0*/  LDL.LU R151, [R1+0xb0] ;  /* 0x0000b00001977983 */ /* 0x0005620000300800 */
[----:B------:R-:W-:Y:S01]  /*a1b0*/  FMUL.FTZ R58, R58, R67 ;  /* 0x000000433a3a7220 */ /* 0x000fe20000410000 */
[----:B------:R-:W-:Y:S02]  /*a1c0*/  FFMA.FTZ R66, -R147, R147, 1 ;  /* 0x3f80000093427423 */ /* 0x000fe40000010193 */
        /* <DEDUP_REMOVED lines=10> */
[--C-:B------:R-:W-:Y:S01]  /*a270*/  FADD.FTZ R73, R73, -R62.reuse ;  /* 0x8000003e49497221 */ /* 0x100fe20000010000 */
[----:B------:R-:W-:Y:S02]  /*a280*/  FADD.FTZ R75, R75, -R62 ;  /* 0x8000003e4b4b7221 */ /* 0x000fe40000010000 */
[----:B------:R2:W5:Y:S01]  /*a290*/  LDL.LU R146, [R1+0x9c] ;  /* 0x00009c0001927983 */ /* 0x0005620000300800 */
[--C-:B-1----:R-:W-:Y:S01]  /*a2a0*/  FADD.FTZ R76, R76, -R63.reuse ;  /* 0x8000003f4c4c7221 */ /* 0x102fe20000010000 */
        /* <DEDUP_REMOVED lines=68> */
[----:B------:R-:W-:Y:S01]  /*a6f0*/  F2FP.F16.F32.PACK_AB R69, R29, R69 ;  /* 0x000000451d45723e */ /* 0x000fe200000000ff */
[----:B------:R-:W-:Y:S01]  /*a700*/  FMUL.FTZ R92, R124, R92 ;  /* 0x0000005c7c5c7220 */ /* 0x000fe20000410000 */
[----:B------:R-:W-:Y:S01]  /*a710*/  FFMA.FTZ R116, -R118, R118, 1 ;  /* 0x3f80000076747423 */ /* 0x000fe20000010176 */
[----:B------:R-:W-:Y:S01]  /*a720*/  FFMA.FTZ R117, -R121, R121, 1 ;  /* 0x3f80000079757423 */ /* 0x000fe20000010179 */
        /* <DEDUP_REMOVED lines=65> */
[----:B---3--:R-:W-:-:S05]  /*ab40*/  LEA R29, R0, R208, 0xe ;  /* 0x000000d0001d7211 */ /* 0x008fca00078e70ff */
        /* <DEDUP_REMOVED lines=74> */
[----:B------:R-:W-:Y:S01]  /*aff0*/  R2UR UR5, R16 ;  /* 0x00000000100572ca */ /* 0x000fe200000e0000 */
[----:B--2---:R-:W-:-:S05]  /*b000*/  IMAD R9, R0, 0x800, R38 ;  /* 0x0000080000097824 */ /* 0x004fca00078e0226 */
        /* <DEDUP_REMOVED lines=9> */
[----:B--2---:R-:W2:Y:S02]  /*b0a0*/  FENCE.VIEW.ASYNC.S ;  /* 0x00000000000073c6 */ /* 0x004ea40000000000 */
[----:B--2---:R-:W-:Y:S06]  /*b0b0*/  BAR.SYNC.DEFER_BLOCKING 0x9, 0x100 ;  /* 0x0244000000007b1d */ /* 0x004fec0000010000 */
[----:B-1----:R-:W-:-:S06]  /*b0c0*/  WARPGROUP.ARRIVE ;  /* 0x00000000000079c5 */ /* 0x002fcc0000000000 */
        /* <DEDUP_REMOVED lines=53> */
.L_x_1220:
        /* <DEDUP_REMOVED lines=13> */
[C---:B--2---:R-:W-:Y:S01]  /*b4f0*/  VIADD R5, R9.reuse, 0x9 ;  /* 0x0000000909057836 */ /* 0x044fe20000000000 */
        /* <DEDUP_REMOVED lines=54> */
.L_x_1221:
[----:B-1----:R-:W2:Y:S01]  /*b860*/  LDL R5, [R1+0x40] ;  /* 0x0000400001057983 */ /* 0x002ea20000100800 */
[----:B------:R-:W-:Y:S01]  /*b870*/  UIADD3 UR40, UR40, 0x1, URZ ;  /* 0x0000000128287890 */ /* 0x000fe2000fffe03f */
[----:B------:R-:W-:Y:S02]  /*b880*/  VIADD R0, R0, 0x1 ;  /* 0x0000000100007836 */ /* 0x000fe40000000000 */
[----:B------:R-:W-:-:S03]  /*b890*/  VIADD R6, R6, 0x30c20 ;  /* 0x00030c2006067836 */ /* 0x000fc60000000000 */
[C---:B------:R-:W-:Y:S02]  /*b8a0*/  ISETP.NE.AND P0, PT, R0.reuse, 0x2, PT ;  /* 0x000000020000780c */ /* 0x040fe40003f05270 */
[----:B------:R-:W-:Y:S02]  /*b8b0*/  PRMT R6, RZ, 0x654, R6 ;  /* 0x00000654ff067816 */ /* 0x000fe40000000006 */
[----:B------:R-:W-:Y:S02]  /*b8c0*/  SEL R0, R0, RZ, P0 ;  /* 0x000000ff00007207 */ /* 0x000fe40000000000 */
[----:B------:R4:W-:Y:S01]  /*b8d0*/  SYNCS.ARRIVE.TRANS64.RED.A1T0 RZ, [R6+URZ], RZ ;  /* 0x000000ff06ff79a7 */ /* 0x0009e2000810043f */
[----:B--2---:R-:W-:Y:S02]  /*b8e0*/  ISETP.LE.AND P1, PT, R5, UR40, PT ;  /* 0x0000002805007c0c */ /* 0x004fe4000bf23270 */
[----:B------:R-:W-:-:S04]  /*b8f0*/  SEL R5, RZ, 0x1, P0 ;  /* 0x00000001ff057807 */ /* 0x000fc80000000000 */
[----:B------:R-:W-:-:S07]  /*b900*/  LOP3.LUT R4, R4, R5, RZ, 0x3c, !PT ;  /* 0x0000000504047212 */ /* 0x000fce00078e3cff */
[----:B----4-:R-:W-:Y:S05]  /*b910*/  @!P1 BRA `(.L_x_1222) ;  /* 0xffffffb800709947 */ /* 0x010fea000383ffff */
.L_x_1211:
[----:B------:R-:W-:-:S06]  /*b920*/  UISETP.GE.AND UP0, UPT, UR40, UR37, UPT ;  /* 0x000000252800728c */ /* 0x000fcc000bf06270 */
[----:B------:R-:W-:-:S13]  /*b930*/  PLOP3.LUT P0, PT, PT, PT, UP0, 0x80, 0x0 ;  /* 0x000000000000781c */ /* 0x000fda0003f0f008 */
[----:B------:R-:W-:Y:S05]  /*b940*/  @P0 BRA `(.L_x_1223) ;  /* 0x00000058000c0947 */ /* 0x000fea0003800000 */
[----:B------:R-:W2:Y:S01]  /*b950*/  LDL.LU R21, [R1+0x48] ;  /* 0x0000480001157983 */ /* 0x000ea20000300800 */
[----:B------:R-:W3:Y:S01]  /*b960*/  LDC R22, c[0x0][0x290] ;  /* 0x0000a400ff167b82 */ /* 0x000ee20000000800 */
[----:B------:R-:W-:Y:S01]  /*b970*/  IMAD.MOV.U32 R19, RZ, RZ, 0x40000040 ;  /* 0x40000040ff137424 */ /* 0x000fe200078e00ff */
[----:B------:R-:W4:Y:S01]  /*b980*/  S2R R5, SR_TID.X ;  /* 0x0000000000057919 */ /* 0x000f220000002100 */
[----:B------:R-:W5:Y:S01]  /*b990*/  S2R R6, SR_TID.X ;  /* 0x0000000000067919 */ /* 0x000f620000002100 */
[----:B----4-:R-:W-:Y:S01]  /*b9a0*/  VIADD R5, R5, 0xffffff80 ;  /* 0xffffff8005057836 */ /* 0x010fe20000000000 */
[----:B-----5:R-:W-:-:S04]  /*b9b0*/  IADD3 R9, R6, -0x80, RZ ;  /* 0xffffff8006097810 */ /* 0x020fc80007ffe0ff */
[----:B------:R-:W-:Y:S02]  /*b9c0*/  SHF.R.S32.HI R6, RZ, 0x1f, R5 ;  /* 0x0000001fff067819 */ /* 0x000fe40000011405 */
[----:B------:R-:W-:Y:S02]  /*b9d0*/  SHF.R.S32.HI R8, RZ, 0x1f, R9 ;  /* 0x0000001fff087819 */ /* 0x000fe40000011409 */
[----:B------:R-:W-:Y:S02]  /*b9e0*/  LEA.HI R7, R6, R5, RZ, 0x5 ;  /* 0x0000000506077211 */ /* 0x000fe400078f28ff */
[----:B------:R-:W-:Y:S02]  /*b9f0*/  LEA.HI R11, R8, R9, RZ, 0x7 ;  /* 0x00000009080b7211 */ /* 0x000fe400078f38ff */
[----:B------:R-:W-:Y:S02]  /*ba00*/  LOP3.LUT R8, R7, 0xffffffe0, RZ, 0xc0, !PT ;  /* 0xffffffe007087812 */ /* 0x000fe400078ec0ff */
[----:B------:R-:W-:-:S02]  /*ba10*/  LEA.HI R6, R6, R5, RZ, 0x2 ;  /* 0x0000000506067211 */ /* 0x000fc400078f10ff */
[----:B------:R-:W-:Y:S02]  /*ba20*/  IADD3 R8, R5, -R8, RZ ;  /* 0x8000000805087210 */ /* 0x000fe40007ffe0ff */
[----:B------:R-:W-:Y:S02]  /*ba30*/  LOP3.LUT R10, R11, 0xffffff80, RZ, 0xc0, !PT ;  /* 0xffffff800b0a7812 */ /* 0x000fe400078ec0ff */
[----:B------:R-:W-:Y:S02]  /*ba40*/  LOP3.LUT R6, R6, 0xfffffffc, RZ, 0xc0, !PT ;  /* 0xfffffffc06067812 */ /* 0x000fe400078ec0ff */
[----:B------:R-:W-:Y:S01]  /*ba50*/  SHF.R.S32.HI R7, RZ, 0x1f, R8 ;  /* 0x0000001fff077819 */ /* 0x000fe20000011408 */
[----:B------:R-:W-:Y:S01]  /*ba60*/  IMAD.IADD R9, R9, 0x1, -R10 ;  /* 0x0000000109097824 */ /* 0x000fe200078e0a0a */
[----:B------:R-:W-:Y:S01]  /*ba70*/  SHF.R.S32.HI R20, RZ, 0x7, R11 ;  /* 0x00000007ff147819 */ /* 0x000fe2000001140b */
[----:B------:R-:W-:Y:S01]  /*ba80*/  IMAD.IADD R10, R5, 0x1, -R6 ;  /* 0x00000001050a7824 */ /* 0x000fe200078e0a06 */
[----:B------:R-:W-:-:S02]  /*ba90*/  LEA.HI R5, R7, R8, RZ, 0x3 ;  /* 0x0000000807057211 */ /* 0x000fc400078f18ff */
[----:B------:R-:W-:Y:S02]  /*baa0*/  SHF.R.S32.HI R14, RZ, 0x1f, R9 ;  /* 0x0000001fff0e7819 */ /* 0x000fe40000011409 */
[--C-:B------:R-:W-:Y:S02]  /*bab0*/  SHF.R.S32.HI R6, RZ, 0x3, R5.reuse ;  /* 0x00000003ff067819 */ /* 0x100fe40000011405 */
[----:B------:R-:W-:Y:S02]  /*bac0*/  SHF.R.S32.HI R5, RZ, 0x1f, R5 ;  /* 0x0000001fff057819 */ /* 0x000fe40000011405 */
[----:B------:R-:W-:Y:S02]  /*bad0*/  LEA.HI R7, R7, R8, RZ, 0x2 ;  /* 0x0000000807077211 */ /* 0x000fe400078f10ff */
[----:B------:R-:W-:Y:S02]  /*bae0*/  LEA.HI R5, R5, R6, RZ, 0x4 ;  /* 0x0000000605057211 */ /* 0x000fe400078f20ff */
[----:B------:R-:W-:-:S02]  /*baf0*/  LEA.HI R12, R14, R9, RZ, 0x2 ;  /* 0x000000090e0c7211 */ /* 0x000fc400078f10ff */
[----:B------:R-:W-:Y:S02]  /*bb00*/  SHF.R.S32.HI R8, RZ, 0x2, R7 ;  /* 0x00000002ff087819 */ /* 0x000fe40000011407 */
[----:B------:R-:W-:Y:S02]  /*bb10*/  LEA.HI R14, R14, R9, RZ, 0x5 ;  /* 0x000000090e0e7211 */ /* 0x000fe400078f28ff */
[----:B------:R-:W-:Y:S02]  /*bb20*/  LOP3.LUT R5, R5, 0x1ffffff0, RZ, 0xc0, !PT ;  /* 0x1ffffff005057812 */ /* 0x000fe400078ec0ff */
[--C-:B------:R-:W-:Y:S02]  /*bb30*/  SHF.R.S32.HI R9, RZ, 0x2, R12.reuse ;  /* 0x00000002ff097819 */ /* 0x100fe4000001140c */
[----:B------:R-:W-:Y:S01]  /*bb40*/  LEA.HI R11, R20, R20, RZ, 0x1 ;  /* 0x00000014140b7211 */ /* 0x000fe200078f08ff */
[----:B------:R-:W-:Y:S01]  /*bb50*/  IMAD.IADD R6, R6, 0x1, -R5 ;  /* 0x0000000106067824 */ /* 0x000fe200078e0a05 */
[----:B------:R-:W-:Y:S01]  /*bb60*/  LEA.HI R7, R7, R8, RZ, 0x1 ;  /* 0x0000000807077211 */ /* 0x000fe200078f08ff */
[----:B------:R-:W-:Y:S01]  /*bb70*/  VIADD R5, R8, 0x8 ;  /* 0x0000000808057836 */ /* 0x000fe20000000000 */
[----:B------:R-:W-:-:S02]  /*bb80*/  SHF.R.S32.HI R12, RZ, 0x1f, R12 ;  /* 0x0000001fff0c7819 */ /* 0x000fc4000001140c */
[----:B------:R-:W-:Y:S02]  /*bb90*/  LOP3.LUT R11, R11, 0x3fffffe, RZ, 0xc0, !PT ;  /* 0x03fffffe0b0b7812 */ /* 0x000fe400078ec0ff */
[----:B------:R-:W-:Y:S02]  /*bba0*/  LOP3.LUT R7, R7, 0xfffffffe, RZ, 0xc0, !PT ;  /* 0xfffffffe07077812 */ /* 0x000fe400078ec0ff */
[----:B------:R-:W-:Y:S01]  /*bbb0*/  LEA.HI R12, R12, R9, RZ, 0x3 ;  /* 0x000000090c0c7211 */ /* 0x000fe200078f18ff */
[----:B------:R-:W-:Y:S01]  /*bbc0*/  IMAD.IADD R20, R20, 0x1, -R11 ;  /* 0x0000000114147824 */ /* 0x000fe200078e0a0b */
[C---:B------:R-:W-:Y:S01]  /*bbd0*/  IADD3 R13, R8.reuse, 0x10, RZ ;  /* 0x00000010080d7810 */ /* 0x040fe20007ffe0ff */
[----:B------:R-:W-:Y:S01]  /*bbe0*/  IMAD.IADD R7, R8, 0x1, -R7 ;  /* 0x0000000108077824 */ /* 0x000fe200078e0a07 */
[----:B------:R-:W-:Y:S01]  /*bbf0*/  LOP3.LUT R12, R12, 0xfffffff8, RZ, 0xc0, !PT ;  /* 0xfffffff80c0c7812 */ /* 0x000fe200078ec0ff */
[----:B------:R-:W-:Y:S01]  /*bc00*/  VIADD R8, R8, 0x18 ;  /* 0x0000001808087836 */ /* 0x000fe20000000000 */
[----:B------:R-:W-:-:S02]  /*bc10*/  LEA.HI R11, R5, R5, RZ, 0x1 ;  /* 0x00000005050b7211 */ /* 0x000fc400078f08ff */
[----:B-1----:R-:W-:Y:S02]  /*bc20*/  SHF.R.S32.HI R18, RZ, 0x5, R14 ;  /* 0x00000005ff127819 */ /* 0x002fe4000001140e */
[----:B------:R-:W-:Y:S02]  /*bc30*/  LEA.HI R14, R13, R13, RZ, 0x1 ;  /* 0x0000000d0d0e7211 */ /* 0x000fe400078f08ff */
[----:B------:R-:W-:Y:S02]  /*bc40*/  IADD3 R15, R9, -R12, RZ ;  /* 0x8000000c090f7210 */ /* 0x000fe40007ffe0ff */
[----:B------:R-:W-:Y:S01]  /*bc50*/  LOP3.LUT R12, R11, 0xfffffffe, RZ, 0xc0, !PT ;  /* 0xfffffffe0b0c7812 */ /* 0x000fe200078ec0ff */
[----:B------:R-:W3:Y:S01]  /*bc60*/  S2R R9, SR_CTAID.X ;  /* 0x0000000000097919 */ /* 0x000ee20000002500 */
[----:B------:R-:W-:Y:S01]  /*bc70*/  LEA R7, R6, R7, 0x3 ;  /* 0x0000000706077211 */ /* 0x000fe200078e18ff */
[----:B------:R-:W-:Y:S01]  /*bc80*/  IMAD R17, R18, 0x10, R15 ;  /* 0x0000001012117824 */ /* 0x000fe200078e020f */
[----:B------:R-:W-:Y:S01]  /*bc90*/  LOP3.LUT R6, R14, 0xfffffffe, RZ, 0xc0, !PT ;  /* 0xfffffffe0e067812 */ /* 0x000fe200078ec0ff */
[----:B------:R-:W-:Y:S01]  /*bca0*/  IMAD.IADD R12, R5, 0x1, -R12 ;  /* 0x00000001050c7824 */ /* 0x000fe200078e0a0c */
[----:B------:R-:W-:Y:S01]  /*bcb0*/  SHF.R.S32.HI R5, RZ, 0x1, R11 ;  /* 0x00000001ff057819 */ /* 0x000fe2000001140b */
[----:B------:R1:W-:Y:S01]  /*bcc0*/  STL [R1+0x64], R7 ;  /* 0x0000640701007387 */ /* 0x0003e20000100800 */
[----:B------:R-:W-:-:S02]  /*bcd0*/  IADD3 R13, R13, -R6, RZ ;  /* 0x800000060d0d7210 */ /* 0x000fc40007ffe0ff */
[----:B------:R-:W-:Y:S02]  /*bce0*/  SHF.R.S32.HI R6, RZ, 0x1f, R11 ;  /* 0x0000001fff067819 */ /* 0x000fe4000001140b */
[----:B------:R-:W-:Y:S02]  /*bcf0*/  LEA.HI R11, R8, R8, RZ, 0x1 ;  /* 0x00000008080b7211 */ /* 0x000fe400078f08ff */
[----:B------:R-:W-:Y:S02]  /*bd00*/  LEA.HI R6, R6, R5, RZ, 0x4 ;  /* 0x0000000506067211 */ /* 0x000fe400078f20ff */
[----:B------:R-:W-:Y:S02]  /*bd10*/  SHF.R.S32.HI R15, RZ, 0x1, R11 ;  /* 0x00000001ff0f7819 */ /* 0x000fe4000001140b */
[--C-:B-1----:R-:W-:Y:S02]  /*bd20*/  SHF.R.S32.HI R7, RZ, 0x1, R14.reuse ;  /* 0x00000001ff077819 */ /* 0x102fe4000001140e */
[----:B------:R-:W-:-:S02]  /*bd30*/  SHF.R.S32.HI R14, RZ, 0x1f, R14 ;  /* 0x0000001fff0e7819 */ /* 0x000fc4000001140e */
[----:B------:R-:W-:Y:S02]  /*bd40*/  SHF.R.S32.HI R18, RZ, 0x1f, R11 ;  /* 0x0000001fff127819 */ /* 0x000fe4000001140b */
[----:B------:R-:W-:Y:S02]  /*bd50*/  LOP3.LUT R6, R6, 0x1ffffff0, RZ, 0xc0, !PT ;  /* 0x1ffffff006067812 */ /* 0x000fe400078ec0ff */
[----:B------:R-:W-:Y:S02]  /*bd60*/  LEA.HI R14, R14, R7, RZ, 0x4 ;  /* 0x000000070e0e7211 */ /* 0x000fe400078f20ff */
[----:B------:R-:W-:Y:S01]  /*bd70*/  LEA.HI R18, R18, R15, RZ, 0x4 ;  /* 0x0000000f12127211 */ /* 0x000fe200078f20ff */
[----:B------:R-:W-:Y:S01]  /*bd80*/  IMAD.IADD R5, R5, 0x1, -R6 ;  /* 0x0000000105057824 */ /* 0x000fe200078e0a06 */
[----:B------:R-:W-:Y:S02]  /*bd90*/  LOP3.LUT R11, R11, 0xfffffffe, RZ, 0xc0, !PT ;  /* 0xfffffffe0b0b7812 */ /* 0x000fe400078ec0ff */
[----:B------:R-:W-:-:S02]  /*bda0*/  LOP3.LUT R14, R14, 0x1ffffff0, RZ, 0xc0, !PT ;  /* 0x1ffffff00e0e7812 */ /* 0x000fc400078ec0ff */
[----:B------:R-:W-:Y:S01]  /*bdb0*/  LOP3.LUT R18, R18, 0x1ffffff0, RZ, 0xc0, !PT ;  /* 0x1ffffff012127812 */ /* 0x000fe200078ec0ff */
[----:B------:R-:W-:Y:S01]  /*bdc0*/  IMAD.IADD R11, R8, 0x1, -R11 ;  /* 0x00000001080b7824 */ /* 0x000fe200078e0a0b */
[----:B------:R-:W-:Y:S01]  /*bdd0*/  LEA R5, R5, R12, 0x3 ;  /* 0x0000000c05057211 */ /* 0x000fe200078e18ff */
[----:B------:R-:W-:Y:S01]  /*bde0*/  IMAD.IADD R14, R7, 0x1, -R14 ;  /* 0x00000001070e7824 */ /* 0x000fe200078e0a0e */
[----:B------:R-:W-:Y:S01]  /*bdf0*/  LEA R20, R20, R17, 0x6 ;  /* 0x0000001114147211 */ /* 0x000fe200078e30ff */
[----:B------:R-:W-:Y:S01]  /*be00*/  IMAD.IADD R18, R15, 0x1, -R18 ;  /* 0x000000010f127824 */ /* 0x000fe200078e0a12 */
[----:B------:R-:W-:Y:S01]  /*be10*/  MOV R15, 0x40000040 ;  /* 0x40000040000f7802 */ /* 0x000fe20000000f00 */
[----:B------:R-:W-:Y:S01]  /*be20*/  IMAD R8, R14, 0x8, R13 ;  /* 0x000000080e087824 */ /* 0x000fe200078e020d */
[----:B------:R-:W-:Y:S01]  /*be30*/  STL [R1+0x60], R5 ;  /* 0x0000600501007387 */ /* 0x000fe20000100800 */
[C---:B---3--:R-:W-:Y:S01]  /*be40*/  IMAD R7, R9.reuse, -0x80, R22 ;  /* 0xffffff8009077824 */ /* 0x048fe200078e0216 */
[----:B------:R-:W-:Y:S01]  /*be50*/  LEA R6, R18, R11, 0x3 ;  /* 0x0000000b12067211 */ /* 0x000fe200078e18ff */
[----:B------:R-:W-:Y:S01]  /*be60*/  IMAD.MOV.U32 R13, RZ, RZ, 0x40000040 ;  /* 0x40000040ff0d7424 */ /* 0x000fe200078e00ff */
[----:B------:R1:W-:Y:S01]  /*be70*/  STL [R1+0x5c], R8 ;  /* 0x00005c0801007387 */ /* 0x0003e20000100800 */
[----:B------:R-:W-:-:S03]  /*be80*/  IMAD R9, R9, -0x80, -R20 ;  /* 0xffffff8009097824 */ /* 0x000fc600078e0a14 */
[----:B------:R3:W-:Y:S01]  /*be90*/  STL [R1+0x58], R6 ;  /* 0x0000580601007387 */ /* 0x0007e20000100800 */
[----:B-1----:R-:W-:Y:S02]  /*bea0*/  IMAD.IADD R8, R7, 0x1, -R20 ;  /* 0x0000000107087824 */ /* 0x002fe400078e0a14 */
[----:B--2---:R-:W-:-:S04]  /*beb0*/  IMAD R5, R21, 0x2000, R16 ;  /* 0x0000200015057824 */ /* 0x004fc800078e0210 */
[C---:B---3--:R-:W-:Y:S01]  /*bec0*/  VIADD R6, R5.reuse, 0x4000 ;  /* 0x0000400005067836 */ /* 0x048fe20000000000 */
[----:B------:R-:W-:Y:S02]  /*bed0*/  IADD3 R7, R5, 0x20c00, RZ ;  /* 0x00020c0005077810 */ /* 0x000fe40007ffe0ff */
[----:B------:R-:W-:Y:S02]  /*bee0*/  SHF.R.U32.HI R5, RZ, 0x4, R5 ;  /* 0x00000004ff057819 */ /* 0x000fe40000011605 */
[----:B------:R-:W-:Y:S02]  /*bef0*/  SHF.R.U32.HI R6, RZ, 0x4, R6 ;  /* 0x00000004ff067819 */ /* 0x000fe40000011606 */
[----:B------:R-:W-:Y:S02]  /*bf00*/  SHF.R.U32.HI R7, RZ, 0x4, R7 ;  /* 0x00000004ff077819 */ /* 0x000fe40000011607 */
[----:B------:R-:W-:Y:S02]  /*bf10*/  LOP3.LUT R6, R6, 0x3fff, RZ, 0xc0, !PT ;  /* 0x00003fff06067812 */ /* 0x000fe400078ec0ff */
[----:B------:R-:W-:-:S02]  /*bf20*/  LOP3.LUT R5, R5, 0x3fff, RZ, 0xc0, !PT ;  /* 0x00003fff05057812 */ /* 0x000fc400078ec0ff */
[----:B------:R-:W-:Y:S02]  /*bf30*/  LOP3.LUT R11, R7, 0x3fff, RZ, 0xc0, !PT ;  /* 0x00003fff070b7812 */ /* 0x000fe400078ec0ff */
[----:B------:R-:W-:Y:S02]  /*bf40*/  LOP3.LUT R6, R6, 0x10000, RZ, 0xfc, !PT ;  /* 0x0001000006067812 */ /* 0x000fe400078efcff */
[----:B------:R-:W-:Y:S02]  /*bf50*/  LOP3.LUT R7, R5, 0x10000, RZ, 0xfc, !PT ;  /* 0x0001000005077812 */ /* 0x000fe400078efcff */
[----:B------:R-:W-:Y:S01]  /*bf60*/  LOP3.LUT R5, R11, 0x10000, RZ, 0xfc, !PT ;  /* 0x000100000b057812 */ /* 0x000fe200078efcff */
[C---:B------:R-:W-:Y:S01]  /*bf70*/  VIADD R18, R6.reuse, 0x2 ;  /* 0x0000000206127836 */ /* 0x040fe20000000000 */
[C---:B------:R-:W-:Y:S01]  /*bf80*/  IADD3 R12, R6.reuse, 0x6, RZ ;  /* 0x00000006060c7810 */ /* 0x040fe20007ffe0ff */
[----:B------:R-:W-:Y:S01]  /*bf90*/  VIADD R14, R6, 0x4 ;  /* 0x00000004060e7836 */ /* 0x000fe20000000000 */
[----:B------:R1:W-:Y:S01]  /*bfa0*/  STL [R1+0x34], R6 ;  /* 0x0000340601007387 */ /* 0x0003e20000100800 */
[----:B------:R-:W-:-:S02]  /*bfb0*/  VIADD R11, R10, 0x8 ;  /* 0x000000080a0b7836 */ /* 0x000fc40000000000 */
[C---:B------:R-:W-:Y:S01]  /*bfc0*/  VIADD R11, R10.reuse, 0x14 ;  /* 0x000000140a0b7836 */ /* 0x040fe20000000000 */
[----:B------:R2:W-:Y:S04]  /*bfd0*/  STL [R1+0x50], R5 ;  /* 0x0000500501007387 */ /* 0x0005e80000100800 */
[----:B------:R3:W-:Y:S01]  /*bfe0*/  STL.64 [R1+0x38], R12 ;  /* 0x0000380c01007387 */ /* 0x0007e20000100a00 */
[----:B-1----:R-:W-:-:S03]  /*bff0*/  IADD3 R6, R10, 0xc, RZ ;  /* 0x0000000c0a067810 */ /* 0x002fc60007ffe0ff */
[----:B------:R3:W-:Y:S01]  /*c000*/  STL.64 [R1+0x48], R18 ;  /* 0x0000481201007387 */ /* 0x0007e20000100a00 */
[C---:B------:R-:W-:Y:S01]  /*c010*/  IADD3 R6, R10.reuse, 0x18, RZ ;  /* 0x000000180a067810 */ /* 0x040fe20007ffe0ff */
[C---:B--2---:R-:W-:Y:S02]  /*c020*/  VIADD R5, R10.reuse, 0x4 ;  /* 0x000000040a057836 */ /* 0x044fe40000000000 */
[----:B------:R3:W-:Y:S01]  /*c030*/  STL.64 [R1+0x40], R14 ;  /* 0x0000400e01007387 */ /* 0x0007e20000100a00 */
[C---:B------:R-:W-:Y:S02]  /*c040*/  VIADD R5, R10.reuse, 0x10 ;  /* 0x000000100a057836 */ /* 0x040fe40000000000 */
[----:B------:R-:W-:-:S07]  /*c050*/  VIADD R5, R10, 0x1c ;  /* 0x0000001c0a057836 */ /* 0x000fce0000000000 */
.L_x_1234:
[----:B------:R-:W-:Y:S01]  /*c060*/  IMAD.U32 R5, RZ, RZ, UR36 ;  /* 0x00000024ff057e24 */ /* 0x000fe2000f8e00ff */
[----:B------:R-:W-:Y:S05]  /*c070*/  YIELD ;  /* 0x0000000000007946 */ /* 0x000fea0003800000 */
[----:B------:R-:W-:-:S04]  /*c080*/  LOP3.LUT R5, R5, 0x1, RZ, 0xfc, !PT ;  /* 0x0000000105057812 */ /* 0x000fc800078efcff */
[----:B------:R-:W-:-:S13]  /*c090*/  ISETP.NE.AND P6, PT, R5, 0x3, PT ;  /* 0x000000030500780c */ /* 0x000fda0003fc5270 */
[----:B------:R-:W-:Y:S05]  /*c0a0*/  @!P6 BRA `(.L_x_1224) ;  /* 0x000000000004e947 */ /* 0x000fea0003800000 */
[----:B------:R-:W-:Y:S01]  /*c0b0*/  BPT.TRAP 0x1 ;  /* 0x000000040000795c */ /* 0x000fe20000300000 */
.L_x_1224:
[----:B------:R-:W-:Y:S02]  /*c0c0*/  LEA R6, R0, R16, 0x3 ;  /* 0x0000001000067211 */ /* 0x000fe400078e18ff */
[----:B---3--:R-:W-:-:S04]  /*c0d0*/  SHF.L.U32 R19, R4, 0x1f, RZ ;  /* 0x0000001f04137819 */ /* 0x008fc800000006ff */
[----:B------:R1:W2:Y:S01]  /*c0e0*/  SYNCS.PHASECHK.TRANS64.TRYWAIT P0, [R6+URZ+0x30c10], R19 ;  /* 0x030c1013060075a7 */ /* 0x0002a2000800017f */
[----:B------:R-:W-:Y:S05]  /*c0f0*/  @!P6 BRA `(.L_x_1225) ;  /* 0x000000000004e947 */ /* 0x000fea0003800000 */
[----:B------:R-:W-:Y:S01]  /*c100*/  BPT.TRAP 0x1 ;  /* 0x000000040000795c */ /* 0x000fe20000300000 */
.L_x_1225:
[----:B------:R-:W-:-:S05]  /*c110*/  VIADD R5, R16, 0x10000 ;  /* 0x0001000010057836 */ /* 0x000fca0000000000 */
[----:B------:R-:W-:-:S04]  /*c120*/  SHF.R.U32.HI R5, RZ, 0x4, R5 ;  /* 0x00000004ff057819 */ /* 0x000fc80000011605 */
[----:B------:R-:W-:-:S04]  /*c130*/  LOP3.LUT R5, R5, 0x3fff, RZ, 0xc0, !PT ;  /* 0x00003fff05057812 */ /* 0x000fc800078ec0ff */
[----:B------:R-:W-:Y:S01]  /*c140*/  LOP3.LUT R11, R5, 0x10000, RZ, 0xfc, !PT ;  /* 0x00010000050b7812 */ /* 0x000fe200078efcff */
[----:B--2---:R-:W-:Y:S06]  /*c150*/  @P0 BRA `(.L_x_1226) ;  /* 0x0000000000080947 */ /* 0x004fec0003800000 */
[----:B------:R-:W2:Y:S02]  /*c160*/  SYNCS.PHASECHK.TRANS64.TRYWAIT P0, [R6+URZ+0x30c10], R19 ;  /* 0x030c1013060075a7 */ /* 0x000ea4000800017f */
[----:B--2---:R-:W-:Y:S05]  /*c170*/  @!P0 BRA `(.L_x_1227) ;  /* 0x000000a000c88947 */ /* 0x004fea0003800000 */
.L_x_1226:
[----:B------:R-:W-:Y:S01]  /*c180*/  IMAD R11, R0, 0x400, R11 ;  /* 0x00000400000b7824 */ /* 0x000fe200078e020b */
[----:B------:R-:W-:Y:S05]  /*c190*/  WARPSYNC.ALL ;  /* 0x0000000000007948 */ /* 0x000fea0003800000 */
[----:B------:R-:W-:Y:S01]  /*c1a0*/  R2UR UR4, R7 ;  /* 0x00000000070472ca */ /* 0x000fe200000e0000 */
[----:B------:R-:W3:Y:S01]  /*c1b0*/  LDL R18, [R1+0x64] ;  /* 0x0000640001127983 */ /* 0x000ee20000100800 */
[----:B------:R-:W-:Y:S01]  /*c1c0*/  R2UR UR6, R11 ;  /* 0x000000000b0672ca */ /* 0x000fe200000e0000 */
[----:B------:R-:W-:Y:S01]  /*c1d0*/  WARPGROUP.ARRIVE ;  /* 0x00000000000079c5 */ /* 0x000fe20000000000 */
[----:B------:R-:W-:Y:S01]  /*c1e0*/  UMOV UR5, 0x40000040 ;  /* 0x4000004000057882 */ /* 0x000fe20000000000 */
[----:B------:R-:W-:Y:S01]  /*c1f0*/  UMOV UR7, 0x40000040 ;  /* 0x4000004000077882 */ /* 0x000fe20000000000 */
[----:B------:R-:W4:Y:S04]  /*c200*/  LDL R14, [R1+0x60] ;  /* 0x00006000010e7983 */ /* 0x000f280000100800 */
[----:B------:R-:W5:Y:S04]  /*c210*/  LDL R17, [R1+0x5c] ;  /* 0x00005c0001117983 */ /* 0x000f680000100800 */
[----:B------:R-:W2:Y:S01]  /*c220*/  LDL R15, [R1+0x58] ;  /* 0x00005800010f7983 */ /* 0x000ea20000100800 */
[----:B------:R-:W-:Y:S01]  /*c230*/  HGMMA.64x128x16.F32 R72, gdesc[UR4], RZ, !UPT, gsb0 ;  /* 0x01e00000044879f0 */ /* 0x000fe2000c0008ff */
[----:B------:R-:W-:Y:S01]  /*c240*/  IMAD.MOV.U32 R13, RZ, RZ, 0x40000040 ;  /* 0x40000040ff0d7424 */ /* 0x000fe200078e00ff */
[----:B------:R-:W-:Y:S01]  /*c250*/  IADD3 R12, R7, 0x2, RZ ;  /* 0x00000002070c7810 */ /* 0x000fe20007ffe0ff */
[----:B------:R-:W-:Y:S01]  /*c260*/  UIADD3 UR4, UR6, 0x2, URZ ;  /* 0x0000000206047890 */ /* 0x000fe2000fffe03f */
[----:B------:R-:W-:-:S02]  /*c270*/  UMOV UR11, 0x40000040 ;  /* 0x40000040000b7882 */ /* 0x000fc40000000000 */
[----:B------:R-:W-:Y:S01]  /*c280*/  R2UR UR8, R12 ;  /* 0x000000000c0872ca */ /* 0x000fe200000e0000 */
[----:B------:R-:W-:Y:S01]  /*c290*/  VIADD R12, R7, 0x4 ;  /* 0x00000004070c7836 */ /* 0x000fe20000000000 */
[----:B------:R-:W-:Y:S01]  /*c2a0*/  R2UR UR9, R13 ;  /* 0x000000000d0972ca */ /* 0x000fe200000e0000 */
[----:B------:R-:W-:Y:S01]  /*c2b0*/  UMOV UR7, 0x40000040 ;  /* 0x4000004000077882 */ /* 0x000fe20000000000 */
[----:B------:R-:W-:Y:S01]  /*c2c0*/  UMOV UR10, UR4 ;  /* 0x00000004000a7c82 */ /* 0x000fe20008000000 */
[----:B------:R-:W-:Y:S01]  /*c2d0*/  MOV R13, 0x40000040 ;  /* 0x40000040000d7802 */ /* 0x000fe20000000f00 */
[----:B------:R-:W-:Y:S02]  /*c2e0*/  UIADD3 UR4, UR6, 0x4, URZ ;  /* 0x0000000406047890 */ /* 0x000fe4000fffe03f */
[----:B------:R-:W-:Y:S01]  /*c2f0*/  UIADD3 UR6, UR6, 0x6, URZ ;  /* 0x0000000606067890 */ /* 0x000fe2000fffe03f */
[----:B------:R-:W-:Y:S02]  /*c300*/  WARPGROUP.DEPBAR.LE gsb0, 0x0 ;  /* 0x00008000000079c5 */ /* 0x000fe40000010000 */
[----:B------:R-:W-:-:S06]  /*c310*/  WARPGROUP.ARRIVE ;  /* 0x00000000000079c5 */ /* 0x000fcc0000000000 */
[----:B------:R-:W-:Y:S01]  /*c320*/  HGMMA.64x128x16.F32 R72, gdesc[UR8], R72, gsb0 ;  /* 0x01e00000084879f0 */ /* 0x000fe20008000848 */
[----:B------:R-:W-:Y:S01]  /*c330*/  R2UR UR8, R12 ;  /* 0x000000000c0872ca */ /* 0x000fe200000e0000 */
[----:B------:R-:W-:Y:S01]  /*c340*/  UMOV UR10, UR4 ;  /* 0x00000004000a7c82 */ /* 0x000fe20008000000 */
[----:B------:R-:W-:Y:S01]  /*c350*/  R2UR UR9, R13 ;  /* 0x000000000d0972ca */ /* 0x000fe200000e0000 */
[----:B------:R-:W-:Y:S01]  /*c360*/  UMOV UR11, 0x40000040 ;  /* 0x40000040000b7882 */ /* 0x000fe20000000000 */
[----:B------:R-:W-:Y:S02]  /*c370*/  VIADD R12, R7, 0x6 ;  /* 0x00000006070c7836 */ /* 0x000fe40000000000 */
[----:B------:R-:W-:-:S03]  /*c380*/  IMAD.MOV.U32 R13, RZ, RZ, 0x40000040 ;  /* 0x40000040ff0d7424 */ /* 0x000fc600078e00ff */
[----:B------:R-:W-:Y:S02]  /*c390*/  R2UR UR4, R12 ;  /* 0x000000000c0472ca */ /* 0x000fe400000e0000 */
[----:B------:R-:W-:Y:S01]  /*c3a0*/  R2UR UR5, R13 ;  /* 0x000000000d0572ca */ /* 0x000fe200000e0000 */
[----:B------:R-:W-:Y:S02]  /*c3b0*/  WARPGROUP.DEPBAR.LE gsb0, 0x0 ;  /* 0x00008000000079c5 */ /* 0x000fe40000010000 */
[----:B------:R-:W-:-:S06]  /*c3c0*/  WARPGROUP.ARRIVE ;  /* 0x00000000000079c5 */ /* 0x000fcc0000000000 */
[----:B------:R-:W-:Y:S01]  /*c3d0*/  HGMMA.64x128x16.F32 R72, gdesc[UR8], R72, gsb0 ;  /* 0x01e00000084879f0 */ /* 0x000fe20008000848 */
[----:B---3--:R-:W-:-:S04]  /*c3e0*/  LEA R12, R0, R18, 0x7 ;  /* 0x00000012000c7211 */ /* 0x008fc800078e38ff */
[----:B------:R-:W-:Y:S01]  /*c3f0*/  LEA R227, R3, R12, 0x1 ;  /* 0x0000000c03e37211 */ /* 0x000fe200078e08ff */
[C---:B----4-:R-:W-:Y:S01]  /*c400*/  IMAD R14, R0.reuse, 0x80, R14 ;  /* 0x00000080000e7824 */ /* 0x050fe200078e020e */
[----:B-----5:R-:W-:-:S03]  /*c410*/  LEA R18, R0, R17, 0x7 ;  /* 0x0000001100127211 */ /* 0x020fc600078e38ff */
[C---:B------:R-:W-:Y:S02]  /*c420*/  IMAD R17, R3.reuse, 0x2, R14 ;  /* 0x0000000203117824 */ /* 0x040fe400078e020e */
[----:B--2---:R-:W-:Y:S01]  /*c430*/  IMAD R20, R0, 0x80, R15 ;  /* 0x0000008000147824 */ /* 0x004fe200078e020f */
[----:B------:R-:W-:Y:S01]  /*c440*/  LEA R13, R3, R18, 0x1 ;  /* 0x00000012030d7211 */ /* 0x000fe200078e08ff */
[----:B------:R-:W-:Y:S01]  /*c450*/  IMAD R12, R17, 0x4, R16 ;  /* 0x00000004110c7824 */ /* 0x000fe200078e0210 */
[-C--:B------:R-:W-:Y:S01]  /*c460*/  LEA R18, R227, R16.reuse, 0x2 ;  /* 0x00000010e3127211 */ /* 0x080fe200078e10ff */
        /* <DEDUP_REMOVED lines=18> */
.L_x_1228:
[----:B------:R1:W1:Y:S01]  /*c590*/  SYNCS.PHASECHK.TRANS64.TRYWAIT P0, [R6+URZ+0x30c30], R19 ;  /* 0x030c3013060075a7 */ /* 0x000262000800017f */
[----:B------:R-:W-:Y:S05]  /*c5a0*/  @!P6 BRA `(.L_x_1229) ;  /* 0x000000000004e947 */ /* 0x000fea0003800000 */
[----:B------:R-:W-:Y:S01]  /*c5b0*/  BPT.TRAP 0x1 ;  /* 0x000000040000795c */ /* 0x000fe20000300000 */
.L_x_1229:
[----:B-1----:R-:W-:Y:S05]  /*c5c0*/  @P0 BRA `(.L_x_1230) ;  /* 0x0000000000080947 */ /* 0x002fea0003800000 */
[----:B------:R-:W1:Y:S02]  /*c5d0*/  SYNCS.PHASECHK.TRANS64.TRYWAIT P0, [R6+URZ+0x30c30], R19 ;  /* 0x030c3013060075a7 */ /* 0x000e64000800017f */
[----:B-1----:R-:W-:Y:S05]  /*c5e0*/  @!P0 BRA `(.L_x_1231) ;  /* 0x0000009c00c08947 */ /* 0x002fea0003800000 */
.L_x_1230:
        /* <DEDUP_REMOVED lines=16> */
[----:B-1----:R-:W-:Y:S01]  /*c6f0*/  MUFU.TANH R200, R75 ;  /* 0x0000004b00c87308 */ /* 0x002fe20000002400 */
        /* <DEDUP_REMOVED lines=12> */
[----:B---3--:R-:W-:Y:S01]  /*c7c0*/  MUFU.TANH R201, R83 ;  /* 0x0000005300c97308 */ /* 0x008fe20000002400 */
[----:B------:R-:W-:Y:S01]  /*c7d0*/  FMUL.FTZ R23, R84, UR9 ;  /* 0x0000000954177c20 */ /* 0x000fe20008410000 */
[----:B------:R-:W-:Y:S01]  /*c7e0*/  STL [R1+0xf4], R168 ;  /* 0x0000f4a801007387 */ /* 0x000fe20000100800 */
[----:B------:R-:W-:-:S03]  /*c7f0*/  FMUL.FTZ R138, R86, UR9 ;  /* 0x00000009568a7c20 */ /* 0x000fc60008410000 */
[----:B------:R-:W-:Y:S01]  /*c800*/  STL [R1+0xf0], R167 ;  /* 0x0000f0a701007387 */ /* 0x000fe20000100800 */
[----:B------:R-:W-:Y:S01]  /*c810*/  FMUL.FTZ R136, R87, UR9 ;  /* 0x0000000957887c20 */ /* 0x000fe20008410000 */
[----:B----4-:R1:W-:Y:S02]  /*c820*/  MUFU.TANH R202, R85 ;  /* 0x0000005500ca7308 */ /* 0x0103e40000002400 */
[----:B------:R-:W-:Y:S04]  /*c830*/  STL [R1+0xec], R166 ;  /* 0x0000eca601007387 */ /* 0x000fe80000100800 */
[----:B------:R-:W-:Y:S01]  /*c840*/  STL [R1+0xe8], R165 ;  /* 0x0000e8a501007387 */ /* 0x000fe20000100800 */
[----:B------:R-:W-:Y:S01]  /*c850*/  UMOV UR5, 0x40000040 ;  /* 0x4000004000057882 */ /* 0x000fe20000000000 */
[----:B------:R-:W-:Y:S01]  /*c860*/  UMOV UR7, 0x40000040 ;  /* 0x4000004000077882 */ /* 0x000fe20000000000 */
[----:B------:R-:W-:Y:S01]  /*c870*/  UMOV UR15, 0x40000040 ;  /* 0x40000040000f7882 */ /* 0x000fe20000000000 */
[----:B------:R-:W-:Y:S01]  /*c880*/  STL [R1+0xe4], R164 ;  /* 0x0000e4a401007387 */ /* 0x000fe20000100800 */
[----:B------:R-:W-:Y:S01]  /*c890*/  FMUL.FTZ R204, R91, UR9 ;  /* 0x000000095bcc7c20 */ /* 0x000fe20008410000 */
[----:B------:R3:W-:Y:S02]  /*c8a0*/  MUFU.TANH R203, R138 ;  /* 0x0000008a00cb7308 */ /* 0x0007e40000002400 */
[----:B------:R-:W-:Y:S04]  /*c8b0*/  STL [R1+0xe0], R163 ;  /* 0x0000e0a301007387 */ /* 0x000fe80000100800 */
[----:B------:R-:W-:Y:S01]  /*c8c0*/  STL [R1+0xdc], R162 ;  /* 0x0000dca201007387 */ /* 0x000fe20000100800 */
[----:B--2---:R-:W-:-:S03]  /*c8d0*/  R2UR UR4, R26 ;  /* 0x000000001a0472ca */ /* 0x004fc600000e0000 */
[----:B------:R-:W-:Y:S01]  /*c8e0*/  STL [R1+0xd8], R161 ;  /* 0x0000d8a101007387 */ /* 0x000fe20000100800 */
[----:B------:R-:W-:Y:S01]  /*c8f0*/  FMUL.FTZ R139, R89, UR9 ;  /* 0x00000009598b7c20 */ /* 0x000fe20008410000 */
[----:B------:R-:W-:Y:S01]  /*c900*/  FMUL.FTZ R126, R126, UR9 ;  /* 0x000000097e7e7c20 */ /* 0x000fe20008410000 */
[----:B------:R-:W2:Y:S01]  /*c910*/  MUFU.TANH R19, R19 ;  /* 0x0000001300137308 */ /* 0x000ea20000002400 */
[----:B------:R-:W-:Y:S04]  /*c920*/  STL [R1+0xd4], R160 ;  /* 0x0000d4a001007387 */ /* 0x000fe80000100800 */
[----:B------:R-:W-:Y:S01]  /*c930*/  STL [R1+0xd0], R159 ;  /* 0x0000d09f01007387 */ /* 0x000fe20000100800 */
[----:B------:R-:W-:Y:S02]  /*c940*/  ISETP.GT.AND P2, PT, R9, RZ, PT ;  /* 0x000000ff0900720c */ /* 0x000fe40003f44270 */
[----:B------:R-:W4:Y:S01]  /*c950*/  MUFU.TANH R230, R230 ;  /* 0x000000e600e67308 */ /* 0x000f220000002400 */
[----:B------:R-:W-:Y:S04]  /*c960*/  STL [R1+0xcc], R158 ;  /* 0x0000cc9e01007387 */ /* 0x000fe80000100800 */
[----:B------:R-:W-:Y:S01]  /*c970*/  STL [R1+0xc8], R157 ;  /* 0x0000c89d01007387 */ /* 0x000fe20000100800 */
[----:B------:R-:W-:-:S02]  /*c980*/  ISETP.GT.AND P3, PT, R8, 0x8, PT ;  /* 0x000000080800780c */ /* 0x000fc40003f64270 */
[----:B------:R-:W-:Y:S01]  /*c990*/  MUFU.TANH R237, R237 ;  /* 0x000000ed00ed7308 */ /* 0x000fe20000002400 */
[----:B------:R-:W-:Y:S04]  /*c9a0*/  STL [R1+0xc4], R156 ;  /* 0x0000c49c01007387 */ /* 0x000fe80000100800 */
[----:B------:R-:W-:Y:S03]  /*c9b0*/  STL [R1+0xc0], R155 ;  /* 0x0000c09b01007387 */ /* 0x000fe60000100800 */
[----:B------:R-:W4:Y:S01]  /*c9c0*/  MUFU.TANH R236, R236 ;  /* 0x000000ec00ec7308 */ /* 0x000f220000002400 */
[----:B------:R-:W-:Y:S04]  /*c9d0*/  STL [R1+0xbc], R154 ;  /* 0x0000bc9a01007387 */ /* 0x000fe80000100800 */
[----:B------:R-:W-:Y:S01]  /*c9e0*/  STL [R1+0xb8], R153 ;  /* 0x0000b89901007387 */ /* 0x000fe20000100800 */
[----:B------:R-:W-:Y:S01]  /*c9f0*/  ISETP.GT.AND P1, PT, R8, RZ, PT ;  /* 0x000000ff0800720c */ /* 0x000fe20003f24270 */
[----:B------:R-:W-:Y:S01]  /*ca00*/  FMUL.FTZ R128, R128, UR9 ;  /* 0x0000000980807c20 */ /* 0x000fe20008410000 */
[----:B------:R-:W-:Y:S01]  /*ca10*/  ISETP.GT.AND P0, PT, R9, 0x8, PT ;  /* 0x000000080900780c */ /* 0x000fe20003f04270 */
[----:B------:R-:W-:Y:S01]  /*ca20*/  STL [R1+0xb4], R152 ;  /* 0x0000b49801007387 */ /* 0x000fe20000100800 */
[----:B------:R-:W4:Y:S03]  /*ca30*/  MUFU.TANH R233, R233 ;  /* 0x000000e900e97308 */ /* 0x000f260000002400 */
[----:B------:R-:W-:Y:S04]  /*ca40*/  STL [R1+0xb0], R151 ;  /* 0x0000b09701007387 */ /* 0x000fe80000100800 */
        /* <DEDUP_REMOVED lines=19> */
[----:B------:R1:W-:Y:S04]  /*cb80*/  STL [R1+0x7c], R6 ;  /* 0x00007c0601007387 */ /* 0x0003e80000100800 */
[----:B------:R-:W-:Y:S04]  /*cb90*/  STL [R1+0x78], R5 ;  /* 0x0000780501007387 */ /* 0x000fe80000100800 */
[----:B------:R3:W-:Y:S04]  /*cba0*/  STL [R1+0x74], R4 ;  /* 0x0000740401007387 */ /* 0x0007e80000100800 */
[----:B------:R2:W-:Y:S04]  /*cbb0*/  STL [R1+0x70], R2 ;  /* 0x0000700201007387 */ /* 0x0005e80000100800 */
[----:B-1----:R-:W4:Y:S04]  /*cbc0*/  LDL.64 R6, [R1+0x40] ;  /* 0x0000400001067983 */ /* 0x002f280000100a00 */
[----:B---3--:R-:W3:Y:S01]  /*cbd0*/  LDL.64 R4, [R1+0x48] ;  /* 0x0000480001047983 */ /* 0x008ee20000100a00 */
[----:B------:R-:W-:Y:S01]  /*cbe0*/  WARPGROUP.ARRIVE ;  /* 0x00000000000079c5 */ /* 0x000fe20000000000 */
[----:B------:R-:W-:Y:S01]  /*cbf0*/  FMUL.FTZ R91, R96, UR9 ;  /* 0x00000009605b7c20 */ /* 0x000fe20008410000 */
[----:B------:R-:W-:Y:S01]  /*cc00*/  FMUL.FTZ R138, R90, UR9 ;  /* 0x000000095a8a7c20 */ /* 0x000fe20008410000 */
[----:B------:R-:W-:Y:S01]  /*cc10*/  FMUL.FTZ R89, R94, UR9 ;  /* 0x000000095e597c20 */ /* 0x000fe20008410000 */
[----:B------:R-:W-:Y:S01]  /*cc20*/  FMUL.FTZ R90, R95, UR9 ;  /* 0x000000095f5a7c20 */ /* 0x000fe20008410000 */
[----:B--2---:R-:W1:Y:S01]  /*cc30*/  LDC R2, c[0x0][0x74c] ;  /* 0x0001d300ff027b82 */ /* 0x004e620000000800 */
[----:B------:R-:W-:Y:S01]  /*cc40*/  HGMMA.64x128x16.F32 R24, gdesc[UR4], RZ, !UPT, gsb0 ;  /* 0x01e00000041879f0 */ /* 0x000fe2000c0008ff */
[----:B------:R-:W-:Y:S01]  /*cc50*/  UIADD3 UR4, UR6, 0x2, URZ ;  /* 0x0000000206047890 */ /* 0x000fe2000fffe03f */
[----:B------:R-:W2:Y:S01]  /*cc60*/  MUFU.TANH R136, R136 ;  /* 0x0000008800887308 */ /* 0x000ea20000002400 */
[----:B------:R-:W-:Y:S01]  /*cc70*/  FMUL.FTZ R205, R92, UR9 ;  /* 0x000000095ccd7c20 */ /* 0x000fe20008410000 */
[----:B------:R-:W-:Y:S01]  /*cc80*/  FMUL.FTZ R92, R97, UR9 ;  /* 0x00000009615c7c20 */ /* 0x000fe20008410000 */
[----:B------:R-:W-:Y:S01]  /*cc90*/  FMUL.FTZ R100, R100, UR9 ;  /* 0x0000000964647c20 */ /* 0x000fe20008410000 */
[----:B------:R-:W-:Y:S01]  /*cca0*/  FMUL.FTZ R101, R101, UR9 ;  /* 0x0000000965657c20 */ /* 0x000fe20008410000 */
[----:B------:R-:W2:Y:S01]  /*ccb0*/  LDC.64 R94, c[0x0][0x748] ;  /* 0x0001d200ff5e7b82 */ /* 0x000ea20000000a00 */
[----:B------:R-:W-:Y:S01]  /*ccc0*/  UMOV UR14, UR4 ;  /* 0x00000004000e7c82 */ /* 0x000fe20008000000 */
[----:B------:R-:W-:Y:S01]  /*ccd0*/  ULDC UR4, c[0x0][0x280] ;  /* 0x0000a00000047ab9 */ /* 0x000fe20000000800 */
[----:B------:R1:W2:Y:S01]  /*cce0*/  MUFU.TANH R171, R88 ;  /* 0x0000005800ab7308 */ /* 0x0002a20000002400 */
[----:B------:R-:W-:Y:S01]  /*ccf0*/  ULEA UR4, UR40, -UR4, 0x7 ;  /* 0x8000000428047291 */ /* 0x000fe2000f8e383f */
[----:B------:R-:W-:Y:S01]  /*cd00*/  FMUL.FTZ R120, R120, UR9 ;  /* 0x0000000978787c20 */ /* 0x000fe20008410000 */
[----:B------:R-:W-:Y:S01]  /*cd10*/  FMUL.FTZ R122, R122, UR9 ;  /* 0x000000097a7a7c20 */ /* 0x000fe20008410000 */
[----:B------:R-:W-:Y:S01]  /*cd20*/  FMUL.FTZ R123, R123, UR9 ;  /* 0x000000097b7b7c20 */ /* 0x000fe20008410000 */
[----:B------:R-:W-:Y:S01]  /*cd30*/  FMUL.FTZ R99, R99, UR9 ;  /* 0x0000000963637c20 */ /* 0x000fe20008410000 */
[----:B------:R-:W-:Y:S01]  /*cd40*/  FMUL.FTZ R102, R102, UR9 ;  /* 0x0000000966667c20 */ /* 0x000fe20008410000 */
[----:B------:R-:W-:Y:S01]  /*cd50*/  LEA R96, R3, UR4, 0x1 ;  /* 0x0000000403607c11 */ /* 0x000fe2000f8e08ff */
[----:B------:R-:W-:Y:S01]  /*cd60*/  UIADD3 UR4, UR6, 0x4, URZ ;  /* 0x0000000406047890 */ /* 0x000fe2000fffe03f */
[----:B-1----:R-:W-:Y:S01]  /*cd70*/  FMUL.FTZ R88, R93, UR9 ;  /* 0x000000095d587c20 */ /* 0x002fe20008410000 */
[----:B------:R-:W1:Y:S01]  /*cd80*/  MUFU.TANH R170, R139 ;  /* 0x0000008b00aa7308 */ /* 0x000e620000002400 */
[----:B------:R-:W-:Y:S01]  /*cd90*/  FMUL.FTZ R103, R103, UR9 ;  /* 0x0000000967677c20 */ /* 0x000fe20008410000 */
[----:B------:R-:W-:Y:S01]  /*cda0*/  FMUL.FTZ R109, R109, UR9 ;  /* 0x000000096d6d7c20 */ /* 0x000fe20008410000 */
[----:B------:R-:W-:Y:S01]  /*cdb0*/  FMUL.FTZ R104, R104, UR9 ;  /* 0x0000000968687c20 */ /* 0x000fe20008410000 */
[----:B------:R-:W-:Y:S01]  /*cdc0*/  FMUL.FTZ R105, R105, UR9 ;  /* 0x0000000969697c20 */ /* 0x000fe20008410000 */
[----:B------:R-:W-:Y:S01]  /*cdd0*/  FMUL.FTZ R112, R112, UR9 ;  /* 0x0000000970707c20 */ /* 0x000fe20008410000 */
[----:B------:R-:W-:Y:S01]  /*cde0*/  FMUL.FTZ R124, R124, UR9 ;  /* 0x000000097c7c7c20 */ /* 0x000fe20008410000 */
[----:B------:R-:W-:Y:S01]  /*cdf0*/  FMUL.FTZ R108, R108, UR9 ;  /* 0x000000096c6c7c20 */ /* 0x000fe20008410000 */
[----:B------:R-:W-:Y:S01]  /*ce00*/  MUFU.TANH R91, R91 ;  /* 0x0000005b005b7308 */ /* 0x000fe20000002400 */
        /* <DEDUP_REMOVED lines=8> */
[----:B------:R-:W-:-:S07]  /*ce90*/  FMUL.FTZ R106, R106, UR9 ;  /* 0x000000096a6a7c20 */ /* 0x000fce0008410000 */
[----:B------:R-:W-:Y:S08]  /*cea0*/  MUFU.TANH R168, R204 ;  /* 0x000000cc00a87308 */ /* 0x000ff00000002400 */
[----:B------:R-:W-:Y:S08]  /*ceb0*/  MUFU.TANH R89, R89 ;  /* 0x0000005900597308 */ /* 0x000ff00000002400 */
[----:B------:R-:W-:Y:S01]  /*cec0*/  MUFU.TANH R90, R90 ;  /* 0x0000005a005a7308 */ /* 0x000fe20000002400 */
[----:B------:R-:W-:-:S02]  /*ced0*/  WARPGROUP.DEPBAR.LE gsb0, 0x0 ;  /* 0x00008000000079c5 */ /* 0x000fc40000010000 */
[----:B------:R-:W-:Y:S01]  /*cee0*/  WARPGROUP.ARRIVE ;  /* 0x00000000000079c5 */ /* 0x000fe20000000000 */
[----:B---3--:R-:W-:Y:S02]  /*cef0*/  R2UR UR12, R4 ;  /* 0x00000000040c72ca */ /* 0x008fe400000e0000 */
[----:B------:R-:W-:Y:S02]  /*cf00*/  R2UR UR13, R5 ;  /* 0x00000000050d72ca */ /* 0x000fe400000e0000 */
[----:B------:R-:W-:Y:S01]  /*cf10*/  IADD3 R2, -R2, 0x8, RZ ;  /* 0x0000000802027810 */ /* 0x000fe20007ffe1ff */
[----:B------:R-:W3:Y:S01]  /*cf20*/  LDL.64 R4, [R1+0x38] ;  /* 0x0000380001047983 */ /* 0x000ee20000100a00 */
[----:B------:R-:W-:Y:S01]  /*cf30*/  IADD3 R96, R8, R96, RZ ;  /* 0x0000006008607210 */ /* 0x000fe20007ffe0ff */
[----:B------:R-:W-:Y:S01]  /*cf40*/  UIADD3 UR6, UR6, 0x6, URZ ;  /* 0x0000000606067890 */ /* 0x000fe2000fffe03f */
[----:B------:R-:W1:Y:S01]  /*cf50*/  MUFU.TANH R167, R205 ;  /* 0x000000cd00a77308 */ /* 0x000e620000002400 */
[----:B------:R-:W-:Y:S01]  /*cf60*/  UMOV UR7, 0x40000040 ;  /* 0x4000004000077882 */ /* 0x000fe20000000000 */
[----:B------:R-:W-:-:S05]  /*cf70*/  FMUL.FTZ R93, R98, UR9 ;  /* 0x00000009625d7c20 */ /* 0x000fca0008410000 */
[----:B------:R-:W-:Y:S01]  /*cf80*/  HGMMA.64x128x16.F32 R24, gdesc[UR12], R24, gsb0 ;  /* 0x01e000000c1879f0 */ /* 0x000fe20008000818 */
[----:B----4-:R-:W-:Y:S01]  /*cf90*/  R2UR UR12, R6 ;  /* 0x00000000060c72ca */ /* 0x010fe200000e0000 */
[----:B------:R-:W4:Y:S01]  /*cfa0*/  MUFU.TANH R88, R88 ;  /* 0x0000005800587308 */ /* 0x000f220000002400 */
[----:B------:R-:W-:Y:S01]  /*cfb0*/  R2UR UR13, R7 ;  /* 0x00000000070d72ca */ /* 0x000fe200000e0000 */
[----:B------:R-:W-:Y:S01]  /*cfc0*/  UMOV UR14, UR4 ;  /* 0x00000004000e7c82 */ /* 0x000fe20008000000 */
[----:B------:R-:W-:-:S05]  /*cfd0*/  UMOV UR15, 0x40000040 ;  /* 0x40000040000f7882 */ /* 0x000fca0000000000 */
[----:B------:R1:W-:Y:S01]  /*cfe0*/  MUFU.TANH R7, R126 ;  /* 0x0000007e00077308 */ /* 0x0003e20000002400 */
[-C--:B------:R-:W-:Y:S02]  /*cff0*/  IADD3 R221, R2, -R96.reuse, RZ ;  /* 0x8000006002dd7210 */ /* 0x080fe40007ffe0ff */
[----:B--2---:R-:W-:-:S05]  /*d000*/  IADD3 R95, RZ, -R96, -R95 ;  /* 0x80000060ff5f7210 */ /* 0x004fca0007ffe85f */
[----:B------:R-:W2:Y:S01]  /*d010*/  MUFU.TANH R92, R92 ;  /* 0x0000005c005c7308 */ /* 0x000ea20000002400 */
[C-C-:B-1----:R-:W-:Y:S01]  /*d020*/  IMAD.IADD R126, R94.reuse, 0x1, -R96.reuse ;  /* 0x000000015e7e7824 */ /* 0x142fe200078e0a60 */
[----:B------:R-:W-:-:S04]  /*d030*/  IADD3 R94, R94, 0x8, -R96 ;  /* 0x000000085e5e7810 */ /* 0x000fc80007ffe860 */
[----:B------:R-:W-:Y:S02]  /*d040*/  SEL R126, R126, 0x80, !P2 ;  /* 0x000000807e7e7807 */ /* 0x000fe40005000000 */
[----:B------:R-:W-:Y:S01]  /*d050*/  SEL R221, R221, 0x80, P3 ;  /* 0x00000080dddd7807 */ /* 0x000fe20001800000 */
[----:B------:R-:W1:Y:S01]  /*d060*/  MUFU.TANH R165, R100 ;  /* 0x0000006400a57308 */ /* 0x000e620000002400 */
[----:B------:R-:W-:-:S07]  /*d070*/  SEL R218, R95, 0x80, P1 ;  /* 0x000000805fda7807 */ /* 0x000fce0000800000 */
[----:B------:R-:W1:Y:S08]  /*d080*/  MUFU.TANH R164, R101 ;  /* 0x0000006500a47308 */ /* 0x000e700000002400 */
[----:B------:R-:W-:Y:S08]  /*d090*/  MUFU.TANH R145, R120 ;  /* 0x0000007800917308 */ /* 0x000ff00000002400 */
[----:B------:R-:W-:Y:S08]  /*d0a0*/  MUFU.TANH R143, R122 ;  /* 0x0000007a008f7308 */ /* 0x000ff00000002400 */
[----:B------:R-:W-:Y:S08]  /*d0b0*/  MUFU.TANH R142, R123 ;  /* 0x0000007b008e7308 */ /* 0x000ff00000002400 */
[----:B------:R-:W1:Y:S08]  /*d0c0*/  MUFU.TANH R93, R93 ;  /* 0x0000005d005d7308 */ /* 0x000e700000002400 */
[----:B------:R-:W1:Y:S08]  /*d0d0*/  MUFU.TANH R166, R99 ;  /* 0x0000006300a67308 */ /* 0x000e700000002400 */
[----:B------:R-:W1:Y:S08]  /*d0e0*/  MUFU.TANH R163, R102 ;  /* 0x0000006600a37308 */ /* 0x000e700000002400 */
[----:B------:R-:W1:Y:S08]  /*d0f0*/  MUFU.TANH R162, R103 ;  /* 0x0000006700a27308 */ /* 0x000e700000002400 */
[----:B------:R-:W-:Y:S08]  /*d100*/  MUFU.TANH R156, R109 ;  /* 0x0000006d009c7308 */ /* 0x000ff00000002400 */
[----:B------:R-:W1:Y:S08]  /*d110*/  MUFU.TANH R161, R104 ;  /* 0x0000006800a17308 */ /* 0x000e700000002400 */
[----:B------:R-:W1:Y:S01]  /*d120*/  MUFU.TANH R160, R105 ;  /* 0x0000006900a07308 */ /* 0x000e620000002400 */
[----:B------:R-:W-:-:S07]  /*d130*/  FMUL.FTZ R110, R110, UR9 ;  /* 0x000000096e6e7c20 */ /* 0x000fce0008410000 */
[----:B------:R-:W-:Y:S01]  /*d140*/  MUFU.TANH R153, R112 ;  /* 0x0000007000997308 */ /* 0x000fe20000002400 */
[----:B------:R-:W-:-:S07]  /*d150*/  FMUL.FTZ R111, R111, UR9 ;  /* 0x000000096f6f7c20 */ /* 0x000fce0008410000 */
[----:B------:R-:W-:Y:S01]  /*d160*/  MUFU.TANH R141, R124 ;  /* 0x0000007c008d7308 */ /* 0x000fe20000002400 */
[----:B------:R-:W-:Y:S02]  /*d170*/  WARPGROUP.DEPBAR.LE gsb0, 0x0 ;  /* 0x00008000000079c5 */ /* 0x000fe40000010000 */
[----:B------:R-:W-:-:S05]  /*d180*/  WARPGROUP.ARRIVE ;  /* 0x00000000000079c5 */ /* 0x000fca0000000000 */
[----:B------:R-:W1:Y:S01]  /*d190*/  MUFU.TANH R157, R108 ;  /* 0x0000006c009d7308 */ /* 0x000e620000002400 */
[----:B------:R-:W-:Y:S01]  /*d1a0*/  HGMMA.64x128x16.F32 R24, gdesc[UR12], R24, gsb0 ;  /* 0x01e000000c1879f0 */ /* 0x000fe20008000818 */
[C---:B------:R-:W-:Y:S02]  /*d1b0*/  ISETP.GE.AND P3, PT, R126.reuse, RZ, PT ;  /* 0x000000ff7e00720c */ /* 0x040fe40003f66270 */
[C---:B------:R-:W-:Y:S02]  /*d1c0*/  ISETP.GE.AND P4, PT, R126.reuse, 0x1, PT ;  /* 0x000000017e00780c */ /* 0x040fe40003f86270 */
[----:B------:R-:W-:Y:S02]  /*d1d0*/  ISETP.GE.AND P1, PT, R126, 0x9, PT ;  /* 0x000000097e00780c */ /* 0x000fe40003f26270 */
[----:B------:R-:W1:Y:S01]  /*d1e0*/  MUFU.TANH R152, R113 ;  /* 0x0000007100987308 */ /* 0x000e620000002400 */
[C---:B------:R-:W-:Y:S02]  /*d1f0*/  ISETP.GT.OR P3, PT, R218.reuse, RZ, !P3 ;  /* 0x000000ffda00720c */ /* 0x040fe40005f64670 */
[----:B------:R-:W-:-:S02]  /*d200*/  ISETP.GT.OR P4, PT, R218, 0x1, !P4 ;  /* 0x00000001da00780c */ /* 0x000fc40006784670 */
[----:B------:R-:W-:Y:S02]  /*d210*/  ISETP.GT.OR P1, PT, R218, 0x9, !P1 ;  /* 0x00000009da00780c */ /* 0x000fe40004f24670 */
[----:B------:R-:W-:Y:S01]  /*d220*/  FSEL R216, R19, -INF , !P3 ;  /* 0xff80000013d87808 */ /* 0x000fe20005800000 */
[----:B------:R-:W-:Y:S01]  /*d230*/  MUFU.TANH R144, R121 ;  /* 0x0000007900907308 */ /* 0x000fe20000002400 */
[----:B------:R-:W-:Y:S02]  /*d240*/  FSEL R219, R230, -INF , !P4 ;  /* 0xff800000e6db7808 */ /* 0x000fe40006000000 */
[C---:B------:R-:W-:Y:S02]  /*d250*/  ISETP.GE.AND P2, PT, R126.reuse, 0x10, PT ;  /* 0x000000107e00780c */ /* 0x040fe40003f46270 */
[C---:B------:R-:W-:Y:S02]  /*d260*/  ISETP.GE.AND P3, PT, R126.reuse, 0x11, PT ;  /* 0x000000117e00780c */ /* 0x040fe40003f66270 */
[C---:B------:R-:W-:Y:S01]  /*d270*/  ISETP.GE.AND P5, PT, R126.reuse, 0x18, PT ;  /* 0x000000187e00780c */ /* 0x040fe20003fa6270 */
[----:B------:R-:W-:Y:S01]  /*d280*/  MUFU.TANH R140, R125 ;  /* 0x0000007d008c7308 */ /* 0x000fe20000002400 */
[----:B------:R-:W-:-:S02]  /*d290*/  ISETP.GE.AND P4, PT, R126, 0x19, PT ;  /* 0x000000197e00780c */ /* 0x000fc40003f86270 */
[----:B------:R-:W-:Y:S02]  /*d2a0*/  FSEL R220, R236, -INF , !P1 ;  /* 0xff800000ecdc7808 */ /* 0x000fe40004800000 */
[C---:B------:R-:W-:Y:S02]  /*d2b0*/  ISETP.GT.OR P2, PT, R218.reuse, 0x10, !P2 ;  /* 0x00000010da00780c */ /* 0x040fe40005744670 */
[C---:B------:R-:W-:Y:S01]  /*d2c0*/  ISETP.GT.OR P3, PT, R218.reuse, 0x11, !P3 ;  /* 0x00000011da00780c */ /* 0x040fe20005f64670 */
[----:B------:R-:W1:Y:S01]  /*d2d0*/  MUFU.TANH R150, R116 ;  /* 0x0000007400967308 */ /* 0x000e620000002400 */
[C---:B------:R-:W-:Y:S02]  /*d2e0*/  ISETP.GT.OR P5, PT, R218.reuse, 0x18, !P5 ;  /* 0x00000018da00780c */ /* 0x040fe40006fa4670 */
[----:B------:R-:W-:Y:S02]  /*d2f0*/  ISETP.GT.OR P4, PT, R218, 0x19, !P4 ;  /* 0x00000019da00780c */ /* 0x000fe40006784670 */
[----:B------:R-:W-:-:S02]  /*d300*/  FSEL R215, R233, -INF , !P2 ;  /* 0xff800000e9d77808 */ /* 0x000fc40005000000 */
[----:B------:R-:W-:Y:S01]  /*d310*/  FSEL R211, R21, -INF , !P3 ;  /* 0xff80000015d37808 */ /* 0x000fe20005800000 */
[----:B------:R-:W1:Y:S01]  /*d320*/  MUFU.TANH R148, R117 ;  /* 0x0000007500947308 */ /* 0x000e620000002400 */
[----:B------:R-:W-:Y:S02]  /*d330*/  FSEL R208, R23, -INF , !P5 ;  /* 0xff80000017d07808 */ /* 0x000fe40006800000 */
[----:B------:R-:W-:Y:S01]  /*d340*/  FSEL R206, R202, -INF , !P4 ;  /* 0xff800000cace7808 */ /* 0x000fe20006000000 */
[----:B------:R-:W-:Y:S01]  /*d350*/  FMUL.FTZ R119, R119, UR9 ;  /* 0x0000000977777c20 */ /* 0x000fe20008410000 */
[----:B------:R-:W-:-:S03]  /*d360*/  FMUL.FTZ R115, R115, UR9 ;  /* 0x0000000973737c20 */ /* 0x000fc60008410000 */
[----:B------:R-:W-:Y:S01]  /*d370*/  MUFU.TANH R158, R107 ;  /* 0x0000006b009e7308 */ /* 0x000fe20000002400 */
[----:B------:R-:W-:-:S07]  /*d380*/  FMUL.FTZ R118, R118, UR9 ;  /* 0x0000000976767c20 */ /* 0x000fce0008410000 */
[----:B------:R-:W-:Y:S08]  /*d390*/  MUFU.TANH R151, R114 ;  /* 0x0000007200977308 */ /* 0x000ff00000002400 */
[----:B------:R-:W1:Y:S08]  /*d3a0*/  MUFU.TANH R159, R106 ;  /* 0x0000006a009f7308 */ /* 0x000e700000002400 */
[----:B------:R-:W1:Y:S08]  /*d3b0*/  MUFU.TANH R155, R110 ;  /* 0x0000006e009b7308 */ /* 0x000e700000002400 */
[----:B------:R-:W1:Y:S08]  /*d3c0*/  MUFU.TANH R154, R111 ;  /* 0x0000006f009a7308 */ /* 0x000e700000002400 */
[----:B------:R-:W-:Y:S01]  /*d3d0*/  MUFU.TANH R146, R119 ;  /* 0x0000007700927308 */ /* 0x000fe20000002400 */
[----:B------:R-:W-:-:S02]  /*d3e0*/  WARPGROUP.DEPBAR.LE gsb0, 0x0 ;  /* 0x00008000000079c5 */ /* 0x000fc40000010000 */
[----:B------:R-:W4:Y:S01]  /*d3f0*/  LDS R227, [R227+0x400] ;  /* 0x00040000e3e37984 */ /* 0x000f220000000800 */
[----:B---3--:R-:W-:-:S04]  /*d400*/  R2UR UR5, R5 ;  /* 0x00000000050572ca */ /* 0x008fc800000e0000 */
[----:B------:R3:W-:Y:S01]  /*d410*/  MUFU.TANH R5, R128 ;  /* 0x0000008000057308 */ /* 0x0007e20000002400 */
[----:B------:R-:W-:Y:S02]  /*d420*/  R2UR UR4, R4 ;  /* 0x00000000040472ca */ /* 0x000fe400000e0000 */
[----:B---3--:R-:W-:Y:S02]  /*d430*/  SEL R128, R94, 0x80, !P0 ;  /* 0x000000805e807807 */ /* 0x008fe40004000000 */
[----:B------:R-:W-:-:S04]  /*d440*/  ISETP.GE.AND P0, PT, R126, 0x8, PT ;  /* 0x000000087e00780c */ /* 0x000fc80003f06270 */
[----:B------:R-:W-:Y:S01]  /*d450*/  ISETP.GT.OR P0, PT, R218, 0x8, !P0 ;  /* 0x00000008da00780c */ /* 0x000fe20004704670 */
[----:B------:R-:W-:Y:S01]  /*d460*/  WARPGROUP.ARRIVE ;  /* 0x00000000000079c5 */ /* 0x000fe20000000000 */
[C---:B------:R-:W-:Y:S02]  /*d470*/  ISETP.GE.AND P1, PT, R128.reuse, 0x1, PT ;  /* 0x000000018000780c */ /* 0x040fe40003f26270 */
[----:B------:R-:W-:Y:S02]  /*d480*/  FSEL R224, R237, -INF , !P0 ;  /* 0xff800000ede07808 */ /* 0x000fe40004000000 */
[----:B------:R-:W-:Y:S01]  /*d490*/  ISETP.GE.AND P0, PT, R128, RZ, PT ;  /* 0x000000ff8000720c */ /* 0x000fe20003f06270 */
[----:B------:R-:W-:Y:S01]  /*d4a0*/  HGMMA.64x128x16.F32 R24, gdesc[UR4], R24, gsb0 ;  /* 0x01e00000041879f0 */ /* 0x000fe20008000818 */
[C---:B------:R-:W-:Y:S01]  /*d4b0*/  ISETP.GT.OR P1, PT, R221.reuse, 0x1, !P1 ;  /* 0x00000001dd00780c */ /* 0x040fe20004f24670 */
[----:B------:R-:W3:Y:S01]  /*d4c0*/  MUFU.TANH R149, R115 ;  /* 0x0000007300957308 */ /* 0x000ee20000002400 */
[----:B------:R-:W-:-:S07]  /*d4d0*/  ISETP.GT.OR P0, PT, R221, RZ, !P0 ;  /* 0x000000ffdd00720c */ /* 0x000fce0004704670 */
[----:B------:R-:W3:Y:S01]  /*d4e0*/  MUFU.TANH R147, R118 ;  /* 0x0000007600937308 */ /* 0x000ee20000002400 */
[C---:B------:R-:W-:Y:S01]  /*d4f0*/  ISETP.GE.AND P2, PT, R128.reuse, 0x8, PT ;  /* 0x000000088000780c */ /* 0x040fe20003f46270 */
[----:B------:R-:W-:Y:S01]  /*d500*/  FMUL.FTZ R127, R127, UR9 ;  /* 0x000000097f7f7c20 */ /* 0x000fe20008410000 */
[----:B------:R-:W-:Y:S01]  /*d510*/  ISETP.GE.AND P3, PT, R128, 0x9, PT ;  /* 0x000000098000780c */ /* 0x000fe20003f66270 */
[----:B------:R-:W-:Y:S01]  /*d520*/  FMUL.FTZ R130, R130, UR9 ;  /* 0x0000000982827c20 */ /* 0x000fe20008410000 */
[C---:B------:R-:W-:Y:S01]  /*d530*/  ISETP.GE.AND P5, PT, R128.reuse, 0x10, PT ;  /* 0x000000108000780c */ /* 0x040fe20003fa6270 */
[----:B------:R-:W-:Y:S01]  /*d540*/  FMUL.FTZ R212, R131, UR9 ;  /* 0x0000000983d47c20 */ /* 0x000fe20008410000 */
[----:B------:R-:W-:Y:S01]  /*d550*/  ISETP.GE.AND P4, PT, R128, 0x11, PT ;  /* 0x000000118000780c */ /* 0x000fe20003f86270 */
[----:B------:R-:W-:Y:S01]  /*d560*/  IMAD R137, R0, 0x400, R137 ;  /* 0x0000040000897824 */ /* 0x000fe200078e0289 */
[----:B------:R-:W-:Y:S01]  /*d570*/  FSEL R214, R20, -INF , !P0 ;  /* 0xff80000014d67808 */ /* 0x000fe20004000000 */
[----:B------:R-:W-:Y:S01]  /*d580*/  FMUL.FTZ R129, R129, UR9 ;  /* 0x0000000981817c20 */ /* 0x000fe20008410000 */
[----:B------:R-:W-:Y:S01]  /*d590*/  FSEL R228, R200, -INF , !P1 ;  /* 0xff800000c8e47808 */ /* 0x000fe20004800000 */
[----:B------:R-:W-:Y:S01]  /*d5a0*/  VIADD R223, R10, 0x4 ;  /* 0x000000040adf7836 */ /* 0x000fe20000000000 */
[C---:B------:R-:W-:Y:S01]  /*d5b0*/  ISETP.GE.AND P0, PT, R128.reuse, 0x18, PT ;  /* 0x000000188000780c */ /* 0x040fe20003f06270 */
[----:B----4-:R-:W4:Y:S01]  /*d5c0*/  SHFL.IDX PT, R225, R227, R10, 0x1f ;  /* 0x00001f0ae3e17589 */ /* 0x010f2200000e0000 */
[----:B------:R-:W-:-:S02]  /*d5d0*/  ISETP.GE.AND P1, PT, R128, 0x19, PT ;  /* 0x000000198000780c */ /* 0x000fc40003f26270 */
[C---:B------:R-:W-:Y:S01]  /*d5e0*/  IADD3 R231, R10.reuse, 0x8, RZ ;  /* 0x000000080ae77810 */ /* 0x040fe20007ffe0ff */
[----:B------:R-:W-:Y:S01]  /*d5f0*/  VIADD R232, R10, 0xc ;  /* 0x0000000c0ae87836 */ /* 0x000fe20000000000 */
[C---:B------:R-:W-:Y:S01]  /*d600*/  ISETP.GT.OR P2, PT, R221.reuse, 0x8, !P2 ;  /* 0x00000008dd00780c */ /* 0x040fe20005744670 */
[----:B------:R-:W-:Y:S01]  /*d610*/  ULDC UR4, c[0x0][0x744] ;  /* 0x0001d10000047ab9 */ /* 0x000fe20000000800 */
[C---:B------:R-:W-:Y:S02]  /*d620*/  ISETP.GT.OR P3, PT, R221.reuse, 0x9, !P3 ;  /* 0x00000009dd00780c */ /* 0x040fe40005f64670 */
[C---:B------:R-:W-:Y:S02]  /*d630*/  ISETP.GT.OR P5, PT, R221.reuse, 0x10, !P5 ;  /* 0x00000010dd00780c */ /* 0x040fe40006fa4670 */
[C---:B------:R-:W-:Y:S02]  /*d640*/  ISETP.GT.OR P4, PT, R221.reuse, 0x11, !P4 ;  /* 0x00000011dd00780c */ /* 0x040fe40006784670 */
[----:B------:R-:W-:-:S02]  /*d650*/  ISETP.GT.OR P0, PT, R221, 0x18, !P0 ;  /* 0x00000018dd00780c */ /* 0x000fc40004704670 */
[----:B------:R-:W-:Y:S02]  /*d660*/  ISETP.GT.OR P1, PT, R221, 0x19, !P1 ;  /* 0x00000019dd00780c */ /* 0x000fe40004f24670 */
[----:B------:R-:W-:Y:S02]  /*d670*/  FSEL R222, R235, -INF , !P2 ;  /* 0xff800000ebde7808 */ /* 0x000fe40005000000 */
[----:B------:R-:W-:Y:S02]  /*d680*/  FSEL R217, R234, -INF , !P3 ;  /* 0xff800000ead97808 */ /* 0x000fe40005800000 */
[----:B------:R-:W-:Y:S02]  /*d690*/  FSEL R213, R22, -INF , !P5 ;  /* 0xff80000016d57808 */ /* 0x000fe40006800000 */
[----:B------:R-:W-:Y:S02]  /*d6a0*/  FSEL R210, R201, -INF , !P4 ;  /* 0xff800000c9d27808 */ /* 0x000fe40006000000 */
[----:B------:R-:W-:-:S02]  /*d6b0*/  ISETP.GE.AND P2, PT, R126, 0x20, PT ;  /* 0x000000207e00780c */ /* 0x000fc40003f46270 */
[C---:B------:R-:W-:Y:S02]  /*d6c0*/  ISETP.GE.AND P3, PT, R126.reuse, 0x21, PT ;  /* 0x000000217e00780c */ /* 0x040fe40003f66270 */
[C---:B------:R-:W-:Y:S02]  /*d6d0*/  ISETP.GE.AND P5, PT, R126.reuse, 0x28, PT ;  /* 0x000000287e00780c */ /* 0x040fe40003fa6270 */
[----:B------:R-:W-:Y:S02]  /*d6e0*/  ISETP.GE.AND P4, PT, R126, 0x29, PT ;  /* 0x000000297e00780c */ /* 0x000fe40003f86270 */
[----:B------:R-:W-:Y:S02]  /*d6f0*/  FSEL R209, R203, -INF , !P0 ;  /* 0xff800000cbd17808 */ /* 0x000fe40004000000 */
[----:B------:R-:W-:Y:S02]  /*d700*/  FSEL R207, R136, -INF , !P1 ;  /* 0xff80000088cf7808 */ /* 0x000fe40004800000 */
[----:B------:R-:W-:-:S02]  /*d710*/  ISETP.GE.AND P0, PT, R126, 0x30, PT ;  /* 0x000000307e00780c */ /* 0x000fc40003f06270 */
[----:B------:R-:W-:Y:S02]  /*d720*/  ISETP.GE.AND P1, PT, R126, 0x31, PT ;  /* 0x000000317e00780c */ /* 0x000fe40003f26270 */
[C---:B------:R-:W-:Y:S02]  /*d730*/  ISETP.GT.OR P2, PT, R218.reuse, 0x20, !P2 ;  /* 0x00000020da00780c */ /* 0x040fe40005744670 */
        /* <DEDUP_REMOVED lines=10> */
[----:B------:R-:W-:Y:S02]  /*d7e0*/  ISETP.GE.AND P3, PT, R126, 0x39, PT ;  /* 0x000000397e00780c */ /* 0x000fe40003f66270 */
[C---:B------:R-:W-:Y:S02]  /*d7f0*/  ISETP.GE.AND P5, PT, R128.reuse, 0x20, PT ;  /* 0x000000208000780c */ /* 0x040fe40003fa6270 */
[----:B------:R-:W-:Y:S02]  /*d800*/  ISETP.GE.AND P4, PT, R128, 0x21, PT ;  /* 0x000000218000780c */ /* 0x000fe40003f86270 */
[----:B------:R-:W-:Y:S02]  /*d810*/  FSEL R103, R91, -INF , !P0 ;  /* 0xff8000005b677808 */ /* 0x000fe40004000000 */
[----:B--2---:R-:W-:Y:S02]  /*d820*/  FSEL R109, R92, -INF , !P1 ;  /* 0xff8000005c6d7808 */ /* 0x004fe40004800000 */
[----:B------:R-:W-:-:S02]  /*d830*/  ISETP.GE.AND P0, PT, R128, 0x28, PT ;  /* 0x000000288000780c */ /* 0x000fc40003f06270 */
[----:B------:R-:W-:Y:S02]  /*d840*/  ISETP.GE.AND P1, PT, R128, 0x29, PT ;  /* 0x000000298000780c */ /* 0x000fe40003f26270 */
[C---:B------:R-:W-:Y:S02]  /*d850*/  ISETP.GT.OR P2, PT, R218.reuse, 0x38, !P2 ;  /* 0x00000038da00780c */ /* 0x040fe40005744670 */
[----:B------:R-:W-:Y:S02]  /*d860*/  ISETP.GT.OR P3, PT, R218, 0x39, !P3 ;  /* 0x00000039da00780c */ /* 0x000fe40005f64670 */
[C---:B------:R-:W-:Y:S02]  /*d870*/  ISETP.GT.OR P5, PT, R221.reuse, 0x20, !P5 ;  /* 0x00000020dd00780c */ /* 0x040fe40006fa4670 */
[C---:B------:R-:W-:Y:S02]  /*d880*/  ISETP.GT.OR P4, PT, R221.reuse, 0x21, !P4 ;  /* 0x00000021dd00780c */ /* 0x040fe40006784670 */
[----:B------:R-:W-:-:S02]  /*d890*/  ISETP.GT.OR P0, PT, R221, 0x28, !P0 ;  /* 0x00000028dd00780c */ /* 0x000fc40004704670 */
[----:B------:R-:W-:Y:S02]  /*d8a0*/  ISETP.GT.OR P1, PT, R221, 0x29, !P1 ;  /* 0x00000029dd00780c */ /* 0x000fe40004f24670 */
[----:B-1----:R-:W-:Y:S02]  /*d8b0*/  FSEL R112, R165, -INF , !P2 ;  /* 0xff800000a5707808 */ /* 0x002fe40005000000 */
        /* <DEDUP_REMOVED lines=14> */
[----:B------:R-:W-:Y:S02]  /*d9a0*/  ISETP.GT.OR P4, PT, R221, 0x39, !P4 ;  /* 0x00000039dd00780c */ /* 0x000fe40006784670 */
        /* <DEDUP_REMOVED lines=45> */
[C---:B------:R-:W-:Y:S02]  /*dc80*/  ISETP.GE.AND P4, PT, R126.reuse, 0x61, PT ;  /* 0x000000617e00780c */ /* 0x040fe40003f86270 */
[----:B------:R-:W-:Y:S02]  /*dc90*/  FSEL R100, R151, -INF , !P0 ;  /* 0xff80000097647808 */ /* 0x000fe40004000000 */
[----:B---3--:R-:W-:Y:S02]  /*dca0*/  FSEL R115, R149, -INF , !P1 ;  /* 0xff80000095737808 */ /* 0x008fe40004800000 */
[----:B------:R-:W-:-:S02]  /*dcb0*/  ISETP.GE.AND P0, PT, R126, 0x68, PT ;  /* 0x000000687e00780c */ /* 0x000fc40003f06270 */
[----:B------:R-:W-:Y:S02]  /*dcc0*/  ISETP.GE.AND P1, PT, R126, 0x69, PT ;  /* 0x000000697e00780c */ /* 0x000fe40003f26270 */
[C---:B------:R-:W-:Y:S02]  /*dcd0*/  ISETP.GT.OR P2, PT, R221.reuse, 0x58, !P2 ;  /* 0x00000058dd00780c */ /* 0x040fe40005744670 */
[----:B------:R-:W-:Y:S02]  /*dce0*/  ISETP.GT.OR P3, PT, R221, 0x59, !P3 ;  /* 0x00000059dd00780c */ /* 0x000fe40005f64670 */
[C---:B------:R-:W-:Y:S02]  /*dcf0*/  ISETP.GT.OR P5, PT, R218.reuse, 0x60, !P5 ;  /* 0x00000060da00780c */ /* 0x040fe40006fa4670 */
[C---:B------:R-:W-:Y:S02]  /*dd00*/  ISETP.GT.OR P4, PT, R218.reuse, 0x61, !P4 ;  /* 0x00000061da00780c */ /* 0x040fe40006784670 */
[----:B------:R-:W-:-:S02]  /*dd10*/  ISETP.GT.OR P0, PT, R218, 0x68, !P0 ;  /* 0x00000068da00780c */ /* 0x000fc40004704670 */
[----:B------:R-:W-:Y:S01]  /*dd20*/  ISETP.GT.OR P1, PT, R218, 0x69, !P1 ;  /* 0x00000069da00780c */ /* 0x000fe20004f24670 */
[----:B------:R1:W2:Y:S01]  /*dd30*/  MUFU.TANH R6, R127 ;  /* 0x0000007f00067308 */ /* 0x0002a20000002400 */
[----:B------:R-:W-:Y:S02]  /*dd40*/  FSEL R95, R147, -INF , !P2 ;  /* 0xff800000935f7808 */ /* 0x000fe40005000000 */
[----:B------:R-:W-:Y:S02]  /*dd50*/  FSEL R118, R146, -INF , !P3 ;  /* 0xff80000092767808 */ /* 0x000fe40005800000 */
[----:B------:R-:W-:Y:S02]  /*dd60*/  FSEL R113, R145, -INF , !P5 ;  /* 0xff80000091717808 */ /* 0x000fe40006800000 */
[----:B------:R-:W-:Y:S02]  /*dd70*/  FSEL R108, R144, -INF , !P4 ;  /* 0xff800000906c7808 */ /* 0x000fe40006000000 */
[----:B------:R-:W-:-:S02]  /*dd80*/  ISETP.GE.AND P2, PT, R126, 0x70, PT ;  /* 0x000000707e00780c */ /* 0x000fc40003f46270 */
[C---:B------:R-:W-:Y:S02]  /*dd90*/  ISETP.GE.AND P3, PT, R126.reuse, 0x71, PT ;  /* 0x000000717e00780c */ /* 0x040fe40003f66270 */
[C---:B------:R-:W-:Y:S02]  /*dda0*/  ISETP.GE.AND P5, PT, R126.reuse, 0x78, PT ;  /* 0x000000787e00780c */ /* 0x040fe40003fa6270 */
[----:B------:R-:W-:Y:S01]  /*ddb0*/  ISETP.GE.AND P4, PT, R126, 0x79, PT ;  /* 0x000000797e00780c */ /* 0x000fe20003f86270 */
[----:B------:R3:W4:Y:S01]  /*ddc0*/  MUFU.TANH R2, R130 ;  /* 0x0000008200027308 */ /* 0x0007220000002400 */
[----:B-1----:R-:W-:Y:S02]  /*ddd0*/  FSEL R127, R141, -INF , !P0 ;  /* 0xff8000008d7f7808 */ /* 0x002fe40004000000 */
[----:B------:R-:W-:Y:S02]  /*dde0*/  FSEL R126, R140, -INF , !P1 ;  /* 0xff8000008c7e7808 */ /* 0x000fe40004800000 */
[----:B------:R-:W-:-:S02]  /*ddf0*/  ISETP.GE.AND P0, PT, R128, 0x60, PT ;  /* 0x000000608000780c */ /* 0x000fc40003f06270 */
[----:B------:R-:W-:Y:S02]  /*de00*/  ISETP.GE.AND P1, PT, R128, 0x61, PT ;  /* 0x000000618000780c */ /* 0x000fe40003f26270 */
[----:B------:R-:W-:Y:S02]  /*de10*/  ISETP.GT.OR P2, PT, R218, 0x70, !P2 ;  /* 0x00000070da00780c */ /* 0x000fe40005744670 */
[C---:B------:R-:W-:Y:S02]  /*de20*/  ISETP.GT.OR P0, PT, R221.reuse, 0x60, !P0 ;  /* 0x00000060dd00780c */ /* 0x040fe40004704670 */
[----:B------:R-:W-:Y:S02]  /*de30*/  ISETP.GT.OR P1, PT, R221, 0x61, !P1 ;  /* 0x00000061dd00780c */ /* 0x000fe40004f24670 */
[----:B---3--:R-:W-:Y:S02]  /*de40*/  FSEL R130, R5, -INF , !P2 ;  /* 0xff80000005827808 */ /* 0x008fe40005000000 */
[----:B------:R-:W-:-:S02]  /*de50*/  FSEL R131, R143, -INF , !P0 ;  /* 0xff8000008f837808 */ /* 0x000fc40004000000 */
[----:B------:R-:W-:Y:S02]  /*de60*/  FSEL R138, R142, -INF , !P1 ;  /* 0xff8000008e8a7808 */ /* 0x000fe40004800000 */
[C---:B------:R-:W-:Y:S02]  /*de70*/  ISETP.GE.AND P2, PT, R128.reuse, 0x68, PT ;  /* 0x000000688000780c */ /* 0x040fe40003f46270 */
[C---:B------:R-:W-:Y:S02]  /*de80*/  ISETP.GE.AND P0, PT, R128.reuse, 0x69, PT ;  /* 0x000000698000780c */ /* 0x040fe40003f06270 */
[----:B------:R-:W-:Y:S02]  /*de90*/  ISETP.GE.AND P1, PT, R128, 0x70, PT ;  /* 0x000000708000780c */ /* 0x000fe40003f26270 */
[C---:B------:R-:W-:Y:S02]  /*dea0*/  ISETP.GT.OR P2, PT, R221.reuse, 0x68, !P2 ;  /* 0x00000068dd00780c */ /* 0x040fe40005744670 */
[----:B------:R-:W-:-:S02]  /*deb0*/  ISETP.GT.OR P0, PT, R221, 0x69, !P0 ;  /* 0x00000069dd00780c */ /* 0x000fc40004704670 */
[----:B------:R-:W-:Y:S01]  /*dec0*/  ISETP.GT.OR P1, PT, R221, 0x70, !P1 ;  /* 0x00000070dd00780c */ /* 0x000fe20004f24670 */
[----:B------:R1:W-:Y:S01]  /*ded0*/  MUFU.TANH R4, R129 ;  /* 0x0000008100047308 */ /* 0x0003e20000002400 */
[----:B------:R-:W-:Y:S02]  /*dee0*/  R2UR UR8, R137 ;  /* 0x00000000890872ca */ /* 0x000fe400000e0000 */
[----:B--2---:R-:W-:Y:S02]  /*def0*/  FSEL R139, R6, -INF , !P0 ;  /* 0xff800000068b7808 */ /* 0x004fe40004000000 */
[----:B----4-:R-:W-:Y:S02]  /*df00*/  FSEL R137, R2, -INF , !P1 ;  /* 0xff80000002897808 */ /* 0x010fe40004800000 */
[----:B------:R-:W-:Y:S02]  /*df10*/  ISETP.GE.AND P0, PT, R128, 0x78, PT ;  /* 0x000000788000780c */ /* 0x000fe40003f06270 */
[----:B-1----:R-:W-:-:S02]  /*df20*/  FSEL R129, R7, -INF , !P2 ;  /* 0xff80000007817808 */ /* 0x002fc40005000000 */
[C---:B------:R-:W-:Y:S02]  /*df30*/  ISETP.GE.AND P2, PT, R128.reuse, 0x71, PT ;  /* 0x000000718000780c */ /* 0x040fe40003f46270 */
[----:B------:R-:W-:Y:S02]  /*df40*/  ISETP.GE.AND P1, PT, R128, 0x79, PT ;  /* 0x000000798000780c */ /* 0x000fe40003f26270 */
[----:B------:R1:W-:Y:S02]  /*df50*/  MUFU.TANH R128, R212 ;  /* 0x000000d400807308 */ /* 0x0003e40000002400 */
[----:B-1----:R-:W1:Y:S01]  /*df60*/  SHFL.IDX PT, R212, R227, R223, 0x1f ;  /* 0x00001fdfe3d47589 */ /* 0x002e6200000e0000 */
[C---:B------:R-:W-:Y:S02]  /*df70*/  ISETP.GT.OR P3, PT, R218.reuse, 0x71, !P3 ;  /* 0x00000071da00780c */ /* 0x040fe40005f64670 */
[C---:B------:R-:W-:Y:S02]  /*df80*/  ISETP.GT.OR P5, PT, R218.reuse, 0x78, !P5 ;  /* 0x00000078da00780c */ /* 0x040fe40006fa4670 */
[----:B------:R-:W-:-:S02]  /*df90*/  ISETP.GT.OR P4, PT, R218, 0x79, !P4 ;  /* 0x00000079da00780c */ /* 0x000fc40006784670 */
[----:B------:R-:W2:Y:S01]  /*dfa0*/  SHFL.IDX PT, R218, R18, R10, 0x1f ;  /* 0x00001f0a12da7589 */ /* 0x000ea200000e0000 */
[----:B------:R-:W-:Y:S02]  /*dfb0*/  WARPGROUP.DEPBAR.LE gsb0, 0x0 ;  /* 0x00008000000079c5 */ /* 0x000fe40000010000 */
[----:B------:R-:W-:Y:S01]  /*dfc0*/  FADD.FTZ R229, R24, -R225 ;  /* 0x800000e118e57221 */ /* 0x000fe20000010000 */
[C---:B------:R-:W-:Y:S01]  /*dfd0*/  ISETP.GT.OR P2, PT, R221.reuse, 0x71, !P2 ;  /* 0x00000071dd00780c */ /* 0x040fe20005744670 */
[----:B------:R-:W3:Y:S01]  /*dfe0*/  SHFL.IDX PT, R24, R227, R231, 0x1f ;  /* 0x00001fe7e3187589 */ /* 0x000ee200000e0000 */
[C---:B------:R-:W-:Y:S02]  /*dff0*/  ISETP.GT.OR P0, PT, R221.reuse, 0x78, !P0 ;  /* 0x00000078dd00780c */ /* 0x040fe40004704670 */
[----:B------:R-:W-:Y:S01]  /*e000*/  ISETP.GT.OR P1, PT, R221, 0x79, !P1 ;  /* 0x00000079dd00780c */ /* 0x000fe20004f24670 */
[----:B------:R-:W-:Y:S01]  /*e010*/  LDS R17, [R17+0x400] ;  /* 0x0004000011117984 */ /* 0x000fe20000000800 */
[----:B-1----:R-:W-:-:S03]  /*e020*/  FADD.FTZ R226, R25, -R212 ;  /* 0x800000d419e27221 */ /* 0x002fc60000010000 */
[----:B------:R-:W-:Y:S04]  /*e030*/  SHFL.IDX PT, R25, R18, R223, 0x1f ;  /* 0x00001fdf12197589 */ /* 0x000fe800000e0000 */
[----:B------:R-:W1:Y:S01]  /*e040*/  SHFL.IDX PT, R223, R227, R232, 0x1f ;  /* 0x00001fe8e3df7589 */ /* 0x000e6200000e0000 */
[----:B------:R-:W-:Y:S01]  /*e050*/  FADD.FTZ R212, R27, -R212 ;  /* 0x800000d41bd47221 */ /* 0x000fe20000010000 */
[--C-:B--2---:R-:W-:Y:S01]  /*e060*/  FFMA.FTZ R216, R216, UR4, -R218.reuse ;  /* 0x00000004d8d87c23 */ /* 0x104fe200080108da */
[----:B------:R-:W-:Y:S01]  /*e070*/  IADD3 R27, R10, 0x10, RZ ;  /* 0x000000100a1b7810 */ /* 0x000fe20007ffe0ff */
[----:B------:R-:W-:Y:S01]  /*e080*/  FADD.FTZ R225, R26, -R225 ;  /* 0x800000e11ae17221 */ /* 0x000fe20000010000 */
[----:B------:R-:W-:Y:S02]  /*e090*/  VIADD R221, R10, 0x14 ;  /* 0x000000140add7836 */ /* 0x000fe40000000000 */
[----:B------:R-:W-:-:S02]  /*e0a0*/  FFMA.FTZ R26, R214, UR4, -R218 ;  /* 0x00000004d61a7c23 */ /* 0x000fc400080108da */
[----:B------:R2:W4:Y:S01]  /*e0b0*/  MUFU.EX2 R214, R216 ;  /* 0x000000d800d67308 */ /* 0x0005220000000800 */
[----:B------:R-:W4:Y:S01]  /*e0c0*/  SHFL.IDX PT, R231, R18, R231, 0x1f ;  /* 0x00001fe712e77589 */ /* 0x000f2200000e0000 */
[--C-:B---3--:R-:W-:Y:S01]  /*e0d0*/  FADD.FTZ R218, R30, -R24.reuse ;  /* 0x800000181eda7221 */ /* 0x108fe20000010000 */
[----:B--2---:R-:W-:Y:S02]  /*e0e0*/  FADD.FTZ R216, R28, -R24 ;  /* 0x800000181cd87221 */ /* 0x004fe40000010000 */
[----:B------:R-:W2:Y:S04]  /*e0f0*/  SHFL.IDX PT, R28, R227, R27, 0x1f ;  /* 0x00001f1be31c7589 */ /* 0x000ea800000e0000 */
[----:B------:R1:W-:Y:S04]  /*e100*/  SHFL.IDX PT, R27, R227, R221, 0x1f ;  /* 0x00001fdde31b7589 */ /* 0x0003e800000e0000 */
[----:B------:R-:W3:Y:S01]  /*e110*/  SHFL.IDX PT, R30, R18, R232, 0x1f ;  /* 0x00001fe8121e7589 */ /* 0x000ee200000e0000 */
[--C-:B-1----:R-:W-:Y:S01]  /*e120*/  FADD.FTZ R221, R29, -R223.reuse ;  /* 0x800000df1ddd7221 */ /* 0x102fe20000010000 */
[C---:B------:R-:W-:Y:S01]  /*e130*/  IADD3 R29, R10.reuse, 0x18, RZ ;  /* 0x000000180a1d7810 */ /* 0x040fe20007ffe0ff */
[----:B------:R-:W-:Y:S01]  /*e140*/  FADD.FTZ R223, R31, -R223 ;  /* 0x800000df1fdf7221 */ /* 0x000fe20000010000 */
[----:B------:R-:W-:-:S04]  /*e150*/  IADD3 R31, R10, 0x10, RZ ;  /* 0x000000100a1f7810 */ /* 0x000fc80007ffe0ff */
[----:B------:R-:W1:Y:S04]  /*e160*/  SHFL.IDX PT, R29, R227, R29, 0x1f ;  /* 0x00001f1de31d7589 */ /* 0x000e6800000e0000 */
[----:B------:R-:W1:Y:S01]  /*e170*/  SHFL.IDX PT, R31, R18, R31, 0x1f ;  /* 0x00001f1f121f7589 */ /* 0x000e6200000e0000 */
[----:B------:R4:W1:Y:S01]  /*e180*/  MUFU.EX2 R24, R26 ;  /* 0x0000001a00187308 */ /* 0x0008620000000800 */
[--C-:B------:R-:W-:Y:S01]  /*e190*/  FFMA.FTZ R219, R219, UR4, -R25.reuse ;  /* 0x00000004dbdb7c23 */ /* 0x100fe20008010819 */
[----:B----4-:R-:W-:Y:S01]  /*e1a0*/  FFMA.FTZ R26, R228, UR4, -R25 ;  /* 0x00000004e41a7c23 */ /* 0x010fe20008010819 */
[--C-:B------:R-:W-:Y:S01]  /*e1b0*/  FFMA.FTZ R25, R224, UR4, -R231.reuse ;  /* 0x00000004e0197c23 */ /* 0x100fe200080108e7 */
[----:B------:R-:W-:Y:S01]  /*e1c0*/  FFMA.FTZ R231, R222, UR4, -R231 ;  /* 0x00000004dee77c23 */ /* 0x000fe200080108e7 */
[--C-:B--2---:R-:W-:Y:S01]  /*e1d0*/  FADD.FTZ R222, R32, -R28.reuse ;  /* 0x8000001c20de7221 */ /* 0x104fe20000010000 */
[----:B------:R-:W-:Y:S01]  /*e1e0*/  FADD.FTZ R224, R34, -R28 ;  /* 0x8000001c22e07221 */ /* 0x000fe20000010000 */
[--C-:B---3--:R-:W-:Y:S01]  /*e1f0*/  FFMA.FTZ R28, R220, UR4, -R30.reuse ;  /* 0x00000004dc1c7c23 */ /* 0x108fe2000801081e */
[----:B------:R-:W-:Y:S01]  /*e200*/  FFMA.FTZ R30, R217, UR4, -R30 ;  /* 0x00000004d91e7c23 */ /* 0x000fe2000801081e */
[----:B------:R-:W-:-:S02]  /*e210*/  VIADD R32, R10, 0x14 ;  /* 0x000000140a207836 */ /* 0x000fc40000000000 */
[--C-:B-1----:R-:W-:Y:S01]  /*e220*/  FADD.FTZ R217, R36, -R29.reuse ;  /* 0x8000001d24d97221 */ /* 0x102fe20000010000 */
[----:B------:R-:W-:Y:S01]  /*e230*/  FADD.FTZ R220, R38, -R29 ;  /* 0x8000001d26dc7221 */ /* 0x000fe20000010000 */
[----:B------:R-:W-:Y:S01]  /*e240*/  FMUL.FTZ R229, R214, R229 ;  /* 0x000000e5d6e57220 */ /* 0x000fe20000410000 */
[--C-:B------:R-:W-:Y:S01]  /*e250*/  FFMA.FTZ R29, R215, UR4, -R31.reuse ;  /* 0x00000004d71d7c23 */ /* 0x100fe2000801081f */
[----:B------:R-:W-:Y:S01]  /*e260*/  FFMA.FTZ R31, R213, UR4, -R31 ;  /* 0x00000004d51f7c23 */ /* 0x000fe2000801081f */
[----:B------:R-:W-:Y:S01]  /*e270*/  FFMA.FTZ R213, -R19, R19, 1 ;  /* 0x3f80000013d57423 */ /* 0x000fe20000010113 */
[C---:B------:R-:W-:Y:S01]  /*e280*/  VIADD R232, R10.reuse, 0x1c ;  /* 0x0000001c0ae87836 */ /* 0x040fe20000000000 */
[----:B------:R-:W1:Y:S01]  /*e290*/  SHFL.IDX PT, R32, R18, R32, 0x1f ;  /* 0x00001f2012207589 */ /* 0x000e6200000e0000 */
[C---:B------:R-:W-:Y:S01]  /*e2a0*/  IADD3 R34, R10.reuse, 0x18, RZ ;  /* 0x000000180a227810 */ /* 0x040fe20007ffe0ff */
[----:B------:R-:W-:Y:S01]  /*e2b0*/  FMUL.FTZ R213, R213, R229 ;  /* 0x000000e5d5d57220 */ /* 0x000fe20000410000 */
[----:B------:R-:W-:-:S02]  /*e2c0*/  VIADD R229, R10, 0x1c ;  /* 0x0000001c0ae57836 */ /* 0x000fc40000000000 */
[----:B------:R2:W-:Y:S02]  /*e2d0*/  SHFL.IDX PT, R232, R227, R232, 0x1f ;  /* 0x00001fe8e3e87589 */ /* 0x0005e400000e0000 */
[--C-:B--2---:R-:W-:Y:S02]  /*e2e0*/  FADD.FTZ R227, R33, -R27.reuse ;  /* 0x8000001b21e37221 */ /* 0x104fe40000010000 */
[----:B------:R-:W2:Y:S04]  /*e2f0*/  SHFL.IDX PT, R33, R18, R34, 0x1f ;  /* 0x00001f2212217589 */ /* 0x000ea800000e0000 */
[----:B------:R-:W3:Y:S01]  /*e300*/  SHFL.IDX PT, R34, R18, R229, 0x1f ;  /* 0x00001fe512227589 */ /* 0x000ee200000e0000 */
[----:B------:R-:W-:Y:S01]  /*e310*/  FADD.FTZ R228, R35, -R27 ;  /* 0x8000001b23e47221 */ /* 0x000fe20000010000 */
[--C-:B-1----:R-:W-:Y:S01]  /*e320*/  FFMA.FTZ R211, R211, UR4, -R32.reuse ;  /* 0x00000004d3d37c23 */ /* 0x102fe20008010820 */
[----:B------:R-:W-:Y:S01]  /*e330*/  FFMA.FTZ R32, R210, UR4, -R32 ;  /* 0x00000004d2207c23 */ /* 0x000fe20008010820 */
[----:B------:R-:W1:Y:S01]  /*e340*/  SHFL.IDX PT, R35, R12, R10, 0x1f ;  /* 0x00001f0a0c237589 */ /* 0x000e6200000e0000 */
[----:B------:R-:W-:Y:S01]  /*e350*/  IADD3 R215, R10, 0x4, RZ ;  /* 0x000000040ad77810 */ /* 0x000fe20007ffe0ff */
[----:B------:R-:W-:Y:S01]  /*e360*/  FFMA.FTZ R210, -R20, R20, 1 ;  /* 0x3f80000014d27423 */ /* 0x000fe20000010114 */
[----:B------:R2:W-:Y:S08]  /*e370*/  MUFU.EX2 R19, R31 ;  /* 0x0000001f00137308 */ /* 0x0005f00000000800 */
[----:B------:R4:W-:Y:S01]  /*e380*/  MUFU.EX2 R20, R32 ;  /* 0x0000002000147308 */ /* 0x0009e20000000800 */
[--C-:B--2---:R-:W-:Y:S01]  /*e390*/  FFMA.FTZ R31, R208, UR4, -R33.reuse ;  /* 0x00000004d01f7c23 */ /* 0x104fe20008010821 */
[----:B----4-:R-:W-:Y:S01]  /*e3a0*/  FFMA.FTZ R32, R209, UR4, -R33 ;  /* 0x00000004d1207c23 */ /* 0x010fe20008010821 */
[----:B---3--:R-:W-:-:S05]  /*e3b0*/  FFMA.FTZ R33, R206, UR4, -R34 ;  /* 0x00000004ce217c23 */ /* 0x008fca0008010822 */
[----:B------:R-:W2:Y:S01]  /*e3c0*/  MUFU.EX2 R219, R219 ;  /* 0x000000db00db7308 */ /* 0x000ea20000000800 */
[----:B------:R-:W3:Y:S01]  /*e3d0*/  SHFL.IDX PT, R206, R12, R215, 0x1f ;  /* 0x00001fd70cce7589 */ /* 0x000ee200000e0000 */
[----:B------:R-:W-:Y:S01]  /*e3e0*/  FMUL.FTZ R225, R24, R225 ;  /* 0x000000e118e17220 */ /* 0x000fe20000410000 */
[----:B------:R-:W-:Y:S01]  /*e3f0*/  FFMA.FTZ R208, -R230, R230, 1 ;  /* 0x3f800000e6d07423 */ /* 0x000fe200000101e6 */
[--C-:B-1----:R-:W-:Y:S01]  /*e400*/  FFMA.FTZ R204, R204, UR4, -R35.reuse ;  /* 0x00000004cccc7c23 */ /* 0x102fe20008010823 */
[----:B------:R-:W-:Y:S01]  /*e410*/  FFMA.FTZ R36, R205, UR4, -R35 ;  /* 0x00000004cd247c23 */ /* 0x000fe20008010823 */
[----:B------:R-:W-:Y:S01]  /*e420*/  FMUL.FTZ R210, R210, R225 ;  /* 0x000000e1d2d27220 */ /* 0x000fe20000410000 */
[C---:B------:R-:W-:Y:S01]  /*e430*/  IADD3 R209, R10.reuse, 0xc, RZ ;  /* 0x0000000c0ad17810 */ /* 0x040fe20007ffe0ff */
[----:B------:R1:W-:Y:S01]  /*e440*/  MUFU.EX2 R18, R211 ;  /* 0x000000d300127308 */ /* 0x0003e20000000800 */
[C---:B------:R-:W-:Y:S02]  /*e450*/  VIADD R225, R10.reuse, 0x10 ;  /* 0x000000100ae17836 */ /* 0x040fe40000000000 */
[----:B------:R-:W-:-:S02]  /*e460*/  VIADD R230, R10, 0x18 ;  /* 0x000000180ae67836 */ /* 0x000fc40000000000 */
[----:B--2---:R-:W-:Y:S01]  /*e470*/  FMUL.FTZ R226, R219, R226 ;  /* 0x000000e2dbe27220 */ /* 0x004fe20000410000 */
[----:B-1----:R-:W-:Y:S02]  /*e480*/  IADD3 R211, R10, 0x14, RZ ;  /* 0x000000140ad37810 */ /* 0x002fe40007ffe0ff */
[----:B------:R3:W-:Y:S01]  /*e490*/  MUFU.EX2 R35, R204 ;  /* 0x000000cc00237308 */ /* 0x0007e20000000800 */
[----:B------:R-:W-:Y:S01]  /*e4a0*/  FMUL.FTZ R208, R208, R226 ;  /* 0x000000e2d0d07220 */ /* 0x000fe20000410000 */
[----:B------:R-:W-:Y:S02]  /*e4b0*/  VIADD R226, R10, 0x8 ;  /* 0x000000080ae27836 */ /* 0x000fe40000000000 */
[----:B------:R-:W-:Y:S01]  /*e4c0*/  FFMA.FTZ R34, R207, UR4, -R34 ;  /* 0x00000004cf227c23 */ /* 0x000fe20008010822 */
[----:B------:R-:W-:Y:S03]  /*e4d0*/  SHFL.IDX PT, R38, R12, R211, 0x1f ;  /* 0x00001fd30c267589 */ /* 0x000fe600000e0000 */
[----:B------:R1:W-:Y:S01]  /*e4e0*/  MUFU.EX2 R27, R231 ;  /* 0x000000e7001b7308 */ /* 0x0003e20000000800 */
[--C-:B---3--:R-:W-:Y:S01]  /*e4f0*/  FFMA.FTZ R204, R122, UR4, -R206.reuse ;  /* 0x000000047acc7c23 */ /* 0x108fe200080108ce */
[----:B------:R-:W-:Y:S01]  /*e500*/  FFMA.FTZ R206, R124, UR4, -R206 ;  /* 0x000000047cce7c23 */ /* 0x000fe200080108ce */
[----:B------:R-:W-:Y:S04]  /*e510*/  SHFL.IDX PT, R207, R12, R226, 0x1f ;  /* 0x00001fe20ccf7589 */ /* 0x000fe800000e0000 */
[----:B------:R-:W2:Y:S01]  /*e520*/  SHFL.IDX PT, R122, R12, R230, 0x1f ;  /* 0x00001fe60c7a7589 */ /* 0x000ea200000e0000 */
[--C-:B-1----:R-:W-:Y:S01]  /*e530*/  FADD.FTZ R231, R37, -R232.reuse ;  /* 0x800000e825e77221 */ /* 0x102fe20000010000 */
[----:B------:R-:W-:-:S02]  /*e540*/  FADD.FTZ R232, R39, -R232 ;  /* 0x800000e827e87221 */ /* 0x000fc40000010000 */
[----:B------:R-:W-:Y:S04]  /*e550*/  SHFL.IDX PT, R37, R12, R209, 0x1f ;  /* 0x00001fd10c257589 */ /* 0x000fe800000e0000 */
[----:B------:R-:W-:Y:S04]  /*e560*/  SHFL.IDX PT, R39, R12, R225, 0x1f ;  /* 0x00001fe10c277589 */ /* 0x000fe800000e0000 */
[----:B------:R1:W3:Y:S02]  /*e570*/  SHFL.IDX PT, R124, R12, R229, 0x1f ;  /* 0x00001fe50c7c7589 */ /* 0x0002e400000e0000 */
[----:B-1----:R1:W-:Y:S02]  /*e580*/  MUFU.EX2 R12, R204 ;  /* 0x000000cc000c7308 */ /* 0x0023e40000000800 */
[----:B-1----:R-:W1:Y:S01]  /*e590*/  SHFL.IDX PT, R204, R11, R215, 0x1f ;  /* 0x00001fd70bcc7589 */ /* 0x002e6200000e0000 */
[--C-:B--2---:R-:W-:Y:S01]  /*e5a0*/  FFMA.FTZ R112, R112, UR4, -R122.reuse ;  /* 0x0000000470707c23 */ /* 0x104fe2000801087a */
[----:B------:R-:W-:-:S02]  /*e5b0*/  FFMA.FTZ R107, R107, UR4, -R122 ;  /* 0x000000046b6b7c23 */ /* 0x000fc4000801087a */
[----:B------:R-:W2:Y:S01]  /*e5c0*/  SHFL.IDX PT, R205, R11, R10, 0x1f ;  /* 0x00001f0a0bcd7589 */ /* 0x000ea200000e0000 */
[----:B---3--:R-:W-:-:S03]  /*e5d0*/  FFMA.FTZ R122, R97, UR4, -R124 ;  /* 0x00000004617a7c23 */ /* 0x008fc6000801087c */
[----:B------:R-:W3:Y:S01]  /*e5e0*/  SHFL.IDX PT, R97, R11, R225, 0x1f ;  /* 0x00001fe10b617589 */ /* 0x000ee200000e0000 */
[--C-:B------:R-:W-:Y:S01]  /*e5f0*/  FFMA.FTZ R123, R123, UR4, -R207.reuse ;  /* 0x000000047b7b7c23 */ /* 0x100fe200080108cf */
[----:B------:R-:W-:Y:S02]  /*e600*/  FFMA.FTZ R125, R125, UR4, -R207 ;  /* 0x000000047d7d7c23 */ /* 0x000fe400080108cf */
[----:B------:R-:W-:Y:S01]  /*e610*/  SHFL.IDX PT, R207, R11, R226, 0x1f ;  /* 0x00001fe20bcf7589 */ /* 0x000fe200000e0000 */
[--C-:B-1----:R-:W-:Y:S01]  /*e620*/  FFMA.FTZ R119, R119, UR4, -R204.reuse ;  /* 0x0000000477777c23 */ /* 0x102fe200080108cc */
[----:B------:R-:W-:Y:S02]  /*e630*/  FFMA.FTZ R204, R98, UR4, -R204 ;  /* 0x0000000462cc7c23 */ /* 0x000fe400080108cc */
[----:B------:R-:W1:Y:S01]  /*e640*/  SHFL.IDX PT, R98, R11, R230, 0x1f ;  /* 0x00001fe60b627589 */ /* 0x000e6200000e0000 */
[--C-:B------:R-:W-:Y:S01]  /*e650*/  FFMA.FTZ R120, R120, UR4, -R37.reuse ;  /* 0x0000000478787c23 */ /* 0x100fe20008010825 */
[----:B------:R-:W-:Y:S01]  /*e660*/  FFMA.FTZ R121, R121, UR4, -R37 ;  /* 0x0000000479797c23 */ /* 0x000fe20008010825 */
[--C-:B------:R-:W-:Y:S01]  /*e670*/  FFMA.FTZ R109, R109, UR4, -R38.reuse ;  /* 0x000000046d6d7c23 */ /* 0x100fe20008010826 */
[----:B------:R4:W-:Y:S01]  /*e680*/  MUFU.EX2 R37, R206 ;  /* 0x000000ce00257308 */ /* 0x0009e20000000800 */
[--C-:B------:R-:W-:Y:S01]  /*e690*/  FFMA.FTZ R103, R103, UR4, -R39.reuse ;  /* 0x0000000467677c23 */ /* 0x100fe20008010827 */
[----:B------:R-:W-:Y:S01]  /*e6a0*/  FFMA.FTZ R114, R114, UR4, -R39 ;  /* 0x0000000472727c23 */ /* 0x000fe20008010827 */
[--C-:B--2---:R-:W-:Y:S01]  /*e6b0*/  FFMA.FTZ R117, R117, UR4, -R205.reuse ;  /* 0x0000000475757c23 */ /* 0x104fe200080108cd */
[----:B------:R-:W-:Y:S01]  /*e6c0*/  FFMA.FTZ R106, R106, UR4, -R205 ;  /* 0x000000046a6a7c23 */ /* 0x000fe200080108cd */
[----:B----4-:R-:W-:-:S03]  /*e6d0*/  FFMA.FTZ R206, R94, UR4, -R38 ;  /* 0x000000045ece7c23 */ /* 0x010fc60008010826 */
[----:B------:R2:W-:Y:S01]  /*e6e0*/  MUFU.EX2 R38, R123 ;  /* 0x0000007b00267308 */ /* 0x0005e20000000800 */
[----:B------:R-:W-:Y:S01]  /*e6f0*/  SHFL.IDX PT, R205, R11, R229, 0x1f ;  /* 0x00001fe50bcd7589 */ /* 0x000fe200000e0000 */
[--C-:B---3--:R-:W-:Y:S01]  /*e700*/  FFMA.FTZ R101, R101, UR4, -R97.reuse ;  /* 0x0000000465657c23 */ /* 0x108fe20008010861 */
[----:B------:R-:W-:Y:S02]  /*e710*/  FFMA.FTZ R100, R100, UR4, -R97 ;  /* 0x0000000464647c23 */ /* 0x000fe40008010861 */
[----:B--2---:R-:W2:Y:S03]  /*e720*/  SHFL.IDX PT, R123, R11, R209, 0x1f ;  /* 0x00001fd10b7b7589 */ /* 0x004ea600000e0000 */
[----:B------:R3:W-:Y:S02]  /*e730*/  MUFU.EX2 R39, R125 ;  /* 0x0000007d00277308 */ /* 0x0007e40000000800 */
[----:B---3--:R3:W-:Y:S06]  /*e740*/  SHFL.IDX PT, R125, R11, R211, 0x1f ;  /* 0x00001fd30b7d7589 */ /* 0x0087ec00000e0000 */
[----:B------:R1:W-:Y:S08]  /*e750*/  MUFU.EX2 R97, R114 ;  /* 0x0000007200617308 */ /* 0x0003f00000000800 */
[----:B---3--:R3:W-:Y:S01]  /*e760*/  MUFU.EX2 R11, R121 ;  /* 0x00000079000b7308 */ /* 0x0087e20000000800 */
[----:B-1----:R-:W-:Y:S01]  /*e770*/  FFMA.FTZ R114, R95, UR4, -R98 ;  /* 0x000000045f727c23 */ /* 0x002fe20008010862 */
[----:B---3--:R-:W1:Y:S06]  /*e780*/  SHFL.IDX PT, R121, R14, R215, 0x1f ;  /* 0x00001fd70e797589 */ /* 0x008e6c00000e0000 */
[----:B------:R3:W-:Y:S01]  /*e790*/  MUFU.EX2 R95, R109 ;  /* 0x0000006d005f7308 */ /* 0x0007e20000000800 */
[----:B------:R-:W-:-:S07]  /*e7a0*/  FFMA.FTZ R124, R96, UR4, -R124 ;  /* 0x00000004607c7c23 */ /* 0x000fce000801087c */
[----:B------:R4:W-:Y:S01]  /*e7b0*/  MUFU.EX2 R94, R120 ;  /* 0x00000078005e7308 */ /* 0x0009e20000000800 */
[----:B---3--:R-:W3:Y:S01]  /*e7c0*/  SHFL.IDX PT, R109, R14, R225, 0x1f ;  /* 0x00001fe10e6d7589 */ /* 0x008ee200000e0000 */
[----:B----4-:R-:W-:-:S03]  /*e7d0*/  FFMA.FTZ R120, R99, UR4, -R207 ;  /* 0x0000000463787c23 */ /* 0x010fc600080108cf */
[----:B------:R-:W4:Y:S03]  /*e7e0*/  SHFL.IDX PT, R99, R14, R10, 0x1f ;  /* 0x00001f0a0e637589 */ /* 0x000f2600000e0000 */
[----:B------:R-:W3:Y:S01]  /*e7f0*/  MUFU.EX2 R25, R25 ;  /* 0x0000001900197308 */ /* 0x000ee20000000800 */
[----:B--2---:R-:W-:-:S07]  /*e800*/  FFMA.FTZ R105, R105, UR4, -R123 ;  /* 0x0000000469697c23 */ /* 0x004fce000801087b */
[----:B------:R2:W-:Y:S01]  /*e810*/  MUFU.EX2 R96, R103 ;  /* 0x0000006700607308 */ /* 0x0005e20000000800 */
[----:B------:R-:W-:Y:S01]  /*e820*/  FFMA.FTZ R104, R104, UR4, -R123 ;  /* 0x0000000468687c23 */ /* 0x000fe2000801087b */
[----:B--2---:R-:W2:Y:S04]  /*e830*/  SHFL.IDX PT, R103, R14, R209, 0x1f ;  /* 0x00001fd10e677589 */ /* 0x004ea800000e0000 */
[----:B------:R-:W2:Y:S01]  /*e840*/  SHFL.IDX PT, R123, R14, R226, 0x1f ;  /* 0x00001fe20e7b7589 */ /* 0x000ea200000e0000 */
[--C-:B-1----:R-:W-:Y:S01]  /*e850*/  FFMA.FTZ R108, R108, UR4, -R121.reuse ;  /* 0x000000046c6c7c23 */ /* 0x102fe20008010879 */
[----:B------:R-:W-:Y:S02]  /*e860*/  FFMA.FTZ R138, R138, UR4, -R121 ;  /* 0x000000048a8a7c23 */ /* 0x000fe40008010879 */
[----:B------:R-:W1:Y:S01]  /*e870*/  SHFL.IDX PT, R121, R14, R211, 0x1f ;  /* 0x00001fd30e797589 */ /* 0x000e6200000e0000 */
[--C-:B---3--:R-:W-:Y:S01]  /*e880*/  FFMA.FTZ R130, R130, UR4, -R109.reuse ;  /* 0x0000000482827c23 */ /* 0x108fe2000801086d */
[----:B------:R-:W-:Y:S01]  /*e890*/  FFMA.FTZ R137, R137, UR4, -R109 ;  /* 0x0000000489897c23 */ /* 0x000fe2000801086d */
[----:B------:R-:W-:Y:S01]  /*e8a0*/  FMUL.FTZ R216, R25, R216 ;  /* 0x000000d819d87220 */ /* 0x000fe20000410000 */
[----:B------:R-:W-:Y:S01]  /*e8b0*/  FMUL.FTZ R132, R132, UR9 ;  /* 0x0000000984847c20 */ /* 0x000fe20008410000 */
[----:B------:R-:W-:Y:S01]  /*e8c0*/  FMUL.FTZ R134, R134, UR9 ;  /* 0x0000000986867c20 */ /* 0x000fe20008410000 */
[----:B------:R-:W-:Y:S01]  /*e8d0*/  FFMA.FTZ R109, -R237, R237, 1 ;  /* 0x3f800000ed6d7423 */ /* 0x000fe200000101ed */
[--C-:B----4-:R-:W-:Y:S01]  /*e8e0*/  FFMA.FTZ R113, R113, UR4, -R99.reuse ;  /* 0x0000000471717c23 */ /* 0x110fe20008010863 */
[----:B------:R-:W-:-:S02]  /*e8f0*/  FFMA.FTZ R131, R131, UR4, -R99 ;  /* 0x0000000483837c23 */ /* 0x000fc40008010863 */
[----:B------:R3:W-:Y:S01]  /*e900*/  MUFU.EX2 R99, R112 ;  /* 0x0000007000637308 */ /* 0x0007e20000000800 */
[----:B------:R-:W-:Y:S01]  /*e910*/  FMUL.FTZ R109, R109, R216 ;  /* 0x000000d86d6d7220 */ /* 0x000fe20000410000 */
[----:B------:R-:W-:Y:S01]  /*e920*/  FMUL.FTZ R133, R133, UR9 ;  /* 0x0000000985857c20 */ /* 0x000fe20008410000 */
[----:B------:R-:W-:Y:S01]  /*e930*/  FMUL.FTZ R135, R135, UR9 ;  /* 0x0000000987877c20 */ /* 0x000fe20008410000 */
[----:B------:R-:W-:Y:S04]  /*e940*/  SHFL.IDX PT, R216, R17, R10, 0x1f ;  /* 0x00001f0a11d87589 */ /* 0x000fe800000e0000 */
[----:B------:R-:W4:Y:S01]  /*e950*/  MUFU.EX2 R26, R26 ;  /* 0x0000001a001a7308 */ /* 0x000f220000000800 */
[----:B---3--:R-:W3:Y:S01]  /*e960*/  SHFL.IDX PT, R112, R14, R230, 0x1f ;  /* 0x00001fe60e707589 */ /* 0x008ee200000e0000 */
[--C-:B--2---:R-:W-:Y:S01]  /*e970*/  FFMA.FTZ R126, R126, UR4, -R103.reuse ;  /* 0x000000047e7e7c23 */ /* 0x104fe20008010867 */
[----:B------:R-:W-:-:S02]  /*e980*/  FFMA.FTZ R139, R139, UR4, -R103 ;  /* 0x000000048b8b7c23 */ /* 0x000fc40008010867 */
[----:B------:R2:W3:Y:S03]  /*e990*/  SHFL.IDX PT, R103, R14, R229, 0x1f ;  /* 0x00001fe50e677589 */ /* 0x0004e600000e0000 */
[----:B------:R-:W4:Y:S08]  /*e9a0*/  MUFU.TANH R132, R132 ;  /* 0x0000008400847308 */ /* 0x000f300000002400 */
[----:B------:R-:W3:Y:S01]  /*e9b0*/  MUFU.TANH R134, R134 ;  /* 0x0000008600867308 */ /* 0x000ee20000002400 */
[--C-:B------:R-:W-:Y:S01]  /*e9c0*/  FFMA.FTZ R127, R127, UR4, -R123.reuse ;  /* 0x000000047f7f7c23 */ /* 0x100fe2000801087b */
[----:B------:R-:W-:Y:S01]  /*e9d0*/  FFMA.FTZ R129, R129, UR4, -R123 ;  /* 0x0000000481817c23 */ /* 0x000fe2000801087b */
[----:B------:R-:W-:-:S05]  /*e9e0*/  FFMA.FTZ R102, R102, UR4, -R125 ;  /* 0x0000000466667c23 */ /* 0x000fca000801087d */
[----:B------:R-:W-:Y:S01]  /*e9f0*/  MUFU.TANH R133, R133 ;  /* 0x0000008500857308 */ /* 0x000fe20000002400 */
[----:B------:R-:W-:Y:S01]  /*ea00*/  FFMA.FTZ R115, R115, UR4, -R125 ;  /* 0x0000000473737c23 */ /* 0x000fe2000801087d */
[----:B------:R-:W-:-:S06]  /*ea10*/  FSEL R123, R4, -INF , !P3 ;  /* 0xff800000047b7808 */ /* 0x000fcc0005800000 */
[----:B------:R-:W3:Y:S01]  /*ea20*/  MUFU.TANH R135, R135 ;  /* 0x0000008700877308 */ /* 0x000ee20000002400 */
[----:B------:R-:W-:-:S07]  /*ea30*/  FSEL R125, R128, -INF , !P2 ;  /* 0xff800000807d7808 */ /* 0x000fce0005000000 */
[----:B------:R-:W3:Y:S08]  /*ea40*/  MUFU.EX2 R28, R28 ;  /* 0x0000001c001c7308 */ /* 0x000ef00000000800 */
[----:B------:R-:W3:Y:S01]  /*ea50*/  MUFU.EX2 R29, R29 ;  /* 0x0000001d001d7308 */ /* 0x000ee20000000800 */
[----:B-1----:R-:W-:-:S07]  /*ea60*/  FFMA.FTZ R123, R123, UR4, -R121 ;  /* 0x000000047b7b7c23 */ /* 0x002fce0008010879 */
[----:B------:R-:W1:Y:S01]  /*ea70*/  MUFU.EX2 R32, R32 ;  /* 0x0000002000207308 */ /* 0x000e620000000800 */
[--C-:B------:R-:W-:Y:S01]  /*ea80*/  FFMA.FTZ R110, R110, UR4, -R205.reuse ;  /* 0x000000046e6e7c23 */ /* 0x100fe200080108cd */
[----:B------:R-:W-:Y:S01]  /*ea90*/  FFMA.FTZ R118, R118, UR4, -R205 ;  /* 0x0000000476767c23 */ /* 0x000fe200080108cd */
[----:B--2---:R-:W-:-:S05]  /*eaa0*/  FFMA.FTZ R14, -R200, R200, 1 ;  /* 0x3f800000c80e7423 */ /* 0x004fca00000101c8 */
[----:B------:R-:W2:Y:S01]  /*eab0*/  MUFU.EX2 R31, R31 ;  /* 0x0000001f001f7308 */ /* 0x000ea20000000800 */
[----:B----4-:R-:W-:Y:S01]  /*eac0*/  FMUL.FTZ R212, R26, R212 ;  /* 0x000000d41ad47220 */ /* 0x010fe20000410000 */
[----:B------:R-:W-:Y:S01]  /*ead0*/  FFMA.FTZ R121, R125, UR4, -R121 ;  /* 0x000000047d797c23 */ /* 0x000fe20008010879 */
[----:B------:R-:W-:Y:S01]  /*eae0*/  FSEL R125, R132, -INF , !P5 ;  /* 0xff800000847d7808 */ /* 0x000fe20006800000 */
[----:B------:R-:W-:Y:S01]  /*eaf0*/  FMUL.FTZ R218, R27, R218 ;  /* 0x000000da1bda7220 */ /* 0x000fe20000410000 */
[----:B---3--:R-:W-:Y:S01]  /*eb00*/  FSEL R205, R134, -INF , !P0 ;  /* 0xff80000086cd7808 */ /* 0x008fe20004000000 */
[----:B------:R-:W-:Y:S01]  /*eb10*/  FFMA.FTZ R235, -R235, R235, 1 ;  /* 0x3f800000ebeb7423 */ /* 0x000fe200000101eb */
[----:B------:R-:W-:Y:S01]  /*eb20*/  FFMA.FTZ R116, R116, UR4, -R98 ;  /* 0x0000000474747c23 */ /* 0x000fe20008010862 */
[----:B------:R-:W-:Y:S01]  /*eb30*/  FMUL.FTZ R14, R14, R212 ;  /* 0x000000d40e0e7220 */ /* 0x000fe20000410000 */
[----:B------:R-:W-:Y:S01]  /*eb40*/  FFMA.FTZ R111, R111, UR4, -R207 ;  /* 0x000000046f6f7c23 */ /* 0x000fe200080108cf */
[----:B------:R3:W-:Y:S01]  /*eb50*/  MUFU.EX2 R98, R206 ;  /* 0x000000ce00627308 */ /* 0x0007e20000000800 */
[----:B------:R-:W-:Y:S01]  /*eb60*/  FFMA.FTZ R212, -R21, R21, 1 ;  /* 0x3f80000015d47423 */ /* 0x000fe20000010115 */
[--C-:B------:R-:W-:Y:S01]  /*eb70*/  FFMA.FTZ R125, R125, UR4, -R112.reuse ;  /* 0x000000047d7d7c23 */ /* 0x100fe20008010870 */
[----:B------:R-:W-:Y:S01]  /*eb80*/  FFMA.FTZ R205, R205, UR4, -R112 ;  /* 0x00000004cdcd7c23 */ /* 0x000fe20008010870 */
[----:B------:R-:W-:Y:S01]  /*eb90*/  FSEL R207, R135, -INF , !P1 ;  /* 0xff80000087cf7808 */ /* 0x000fe20004800000 */
[----:B------:R-:W-:Y:S01]  /*eba0*/  FFMA.FTZ R21, -R22, R22, 1 ;  /* 0x3f80000016157423 */ /* 0x000fe20000010116 */
[----:B------:R-:W-:Y:S01]  /*ebb0*/  FMUL.FTZ R112, R235, R218 ;  /* 0x000000daeb707220 */ /* 0x000fe20000410000 */
[----:B------:R-:W-:Y:S01]  /*ebc0*/  FMUL.FTZ R221, R28, R221 ;  /* 0x000000dd1cdd7220 */ /* 0x000fe20000410000 */
[----:B------:R-:W-:Y:S01]  /*ebd0*/  FFMA.FTZ R209, -R233, R233, 1 ;  /* 0x3f800000e9d17423 */ /* 0x000fe200000101e9 */
[----:B---3--:R-:W-:Y:S01]  /*ebe0*/  FSEL R206, R133, -INF , !P4 ;  /* 0xff80000085ce7808 */ /* 0x008fe20006000000 */
[----:B------:R-:W-:Y:S01]  /*ebf0*/  FFMA.FTZ R211, -R234, R234, 1 ;  /* 0x3f800000ead37423 */ /* 0x000fe200000101ea */
[----:B------:R-:W-:Y:S01]  /*ec00*/  FMUL.FTZ R222, R29, R222 ;  /* 0x000000de1dde7220 */ /* 0x000fe20000410000 */
[----:B------:R-:W-:Y:S01]  /*ec10*/  FMUL.FTZ R22, R18, R227 ;  /* 0x000000e312167220 */ /* 0x000fe20000410000 */
[--C-:B------:R-:W-:Y:S01]  /*ec20*/  FADD.FTZ R40, R40, -R216.reuse ;  /* 0x800000d828287221 */ /* 0x100fe20000010000 */
[----:B------:R-:W-:Y:S01]  /*ec30*/  FADD.FTZ R42, R42, -R216 ;  /* 0x800000d82a2a7221 */ /* 0x000fe20000010000 */
[----:B------:R-:W3:Y:S01]  /*ec40*/  MUFU.EX2 R30, R30 ;  /* 0x0000001e001e7308 */ /* 0x000ee20000000800 */
[----:B------:R-:W-:Y:S01]  /*ec50*/  FFMA.FTZ R236, -R236, R236, 1 ;  /* 0x3f800000ecec7423 */ /* 0x000fe200000101ec */
[----:B------:R-:W4:Y:S01]  /*ec60*/  SHFL.IDX PT, R218, R17, R215, 0x1f ;  /* 0x00001fd711da7589 */ /* 0x000f2200000e0000 */
[C---:B------:R-:W-:Y:S01]  /*ec70*/  IADD3 R227, R10.reuse, 0x8, RZ ;  /* 0x000000080ae37810 */ /* 0x040fe20007ffe0ff */
[----:B------:R-:W-:-:S02]  /*ec80*/  VIADD R234, R10, 0xc ;  /* 0x0000000c0aea7836 */ /* 0x000fc40000000000 */
[----:B------:R3:W-:Y:S01]  /*ec90*/  LDS R216, [R13+0x400] ;  /* 0x000400000dd87984 */ /* 0x0007e20000000800 */
[----:B-1----:R-:W-:Y:S01]  /*eca0*/  FMUL.FTZ R226, R32, R220 ;  /* 0x000000dc20e27220 */ /* 0x002fe20000410000 */
[--C-:B------:R-:W-:Y:S01]  /*ecb0*/  FFMA.FTZ R206, R206, UR4, -R103.reuse ;  /* 0x00000004cece7c23 */ /* 0x100fe20008010867 */
[----:B------:R-:W-:Y:S01]  /*ecc0*/  FFMA.FTZ R207, R207, UR4, -R103 ;  /* 0x00000004cfcf7c23 */ /* 0x000fe20008010867 */
[----:B------:R-:W-:Y:S01]  /*ecd0*/  FMUL.FTZ R209, R209, R222 ;  /* 0x000000ded1d17220 */ /* 0x000fe20000410000 */
[----:B------:R-:W1:Y:S01]  /*ece0*/  SHFL.IDX PT, R220, R17, R229, 0x1f ;  /* 0x00001fe511dc7589 */ /* 0x000e6200000e0000 */
[----:B------:R-:W-:Y:S01]  /*ecf0*/  FMUL.FTZ R103, R236, R221 ;  /* 0x000000ddec677220 */ /* 0x000fe20000410000 */
[----:B--2---:R-:W-:Y:S02]  /*ed00*/  FMUL.FTZ R222, R31, R217 ;  /* 0x000000d91fde7220 */ /* 0x004fe40000410000 */
[----:B------:R-:W2:Y:S04]  /*ed10*/  SHFL.IDX PT, R221, R17, R227, 0x1f ;  /* 0x00001fe311dd7589 */ /* 0x000ea800000e0000 */
[----:B------:R-:W2:Y:S01]  /*ed20*/  SHFL.IDX PT, R217, R17, R234, 0x1f ;  /* 0x00001fea11d97589 */ /* 0x000ea200000e0000 */
[----:B------:R-:W1:Y:S01]  /*ed30*/  MUFU.EX2 R36, R36 ;  /* 0x0000002400247308 */ /* 0x000e620000000800 */
[----:B---3--:R-:W-:Y:S01]  /*ed40*/  FMUL.FTZ R223, R30, R223 ;  /* 0x000000df1edf7220 */ /* 0x008fe20000410000 */
[C---:B------:R-:W-:Y:S01]  /*ed50*/  IADD3 R233, R10.reuse, 0x10, RZ ;  /* 0x000000100ae97810 */ /* 0x040fe20007ffe0ff */
[----:B------:R-:W-:Y:S01]  /*ed60*/  FMUL.FTZ R224, R19, R224 ;  /* 0x000000e013e07220 */ /* 0x000fe20000410000 */
[----:B------:R-:W-:-:S02]  /*ed70*/  VIADD R235, R10, 0x14 ;  /* 0x000000140aeb7836 */ /* 0x000fc40000000000 */
[----:B------:R-:W-:Y:S01]  /*ed80*/  FMUL.FTZ R211, R211, R223 ;  /* 0x000000dfd3d37220 */ /* 0x000fe20000410000 */
[----:B------:R-:W-:Y:S01]  /*ed90*/  FFMA.FTZ R13, -R171, R171, 1 ;  /* 0x3f800000ab0d7423 */ /* 0x000fe200000101ab */
[----:B------:R-:W3:Y:S01]  /*eda0*/  SHFL.IDX PT, R223, R17, R233, 0x1f ;  /* 0x00001fe911df7589 */ /* 0x000ee200000e0000 */
[----:B------:R-:W-:Y:S01]  /*edb0*/  FMUL.FTZ R40, R35, R40 ;  /* 0x0000002823287220 */ /* 0x000fe20000410000 */
[--C-:B----4-:R-:W-:Y:S01]  /*edc0*/  FADD.FTZ R41, R41, -R218.reuse ;  /* 0x800000da29297221 */ /* 0x110fe20000010000 */
[----:B------:R-:W-:Y:S01]  /*edd0*/  FMUL.FTZ R21, R21, R224 ;  /* 0x000000e015157220 */ /* 0x000fe20000410000 */
[----:B------:R-:W-:Y:S01]  /*ede0*/  FMUL.FTZ R22, R212, R22 ;  /* 0x00000016d4167220 */ /* 0x000fe20000410000 */
[----:B------:R-:W-:Y:S01]  /*edf0*/  FFMA.FTZ R212, -R23, R23, 1 ;  /* 0x3f80000017d47423 */ /* 0x000fe20000010117 */
[----:B------:R-:W4:Y:S01]  /*ee00*/  SHFL.IDX PT, R224, R17, R235, 0x1f ;  /* 0x00001feb11e07589 */ /* 0x000f2200000e0000 */
[----:B------:R-:W-:Y:S01]  /*ee10*/  FADD.FTZ R43, R43, -R218 ;  /* 0x800000da2b2b7221 */ /* 0x000fe20000010000 */
[--C-:B-1----:R-:W-:Y:S01]  /*ee20*/  FADD.FTZ R53, R53, -R220.reuse ;  /* 0x800000dc35357221 */ /* 0x102fe20000010000 */
[----:B------:R-:W-:Y:S01]  /*ee30*/  FADD.FTZ R55, R55, -R220 ;  /* 0x800000dc37377221 */ /* 0x000fe20000010000 */
[----:B------:R-:W-:Y:S01]  /*ee40*/  FMUL.FTZ R13, R13, R40 ;  /* 0x000000280d0d7220 */ /* 0x000fe20000410000 */
[----:B------:R-:W-:Y:S01]  /*ee50*/  FFMA.FTZ R218, -R169, R169, 1 ;  /* 0x3f800000a9da7423 */ /* 0x000fe200000101a9 */
[----:B------:R-:W-:Y:S01]  /*ee60*/  FMUL.FTZ R42, R36, R42 ;  /* 0x0000002a242a7220 */ /* 0x000fe20000410000 */
[----:B------:R-:W-:Y:S01]  /*ee70*/  FFMA.FTZ R40, -R170, R170, 1 ;  /* 0x3f800000aa287423 */ /* 0x000fe200000101aa */
[----:B------:R-:W-:Y:S01]  /*ee80*/  FMUL.FTZ R220, R12, R41 ;  /* 0x000000290cdc7220 */ /* 0x000fe20000410000 */
[----:B--2---:R-:W-:Y:S01]  /*ee90*/  FADD.FTZ R44, R44, -R221 ;  /* 0x800000dd2c2c7221 */ /* 0x004fe20000010000 */
[--C-:B------:R-:W-:Y:S01]  /*eea0*/  FADD.FTZ R45, R45, -R217.reuse ;  /* 0x800000d92d2d7221 */ /* 0x100fe20000010000 */
[----:B------:R-:W-:Y:S01]  /*eeb0*/  FADD.FTZ R47, R47, -R217 ;  /* 0x800000d92f2f7221 */ /* 0x000fe20000010000 */
[----:B------:R-:W-:Y:S01]  /*eec0*/  FFMA.FTZ R215, -R201, R201, 1 ;  /* 0x3f800000c9d77423 */ /* 0x000fe200000101c9 */
[----:B------:R-:W-:Y:S01]  /*eed0*/  FMUL.FTZ R228, R20, R228 ;  /* 0x000000e414e47220 */ /* 0x000fe20000410000 */
[----:B------:R-:W-:Y:S01]  /*eee0*/  FMUL.FTZ R212, R212, R222 ;  /* 0x000000ded4d47220 */ /* 0x000fe20000410000 */
[----:B------:R-:W-:Y:S01]  /*eef0*/  FADD.FTZ R46, R46, -R221 ;  /* 0x800000dd2e2e7221 */ /* 0x000fe20000010000 */
[----:B------:R-:W-:Y:S01]  /*ef00*/  FFMA.FTZ R217, -R168, R168, 1 ;  /* 0x3f800000a8d97423 */ /* 0x000fe200000101a8 */
[----:B------:R-:W-:Y:S01]  /*ef10*/  FMUL.FTZ R43, R37, R43 ;  /* 0x0000002b252b7220 */ /* 0x000fe20000410000 */
[----:B------:R-:W1:Y:S01]  /*ef20*/  SHFL.IDX PT, R222, R17, R230, 0x1f ;  /* 0x00001fe611de7589 */ /* 0x000e6200000e0000 */
[----:B------:R-:W-:Y:S01]  /*ef30*/  FMUL.FTZ R41, R218, R42 ;  /* 0x0000002ada297220 */ /* 0x000fe20000410000 */
[----:B------:R-:W-:Y:S01]  /*ef40*/  FMUL.FTZ R42, R40, R220 ;  /* 0x000000dc282a7220 */ /* 0x000fe20000410000 */
[----:B------:R-:W-:Y:S01]  /*ef50*/  FFMA.FTZ R40, -R167, R167, 1 ;  /* 0x3f800000a7287423 */ /* 0x000fe200000101a7 */
[----:B------:R-:W-:Y:S01]  /*ef60*/  FMUL.FTZ R44, R38, R44 ;  /* 0x0000002c262c7220 */ /* 0x000fe20000410000 */
[----:B------:R-:W-:Y:S01]  /*ef70*/  FMUL.FTZ R23, R215, R228 ;  /* 0x000000e4d7177220 */ /* 0x000fe20000410000 */
[----:B------:R-:W-:Y:S01]  /*ef80*/  FMUL.FTZ R43, R217, R43 ;  /* 0x0000002bd92b7220 */ /* 0x000fe20000410000 */
[----:B------:R-:W-:Y:S01]  /*ef90*/  FFMA.FTZ R88, -R88, R88, 1 ;  /* 0x3f80000058587423 */ /* 0x000fe20000010158 */
[----:B------:R-:W-:Y:S01]  /*efa0*/  FFMA.FTZ R89, -R89, R89, 1 ;  /* 0x3f80000059597423 */ /* 0x000fe20000010159 */
[----:B------:R-:W-:Y:S01]  /*efb0*/  FMUL.FTZ R46, R39, R46 ;  /* 0x0000002e272e7220 */ /* 0x000fe20000410000 */
[----:B------:R-:W-:Y:S01]  /*efc0*/  FMUL.FTZ R217, R94, R45 ;  /* 0x0000002d5ed97220 */ /* 0x000fe20000410000 */
[----:B------:R-:W-:Y:S01]  /*efd0*/  IADD3 R228, R10, 0x4, RZ ;  /* 0x000000040ae47810 */ /* 0x000fe20007ffe0ff */
[----:B------:R-:W-:Y:S01]  /*efe0*/  FMUL.FTZ R45, R40, R44 ;  /* 0x0000002c282d7220 */ /* 0x000fe20000410000 */
[----:B------:R-:W-:Y:S01]  /*eff0*/  FMUL.FTZ R44, R89, R46 ;  /* 0x0000002e592c7220 */ /* 0x000fe20000410000 */
[----:B------:R-:W-:Y:S01]  /*f000*/  FMUL.FTZ R46, R88, R217 ;  /* 0x000000d9582e7220 */ /* 0x000fe20000410000 */
[----:B------:R-:W-:Y:S01]  /*f010*/  FFMA.FTZ R90, -R90, R90, 1 ;  /* 0x3f8000005a5a7423 */ /* 0x000fe2000001015a */
[----:B------:R-:W2:Y:S01]  /*f020*/  SHFL.IDX PT, R88, R216, R228, 0x1f ;  /* 0x00001fe4d8587589 */ /* 0x000ea200000e0000 */
[--C-:B---3--:R-:W-:Y:S01]  /*f030*/  FADD.FTZ R48, R48, -R223.reuse ;  /* 0x800000df30307221 */ /* 0x108fe20000010000 */
[----:B------:R-:W-:Y:S01]  /*f040*/  FADD.FTZ R50, R50, -R223 ;  /* 0x800000df32327221 */ /* 0x000fe20000010000 */
[--C-:B----4-:R-:W-:Y:S01]  /*f050*/  FADD.FTZ R49, R49, -R224.reuse ;  /* 0x800000e031317221 */ /* 0x110fe20000010000 */
[----:B------:R-:W-:Y:S01]  /*f060*/  FMUL.FTZ R47, R11, R47 ;  /* 0x0000002f0b2f7220 */ /* 0x000fe20000410000 */
[----:B------:R-:W-:Y:S01]  /*f070*/  FFMA.FTZ R91, -R91, R91, 1 ;  /* 0x3f8000005b5b7423 */ /* 0x000fe2000001015b */
[----:B------:R-:W-:Y:S01]  /*f080*/  FMUL.FTZ R48, R96, R48 ;  /* 0x0000003060307220 */ /* 0x000fe20000410000 */
[----:B------:R-:W-:Y:S01]  /*f090*/  FMUL.FTZ R40, R97, R50 ;  /* 0x0000003261287220 */ /* 0x000fe20000410000 */
[----:B------:R-:W-:Y:S01]  /*f0a0*/  FADD.FTZ R51, R51, -R224 ;  /* 0x800000e033337221 */ /* 0x000fe20000010000 */
[----:B------:R-:W-:Y:S01]  /*f0b0*/  FFMA.FTZ R93, -R93, R93, 1 ;  /* 0x3f8000005d5d7423 */ /* 0x000fe2000001015d */
[----:B------:R-:W-:Y:S01]  /*f0c0*/  FFMA.FTZ R92, -R92, R92, 1 ;  /* 0x3f8000005c5c7423 */ /* 0x000fe2000001015c */
[----:B------:R-:W-:Y:S01]  /*f0d0*/  FMUL.FTZ R49, R95, R49 ;  /* 0x000000315f317220 */ /* 0x000fe20000410000 */
[----:B------:R-:W-:Y:S01]  /*f0e0*/  FMUL.FTZ R50, R90, R47 ;  /* 0x0000002f5a327220 */ /* 0x000fe20000410000 */
[----:B-1----:R-:W-:Y:S01]  /*f0f0*/  FADD.FTZ R52, R52, -R222 ;  /* 0x800000de34347221 */ /* 0x002fe20000010000 */
[----:B------:R-:W-:Y:S01]  /*f100*/  FMUL.FTZ R48, R91, R48 ;  /* 0x000000305b307220 */ /* 0x000fe20000410000 */
[----:B------:R-:W-:Y:S01]  /*f110*/  FFMA.FTZ R90, -R166, R166, 1 ;  /* 0x3f800000a65a7423 */ /* 0x000fe200000101a6 */
[----:B------:R-:W-:Y:S01]  /*f120*/  FMUL.FTZ R47, R93, R40 ;  /* 0x000000285d2f7220 */ /* 0x000fe20000410000 */
[----:B------:R-:W-:Y:S01]  /*f130*/  FMUL.FTZ R91, R98, R51 ;  /* 0x00000033625b7220 */ /* 0x000fe20000410000 */
[----:B------:R-:W1:Y:S01]  /*f140*/  SHFL.IDX PT, R40, R216, R227, 0x1f ;  /* 0x00001fe3d8287589 */ /* 0x000e6200000e0000 */
[----:B------:R-:W-:Y:S01]  /*f150*/  FMUL.FTZ R49, R92, R49 ;  /* 0x000000315c317220 */ /* 0x000fe20000410000 */
[----:B------:R-:W-:-:S02]  /*f160*/  FMUL.FTZ R93, R99, R52 ;  /* 0x00000034635d7220 */ /* 0x000fc40000410000 */
[----:B------:R-:W3:Y:S01]  /*f170*/  SHFL.IDX PT, R89, R216, R10, 0x1f ;  /* 0x00001f0ad8597589 */ /* 0x000ee200000e0000 */
[----:B------:R-:W-:-:S03]  /*f180*/  FMUL.FTZ R52, R90, R91 ;  /* 0x0000005b5a347220 */ /* 0x000fc60000410000 */
[----:B------:R-:W4:Y:S01]  /*f190*/  SHFL.IDX PT, R92, R216, R234, 0x1f ;  /* 0x00001fead85c7589 */ /* 0x000f2200000e0000 */
[----:B------:R-:W-:-:S03]  /*f1a0*/  FFMA.FTZ R51, -R165, R165, 1 ;  /* 0x3f800000a5337423 */ /* 0x000fc600000101a5 */
[----:B------:R-:W4:Y:S01]  /*f1b0*/  SHFL.IDX PT, R90, R216, R230, 0x1f ;  /* 0x00001fe6d85a7589 */ /* 0x000f2200000e0000 */
[--C-:B--2---:R-:W-:Y:S01]  /*f1c0*/  FADD.FTZ R57, R57, -R88.reuse ;  /* 0x8000005839397221 */ /* 0x104fe20000010000 */
[----:B------:R-:W-:Y:S01]  /*f1d0*/  FADD.FTZ R59, R59, -R88 ;  /* 0x800000583b3b7221 */ /* 0x000fe20000010000 */
[----:B------:R-:W-:Y:S01]  /*f1e0*/  FMUL.FTZ R51, R51, R93 ;  /* 0x0000005d33337220 */ /* 0x000fe20000410000 */
[----:B------:R2:W-:Y:S01]  /*f1f0*/  LDS R88, [R15+0x400] ;  /* 0x000400000f587984 */ /* 0x0005e20000000800 */
[----:B------:R-:W2:Y:S03]  /*f200*/  MUFU.EX2 R117, R117 ;  /* 0x0000007500757308 */ /* 0x000ea60000000800 */
[----:B------:R-:W2:Y:S04]  /*f210*/  SHFL.IDX PT, R93, R216, R233, 0x1f ;  /* 0x00001fe9d85d7589 */ /* 0x000ea800000e0000 */
[----:B------:R-:W-:Y:S01]  /*f220*/  SHFL.IDX PT, R91, R216, R235, 0x1f ;  /* 0x00001febd85b7589 */ /* 0x000fe200000e0000 */
[----:B------:R-:W2:Y:S03]  /*f230*/  MUFU.EX2 R106, R106 ;  /* 0x0000006a006a7308 */ /* 0x000ea60000000800 */
[----:B------:R-:W2:Y:S05]  /*f240*/  SHFL.IDX PT, R216, R216, R229, 0x1f ;  /* 0x00001fe5d8d87589 */ /* 0x000eaa00000e0000 */
[----:B------:R-:W2:Y:S01]  /*f250*/  MUFU.EX2 R119, R119 ;  /* 0x0000007700777308 */ /* 0x000ea20000000800 */
[----:B-1----:R-:W-:-:S07]  /*f260*/  FADD.FTZ R60, R60, -R40 ;  /* 0x800000283c3c7221 */ /* 0x002fce0000010000 */
[----:B------:R-:W1:Y:S01]  /*f270*/  MUFU.EX2 R204, R204 ;  /* 0x000000cc00cc7308 */ /* 0x000e620000000800 */
[----:B---3--:R-:W-:Y:S01]  /*f280*/  FADD.FTZ R56, R56, -R89 ;  /* 0x8000005938387221 */ /* 0x008fe20000010000 */
[----:B------:R-:W-:-:S06]  /*f290*/  FADD.FTZ R40, R62, -R40 ;  /* 0x800000283e287221 */ /* 0x000fcc0000010000 */
[----:B------:R-:W3:Y:S01]  /*f2a0*/  MUFU.EX2 R120, R120 ;  /* 0x0000007800787308 */ /* 0x000ee20000000800 */
[--C-:B----4-:R-:W-:Y:S01]  /*f2b0*/  FADD.FTZ R62, R61, -R92.reuse ;  /* 0x8000005c3d3e7221 */ /* 0x110fe20000010000 */
[----:B------:R-:W-:Y:S01]  /*f2c0*/  FADD.FTZ R58, R58, -R89 ;  /* 0x800000593a3a7221 */ /* 0x000fe20000010000 */
[----:B------:R-:W4:Y:S05]  /*f2d0*/  LDL.LU R200, [R1+0x110] ;  /* 0x0001100001c87983 */ /* 0x000f2a0000300800 */
[----:B------:R-:W3:Y:S01]  /*f2e0*/  MUFU.EX2 R111, R111 ;  /* 0x0000006f006f7308 */ /* 0x000ee20000000800 */
[----:B------:R-:W-:-:S07]  /*f2f0*/  FADD.FTZ R92, R63, -R92 ;  /* 0x8000005c3f5c7221 */ /* 0x000fce0000010000 */
[----:B------:R-:W3:Y:S01]  /*f300*/  MUFU.EX2 R100, R100 ;  /* 0x0000006400647308 */ /* 0x000ee20000000800 */
[----:B------:R-:W-:Y:S01]  /*f310*/  FADD.FTZ R63, R68, -R90 ;  /* 0x8000005a443f7221 */ /* 0x000fe20000010000 */
[----:B------:R-:W-:Y:S01]  /*f320*/  FFMA.FTZ R68, -R161, R161, 1 ;  /* 0x3f800000a1447423 */ /* 0x000fe200000101a1 */
[----:B--2---:R-:W-:-:S05]  /*f330*/  FMUL.FTZ R56, R117, R56 ;  /* 0x0000003875387220 */ /* 0x004fca0000410000 */
[----:B------:R-:W2:Y:S01]  /*f340*/  MUFU.EX2 R102, R102 ;  /* 0x0000006600667308 */ /* 0x000ea20000000800 */
[----:B------:R-:W-:Y:S01]  /*f350*/  FFMA.FTZ R15, -R159, R159, 1 ;  /* 0x3f8000009f0f7423 */ /* 0x000fe2000001019f */
[----:B------:R-:W-:-:S06]  /*f360*/  FMUL.FTZ R58, R106, R58 ;  /* 0x0000003a6a3a7220 */ /* 0x000fcc0000410000 */
[----:B------:R-:W2:Y:S01]  /*f370*/  MUFU.EX2 R116, R116 ;  /* 0x0000007400747308 */ /* 0x000ea20000000800 */
[----:B------:R-:W-:-:S07]  /*f380*/  FMUL.FTZ R68, R68, R56 ;  /* 0x0000003844447220 */ /* 0x000fce0000410000 */
[----:B------:R-:W2:Y:S01]  /*f390*/  MUFU.EX2 R104, R104 ;  /* 0x0000006800687308 */ /* 0x000ea20000000800 */
[----:B------:R-:W-:Y:S01]  /*f3a0*/  FFMA.FTZ R61, -R160, R160, 1 ;  /* 0x3f800000a03d7423 */ /* 0x000fe200000101a0 */
[----:B------:R-:W-:-:S06]  /*f3b0*/  FMUL.FTZ R57, R119, R57 ;  /* 0x0000003977397220 */ /* 0x000fcc0000410000 */
[----:B------:R-:W2:Y:S01]  /*f3c0*/  MUFU.EX2 R107, R107 ;  /* 0x0000006b006b7308 */ /* 0x000ea20000000800 */
[----:B------:R-:W-:-:S07]  /*f3d0*/  FADD.FTZ R66, R66, -R93 ;  /* 0x8000005d42427221 */ /* 0x000fce0000010000 */
[----:B------:R-:W2:Y:S01]  /*f3e0*/  MUFU.EX2 R122, R122 ;  /* 0x0000007a007a7308 */ /* 0x000ea20000000800 */
[----:B-1----:R-:W-:-:S07]  /*f3f0*/  FMUL.FTZ R56, R204, R59 ;  /* 0x0000003bcc387220 */ /* 0x002fce0000410000 */
[----:B------:R-:W1:Y:S01]  /*f400*/  MUFU.EX2 R101, R101 ;  /* 0x0000006500657308 */ /* 0x000e620000000800 */
[----:B------:R-:W-:Y:S01]  /*f410*/  FMUL.FTZ R59, R15, R58 ;  /* 0x0000003a0f3b7220 */ /* 0x000fe20000410000 */
[----:B------:R-:W-:-:S06]  /*f420*/  FADD.FTZ R89, R69, -R216 ;  /* 0x800000d845597221 */ /* 0x000fcc0000010000 */
[----:B------:R-:W1:Y:S01]  /*f430*/  MUFU.EX2 R124, R124 ;  /* 0x0000007c007c7308 */ /* 0x000e620000000800 */
[----:B------:R-:W-:Y:S01]  /*f440*/  FFMA.FTZ R58, -R157, R157, 1 ;  /* 0x3f8000009d3a7423 */ /* 0x000fe2000001019d */
[----:B---3--:R-:W-:Y:S01]  /*f450*/  FMUL.FTZ R60, R120, R60 ;  /* 0x0000003c783c7220 */ /* 0x008fe20000410000 */
[----:B------:R-:W-:Y:S01]  /*f460*/  FADD.FTZ R65, R65, -R91 ;  /* 0x8000005b41417221 */ /* 0x000fe20000010000 */
[----:B------:R-:W-:Y:S01]  /*f470*/  FADD.FTZ R216, R71, -R216 ;  /* 0x800000d847d87221 */ /* 0x000fe20000010000 */
[----:B------:R-:W-:Y:S01]  /*f480*/  FMUL.FTZ R61, R61, R57 ;  /* 0x000000393d3d7220 */ /* 0x000fe20000410000 */
[----:B------:R-:W-:Y:S01]  /*f490*/  FFMA.FTZ R71, -R155, R155, 1 ;  /* 0x3f8000009b477423 */ /* 0x000fe2000001019b */
[----:B------:R-:W-:Y:S01]  /*f4a0*/  FMUL.FTZ R40, R111, R40 ;  /* 0x000000286f287220 */ /* 0x000fe20000410000 */
[----:B------:R-:W-:Y:S01]  /*f4b0*/  FFMA.FTZ R57, -R151, R151, 1 ;  /* 0x3f80000097397423 */ /* 0x000fe20000010197 */
[----:B------:R-:W-:Y:S01]  /*f4c0*/  FMUL.FTZ R66, R100, R66 ;  /* 0x0000004264427220 */ /* 0x000fe20000410000 */
[----:B------:R-:W-:Y:S01]  /*f4d0*/  FADD.FTZ R54, R54, -R222 ;  /* 0x800000de36367221 */ /* 0x000fe20000010000 */
[----:B------:R-:W-:Y:S01]  /*f4e0*/  FADD.FTZ R64, R64, -R93 ;  /* 0x8000005d40407221 */ /* 0x000fe20000010000 */
[----:B------:R-:W-:Y:S01]  /*f4f0*/  FMUL.FTZ R58, R58, R60 ;  /* 0x0000003c3a3a7220 */ /* 0x000fe20000410000 */
[----:B--2---:R-:W-:Y:S01]  /*f500*/  FMUL.FTZ R60, R102, R65 ;  /* 0x00000041663c7220 */ /* 0x004fe20000410000 */
[----:B------:R-:W-:Y:S01]  /*f510*/  FMUL.FTZ R71, R71, R40 ;  /* 0x0000002847477220 */ /* 0x000fe20000410000 */
        /* <DEDUP_REMOVED lines=9> */
[----:B------:R-:W-:Y:S01]  /*f5b0*/  FFMA.FTZ R15, -R154, R154, 1 ;  /* 0x3f8000009a0f7423 */ /* 0x000fe2000001019a */
[----:B-1----:R-:W-:Y:S01]  /*f5c0*/  FMUL.FTZ R64, R101, R64 ;  /* 0x0000004065407220 */ /* 0x002fe20000410000 */
[----:B------:R-:W4:Y:S01]  /*f5d0*/  LDL.LU R201, [R1+0x10c] ;  /* 0x00010c0001c97983 */ /* 0x000f220000300800 */
[----:B------:R-:W-:Y:S01]  /*f5e0*/  FFMA.FTZ R215, -R202, R202, 1 ;  /* 0x3f800000cad77423 */ /* 0x000fe200000101ca */
[----:B------:R-:W-:Y:S01]  /*f5f0*/  FFMA.FTZ R225, -R203, R203, 1 ;  /* 0x3f800000cbe17423 */ /* 0x000fe200000101cb */
[----:B------:R-:W1:Y:S01]  /*f600*/  MUFU.EX2 R115, R115 ;  /* 0x0000007300737308 */ /* 0x000e620000000800 */
[----:B------:R-:W4:Y:S01]  /*f610*/  LDL.LU R202, [R1+0x108] ;  /* 0x0001080001ca7983 */ /* 0x000f220000300800 */
[----:B------:R-:W-:Y:S01]  /*f620*/  FMUL.FTZ R222, R124, R55 ;  /* 0x000000377cde7220 */ /* 0x000fe20000410000 */
[----:B------:R-:W-:Y:S01]  /*f630*/  FMUL.FTZ R66, R66, R63 ;  /* 0x0000003f42427220 */ /* 0x000fe20000410000 */
[----:B------:R-:W-:Y:S01]  /*f640*/  FMUL.FTZ R53, R218, R220 ;  /* 0x000000dcda357220 */ /* 0x000fe20000410000 */
[----:B------:R-:W4:Y:S01]  /*f650*/  LDL.LU R203, [R1+0x104] ;  /* 0x0001040001cb7983 */ /* 0x000f220000300800 */
[----:B------:R-:W-:Y:S01]  /*f660*/  FMUL.FTZ R55, R217, R221 ;  /* 0x000000ddd9377220 */ /* 0x000fe20000410000 */
[----:B------:R-:W-:Y:S01]  /*f670*/  FADD.FTZ R67, R67, -R91 ;  /* 0x8000005b43437221 */ /* 0x000fe20000010000 */
[----:B------:R-:W2:Y:S01]  /*f680*/  MUFU.EX2 R105, R105 ;  /* 0x0000006900697308 */ /* 0x000ea20000000800 */
[----:B------:R3:W5:Y:S01]  /*f690*/  LDL.LU R171, [R1+0x100] ;  /* 0x0001000001ab7983 */ /* 0x0007620000300800 */
[----:B------:R-:W-:Y:S01]  /*f6a0*/  FMUL.FTZ R15, R15, R92 ;  /* 0x0000005c0f0f7220 */ /* 0x000fe20000410000 */
[----:B------:R-:W-:-:S02]  /*f6b0*/  FMUL.FTZ R64, R40, R64 ;  /* 0x0000004028407220 */ /* 0x000fc40000410000 */
[----:B------:R-:W3:Y:S04]  /*f6c0*/  SHFL.IDX PT, R63, R88, R235, 0x1f ;  /* 0x00001feb583f7589 */ /* 0x000ee800000e0000 */
[----:B------:R1:W5:Y:S01]  /*f6d0*/  LDL.LU R170, [R1+0xfc] ;  /* 0x0000fc0001aa7983 */ /* 0x0003620000300800 */
[----:B------:R-:W3:Y:S03]  /*f6e0*/  MUFU.EX2 R114, R114 ;  /* 0x0000007200727308 */ /* 0x000ee60000000800 */
[----:B------:R-:W-:Y:S04]  /*f6f0*/  SHFL.IDX PT, R91, R88, R10, 0x1f ;  /* 0x00001f0a585b7589 */ /* 0x000fe800000e0000 */
[----:B------:R-:W3:Y:S04]  /*f700*/  SHFL.IDX PT, R40, R88, R228, 0x1f ;  /* 0x00001fe458287589 */ /* 0x000ee800000e0000 */
[----:B------:R-:W-:Y:S04]  /*f710*/  SHFL.IDX PT, R93, R88, R227, 0x1f ;  /* 0x00001fe3585d7589 */ /* 0x000fe800000e0000 */
[----:B------:R-:W-:Y:S04]  /*f720*/  SHFL.IDX PT, R217, R88, R234, 0x1f ;  /* 0x00001fea58d97589 */ /* 0x000fe800000e0000 */
[----:B------:R-:W-:Y:S04]  /*f730*/  SHFL.IDX PT, R218, R88, R233, 0x1f ;  /* 0x00001fe958da7589 */ /* 0x000fe800000e0000 */
[----:B------:R-:W-:Y:S04]  /*f740*/  SHFL.IDX PT, R92, R88, R230, 0x1f ;  /* 0x00001fe6585c7589 */ /* 0x000fe800000e0000 */
[----:B------:R1:W5:Y:S04]  /*f750*/  LDL.LU R169, [R1+0xf8] ;  /* 0x0000f80001a97983 */ /* 0x0003680000300800 */
[----:B------:R-:W3:Y:S01]  /*f760*/  SHFL.IDX PT, R88, R88, R229, 0x1f ;  /* 0x00001fe558587589 */ /* 0x000ee200000e0000 */
[----:B------:R-:W3:Y:S03]  /*f770*/  MUFU.EX2 R110, R110 ;  /* 0x0000006e006e7308 */ /* 0x000ee60000000800 */
[----:B------:R1:W5:Y:S04]  /*f780*/  LDL.LU R168, [R1+0xf4] ;  /* 0x0000f40001a87983 */ /* 0x0003680000300800 */
[----:B------:R1:W5:Y:S01]  /*f790*/  LDL.LU R167, [R1+0xf0] ;  /* 0x0000f00001a77983 */ /* 0x0003620000300800 */
[----:B------:R-:W-:-:S03]  /*f7a0*/  FFMA.FTZ R54, -R162, R162, 1 ;  /* 0x3f800000a2367423 */ /* 0x000fc600000101a2 */
[----:B------:R1:W5:Y:S01]  /*f7b0*/  LDL.LU R166, [R1+0xec] ;  /* 0x0000ec0001a67983 */ /* 0x0003620000300800 */
[----:B------:R-:W3:Y:S03]  /*f7c0*/  MUFU.EX2 R118, R118 ;  /* 0x0000007600767308 */ /* 0x000ee60000000800 */
[----:B------:R1:W5:Y:S04]  /*f7d0*/  LDL.LU R165, [R1+0xe8] ;  /* 0x0000e80001a57983 */ /* 0x0003680000300800 */
[----:B------:R1:W5:Y:S04]  /*f7e0*/  LDL.LU R164, [R1+0xe4] ;  /* 0x0000e40001a47983 */ /* 0x0003680000300800 */
[----:B------:R1:W5:Y:S01]  /*f7f0*/  LDL.LU R163, [R1+0xe0] ;  /* 0x0000e00001a37983 */ /* 0x0003620000300800 */
[----:B------:R-:W-:-:S03]  /*f800*/  FFMA.FTZ R69, -R158, R158, 1 ;  /* 0x3f8000009e457423 */ /* 0x000fc6000001019e */
[----:B------:R1:W5:Y:S01]  /*f810*/  LDL.LU R162, [R1+0xdc] ;  /* 0x0000dc0001a27983 */ /* 0x0003620000300800 */
[----:B------:R-:W-:-:S03]  /*f820*/  FADD.FTZ R90, R70, -R90 ;  /* 0x8000005a465a7221 */ /* 0x000fc60000010000 */
[----:B------:R1:W5:Y:S01]  /*f830*/  LDL.LU R161, [R1+0xd8] ;  /* 0x0000d80001a17983 */ /* 0x0003620000300800 */
[----:B------:R-:W3:Y:S03]  /*f840*/  MUFU.EX2 R138, R138 ;  /* 0x0000008a008a7308 */ /* 0x000ee60000000800 */
[----:B------:R1:W5:Y:S01]  /*f850*/  LDL.LU R160, [R1+0xd4] ;  /* 0x0000d40001a07983 */ /* 0x0003620000300800 */
[----:B------:R-:W-:-:S03]  /*f860*/  FFMA.FTZ R70, -R156, R156, 1 ;  /* 0x3f8000009c467423 */ /* 0x000fc6000001019c */
[----:B------:R2:W5:Y:S01]  /*f870*/  LDL.LU R159, [R1+0xd0] ;  /* 0x0000d000019f7983 */ /* 0x0005620000300800 */
[----:B------:R-:W-:-:S03]  /*f880*/  FFMA.FTZ R57, -R149, R149, 1 ;  /* 0x3f80000095397423 */ /* 0x000fc60000010195 */
[----:B------:R3:W5:Y:S01]  /*f890*/  LDL.LU R158, [R1+0xcc] ;  /* 0x0000cc00019e7983 */ /* 0x0007620000300800 */
[----:B-1----:R-:W-:-:S03]  /*f8a0*/  FMUL.FTZ R67, R115, R67 ;  /* 0x0000004373437220 */ /* 0x002fc60000410000 */
[----:B------:R1:W5:Y:S01]  /*f8b0*/  LDL.LU R157, [R1+0xc8] ;  /* 0x0000c800019d7983 */ /* 0x0003620000300800 */
[----:B------:R-:W-:Y:S01]  /*f8c0*/  FMUL.FTZ R69, R69, R56 ;  /* 0x0000003845457220 */ /* 0x000fe20000410000 */
[----:B--2---:R-:W-:Y:S02]  /*f8d0*/  FMUL.FTZ R62, R105, R62 ;  /* 0x0000003e693e7220 */ /* 0x004fe40000410000 */
[----:B------:R1:W5:Y:S01]  /*f8e0*/  LDL.LU R156, [R1+0xc4] ;  /* 0x0000c400019c7983 */ /* 0x0003620000300800 */
[----:B------:R-:W-:-:S03]  /*f8f0*/  FFMA.FTZ R56, -R152, R152, 1 ;  /* 0x3f80000098387423 */ /* 0x000fc60000010198 */
[----:B------:R1:W5:Y:S01]  /*f900*/  LDL.LU R155, [R1+0xc0] ;  /* 0x0000c000019b7983 */ /* 0x0003620000300800 */
[----:B------:R-:W-:-:S03]  /*f910*/  FMUL.FTZ R57, R57, R67 ;  /* 0x0000004339397220 */ /* 0x000fc60000410000 */
[----:B------:R1:W5:Y:S01]  /*f920*/  LDL.LU R154, [R1+0xbc] ;  /* 0x0000bc00019a7983 */ /* 0x0003620000300800 */
[----:B------:R-:W-:-:S03]  /*f930*/  FMUL.FTZ R70, R70, R62 ;  /* 0x0000003e46467220 */ /* 0x000fc60000410000 */
[----:B------:R1:W5:Y:S01]  /*f940*/  LDL.LU R153, [R1+0xb8] ;  /* 0x0000b80001997983 */ /* 0x0003620000300800 */
[----:B------:R-:W-:Y:S01]  /*f950*/  FFMA.FTZ R67, -R147, R147, 1 ;  /* 0x3f80000093437423 */ /* 0x000fe20000010193 */
[----:B---3--:R-:W-:Y:S02]  /*f960*/  FMUL.FTZ R90, R114, R90 ;  /* 0x0000005a725a7220 */ /* 0x008fe40000410000 */
[----:B------:R1:W5:Y:S01]  /*f970*/  LDL.LU R152, [R1+0xb4] ;  /* 0x0000b40001987983 */ /* 0x0003620000300800 */
[----:B------:R-:W-:-:S03]  /*f980*/  FFMA.FTZ R62, -R148, R148, 1 ;  /* 0x3f800000943e7423 */ /* 0x000fc60000010194 */
[----:B------:R1:W5:Y:S01]  /*f990*/  LDL.LU R151, [R1+0xb0] ;  /* 0x0000b00001977983 */ /* 0x0003620000300800 */
[----:B------:R-:W-:Y:S01]  /*f9a0*/  FMUL.FTZ R56, R56, R60 ;  /* 0x0000003c38387220 */ /* 0x000fe20000410000 */
[----:B------:R-:W-:Y:S02]  /*f9b0*/  FMUL.FTZ R89, R110, R89 ;  /* 0x000000596e597220 */ /* 0x000fe40000410000 */
[----:B------:R1:W5:Y:S01]  /*f9c0*/  LDL.LU R150, [R1+0xac] ;  /* 0x0000ac0001967983 */ /* 0x0003620000300800 */
[----:B------:R-:W-:Y:S01]  /*f9d0*/  FFMA.FTZ R60, -R146, R146, 1 ;  /* 0x3f800000923c7423 */ /* 0x000fe20000010192 */
[--C-:B------:R-:W-:Y:S02]  /*f9e0*/  FADD.FTZ R81, R81, -R63.reuse ;  /* 0x8000003f51517221 */ /* 0x100fe40000010000 */
[----:B------:R1:W5:Y:S01]  /*f9f0*/  LDL.LU R149, [R1+0xa8] ;  /* 0x0000a80001957983 */ /* 0x0003620000300800 */
[----:B------:R-:W-:Y:S01]  /*fa00*/  FADD.FTZ R83, R83, -R63 ;  /* 0x8000003f53537221 */ /* 0x000fe20000010000 */
[----:B------:R-:W-:-:S02]  /*fa10*/  FMUL.FTZ R216, R118, R216 ;  /* 0x000000d876d87220 */ /* 0x000fc40000410000 */
[----:B------:R1:W5:Y:S01]  /*fa20*/  LDL.LU R148, [R1+0xa4] ;  /* 0x0000a40001947983 */ /* 0x0003620000300800 */
[----:B------:R-:W-:Y:S01]  /*fa30*/  FMUL.FTZ R67, R67, R90 ;  /* 0x0000005a43437220 */ /* 0x000fe20000410000 */
[--C-:B------:R-:W-:Y:S01]  /*fa40*/  FADD.FTZ R73, R73, -R40.reuse ;  /* 0x8000002849497221 */ /* 0x100fe20000010000 */
[----:B------:R-:W-:Y:S01]  /*fa50*/  FFMA.FTZ R63, -R145, R145, 1 ;  /* 0x3f800000913f7423 */ /* 0x000fe20000010191 */
[----:B------:R1:W5:Y:S01]  /*fa60*/  LDL.LU R147, [R1+0xa0] ;  /* 0x0000a00001937983 */ /* 0x0003620000300800 */
[----:B------:R-:W-:Y:S01]  /*fa70*/  FADD.FTZ R40, R75, -R40 ;  /* 0x800000284b287221 */ /* 0x000fe20000010000 */
[--C-:B------:R-:W-:Y:S01]  /*fa80*/  FADD.FTZ R85, R85, -R88.reuse ;  /* 0x8000005855557221 */ /* 0x100fe20000010000 */
[----:B------:R-:W-:Y:S01]  /*fa90*/  FADD.FTZ R87, R87, -R88 ;  /* 0x8000005857577221 */ /* 0x000fe20000010000 */
[----:B------:R1:W5:Y:S01]  /*faa0*/  LDL.LU R146, [R1+0x9c] ;  /* 0x00009c0001927983 */ /* 0x0003620000300800 */
[----:B------:R-:W-:Y:S01]  /*fab0*/  FFMA.FTZ R90, -R144, R144, 1 ;  /* 0x3f800000905a7423 */ /* 0x000fe20000010190 */
[----:B------:R-:W-:Y:S01]  /*fac0*/  FMUL.FTZ R62, R62, R89 ;  /* 0x000000593e3e7220 */ /* 0x000fe20000410000 */
        /* <DEDUP_REMOVED lines=11> */
[----:B------:R-:W-:Y:S01]  /*fb80*/  FMUL.FTZ R40, R138, R40 ;  /* 0x000000288a287220 */ /* 0x000fe20000410000 */
[----:B------:R1:W5:Y:S01]  /*fb90*/  LDL.LU R142, [R1+0x8c] ;  /* 0x00008c00018e7983 */ /* 0x0003620000300800 */
[----:B------:R-:W-:Y:S01]  /*fba0*/  FFMA.FTZ R216, -R140, R140, 1 ;  /* 0x3f8000008cd87423 */ /* 0x000fe2000001018c */
[--C-:B------:R-:W-:Y:S01]  /*fbb0*/  FADD.FTZ R84, R84, -R92.reuse ;  /* 0x8000005c54547221 */ /* 0x100fe20000010000 */
[----:B------:R-:W-:Y:S01]  /*fbc0*/  FADD.FTZ R86, R86, -R92 ;  /* 0x8000005c56567221 */ /* 0x000fe20000010000 */
[----:B------:R1:W5:Y:S01]  /*fbd0*/  LDL.LU R141, [R1+0x88] ;  /* 0x00008800018d7983 */ /* 0x0003620000300800 */
[----:B------:R-:W-:Y:S01]  /*fbe0*/  FFMA.FTZ R91, -R7, R7, 1 ;  /* 0x3f800000075b7423 */ /* 0x000fe20000010107 */
[----:B------:R-:W-:-:S02]  /*fbf0*/  FFMA.FTZ R92, -R6, R6, 1 ;  /* 0x3f800000065c7423 */ /* 0x000fc40000010106 */
[----:B------:R1:W5:Y:S01]  /*fc00*/  LDL.LU R140, [R1+0x84] ;  /* 0x00008400018c7983 */ /* 0x0003620000300800 */
[--C-:B------:R-:W-:Y:S01]  /*fc10*/  FADD.FTZ R80, R80, -R218.reuse ;  /* 0x800000da50507221 */ /* 0x100fe20000010000 */
[----:B------:R-:W-:Y:S01]  /*fc20*/  FADD.FTZ R82, R82, -R218 ;  /* 0x800000da52527221 */ /* 0x000fe20000010000 */
[----:B------:R-:W-:Y:S01]  /*fc30*/  FFMA.FTZ R220, -R5, R5, 1 ;  /* 0x3f80000005dc7423 */ /* 0x000fe20000010105 */
[----:B------:R1:W5:Y:S01]  /*fc40*/  LDL.LU R7, [R1+0x80] ;  /* 0x0000800001077983 */ /* 0x0003620000300800 */
[----:B------:R-:W-:Y:S01]  /*fc50*/  FMUL.FTZ R89, R89, R40 ;  /* 0x0000002859597220 */ /* 0x000fe20000410000 */
[----:B------:R-:W-:Y:S02]  /*fc60*/  FFMA.FTZ R218, -R4, R4, 1 ;  /* 0x3f80000004da7423 */ /* 0x000fe40000010104 */
[----:B------:R1:W5:Y:S01]  /*fc70*/  LDL.LU R6, [R1+0x7c] ;  /* 0x00007c0001067983 */ /* 0x0003620000300800 */
[----:B------:R-:W-:-:S03]  /*fc80*/  FFMA.FTZ R40, -R2, R2, 1 ;  /* 0x3f80000002287423 */ /* 0x000fc60000010102 */
[----:B------:R1:W5:Y:S04]  /*fc90*/  LDL.LU R5, [R1+0x78] ;  /* 0x0000780001057983 */ /* 0x0003680000300800 */
[----:B------:R1:W5:Y:S04]  /*fca0*/  LDL.LU R4, [R1+0x74] ;  /* 0x0000740001047983 */ /* 0x0003680000300800 */
[----:B------:R1:W5:Y:S04]  /*fcb0*/  LDL.LU R2, [R1+0x70] ;  /* 0x0000700001027983 */ /* 0x0003680000300800 */
[----:B------:R-:W2:Y:S01]  /*fcc0*/  LDL R221, [R1+0x54] ;  /* 0x0000540001dd7983 */ /* 0x000ea20000100800 */
[----:B------:R-:W3:Y:S08]  /*fcd0*/  MUFU.EX2 R131, R131 ;  /* 0x0000008300837308 */ /* 0x000ef00000000800 */
        /* <DEDUP_REMOVED lines=9> */
[----:B------:R-:W4:Y:S08]  /*fd70*/  MUFU.EX2 R123, R123 ;  /* 0x0000007b007b7308 */ /* 0x000f300000000800 */
[----:B------:R-:W4:Y:S08]  /*fd80*/  MUFU.EX2 R121, R121 ;  /* 0x0000007900797308 */ /* 0x000f300000000800 */
[----:B------:R-:W4:Y:S08]  /*fd90*/  MUFU.EX2 R129, R129 ;  /* 0x0000008100817308 */ /* 0x000f300000000800 */
[----:B------:R-:W4:Y:S08]  /*fda0*/  MUFU.EX2 R126, R126 ;  /* 0x0000007e007e7308 */ /* 0x000f300000000800 */
[----:B------:R-:W4:Y:S08]  /*fdb0*/  MUFU.EX2 R139, R139 ;  /* 0x0000008b008b7308 */ /* 0x000f300000000800 */
[----:B------:R-:W4:Y:S08]  /*fdc0*/  MUFU.EX2 R125, R125 ;  /* 0x0000007d007d7308 */ /* 0x000f300000000800 */
[----:B------:R-:W4:Y:S01]  /*fdd0*/  MUFU.EX2 R205, R205 ;  /* 0x000000cd00cd7308 */ /* 0x000f220000000800 */
[----:B---3--:R-:W-:Y:S01]  /*fde0*/  FMUL.FTZ R74, R131, R74 ;  /* 0x0000004a834a7220 */ /* 0x008fe20000410000 */
[----:B-1----:R-:W-:Y:S01]  /*fdf0*/  FMUL.FTZ R76, R127, R76 ;  /* 0x0000004c7f4c7220 */ /* 0x002fe20000410000 */
[----:B------:R-:W-:Y:S01]  /*fe00*/  FMUL.FTZ R82, R137, R82 ;  /* 0x0000005289527220 */ /* 0x000fe20000410000 */
[----:B------:R-:W-:Y:S01]  /*fe10*/  FFMA.FTZ R136, -R136, R136, 1 ;  /* 0x3f80000088887423 */ /* 0x000fe20000010188 */
[----:B------:R-:W-:Y:S01]  /*fe20*/  FMUL.FTZ R231, R33, R231 ;  /* 0x000000e721e77220 */ /* 0x000fe20000410000 */
[----:B------:R-:W-:Y:S01]  /*fe30*/  FMUL.FTZ R232, R34, R232 ;  /* 0x000000e822e87220 */ /* 0x000fe20000410000 */
[--C-:B------:R-:W-:Y:S01]  /*fe40*/  FADD.FTZ R77, R77, -R217.reuse ;  /* 0x800000d94d4d7221 */ /* 0x100fe20000010000 */
[----:B------:R-:W-:Y:S01]  /*fe50*/  FADD.FTZ R79, R79, -R217 ;  /* 0x800000d94f4f7221 */ /* 0x000fe20000010000 */
[----:B------:R-:W-:Y:S01]  /*fe60*/  FMUL.FTZ R73, R108, R73 ;  /* 0x000000496c497220 */ /* 0x000fe20000410000 */
[----:B------:R-:W-:Y:S01]  /*fe70*/  FMUL.FTZ R72, R113, R72 ;  /* 0x0000004871487220 */ /* 0x000fe20000410000 */
[----:B------:R-:W-:Y:S01]  /*fe80*/  FMUL.FTZ R88, R88, R74 ;  /* 0x0000004a58587220 */ /* 0x000fe20000410000 */
[----:B------:R-:W-:Y:S01]  /*fe90*/  FMUL.FTZ R93, R93, R76 ;  /* 0x0000004c5d5d7220 */ /* 0x000fe20000410000 */
[----:B------:R-:W-:Y:S01]  /*fea0*/  FFMA.FTZ R217, -R128, R128, 1 ;  /* 0x3f80000080d97423 */ /* 0x000fe20000010180 */
[----:B------:R-:W-:Y:S01]  /*feb0*/  FMUL.FTZ R128, R40, R82 ;  /* 0x0000005228807220 */ /* 0x000fe20000410000 */
[----:B------:R-:W-:Y:S01]  /*fec0*/  FFMA.FTZ R133, -R133, R133, 1 ;  /* 0x3f80000085857423 */ /* 0x000fe20000010185 */
        /* <DEDUP_REMOVED lines=69> */
[----:B--2---:R-:W-:-:S05]  /*10320*/  IMAD R13, R0, 0x4000, R221 ;  /* 0x00004000000d7824 */ /* 0x004fca00078e02dd */
[----:B------:R-:W-:-:S05]  /*10330*/  LEA R13, R13, R16, 0x1 ;  /* 0x000000100d0d7211 */ /* 0x000fca00078e08ff */
        /* <DEDUP_REMOVED lines=79> */
[----:B------:R-:W-:Y:S01]  /*10830*/  R2UR UR4, R16 ;  /* 0x00000000100472ca */ /* 0x000fe200000e0000 */
[----:B---3--:R-:W-:-:S05]  /*10840*/  IMAD R11, R0, 0x800, R14 ;  /* 0x00000800000b7824 */ /* 0x008fca00078e020e */
        /* <DEDUP_REMOVED lines=65> */
.L_x_1232:
        /* <DEDUP_REMOVED lines=70> */
.L_x_1233:
        /* <DEDUP_REMOVED lines=12> */
.L_x_1223:
        /* <DEDUP_REMOVED lines=34> */
.L_x_1191:
        /* <DEDUP_REMOVED lines=22> */
.L_x_1236:
[----:B------:R-:W-:-:S05]  /*11500*/  VIADD R16, R17, 0x4000 ;  /* 0x0000400011107836 */ /* 0x000fca0000000000 */
        /* <DEDUP_REMOVED lines=18> */
.L_x_1237:
        /* <DEDUP_REMOVED lines=18> */
.L_x_1238:
        /* <DEDUP_REMOVED lines=18> */
.L_x_1239:
        /* <DEDUP_REMOVED lines=22> */
[----:B------:R-:W-:Y:S02]  /*119d0*/  F2FP.F16.F32.PACK_AB R148, R149, R148 ;  /* 0x000000949594723e */ /* 0x000fe400000000ff */
[CC--:B------:R-:W-:Y:S02]  /*119e0*/  LEA.HI R4, R2.reuse, R7.reuse, RZ, 0x4 ;  /* 0x0000000702047211 */ /* 0x0c0fe400078f20ff */
[----:B------:R-:W-:Y:S02]  /*119f0*/  LEA.HI R2, R2, R7, RZ, 0x5 ;  /* 0x0000000702027211 */ /* 0x000fe400078f28ff */
[----:B------:R-:W-:Y:S02]  /*11a00*/  LOP3.LUT R0, R4, 0xfffffff0, RZ, 0xc0, !PT ;  /* 0xfffffff004007812 */ /* 0x000fe400078ec0ff */
[----:B------:R-:W-:-:S02]  /*11a10*/  SHF.R.S32.HI R4, RZ, 0x4, R4 ;  /* 0x00000004ff047819 */ /* 0x000fc40000011404 */
[----:B------:R-:W-:Y:S02]  /*11a20*/  IADD3 R0, R7, -R0, RZ ;  /* 0x8000000007007210 */ /* 0x000fe40007ffe0ff */
[----:B------:R-:W-:Y:S01]  /*11a30*/  SHF.R.S32.HI R2, RZ, 0x5, R2 ;  /* 0x00000005ff027819 */ /* 0x000fe20000011402 */
[----:B------:R-:W-:Y:S01]  /*11a40*/  IMAD.SHL.U32 R7, R4, 0x8, RZ ;  /* 0x0000000804077824 */ /* 0x000fe200078e00ff */
[----:B------:R-:W-:Y:S02]  /*11a50*/  SHF.R.S32.HI R3, RZ, 0x1f, R0 ;  /* 0x0000001fff037819 */ /* 0x000fe40000011400 */
[----:B------:R-:W-:Y:S02]  /*11a60*/  F2FP.F16.F32.PACK_AB R142, R145, R144 ;  /* 0x00000090918e723e */ /* 0x000fe400000000ff */
[----:B------:R-:W-:Y:S02]  /*11a70*/  LEA.HI R3, R3, R0, RZ, 0x3 ;  /* 0x0000000003037211 */ /* 0x000fe400078f18ff */
[----:B------:R-:W-:-:S02]  /*11a80*/  F2FP.F16.F32.PACK_AB R143, R147, R146 ;  /* 0x00000092938f723e */ /* 0x000fc400000000ff */
[C---:B------:R-:W-:Y:S02]  /*11a90*/  LOP3.LUT R5, R3.reuse, 0xfffffff8, RZ, 0xc0, !PT ;  /* 0xfffffff803057812 */ /* 0x040fe400078ec0ff */
[----:B------:R-:W-:Y:S02]  /*11aa0*/  SHF.L.U32 R3, R3, 0x6, RZ ;  /* 0x0000000603037819 */ /* 0x000fe400000006ff */
[----:B------:R-:W-:Y:S01]  /*11ab0*/  F2FP.F16.F32.PACK_AB R149, R151, R150 ;  /* 0x000000969795723e */ /* 0x000fe200000000ff */
[----:B------:R-:W-:Y:S01]  /*11ac0*/  IMAD.IADD R5, R0, 0x1, -R5 ;  /* 0x0000000100057824 */ /* 0x000fe200078e0a05 */
[----:B------:R-:W-:Y:S02]  /*11ad0*/  LOP3.LUT R3, R3, 0x7ffffe00, RZ, 0xc0, !PT ;  /* 0x7ffffe0003037812 */ /* 0x000fe400078ec0ff */
[----:B------:R-:W-:Y:S02]  /*11ae0*/  F2FP.F16.F32.PACK_AB R156, R157, R156 ;  /* 0x0000009c9d9c723e */ /* 0x000fe400000000ff */
[C---:B------:R-:W-:Y:S01]  /*11af0*/  SHF.L.U32 R0, R5.reuse, 0x6, RZ ;  /* 0x0000000605007819 */ /* 0x040fe200000006ff */
[----:B------:R-:W-:Y:S01]  /*11b00*/  IMAD R3, R2, 0x400, R3 ;  /* 0x0000040002037824 */ /* 0x000fe200078e0203 */
[----:B------:R-:W-:Y:S01]  /*11b10*/  R2P PR, R5, 0x6 ;  /* 0x0000000605007804 */ /* 0x000fe20000000000 */
[----:B------:R-:W2:Y:S01]  /*11b20*/  SHFL.IDX PT, R2, R2, RZ, 0x1f ;  /* 0x00001fff02027589 */ /* 0x000ea200000e0000 */
[----:B------:R-:W-:-:S02]  /*11b30*/  LOP3.LUT R0, R0, 0x1c0, RZ, 0xc0, !PT ;  /* 0x000001c000007812 */ /* 0x000fc400078ec0ff */
[----:B------:R-:W-:Y:S02]  /*11b40*/  MOV R5, 0x40 ;  /* 0x0000004000057802 */ /* 0x000fe40000000f00 */
[----:B------:R-:W-:Y:S02]  /*11b50*/  LOP3.LUT R7, R0, 0x8, R7, 0xf8, !PT ;  /* 0x0000000800077812 */ /* 0x000fe400078ef807 */
[----:B------:R-:W-:Y:S02]  /*11b60*/  SHF.R.U32.HI R0, RZ, 0x3, R0 ;  /* 0x00000003ff007819 */ /* 0x000fe40000011600 */
[----:B------:R-:W-:Y:S02]  /*11b70*/  SEL R5, R5, 0xffffffc0, !P2 ;  /* 0xffffffc005057807 */ /* 0x000fe40005000000 */
[----:B------:R-:W-:Y:S02]  /*11b80*/  LOP3.LUT R0, R7, R0, RZ, 0x3c, !PT ;  /* 0x0000000007007212 */ /* 0x000fe400078e3cff */
[----:B------:R-:W-:-:S02]  /*11b90*/  F2FP.F16.F32.PACK_AB R150, R153, R152 ;  /* 0x000000989996723e */ /* 0x000fc400000000ff */
[----:B------:R-:W-:Y:S01]  /*11ba0*/  IADD3 R0, R0, R3, RZ ;  /* 0x0000000300007210 */ /* 0x000fe20007ffe0ff */
[----:B------:R-:W-:Y:S01]  /*11bb0*/  IMAD.MOV.U32 R3, RZ, RZ, 0x20 ;  /* 0x00000020ff037424 */ /* 0x000fe200078e00ff */
[----:B------:R-:W-:Y:S02]  /*11bc0*/  F2FP.F16.F32.PACK_AB R151, R155, R154 ;  /* 0x0000009a9b97723e */ /* 0x000fe400000000ff */
[----:B------:R-:W-:Y:S01]  /*11bd0*/  F2FP.F16.F32.PACK_AB R157, R159, R158 ;  /* 0x0000009e9f9d723e */ /* 0x000fe200000000ff */
[----:B------:R-:W-:Y:S01]  /*11be0*/  IMAD R0, R0, 0x2, R17 ;  /* 0x0000000200007824 */ /* 0x000fe200078e0211 */
[----:B------:R-:W-:Y:S02]  /*11bf0*/  SEL R3, R3, 0xffffffe0, !P1 ;  /* 0xffffffe003037807 */ /* 0x000fe40004800000 */
[----:B------:R-:W-:Y:S02]  /*11c00*/  F2FP.F16.F32.PACK_AB R164, R165, R164 ;  /* 0x000000a4a5a4723e */ /* 0x000fe400000000ff */
[--C-:B------:R-:W-:Y:S01]  /*11c10*/  IADD3 R6, R5, 0x4000, R0.reuse ;  /* 0x0000400005067810 */ /* 0x100fe20007ffe000 */
[----:B------:R3:W-:Y:S01]  /*11c20*/  STSM.16.M88.4 [R0+0x4000], R172 ;  /* 0x004000ac00007844 */ /* 0x0007e20000000200 */
[----:B------:R-:W-:-:S02]  /*11c30*/  IADD3 R4, R3, 0x4000, R0 ;  /* 0x0000400003047810 */ /* 0x000fc40007ffe000 */
[----:B------:R-:W-:Y:S02]  /*11c40*/  IADD3 R3, R3, R6, RZ ;  /* 0x0000000603037210 */ /* 0x000fe40007ffe0ff */
        /* <DEDUP_REMOVED lines=40> */
.L_x_1241:
[----:B------:R-:W-:Y:S05]  /*11ed0*/  BSYNC B0 ;  /* 0x0000000000007941 */ /* 0x000fea0003800000 */
.L_x_1240:
[----:B------:R-:W-:-:S04]  /*11ee0*/  DEPBAR.LE SB0, 0x0 ;  /* 0x000080000000791a */ /* 0x000fc80000000000 */
[----:B------:R-:W-:Y:S05]  /*11ef0*/  BRA `(.L_x_1189) ;  /* 0x0000004000dc7947 */ /* 0x000fea0003800000 */
.L_x_1235:
[----:B------:R-:W2:Y:S01]  /*11f00*/  S2R R0, SR_TID.X ;  /* 0x0000000000007919 */ /* 0x000ea20000002100 */
[----:B------:R-:W3:Y:S01]  /*11f10*/  LDC.64 R16, c[0x0][0x808] ;  /* 0x00020200ff107b82 */ /* 0x000ee20000000a00 */
[----:B------:R-:W-:Y:S01]  /*11f20*/  ULDC.64 UR4, c[0x0][0x820] ;  /* 0x0002080000047ab9 */ /* 0x000fe20000000a00 */
[----:B------:R-:W-:Y:S01]  /*11f30*/  BSSY B0, `(.L_x_1242) ;  /* 0x0000030000007945 */ /* 0x000fe20003800000 */
[----:B------:R-:W4:Y:S01]  /*11f40*/  S2R R23, SR_CTAID.Y ;  /* 0x0000000000177919 */ /* 0x000f220000002600 */
[----:B------:R-:W3:Y:S04]  /*11f50*/  S2R R15, SR_CTAID.X ;  /* 0x00000000000f7919 */ /* 0x000ee80000002500 */
[----:B------:R-:W1:Y:S01]  /*11f60*/  LDC R19, c[0x0][0x83c] ;  /* 0x00020f00ff137b82 */ /* 0x000e620000000800 */
[----:B------:R-:W5:Y:S01]  /*11f70*/  S2R R21, SR_CTAID.Z ;  /* 0x0000000000157919 */ /* 0x000f620000002700 */
[----:B--2---:R-:W-:Y:S01]  /*11f80*/  VIADD R3, R0, 0xffffff80 ;  /* 0xffffff8000037836 */ /* 0x004fe20000000000 */
[----:B----4-:R-:W-:-:S04]  /*11f90*/  SHF.R.S32.HI R13, RZ, 0x1f, R23 ;  /* 0x0000001fff0d7819 */ /* 0x010fc80000011417 */
[----:B------:R-:W-:-:S04]  /*11fa0*/  SHF.R.S32.HI R0, RZ, 0x1f, R3 ;  /* 0x0000001fff007819 */ /* 0x000fc80000011403 */
[----:B------:R-:W-:Y:S02]  /*11fb0*/  LEA.HI R2, R0, R3, RZ, 0x3 ;  /* 0x0000000300027211 */ /* 0x000fe400078f18ff */
[----:B-----5:R-:W-:Y:S02]  /*11fc0*/  SHF.R.S32.HI R12, RZ, 0x1f, R21 ;  /* 0x0000001fff0c7819 */ /* 0x020fe40000011415 */
[----:B------:R-:W-:Y:S02]  /*11fd0*/  LOP3.LUT R0, R2, 0x1ffffff8, RZ, 0xc0, !PT ;  /* 0x1ffffff802007812 */ /* 0x000fe400078ec0ff */
[----:B------:R-:W-:Y:S02]  /*11fe0*/  SHF.R.S32.HI R2, RZ, 0x3, R2 ;  /* 0x00000003ff027819 */ /* 0x000fe40000011402 */
[----:B------:R-:W-:Y:S01]  /*11ff0*/  IADD3 R0, R3, -R0, RZ ;  /* 0x8000000003007210 */ /* 0x000fe20007ffe0ff */
[----:B---3--:R-:W-:Y:S02]  /*12000*/  IMAD R3, R15, -0x80, R16 ;  /* 0xffffff800f037824 */ /* 0x008fe400078e0210 */
[----:B------:R-:W-:-:S02]  /*12010*/  VIADD R8, R2, 0x60 ;  /* 0x0000006002087836 */ /* 0x000fc40000000000 */
[----:B------:R-:W-:Y:S01]  /*12020*/  IMAD.SHL.U32 R6, R0, 0x8, RZ ;  /* 0x0000000800067824 */ /* 0x000fe200078e00ff */
[-C--:B------:R-:W-:Y:S01]  /*12030*/  ISETP.GE.AND P3, PT, R2, R3.reuse, PT ;  /* 0x000000030200720c */ /* 0x080fe20003f66270 */
[----:B------:R-:W-:Y:S01]  /*12040*/  IMAD R0, R13, UR4, RZ ;  /* 0x000000040d007c24 */ /* 0x000fe2000f8e02ff */
[----:B------:R-:W-:Y:S02]  /*12050*/  ISETP.GE.AND P0, PT, R8, R3, PT ;  /* 0x000000030800720c */ /* 0x000fe40003f06270 */
[----:B------:R-:W-:Y:S01]  /*12060*/  SHF.R.S32.HI R7, RZ, 0x1f, R6 ;  /* 0x0000001fff077819 */ /* 0x000fe20000011406 */
[C---:B------:R-:W-:Y:S01]  /*12070*/  IMAD R9, R23.reuse, UR5, R0 ;  /* 0x0000000517097c24 */ /* 0x040fe2000f8e0200 */
[----:B------:R-:W-:Y:S02]  /*12080*/  IADD3 R0, R2, 0x20, RZ ;  /* 0x0000002002007810 */ /* 0x000fe40007ffe0ff */
[----:B------:R-:W-:Y:S01]  /*12090*/  ISETP.GE.OR P6, PT, R6, R17, P3 ;  /* 0x000000110600720c */ /* 0x000fe20001fc6670 */
[----:B------:R-:W-:Y:S01]  /*120a0*/  IMAD.WIDE.U32 R4, R23, UR4, R6 ;  /* 0x0000000417047c25 */ /* 0x000fe2000f8e0006 */
[----:B------:R-:W-:Y:S01]  /*120b0*/  ISETP.GE.AND P2, PT, R0, R3, PT ;  /* 0x000000030000720c */ /* 0x000fe20003f46270 */
[----:B------:R-:W-:Y:S01]  /*120c0*/  ULDC.64 UR4, c[0x0][0x828] ;  /* 0x00020a0000047ab9 */ /* 0x000fe20000000a00 */
[----:B------:R-:W-:Y:S01]  /*120d0*/  IADD3 R0, R2, 0x40, RZ ;  /* 0x0000004002007810 */ /* 0x000fe20007ffe0ff */
[----:B------:R-:W-:Y:S01]  /*120e0*/  IMAD.IADD R5, R5, 0x1, R9 ;  /* 0x0000000105057824 */ /* 0x000fe200078e0209 */
[----:B------:R-:W-:-:S02]  /*120f0*/  ISETP.GE.OR P5, PT, R6, R17, P2 ;  /* 0x000000110600720c */ /* 0x000fc400017a6670 */
[----:B------:R-:W-:Y:S01]  /*12100*/  ISETP.GE.AND P1, PT, R0, R3, PT ;  /* 0x000000030000720c */ /* 0x000fe20003f26270 */
[----:B------:R-:W-:Y:S01]  /*12110*/  IMAD R0, R12, UR4, RZ ;  /* 0x000000040c007c24 */ /* 0x000fe2000f8e02ff */
[----:B------:R-:W-:Y:S01]  /*12120*/  SHF.R.S32.HI R3, RZ, 0x1f, R2 ;  /* 0x0000001fff037819 */ /* 0x000fe20000011402 */
[----:B------:R-:W-:Y:S01]  /*12130*/  IMAD.WIDE.U32 R4, R21, UR4, R4 ;  /* 0x0000000415047c25 */ /* 0x000fe2000f8e0004 */
[----:B------:R-:W-:-:S03]  /*12140*/  ISETP.GE.OR P4, PT, R6, R17, P1 ;  /* 0x000000110600720c */ /* 0x000fc60000f86670 */
[----:B------:R-:W-:Y:S02]  /*12150*/  IMAD R11, R21, UR5, R0 ;  /* 0x00000005150b7c24 */ /* 0x000fe4000f8e0200 */
[----:B------:R-:W-:-:S03]  /*12160*/  IMAD.WIDE R2, R15, 0x80, R2 ;  /* 0x000000800f027825 */ /* 0x000fc600078e0202 */
[----:B------:R-:W-:Y:S01]  /*12170*/  IADD3 R11, R5, R11, RZ ;  /* 0x0000000b050b7210 */ /* 0x000fe20007ffe0ff */
[----:B-1----:R-:W-:Y:S06]  /*12180*/  @P6 BRA `(.L_x_1243) ;  /* 0x0000000000286947 */ /* 0x002fec0003800000 */
        /* <DEDUP_REMOVED lines=10> */
.L_x_1243:
[----:B------:R-:W-:Y:S05]  /*12230*/  BSYNC B0 ;  /* 0x0000000000007941 */ /* 0x000fea0003800000 */
.L_x_1242:
[----:B------:R-:W-:Y:S01]  /*12240*/  BSSY B0, `(.L_x_1244) ;  /* 0x0000010000007945 */ /* 0x000fe20003800000 */
[----:B------:R-:W-:-:S03]  /*12250*/  ISETP.GE.OR P6, PT, R6, R17, P0 ;  /* 0x000000110600720c */ /* 0x000fc600007c6670 */
[----:B------:R-:W-:Y:S10]  /*12260*/  @P5 BRA `(.L_x_1245) ;  /* 0x0000000000345947 */ /* 0x000ff40003800000 */
        /* <DEDUP_REMOVED lines=13> */
.L_x_1245:
[----:B------:R-:W-:Y:S05]  /*12340*/  BSYNC B0 ;  /* 0x0000000000007941 */ /* 0x000fea0003800000 */
.L_x_1244:
[----:B------:R-:W-:Y:S04]  /*12350*/  BSSY B0, `(.L_x_1246) ;  /* 0x000000f000007945 */ /* 0x000fe80003800000 */
[----:B------:R-:W-:Y:S05]  /*12360*/  @P4 BRA `(.L_x_1247) ;  /* 0x0000000000344947 */ /* 0x000fea0003800000 */
[----:B-12---:R-:W-:Y:S01]  /*12370*/  IADD3 R15, P4, R2, 0x40, RZ ;  /* 0x00000040020f7810 */ /* 0x006fe20007f9e0ff */
        /* <DEDUP_REMOVED lines=12> */
.L_x_1247:
[----:B------:R-:W-:Y:S05]  /*12440*/  BSYNC B0 ;  /* 0x0000000000007941 */ /* 0x000fea0003800000 */
.L_x_1246:
[----:B------:R-:W-:Y:S04]  /*12450*/  BSSY B0, `(.L_x_1248) ;  /* 0x000000e000007945 */ /* 0x000fe80003800000 */
[----:B------:R-:W-:Y:S05]  /*12460*/  @P6 BRA `(.L_x_1249) ;  /* 0x0000000000306947 */ /* 0x000fea0003800000 */
[----:B------:R-:W-:Y:S01]  /*12470*/  IADD3 R9, P4, R2, 0x60, RZ ;  /* 0x0000006002097810 */ /* 0x000fe20007f9e0ff */
[----:B------:R-:W-:Y:S01]  /*12480*/  ULDC.64 UR4, c[0x0][0x818] ;  /* 0x0002060000047ab9 */ /* 0x000fe20000000a00 */
[----:B------:R-:W-:-:S03]  /*12490*/  MOV R5, R11 ;  /* 0x0000000b00057202 */ /* 0x000fc60000000f00 */
        /* <DEDUP_REMOVED lines=8> */
[----:B------:R4:W-:Y:S02]  /*12520*/  STG.E.128 desc[UR38][R8.64], RZ ;  /* 0x000000ff08007986 */ /* 0x0009e4000c101d26 */
.L_x_1249:
[----:B------:R-:W-:Y:S05]  /*12530*/  BSYNC B0 ;  /* 0x0000000000007941 */ /* 0x000fea0003800000 */
.L_x_1248:
        /* <DEDUP_REMOVED lines=11> */
[----:B------:R-:W-:Y:S02]  /*125f0*/  IADD3 R5, R5, R13, RZ ;  /* 0x0000000d05057210 */ /* 0x000fe40007ffe0ff */
[C---:B----4-:R-:W-:Y:S02]  /*12600*/  IMAD R9, R21.reuse, UR5, R12 ;  /* 0x0000000515097c24 */ /* 0x050fe4000f8e020c */
[----:B------:R-:W-:-:S04]  /*12610*/  IMAD.WIDE.U32 R4, R21, UR4, R4 ;  /* 0x0000000415047c25 */ /* 0x000fc8000f8e0004 */
[----:B------:R-:W-:Y:S01]  /*12620*/  IMAD.IADD R9, R5, 0x1, R9 ;  /* 0x0000000105097824 */ /* 0x000fe200078e0209 */
[----:B------:R-:W-:Y:S06]  /*12630*/  @P3 BRA `(.L_x_1251) ;  /* 0x0000000000283947 */ /* 0x000fec0003800000 */
        /* <DEDUP_REMOVED lines=9> */
[----:B------:R4:W-:Y:S02]  /*126d0*/  STG.E.128 desc[UR38][R10.64], RZ ;  /* 0x000000ff0a007986 */ /* 0x0009e4000c101d26 */
.L_x_1251:
[----:B------:R-:W-:Y:S05]  /*126e0*/  BSYNC B0 ;  /* 0x0000000000007941 */ /* 0x000fea0003800000 */
.L_x_1250:
[----:B------:R-:W-:Y:S04]  /*126f0*/  BSSY B0, `(.L_x_1252) ;  /* 0x000000f000007945 */ /* 0x000fe80003800000 */
[----:B------:R-:W-:Y:S05]  /*12700*/  @P2 BRA `(.L_x_1253) ;  /* 0x0000000000342947 */ /* 0x000fea0003800000 */
[----:B----4-:R-:W-:Y:S01]  /*12710*/  IADD3 R11, P2, R2, 0x20, RZ ;  /* 0x00000020020b7810 */ /* 0x010fe20007f5e0ff */
[----:B------:R-:W-:Y:S01]  /*12720*/  ULDC.64 UR4, c[0x0][0x848] ;  /* 0x0002120000047ab9 */ /* 0x000fe20000000a00 */
[----:B------:R-:W-:Y:S01]  /*12730*/  MOV R7, R9 ;  /* 0x0000000900077202 */ /* 0x000fe20000000f00 */
[----:B------:R-:W-:Y:S01]  /*12740*/  IMAD.MOV.U32 R6, RZ, RZ, R4 ;  /* 0x000000ffff067224 */ /* 0x000fe200078e0004 */
[----:B------:R-:W-:-:S03]  /*12750*/  IADD3.X R0, RZ, R3, RZ, P2, !PT ;  /* 0x00000003ff007210 */ /* 0x000fc600017fe4ff */
        /* <DEDUP_REMOVED lines=8> */
.L_x_1253:
[----:B------:R-:W-:Y:S05]  /*127e0*/  BSYNC B0 ;  /* 0x0000000000007941 */ /* 0x000fea0003800000 */
.L_x_1252:
        /* <DEDUP_REMOVED lines=15> */
.L_x_1255:
[----:B------:R-:W-:Y:S05]  /*128e0*/  BSYNC B0 ;  /* 0x0000000000007941 */ /* 0x000fea0003800000 */
.L_x_1254:
[----:B------:R-:W-:Y:S05]  /*128f0*/  @P0 BRA `(.L_x_1189) ;  /* 0x00000038005c0947 */ /* 0x000fea0003800000 */
[----:B------:R-:W-:Y:S01]  /*12900*/  IADD3 R5, P0, R2, 0x60, RZ ;  /* 0x0000006002057810 */ /* 0x000fe20007f1e0ff */
[----:B------:R-:W-:Y:S01]  /*12910*/  ULDC.64 UR4, c[0x0][0x848] ;  /* 0x0002120000047ab9 */ /* 0x000fe20000000a00 */
[----:B------:R-:W-:Y:S02]  /*12920*/  IMAD.MOV.U32 R2, RZ, RZ, R4 ;  /* 0x000000ffff027224 */ /* 0x000fe400078e0004 */
[----:B------:R-:W-:Y:S02]  /*12930*/  IADD3.X R0, RZ, R3, RZ, P0, !PT ;  /* 0x00000003ff007210 */ /* 0x000fe400007fe4ff */
[----:B------:R-:W-:-:S03]  /*12940*/  MOV R3, R9 ;  /* 0x0000000900037202 */ /* 0x000fc60000000f00 */
        /* <DEDUP_REMOVED lines=9> */
.L_x_1187:
        /* <DEDUP_REMOVED lines=13> */
[----:B------:R-:W-:Y:S02]  /*12ab0*/  ULDC UR6, c[0x0][0x280] ;  /* 0x0000a00000067ab9 */ /* 0x000fe40000000800 */
[----:B------:R-:W-:-:S04]  /*12ac0*/  UIADD3 UR4, UR6, 0x7f, URZ ;  /* 0x0000007f06047890 */ /* 0x000fc8000fffe03f */
[----:B------:R-:W-:Y:S01]  /*12ad0*/  USHF.R.S32.HI UR5, URZ, 0x1f, UR4 ;  /* 0x0000001f3f057899 */ /* 0x000fe20008011404 */
[----:B------:R-:W2:Y:S03]  /*12ae0*/  S2UR UR16, SR_CTAID.Y ;  /* 0x00000000001079c3 */ /* 0x000ea60000002600 */
[----:B------:R-:W-:-:S04]  /*12af0*/  ULEA.HI UR5, UR5, UR4, URZ, 0x7 ;  /* 0x0000000405057291 */ /* 0x000fc8000f8f383f */
[----:B------:R-:W-:Y:S01]  /*12b00*/  USHF.R.S32.HI UR5, URZ, 0x7, UR5 ;  /* 0x000000073f057899 */ /* 0x000fe20008011405 */
[----:B-1----:R-:W-:Y:S01]  /*12b10*/  ISETP.LE.AND P0, PT, RZ, UR22, PT ;  /* 0x00000016ff007c0c */ /* 0x002fe2000bf03270 */
[----:B--2---:R-:W-:-:S12]  /*12b20*/  USHF.R.S32.HI UR17, URZ, 0x1f, UR16 ;  /* 0x0000001f3f117899 */ /* 0x004fd80008011410 */
[----:B------:R-:W-:Y:S05]  /*12b30*/  @!P0 BRA `(.L_x_1257) ;  /* 0x0000000000308947 */ /* 0x000fea0003800000 */
        /* <DEDUP_REMOVED lines=9> */
[----:B------:R-:W-:-:S06]  /*12bd0*/  USEL UR4, UR5, UR7, UP0 ;  /* 0x0000000705047287 */ /* 0x000fcc0008000000 */
[----:B------:R-:W-:Y:S01]  /*12be0*/  IMAD.U32 R9, RZ, RZ, UR4 ;  /* 0x00000004ff097e24 */ /* 0x000fe2000f8e00ff */
[----:B------:R-:W-:Y:S06]  /*12bf0*/  BRA `(.L_x_1258) ;  /* 0x0000000000047947 */ /* 0x000fec0003800000 */
.L_x_1257:
[----:B------:R-:W-:-:S07]  /*12c00*/  MOV R9, UR5 ;  /* 0x0000000500097c02 */ /* 0x000fce0008000f00 */
.L_x_1258:
[----:B------:R-:W-:Y:S01]  /*12c10*/  ULEA UR6, UR22, UR6, 0x7 ;  /* 0x0000000616067291 */ /* 0x000fe2000f8e383f */
[----:B------:R-:W-:Y:S01]  /*12c20*/  ULDC UR4, c[0x0][0x290] ;  /* 0x0000a40000047ab9 */ /* 0x000fe20000000800 */
[----:B------:R-:W-:Y:S01]  /*12c30*/  ULDC UR7, c[0x0][0x74c] ;  /* 0x0001d30000077ab9 */ /* 0x000fe20000000800 */
[----:B------:R-:W-:Y:S01]  /*12c40*/  ULDC.64 UR8, c[0x0][0x2d8] ;  /* 0x0000b60000087ab9 */ /* 0x000fe20000000a00 */
[----:B------:R-:W-:Y:S02]  /*12c50*/  UIADD3 UR10, -UR7, UR6, -UR4 ;  /* 0x00000006070a7290 */ /* 0x000fe4000fffe904 */
[----:B------:R-:W-:Y:S02]  /*12c60*/  UIMAD UR4, UR17, UR8, URZ ;  /* 0x00000008110472a4 */ /* 0x000fe4000f8e023f */
[----:B------:R-:W-:Y:S02]  /*12c70*/  USHF.R.S32.HI UR11, URZ, 0x1f, UR10 ;  /* 0x0000001f3f0b7899 */ /* 0x000fe4000801140a */
[----:B------:R-:W-:-:S02]  /*12c80*/  UIMAD.WIDE.U32 UR6, UR16, UR8, URZ ;  /* 0x00000008100672a5 */ /* 0x000fc4000f8e003f */
[----:B------:R-:W-:Y:S02]  /*12c90*/  ULEA.HI UR11, UR11, UR10, URZ, 0x7 ;  /* 0x0000000a0b0b7291 */ /* 0x000fe4000f8f383f */
[----:B------:R-:W-:Y:S02]  /*12ca0*/  UIMAD UR4, UR16, UR9, UR4 ;  /* 0x00000009100472a4 */ /* 0x000fe4000f8e0204 */
[----:B------:R-:W-:Y:S02]  /*12cb0*/  USHF.R.S32.HI UR8, URZ, 0x1f, UR15 ;  /* 0x0000001f3f087899 */ /* 0x000fe4000801140f */
[----:B------:R-:W-:Y:S01]  /*12cc0*/  USHF.R.S32.HI UR9, URZ, 0x7, UR11 ;  /* 0x000000073f097899 */ /* 0x000fe2000801140b */
[----:B------:R-:W-:Y:S01]  /*12cd0*/  ULDC.64 UR12, c[0x0][0x2e0] ;  /* 0x0000b800000c7ab9 */ /* 0x000fe20000000a00 */
[----:B------:R-:W-:Y:S01]  /*12ce0*/  ULDC UR14, c[0x0][0x288] ;  /* 0x0000a200000e7ab9 */ /* 0x000fe20000000800 */
[----:B------:R-:W-:Y:S02]  /*12cf0*/  UIMAD UR8, UR8, UR12, URZ ;  /* 0x0000000c080872a4 */ /* 0x000fe4000f8e023f */
[----:B------:R-:W-:-:S02]  /*12d00*/  UISETP.LT.AND UP0, UPT, URZ, UR9, UPT ;  /* 0x000000093f00728c */ /* 0x000fc4000bf01270 */
[----:B------:R-:W-:Y:S02]  /*12d10*/  UIMAD UR11, UR15, UR13, UR8 ;  /* 0x0000000d0f0b72a4 */ /* 0x000fe4000f8e0208 */
[----:B------:R-:W-:Y:S02]  /*12d20*/  USEL UR8, URZ, UR9, !UP0 ;  /* 0x000000093f087287 */ /* 0x000fe4000c000000 */
[----:B------:R-:W-:Y:S02]  /*12d30*/  UIMAD UR10, UR15, UR14, URZ ;  /* 0x0000000e0f0a72a4 */ /* 0x000fe4000f8e023f */
[----:B------:R-:W-:Y:S02]  /*12d40*/  UIADD3 UR7, UR7, UR4, URZ ;  /* 0x0000000407077290 */ /* 0x000fe4000fffe03f */
[----:B------:R-:W-:Y:S01]  /*12d50*/  ISETP.GT.AND P1, PT, R9, UR8, PT ;  /* 0x0000000809007c0c */ /* 0x000fe2000bf24270 */
[----:B------:R-:W-:Y:S02]  /*12d60*/  UIADD3 UR9, UP0, UR10, UR16, URZ ;  /* 0x000000100a097290 */ /* 0x000fe4000ff1e03f */
[----:B------:R-:W-:Y:S01]  /*12d70*/  UIMAD.WIDE.U32 UR6, UR15, UR12, UR6 ;  /* 0x0000000c0f0672a5 */ /* 0x000fe2000f8e0006 */
[----:B------:R-:W-:Y:S01]  /*12d80*/  ELECT P0, URZ, PT ;  /* 0x00000000003f782f */ /* 0x000fe20003800000 */
[----:B------:R-:W-:-:S08]  /*12d90*/  ULEA.HI.X.SX32 UR10, UR10, UR17, 0x1, UP0 ;  /* 0x000000110a0a7291 */ /* 0x000fd000080f0e3f */
[----:B------:R-:W-:Y:S05]  /*12da0*/  @!P1 BRA `(.L_x_1259) ;  /* 0x0000001000409947 */ /* 0x000fea0003800000 */
[----:B------:R-:W1:Y:S01]  /*12db0*/  S2R R2, SR_TID.X ;  /* 0x0000000000027919 */ /* 0x000e620000002100 */
[----:B------:R-:W-:Y:S01]  /*12dc0*/  VIADD R0, R9, -UR8 ;  /* 0x8000000809007c36 */ /* 0x000fe20008000000 */
[----:B------:R-:W-:Y:S01]  /*12dd0*/  ULDC UR12, c[0x0][0x760] ;  /* 0x0001d800000c7ab9 */ /* 0x000fe20000000800 */
[----:B------:R-:W-:Y:S02]  /*12de0*/  UIADD3 UR11, UR7, UR11, URZ ;  /* 0x0000000b070b7290 */ /* 0x000fe4000fffe03f */
[----:B------:R-:W-:Y:S01]  /*12df0*/  UIMAD UR12, UR14, UR12, URZ ;  /* 0x0000000c0e0c72a4 */ /* 0x000fe2000f8e023f */
[----:B------:R-:W-:-:S04]  /*12e00*/  LOP3.LUT R0, R0, 0x1, RZ, 0xc0, !PT ;  /* 0x0000000100007812 */ /* 0x000fc800078ec0ff */
[----:B------:R-:W-:Y:S02]  /*12e10*/  ISETP.NE.U32.AND P1, PT, R0, 0x1, PT ;  /* 0x000000010000780c */ /* 0x000fe40003f25070 */
[----:B-1----:R-:W-:-:S11]  /*12e20*/  LOP3.LUT R10, R2, 0x1f, RZ, 0xc0, !PT ;  /* 0x0000001f020a7812 */ /* 0x002fd600078ec0ff */
[----:B------:R-:W-:Y:S05]  /*12e30*/  @P1 BRA `(.L_x_1260) ;  /* 0x00000004006c1947 */ /* 0x000fea0003800000 */
        /* <DEDUP_REMOVED lines=8> */
[----:B------:R-:W-:-:S04]  /*12ec0*/  MOV R2, UR14 ;  /* 0x0000000e00027c02 */ /* 0x000fc80008000f00 */
[----:B------:R-:W-:Y:S01]  /*12ed0*/  IMAD.U32 R3, RZ, RZ, UR4 ;  /* 0x00000004ff037e24 */ /* 0x000fe2000f8e00ff */
[----:B------:R-:W-:Y:S06]  /*12ee0*/  @P2 BRA `(.L_x_1262) ;  /* 0x0000000000142947 */ /* 0x000fec0003800000 */
.L_x_1263:
[----:B------:R-:W2:Y:S04]  /*12ef0*/  LDG.E.STRONG.GPU R0, desc[UR38][R2.64] ;  /* 0x0000002602007981 */ /* 0x000ea8000c1ef900 */
[----:B--2---:R-:W-:Y:S01]  /*12f00*/  CCTL.IVALL ;  /* 0x00000000ff00798f */ /* 0x004fe20002000000 */
[----:B------:R-:W-:Y:S05]  /*12f10*/  YIELD ;  /* 0x0000000000007946 */ /* 0x000fea0003800000 */
[----:B------:R-:W-:-:S13]  /*12f20*/  ISETP.NE.AND P1, PT, R0, UR22, PT ;  /* 0x0000001600007c0c */ /* 0x000fda000bf25270 */
[----:B------:R-:W-:Y:S05]  /*12f30*/  @P1 BRA `(.L_x_1263) ;  /* 0xfffffffc00ec1947 */ /* 0x000fea000383ffff */
.L_x_1262:
[----:B------:R-:W-:Y:S05]  /*12f40*/  BSYNC B0 ;  /* 0x0000000000007941 */ /* 0x000fea0003800000 */
.L_x_1261:
[----:B------:R-:W-:-:S03]  /*12f50*/  UMOV UR4, 0xffffffff ;  /* 0xffffffff00047882 */ /* 0x000fc60000000000 */
[----:B------:R-:W-:Y:S05]  /*12f60*/  BRA.DIV UR4, `(.L_x_1264) ;  /* 0x0000003604747947 */ /* 0x000fea000b800000 */
[----:B------:R-:W-:Y:S01]  /*12f70*/  NOP ;  /* 0x0000000000007918 */ /* 0x000fe20000000000 */
.L_x_1341:
[----:B------:R-:W-:Y:S01]  /*12f80*/  MOV R8, UR8 ;  /* 0x0000000800087c02 */ /* 0x000fe20008000f00 */
        /* <DEDUP_REMOVED lines=21> */
.L_x_1266:
[----:B------:R-:W-:Y:S05]  /*130e0*/  BSYNC B0 ;  /* 0x0000000000007941 */ /* 0x000fea0003800000 */
.L_x_1265:
        /* <DEDUP_REMOVED lines=20> */
.L_x_1268:
[----:B------:R-:W-:Y:S05]  /*13230*/  BSYNC B0 ;  /* 0x0000000000007941 */ /* 0x000fea0003800000 */
.L_x_1267:
[----:B------:R-:W-:Y:S06]  /*13240*/  BAR.ARV 0xa, 0xa0 ;  /* 0x0282800000007b1d */ /* 0x000fec0000002000 */
[----:B------:R-:W-:Y:S04]  /*13250*/  BSSY B0, `(.L_x_1269) ;  /* 0x0000003000007945 */ /* 0x000fe80003800000 */
[----:B------:R-:W-:Y:S05]  /*13260*/  @!P0 BRA `(.L_x_1270) ;  /* 0x0000000000048947 */ /* 0x000fea0003800000 */
[----:B------:R-:W-:-:S04]  /*13270*/  DEPBAR.LE SB0, 0x0 ;  /* 0x000080000000791a */ /* 0x000fc80000000000 */
.L_x_1270:
[----:B------:R-:W-:Y:S05]  /*13280*/  BSYNC B0 ;  /* 0x0000000000007941 */ /* 0x000fea0003800000 */
.L_x_1269:
        /* <DEDUP_REMOVED lines=19> */
.L_x_1272:
[----:B------:R-:W-:Y:S05]  /*133c0*/  BSYNC B0 ;  /* 0x0000000000007941 */ /* 0x000fea0003800000 */
.L_x_1271:
[----:B------:R-:W-:Y:S01]  /*133d0*/  UIADD3 UR13, UR8, 0x1, URZ ;  /* 0x00000001080d7890 */ /* 0x000fe2000fffe03f */
[----:B------:R-:W-:Y:S11]  /*133e0*/  BRA `(.L_x_1273) ;  /* 0x0000000000047947 */ /* 0x000ff60003800000 */
.L_x_1260:
[----:B------:R-:W-:-:S05]  /*133f0*/  UMOV UR13, UR8 ;  /* 0x00000008000d7c82 */ /* 0x000fca0008000000 */
.L_x_1273:
[----:B------:R-:W-:-:S03]  /*13400*/  UIADD3 UR4, UR8, 0x1, URZ ;  /* 0x0000000108047890 */ /* 0x000fc6000fffe03f */
[----:B------:R-:W-:-:S03]  /*13410*/  UMOV UR8, UR13 ;  /* 0x0000000d00087c82 */ /* 0x000fc60008000000 */
[----:B------:R-:W-:-:S13]  /*13420*/  ISETP.NE.AND P1, PT, R9, UR4, PT ;  /* 0x0000000409007c0c */ /* 0x000fda000bf25270 */
[----:B------:R-:W-:Y:S05]  /*13430*/  @!P1 BRA `(.L_x_1259) ;  /* 0x00000008009c9947 */ /* 0x000fea0003800000 */
[----:B------:R-:W-:Y:S01]  /*13440*/  ULDC.64 UR18, c[0x0][0x2c0] ;  /* 0x0000b00000127ab9 */ /* 0x000fe20000000a00 */
[----:B------:R-:W-:Y:S01]  /*13450*/  UMOV UR4, URZ ;  /* 0x0000003f00047c82 */ /* 0x000fe20008000000 */
[----:B------:R-:W-:Y:S01]  /*13460*/  ULEA UR18, UP0, UR6, UR18, 0x2 ;  /* 0x0000001206127291 */ /* 0x000fe2000f80103f */
[----:B------:R-:W-:-:S03]  /*13470*/  UMOV UR8, UR13 ;  /* 0x0000000d00087c82 */ /* 0x000fc60008000000 */
[----:B------:R-:W-:Y:S02]  /*13480*/  ULEA.HI.X UR19, UR6, UR19, UR11, 0x2, UP0 ;  /* 0x0000001306137291 */ /* 0x000fe400080f140b */
[----:B------:R-:W-:-:S04]  /*13490*/  UIADD3 UR18, UP0, UR18, 0x4000, URZ ;  /* 0x0000400012127890 */ /* 0x000fc8000ff1e03f */
[----:B------:R-:W-:-:S12]  /*134a0*/  UIADD3.X UR19, URZ, UR19, URZ, UP0, !UPT ;  /* 0x000000133f137290 */ /* 0x000fd800087fe43f */
.L_x_1298:
        /* <DEDUP_REMOVED lines=11> */
.L_x_1276:
[----:B------:R-:W2:Y:S04]  /*13560*/  LDG.E.STRONG.GPU R0, desc[UR38][R2.64] ;  /* 0x0000002602007981 */ /* 0x000ea8000c1ef900 */
[----:B--2---:R-:W-:Y:S01]  /*13570*/  CCTL.IVALL ;  /* 0x00000000ff00798f */ /* 0x004fe20002000000 */
[----:B------:R-:W-:Y:S05]  /*13580*/  YIELD ;  /* 0x0000000000007946 */ /* 0x000fea0003800000 */
[----:B------:R-:W-:-:S13]  /*13590*/  ISETP.NE.AND P1, PT, R0, UR22, PT ;  /* 0x0000001600007c0c */ /* 0x000fda000bf25270 */
[----:B------:R-:W-:Y:S05]  /*135a0*/  @P1 BRA `(.L_x_1276) ;  /* 0xfffffffc00ec1947 */ /* 0x000fea000383ffff */
.L_x_1275:
[----:B------:R-:W-:Y:S05]  /*135b0*/  BSYNC B0 ;  /* 0x0000000000007941 */ /* 0x000fea0003800000 */
.L_x_1274:
[----:B------:R-:W-:-:S03]  /*135c0*/  UMOV UR16, 0xffffffff ;  /* 0xffffffff00107882 */ /* 0x000fc60000000000 */
[----:B------:R-:W-:Y:S05]  /*135d0*/  BRA.DIV UR16, `(.L_x_1277) ;  /* 0x0000002e10f47947 */ /* 0x000fea000b800000 */
[----:B------:R-:W-:Y:S01]  /*135e0*/  NOP ;  /* 0x0000000000007918 */ /* 0x000fe20000000000 */
.L_x_1344:
        /* <DEDUP_REMOVED lines=19> */
.L_x_1279:
[----:B------:R-:W-:Y:S05]  /*13720*/  BSYNC B0 ;  /* 0x0000000000007941 */ /* 0x000fea0003800000 */
.L_x_1278:
[----:B------:R-:W-:Y:S01]  /*13730*/  ULEA UR16, UR13, UR4, 0xd ;  /* 0x000000040d107291 */ /* 0x000fe2000f8e683f */
[----:B------:R-:W-:Y:S03]  /*13740*/  BAR.SYNC.DEFER_BLOCKING 0xe, 0xa0 ;  /* 0x0382800000007b1d */ /* 0x000fe60000010000 */
[----:B------:R-:W-:-:S03]  /*13750*/  UIMAD.WIDE UR16, UR16, 0x4, UR18 ;  /* 0x00000004101078a5 */ /* 0x000fc6000f8e0212 */
        /* <DEDUP_REMOVED lines=12> */
.L_x_1281:
[----:B------:R-:W-:Y:S05]  /*13820*/  BSYNC B0 ;  /* 0x0000000000007941 */ /* 0x000fea0003800000 */
.L_x_1280:
[----:B------:R-:W-:Y:S06]  /*13830*/  BAR.ARV 0xa, 0xa0 ;  /* 0x0282800000007b1d */ /* 0x000fec0000002000 */
[----:B------:R-:W-:Y:S04]  /*13840*/  BSSY B0, `(.L_x_1282) ;  /* 0x0000003000007945 */ /* 0x000fe80003800000 */
[----:B------:R-:W-:Y:S05]  /*13850*/  @!P0 BRA `(.L_x_1283) ;  /* 0x0000000000048947 */ /* 0x000fea0003800000 */
[----:B------:R-:W-:-:S04]  /*13860*/  DEPBAR.LE SB0, 0x0 ;  /* 0x000080000000791a */ /* 0x000fc80000000000 */
.L_x_1283:
[----:B------:R-:W-:Y:S05]  /*13870*/  BSYNC B0 ;  /* 0x0000000000007941 */ /* 0x000fea0003800000 */
.L_x_1282:
        /* <DEDUP_REMOVED lines=19> */
.L_x_1285:
[----:B------:R-:W-:Y:S05]  /*139b0*/  BSYNC B0 ;  /* 0x0000000000007941 */ /* 0x000fea0003800000 */
.L_x_1284:
[----:B------:R-:W-:Y:S01]  /*139c0*/  UIADD3 UR20, UR12, UR20, URZ ;  /* 0x000000140c147290 */ /* 0x000fe2000fffe03f */
[----:B------:R-:W-:Y:S03]  /*139d0*/  BSSY B0, `(.L_x_1286) ;  /* 0x000000d000007945 */ /* 0x000fe60003800000 */
[----:B------:R-:W-:-:S04]  /*139e0*/  UIADD3 UR21, UP0, UR20, UR9, URZ ;  /* 0x0000000914157290 */ /* 0x000fc8000ff1e03f */
[----:B------:R-:W-:Y:S02]  /*139f0*/  ULEA.HI.X.SX32 UR20, UR20, UR10, 0x1, UP0 ;  /* 0x0000000a14147291 */ /* 0x000fe400080f0e3f */
[----:B------:R-:W-:-:S04]  /*13a00*/  ULEA UR14, UP0, UR21, UR14, 0x2 ;  /* 0x0000000e150e7291 */ /* 0x000fc8000f80103f */
[----:B------:R-:W-:Y:S02]  /*13a10*/  ULEA.HI.X UR20, UR21, UR15, UR20, 0x2, UP0 ;  /* 0x0000000f15147291 */ /* 0x000fe400080f1414 */
[----:B-1----:R-:W-:-:S04]  /*13a20*/  MOV R2, UR14 ;  /* 0x0000000e00027c02 */ /* 0x002fc80008000f00 */
[----:B------:R-:W-:Y:S01]  /*13a30*/  IMAD.U32 R3, RZ, RZ, UR20 ;  /* 0x00000014ff037e24 */ /* 0x000fe2000f8e00ff */
[----:B------:R-:W-:Y:S06]  /*13a40*/  @P2 BRA `(.L_x_1287) ;  /* 0x0000000000142947 */ /* 0x000fec0003800000 */
.L_x_1288:
[----:B------:R-:W2:Y:S04]  /*13a50*/  LDG.E.STRONG.GPU R0, desc[UR38][R2.64] ;  /* 0x0000002602007981 */ /* 0x000ea8000c1ef900 */
[----:B--2---:R-:W-:Y:S01]  /*13a60*/  CCTL.IVALL ;  /* 0x00000000ff00798f */ /* 0x004fe20002000000 */
[----:B------:R-:W-:Y:S05]  /*13a70*/  YIELD ;  /* 0x0000000000007946 */ /* 0x000fea0003800000 */
[----:B------:R-:W-:-:S13]  /*13a80*/  ISETP.NE.AND P1, PT, R0, UR22, PT ;  /* 0x0000001600007c0c */ /* 0x000fda000bf25270 */
[----:B------:R-:W-:Y:S05]  /*13a90*/  @P1 BRA `(.L_x_1288) ;  /* 0xfffffffc00ec1947 */ /* 0x000fea000383ffff */
.L_x_1287:
[----:B------:R-:W-:Y:S05]  /*13aa0*/  BSYNC B0 ;  /* 0x0000000000007941 */ /* 0x000fea0003800000 */
.L_x_1286:
[----:B------:R-:W-:-:S03]  /*13ab0*/  UMOV UR14, 0xffffffff ;  /* 0xffffffff000e7882 */ /* 0x000fc60000000000 */
[----:B------:R-:W-:Y:S05]  /*13ac0*/  BRA.DIV UR14, `(.L_x_1289) ;  /* 0x0000002a0ed47947 */ /* 0x000fea000b800000 */
[----:B------:R-:W-:Y:S01]  /*13ad0*/  NOP ;  /* 0x0000000000007918 */ /* 0x000fe20000000000 */
.L_x_1347:
[----:B------:R-:W-:Y:S05]  /*13ae0*/  WARPSYNC.ALL ;  /* 0x0000000000007948 */ /* 0x000fea0003800000 */
[----:B------:R-:W-:Y:S06]  /*13af0*/  BAR.SYNC.DEFER_BLOCKING 0xd, 0xa0 ;  /* 0x0342800000007b1d */ /* 0x000fec0000010000 */
[----:B------:R-:W-:Y:S04]  /*13b00*/  BSSY B0, `(.L_x_1290) ;  /* 0x000000d000007945 */ /* 0x000fe80003800000 */
[----:B------:R-:W-:Y:S05]  /*13b10*/  @!P0 BRA `(.L_x_1291) ;  /* 0x00000000002c8947 */ /* 0x000fea0003800000 */
[----:B------:R-:W1:Y:S01]  /*13b20*/  S2UR UR15, SR_CgaCtaId ;  /* 0x00000000000f79c3 */ /* 0x000e620000008800 */
[----:B------:R-:W-:Y:S01]  /*13b30*/  UMOV UR14, 0x400 ;  /* 0x00000400000e7882 */ /* 0x000fe20000000000 */
[----:B------:R-:W-:Y:S01]  /*13b40*/  UIADD3 UR20, UP0, UR16, 0x4000, URZ ;  /* 0x0000400010147890 */ /* 0x000fe2000ff1e03f */
[----:B------:R-:W-:Y:S01]  /*13b50*/  UMOV UR24, 0x0 ;  /* 0x0000000000187882 */ /* 0x000fe20000000000 */
[----:B------:R-:W-:Y:S02]  /*13b60*/  UMOV UR25, 0x14f00000 ;  /* 0x14f0000000197882 */ /* 0x000fe40000000000 */
[----:B------:R-:W-:Y:S02]  /*13b70*/  UIADD3.X UR21, URZ, UR17, URZ, UP0, !UPT ;  /* 0x000000113f157290 */ /* 0x000fe400087fe43f */
[----:B-1----:R-:W-:-:S03]  /*13b80*/  ULEA UR14, UR15, UR14, 0x18 ;  /* 0x0000000e0f0e7291 */ /* 0x002fc6000f8ec03f */
[----:B------:R-:W-:Y:S01]  /*13b90*/  UMOV UR15, 0x400 ;  /* 0x00000400000f7882 */ /* 0x000fe20000000000 */
[----:B------:R-:W-:-:S09]  /*13ba0*/  UIADD3 UR14, UR14, 0x8000, URZ ;  /* 0x000080000e0e7890 */ /* 0x000fd2000fffe03f */
[----:B------:R1:W-:Y:S02]  /*13bb0*/  UBLKRED.G.S.ADD.F32.RN [UR20], [UR14], UR15, desc[UR24] ;  /* 0x000018140e0073bb */ /* 0x0003e400080a140f */
[----:B-1----:R0:W-:Y:S02]  /*13bc0*/  UTMACMDFLUSH ;  /* 0x00000000000079b7 */ /* 0x0021e40000000000 */
.L_x_1291:
[----:B------:R-:W-:Y:S05]  /*13bd0*/  BSYNC B0 ;  /* 0x0000000000007941 */ /* 0x000fea0003800000 */
.L_x_1290:
        /* <DEDUP_REMOVED lines=12> */
[----:B------:R1:W-:Y:S01]  /*13ca0*/  UBLKRED.G.S.ADD.F32.RN [UR20], [UR14], UR15, desc[UR24] ;  /* 0x000018140e0073bb */ /* 0x0003e200080a140f */
[----:B------:R0:W-:Y:S01]  /*13cb0*/  UTMACMDFLUSH ;  /* 0x00000000000079b7 */ /* 0x0001e20000000000 */
[----:B-1----:R-:W-:-:S04]  /*13cc0*/  DEPBAR.LE SB0, 0x1 ;  /* 0x000080400000791a */ /* 0x002fc80000000000 */
.L_x_1293:
[----:B------:R-:W-:Y:S05]  /*13cd0*/  BSYNC B0 ;  /* 0x0000000000007941 */ /* 0x000fea0003800000 */
.L_x_1292:
[----:B------:R-:W-:Y:S06]  /*13ce0*/  BAR.ARV 0xa, 0xa0 ;  /* 0x0282800000007b1d */ /* 0x000fec0000002000 */
[----:B------:R-:W-:Y:S04]  /*13cf0*/  BSSY B0, `(.L_x_1294) ;  /* 0x0000003000007945 */ /* 0x000fe80003800000 */
[----:B------:R-:W-:Y:S05]  /*13d00*/  @!P0 BRA `(.L_x_1295) ;  /* 0x0000000000048947 */ /* 0x000fea0003800000 */
[----:B------:R-:W-:-:S04]  /*13d10*/  DEPBAR.LE SB0, 0x0 ;  /* 0x000080000000791a */ /* 0x000fc80000000000 */
.L_x_1295:
[----:B------:R-:W-:Y:S05]  /*13d20*/  BSYNC B0 ;  /* 0x0000000000007941 */ /* 0x000fea0003800000 */
.L_x_1294:
        /* <DEDUP_REMOVED lines=19> */
.L_x_1297:
[----:B------:R-:W-:Y:S05]  /*13e60*/  BSYNC B0 ;  /* 0x0000000000007941 */ /* 0x000fea0003800000 */
.L_x_1296:
[----:B------:R-:W-:Y:S02]  /*13e70*/  UIADD3 UR8, UR8, 0x2, URZ ;  /* 0x0000000208087890 */ /* 0x000fe4000fffe03f */
[----:B------:R-:W-:-:S04]  /*13e80*/  UIADD3 UR4, UR4, 0x4000, URZ ;  /* 0x0000400004047890 */ /* 0x000fc8000fffe03f */
[----:B------:R-:W-:-:S13]  /*13e90*/  ISETP.LE.AND P1, PT, R9, UR8, PT ;  /* 0x0000000809007c0c */ /* 0x000fda000bf23270 */
[----:B------:R-:W-:Y:S05]  /*13ea0*/  @!P1 BRA `(.L_x_1298) ;  /* 0xfffffff400809947 */ /* 0x000fea000383ffff */
.L_x_1259:
[----:B------:R-:W-:-:S06]  /*13eb0*/  UISETP.GT.AND UP0, UPT, UR5, UR8, UPT ;  /* 0x000000080500728c */ /* 0x000fcc000bf04270 */
[----:B------:R-:W-:-:S13]  /*13ec0*/  PLOP3.LUT P0, PT, PT, PT, UP0, 0x80, 0x0 ;  /* 0x000000000000781c */ /* 0x000fda0003f0f008 */
[----:B------:R-:W-:Y:S05]  /*13ed0*/  @!P0 BRA `(.L_x_1189) ;  /* 0x0000002000e48947 */ /* 0x000fea0003800000 */
[----:B------:R-:W2:Y:S01]  /*13ee0*/  S2R R0, SR_TID.X ;  /* 0x0000000000007919 */ /* 0x000ea20000002100 */
[----:B------:R-:W-:Y:S01]  /*13ef0*/  UIADD3 UR4, UR5, -UR8, URZ ;  /* 0x8000000805047290 */ /* 0x000fe2000fffe03f */
[----:B------:R-:W-:Y:S01]  /*13f00*/  ULDC UR16, c[0x0][0x288] ;  /* 0x0000a20000107ab9 */ /* 0x000fe20000000800 */
[----:B------:R-:W-:Y:S02]  /*13f10*/  ULDC UR17, c[0x0][0x760] ;  /* 0x0001d80000117ab9 */ /* 0x000fe40000000800 */
[----:B------:R-:W-:Y:S02]  /*13f20*/  ULOP3.LUT UR4, UR4, 0x1, URZ, 0xc0, !UPT ;  /* 0x0000000104047892 */ /* 0x000fe4000f8ec03f */
[----:B------:R-:W-:Y:S02]  /*13f30*/  UIMAD UR18, UR16, UR17, URZ ;  /* 0x00000011101272a4 */ /* 0x000fe4000f8e023f */
[----:B------:R-:W-:-:S06]  /*13f40*/  UISETP.NE.U32.AND UP0, UPT, UR4, 0x1, UPT ;  /* 0x000000010400788c */ /* 0x000fcc000bf05070 */
[----:B------:R-:W-:Y:S02]  /*13f50*/  PLOP3.LUT P0, PT, PT, PT, UP0, 0x80, 0x0 ;  /* 0x000000000000781c */ /* 0x000fe40003f0f008 */
[----:B--2---:R-:W-:-:S11]  /*13f60*/  LOP3.LUT R0, R0, 0x1f, RZ, 0xc0, !PT ;  /* 0x0000001f00007812 */ /* 0x004fd600078ec0ff */
[----:B------:R-:W-:Y:S05]  /*13f70*/  @P0 BRA `(.L_x_1299) ;  /* 0x0000000000780947 */ /* 0x000fea0003800000 */
[----:B------:R-:W-:Y:S01]  /*13f80*/  UIMAD UR4, UR18, UR8, URZ ;  /* 0x00000008120472a4 */ /* 0x000fe2000f8e023f */
[----:B------:R-:W-:Y:S01]  /*13f90*/  ISETP.NE.AND P0, PT, R0, RZ, PT ;  /* 0x000000ff0000720c */ /* 0x000fe20003f05270 */
[----:B------:R-:W-:Y:S01]  /*13fa0*/  ULDC.64 UR12, c[0x0][0x768] ;  /* 0x0001da00000c7ab9 */ /* 0x000fe20000000a00 */
[----:B------:R-:W-:Y:S01]  /*13fb0*/  BSSY B0, `(.L_x_1300) ;  /* 0x0000019000007945 */ /* 0x000fe20003800000 */
[----:B------:R-:W-:-:S04]  /*13fc0*/  UIADD3 UR6, UP0, UR4, UR9, URZ ;  /* 0x0000000904067290 */ /* 0x000fc8000ff1e03f */
[----:B------:R-:W-:Y:S02]  /*13fd0*/  ULEA.HI.X.SX32 UR7, UR4, UR10, 0x1, UP0 ;  /* 0x0000000a04077291 */ /* 0x000fe400080f0e3f */
[----:B------:R-:W-:Y:S02]  /*13fe0*/  ULEA UR11, UP0, UR6, UR12, 0x2 ;  /* 0x0000000c060b7291 */ /* 0x000fe4000f80103f */
[----:B------:R-:W-:Y:S02]  /*13ff0*/  UIADD3 UR4, UR8, 0x1, URZ ;  /* 0x0000000108047890 */ /* 0x000fe4000fffe03f */
[----:B------:R-:W-:Y:S01]  /*14000*/  ULEA.HI.X UR7, UR6, UR13, UR7, 0x2, UP0 ;  /* 0x0000000d06077291 */ /* 0x000fe200080f1407 */
[----:B------:R-:W-:Y:S01]  /*14010*/  NOP ;  /* 0x0000000000007918 */ /* 0x000fe20000000000 */
[----:B------:R-:W-:Y:S10]  /*14020*/  @P0 BRA `(.L_x_1301) ;  /* 0x0000000000440947 */ /* 0x000ff40003800000 */
        /* <DEDUP_REMOVED lines=9> */
[----:B-1----:R-:W1:Y:S01]  /*140c0*/  S2R R2, SR_LANEID ;  /* 0x0000000000027919 */ /* 0x002e620000000000 */
[----:B------:R-:W-:Y:S01]  /*140d0*/  VOTEU.ANY UR6, UPT, PT ;  /* 0x0000000000067886 */ /* 0x000fe200038e0100 */
[----:B------:R-:W-:Y:S01]  /*140e0*/  IMAD.U32 R3, RZ, RZ, UR7 ;  /* 0x00000007ff037e24 */ /* 0x000fe2000f8e00ff */
[----:B------:R-:W-:-:S02]  /*140f0*/  UFLO.U32 UR12, UR6 ;  /* 0x00000006000c72bd */ /* 0x000fc400080e0000 */
[----:B------:R-:W2:Y:S04]  /*14100*/  POPC R5, UR6 ;  /* 0x0000000600057d09 */ /* 0x000ea80008000000 */
[----:B-1----:R-:W-:Y:S02]  /*14110*/  ISETP.EQ.U32.AND P0, PT, R2, UR12, PT ;  /* 0x0000000c02007c0c */ /* 0x002fe4000bf02070 */
[----:B------:R-:W-:-:S11]  /*14120*/  MOV R2, UR11 ;  /* 0x0000000b00027c02 */ /* 0x000fd60008000f00 */
[----:B--2---:R2:W-:Y:S02]  /*14130*/  @P0 REDG.E.ADD.S32.STRONG.GPU desc[UR38][R2.64], R5 ;  /* 0x000000050200098e */ /* 0x0045e4000c10e3a6 */
.L_x_1301:
[----:B------:R-:W-:Y:S05]  /*14140*/  BSYNC B0 ;  /* 0x0000000000007941 */ /* 0x000fea0003800000 */
.L_x_1300:
[----:B------:R-:W-:Y:S05]  /*14150*/  BRA `(.L_x_1302) ;  /* 0x0000000000047947 */ /* 0x000fea0003800000 */
.L_x_1299:
[----:B------:R-:W-:-:S05]  /*14160*/  UMOV UR4, UR8 ;  /* 0x0000000800047c82 */ /* 0x000fca0008000000 */
.L_x_1302:
[----:B------:R-:W-:-:S04]  /*14170*/  UIADD3 UR6, UR8, 0x1, URZ ;  /* 0x0000000108067890 */ /* 0x000fc8000fffe03f */
[----:B------:R-:W-:-:S06]  /*14180*/  UISETP.NE.AND UP0, UPT, UR5, UR6, UPT ;  /* 0x000000060500728c */ /* 0x000fcc000bf05270 */
[----:B------:R-:W-:-:S13]  /*14190*/  PLOP3.LUT P0, PT, PT, PT, UP0, 0x80, 0x0 ;  /* 0x000000000000781c */ /* 0x000fda0003f0f008 */
[----:B------:R-:W-:Y:S05]  /*141a0*/  @!P0 BRA `(.L_x_1189) ;  /* 0x0000002000308947 */ /* 0x000fea0003800000 */
[----:B------:R-:W-:Y:S01]  /*141b0*/  UIADD3 UR6, UR4, 0x1, URZ ;  /* 0x0000000104067890 */ /* 0x000fe2000fffe03f */
[----:B------:R-:W-:Y:S01]  /*141c0*/  ISETP.NE.AND P1, PT, R0, RZ, PT ;  /* 0x000000ff0000720c */ /* 0x000fe20003f25270 */
[----:B------:R-:W-:Y:S02]  /*141d0*/  UIMAD UR7, UR4, UR16, URZ ;  /* 0x00000010040772a4 */ /* 0x000fe4000f8e023f */
[----:B------:R-:W-:Y:S02]  /*141e0*/  UIADD3 UR11, -UR5, UR4, URZ ;  /* 0x00000004050b7290 */ /* 0x000fe4000fffe13f */
[----:B------:R-:W-:Y:S02]  /*141f0*/  UIMAD UR6, UR18, UR6, URZ ;  /* 0x00000006120672a4 */ /* 0x000fe4000f8e023f */
[----:B------:R-:W-:Y:S01]  /*14200*/  UIMAD UR7, UR7, UR17, URZ ;  /* 0x00000011070772a4 */ /* 0x000fe2000f8e023f */
[----:B------:R-:W-:-:S11]  /*14210*/  ULDC.64 UR20, c[0x0][0x768] ;  /* 0x0001da0000147ab9 */ /* 0x000fd60000000a00 */
.L_x_1307:
[----:B------:R-:W-:Y:S01]  /*14220*/  UIADD3 UR12, UP0, UR7, UR9, URZ ;  /* 0x00000009070c7290 */ /* 0x000fe2000ff1e03f */
[----:B------:R-:W-:-:S03]  /*14230*/  NOP ;  /* 0x0000000000007918 */ /* 0x000fc60000000000 */
[----:B------:R-:W-:Y:S01]  /*14240*/  ULEA.HI.X.SX32 UR13, UR7, UR10, 0x1, UP0 ;  /* 0x0000000a070d7291 */ /* 0x000fe200080f0e3f */
[----:B------:R-:W-:Y:S01]  /*14250*/  BSSY B0, `(.L_x_1303) ;  /* 0x0000015000007945 */ /* 0x000fe20003800000 */
[----:B------:R-:W-:-:S04]  /*14260*/  ULEA UR15, UP0, UR12, UR20, 0x2 ;  /* 0x000000140c0f7291 */ /* 0x000fc8000f80103f */
[----:B------:R-:W-:Y:S01]  /*14270*/  ULEA.HI.X UR13, UR12, UR21, UR13, 0x2, UP0 ;  /* 0x000000150c0d7291 */ /* 0x000fe200080f140d */
[----:B---34-:R-:W-:Y:S11]  /*14280*/  @P1 BRA `(.L_x_1304) ;  /* 0x0000000000441947 */ /* 0x018ff60003800000 */
        /* <DEDUP_REMOVED lines=8> */
[----:B012345:R-:W-:Y:S01]  /*14310*/  CCTL.IVALL ;  /* 0x00000000ff00798f */ /* 0x03ffe20002000000 */
[----:B------:R-:W3:Y:S01]  /*14320*/  S2R R0, SR_LANEID ;  /* 0x0000000000007919 */ /* 0x000ee20000000000 */
[----:B------:R-:W-:Y:S01]  /*14330*/  VOTEU.ANY UR12, UPT, PT ;  /* 0x00000000000c7886 */ /* 0x000fe200038e0100 */
[----:B-12---:R-:W-:Y:S01]  /*14340*/  MOV R2, UR15 ;  /* 0x0000000f00027c02 */ /* 0x006fe20008000f00 */
[----:B------:R-:W-:-:S02]  /*14350*/  UFLO.U32 UR14, UR12 ;  /* 0x0000000c000e72bd */ /* 0x000fc400080e0000 */
[----:B------:R-:W1:Y:S01]  /*14360*/  POPC R5, UR12 ;  /* 0x0000000c00057d09 */ /* 0x000e620008000000 */
[----:B------:R-:W-:-:S03]  /*14370*/  IMAD.U32 R3, RZ, RZ, UR13 ;  /* 0x0000000dff037e24 */ /* 0x000fc6000f8e00ff */
[----:B---3--:R-:W-:-:S13]  /*14380*/  ISETP.EQ.U32.AND P0, PT, R0, UR14, PT ;  /* 0x0000000e00007c0c */ /* 0x008fda000bf02070 */
[----:B-1----:R3:W-:Y:S02]  /*14390*/  @P0 REDG.E.ADD.S32.STRONG.GPU desc[UR38][R2.64], R5 ;  /* 0x000000050200098e */ /* 0x0027e4000c10e3a6 */
.L_x_1304:
[----:B------:R-:W-:Y:S05]  /*143a0*/  BSYNC B0 ;  /* 0x0000000000007941 */ /* 0x000fea0003800000 */
.L_x_1303:
[----:B------:R-:W-:Y:S01]  /*143b0*/  UIADD3 UR12, UP0, UR6, UR9, URZ ;  /* 0x00000009060c7290 */ /* 0x000fe2000ff1e03f */
[----:B------:R-:W-:-:S03]  /*143c0*/  NOP ;  /* 0x0000000000007918 */ /* 0x000fc60000000000 */
[----:B------:R-:W-:Y:S01]  /*143d0*/  ULEA.HI.X.SX32 UR13, UR6, UR10, 0x1, UP0 ;  /* 0x0000000a060d7291 */ /* 0x000fe200080f0e3f */
[----:B------:R-:W-:Y:S01]  /*143e0*/  BSSY B0, `(.L_x_1305) ;  /* 0x0000015000007945 */ /* 0x000fe20003800000 */
[----:B------:R-:W-:-:S04]  /*143f0*/  ULEA UR15, UP0, UR12, UR20, 0x2 ;  /* 0x000000140c0f7291 */ /* 0x000fc8000f80103f */
[----:B------:R-:W-:Y:S01]  /*14400*/  ULEA.HI.X UR13, UR12, UR21, UR13, 0x2, UP0 ;  /* 0x000000150c0d7291 */ /* 0x000fe200080f140d */
[----:B------:R-:W-:Y:S11]  /*14410*/  @P1 BRA `(.L_x_1306) ;  /* 0x0000000000441947 */ /* 0x000ff60003800000 */
[----:B------:R-:W-:Y:S01]  /*14420*/  @!PT LDS RZ, [RZ] ;  /* 0x00000000fffff984 */ /* 0x000fe20000000800 */
[----:B------:R-:W-:Y:S01]  /*14430*/  @!PT LDS RZ, [RZ] ;  /* 0x00000000fffff984 */ /* 0x000fe20000000800 */
[----:B------:R-:W-:Y:S01]  /*14440*/  @!PT LDS RZ, [RZ] ;  /* 0x00000000fffff984 */ /* 0x000fe20000000800 */
[----:B------:R-:W-:Y:S01]  /*14450*/  @!PT LDS RZ, [RZ] ;  /* 0x00000000fffff984 */ /* 0x000fe20000000800 */
[----:B------:R4:W-:Y:S06]  /*14460*/  MEMBAR.ALL.CTA ;  /* 0x0000000000007992 */ /* 0x0009ec0000008000 */
[----:B----4-:R-:W-:Y:S06]  /*14470*/  MEMBAR.ALL.GPU ;  /* 0x0000000000007992 */ /* 0x010fec000000a000 */
[----:B------:R-:W-:-:S00]  /*14480*/  ERRBAR ;  /* 0x00000000000079ab */ /* 0x000fc00000000000 */
[----:B------:R-:W-:Y:S06]  /*14490*/  CGAERRBAR ;  /* 0x00000000000075ab */ /* 0x000fec0000000000 */
[----:B012345:R-:W-:Y:S01]  /*144a0*/  CCTL.IVALL ;  /* 0x00000000ff00798f */ /* 0x03ffe20002000000 */
[----:B------:R-:W4:Y:S01]  /*144b0*/  S2R R0, SR_LANEID ;  /* 0x0000000000007919 */ /* 0x000f220000000000 */
[----:B------:R-:W-:Y:S01]  /*144c0*/  VOTEU.ANY UR12, UPT, PT ;  /* 0x00000000000c7886 */ /* 0x000fe200038e0100 */
[----:B-123--:R-:W-:Y:S01]  /*144d0*/  MOV R2, UR15 ;  /* 0x0000000f00027c02 */ /* 0x00efe20008000f00 */
[----:B------:R-:W-:-:S02]  /*144e0*/  UFLO.U32 UR14, UR12 ;  /* 0x0000000c000e72bd */ /* 0x000fc400080e0000 */
[----:B------:R-:W1:Y:S01]  /*144f0*/  POPC R5, UR12 ;  /* 0x0000000c00057d09 */ /* 0x000e620008000000 */
[----:B------:R-:W-:-:S03]  /*14500*/  IMAD.U32 R3, RZ, RZ, UR13 ;  /* 0x0000000dff037e24 */ /* 0x000fc6000f8e00ff */
[----:B----4-:R-:W-:-:S13]  /*14510*/  ISETP.EQ.U32.AND P0, PT, R0, UR14, PT ;  /* 0x0000000e00007c0c */ /* 0x010fda000bf02070 */
[----:B-1----:R4:W-:Y:S02]  /*14520*/  @P0 REDG.E.ADD.S32.STRONG.GPU desc[UR38][R2.64], R5 ;  /* 0x000000050200098e */ /* 0x0029e4000c10e3a6 */
.L_x_1306:
[----:B------:R-:W-:Y:S05]  /*14530*/  BSYNC B0 ;  /* 0x0000000000007941 */ /* 0x000fea0003800000 */
.L_x_1305:
[----:B------:R-:W-:Y:S02]  /*14540*/  UIADD3 UR11, UR11, 0x2, URZ ;  /* 0x000000020b0b7890 */ /* 0x000fe4000fffe03f */
[----:B------:R-:W-:Y:S02]  /*14550*/  ULEA UR6, UR18, UR6, 0x1 ;  /* 0x0000000612067291 */ /* 0x000fe4000f8e083f */
[----:B------:R-:W-:Y:S02]  /*14560*/  ULEA UR7, UR18, UR7, 0x1 ;  /* 0x0000000712077291 */ /* 0x000fe4000f8e083f */
[----:B------:R-:W-:-:S13]  /*14570*/  ISETP.NE.AND P0, PT, RZ, UR11, PT ;  /* 0x0000000bff007c0c */ /* 0x000fda000bf05270 */
[----:B------:R-:W-:Y:S05]  /*14580*/  @!P0 BRA `(.L_x_1189) ;  /* 0x0000001c00388947 */ /* 0x000fea0003800000 */
[----:B------:R-:W-:Y:S05]  /*14590*/  BRA `(.L_x_1307) ;  /* 0xfffffffc00207947 */ /* 0x000fea000383ffff */
.L_x_1256:
[----:B------:R-:W1:Y:S01]  /*145a0*/  S2UR UR21, SR_CTAID.Z ;  /* 0x00000000001579c3 */ /* 0x000e620000002700 */
[----:B------:R-:W-:Y:S02]  /*145b0*/  MOV R11, 0x1 ;  /* 0x00000001000b7802 */ /* 0x000fe40000000f00 */
        /* <DEDUP_REMOVED lines=20> */
[----:B------:R-:W-:Y:S01]  /*14700*/  IMAD.U32 R0, RZ, RZ, UR4 ;  /* 0x00000004ff007e24 */ /* 0x000fe2000f8e00ff */
[----:B--2---:R-:W-:Y:S07]  /*14710*/  @!P0 BRA `(.L_x_1309) ;  /* 0x0000000000248947 */ /* 0x004fee0003800000 */
[----:B------:R-:W1:Y:S01]  /*14720*/  LDC R3, c[0x0][0x748] ;  /* 0x0001d200ff037b82 */ /* 0x000e620000000800 */
[----:B------:R-:W-:Y:S01]  /*14730*/  ULEA UR6, UR8, UR6, 0x7 ;  /* 0x0000000608067291 */ /* 0x000fe2000f8e383f */
[----:B------:R-:W-:-:S03]  /*14740*/  ULDC UR4, c[0x0][0x290] ;  /* 0x0000a40000047ab9 */ /* 0x000fc60000000800 */
[----:B------:R-:W-:-:S06]  /*14750*/  UIADD3 UR4, -UR4, 0xff, UR6 ;  /* 0x000000ff04047890 */ /* 0x000fcc000fffe106 */
[----:B-1----:R-:W-:-:S04]  /*14760*/  IADD3 R3, R3, UR4, RZ ;  /* 0x0000000403037c10 */ /* 0x002fc8000fffe0ff */
[----:B------:R-:W-:-:S04]  /*14770*/  SHF.R.S32.HI R4, RZ, 0x1f, R3 ;  /* 0x0000001fff047819 */ /* 0x000fc80000011403 */
[----:B------:R-:W-:-:S04]  /*14780*/  LEA.HI R4, R4, R3, RZ, 0x7 ;  /* 0x0000000304047211 */ /* 0x000fc800078f38ff */
[----:B------:R-:W-:-:S04]  /*14790*/  SHF.R.S32.HI R3, RZ, 0x7, R4 ;  /* 0x00000007ff037819 */ /* 0x000fc80000011404 */
[----:B------:R-:W-:-:S07]  /*147a0*/  VIMNMX R0, R3, R0, PT ;  /* 0x0000000003007248 */ /* 0x000fce0003fe0100 */
.L_x_1309:
[----:B------:R-:W-:-:S13]  /*147b0*/  ISETP.GT.AND P0, PT, R0, UR10, PT ;  /* 0x0000000a00007c0c */ /* 0x000fda000bf04270 */
[----:B------:R-:W-:Y:S05]  /*147c0*/  @!P0 BRA `(.L_x_1308) ;  /* 0x0000001800148947 */ /* 0x000fea0003800000 */
[----:B------:R-:W-:Y:S01]  /*147d0*/  USHF.R.S32.HI UR8, URZ, 0x1f, UR20 ;  /* 0x0000001f3f087899 */ /* 0x000fe20008011414 */
[----:B------:R-:W-:Y:S01]  /*147e0*/  IMAD.U32 R4, RZ, RZ, UR10 ;  /* 0x0000000aff047e24 */ /* 0x000fe2000f8e00ff */
[----:B------:R-:W-:Y:S01]  /*147f0*/  ULDC.64 UR6, c[0x0][0x718] ;  /* 0x0001c60000067ab9 */ /* 0x000fe20000000a00 */
[----:B------:R-:W-:Y:S01]  /*14800*/  ULDC.64 UR12, c[0x0][0x730] ;  /* 0x0001cc00000c7ab9 */ /* 0x000fe20000000a00 */
[----:B------:R-:W-:Y:S01]  /*14810*/  UIMAD.WIDE.U32 UR4, UR20, UR6, URZ ;  /* 0x00000006140472a5 */ /* 0x000fe2000f8e003f */
[----:B------:R-:W-:Y:S01]  /*14820*/  BSSY B0, `(.L_x_1308) ;  /* 0x000017f000007945 */ /* 0x000fe20003800000 */
[----:B------:R-:W-:Y:S01]  /*14830*/  UIMAD UR6, UR8, UR6, URZ ;  /* 0x00000006080672a4 */ /* 0x000fe2000f8e023f */
[----:B------:R-:W-:Y:S01]  /*14840*/  MOV R2, RZ ;  /* 0x000000ff00027202 */ /* 0x000fe20000000f00 */
        /* <DEDUP_REMOVED lines=27> */
[----:B-1----:R-:W-:Y:S01]  /*14a00*/  LEA R16, R3, R16, 0x18 ;  /* 0x0000001003107211 */ /* 0x002fe200078ec0ff */
[----:B------:R-:W-:-:S05]  /*14a10*/  IMAD.MOV.U32 R3, RZ, RZ, 0x1 ;  /* 0x00000001ff037424 */ /* 0x000fca00078e00ff */
[----:B------:R-:W-:-:S04]  /*14a20*/  SHF.L.U32 R3, R3, 0x1f, RZ ;  /* 0x0000001f03037819 */ /* 0x000fc800000006ff */
[----:B------:R-:W1:Y:S02]  /*14a30*/  SYNCS.PHASECHK.TRANS64.TRYWAIT P0, [R16+URZ+0x30c20], R3 ;  /* 0x030c2003100075a7 */ /* 0x000e64000800017f */
[----:B-1----:R-:W-:Y:S05]  /*14a40*/  @!P0 BRA `(.L_x_1311) ;  /* 0x0000001c00108947 */ /* 0x002fea0003800000 */
.L_x_1348:
[----:B------:R-:W2:Y:S01]  /*14a50*/  S2R R2, SR_TID.X ;  /* 0x0000000000027919 */ /* 0x000ea20000002100 */
[----:B------:R-:W-:Y:S01]  /*14a60*/  MOV R15, UR15 ;  /* 0x0000000f000f7c02 */ /* 0x000fe20008000f00 */
[----:B------:R-:W-:Y:S01]  /*14a70*/  IMAD.U32 R14, RZ, RZ, UR7 ;  /* 0x00000007ff0e7e24 */ /* 0x000fe2000f8e00ff */
[----:B------:R-:W-:Y:S02]  /*14a80*/  MOV R11, 0x1 ;  /* 0x00000001000b7802 */ /* 0x000fe40000000f00 */
[----:B------:R-:W-:Y:S01]  /*14a90*/  IADD3 R15, R15, UR5, RZ ;  /* 0x000000050f0f7c10 */ /* 0x000fe2000fffe0ff */
[----:B------:R-:W-:Y:S01]  /*14aa0*/  VIADD R14, R14, UR4 ;  /* 0x000000040e0e7c36 */ /* 0x000fe20008000000 */
[----:B--2---:R-:W-:-:S04]  /*14ab0*/  LOP3.LUT R2, R2, 0x7f, RZ, 0xc0, !PT ;  /* 0x0000007f02027812 */ /* 0x004fc800078ec0ff */
[----:B------:R-:W-:-:S13]  /*14ac0*/  ISETP.NE.AND P0, PT, R2, RZ, PT ;  /* 0x000000ff0200720c */ /* 0x000fda0003f05270 */
[----:B------:R-:W-:Y:S05]  /*14ad0*/  @P0 BRA `(.L_x_1312) ;  /* 0x0000000000180947 */ /* 0x000fea0003800000 */
[----:B------:R-:W2:Y:S01]  /*14ae0*/  S2R R2, SR_TID.X ;  /* 0x0000000000027919 */ /* 0x000ea20000002100 */
[----:B-1----:R-:W-:-:S04]  /*14af0*/  IMAD.MOV.U32 R3, RZ, RZ, 0x4200 ;  /* 0x00004200ff037424 */ /* 0x002fc800078e00ff */
[----:B------:R3:W-:Y:S01]  /*14b00*/  SYNCS.ARRIVE.TRANS64 RZ, [R16+URZ+0x30c10], R3 ;  /* 0x030c100310ff79a7 */ /* 0x0007e2000800003f */
[----:B--2---:R-:W-:-:S13]  /*14b10*/  LOP3.LUT P1, RZ, R2, 0x1f, RZ, 0xc0, !PT ;  /* 0x0000001f02ff7812 */ /* 0x004fda000782c0ff */
[----:B---3--:R-:W-:Y:S05]  /*14b20*/  @!P1 BRA `(.L_x_1312) ;  /* 0x0000000000049947 */ /* 0x008fea0003800000 */
[----:B------:R-:W-:Y:S01]  /*14b30*/  BPT.TRAP 0x1 ;  /* 0x000000040000795c */ /* 0x000fe20000300000 */
.L_x_1312:
[----:B------:R-:W-:Y:S01]  /*14b40*/  R2UR UR19, R4 ;  /* 0x00000000041372ca */ /* 0x000fe200000e0000 */
[----:B------:R-:W2:Y:S01]  /*14b50*/  LDC.64 R12, c[0x0][0x198] ;  /* 0x00006600ff0c7b82 */ /* 0x000ea20000000a00 */
[----:B------:R-:W-:Y:S01]  /*14b60*/  R2UR UR8, R15 ;  /* 0x000000000f0872ca */ /* 0x000fe200000e0000 */
[----:B------:R-:W-:Y:S01]  /*14b70*/  ULDC.64 UR16, c[0x0][0x700] ;  /* 0x0001c00000107ab9 */ /* 0x000fe20000000a00 */
[----:B------:R-:W-:Y:S01]  /*14b80*/  UMOV UR32, 0x0 ;  /* 0x0000000000207882 */ /* 0x000fe20000000000 */
[----:B------:R-:W-:Y:S01]  /*14b90*/  MOV R10, UR16 ;  /* 0x00000010000a7c02 */ /* 0x000fe20008000f00 */
[----:B------:R-:W-:Y:S01]  /*14ba0*/  UMOV UR33, 0x14f00000 ;  /* 0x14f0000000217882 */ /* 0x000fe20000000000 */
[----:B------:R-:W-:Y:S01]  /*14bb0*/  MOV R9, UR17 ;  /* 0x0000001100097c02 */ /* 0x000fe20008000f00 */
[----:B------:R-:W-:Y:S01]  /*14bc0*/  UMOV UR18, URZ ;  /* 0x0000003f00127c82 */ /* 0x000fe20008000000 */
[----:B------:R-:W-:Y:S01]  /*14bd0*/  UMOV UR25, 0x20 ;  /* 0x0000002000197882 */ /* 0x000fe20000000000 */
[----:B------:R-:W-:Y:S01]  /*14be0*/  UMOV UR34, 0x0 ;  /* 0x0000000000227882 */ /* 0x000fe20000000000 */
[----:B------:R-:W-:Y:S01]  /*14bf0*/  UMOV UR35, 0x10000000 ;  /* 0x1000000000237882 */ /* 0x000fe20000000000 */
[----:B------:R-:W-:Y:S01]  /*14c00*/  UMOV UR13, UR21 ;  /* 0x00000015000d7c82 */ /* 0x000fe20008000000 */
[----:B------:R-:W-:Y:S01]  /*14c10*/  USHF.L.U32 UR19, UR19, 0x7, URZ ;  /* 0x0000000713137899 */ /* 0x000fe2000800063f */
[----:B------:R-:W-:Y:S01]  /*14c20*/  MOV R19, RZ ;  /* 0x000000ff00137202 */ /* 0x000fe20000000f00 */
[----:B------:R-:W-:Y:S01]  /*14c30*/  UMOV UR10, UR18 ;  /* 0x00000012000a7c82 */ /* 0x000fe20008000000 */
[----:B------:R-:W-:Y:S01]  /*14c40*/  UMOV UR27, UR11 ;  /* 0x0000000b001b7c82 */ /* 0x000fe20008000000 */
[----:B------:R-:W-:Y:S01]  /*14c50*/  UIADD3 UR9, UP0, UR19, UR14, URZ ;  /* 0x0000000e13097290 */ /* 0x000fe2000ff1e03f */
[----:B------:R-:W-:Y:S01]  /*14c60*/  UMOV UR28, UR12 ;  /* 0x0000000c001c7c82 */ /* 0x000fe20008000000 */
[----:B------:R-:W-:-:S02]  /*14c70*/  UMOV UR29, UR21 ;  /* 0x00000015001d7c82 */ /* 0x000fc40008000000 */
[----:B------:R-:W-:Y:S02]  /*14c80*/  ULEA.HI.X.SX32 UR8, UR19, UR8, 0x1, UP0 ;  /* 0x0000000813087291 */ /* 0x000fe400080f0e3f */
[----:B-1----:R-:W-:Y:S01]  /*14c90*/  IMAD.U32 R3, RZ, RZ, UR9 ;  /* 0x00000009ff037e24 */ /* 0x002fe2000f8e00ff */
[----:B------:R-:W-:Y:S01]  /*14ca0*/  UMOV UR26, UR18 ;  /* 0x00000012001a7c82 */ /* 0x000fe20008000000 */
[----:B--2---:R-:W-:Y:S01]  /*14cb0*/  IMAD.MOV.U32 R8, RZ, RZ, R12 ;  /* 0x000000ffff087224 */ /* 0x004fe200078e000c */
[----:B------:R-:W-:Y:S01]  /*14cc0*/  MOV R7, R13 ;  /* 0x0000000d00077202 */ /* 0x000fe20000000f00 */
[----:B------:R-:W-:Y:S01]  /*14cd0*/  IMAD.U32 R6, RZ, RZ, UR9 ;  /* 0x00000009ff067e24 */ /* 0x000fe2000f8e00ff */
[----:B------:R-:W-:Y:S02]  /*14ce0*/  LEA R2, P1, R3, R10, 0x2 ;  /* 0x0000000a03027211 */ /* 0x000fe400078210ff */
[----:B------:R-:W-:Y:S02]  /*14cf0*/  MOV R3, UR8 ;  /* 0x0000000800037c02 */ /* 0x000fe40008000f00 */
[----:B------:R-:W-:-:S02]  /*14d00*/  R2UR UR22, R2 ;  /* 0x00000000021672ca */ /* 0x000fc400000e0000 */
[----:B------:R-:W-:Y:S02]  /*14d10*/  IADD3 R2, P2, R8, 0x2f0, RZ ;  /* 0x000002f008027810 */ /* 0x000fe40007f5e0ff */
[----:B------:R-:W-:Y:S01]  /*14d20*/  LEA.HI.X R3, R6, R9, R3, 0x2, P1 ;  /* 0x0000000906037211 */ /* 0x000fe200008f1403 */
[----:B------:R-:W-:Y:S01]  /*14d30*/  VIADD R6, R0, 0xffffffff ;  /* 0xffffffff00067836 */ /* 0x000fe20000000000 */
[----:B------:R-:W-:Y:S02]  /*14d40*/  R2UR UR42, R2 ;  /* 0x00000000022a72ca */ /* 0x000fe400000e0000 */
[----:B------:R-:W-:Y:S02]  /*14d50*/  IADD3 R2, P3, R8, 0x3f0, RZ ;  /* 0x000003f008027810 */ /* 0x000fe40007f7e0ff */
[----:B------:R-:W-:Y:S01]  /*14d60*/  R2UR UR8, R16 ;  /* 0x00000000100872ca */ /* 0x000fe200000e0000 */
[----:B------:R1:W-:Y:S01]  /*14d70*/  STL [R1], R6 ;  /* 0x0000000601007387 */ /* 0x0003e20000100800 */
[----:B------:R-:W-:-:S02]  /*14d80*/  R2UR UR44, R2 ;  /* 0x00000000022c72ca */ /* 0x000fc400000e0000 */
[----:B------:R-:W-:Y:S02]  /*14d90*/  IADD3 R2, P1, R8, 0xf0, RZ ;  /* 0x000000f008027810 */ /* 0x000fe40007f3e0ff */
[----:B------:R-:W-:Y:S02]  /*14da0*/  R2UR UR23, R3 ;  /* 0x00000000031772ca */ /* 0x000fe400000e0000 */
[----:B------:R-:W-:Y:S01]  /*14db0*/  IADD3.X R5, RZ, R7, RZ, P2, !PT ;  /* 0x00000007ff057210 */ /* 0x000fe200017fe4ff */
[--C-:B------:R-:W-:Y:S01]  /*14dc0*/  IMAD.X R3, RZ, RZ, R7.reuse, P1 ;  /* 0x000000ffff037224 */ /* 0x100fe200008e0607 */
[----:B------:R-:W-:Y:S02]  /*14dd0*/  R2UR UR30, R2 ;  /* 0x00000000021e72ca */ /* 0x000fe400000e0000 */
[----:B------:R-:W-:Y:S01]  /*14de0*/  R2UR UR43, R5 ;  /* 0x00000000052b72ca */ /* 0x000fe200000e0000 */
[----:B------:R-:W-:Y:S01]  /*14df0*/  IMAD.X R5, RZ, RZ, R7, P3 ;  /* 0x000000ffff057224 */ /* 0x000fe200018e0607 */
[----:B------:R-:W-:Y:S01]  /*14e00*/  R2UR UR31, R3 ;  /* 0x00000000031f72ca */ /* 0x000fe200000e0000 */
[----:B------:R-:W-:Y:S01]  /*14e10*/  UIADD3 UR16, UR8, 0x10000, URZ ;  /* 0x0001000008107890 */ /* 0x000fe2000fffe03f */
[----:B------:R-:W-:Y:S01]  /*14e20*/  ISETP.GE.AND P1, PT, R4, R6, PT ;  /* 0x000000060400720c */ /* 0x000fe20003f26270 */
[----:B------:R-:W-:Y:S01]  /*14e30*/  UIADD3 UR17, UR8, 0x30c10, URZ ;  /* 0x00030c1008117890 */ /* 0x000fe2000fffe03f */
[----:B------:R-:W-:Y:S01]  /*14e40*/  R2UR UR45, R5 ;  /* 0x00000000052d72ca */ /* 0x000fe200000e0000 */
[----:B------:R-:W-:Y:S01]  /*14e50*/  UIADD3 UR40, UR8, 0x20000, URZ ;  /* 0x0002000008287890 */ /* 0x000fe2000fffe03f */
[----:B------:R-:W-:Y:S01]  /*14e60*/  MOV R5, 0x8000 ;  /* 0x0000800000057802 */ /* 0x000fe20000000f00 */
[----:B------:R-:W-:-:S02]  /*14e70*/  UIADD3 UR9, UR8, 0x30c00, URZ ;  /* 0x00030c0008097890 */ /* 0x000fc4000fffe03f */
[----:B------:R-:W-:Y:S01]  /*14e80*/  UIADD3 UR24, UR8, 0x4000, URZ ;  /* 0x0000400008187890 */ /* 0x000fe2000fffe03f */
[----:B------:R-:W-:-:S03]  /*14e90*/  UMOV UR41, UR17 ;  /* 0x0000001100297c82 */ /* 0x000fc60008000000 */
        /* <DEDUP_REMOVED lines=9> */
[----:B------:R-:W-:-:S03]  /*14f30*/  IMAD.MOV.U32 R11, RZ, RZ, 0x1 ;  /* 0x00000001ff0b7424 */ /* 0x000fc600078e00ff */
[----:B------:R-:W-:Y:S01]  /*14f40*/  IMAD.IADD R20, R5, 0x1, R0 ;  /* 0x0000000105147824 */ /* 0x000fe200078e0200 */
[----:B------:R-:W-:Y:S02]  /*14f50*/  IADD3 R5, R0, -0x2, RZ ;  /* 0xfffffffe00057810 */ /* 0x000fe40007ffe0ff */
[-C--:B------:R-:W-:Y:S02]  /*14f60*/  MOV R0, R4.reuse ;  /* 0x0000000400007202 */ /* 0x080fe40000000f00 */
[----:B------:R-:W-:Y:S02]  /*14f70*/  ISETP.NE.AND P1, PT, R5, R4, PT ;  /* 0x000000040500720c */ /* 0x000fe40003f25270 */
[----:B------:R-:W-:-:S05]  /*14f80*/  LOP3.LUT R5, R20, 0x1, RZ, 0xc0, !PT ;  /* 0x0000000114057812 */ /* 0x000fca00078ec0ff */
[----:B------:R2:W-:Y:S01]  /*14f90*/  STL [R1+0x4], R5 ;  /* 0x0000040501007387 */ /* 0x0005e20000100800 */
[----:B-1----:R-:W-:-:S05]  /*14fa0*/  LOP3.LUT R6, R12, 0x1f, RZ, 0xc0, !PT ;  /* 0x0000001f0c067812 */ /* 0x002fca00078ec0ff */
[----:B--2---:R-:W-:Y:S05]  /*14fb0*/  @!P1 BRA `(.L_x_1314) ;  /* 0x0000000800389947 */ /* 0x004fea0003800000 */
[----:B------:R-:W-:Y:S01]  /*14fc0*/  IMAD.IADD R20, R20, 0x1, -R5 ;  /* 0x0000000114147824 */ /* 0x000fe200078e0a05 */
[----:B------:R-:W-:Y:S01]  /*14fd0*/  MOV R0, R4 ;  /* 0x0000000400007202 */ /* 0x000fe20000000f00 */
[----:B------:R-:W-:-:S07]  /*14fe0*/  IMAD.MOV.U32 R11, RZ, RZ, 0x1 ;  /* 0x00000001ff0b7424 */ /* 0x000fce00078e00ff */
.L_x_1323:
[----:B--234-:R-:W-:-:S04]  /*14ff0*/  SHF.L.U32 R21, R11, 0x1f, RZ ;  /* 0x0000001f0b157819 */ /* 0x01cfc800000006ff */
[----:B------:R-:W1:Y:S02]  /*15000*/  SYNCS.PHASECHK.TRANS64.TRYWAIT P1, [R16+URZ+0x30c40], R21 ;  /* 0x030c4015100075a7 */ /* 0x000e64000802017f */
[----:B-1----:R-:W-:Y:S05]  /*15010*/  @!P1 BRA `(.L_x_1315) ;  /* 0x0000001400b09947 */ /* 0x002fea0003800000 */
.L_x_1349:
[----:B------:R-:W-:Y:S05]  /*15020*/  @P0 BRA `(.L_x_1316) ;  /* 0x0000000000140947 */ /* 0x000fea0003800000 */
[----:B------:R-:W-:Y:S02]  /*15030*/  ISETP.NE.AND P1, PT, R6, RZ, PT ;  /* 0x000000ff0600720c */ /* 0x000fe40003f25270 */
[----:B------:R-:W-:-:S04]  /*15040*/  MOV R3, 0x4200 ;  /* 0x0000420000037802 */ /* 0x000fc80000000f00 */
[----:B------:R2:W-:Y:S07]  /*15050*/  SYNCS.ARRIVE.TRANS64 RZ, [R16+URZ+0x30c30], R3 ;  /* 0x030c300310ff79a7 */ /* 0x0005ee000800003f */
[----:B------:R-:W-:Y:S05]  /*15060*/  @!P1 BRA `(.L_x_1316) ;  /* 0x0000000000049947 */ /* 0x000fea0003800000 */
[----:B------:R-:W-:Y:S01]  /*15070*/  BPT.TRAP 0x1 ;  /* 0x000000040000795c */ /* 0x000fe20000300000 */
.L_x_1316:
[----:B------:R-:W2:Y:S01]  /*15080*/  LDC.64 R12, c[0x0][0x728] ;  /* 0x0001ca00ff0c7b82 */ /* 0x000ea20000000a00 */
[----:B------:R-:W-:Y:S01]  /*15090*/  IMAD.SHL.U32 R18, R0, 0x80, RZ ;  /* 0x0000008000127824 */ /* 0x000fe200078e00ff */
[----:B------:R-:W-:Y:S01]  /*150a0*/  R2UR UR8, R16 ;  /* 0x00000000100872ca */ /* 0x000fe200000e0000 */
[----:B------:R-:W-:Y:S01]  /*150b0*/  UMOV UR26, 0x0 ;  /* 0x00000000001a7882 */ /* 0x000fe20000000000 */
[----:B------:R-:W-:Y:S01]  /*150c0*/  UMOV UR27, 0x14f00000 ;  /* 0x14f00000001b7882 */ /* 0x000fe20000000000 */
[----:B------:R-:W-:Y:S01]  /*150d0*/  UMOV UR18, URZ ;  /* 0x0000003f00127c82 */ /* 0x000fe20008000000 */
[C---:B------:R-:W-:Y:S01]  /*150e0*/  IADD3 R2, P1, R18.reuse, UR6, RZ ;  /* 0x0000000612027c10 */ /* 0x040fe2000ff3e0ff */
[----:B------:R-:W-:Y:S01]  /*150f0*/  UMOV UR10, 0x20 ;  /* 0x00000020000a7882 */ /* 0x000fe20000000000 */
[----:B------:R-:W3:Y:S01]  /*15100*/  LDC.64 R4, c[0x0][0x198] ;  /* 0x00006600ff047b82 */ /* 0x000ee20000000a00 */
[----:B------:R-:W-:-:S06]  /*15110*/  R2UR UR19, R18 ;  /* 0x00000000121372ca */ /* 0x000fcc00000e0000 */
[----:B------:R-:W-:Y:S02]  /*15120*/  UIADD3 UR16, UR8, 0x18000, URZ ;  /* 0x0001800008107890 */ /* 0x000fe4000fffe03f */
[----:B------:R-:W-:Y:S02]  /*15130*/  UIADD3 UR17, UR8, 0x30c30, URZ ;  /* 0x00030c3008117890 */ /* 0x000fe4000fffe03f */
[----:B------:R-:W-:Y:S01]  /*15140*/  UIADD3 UR8, UR8, 0x20400, URZ ;  /* 0x0002040008087890 */ /* 0x000fe2000fffe03f */
[----:B--2---:R-:W-:-:S04]  /*15150*/  LEA R3, P2, R2, R12, 0x2 ;  /* 0x0000000c02037211 */ /* 0x004fc800078410ff */
[----:B------:R-:W-:Y:S01]  /*15160*/  UMOV UR9, UR17 ;  /* 0x0000001100097c82 */ /* 0x000fe20008000000 */
[----:B------:R-:W-:Y:S02]  /*15170*/  R2UR UR22, R3 ;  /* 0x00000000031672ca */ /* 0x000fe400000e0000 */
[----:B------:R-:W-:Y:S02]  /*15180*/  LEA.HI.X.SX32 R3, R18, R14, 0x1, P1 ;  /* 0x0000000e12037211 */ /* 0x000fe400008f0eff */
[----:B---3--:R-:W-:Y:S01]  /*15190*/  MOV R8, R4 ;  /* 0x0000000400087202 */ /* 0x008fe20000000f00 */
        /* <DEDUP_REMOVED lines=11> */
.L_x_1350:
[----:B------:R-:W-:Y:S05]  /*15250*/  @P0 BRA `(.L_x_1318) ;  /* 0x0000000000140947 */ /* 0x000fea0003800000 */
[----:B------:R-:W-:Y:S01]  /*15260*/  ISETP.NE.AND P1, PT, R6, RZ, PT ;  /* 0x000000ff0600720c */ /* 0x000fe20003f25270 */
[----:B------:R-:W-:-:S04]  /*15270*/  IMAD.MOV.U32 R2, RZ, RZ, 0x4200 ;  /* 0x00004200ff027424 */ /* 0x000fc800078e00ff */
[----:B------:R3:W-:Y:S08]  /*15280*/  SYNCS.ARRIVE.TRANS64 RZ, [R16+URZ+0x30c18], R2 ;  /* 0x030c180210ff79a7 */ /* 0x0007f0000800003f */
[----:B------:R-:W-:Y:S05]  /*15290*/  @!P1 BRA `(.L_x_1318) ;  /* 0x0000000000049947 */ /* 0x000fea0003800000 */
[----:B------:R-:W-:Y:S01]  /*152a0*/  BPT.TRAP 0x1 ;  /* 0x000000040000795c */ /* 0x000fe20000300000 */
.L_x_1318:
[----:B------:R-:W-:Y:S01]  /*152b0*/  IADD3 R18, R18, 0x80, RZ ;  /* 0x0000008012127810 */ /* 0x000fe20007ffe0ff */
[----:B------:R-:W-:Y:S01]  /*152c0*/  ULDC.64 UR8, c[0x0][0x700] ;  /* 0x0001c00000087ab9 */ /* 0x000fe20000000a00 */
[----:B------:R-:W-:Y:S01]  /*152d0*/  R2UR UR24, R16 ;  /* 0x00000000101872ca */ /* 0x000fe200000e0000 */
[----:B------:R-:W-:Y:S01]  /*152e0*/  IMAD.U32 R10, RZ, RZ, UR8 ;  /* 0x00000008ff0a7e24 */ /* 0x000fe2000f8e00ff */
[----:B---3--:R-:W-:Y:S01]  /*152f0*/  IADD3 R2, P1, R18, UR14, RZ ;  /* 0x0000000e12027c10 */ /* 0x008fe2000ff3e0ff */
[----:B------:R-:W-:Y:S01]  /*15300*/  UMOV UR22, 0x0 ;  /* 0x0000000000167882 */ /* 0x000fe20000000000 */
[----:B------:R-:W-:Y:S01]  /*15310*/  SHF.R.S32.HI R17, RZ, 0x1f, R18 ;  /* 0x0000001fff117819 */ /* 0x000fe20000011412 */
[----:B------:R-:W-:Y:S01]  /*15320*/  UMOV UR23, 0x14f00000 ;  /* 0x14f0000000177882 */ /* 0x000fe20000000000 */
[----:B------:R-:W-:Y:S01]  /*15330*/  LEA R3, P2, R2, R10, 0x2 ;  /* 0x0000000a02037211 */ /* 0x000fe200078410ff */
[----:B------:R-:W-:Y:S01]  /*15340*/  UMOV UR18, URZ ;  /* 0x0000003f00127c82 */ /* 0x000fe20008000000 */
[----:B------:R-:W-:Y:S01]  /*15350*/  MOV R9, UR9 ;  /* 0x0000000900097c02 */ /* 0x000fe20008000f00 */
[----:B------:R-:W-:Y:S01]  /*15360*/  UMOV UR10, 0x20 ;  /* 0x00000020000a7882 */ /* 0x000fe20000000000 */
[----:B------:R-:W-:Y:S01]  /*15370*/  R2UR UR26, R3 ;  /* 0x00000000031a72ca */ /* 0x000fe200000e0000 */
[----:B------:R-:W-:Y:S01]  /*15380*/  IMAD.X R3, R17, 0x1, R15, P1 ;  /* 0x0000000111037824 */ /* 0x000fe200008e060f */
[----:B------:R-:W-:Y:S01]  /*15390*/  R2UR UR19, R18 ;  /* 0x00000000121372ca */ /* 0x000fe200000e0000 */
[----:B------:R-:W-:-:S02]  /*153a0*/  UIADD3 UR16, UR24, 0x14000, URZ ;  /* 0x0001400018107890 */ /* 0x000fc4000fffe03f */
[----:B------:R-:W-:Y:S01]  /*153b0*/  UIADD3 UR17, UR24, 0x30c18, URZ ;  /* 0x00030c1818117890 */ /* 0x000fe2000fffe03f */
[----:B------:R-:W-:Y:S01]  /*153c0*/  LEA.HI.X R3, R2, R9, R3, 0x2, P2 ;  /* 0x0000000902037211 */ /* 0x000fe200010f1403 */
[----:B------:R-:W-:Y:S01]  /*153d0*/  UIADD3 UR24, UR24, 0x20200, URZ ;  /* 0x0002020018187890 */ /* 0x000fe2000fffe03f */
[----:B------:R-:W-:Y:S02]  /*153e0*/  IADD3 R2, P1, R8, 0xf0, RZ ;  /* 0x000000f008027810 */ /* 0x000fe40007f3e0ff */
[----:B------:R-:W-:Y:S02]  /*153f0*/  R2UR UR27, R3 ;  /* 0x00000000031b72ca */ /* 0x000fe400000e0000 */
[----:B------:R-:W-:Y:S01]  /*15400*/  IADD3.X R3, RZ, R7, RZ, P1, !PT ;  /* 0x00000007ff037210 */ /* 0x000fe20000ffe4ff */
[----:B------:R-:W-:Y:S01]  /*15410*/  UMOV UR25, UR17 ;  /* 0x0000001100197c82 */ /* 0x000fe20008000000 */
[----:B------:R-:W-:Y:S02]  /*15420*/  R2UR UR8, R2 ;  /* 0x00000000020872ca */ /* 0x000fe400000e0000 */
[----:B------:R-:W-:-:S13]  /*15430*/  R2UR UR9, R3 ;  /* 0x00000000030972ca */ /* 0x000fda00000e0000 */
[----:B------:R3:W-:Y:S01]  /*15440*/  UTMALDG.4D [UR16], [UR8], desc[UR22] ;  /* 0x00001610080075b4 */ /* 0x0007e20008019000 */
[----:B------:R3:W-:Y:S01]  /*15450*/  UBLKCP.S.G [UR24], [UR26], UR10 ;  /* 0x000000181a0073ba */ /* 0x0007e2000800020a */
[----:B------:R-:W4:Y:S02]  /*15460*/  SYNCS.PHASECHK.TRANS64.TRYWAIT P1, [R16+URZ+0x30c48], R21 ;  /* 0x030c4815100075a7 */ /* 0x000f24000802017f */
[----:B---34-:R-:W-:Y:S05]  /*15470*/  @!P1 BRA `(.L_x_1319) ;  /* 0x0000001000c09947 */ /* 0x018fea0003800000 */
.L_x_1351:
[----:B------:R-:W-:Y:S05]  /*15480*/  @P0 BRA `(.L_x_1320) ;  /* 0x0000000000140947 */ /* 0x000fea0003800000 */
[----:B------:R-:W-:Y:S01]  /*15490*/  ISETP.NE.AND P1, PT, R6, RZ, PT ;  /* 0x000000ff0600720c */ /* 0x000fe20003f25270 */
[----:B-123--:R-:W-:-:S04]  /*154a0*/  IMAD.MOV.U32 R21, RZ, RZ, 0x4200 ;  /* 0x00004200ff157424 */ /* 0x00efc800078e00ff */
[----:B------:R4:W-:Y:S08]  /*154b0*/  SYNCS.ARRIVE.TRANS64 RZ, [R16+URZ+0x30c38], R21 ;  /* 0x030c381510ff79a7 */ /* 0x0009f0000800003f */
[----:B------:R-:W-:Y:S05]  /*154c0*/  @!P1 BRA `(.L_x_1320) ;  /* 0x0000000000049947 */ /* 0x000fea0003800000 */
[----:B------:R-:W-:Y:S01]  /*154d0*/  BPT.TRAP 0x1 ;  /* 0x000000040000795c */ /* 0x000fe20000300000 */
.L_x_1320:
[C---:B------:R-:W-:Y:S01]  /*154e0*/  R2UR UR19, R18.reuse ;  /* 0x00000000121372ca */ /* 0x040fe200000e0000 */
[----:B------:R-:W-:Y:S01]  /*154f0*/  UMOV UR22, 0x0 ;  /* 0x0000000000167882 */ /* 0x000fe20000000000 */
[----:B------:R-:W-:Y:S01]  /*15500*/  IADD3 R18, P1, R18, UR6, RZ ;  /* 0x0000000612127c10 */ /* 0x000fe2000ff3e0ff */
        /* <DEDUP_REMOVED lines=19> */
[----:B------:R-:W5:Y:S02]  /*15640*/  SYNCS.PHASECHK.TRANS64.TRYWAIT P1, [R16+URZ+0x30c20], R5 ;  /* 0x030c2005100075a7 */ /* 0x000f64000802017f */
[----:B-1---5:R-:W-:Y:S05]  /*15650*/  @!P1 BRA `(.L_x_1321) ;  /* 0x00000010005c9947 */ /* 0x022fea0003800000 */
.L_x_1353:
[----:B------:R-:W-:Y:S05]  /*15660*/  @P0 BRA `(.L_x_1322) ;  /* 0x0000000000140947 */ /* 0x000fea0003800000 */
[----:B------:R-:W-:Y:S01]  /*15670*/  ISETP.NE.AND P1, PT, R6, RZ, PT ;  /* 0x000000ff0600720c */ /* 0x000fe20003f25270 */
[----:B------:R-:W-:-:S04]  /*15680*/  IMAD.MOV.U32 R5, RZ, RZ, 0x4200 ;  /* 0x00004200ff057424 */ /* 0x000fc800078e00ff */
[----:B------:R1:W-:Y:S08]  /*15690*/  SYNCS.ARRIVE.TRANS64 RZ, [R16+URZ+0x30c10], R5 ;  /* 0x030c100510ff79a7 */ /* 0x0003f0000800003f */
[----:B------:R-:W-:Y:S05]  /*156a0*/  @!P1 BRA `(.L_x_1322) ;  /* 0x0000000000049947 */ /* 0x000fea0003800000 */
[----:B------:R-:W-:Y:S01]  /*156b0*/  BPT.TRAP 0x1 ;  /* 0x000000040000795c */ /* 0x000fe20000300000 */
.L_x_1322:
[----:B------:R-:W-:Y:S01]  /*156c0*/  R2UR UR10, R0 ;  /* 0x00000000000a72ca */ /* 0x000fe200000e0000 */
[----:B------:R-:W-:Y:S01]  /*156d0*/  VIADD R20, R20, 0xfffffffe ;  /* 0xfffffffe14147836 */ /* 0x000fe20000000000 */
[----:B------:R-:W-:Y:S01]  /*156e0*/  R2UR UR8, R15 ;  /* 0x000000000f0872ca */ /* 0x000fe200000e0000 */
[----:B------:R-:W-:Y:S01]  /*156f0*/  UMOV UR22, 0x0 ;  /* 0x0000000000167882 */ /* 0x000fe20000000000 */
[----:B------:R-:W-:Y:S01]  /*15700*/  R2UR UR24, R16 ;  /* 0x00000000101872ca */ /* 0x000fe200000e0000 */
[----:B------:R-:W-:Y:S01]  /*15710*/  UMOV UR23, 0x14f00000 ;  /* 0x14f0000000177882 */ /* 0x000fe20000000000 */
[----:B------:R-:W-:Y:S01]  /*15720*/  UMOV UR18, URZ ;  /* 0x0000003f00127c82 */ /* 0x000fe20008000000 */
[----:B------:R-:W-:-:S06]  /*15730*/  UMOV UR13, 0x20 ;  /* 0x00000020000d7882 */ /* 0x000fcc0000000000 */
[----:B------:R-:W-:-:S04]  /*15740*/  UIADD3 UR10, UR10, 0x2, URZ ;  /* 0x000000020a0a7890 */ /* 0x000fc8000fffe03f */
[----:B------:R-:W-:Y:S02]  /*15750*/  USHF.L.U32 UR19, UR10, 0x7, URZ ;  /* 0x000000070a137899 */ /* 0x000fe4000800063f */
[----:B------:R-:W-:Y:S02]  /*15760*/  UIADD3 UR16, UR24, 0x10000, URZ ;  /* 0x0001000018107890 */ /* 0x000fe4000fffe03f */
[----:B------:R-:W-:Y:S02]  /*15770*/  UIADD3 UR9, UP0, UR19, UR14, URZ ;  /* 0x0000000e13097290 */ /* 0x000fe4000ff1e03f */
[----:B------:R-:W-:Y:S02]  /*15780*/  UIADD3 UR17, UR24, 0x30c10, URZ ;  /* 0x00030c1018117890 */ /* 0x000fe4000fffe03f */
[----:B------:R-:W-:Y:S02]  /*15790*/  ULEA.HI.X.SX32 UR8, UR19, UR8, 0x1, UP0 ;  /* 0x0000000813087291 */ /* 0x000fe400080f0e3f */
[----:B-1----:R-:W-:Y:S01]  /*157a0*/  MOV R5, UR9 ;  /* 0x0000000900057c02 */ /* 0x002fe20008000f00 */
[----:B------:R-:W-:-:S02]  /*157b0*/  UIADD3 UR24, UR24, 0x20000, URZ ;  /* 0x0002000018187890 */ /* 0x000fc4000fffe03f */
[----:B------:R-:W-:Y:S01]  /*157c0*/  UMOV UR25, UR17 ;  /* 0x0000001100197c82 */ /* 0x000fe20008000000 */
[----:B------:R-:W-:Y:S02]  /*157d0*/  LEA R0, P1, R5, R10, 0x2 ;  /* 0x0000000a05007211 */ /* 0x000fe400078210ff */
[----:B------:R-:W-:Y:S02]  /*157e0*/  MOV R4, UR8 ;  /* 0x0000000800047c02 */ /* 0x000fe40008000f00 */
[----:B------:R-:W-:Y:S01]  /*157f0*/  R2UR UR26, R0 ;  /* 0x00000000001a72ca */ /* 0x000fe200000e0000 */
[----:B------:R-:W-:Y:S01]  /*15800*/  IMAD.U32 R0, RZ, RZ, UR9 ;  /* 0x00000009ff007e24 */ /* 0x000fe2000f8e00ff */
[----:B------:R-:W-:Y:S02]  /*15810*/  R2UR UR8, R2 ;  /* 0x00000000020872ca */ /* 0x000fe400000e0000 */
[----:B------:R-:W-:Y:S02]  /*15820*/  R2UR UR9, R3 ;  /* 0x00000000030972ca */ /* 0x000fe400000e0000 */
[----:B------:R-:W-:-:S02]  /*15830*/  LEA.HI.X R0, R0, R9, R4, 0x2, P1 ;  /* 0x0000000900007211 */ /* 0x000fc400008f1404 */
[----:B------:R-:W-:Y:S02]  /*15840*/  ISETP.NE.AND P1, PT, R20, RZ, PT ;  /* 0x000000ff1400720c */ /* 0x000fe40003f25270 */
[----:B------:R-:W-:Y:S02]  /*15850*/  R2UR UR27, R0 ;  /* 0x00000000001b72ca */ /* 0x000fe400000e0000 */
[----:B------:R-:W-:-:S05]  /*15860*/  MOV R0, UR10 ;  /* 0x0000000a00007c02 */ /* 0x000fca0008000f00 */
[----:B------:R1:W-:Y:S06]  /*15870*/  UTMALDG.4D [UR16], [UR8], desc[UR22] ;  /* 0x00001610080075b4 */ /* 0x0003ec0008019000 */
[----:B------:R1:W-:Y:S02]  /*15880*/  UBLKCP.S.G [UR24], [UR26], UR13 ;  /* 0x000000181a0073ba */ /* 0x0003e4000800020d */
[----:B-1----:R-:W-:Y:S05]  /*15890*/  @P1 BRA `(.L_x_1323) ;  /* 0xfffffff400d41947 */ /* 0x002fea000383ffff */
.L_x_1314:
[----:B------:R-:W2:Y:S02]  /*158a0*/  LDL.LU R4, [R1+0x4] ;  /* 0x0000040001047983 */ /* 0x000ea40000300800 */
[----:B--2---:R-:W-:Y:S02]  /*158b0*/  ISETP.NE.AND P1, PT, R4, RZ, PT ;  /* 0x000000ff0400720c */ /* 0x004fe40003f25270 */
[----:B------:R2:W5:Y:S11]  /*158c0*/  LDL R4, [R1] ;  /* 0x0000000001047983 */ /* 0x0005760000100800 */
[----:B--2---:R-:W-:Y:S05]  /*158d0*/  @!P1 BRA `(.L_x_1313) ;  /* 0x0000000400109947 */ /* 0x004fea0003800000 */
[----:B------:R-:W-:-:S04]  /*158e0*/  SHF.L.U32 R13, R11, 0x1f, RZ ;  /* 0x0000001f0b0d7819 */ /* 0x000fc800000006ff */
[----:B------:R-:W1:Y:S02]  /*158f0*/  SYNCS.PHASECHK.TRANS64.TRYWAIT P1, [R16+URZ+0x30c40], R13 ;  /* 0x030c400d100075a7 */ /* 0x000e64000802017f */
[----:B-1----:R-:W-:Y:S05]  /*15900*/  @!P1 BRA `(.L_x_1324) ;  /* 0x0000000c00c89947 */ /* 0x002fea0003800000 */
.L_x_1354:
[----:B------:R-:W-:Y:S05]  /*15910*/  @P0 BRA `(.L_x_1325) ;  /* 0x0000000000140947 */ /* 0x000fea0003800000 */
[----:B------:R-:W-:Y:S01]  /*15920*/  ISETP.NE.AND P1, PT, R6, RZ, PT ;  /* 0x000000ff0600720c */ /* 0x000fe20003f25270 */
[----:B------:R-:W-:-:S04]  /*15930*/  IMAD.MOV.U32 R5, RZ, RZ, 0x4200 ;  /* 0x00004200ff057424 */ /* 0x000fc800078e00ff */
[----:B------:R2:W-:Y:S08]  /*15940*/  SYNCS.ARRIVE.TRANS64 RZ, [R16+URZ+0x30c30], R5 ;  /* 0x030c300510ff79a7 */ /* 0x0005f0000800003f */
[----:B------:R-:W-:Y:S05]  /*15950*/  @!P1 BRA `(.L_x_1325) ;  /* 0x0000000000049947 */ /* 0x000fea0003800000 */
[----:B------:R-:W-:Y:S01]  /*15960*/  BPT.TRAP 0x1 ;  /* 0x000000040000795c */ /* 0x000fe20000300000 */
.L_x_1325:
[----:B--2--5:R-:W2:Y:S01]  /*15970*/  LDC.64 R4, c[0x0][0x728] ;  /* 0x0001ca00ff047b82 */ /* 0x024ea20000000a00 */
[----:B------:R-:W-:Y:S01]  /*15980*/  SHF.L.U32 R17, R0, 0x7, RZ ;  /* 0x0000000700117819 */ /* 0x000fe200000006ff */
[----:B------:R-:W-:Y:S01]  /*15990*/  UMOV UR22, 0x0 ;  /* 0x0000000000167882 */ /* 0x000fe20000000000 */
[----:B------:R-:W-:Y:S01]  /*159a0*/  R2UR UR24, R16 ;  /* 0x00000000101872ca */ /* 0x000fe200000e0000 */
[----:B------:R-:W-:Y:S01]  /*159b0*/  UMOV UR23, 0x14f00000 ;  /* 0x14f0000000177882 */ /* 0x000fe20000000000 */
[C---:B------:R-:W-:Y:S01]  /*159c0*/  IADD3 R0, P1, R17.reuse, UR6, RZ ;  /* 0x0000000611007c10 */ /* 0x040fe2000ff3e0ff */
[----:B------:R-:W-:Y:S01]  /*159d0*/  UMOV UR18, URZ ;  /* 0x0000003f00127c82 */ /* 0x000fe20008000000 */
[----:B------:R-:W-:Y:S01]  /*159e0*/  R2UR UR19, R17 ;  /* 0x00000000111372ca */ /* 0x000fe200000e0000 */
[----:B------:R-:W-:-:S08]  /*159f0*/  UMOV UR10, 0x20 ;  /* 0x00000020000a7882 */ /* 0x000fd00000000000 */
        /* <DEDUP_REMOVED lines=15> */
[----:B------:R-:W1:Y:S02]  /*15af0*/  SYNCS.PHASECHK.TRANS64.TRYWAIT P1, [R16+URZ+0x30c28], R13 ;  /* 0x030c280d100075a7 */ /* 0x000e64000802017f */
[----:B-12---:R-:W-:Y:S05]  /*15b00*/  @!P1 BRA `(.L_x_1326) ;  /* 0x0000000c005c9947 */ /* 0x006fea0003800000 */
.L_x_1355:
[----:B------:R-:W-:Y:S05]  /*15b10*/  @P0 BRA `(.L_x_1327) ;  /* 0x0000000000140947 */ /* 0x000fea0003800000 */
[----:B------:R-:W-:Y:S02]  /*15b20*/  ISETP.NE.AND P0, PT, R6, RZ, PT ;  /* 0x000000ff0600720c */ /* 0x000fe40003f05270 */
[----:B------:R-:W-:-:S04]  /*15b30*/  MOV R5, 0x4200 ;  /* 0x0000420000057802 */ /* 0x000fc80000000f00 */
[----:B------:R2:W-:Y:S07]  /*15b40*/  SYNCS.ARRIVE.TRANS64 RZ, [R16+URZ+0x30c18], R5 ;  /* 0x030c180510ff79a7 */ /* 0x0005ee000800003f */
[----:B------:R-:W-:Y:S05]  /*15b50*/  @!P0 BRA `(.L_x_1327) ;  /* 0x0000000000048947 */ /* 0x000fea0003800000 */
[----:B------:R-:W-:Y:S01]  /*15b60*/  BPT.TRAP 0x1 ;  /* 0x000000040000795c */ /* 0x000fe20000300000 */
.L_x_1327:
        /* <DEDUP_REMOVED lines=11> */
[----:B--2---:R-:W-:Y:S01]  /*15c20*/  IMAD.U32 R5, RZ, RZ, UR9 ;  /* 0x00000009ff057e24 */ /* 0x004fe2000f8e00ff */
[----:B------:R-:W-:Y:S01]  /*15c30*/  MOV R0, UR9 ;  /* 0x0000000900007c02 */ /* 0x000fe20008000f00 */
[----:B------:R-:W-:Y:S01]  /*15c40*/  UIADD3 UR17, UR24, 0x30c18, URZ ;  /* 0x00030c1818117890 */ /* 0x000fe2000fffe03f */
[----:B------:R-:W-:Y:S01]  /*15c50*/  R2UR UR9, R3 ;  /* 0x00000000030972ca */ /* 0x000fe200000e0000 */
[----:B------:R-:W-:Y:S01]  /*15c60*/  IMAD.U32 R4, RZ, RZ, UR8 ;  /* 0x00000008ff047e24 */ /* 0x000fe2000f8e00ff */
[----:B------:R-:W-:Y:S01]  /*15c70*/  LEA R10, P0, R5, R10, 0x2 ;  /* 0x0000000a050a7211 */ /* 0x000fe200078010ff */
[----:B------:R-:W-:Y:S01]  /*15c80*/  UIADD3 UR24, UR24, 0x20200, URZ ;  /* 0x0002020018187890 */ /* 0x000fe2000fffe03f */
[----:B------:R-:W-:-:S02]  /*15c90*/  R2UR UR8, R2 ;  /* 0x00000000020872ca */ /* 0x000fc400000e0000 */
[----:B------:R-:W-:Y:S01]  /*15ca0*/  LEA.HI.X R9, R0, R9, R4, 0x2, P0 ;  /* 0x0000000900097211 */ /* 0x000fe200000f1404 */
[----:B------:R-:W-:Y:S01]  /*15cb0*/  UMOV UR25, UR17 ;  /* 0x0000001100197c82 */ /* 0x000fe20008000000 */
[----:B------:R2:W5:Y:S01]  /*15cc0*/  LDL.LU R4, [R1] ;  /* 0x0000000001047983 */ /* 0x0005620000300800 */
[----:B------:R-:W-:Y:S02]  /*15cd0*/  R2UR UR26, R10 ;  /* 0x000000000a1a72ca */ /* 0x000fe400000e0000 */
[----:B------:R-:W-:-:S06]  /*15ce0*/  R2UR UR27, R9 ;  /* 0x00000000091b72ca */ /* 0x000fcc00000e0000 */
[----:B------:R2:W-:Y:S07]  /*15cf0*/  UTMALDG.4D [UR16], [UR8], desc[UR22] ;  /* 0x00001610080075b4 */ /* 0x0005ee0008019000 */
[----:B------:R2:W-:Y:S02]  /*15d00*/  UBLKCP.S.G [UR24], [UR26], UR10 ;  /* 0x000000181a0073ba */ /* 0x0005e4000800020a */
[----:B--2---:R-:W-:-:S07]  /*15d10*/  MOV R19, 0x1 ;  /* 0x0000000100137802 */ /* 0x004fce0000000f00 */
.L_x_1313:
[----:B------:R-:W2:Y:S01]  /*15d20*/  S2R R0, SR_TID.X ;  /* 0x0000000000007919 */ /* 0x000ea20000002100 */
[----:B------:R-:W-:Y:S01]  /*15d30*/  IMAD R3, R19, 0x8, R16 ;  /* 0x0000000813037824 */ /* 0x000fe200078e0210 */
[----:B--2---:R-:W-:Y:S02]  /*15d40*/  LOP3.LUT R2, R0, 0x7f, RZ, 0xc0, !PT ;  /* 0x0000007f00027812 */ /* 0x004fe400078ec0ff */
[----:B------:R-:W-:Y:S02]  /*15d50*/  SHF.L.U32 R0, R11, 0x1f, RZ ;  /* 0x0000001f0b007819 */ /* 0x000fe400000006ff */
[----:B------:R-:W-:Y:S02]  /*15d60*/  ISETP.NE.AND P1, PT, R2, RZ, PT ;  /* 0x000000ff0200720c */ /* 0x000fe40003f25270 */
[----:B------:R-:W2:Y:S02]  /*15d70*/  SYNCS.PHASECHK.TRANS64.TRYWAIT P0, [R3+URZ+0x30c40], R0 ;  /* 0x030c4000030075a7 */ /* 0x000ea4000800017f */
[----:B--2---:R-:W-:Y:S09]  /*15d80*/  @!P0 BRA `(.L_x_1328) ;  /* 0x0000000800d08947 */ /* 0x004ff20003800000 */
.L_x_1356:
[----:B------:R-:W-:Y:S05]  /*15d90*/  @P1 BRA `(.L_x_1329) ;  /* 0x0000000000181947 */ /* 0x000fea0003800000 */
[----:B------:R-:W1:Y:S01]  /*15da0*/  S2R R2, SR_TID.X ;  /* 0x0000000000027919 */ /* 0x000e620000002100 */
[----:B--2---:R-:W-:-:S04]  /*15db0*/  MOV R0, 0x4200 ;  /* 0x0000420000007802 */ /* 0x004fc80000000f00 */
[----:B------:R2:W-:Y:S01]  /*15dc0*/  SYNCS.ARRIVE.TRANS64 RZ, [R3+URZ+0x30c30], R0 ;  /* 0x030c300003ff79a7 */ /* 0x0005e2000800003f */
[----:B-1----:R-:W-:-:S13]  /*15dd0*/  LOP3.LUT P0, RZ, R2, 0x1f, RZ, 0xc0, !PT ;  /* 0x0000001f02ff7812 */ /* 0x002fda000780c0ff */
[----:B--2---:R-:W-:Y:S05]  /*15de0*/  @!P0 BRA `(.L_x_1329) ;  /* 0x0000000000048947 */ /* 0x004fea0003800000 */
[----:B------:R-:W-:Y:S01]  /*15df0*/  BPT.TRAP 0x1 ;  /* 0x000000040000795c */ /* 0x000fe20000300000 */
.L_x_1329:
[----:B-----5:R-:W-:Y:S01]  /*15e00*/  R2UR UR19, R4 ;  /* 0x00000000041372ca */ /* 0x020fe200000e0000 */
[C---:B--2---:R-:W-:Y:S01]  /*15e10*/  IMAD R0, R19.reuse, 0x4000, R16 ;  /* 0x0000400013007824 */ /* 0x044fe200078e0210 */
[----:B-1----:R-:W-:Y:S01]  /*15e20*/  R2UR UR9, R14 ;  /* 0x000000000e0972ca */ /* 0x002fe200000e0000 */
[----:B------:R-:W-:Y:S01]  /*15e30*/  ULDC.64 UR24, c[0x0][0x728] ;  /* 0x0001ca0000187ab9 */ /* 0x000fe20000000a00 */
[----:B---34-:R-:W-:Y:S01]  /*15e40*/  LEA R16, R19, R16, 0x9 ;  /* 0x0000001013107211 */ /* 0x018fe200078e48ff */
[----:B------:R-:W-:Y:S01]  /*15e50*/  UMOV UR18, URZ ;  /* 0x0000003f00127c82 */ /* 0x000fe20008000000 */
[----:B------:R-:W-:Y:S02]  /*15e60*/  IADD3 R8, P0, R8, 0x1f0, RZ ;  /* 0x000001f008087810 */ /* 0x000fe40007f1e0ff */
[----:B------:R-:W-:Y:S02]  /*15e70*/  R2UR UR17, R3 ;  /* 0x00000000031172ca */ /* 0x000fe400000e0000 */
[----:B------:R-:W-:Y:S01]  /*15e80*/  R2UR UR16, R0 ;  /* 0x00000000001072ca */ /* 0x000fe200000e0000 */
[----:B------:R-:W-:Y:S01]  /*15e90*/  IMAD.X R7, RZ, RZ, R7, P0 ;  /* 0x000000ffff077224 */ /* 0x000fe200000e0607 */
[----:B------:R-:W-:Y:S01]  /*15ea0*/  R2UR UR10, R16 ;  /* 0x00000000100a72ca */ /* 0x000fe200000e0000 */
[----:B------:R-:W-:Y:S01]  /*15eb0*/  USHF.L.U32 UR19, UR19, 0x7, URZ ;  /* 0x0000000713137899 */ /* 0x000fe2000800063f */
[----:B------:R-:W-:-:S02]  /*15ec0*/  R2UR UR22, R8 ;  /* 0x00000000081672ca */ /* 0x000fc400000e0000 */
[----:B------:R-:W-:Y:S01]  /*15ed0*/  R2UR UR23, R7 ;  /* 0x00000000071772ca */ /* 0x000fe200000e0000 */
[----:B------:R-:W-:Y:S01]  /*15ee0*/  UIADD3 UR13, UP0, UR19, UR6, URZ ;  /* 0x00000006130d7290 */ /* 0x000fe2000ff1e03f */
[----:B------:R-:W-:-:S03]  /*15ef0*/  IADD3 R2, R19, 0x1, RZ ;  /* 0x0000000113027810 */ /* 0x000fc60007ffe0ff */
[----:B------:R-:W-:Y:S01]  /*15f00*/  ULEA UR8, UP1, UR13, UR24, 0x2 ;  /* 0x000000180d087291 */ /* 0x000fe2000f82103f */
[C---:B------:R-:W-:Y:S01]  /*15f10*/  ISETP.NE.AND P0, PT, R2.reuse, 0x2, PT ;  /* 0x000000020200780c */ /* 0x040fe20003f05270 */
[----:B------:R-:W-:Y:S02]  /*15f20*/  ULEA.HI.X.SX32 UR9, UR19, UR9, 0x1, UP0 ;  /* 0x0000000913097291 */ /* 0x000fe400080f0e3f */
[----:B------:R-:W-:Y:S01]  /*15f30*/  UIADD3 UR17, UR17, 0x30c30, URZ ;  /* 0x00030c3011117890 */ /* 0x000fe2000fffe03f */
        /* <DEDUP_REMOVED lines=13> */
.L_x_1310:
[----:B------:R-:W-:Y:S05]  /*16010*/  BSYNC B0 ;  /* 0x0000000000007941 */ /* 0x000fea0003800000 */
.L_x_1308:
[----:B------:R-:W-:-:S03]  /*16020*/  UMOV UR8, 0xffffffff ;  /* 0xffffffff00087882 */ /* 0x000fc60000000000 */
[----:B------:R-:W-:Y:S05]  /*16030*/  BRA.DIV UR8, `(.L_x_1330) ;  /* 0x0000000a08387947 */ /* 0x000fea000b800000 */
[----:B------:R-:W-:-:S13]  /*16040*/  ELECT P6, URZ, PT ;  /* 0x00000000003f782f */ /* 0x000fda00038c0000 */
.L_x_1359:
[----:B------:R-:W-:Y:S05]  /*16050*/  @!P6 BRA `(.L_x_1189) ;  /* 0x000000000084e947 */ /* 0x000fea0003800000 */
[----:B------:R-:W-:-:S06]  /*16060*/  ULOP3.LUT UR8, UR36, 0x2, URZ, 0xfc, !UPT ;  /* 0x0000000224087892 */ /* 0x000fcc000f8efc3f */
[----:B------:R-:W-:-:S05]  /*16070*/  IMAD.U32 R0, RZ, RZ, UR8 ;  /* 0x00000008ff007e24 */ /* 0x000fca000f8e00ff */
[----:B------:R-:W-:-:S13]  /*16080*/  ISETP.NE.AND P2, PT, R0, 0x3, PT ;  /* 0x000000030000780c */ /* 0x000fda0003f45270 */
[----:B------:R-:W-:Y:S05]  /*16090*/  @!P2 BRA `(.L_x_1331) ;  /* 0x000000000004a947 */ /* 0x000fea0003800000 */
[----:B------:R-:W-:Y:S01]  /*160a0*/  BPT.TRAP 0x1 ;  /* 0x000000040000795c */ /* 0x000fe20000300000 */
.L_x_1331:
        /* <DEDUP_REMOVED lines=15> */
.L_x_1360:
[----:B------:R-:W2:Y:S02]  /*161a0*/  SYNCS.PHASECHK.TRANS64.TRYWAIT P0, [R3+URZ], R0 ;  /* 0x00000000030075a7 */ /* 0x000ea4000800017f */
[----:B--2---:R-:W-:Y:S05]  /*161b0*/  @!P0 BRA `(.L_x_1333) ;  /* 0x00000008000c8947 */ /* 0x004fea0003800000 */
.L_x_1361:
[----:B------:R-:W-:Y:S05]  /*161c0*/  @!P2 BRA `(.L_x_1334) ;  /* 0x000000000004a947 */ /* 0x000fea0003800000 */
[----:B------:R-:W-:Y:S01]  /*161d0*/  BPT.TRAP 0x1 ;  /* 0x000000040000795c */ /* 0x000fe20000300000 */
.L_x_1334:
[----:B--2---:R-:W-:-:S05]  /*161e0*/  IADD3 R3, R7, 0x30c40, RZ ;  /* 0x00030c4007037810 */ /* 0x004fca0007ffe0ff */
[----:B------:R-:W-:-:S04]  /*161f0*/  IMAD R2, R2, 0x8, R3 ;  /* 0x0000000802027824 */ /* 0x000fc800078e0203 */
[----:B------:R-:W2:Y:S02]  /*16200*/  SYNCS.PHASECHK.TRANS64.TRYWAIT P0, [R2+URZ], R5 ;  /* 0x00000005020075a7 */ /* 0x000ea4000800017f */
[----:B--2---:R-:W-:Y:S05]  /*16210*/  @!P0 BRA `(.L_x_1335) ;  /* 0x0000000800088947 */ /* 0x004fea0003800000 */
.L_x_1362:
[----:B------:R-:W-:-:S07]  /*16220*/  LEA R3, R4, R3, 0x3 ;  /* 0x0000000304037211 */ /* 0x000fce00078e18ff */
.L_x_1336:
[----:B---3--:R3:W4:Y:S02]  /*16230*/  SYNCS.PHASECHK.TRANS64.TRYWAIT P0, [R3+URZ], R0 ;  /* 0x00000000030075a7 */ /* 0x008724000800017f */
[----:B----4-:R-:W-:Y:S05]  /*16240*/  @!P0 NANOSLEEP.SYNCS 0x989680 ;  /* 0x009896800000895d */ /* 0x010fea0003900000 */
[----:B------:R-:W4:Y:S02]  /*16250*/  @!P0 SYNCS.PHASECHK.TRANS64 P0, [R3+URZ], R0 ;  /* 0x00000000030085a7 */ /* 0x000f24000800007f */
[----:B----4-:R-:W-:Y:S05]  /*16260*/  @!P0 BRA `(.L_x_1336) ;  /* 0xfffffffc00f08947 */ /* 0x010fea000383ffff */
.L_x_1189:
[----:B------:R-:W-:Y:S05]  /*16270*/  BSYNC B6 ;  /* 0x0000000000067941 */ /* 0x000fea0003800000 */
.L_x_1186:
[----:B------:R-:W-:Y:S05]  /*16280*/  EXIT ;  /* 0x000000000000794d */ /* 0x000fea0003800000 */
.L_x_1196:
[----:B------:R-:W-:Y:S01]  /*16290*/  IMAD.MOV.U32 R13, RZ, RZ, R18 ;  /* 0x000000ffff0d7224 */ /* 0x000fe200078e0012 */
[----:B------:R-:W-:Y:S01]  /*162a0*/  MOV R12, RZ ;  /* 0x000000ff000c7202 */ /* 0x000fe20000000f00 */
[----:B------:R-:W-:Y:S01]  /*162b0*/  IMAD.MOV.U32 R11, RZ, RZ, 0x1f ;  /* 0x0000001fff0b7424 */ /* 0x000fe200078e00ff */
[----:B------:R-:W-:-:S07]  /*162c0*/  MOV R15, 0xffffffff ;  /* 0xffffffff000f7802 */ /* 0x000fce0000000f00 */
[----:B------:R-:W-:Y:S05]  /*162d0*/  WARPSYNC.COLLECTIVE R15, `(.L_x_1337) ;  /* 0x000000000f087348 */ /* 0x000fea0003c00000 */
[----:B------:R1:W2:Y:S02]  /*162e0*/  SHFL.IDX P6, R14, R13, R12, R11 ;  /* 0x0000000c0d0e7389 */ /* 0x0002a400000c000b */
[----:B-12---:R-:W-:Y:S01]  /*162f0*/  ENDCOLLECTIVE ;  /* 0x000000000000791b */ /* 0x006fe20003800000 */
.L_x_1337:
[----:B------:R-:W-:Y:S05]  /*16300*/  BRA `(.L_x_1338) ;  /* 0xfffffeac00307947 */ /* 0x000fea000383ffff */
.L_x_1198:
[----:B--2---:R2:W3:Y:S02]  /*16310*/  SYNCS.PHASECHK.TRANS64.TRYWAIT P0, [R16+URZ+0x30c00], R11 ;  /* 0x030c000b100075a7 */ /* 0x0044e4000800017f */
[----:B---3--:R-:W-:Y:S05]  /*16320*/  @!P0 NANOSLEEP.SYNCS 0x989680 ;  /* 0x009896800000895d */ /* 0x008fea0003900000 */
[----:B------:R-:W3:Y:S02]  /*16330*/  @!P0 SYNCS.PHASECHK.TRANS64 P0, [R16+URZ+0x30c00], R11 ;  /* 0x030c000b100085a7 */ /* 0x000ee4000800007f */
[----:B---3--:R-:W-:Y:S05]  /*16340*/  @!P0 BRA `(.L_x_1198) ;  /* 0xfffffffc00f08947 */ /* 0x008fea000383ffff */
[----:B------:R-:W-:Y:S05]  /*16350*/  BRA `(.L_x_1197) ;  /* 0xfffffeac007c7947 */ /* 0x000fea000383ffff */
.L_x_1203:
[----:B--2---:R2:W3:Y:S02]  /*16360*/  SYNCS.PHASECHK.TRANS64.TRYWAIT P0, [R6+URZ+0x30c10], R23 ;  /* 0x030c1017060075a7 */ /* 0x0044e4000800017f */
[----:B---3--:R-:W-:Y:S05]  /*16370*/  @!P0 NANOSLEEP.SYNCS 0x989680 ;  /* 0x009896800000895d */ /* 0x008fea0003900000 */
[----:B------:R-:W3:Y:S02]  /*16380*/  @!P0 SYNCS.PHASECHK.TRANS64 P0, [R6+URZ+0x30c10], R23 ;  /* 0x030c1017060085a7 */ /* 0x000ee4000800007f */
[----:B---3--:R-:W-:Y:S05]  /*16390*/  @!P0 BRA `(.L_x_1203) ;  /* 0xfffffffc00f08947 */ /* 0x008fea000383ffff */
[----:B------:R-:W-:Y:S05]  /*163a0*/  BRA `(.L_x_1202) ;  /* 0xfffffeb400c47947 */ /* 0x000fea000383ffff */
.L_x_1207:
[----:B------:R1:W1:Y:S02]  /*163b0*/  SYNCS.PHASECHK.TRANS64.TRYWAIT P0, [R6+URZ+0x30c30], R23 ;  /* 0x030c3017060075a7 */ /* 0x000264000800017f */
[----:B-1----:R-:W-:Y:S05]  /*163c0*/  @!P0 NANOSLEEP.SYNCS 0x989680 ;  /* 0x009896800000895d */ /* 0x002fea0003900000 */
[----:B------:R-:W1:Y:S02]  /*163d0*/  @!P0 SYNCS.PHASECHK.TRANS64 P0, [R6+URZ+0x30c30], R23 ;  /* 0x030c3017060085a7 */ /* 0x000e64000800007f */
[----:B-1----:R-:W-:Y:S05]  /*163e0*/  @!P0 BRA `(.L_x_1207) ;  /* 0xfffffffc00f08947 */ /* 0x002fea000383ffff */
[----:B------:R-:W-:Y:S05]  /*163f0*/  BRA `(.L_x_1206) ;  /* 0xfffffeb800cc7947 */ /* 0x000fea000383ffff */
.L_x_1215:
[----:B--2---:R2:W3:Y:S02]  /*16400*/  SYNCS.PHASECHK.TRANS64.TRYWAIT P1, [R6+URZ+0x30c10], R23 ;  /* 0x030c1017060075a7 */ /* 0x0044e4000802017f */
[----:B---3--:R-:W-:Y:S05]  /*16410*/  @!P1 NANOSLEEP.SYNCS 0x989680 ;  /* 0x009896800000995d */ /* 0x008fea0003900000 */
[----:B------:R-:W3:Y:S02]  /*16420*/  @!P1 SYNCS.PHASECHK.TRANS64 P1, [R6+URZ+0x30c10], R23 ;  /* 0x030c1017060095a7 */ /* 0x000ee4000802007f */
[----:B---3--:R-:W-:Y:S05]  /*16430*/  @!P1 BRA `(.L_x_1215) ;  /* 0xfffffffc00f09947 */ /* 0x008fea000383ffff */
[----:B------:R-:W-:Y:S05]  /*16440*/  BRA `(.L_x_1214) ;  /* 0xffffff0c00ec7947 */ /* 0x000fea000383ffff */
.L_x_1219:
[----:B------:R1:W1:Y:S02]  /*16450*/  SYNCS.PHASECHK.TRANS64.TRYWAIT P1, [R6+URZ+0x30c30], R23 ;  /* 0x030c3017060075a7 */ /* 0x000264000802017f */
[----:B-1----:R-:W-:Y:S05]  /*16460*/  @!P1 NANOSLEEP.SYNCS 0x989680 ;  /* 0x009896800000995d */ /* 0x002fea0003900000 */
[----:B------:R-:W1:Y:S02]  /*16470*/  @!P1 SYNCS.PHASECHK.TRANS64 P1, [R6+URZ+0x30c30], R23 ;  /* 0x030c3017060095a7 */ /* 0x000e64000802007f */
[----:B-1----:R-:W-:Y:S05]  /*16480*/  @!P1 BRA `(.L_x_1219) ;  /* 0xfffffffc00f09947 */ /* 0x002fea000383ffff */
[----:B------:R-:W-:Y:S05]  /*16490*/  BRA `(.L_x_1218) ;  /* 0xffffff1000ec7947 */ /* 0x000fea000383ffff */
.L_x_1227:
[----:B--2---:R2:W3:Y:S02]  /*164a0*/  SYNCS.PHASECHK.TRANS64.TRYWAIT P0, [R6+URZ+0x30c10], R19 ;  /* 0x030c1013060075a7 */ /* 0x0044e4000800017f */
[----:B---3--:R-:W-:Y:S05]  /*164b0*/  @!P0 NANOSLEEP.SYNCS 0x989680 ;  /* 0x009896800000895d */ /* 0x008fea0003900000 */
[----:B------:R-:W3:Y:S02]  /*164c0*/  @!P0 SYNCS.PHASECHK.TRANS64 P0, [R6+URZ+0x30c10], R19 ;  /* 0x030c1013060085a7 */ /* 0x000ee4000800007f */
[----:B---3--:R-:W-:Y:S05]  /*164d0*/  @!P0 BRA `(.L_x_1227) ;  /* 0xfffffffc00f08947 */ /* 0x008fea000383ffff */
[----:B------:R-:W-:Y:S05]  /*164e0*/  BRA `(.L_x_1226) ;  /* 0xffffff5c00247947 */ /* 0x000fea000383ffff */
.L_x_1231:
[----:B------:R1:W1:Y:S02]  /*164f0*/  SYNCS.PHASECHK.TRANS64.TRYWAIT P0, [R6+URZ+0x30c30], R19 ;  /* 0x030c3013060075a7 */ /* 0x000264000800017f */
[----:B-1----:R-:W-:Y:S05]  /*16500*/  @!P0 NANOSLEEP.SYNCS 0x989680 ;  /* 0x009896800000895d */ /* 0x002fea0003900000 */
[----:B------:R-:W1:Y:S02]  /*16510*/  @!P0 SYNCS.PHASECHK.TRANS64 P0, [R6+URZ+0x30c30], R19 ;  /* 0x030c3013060085a7 */ /* 0x000e64000800007f */
[----:B-1----:R-:W-:Y:S05]  /*16520*/  @!P0 BRA `(.L_x_1231) ;  /* 0xfffffffc00f08947 */ /* 0x002fea000383ffff */
[----:B------:R-:W-:Y:S05]  /*16530*/  BRA `(.L_x_1230) ;  /* 0xffffff60002c7947 */ /* 0x000fea000383ffff */
.L_x_1264:
[----:B------:R-:W-:Y:S01]  /*16540*/  BSSY B0, `(.L_x_1339) ;  /* 0x0000005000007945 */ /* 0x000fe20003800000 */
[----:B------:R-:W-:-:S07]  /*16550*/  IMAD.MOV.U32 R15, RZ, RZ, -0x1 ;  /* 0xffffffffff0f7424 */ /* 0x000fce00078e00ff */
[----:B------:R-:W-:Y:S05]  /*16560*/  WARPSYNC.COLLECTIVE R15, `(.L_x_1340) ;  /* 0x000000000f087348 */ /* 0x000fea0003c00000 */
[----:B------:R-:W-:Y:S01]  /*16570*/  NOP ;  /* 0x0000000000007918 */ /* 0x000fe20000000000 */
[----:B------:R-:W-:Y:S01]  /*16580*/  ENDCOLLECTIVE ;  /* 0x000000000000791b */ /* 0x000fe20003800000 */
.L_x_1340:
[----:B------:R-:W-:Y:S05]  /*16590*/  BSYNC B0 ;  /* 0x0000000000007941 */ /* 0x000fea0003800000 */
.L_x_1339:
[----:B------:R-:W-:Y:S05]  /*165a0*/  BRA `(.L_x_1341) ;  /* 0xffffffc800747947 */ /* 0x000fea000383ffff */
.L_x_1277:
[----:B------:R-:W-:Y:S01]  /*165b0*/  BSSY B0, `(.L_x_1342) ;  /* 0x0000005000007945 */ /* 0x000fe20003800000 */
[----:B------:R-:W-:-:S07]  /*165c0*/  MOV R15, 0xffffffff ;  /* 0xffffffff000f7802 */ /* 0x000fce0000000f00 */
[----:B------:R-:W-:Y:S05]  /*165d0*/  WARPSYNC.COLLECTIVE R15, `(.L_x_1343) ;  /* 0x000000000f087348 */ /* 0x000fea0003c00000 */
[----:B------:R-:W-:Y:S01]  /*165e0*/  NOP ;  /* 0x0000000000007918 */ /* 0x000fe20000000000 */
[----:B------:R-:W-:Y:S01]  /*165f0*/  ENDCOLLECTIVE ;  /* 0x000000000000791b */ /* 0x000fe20003800000 */
.L_x_1343:
[----:B------:R-:W-:Y:S05]  /*16600*/  BSYNC B0 ;  /* 0x0000000000007941 */ /* 0x000fea0003800000 */
.L_x_1342:
[----:B------:R-:W-:Y:S05]  /*16610*/  BRA `(.L_x_1344) ;  /* 0xffffffcc00f47947 */ /* 0x000fea000383ffff */
.L_x_1289:
[----:B------:R-:W-:Y:S01]  /*16620*/  BSSY B0, `(.L_x_1345) ;  /* 0x0000005000007945 */ /* 0x000fe20003800000 */
[----:B------:R-:W-:-:S07]  /*16630*/  IMAD.MOV.U32 R15, RZ, RZ, -0x1 ;  /* 0xffffffffff0f7424 */ /* 0x000fce00078e00ff */
[----:B------:R-:W-:Y:S05]  /*16640*/  WARPSYNC.COLLECTIVE R15, `(.L_x_1346) ;  /* 0x000000000f087348 */ /* 0x000fea0003c00000 */
[----:B------:R-:W-:Y:S01]  /*16650*/  NOP ;  /* 0x0000000000007918 */ /* 0x000fe20000000000 */
[----:B------:R-:W-:Y:S01]  /*16660*/  ENDCOLLECTIVE ;  /* 0x000000000000791b */ /* 0x000fe20003800000 */
.L_x_1346:
[----:B------:R-:W-:Y:S05]  /*16670*/  BSYNC B0 ;  /* 0x0000000000007941 */ /* 0x000fea0003800000 */
.L_x_1345:
[----:B------:R-:W-:Y:S05]  /*16680*/  BRA `(.L_x_1347) ;  /* 0xffffffd400147947 */ /* 0x000fea000383ffff */
.L_x_1311:
[----:B-1----:R1:W2:Y:S02]  /*16690*/  SYNCS.PHASECHK.TRANS64.TRYWAIT P0, [R16+URZ+0x30c20], R3 ;  /* 0x030c2003100075a7 */ /* 0x0022a4000800017f */
[----:B--2---:R-:W-:Y:S05]  /*166a0*/  @!P0 NANOSLEEP.SYNCS 0x989680 ;  /* 0x009896800000895d */ /* 0x004fea0003900000 */
[----:B------:R-:W2:Y:S02]  /*166b0*/  @!P0 SYNCS.PHASECHK.TRANS64 P0, [R16+URZ+0x30c20], R3 ;  /* 0x030c2003100085a7 */ /* 0x000ea4000800007f */
[----:B--2---:R-:W-:Y:S05]  /*166c0*/  @!P0 BRA `(.L_x_1311) ;  /* 0xfffffffc00f08947 */ /* 0x004fea000383ffff */
[----:B------:R-:W-:Y:S05]  /*166d0*/  BRA `(.L_x_1348) ;  /* 0xffffffe000dc7947 */ /* 0x000fea000383ffff */
.L_x_1315:
[----:B-1----:R1:W2:Y:S02]  /*166e0*/  SYNCS.PHASECHK.TRANS64.TRYWAIT P1, [R16+URZ+0x30c40], R21 ;  /* 0x030c4015100075a7 */ /* 0x0022a4000802017f */
[----:B--2---:R-:W-:Y:S05]  /*166f0*/  @!P1 NANOSLEEP.SYNCS 0x989680 ;  /* 0x009896800000995d */ /* 0x004fea0003900000 */
[----:B------:R-:W2:Y:S02]  /*16700*/  @!P1 SYNCS.PHASECHK.TRANS64 P1, [R16+URZ+0x30c40], R21 ;  /* 0x030c4015100095a7 */ /* 0x000ea4000802007f */
[----:B--2---:R-:W-:Y:S05]  /*16710*/  @!P1 BRA `(.L_x_1315) ;  /* 0xfffffffc00f09947 */ /* 0x004fea000383ffff */
[----:B------:R-:W-:Y:S05]  /*16720*/  BRA `(.L_x_1349) ;  /* 0xffffffe8003c7947 */ /* 0x000fea000383ffff */
.L_x_1317:
[----:B--2---:R2:W3:Y:S02]  /*16730*/  SYNCS.PHASECHK.TRANS64.TRYWAIT P1, [R16+URZ+0x30c28], R21 ;  /* 0x030c2815100075a7 */ /* 0x0044e4000802017f */
[----:B---3--:R-:W-:Y:S05]  /*16740*/  @!P1 NANOSLEEP.SYNCS 0x989680 ;  /* 0x009896800000995d */ /* 0x008fea0003900000 */
[----:B------:R-:W3:Y:S02]  /*16750*/  @!P1 SYNCS.PHASECHK.TRANS64 P1, [R16+URZ+0x30c28], R21 ;  /* 0x030c2815100095a7 */ /* 0x000ee4000802007f */
[----:B---3--:R-:W-:Y:S05]  /*16760*/  @!P1 BRA `(.L_x_1317) ;  /* 0xfffffffc00f09947 */ /* 0x008fea000383ffff */
[----:B------:R-:W-:Y:S05]  /*16770*/  BRA `(.L_x_1350) ;  /* 0xffffffe800b47947 */ /* 0x000fea000383ffff */
.L_x_1319:
[----:B---3--:R3:W4:Y:S02]  /*16780*/  SYNCS.PHASECHK.TRANS64.TRYWAIT P1, [R16+URZ+0x30c48], R21 ;  /* 0x030c4815100075a7 */ /* 0x008724000802017f */
[----:B----4-:R-:W-:Y:S05]  /*16790*/  @!P1 NANOSLEEP.SYNCS 0x989680 ;  /* 0x009896800000995d */ /* 0x010fea0003900000 */
[----:B------:R-:W4:Y:S02]  /*167a0*/  @!P1 SYNCS.PHASECHK.TRANS64 P1, [R16+URZ+0x30c48], R21 ;  /* 0x030c4815100095a7 */ /* 0x000f24000802007f */
[----:B----4-:R-:W-:Y:S05]  /*167b0*/  @!P1 BRA `(.L_x_1319) ;  /* 0xfffffffc00f09947 */ /* 0x010fea000383ffff */
[----:B------:R-:W-:Y:S05]  /*167c0*/  BRA `(.L_x_1351) ;  /* 0xffffffec002c7947 */ /* 0x000fea000383ffff */
.L_x_1321:
[----:B------:R-:W-:-:S07]  /*167d0*/  SHF.L.U32 R5, R11, 0x1f, RZ ;  /* 0x0000001f0b057819 */ /* 0x000fce00000006ff */
.L_x_1352:
[----:B------:R1:W1:Y:S02]  /*167e0*/  SYNCS.PHASECHK.TRANS64.TRYWAIT P1, [R16+URZ+0x30c20], R5 ;  /* 0x030c2005100075a7 */ /* 0x000264000802017f */
[----:B-1----:R-:W-:Y:S05]  /*167f0*/  @!P1 NANOSLEEP.SYNCS 0x989680 ;  /* 0x009896800000995d */ /* 0x002fea0003900000 */
[----:B------:R-:W1:Y:S02]  /*16800*/  @!P1 SYNCS.PHASECHK.TRANS64 P1, [R16+URZ+0x30c20], R5 ;  /* 0x030c2005100095a7 */ /* 0x000e64000802007f */
[----:B-1----:R-:W-:Y:S05]  /*16810*/  @!P1 BRA `(.L_x_1352) ;  /* 0xfffffffc00f09947 */ /* 0x002fea000383ffff */
[----:B------:R-:W-:Y:S05]  /*16820*/  BRA `(.L_x_1353) ;  /* 0xffffffec008c7947 */ /* 0x000fea000383ffff */
.L_x_1324:
[----:B-1----:R1:W2:Y:S02]  /*16830*/  SYNCS.PHASECHK.TRANS64.TRYWAIT P1, [R16+URZ+0x30c40], R13 ;  /* 0x030c400d100075a7 */ /* 0x0022a4000802017f */
[----:B--2---:R-:W-:Y:S05]  /*16840*/  @!P1 NANOSLEEP.SYNCS 0x989680 ;  /* 0x009896800000995d */ /* 0x004fea0003900000 */
[----:B------:R-:W2:Y:S02]  /*16850*/  @!P1 SYNCS.PHASECHK.TRANS64 P1, [R16+URZ+0x30c40], R13 ;  /* 0x030c400d100095a7 */ /* 0x000ea4000802007f */
[----:B--2---:R-:W-:Y:S05]  /*16860*/  @!P1 BRA `(.L_x_1324) ;  /* 0xfffffffc00f09947 */ /* 0x004fea000383ffff */
[----:B------:R-:W-:Y:S05]  /*16870*/  BRA `(.L_x_1354) ;  /* 0xfffffff000247947 */ /* 0x000fea000383ffff */
.L_x_1326:
[----:B-1----:R1:W2:Y:S02]  /*16880*/  SYNCS.PHASECHK.TRANS64.TRYWAIT P1, [R16+URZ+0x30c28], R13 ;  /* 0x030c280d100075a7 */ /* 0x0022a4000802017f */
[----:B--2---:R-:W-:Y:S05]  /*16890*/  @!P1 NANOSLEEP.SYNCS 0x989680 ;  /* 0x009896800000995d */ /* 0x004fea0003900000 */
[----:B------:R-:W2:Y:S02]  /*168a0*/  @!P1 SYNCS.PHASECHK.TRANS64 P1, [R16+URZ+0x30c28], R13 ;  /* 0x030c280d100095a7 */ /* 0x000ea4000802007f */
[----:B--2---:R-:W-:Y:S05]  /*168b0*/  @!P1 BRA `(.L_x_1326) ;  /* 0xfffffffc00f09947 */ /* 0x004fea000383ffff */
[----:B------:R-:W-:Y:S05]  /*168c0*/  BRA `(.L_x_1355) ;  /* 0xfffffff000907947 */ /* 0x000fea000383ffff */
.L_x_1328:
[----:B--2---:R2:W1:Y:S02]  /*168d0*/  SYNCS.PHASECHK.TRANS64.TRYWAIT P0, [R3+URZ+0x30c40], R0 ;  /* 0x030c4000030075a7 */ /* 0x004464000800017f */
[----:B-1----:R-:W-:Y:S05]  /*168e0*/  @!P0 NANOSLEEP.SYNCS 0x989680 ;  /* 0x009896800000895d */ /* 0x002fea0003900000 */
[----:B------:R-:W1:Y:S02]  /*168f0*/  @!P0 SYNCS.PHASECHK.TRANS64 P0, [R3+URZ+0x30c40], R0 ;  /* 0x030c4000030085a7 */ /* 0x000e64000800007f */
[----:B-1----:R-:W-:Y:S05]  /*16900*/  @!P0 BRA `(.L_x_1328) ;  /* 0xfffffffc00f08947 */ /* 0x002fea000383ffff */
[----:B------:R-:W-:Y:S05]  /*16910*/  BRA `(.L_x_1356) ;  /* 0xfffffff4001c7947 */ /* 0x000fea000383ffff */
.L_x_1330:
[----:B------:R-:W-:Y:S01]  /*16920*/  BSSY B0, `(.L_x_1357) ;  /* 0x0000006000007945 */ /* 0x000fe20003800000 */
[----:B------:R-:W-:-:S07]  /*16930*/  MOV R15, 0xffffffff ;  /* 0xffffffff000f7802 */ /* 0x000fce0000000f00 */
[----:B------:R-:W-:Y:S05]  /*16940*/  WARPSYNC.COLLECTIVE R15, `(.L_x_1358) ;  /* 0x000000000f0c7348 */ /* 0x000fea0003c00000 */
[----:B------:R-:W-:Y:S02]  /*16950*/  ELECT P6, UR62, PT ;  /* 0x00000000003e782f */ /* 0x000fe400038c0000 */
[----:B------:R-:W-:Y:S01]  /*16960*/  MOV R14, UR62 ;  /* 0x0000003e000e7c02 */ /* 0x000fe20008000f00 */
[----:B------:R-:W-:Y:S10]  /*16970*/  ENDCOLLECTIVE ;  /* 0x000000000000791b */ /* 0x000ff40003800000 */
.L_x_1358:
[----:B------:R-:W-:Y:S05]  /*16980*/  BSYNC B0 ;  /* 0x0000000000007941 */ /* 0x000fea0003800000 */
.L_x_1357:
[----:B------:R-:W-:Y:S05]  /*16990*/  BRA `(.L_x_1359) ;  /* 0xfffffff400ac7947 */ /* 0x000fea000383ffff */
.L_x_1332:
[----:B-1----:R1:W2:Y:S02]  /*169a0*/  SYNCS.PHASECHK.TRANS64.TRYWAIT P0, [R6+URZ], R5 ;  /* 0x00000005060075a7 */ /* 0x0022a4000800017f */
[----:B--2---:R-:W-:Y:S05]  /*169b0*/  @!P0 NANOSLEEP.SYNCS 0x989680 ;  /* 0x009896800000895d */ /* 0x004fea0003900000 */
[----:B------:R-:W2:Y:S02]  /*169c0*/  @!P0 SYNCS.PHASECHK.TRANS64 P0, [R6+URZ], R5 ;  /* 0x00000005060085a7 */ /* 0x000ea4000800007f */
[----:B--2---:R-:W-:Y:S05]  /*169d0*/  @!P0 BRA `(.L_x_1332) ;  /* 0xfffffffc00f08947 */ /* 0x004fea000383ffff */
[----:B------:R-:W-:Y:S05]  /*169e0*/  BRA `(.L_x_1360) ;  /* 0xfffffff400ec7947 */ /* 0x000fea000383ffff */
.L_x_1333:
[----:B--2---:R2:W3:Y:S02]  /*169f0*/  SYNCS.PHASECHK.TRANS64.TRYWAIT P0, [R3+URZ], R0 ;  /* 0x00000000030075a7 */ /* 0x0044e4000800017f */
[----:B---3--:R-:W-:Y:S05]  /*16a00*/  @!P0 NANOSLEEP.SYNCS 0x989680 ;  /* 0x009896800000895d */ /* 0x008fea0003900000 */
[----:B------:R-:W3:Y:S02]  /*16a10*/  @!P0 SYNCS.PHASECHK.TRANS64 P0, [R3+URZ], R0 ;  /* 0x00000000030085a7 */ /* 0x000ee4000800007f */
[----:B---3--:R-:W-:Y:S05]  /*16a20*/  @!P0 BRA `(.L_x_1333) ;  /* 0xfffffffc00f08947 */ /* 0x008fea000383ffff */
[----:B------:R-:W-:Y:S05]  /*16a30*/  BRA `(.L_x_1361) ;  /* 0xfffffff400e07947 */ /* 0x000fea000383ffff */
.L_x_1335:
[----:B--2---:R2:W3:Y:S02]  /*16a40*/  SYNCS.PHASECHK.TRANS64.TRYWAIT P0, [R2+URZ], R5 ;  /* 0x00000005020075a7 */ /* 0x0044e4000800017f */
[----:B---3--:R-:W-:Y:S05]  /*16a50*/  @!P0 NANOSLEEP.SYNCS 0x989680 ;  /* 0x009896800000895d */ /* 0x008fea0003900000 */
[----:B------:R-:W3:Y:S02]  /*16a60*/  @!P0 SYNCS.PHASECHK.TRANS64 P0, [R2+URZ], R5 ;  /* 0x00000005020085a7 */ /* 0x000ee4000800007f */
[----:B---3--:R-:W-:Y:S05]  /*16a70*/  @!P0 BRA `(.L_x_1335) ;  /* 0xfffffffc00f08947 */ /* 0x008fea000383ffff */
[----:B------:R-:W-:Y:S05]  /*16a80*/  BRA `(.L_x_1362) ;  /* 0xfffffff400e47947 */ /* 0x000fea000383ffff */
.L_x_1363:
        /* <DEDUP_REMOVED lines=15> */
.L_x_7383:


//--------------------- .text._ZN7cutlass13device_kernelIN5flash11enable_sm90INS1_16FlashAttnBwdSm90INS1_25CollectiveMainloopBwdSm90ILi2ELi2ELi2EN4cute5tupleIJNS5_1CILi1EEES8_S8_EEENS6_IJNS7_ILi128EEESA_NS7_ILi64EEEEEENS_6half_tEfNS_4arch4Sm90ELb0ELb1ELb1ELb0ELb0ELb1ELb0ELb0ELi2ELi1ELi2ELi2ELb0EEENS1_24CollectiveEpilogueBwdGQAISC_fSF_Li256ELb0ELb0EEENS1_19SingleTileSchedulerILb0ELb0ELb0ELi128EEEEEEEEEvNT_6ParamsE --------------------------
	.section	.text._ZN7cutlass13device_kernelIN5flash11enable_sm90INS1_16FlashAttnBwdSm90INS1_25CollectiveMainloopBwdSm90ILi2ELi2ELi2EN4cute5tupleIJNS5_1CILi1EEES8_S8_EEENS6_IJNS7_ILi128EEESA_NS7_ILi64EEEEEENS_6half_tEfNS_4arch4Sm90ELb0ELb1ELb1ELb0ELb0ELb1ELb0ELb0ELi2ELi1ELi2ELi2ELb0EEENS1_24CollectiveEpilogueBwdGQAISC_fSF_Li256ELb0ELb0EEENS1_19SingleTileSchedulerILb0ELb0ELb0ELi128EEEEEEEEEvNT_6ParamsE,"ax",@progbits
	.align	128
.text._ZN7cutlass13device_kernelIN5flash11enable_sm90INS1_16FlashAttnBwdSm90INS1_25CollectiveMainloopBwdSm90ILi2ELi2ELi2EN4cute5tupleIJNS5_1CILi1EEES8_S8_EEENS6_IJNS7_ILi128EEESA_NS7_ILi64EEEEEENS_6half_tEfNS_4arch4Sm90ELb0ELb1ELb1ELb0ELb0ELb1ELb0ELb0ELi2ELi1ELi2ELi2ELb0EEENS1_24CollectiveEpilogueBwdGQAISC_fSF_Li256ELb0ELb0EEENS1_19SingleTileSchedulerILb0ELb0ELb0ELi128EEEEEEEEEvNT_6ParamsE:
        .type           _ZN7cutlass13device_kernelIN5flash11enable_sm90INS1_16FlashAttnBwdSm90INS1_25CollectiveMainloopBwdSm90ILi2ELi2ELi2EN4cute5tupleIJNS5_1CILi1EEES8_S8_EEENS6_IJNS7_ILi128EEESA_NS7_ILi64EEEEEENS_6half_tEfNS_4arch4Sm90ELb0ELb1ELb1ELb0ELb0ELb1ELb0ELb0ELi2ELi1ELi2ELi2ELb0EEENS1_24CollectiveEpilogueBwdGQAISC_fSF_Li256ELb0ELb0EEENS1_19SingleTileSchedulerILb0ELb0ELb0ELi128EEEEEEEEEvNT_6ParamsE,@function
        .size           _ZN7cutlass13device_kernelIN5flash11enable_sm90INS1_16FlashAttnBwdSm90INS1_25CollectiveMainloopBwdSm90ILi2ELi2ELi2EN4cute5tupleIJNS5_1CILi1EEES8_S8_EEENS6_IJNS7_ILi128EEESA_NS7_ILi64EEEEEENS_6half_tEfNS_4arch4Sm90ELb0ELb1ELb1ELb0ELb0ELb1ELb0ELb0ELi2ELi1ELi2ELi2ELb0EEENS1_24CollectiveEpilogueBwdGQAISC_fSF_Li256ELb0ELb0EEENS1_19SingleTileSchedulerILb0ELb0ELb0ELi128EEEEEEEEEvNT_6ParamsE,(.L_x_7384 - _ZN7cutlass13device_kernelIN5flash11enable_sm90INS1_16FlashAttnBwdSm90INS1_25CollectiveMainloopBwdSm90ILi2ELi2ELi2EN4cute5tupleIJNS5_1CILi1EEES8_S8_EEENS6_IJNS7_ILi128EEESA_NS7_ILi64EEEEEENS_6half_tEfNS_4arch4Sm90ELb0ELb1ELb1ELb0ELb0ELb1ELb0ELb0ELi2ELi1ELi2ELi2ELb0EEENS1_24CollectiveEpilogueBwdGQAISC_fSF_Li256ELb0ELb0EEENS1_19SingleTileSchedulerILb0ELb0ELb0ELi128EEEEEEEEEvNT_6ParamsE)
        .other          _ZN7cutlass13device_kernelIN5flash11enable_sm90INS1_16FlashAttnBwdSm90INS1_25CollectiveMainloopBwdSm90ILi2ELi2ELi2EN4cute5tupleIJNS5_1CILi1EEES8_S8_EEENS6_IJNS7_ILi128EEESA_NS7_ILi64EEEEEENS_6half_tEfNS_4arch4Sm90ELb0ELb1ELb1ELb0ELb0ELb1ELb0ELb0ELi2ELi1ELi2ELi2ELb0EEENS1_24CollectiveEpilogueBwdGQAISC_fSF_Li256ELb0ELb0EEENS1_19SingleTileSchedulerILb0ELb0ELb0ELi128EEEEEEEEEvNT_6ParamsE,@"STO_CUDA_ENTRY STV_DEFAULT"
_ZN7cutlass13device_kernelIN5flash11enable_sm90INS1_16FlashAttnBwdSm90INS1_25CollectiveMainloopBwdSm90ILi2ELi2ELi2EN4cute5tupleIJNS5_1CILi1EEES8_S8_EEENS6_IJNS7_ILi128EEESA_NS7_ILi64EEEEEENS_6half_tEfNS_4arch4Sm90ELb0ELb1ELb1ELb0ELb0ELb1ELb0ELb0ELi2ELi1ELi2ELi2ELb0EEENS1_24CollectiveEpilogueBwdGQAISC_fSF_Li256ELb0ELb0EEENS1_19SingleTileSchedulerILb0ELb0ELb0ELi128EEEEEEEEEvNT_6ParamsE:
        /* <DEDUP_REMOVED lines=24> */
.L_x_1365:
[----:B------:R-:W-:Y:S05]  /*0180*/  BSYNC B0 ;  /* 0x0000000000007941 */ /* 0x000fea0003800000 */
.L_x_1364:
        /* <DEDUP_REMOVED lines=37> */
.L_x_1366:
        /* <DEDUP_REMOVED lines=22> */
.L_x_1367:
[----:B------:R-:W-:Y:S01]  /*0540*/  PLOP3.LUT P0, PT, PT, PT, UP0, 0x80, 0x0 ;  /* 0x000000000000781c */ /* 0x000fe20003f0f008 */
[----:B------:R-:W-:Y:S01]  /*0550*/  NOP ;  /* 0x0000000000007918 */ /* 0x000fe20000000000 */
[----:B------:R-:W-:Y:S01]  /*0560*/  BSSY B6, `(.L_x_1368) ;  /* 0x0001416000067945 */ /* 0x000fe20003800000 */
[----:B-12-4-:R-:W-:Y:S10]  /*0570*/  BAR.SYNC.DEFER_BLOCKING 0x0 ;  /* 0x0000000000007b1d */ /* 0x016ff40000010000 */
[----:B------:R-:W-:Y:S05]  /*0580*/  @!P0 BRA `(.L_x_1369) ;  /* 0x0000011400ec8947 */ /* 0x000fea0003800000 */
.L_x_1370:
        /* <DEDUP_REMOVED lines=13> */
[----:B----4-:R-:W-:Y:S05]  /*0660*/  @!P0 BRA `(.L_x_1371) ;  /* 0x0000014000148947 */ /* 0x010fea0003800000 */
        /* <DEDUP_REMOVED lines=57> */
.L_x_1372:
        /* <DEDUP_REMOVED lines=28> */
.L_x_1375:
        /* <DEDUP_REMOVED lines=15> */
.L_x_1374:
        /* <DEDUP_REMOVED lines=22> */
.L_x_1377:
        /* <DEDUP_REMOVED lines=15> */
.L_x_1376:
[----:B------:R-:W-:Y:S01]  /*0f00*/  SHF.R.S32.HI R6, RZ, 0x1f, R17 ;  /* 0x0000001fff067819 */ /* 0x000fe20000011411 */
[----:B------:R-:W-:-:S03]  /*0f10*/  UMOV UR4, 0xffffffff ;  /* 0xffffffff00047882 */ /* 0x000fc60000000000 */
[----:B------:R-:W-:-:S04]  /*0f20*/  LEA.HI R0, R6, R17, RZ, 0x7 ;  /* 0x0000001106007211 */ /* 0x000fc800078f38ff */
[----:B------:R-:W-:Y:S01]  /*0f30*/  SHF.R.S32.HI R18, RZ, 0x7, R0 ;  /* 0x00000007ff127819 */ /* 0x000fe20000011400 */
[----:B------:R-:W-:Y:S06]  /*0f40*/  BRA.DIV UR4, `(.L_x_1378) ;  /* 0x0000013604e47947 */ /* 0x000fec000b800000 */
[----:B------:R1:W2:Y:S02]  /*0f50*/  SHFL.IDX PT, R14, R18, RZ, 0x1f ;  /* 0x00001fff120e7589 */ /* 0x0002a400000e0000 */
.L_x_1474:
        /* <DEDUP_REMOVED lines=24> */
.L_x_1379:
        /* <DEDUP_REMOVED lines=64> */
[----:B------:R-:W-:Y:S01]  /*14e0*/  UIMAD UR4, UR39, -0x80, UR6 ;  /* 0xffffff80270478a4 */ /* 0x000fe2000f8e0206 */
[--C-:B------:R-:W-:Y:S02]  /*14f0*/  SHF.R.S32.HI R7, RZ, 0x2, R8.reuse ;  /* 0x00000002ff077819 */ /* 0x100fe40000011408 */
[----:B------:R-:W-:Y:S02]  /*1500*/  CS2R R170, SRZ ;  /* 0x0000000000aa7805 */ /* 0x000fe4000001ff00 */
[----:B------:R-:W-:Y:S01]  /*1510*/  SHF.R.S32.HI R4, RZ, 0x1f, R8 ;  /* 0x0000001fff047819 */ /* 0x000fe20000011408 */
[----:B------:R-:W-:Y:S01]  /*1520*/  IMAD.IADD R0, R17, 0x1, -R0 ;  /* 0x0000000111007824 */ /* 0x000fe200078e0a00 */
[----:B------:R-:W-:Y:S02]  /*1530*/  LEA.HI R6, R6, R17, RZ, 0x2 ;  /* 0x0000001106067211 */ /* 0x000fe400078f10ff */
[----:B------:R-:W-:-:S02]  /*1540*/  CS2R R168, SRZ ;  /* 0x0000000000a87805 */ /* 0x000fc4000001ff00 */
[----:B------:R-:W-:Y:S02]  /*1550*/  LEA.HI R4, R4, R7, RZ, 0x3 ;  /* 0x0000000704047211 */ /* 0x000fe400078f18ff */
[----:B------:R-:W-:Y:S02]  /*1560*/  CS2R R166, SRZ ;  /* 0x0000000000a67805 */ /* 0x000fe4000001ff00 */
[----:B------:R-:W-:Y:S02]  /*1570*/  LOP3.LUT R8, R6, 0xfffffffc, RZ, 0xc0, !PT ;  /* 0xfffffffc06087812 */ /* 0x000fe400078ec0ff */
[----:B------:R-:W-:Y:S02]  /*1580*/  CS2R R164, SRZ ;  /* 0x0000000000a47805 */ /* 0x000fe4000001ff00 */
[----:B------:R-:W-:Y:S02]  /*1590*/  SHF.R.S32.HI R5, RZ, 0x1f, R0 ;  /* 0x0000001fff057819 */ /* 0x000fe40000011400 */
[----:B------:R-:W-:-:S02]  /*15a0*/  CS2R R162, SRZ ;  /* 0x0000000000a27805 */ /* 0x000fc4000001ff00 */
[----:B------:R-:W-:Y:S02]  /*15b0*/  LOP3.LUT R6, R4, 0xfffffff8, RZ, 0xc0, !PT ;  /* 0xfffffff804067812 */ /* 0x000fe400078ec0ff */
[----:B------:R-:W-:Y:S02]  /*15c0*/  CS2R R160, SRZ ;  /* 0x0000000000a07805 */ /* 0x000fe4000001ff00 */
[----:B------:R-:W-:Y:S02]  /*15d0*/  IADD3 R9, R17, -R8, RZ ;  /* 0x8000000811097210 */ /* 0x000fe40007ffe0ff */
[----:B------:R-:W-:Y:S02]  /*15e0*/  CS2R R158, SRZ ;  /* 0x00000000009e7805 */ /* 0x000fe4000001ff00 */
[----:B------:R-:W-:Y:S01]  /*15f0*/  LEA.HI R4, R5, R0, RZ, 0x3 ;  /* 0x0000000005047211 */ /* 0x000fe200078f18ff */
[----:B------:R-:W-:Y:S01]  /*1600*/  IMAD.IADD R6, R7, 0x1, -R6 ;  /* 0x0000000107067824 */ /* 0x000fe200078e0a06 */
[----:B------:R-:W-:-:S02]  /*1610*/  LEA.HI R8, R11, R13, RZ, 0x5 ;  /* 0x0000000d0b087211 */ /* 0x000fc400078f28ff */
[----:B------:R-:W-:Y:S02]  /*1620*/  CS2R R156, SRZ ;  /* 0x00000000009c7805 */ /* 0x000fe4000001ff00 */
[----:B------:R-:W-:Y:S02]  /*1630*/  LEA.HI R5, R5, R0, RZ, 0x2 ;  /* 0x0000000005057211 */ /* 0x000fe400078f10ff */
[----:B------:R-:W-:Y:S02]  /*1640*/  CS2R R154, SRZ ;  /* 0x00000000009a7805 */ /* 0x000fe4000001ff00 */
[----:B------:R-:W-:Y:S02]  /*1650*/  LEA.HI R10, R12, R12, RZ, 0x1 ;  /* 0x0000000c0c0a7211 */ /* 0x000fe400078f08ff */
[----:B------:R-:W-:Y:S02]  /*1660*/  CS2R R152, SRZ ;  /* 0x0000000000987805 */ /* 0x000fe4000001ff00 */
[----:B------:R-:W-:-:S02]  /*1670*/  SHF.R.S32.HI R0, RZ, 0x3, R4 ;  /* 0x00000003ff007819 */ /* 0x000fc40000011404 */
[----:B------:R-:W-:Y:S02]  /*1680*/  CS2R R150, SRZ ;  /* 0x0000000000967805 */ /* 0x000fe4000001ff00 */
[----:B------:R-:W-:Y:S02]  /*1690*/  SHF.R.S32.HI R7, RZ, 0x1f, R4 ;  /* 0x0000001fff077819 */ /* 0x000fe40000011404 */
[----:B------:R-:W-:Y:S02]  /*16a0*/  CS2R R148, SRZ ;  /* 0x0000000000947805 */ /* 0x000fe4000001ff00 */
[----:B------:R-:W-:Y:S02]  /*16b0*/  SHF.R.S32.HI R11, RZ, 0x5, R8 ;  /* 0x00000005ff0b7819 */ /* 0x000fe40000011408 */
[----:B------:R-:W-:Y:S02]  /*16c0*/  CS2R R146, SRZ ;  /* 0x0000000000927805 */ /* 0x000fe4000001ff00 */
[----:B------:R-:W-:-:S02]  /*16d0*/  SHF.R.S32.HI R4, RZ, 0x2, R5 ;  /* 0x00000002ff047819 */ /* 0x000fc40000011405 */
[----:B------:R-:W-:Y:S02]  /*16e0*/  CS2R R144, SRZ ;  /* 0x0000000000907805 */ /* 0x000fe4000001ff00 */
[----:B------:R-:W-:Y:S01]  /*16f0*/  LOP3.LUT R10, R10, 0x3fffffe, RZ, 0xc0, !PT ;  /* 0x03fffffe0a0a7812 */ /* 0x000fe200078ec0ff */
[----:B------:R-:W-:Y:S01]  /*1700*/  IMAD R11, R11, 0x10, R6 ;  /* 0x000000100b0b7824 */ /* 0x000fe200078e0206 */
[----:B------:R-:W-:Y:S02]  /*1710*/  LEA.HI R5, R5, R4, RZ, 0x1 ;  /* 0x0000000405057211 */ /* 0x000fe400078f08ff */
[----:B------:R-:W-:Y:S02]  /*1720*/  CS2R R142, SRZ ;  /* 0x00000000008e7805 */ /* 0x000fe4000001ff00 */
[----:B------:R-:W-:Y:S01]  /*1730*/  IADD3 R6, R4, 0x8, RZ ;  /* 0x0000000804067810 */ /* 0x000fe20007ffe0ff */
[----:B------:R-:W-:Y:S01]  /*1740*/  IMAD.IADD R10, R12, 0x1, -R10 ;  /* 0x000000010c0a7824 */ /* 0x000fe200078e0a0a */
[----:B------:R-:W-:Y:S01]  /*1750*/  LOP3.LUT R5, R5, 0xfffffffe, RZ, 0xc0, !PT ;  /* 0xfffffffe05057812 */ /* 0x000fe200078ec0ff */
[----:B------:R-:W-:Y:S01]  /*1760*/  VIADD R12, R4, 0x18 ;  /* 0x00000018040c7836 */ /* 0x000fe20000000000 */
[----:B------:R-:W-:Y:S01]  /*1770*/  LEA.HI R8, R6, R6, RZ, 0x1 ;  /* 0x0000000606087211 */ /* 0x000fe200078f08ff */
[----:B-1----:R-:W-:Y:S01]  /*1780*/  IMAD R18, R10, 0x40, R11 ;  /* 0x000000400a127824 */ /* 0x002fe200078e020b */
[----:B------:R-:W-:Y:S01]  /*1790*/  LEA.HI R7, R7, R0, RZ, 0x4 ;  /* 0x0000000007077211 */ /* 0x000fe200078f20ff */
[C---:B------:R-:W-:Y:S01]  /*17a0*/  VIADD R10, R4.reuse, 0x10 ;  /* 0x00000010040a7836 */ /* 0x040fe20000000000 */
[----:B------:R-:W-:-:S02]  /*17b0*/  IADD3 R5, R4, -R5, RZ ;  /* 0x8000000504057210 */ /* 0x000fc40007ffe0ff */
[----:B------:R-:W-:Y:S02]  /*17c0*/  CS2R R140, SRZ ;  /* 0x00000000008c7805 */ /* 0x000fe4000001ff00 */
[--C-:B------:R-:W-:Y:S02]  /*17d0*/  SHF.R.S32.HI R4, RZ, 0x1, R8.reuse ;  /* 0x00000001ff047819 */ /* 0x100fe40000011408 */
[----:B------:R-:W-:Y:S02]  /*17e0*/  CS2R R202, SRZ ;  /* 0x0000000000ca7805 */ /* 0x000fe4000001ff00 */
[----:B------:R-:W-:Y:S02]  /*17f0*/  SHF.R.S32.HI R11, RZ, 0x1f, R8 ;  /* 0x0000001fff0b7819 */ /* 0x000fe40000011408 */
[----:B------:R-:W-:Y:S02]  /*1800*/  CS2R R200, SRZ ;  /* 0x0000000000c87805 */ /* 0x000fe4000001ff00 */
[----:B------:R-:W-:-:S02]  /*1810*/  LOP3.LUT R7, R7, 0x1ffffff0, RZ, 0xc0, !PT ;  /* 0x1ffffff007077812 */ /* 0x000fc400078ec0ff */
[----:B------:R-:W-:Y:S02]  /*1820*/  CS2R R198, SRZ ;  /* 0x0000000000c67805 */ /* 0x000fe4000001ff00 */
[----:B------:R-:W-:Y:S02]  /*1830*/  LEA.HI R11, R11, R4, RZ, 0x4 ;  /* 0x000000040b0b7211 */ /* 0x000fe400078f20ff */
[----:B------:R-:W-:Y:S02]  /*1840*/  CS2R R196, SRZ ;  /* 0x0000000000c47805 */ /* 0x000fe4000001ff00 */
[----:B------:R-:W-:Y:S02]  /*1850*/  IADD3 R0, R0, -R7, RZ ;  /* 0x8000000700007210 */ /* 0x000fe40007ffe0ff */
[----:B------:R-:W-:Y:S02]  /*1860*/  CS2R R194, SRZ ;  /* 0x0000000000c27805 */ /* 0x000fe4000001ff00 */
[----:B------:R-:W-:-:S02]  /*1870*/  LOP3.LUT R7, R8, 0xfffffffe, RZ, 0xc0, !PT ;  /* 0xfffffffe08077812 */ /* 0x000fc400078ec0ff */
[----:B------:R-:W-:Y:S02]  /*1880*/  CS2R R192, SRZ ;  /* 0x0000000000c07805 */ /* 0x000fe4000001ff00 */
[----:B------:R-:W-:Y:S01]  /*1890*/  LOP3.LUT R11, R11, 0x1ffffff0, RZ, 0xc0, !PT ;  /* 0x1ffffff00b0b7812 */ /* 0x000fe200078ec0ff */
[----:B------:R-:W-:Y:S01]  /*18a0*/  IMAD R0, R0, 0x8, R5 ;  /* 0x0000000800007824 */ /* 0x000fe200078e0205 */
[----:B------:R-:W-:Y:S01]  /*18b0*/  LEA.HI R14, R12, R12, RZ, 0x1 ;  /* 0x0000000c0c0e7211 */ /* 0x000fe200078f08ff */
[----:B------:R-:W-:Y:S01]  /*18c0*/  IMAD.IADD R7, R6, 0x1, -R7 ;  /* 0x0000000106077824 */ /* 0x000fe200078e0a07 */
[----:B------:R-:W-:Y:S01]  /*18d0*/  LEA.HI R6, R10, R10, RZ, 0x1 ;  /* 0x0000000a0a067211 */ /* 0x000fe200078f08ff */
[----:B------:R-:W-:Y:S01]  /*18e0*/  IMAD.IADD R4, R4, 0x1, -R11 ;  /* 0x0000000104047824 */ /* 0x000fe200078e0a0b */
[----:B------:R-:W-:Y:S01]  /*18f0*/  STL [R1+0x64], R0 ;  /* 0x0000640001007387 */ /* 0x000fe20000100800 */
[----:B------:R-:W-:Y:S02]  /*1900*/  SHF.R.S32.HI R17, RZ, 0x1f, R14 ;  /* 0x0000001fff117819 */ /* 0x000fe4000001140e */
[----:B------:R-:W-:Y:S01]  /*1910*/  CS2R R190, SRZ ;  /* 0x0000000000be7805 */ /* 0x000fe2000001ff00 */
[----:B------:R-:W-:Y:S01]  /*1920*/  IMAD R5, R4, 0x8, R7 ;  /* 0x0000000804057824 */ /* 0x000fe200078e0207 */
[----:B------:R-:W-:-:S02]  /*1930*/  LOP3.LUT R13, R6, 0xfffffffe, RZ, 0xc0, !PT ;  /* 0xfffffffe060d7812 */ /* 0x000fc400078ec0ff */
[----:B------:R-:W-:Y:S02]  /*1940*/  CS2R R188, SRZ ;  /* 0x0000000000bc7805 */ /* 0x000fe4000001ff00 */
[--C-:B------:R-:W-:Y:S02]  /*1950*/  SHF.R.S32.HI R8, RZ, 0x1, R6.reuse ;  /* 0x00000001ff087819 */ /* 0x100fe40000011406 */
[----:B------:R-:W-:Y:S01]  /*1960*/  CS2R R186, SRZ ;  /* 0x0000000000ba7805 */ /* 0x000fe2000001ff00 */
[----:B------:R1:W-:Y:S01]  /*1970*/  STL [R1+0x60], R5 ;  /* 0x0000600501007387 */ /* 0x0003e20000100800 */
[----:B------:R-:W-:Y:S01]  /*1980*/  SHF.R.S32.HI R15, RZ, 0x1f, R6 ;  /* 0x0000001fff0f7819 */ /* 0x000fe20000011406 */
[----:B------:R-:W-:Y:S01]  /*1990*/  IMAD.IADD R13, R10, 0x1, -R13 ;  /* 0x000000010a0d7824 */ /* 0x000fe200078e0a0d */
[----:B------:R-:W-:Y:S02]  /*19a0*/  SHF.R.S32.HI R6, RZ, 0x1, R14 ;  /* 0x00000001ff067819 */ /* 0x000fe4000001140e */
[----:B------:R-:W-:-:S02]  /*19b0*/  CS2R R184, SRZ ;  /* 0x0000000000b87805 */ /* 0x000fc4000001ff00 */
[----:B------:R-:W-:Y:S02]  /*19c0*/  LEA.HI R15, R15, R8, RZ, 0x4 ;  /* 0x000000080f0f7211 */ /* 0x000fe400078f20ff */
[----:B------:R-:W-:Y:S02]  /*19d0*/  CS2R R182, SRZ ;  /* 0x0000000000b67805 */ /* 0x000fe4000001ff00 */
[----:B------:R-:W-:Y:S02]  /*19e0*/  LEA.HI R10, R17, R6, RZ, 0x4 ;  /* 0x00000006110a7211 */ /* 0x000fe400078f20ff */
[----:B------:R-:W-:Y:S02]  /*19f0*/  CS2R R180, SRZ ;  /* 0x0000000000b47805 */ /* 0x000fe4000001ff00 */
[----:B------:R-:W-:Y:S01]  /*1a00*/  LOP3.LUT R15, R15, 0x1ffffff0, RZ, 0xc0, !PT ;  /* 0x1ffffff00f0f7812 */ /* 0x000fe200078ec0ff */
[----:B-1----:R-:W1:Y:S01]  /*1a10*/  S2R R5, SR_CTAID.X ;  /* 0x0000000000057919 */ /* 0x002e620000002500 */
[----:B------:R-:W-:-:S02]  /*1a20*/  LOP3.LUT R17, R14, 0xfffffffe, RZ, 0xc0, !PT ;  /* 0xfffffffe0e117812 */ /* 0x000fc400078ec0ff */
[----:B------:R-:W-:Y:S02]  /*1a30*/  CS2R R178, SRZ ;  /* 0x0000000000b27805 */ /* 0x000fe4000001ff00 */
[----:B------:R-:W-:Y:S01]  /*1a40*/  LOP3.LUT R19, R10, 0x1ffffff0, RZ, 0xc0, !PT ;  /* 0x1ffffff00a137812 */ /* 0x000fe200078ec0ff */
[----:B------:R-:W-:Y:S01]  /*1a50*/  IMAD.IADD R8, R8, 0x1, -R15 ;  /* 0x0000000108087824 */ /* 0x000fe200078e0a0f */
[----:B------:R-:W-:Y:S02]  /*1a60*/  IADD3 R17, R12, -R17, RZ ;  /* 0x800000110c117210 */ /* 0x000fe40007ffe0ff */
[----:B------:R-:W-:Y:S02]  /*1a70*/  CS2R R176, SRZ ;  /* 0x0000000000b07805 */ /* 0x000fe4000001ff00 */
[----:B------:R-:W-:Y:S02]  /*1a80*/  IADD3 R6, R6, -R19, RZ ;  /* 0x8000001306067210 */ /* 0x000fe40007ffe0ff */
[----:B------:R-:W-:-:S02]  /*1a90*/  CS2R R174, SRZ ;  /* 0x0000000000ae7805 */ /* 0x000fc4000001ff00 */
[----:B------:R-:W-:Y:S02]  /*1aa0*/  LEA R4, R8, R13, 0x3 ;  /* 0x0000000d08047211 */ /* 0x000fe400078e18ff */
[----:B------:R-:W-:Y:S02]  /*1ab0*/  CS2R R172, SRZ ;  /* 0x0000000000ac7805 */ /* 0x000fe4000001ff00 */
[----:B------:R-:W-:Y:S01]  /*1ac0*/  IADD3 R7, -R18, UR4, RZ ;  /* 0x0000000412077c10 */ /* 0x000fe2000fffe1ff */
[----:B------:R-:W-:Y:S01]  /*1ad0*/  IMAD R0, R6, 0x8, R17 ;  /* 0x0000000806007824 */ /* 0x000fe200078e0211 */
[----:B------:R2:W-:Y:S04]  /*1ae0*/  STL [R1+0x5c], R4 ;  /* 0x00005c0401007387 */ /* 0x0005e80000100800 */
[----:B------:R3:W-:Y:S01]  /*1af0*/  STL [R1+0x58], R0 ;  /* 0x0000580001007387 */ /* 0x0007e20000100800 */
[----:B--2---:R-:W-:Y:S01]  /*1b00*/  IMAD.MOV.U32 R4, RZ, RZ, RZ ;  /* 0x000000ffff047224 */ /* 0x004fe200078e00ff */
[----:B---3--:R-:W-:Y:S01]  /*1b10*/  MOV R0, RZ ;  /* 0x000000ff00007202 */ /* 0x008fe20000000f00 */
[----:B-1----:R-:W-:-:S07]  /*1b20*/  IMAD R8, R5, -0x80, -R18 ;  /* 0xffffff8005087824 */ /* 0x002fce00078e0a12 */
.L_x_1392:
[----:B------:R-:W-:-:S06]  /*1b30*/  ULOP3.LUT UR4, UR36, 0x1, URZ, 0xfc, !UPT ;  /* 0x0000000124047892 */ /* 0x000fcc000f8efc3f */
[----:B------:R-:W-:-:S05]  /*1b40*/  IMAD.U32 R5, RZ, RZ, UR4 ;  /* 0x00000004ff057e24 */ /* 0x000fca000f8e00ff */
[----:B------:R-:W-:-:S13]  /*1b50*/  ISETP.NE.AND P6, PT, R5, 0x3, PT ;  /* 0x000000030500780c */ /* 0x000fda0003fc5270 */
[----:B------:R-:W-:Y:S05]  /*1b60*/  @!P6 BRA `(.L_x_1382) ;  /* 0x000000000004e947 */ /* 0x000fea0003800000 */
[----:B------:R-:W-:Y:S01]  /*1b70*/  BPT.TRAP 0x1 ;  /* 0x000000040000795c */ /* 0x000fe20000300000 */
.L_x_1382:
[----:B------:R-:W-:Y:S01]  /*1b80*/  IMAD R6, R0, 0x8, R16 ;  /* 0x0000000800067824 */ /* 0x000fe200078e0210 */
[----:B------:R-:W-:-:S04]  /*1b90*/  SHF.L.U32 R23, R4, 0x1f, RZ ;  /* 0x0000001f04177819 */ /* 0x000fc800000006ff */
[----:B------:R1:W2:Y:S01]  /*1ba0*/  SYNCS.PHASECHK.TRANS64.TRYWAIT P0, [R6+URZ+0x30c10], R23 ;  /* 0x030c1017060075a7 */ /* 0x0002a2000800017f */
[----:B------:R-:W-:Y:S05]  /*1bb0*/  @!P6 BRA `(.L_x_1383) ;  /* 0x000000000004e947 */ /* 0x000fea0003800000 */
[----:B------:R-:W-:Y:S01]  /*1bc0*/  BPT.TRAP 0x1 ;  /* 0x000000040000795c */ /* 0x000fe20000300000 */
.L_x_1383:
[----:B------:R-:W-:-:S04]  /*1bd0*/  IADD3 R5, R16, 0x10000, RZ ;  /* 0x0001000010057810 */ /* 0x000fc80007ffe0ff */
[----:B------:R-:W-:-:S04]  /*1be0*/  SHF.R.U32.HI R5, RZ, 0x4, R5 ;  /* 0x00000004ff057819 */ /* 0x000fc80000011605 */
[----:B------:R-:W-:Y:S01]  /*1bf0*/  LOP3.LUT R5, R5, 0x3fff, RZ, 0xc0, !PT ;  /* 0x00003fff05057812 */ /* 0x000fe200078ec0ff */
[----:B--2---:R-:W-:Y:S06]  /*1c00*/  @P0 BRA `(.L_x_1384) ;  /* 0x0000000000080947 */ /* 0x004fec0003800000 */
[----:B------:R-:W2:Y:S02]  /*1c10*/  SYNCS.PHASECHK.TRANS64.TRYWAIT P0, [R6+URZ+0x30c10], R23 ;  /* 0x030c1017060075a7 */ /* 0x000ea4000800017f */
[----:B--2---:R-:W-:Y:S05]  /*1c20*/  @!P0 BRA `(.L_x_1385) ;  /* 0x0000012800e08947 */ /* 0x004fea0003800000 */
.L_x_1384:
[----:B------:R-:W-:Y:S05]  /*1c30*/  WARPSYNC.ALL ;  /* 0x0000000000007948 */ /* 0x000fea0003800000 */
[----:B------:R-:W-:Y:S01]  /*1c40*/  LOP3.LUT R11, R5, 0x10000, RZ, 0xfc, !PT ;  /* 0x00010000050b7812 */ /* 0x000fe200078efcff */
[----:B------:R-:W3:Y:S04]  /*1c50*/  LDL R10, [R1+0x50] ;  /* 0x00005000010a7983 */ /* 0x000ee80000100800 */
[----:B------:R-:W-:Y:S01]  /*1c60*/  IMAD R11, R0, 0x400, R11 ;  /* 0x00000400000b7824 */ /* 0x000fe200078e020b */
[----:B------:R-:W4:Y:S04]  /*1c70*/  LDL R14, [R1+0x5c] ;  /* 0x00005c00010e7983 */ /* 0x000f280000100800 */
[----:B------:R-:W-:Y:S01]  /*1c80*/  R2UR UR8, R11 ;  /* 0x000000000b0872ca */ /* 0x000fe200000e0000 */
[----:B------:R-:W-:Y:S01]  /*1c90*/  WARPGROUP.ARRIVE ;  /* 0x00000000000079c5 */ /* 0x000fe20000000000 */
[----:B------:R-:W-:Y:S01]  /*1ca0*/  UMOV UR7, 0x40000040 ;  /* 0x4000004000077882 */ /* 0x000fe20000000000 */
[----:B------:R-:W-:Y:S01]  /*1cb0*/  UMOV UR5, 0x40000040 ;  /* 0x4000004000057882 */ /* 0x000fe20000000000 */
[----:B------:R-:W5:Y:S04]  /*1cc0*/  LDL R15, [R1+0x64] ;  /* 0x00006400010f7983 */ /* 0x000f680000100800 */
[----:B------:R-:W2:Y:S04]  /*1cd0*/  LDL R12, [R1+0x60] ;  /* 0x00006000010c7983 */ /* 0x000ea80000100800 */
[----:B------:R-:W2:Y:S01]  /*1ce0*/  LDL R13, [R1+0x58] ;  /* 0x00005800010d7983 */ /* 0x000ea20000100800 */
        /* <DEDUP_REMOVED lines=27> */
[C---:B-----5:R-:W-:Y:S01]  /*1ea0*/  LEA R10, R0.reuse, R15, 0x7 ;  /* 0x0000000f000a7211 */ /* 0x060fe200078e38ff */
[C---:B--2---:R-:W-:Y:S01]  /*1eb0*/  IMAD R12, R0.reuse, 0x80, R12 ;  /* 0x00000080000c7824 */ /* 0x044fe200078e020c */
[----:B------:R-:W-:Y:S02]  /*1ec0*/  LEA R18, R0, R13, 0x7 ;  /* 0x0000000d00127211 */ /* 0x000fe400078e38ff */
        /* <DEDUP_REMOVED lines=23> */
.L_x_1386:
[----:B------:R1:W1:Y:S01]  /*2040*/  SYNCS.PHASECHK.TRANS64.TRYWAIT P0, [R6+URZ+0x30c30], R23 ;  /* 0x030c3017060075a7 */ /* 0x000262000800017f */
[----:B------:R-:W-:Y:S05]  /*2050*/  @!P6 BRA `(.L_x_1387) ;  /* 0x000000000004e947 */ /* 0x000fea0003800000 */
[----:B------:R-:W-:Y:S01]  /*2060*/  BPT.TRAP 0x1 ;  /* 0x000000040000795c */ /* 0x000fe20000300000 */
.L_x_1387:
[----:B-1----:R-:W-:Y:S05]  /*2070*/  @P0 BRA `(.L_x_1388) ;  /* 0x0000000000080947 */ /* 0x002fea0003800000 */
[----:B------:R-:W1:Y:S02]  /*2080*/  SYNCS.PHASECHK.TRANS64.TRYWAIT P0, [R6+URZ+0x30c30], R23 ;  /* 0x030c3017060075a7 */ /* 0x000e64000800017f */
[----:B-1----:R-:W-:Y:S05]  /*2090*/  @!P0 BRA `(.L_x_1389) ;  /* 0x0000012400d88947 */ /* 0x002fea0003800000 */
.L_x_1388:
        /* <DEDUP_REMOVED lines=37> */
[----:B------:R-:W-:Y:S01]  /*22f0*/  UMOV UR4, UR9 ;  /* 0x0000000900047c82 */ /* 0x000fe20008000000 */
[----:B------:R-:W-:Y:S01]  /*2300*/  UMOV UR5, 0x40000040 ;  /* 0x4000004000057882 */ /* 0x000fe20000000000 */
[----:B--2---:R-:W-:Y:S01]  /*2310*/  MUFU.TANH R195, R84 ;  /* 0x0000005400c37308 */ /* 0x004fe20000002400 */
[----:B------:R-:W-:Y:S01]  /*2320*/  STL [R1+0x134], R197 ;  /* 0x000134c501007387 */ /* 0x000fe20000100800 */
[----:B------:R-:W-:Y:S01]  /*2330*/  FMUL.FTZ R90, R90, UR13 ;  /* 0x0000000d5a5a7c20 */ /* 0x000fe20008410000 */
[----:B------:R-:W-:Y:S01]  /*2340*/  FMUL.FTZ R88, R88, UR13 ;  /* 0x0000000d58587c20 */ /* 0x000fe20008410000 */
[----:B------:R-:W-:Y:S01]  /*2350*/  FMUL.FTZ R89, R89, UR13 ;  /* 0x0000000d59597c20 */ /* 0x000fe20008410000 */
[----:B------:R-:W-:Y:S01]  /*2360*/  STL [R1+0x130], R198 ;  /* 0x000130c601007387 */ /* 0x000fe20000100800 */
[----:B------:R-:W-:Y:S01]  /*2370*/  FMUL.FTZ R115, R115, UR13 ;  /* 0x0000000d73737c20 */ /* 0x000fe20008410000 */
[----:B------:R-:W-:Y:S01]  /*2380*/  FMUL.FTZ R91, R91, UR13 ;  /* 0x0000000d5b5b7c20 */ /* 0x000fe20008410000 */
[----:B---3--:R1:W-:Y:S01]  /*2390*/  MUFU.TANH R196, R85 ;  /* 0x0000005500c47308 */ /* 0x0083e20000002400 */
[----:B------:R2:W-:Y:S01]  /*23a0*/  STL [R1+0x12c], R199 ;  /* 0x00012cc701007387 */ /* 0x0005e20000100800 */
[----:B------:R-:W-:Y:S01]  /*23b0*/  ISETP.GT.AND P2, PT, R8, RZ, PT ;  /* 0x000000ff0800720c */ /* 0x000fe20003f44270 */
[----:B------:R-:W-:Y:S01]  /*23c0*/  FMUL.FTZ R92, R92, UR13 ;  /* 0x0000000d5c5c7c20 */ /* 0x000fe20008410000 */
[----:B------:R-:W-:Y:S01]  /*23d0*/  ISETP.GT.AND P1, PT, R7, RZ, PT ;  /* 0x000000ff0700720c */ /* 0x000fe20003f24270 */
[----:B------:R-:W-:Y:S01]  /*23e0*/  STL [R1+0x128], R200 ;  /* 0x000128c801007387 */ /* 0x000fe20000100800 */
[----:B------:R-:W-:Y:S01]  /*23f0*/  ISETP.GT.AND P0, PT, R8, 0x8, PT ;  /* 0x000000080800780c */ /* 0x000fe20003f04270 */
[----:B------:R-:W-:Y:S01]  /*2400*/  FMUL.FTZ R93, R93, UR13 ;  /* 0x0000000d5d5d7c20 */ /* 0x000fe20008410000 */
        /* <DEDUP_REMOVED lines=14> */
[----:B------:R-:W-:Y:S01]  /*24f0*/  UIADD3 UR10, UR8, 0x6, URZ ;  /* 0x00000006080a7890 */ /* 0x000fe2000fffe03f */
[----:B------:R2:W-:Y:S01]  /*2500*/  STL [R1+0x118], R171 ;  /* 0x000118ab01007387 */ /* 0x0005e20000100800 */
[----:B------:R-:W-:Y:S01]  /*2510*/  UMOV UR11, 0x40000040 ;  /* 0x40000040000b7882 */ /* 0x000fe20000000000 */
[----:B-1----:R-:W-:Y:S01]  /*2520*/  MUFU.TANH R201, R90 ;  /* 0x0000005a00c97308 */ /* 0x002fe20000002400 */
[----:B------:R-:W-:Y:S01]  /*2530*/  FMUL.FTZ R105, R105, UR13 ;  /* 0x0000000d69697c20 */ /* 0x000fe20008410000 */
        /* <DEDUP_REMOVED lines=13> */
[----:B------:R-:W-:Y:S01]  /*2610*/  IMAD R132, R0, 0x400, R132 ;  /* 0x0000040000847824 */ /* 0x000fe200078e0284 */
[----:B------:R-:W3:Y:S01]  /*2620*/  MUFU.TANH R22, R22 ;  /* 0x0000001600167308 */ /* 0x000ee20000002400 */
[----:B-1----:R-:W1:Y:S01]  /*2630*/  LDC.64 R88, c[0x0][0x748] ;  /* 0x0001d200ff587b82 */ /* 0x002e620000000a00 */
[----:B------:R-:W-:Y:S01]  /*2640*/  STL [R1+0x104], R166 ;  /* 0x000104a601007387 */ /* 0x000fe20000100800 */
[----:B------:R-:W-:Y:S01]  /*2650*/  FMUL.FTZ R104, R104, UR13 ;  /* 0x0000000d68687c20 */ /* 0x000fe20008410000 */
[----:B------:R-:W-:Y:S01]  /*2660*/  FMUL.FTZ R108, R108, UR13 ;  /* 0x0000000d6c6c7c20 */ /* 0x000fe20008410000 */
[----:B------:R-:W-:Y:S01]  /*2670*/  FMUL.FTZ R109, R109, UR13 ;  /* 0x0000000d6d6d7c20 */ /* 0x000fe20008410000 */
[----:B------:R-:W-:Y:S01]  /*2680*/  STL [R1+0x100], R165 ;  /* 0x000100a501007387 */ /* 0x000fe20000100800 */
[----:B------:R-:W-:Y:S01]  /*2690*/  FMUL.FTZ R121, R121, UR13 ;  /* 0x0000000d79797c20 */ /* 0x000fe20008410000 */
[----:B------:R-:W3:Y:S01]  /*26a0*/  MUFU.TANH R230, R230 ;  /* 0x000000e600e67308 */ /* 0x000ee20000002400 */
[----:B------:R-:W-:Y:S01]  /*26b0*/  R2UR UR12, R132 ;  /* 0x00000000840c72ca */ /* 0x000fe200000e0000 */
        /* <DEDUP_REMOVED lines=22> */
[----:B--2---:R-:W-:Y:S01]  /*2820*/  MUFU.TANH R171, R91 ;  /* 0x0000005b00ab7308 */ /* 0x004fe20000002400 */
[----:B------:R-:W-:Y:S01]  /*2830*/  FMUL.FTZ R126, R126, UR13 ;  /* 0x0000000d7e7e7c20 */ /* 0x000fe20008410000 */
[----:B------:R-:W-:Y:S01]  /*2840*/  STL [R1+0xe4], R158 ;  /* 0x0000e49e01007387 */ /* 0x000fe20000100800 */
[----:B------:R-:W-:Y:S01]  /*2850*/  FMUL.FTZ R125, R125, UR13 ;  /* 0x0000000d7d7d7c20 */ /* 0x000fe20008410000 */
[----:B------:R-:W-:Y:S01]  /*2860*/  FMUL.FTZ R127, R127, UR13 ;  /* 0x0000000d7f7f7c20 */ /* 0x000fe20008410000 */
[----:B------:R-:W-:Y:S01]  /*2870*/  FMUL.FTZ R227, R129, UR13 ;  /* 0x0000000d81e37c20 */ /* 0x000fe20008410000 */
[----:B------:R-:W-:Y:S01]  /*2880*/  STL [R1+0xe0], R157 ;  /* 0x0000e09d01007387 */ /* 0x000fe20000100800 */
[----:B------:R-:W-:Y:S01]  /*2890*/  FMUL.FTZ R131, R131, UR13 ;  /* 0x0000000d83837c20 */ /* 0x000fe20008410000 */
        /* <DEDUP_REMOVED lines=18> */
[----:B------:R-:W3:Y:S02]  /*29c0*/  MUFU.TANH R167, R97 ;  /* 0x0000006100a77308 */ /* 0x000ee40000002400 */
[----:B------:R-:W-:Y:S04]  /*29d0*/  STL [R1+0xac], R144 ;  /* 0x0000ac9001007387 */ /* 0x000fe80000100800 */
[----:B------:R-:W-:Y:S02]  /*29e0*/  STL [R1+0xa8], R143 ;  /* 0x0000a88f01007387 */ /* 0x000fe40000100800 */
[----:B------:R4:W-:Y:S02]  /*29f0*/  MUFU.TANH R197, R133 ;  /* 0x0000008500c57308 */ /* 0x0009e40000002400 */
[----:B------:R-:W-:Y:S04]  /*2a00*/  STL [R1+0xa4], R142 ;  /* 0x0000a48e01007387 */ /* 0x000fe80000100800 */
[----:B------:R-:W-:Y:S02]  /*2a10*/  STL [R1+0xa0], R141 ;  /* 0x0000a08d01007387 */ /* 0x000fe40000100800 */
[----:B------:R-:W3:Y:S02]  /*2a20*/  MUFU.TANH R20, R20 ;  /* 0x0000001400147308 */ /* 0x000ee40000002400 */
[----:B------:R2:W-:Y:S01]  /*2a30*/  STL [R1+0x9c], R140 ;  /* 0x00009c8c01007387 */ /* 0x0005e20000100800 */
[----:B------:R-:W-:-:S02]  /*2a40*/  WARPGROUP.DEPBAR.LE gsb0, 0x0 ;  /* 0x00008000000079c5 */ /* 0x000fc40000010000 */
[----:B------:R-:W-:Y:S01]  /*2a50*/  WARPGROUP.ARRIVE ;  /* 0x00000000000079c5 */ /* 0x000fe20000000000 */
[----:B------:R-:W-:Y:S02]  /*2a60*/  STL [R1+0x98], R6 ;  /* 0x0000980601007387 */ /* 0x000fe40000100800 */
[----:B------:R-:W3:Y:S02]  /*2a70*/  MUFU.TANH R21, R21 ;  /* 0x0000001500157308 */ /* 0x000ee40000002400 */
[----:B------:R-:W-:Y:S01]  /*2a80*/  STL [R1+0x94], R5 ;  /* 0x0000940501007387 */ /* 0x000fe20000100800 */
[----:B------:R-:W-:Y:S01]  /*2a90*/  HGMMA.64x128x16.F32 R24, gdesc[UR4], R24, gsb0 ;  /* 0x01e00000041879f0 */ /* 0x000fe20008000818 */
[----:B------:R-:W-:Y:S01]  /*2aa0*/  ULDC UR4, c[0x0][0x280] ;  /* 0x0000a00000047ab9 */ /* 0x000fe20000000800 */
[----:B------:R-:W-:Y:S01]  /*2ab0*/  UIADD3 UR6, UR8, 0x4, URZ ;  /* 0x0000000408067890 */ /* 0x000fe2000fffe03f */
[----:B------:R-:W-:Y:S01]  /*2ac0*/  STL [R1+0x90], R4 ;  /* 0x0000900401007387 */ /* 0x000fe20000100800 */
[----:B------:R-:W-:Y:S01]  /*2ad0*/  ULEA UR4, UR38, -UR4, 0x7 ;  /* 0x8000000426047291 */ /* 0x000fe2000f8e383f */
[----:B------:R-:W3:Y:S01]  /*2ae0*/  MUFU.TANH R23, R23 ;  /* 0x0000001700177308 */ /* 0x000ee20000002400 */
[----:B------:R-:W-:Y:S01]  /*2af0*/  UMOV UR7, 0x40000040 ;  /* 0x4000004000077882 */ /* 0x000fe20000000000 */
[----:B------:R-:W-:Y:S01]  /*2b00*/  UMOV UR5, 0x40000040 ;  /* 0x4000004000057882 */ /* 0x000fe20000000000 */
[----:B------:R-:W-:Y:S01]  /*2b10*/  UIADD3 UR8, UR9, 0x6, URZ ;  /* 0x0000000609087890 */ /* 0x000fe2000fffe03f */
[----:B------:R-:W-:Y:S01]  /*2b20*/  STL [R1+0x8c], R2 ;  /* 0x00008c0201007387 */ /* 0x000fe20000100800 */
[----:B------:R-:W-:Y:S01]  /*2b30*/  LEA R90, R3, UR4, 0x1 ;  /* 0x00000004035a7c11 */ /* 0x000fe2000f8e08ff */
[----:B------:R-:W-:-:S02]  /*2b40*/  UIADD3 UR4, UR9, 0x4, URZ ;  /* 0x0000000409047890 */ /* 0x000fc4000fffe03f */
[----:B------:R-:W3:Y:S01]  /*2b50*/  MUFU.TANH R232, R232 ;  /* 0x000000e800e87308 */ /* 0x000ee20000002400 */
[----:B------:R-:W-:Y:S01]  /*2b60*/  UMOV UR9, 0x40000040 ;  /* 0x4000004000097882 */ /* 0x000fe20000000000 */
[----:B------:R-:W-:-:S05]  /*2b70*/  IMAD.IADD R90, R7, 0x1, R90 ;  /* 0x00000001075a7824 */ /* 0x000fca00078e025a */
[----:B-1----:R-:W-:Y:S01]  /*2b80*/  IADD3 R115, -R90, R88, RZ ;  /* 0x000000585a737210 */ /* 0x002fe20007ffe1ff */
[----:B------:R-:W1:Y:S01]  /*2b90*/  MUFU.TANH R228, R228 ;  /* 0x000000e400e47308 */ /* 0x000e620000002400 */
[--C-:B------:R-:W-:Y:S02]  /*2ba0*/  IADD3 R91, RZ, -R90, -R89.reuse ;  /* 0x8000005aff5b7210 */ /* 0x100fe40007ffe859 */
[----:B------:R-:W-:Y:S01]  /*2bb0*/  IADD3 R215, R88, 0x8, -R90 ;  /* 0x0000000858d77810 */ /* 0x000fe20007ffe85a */
[----:B------:R-:W-:Y:S01]  /*2bc0*/  FMUL.FTZ R88, R124, UR13 ;  /* 0x0000000d7c587c20 */ /* 0x000fe20008410000 */
[----:B------:R-:W-:Y:S02]  /*2bd0*/  SEL R115, R115, 0x80, !P2 ;  /* 0x0000008073737807 */ /* 0x000fe40005000000 */
[----:B------:R-:W-:Y:S01]  /*2be0*/  IADD3 R214, -R90, 0x8, -R89 ;  /* 0x000000085ad67810 */ /* 0x000fe20007ffe959 */
[----:B------:R-:W1:Y:S01]  /*2bf0*/  MUFU.TANH R237, R237 ;  /* 0x000000ed00ed7308 */ /* 0x000e620000002400 */
[----:B------:R-:W-:-:S02]  /*2c00*/  SEL R124, R91, 0x80, P1 ;  /* 0x000000805b7c7807 */ /* 0x000fc40000800000 */
[----:B------:R-:W-:Y:S02]  /*2c10*/  SEL R215, R215, 0x80, !P0 ;  /* 0x00000080d7d77807 */ /* 0x000fe40004000000 */
[C---:B------:R-:W-:Y:S02]  /*2c20*/  ISETP.GE.AND P4, PT, R115.reuse, RZ, PT ;  /* 0x000000ff7300720c */ /* 0x040fe40003f86270 */
[C---:B------:R-:W-:Y:S01]  /*2c30*/  ISETP.GE.AND P2, PT, R115.reuse, 0x8, PT ;  /* 0x000000087300780c */ /* 0x040fe20003f46270 */
[----:B------:R3:W-:Y:S01]  /*2c40*/  MUFU.TANH R198, R134 ;  /* 0x0000008600c67308 */ /* 0x0007e20000002400 */
[C---:B------:R-:W-:Y:S02]  /*2c50*/  ISETP.GE.AND P0, PT, R115.reuse, 0x9, PT ;  /* 0x000000097300780c */ /* 0x040fe40003f06270 */
[----:B------:R-:W-:Y:S02]  /*2c60*/  ISETP.GE.AND P1, PT, R115, 0x10, PT ;  /* 0x000000107300780c */ /* 0x000fe40003f26270 */
[----:B------:R-:W-:-:S02]  /*2c70*/  SEL R214, R214, 0x80, P3 ;  /* 0x00000080d6d67807 */ /* 0x000fc40001800000 */
[----:B------:R-:W-:Y:S01]  /*2c80*/  ISETP.GE.AND P3, PT, R115, 0x1, PT ;  /* 0x000000017300780c */ /* 0x000fe20003f66270 */
[----:B------:R-:W-:Y:S01]  /*2c90*/  MUFU.TANH R159, R105 ;  /* 0x00000069009f7308 */ /* 0x000fe20000002400 */
[C---:B------:R-:W-:Y:S02]  /*2ca0*/  ISETP.GT.OR P4, PT, R124.reuse, RZ, !P4 ;  /* 0x000000ff7c00720c */ /* 0x040fe40006784670 */
[C---:B------:R-:W-:Y:S02]  /*2cb0*/  ISETP.GT.OR P2, PT, R124.reuse, 0x8, !P2 ;  /* 0x000000087c00780c */ /* 0x040fe40005744670 */
[C---:B------:R-:W-:Y:S02]  /*2cc0*/  ISETP.GT.OR P0, PT, R124.reuse, 0x9, !P0 ;  /* 0x000000097c00780c */ /* 0x040fe40004704670 */
[C---:B------:R-:W-:Y:S01]  /*2cd0*/  ISETP.GT.OR P1, PT, R124.reuse, 0x10, !P1 ;  /* 0x000000107c00780c */ /* 0x040fe20004f24670 */
[----:B------:R1:W-:Y:S01]  /*2ce0*/  MUFU.TANH R153, R112 ;  /* 0x0000007000997308 */ /* 0x0003e20000002400 */
[----:B------:R-:W-:-:S02]  /*2cf0*/  ISETP.GT.OR P3, PT, R124, 0x1, !P3 ;  /* 0x000000017c00780c */ /* 0x000fc40005f64670 */
[----:B------:R-:W-:Y:S02]  /*2d00*/  FSEL R210, R18, -INF , !P4 ;  /* 0xff80000012d27808 */ /* 0x000fe40006000000 */
[----:B------:R-:W-:Y:S02]  /*2d10*/  FSEL R220, R22, -INF , !P2 ;  /* 0xff80000016dc7808 */ /* 0x000fe40005000000 */
[C---:B------:R-:W-:Y:S01]  /*2d20*/  FSEL R225, R230.reuse, -INF , !P0 ;  /* 0xff800000e6e17808 */ /* 0x040fe20004000000 */
[----:B------:R1:W-:Y:S01]  /*2d30*/  MUFU.TANH R151, R113 ;  /* 0x0000007100977308 */ /* 0x0003e20000002400 */
[----:B------:R-:W-:Y:S01]  /*2d40*/  FSEL R209, R231, -INF , !P1 ;  /* 0xff800000e7d17808 */ /* 0x000fe20004800000 */
[----:B------:R-:W-:Y:S01]  /*2d50*/  FFMA.FTZ R230, -R230, R230, 1 ;  /* 0x3f800000e6e67423 */ /* 0x000fe200000101e6 */
[C---:B------:R-:W-:Y:S02]  /*2d60*/  ISETP.GE.AND P4, PT, R115.reuse, 0x11, PT ;  /* 0x000000117300780c */ /* 0x040fe40003f86270 */
[----:B------:R-:W-:-:S02]  /*2d70*/  ISETP.GE.AND P2, PT, R115, 0x19, PT ;  /* 0x000000197300780c */ /* 0x000fc40003f46270 */
[C---:B------:R-:W-:Y:S01]  /*2d80*/  ISETP.GE.AND P0, PT, R115.reuse, 0x20, PT ;  /* 0x000000207300780c */ /* 0x040fe20003f06270 */
[----:B------:R-:W1:Y:S01]  /*2d90*/  MUFU.TANH R236, R236 ;  /* 0x000000ec00ec7308 */ /* 0x000e620000002400 */
[----:B------:R-:W-:Y:S02]  /*2da0*/  ISETP.GE.AND P1, PT, R115, 0x21, PT ;  /* 0x000000217300780c */ /* 0x000fe40003f26270 */
[----:B------:R-:W-:Y:S02]  /*2db0*/  FSEL R211, R19, -INF , !P3 ;  /* 0xff80000013d37808 */ /* 0x000fe40005800000 */
[----:B------:R-:W-:Y:S02]  /*2dc0*/  ISETP.GE.AND P3, PT, R115, 0x18, PT ;  /* 0x000000187300780c */ /* 0x000fe40003f66270 */
[C---:B------:R-:W-:Y:S01]  /*2dd0*/  ISETP.GT.OR P4, PT, R124.reuse, 0x11, !P4 ;  /* 0x000000117c00780c */ /* 0x040fe20006784670 */
[----:B------:R-:W1:Y:S01]  /*2de0*/  MUFU.TANH R234, R234 ;  /* 0x000000ea00ea7308 */ /* 0x000e620000002400 */
[----:B------:R-:W-:-:S02]  /*2df0*/  ISETP.GT.OR P2, PT, R124, 0x19, !P2 ;  /* 0x000000197c00780c */ /* 0x000fc40005744670 */
[C---:B------:R-:W-:Y:S02]  /*2e00*/  ISETP.GT.OR P0, PT, R124.reuse, 0x20, !P0 ;  /* 0x000000207c00780c */ /* 0x040fe40004704670 */
[C---:B------:R-:W-:Y:S02]  /*2e10*/  ISETP.GT.OR P1, PT, R124.reuse, 0x21, !P1 ;  /* 0x000000217c00780c */ /* 0x040fe40004f24670 */
[----:B------:R-:W-:Y:S01]  /*2e20*/  ISETP.GT.OR P3, PT, R124, 0x18, !P3 ;  /* 0x000000187c00780c */ /* 0x000fe20005f64670 */
[----:B--2---:R2:W-:Y:S01]  /*2e30*/  MUFU.TANH R140, R88 ;  /* 0x00000058008c7308 */ /* 0x0045e20000002400 */
[----:B------:R-:W-:Y:S02]  /*2e40*/  FSEL R207, R229, -INF , !P4 ;  /* 0xff800000e5cf7808 */ /* 0x000fe40006000000 */
[----:B------:R-:W-:Y:S02]  /*2e50*/  FSEL R138, R194, -INF , !P2 ;  /* 0xff800000c28a7808 */ /* 0x000fe40005000000 */
[----:B------:R-:W-:-:S02]  /*2e60*/  FSEL R136, R195, -INF , !P0 ;  /* 0xff800000c3887808 */ /* 0x000fc40004000000 */
[----:B----4-:R-:W-:Y:S01]  /*2e70*/  FSEL R133, R196, -INF , !P1 ;  /* 0xff800000c4857808 */ /* 0x010fe20004800000 */
[----:B------:R-:W4:Y:S01]  /*2e80*/  MUFU.TANH R170, R94 ;  /* 0x0000005e00aa7308 */ /* 0x000f220000002400 */
[C---:B------:R-:W-:Y:S02]  /*2e90*/  ISETP.GE.AND P4, PT, R115.reuse, 0x28, PT ;  /* 0x000000287300780c */ /* 0x040fe40003f86270 */
[C---:B------:R-:W-:Y:S02]  /*2ea0*/  ISETP.GE.AND P2, PT, R115.reuse, 0x30, PT ;  /* 0x000000307300780c */ /* 0x040fe40003f46270 */
[C---:B------:R-:W-:Y:S02]  /*2eb0*/  ISETP.GE.AND P0, PT, R115.reuse, 0x31, PT ;  /* 0x000000317300780c */ /* 0x040fe40003f06270 */
[----:B------:R-:W-:Y:S01]  /*2ec0*/  ISETP.GE.AND P1, PT, R115, 0x38, PT ;  /* 0x000000387300780c */ /* 0x000fe20003f26270 */
[----:B------:R-:W4:Y:S01]  /*2ed0*/  MUFU.TANH R169, R95 ;  /* 0x0000005f00a97308 */ /* 0x000f220000002400 */
[C---:B------:R-:W-:Y:S01]  /*2ee0*/  FSEL R205, R235.reuse, -INF , !P3 ;  /* 0xff800000ebcd7808 */ /* 0x040fe20005800000 */
[----:B------:R-:W-:Y:S01]  /*2ef0*/  FFMA.FTZ R235, -R235, R235, 1 ;  /* 0x3f800000ebeb7423 */ /* 0x000fe200000101eb */
[----:B------:R-:W-:-:S02]  /*2f00*/  ISETP.GE.AND P3, PT, R115, 0x29, PT ;  /* 0x000000297300780c */ /* 0x000fc40003f66270 */
[----:B------:R-:W-:Y:S02]  /*2f10*/  ISETP.GE.AND P5, PT, R115, 0x39, PT ;  /* 0x000000397300780c */ /* 0x000fe40003fa6270 */
[C---:B------:R-:W-:Y:S01]  /*2f20*/  ISETP.GT.OR P4, PT, R124.reuse, 0x28, !P4 ;  /* 0x000000287c00780c */ /* 0x040fe20006784670 */
[----:B------:R-:W4:Y:S01]  /*2f30*/  MUFU.TANH R166, R98 ;  /* 0x0000006200a67308 */ /* 0x000f220000002400 */
[C---:B------:R-:W-:Y:S02]  /*2f40*/  ISETP.GT.OR P2, PT, R124.reuse, 0x30, !P2 ;  /* 0x000000307c00780c */ /* 0x040fe40005744670 */
[C---:B------:R-:W-:Y:S02]  /*2f50*/  ISETP.GT.OR P0, PT, R124.reuse, 0x31, !P0 ;  /* 0x000000317c00780c */ /* 0x040fe40004704670 */
[C---:B------:R-:W-:Y:S02]  /*2f60*/  ISETP.GT.OR P1, PT, R124.reuse, 0x38, !P1 ;  /* 0x000000387c00780c */ /* 0x040fe40004f24670 */
[C---:B------:R-:W-:Y:S01]  /*2f70*/  ISETP.GT.OR P3, PT, R124.reuse, 0x29, !P3 ;  /* 0x000000297c00780c */ /* 0x040fe20005f64670 */
[----:B------:R-:W4:Y:S01]  /*2f80*/  MUFU.TANH R165, R99 ;  /* 0x0000006300a57308 */ /* 0x000f220000002400 */
[----:B------:R-:W-:-:S02]  /*2f90*/  ISETP.GT.OR P5, PT, R124, 0x39, !P5 ;  /* 0x000000397c00780c */ /* 0x000fc40006fa4670 */
[----:B---3--:R-:W-:Y:S02]  /*2fa0*/  FSEL R134, R199, -INF , !P4 ;  /* 0xff800000c7867808 */ /* 0x008fe40006000000 */
[----:B-1----:R-:W-:Y:S02]  /*2fb0*/  FSEL R112, R202, -INF , !P2 ;  /* 0xff800000ca707808 */ /* 0x002fe40005000000 */
[----:B------:R-:W-:Y:S01]  /*2fc0*/  FSEL R113, R203, -INF , !P0 ;  /* 0xff800000cb717808 */ /* 0x000fe20004000000 */
[----:B------:R-:W1:Y:S01]  /*2fd0*/  MUFU.TANH R164, R100 ;  /* 0x0000006400a47308 */ /* 0x000e620000002400 */
[----:B------:R-:W-:Y:S02]  /*2fe0*/  FSEL R105, R168, -INF , !P1 ;  /* 0xff800000a8697808 */ /* 0x000fe40004800000 */
[C---:B------:R-:W-:Y:S02]  /*2ff0*/  ISETP.GE.AND P4, PT, R215.reuse, RZ, PT ;  /* 0x000000ffd700720c */ /* 0x040fe40003f86270 */
[----:B------:R-:W-:-:S02]  /*3000*/  ISETP.GE.AND P2, PT, R215, 0x1, PT ;  /* 0x00000001d700780c */ /* 0x000fc40003f46270 */
[C---:B------:R-:W-:Y:S01]  /*3010*/  ISETP.GE.AND P0, PT, R215.reuse, 0x8, PT ;  /* 0x00000008d700780c */ /* 0x040fe20003f06270 */
[----:B------:R-:W3:Y:S01]  /*3020*/  MUFU.TANH R163, R101 ;  /* 0x0000006500a37308 */ /* 0x000ee20000002400 */
[----:B------:R-:W-:Y:S02]  /*3030*/  WARPGROUP.DEPBAR.LE gsb0, 0x0 ;  /* 0x00008000000079c5 */ /* 0x000fe40000010000 */
[----:B------:R-:W4:Y:S01]  /*3040*/  LDS R218, [R218+0x400] ;  /* 0x00040000dada7984 */ /* 0x000f220000000800 */
[----:B------:R-:W-:Y:S01]  /*3050*/  WARPGROUP.ARRIVE ;  /* 0x00000000000079c5 */ /* 0x000fe20000000000 */
[----:B------:R-:W-:Y:S02]  /*3060*/  ISETP.GE.AND P1, PT, R215, 0x9, PT ;  /* 0x00000009d700780c */ /* 0x000fe40003f26270 */
[----:B--2---:R-:W-:Y:S01]  /*3070*/  FSEL R88, R200, -INF , !P3 ;  /* 0xff800000c8587808 */ /* 0x004fe20005800000 */
[----:B------:R-:W2:Y:S01]  /*3080*/  MUFU.TANH R160, R104 ;  /* 0x0000006800a07308 */ /* 0x000ea20000002400 */
[----:B------:R-:W-:Y:S01]  /*3090*/  FSEL R91, R167, -INF , !P5 ;  /* 0xff800000a75b7808 */ /* 0x000fe20006800000 */
[----:B------:R-:W-:Y:S01]  /*30a0*/  HGMMA.64x128x16.F32 R24, gdesc[UR4], R24, gsb0 ;  /* 0x01e00000041879f0 */ /* 0x000fe20008000818 */
[C---:B------:R-:W-:Y:S01]  /*30b0*/  ISETP.GE.AND P3, PT, R215.reuse, 0x10, PT ;  /* 0x00000010d700780c */ /* 0x040fe20003f66270 */
[----:B------:R-:W-:Y:S01]  /*30c0*/  ULDC UR4, c[0x0][0x744] ;  /* 0x0001d10000047ab9 */ /* 0x000fe20000000800 */
[----:B------:R-:W-:-:S02]  /*30d0*/  ISETP.GE.AND P5, PT, R215, 0x11, PT ;  /* 0x00000011d700780c */ /* 0x000fc40003fa6270 */
[C---:B------:R-:W-:Y:S01]  /*30e0*/  ISETP.GT.OR P4, PT, R214.reuse, RZ, !P4 ;  /* 0x000000ffd600720c */ /* 0x040fe20006784670 */
[----:B------:R-:W2:Y:S01]  /*30f0*/  MUFU.TANH R156, R108 ;  /* 0x0000006c009c7308 */ /* 0x000ea20000002400 */
[C---:B------:R-:W-:Y:S02]  /*3100*/  ISETP.GT.OR P2, PT, R214.reuse, 0x1, !P2 ;  /* 0x00000001d600780c */ /* 0x040fe40005744670 */
[C---:B------:R-:W-:Y:S02]  /*3110*/  ISETP.GT.OR P0, PT, R214.reuse, 0x8, !P0 ;  /* 0x00000008d600780c */ /* 0x040fe40004704670 */
[C---:B------:R-:W-:Y:S02]  /*3120*/  ISETP.GT.OR P1, PT, R214.reuse, 0x9, !P1 ;  /* 0x00000009d600780c */ /* 0x040fe40004f24670 */
[C---:B------:R-:W-:Y:S01]  /*3130*/  ISETP.GT.OR P3, PT, R214.reuse, 0x10, !P3 ;  /* 0x00000010d600780c */ /* 0x040fe20005f64670 */
[----:B------:R-:W2:Y:S01]  /*3140*/  MUFU.TANH R155, R109 ;  /* 0x0000006d009b7308 */ /* 0x000ea20000002400 */
[----:B------:R-:W-:-:S02]  /*3150*/  ISETP.GT.OR P5, PT, R214, 0x11, !P5 ;  /* 0x00000011d600780c */ /* 0x000fc40006fa4670 */
[----:B------:R-:W-:Y:S02]  /*3160*/  FSEL R212, R20, -INF , !P4 ;  /* 0xff80000014d47808 */ /* 0x000fe40006000000 */
[C---:B------:R-:W-:Y:S01]  /*3170*/  FSEL R213, R21.reuse, -INF , !P2 ;  /* 0xff80000015d57808 */ /* 0x040fe20005000000 */
[----:B------:R-:W-:Y:S01]  /*3180*/  FFMA.FTZ R21, -R21, R21, 1 ;  /* 0x3f80000015157423 */ /* 0x000fe20000010115 */
[C---:B------:R-:W-:Y:S01]  /*3190*/  FSEL R219, R23.reuse, -INF , !P0 ;  /* 0xff80000017db7808 */ /* 0x040fe20004000000 */
[----:B------:R1:W-:Y:S01]  /*31a0*/  MUFU.TANH R143, R121 ;  /* 0x00000079008f7308 */ /* 0x0003e20000002400 */
[----:B------:R-:W-:Y:S01]  /*31b0*/  FSEL R224, R232, -INF , !P1 ;  /* 0xff800000e8e07808 */ /* 0x000fe20004800000 */
[----:B------:R-:W-:Y:S01]  /*31c0*/  FFMA.FTZ R23, -R23, R23, 1 ;  /* 0x3f80000017177423 */ /* 0x000fe20000010117 */
[C---:B------:R-:W-:Y:S02]  /*31d0*/  ISETP.GE.AND P4, PT, R215.reuse, 0x18, PT ;  /* 0x00000018d700780c */ /* 0x040fe40003f86270 */
[----:B------:R-:W-:-:S02]  /*31e0*/  ISETP.GE.AND P2, PT, R215, 0x19, PT ;  /* 0x00000019d700780c */ /* 0x000fc40003f46270 */
[C---:B------:R-:W-:Y:S01]  /*31f0*/  ISETP.GE.AND P0, PT, R215.reuse, 0x20, PT ;  /* 0x00000020d700780c */ /* 0x040fe20003f06270 */
[----:B------:R-:W2:Y:S01]  /*3200*/  MUFU.TANH R162, R102 ;  /* 0x0000006600a27308 */ /* 0x000ea20000002400 */
[----:B------:R-:W-:Y:S02]  /*3210*/  ISETP.GE.AND P1, PT, R215, 0x21, PT ;  /* 0x00000021d700780c */ /* 0x000fe40003f26270 */
[C---:B------:R-:W-:Y:S01]  /*3220*/  FSEL R208, R228.reuse, -INF , !P3 ;  /* 0xff800000e4d07808 */ /* 0x040fe20005800000 */
[----:B----4-:R-:W-:Y:S01]  /*3230*/  SHFL.IDX PT, R223, R218, R9, 0x1f ;  /* 0x00001f09dadf7589 */ /* 0x010fe200000e0000 */
[----:B------:R-:W-:Y:S01]  /*3240*/  FSEL R206, R237, -INF , !P5 ;  /* 0xff800000edce7808 */ /* 0x000fe20006800000 */
[----:B------:R-:W-:Y:S01]  /*3250*/  FFMA.FTZ R228, -R228, R228, 1 ;  /* 0x3f800000e4e47423 */ /* 0x000fe200000101e4 */
[C---:B------:R-:W-:Y:S01]  /*3260*/  ISETP.GE.AND P3, PT, R215.reuse, 0x28, PT ;  /* 0x00000028d700780c */ /* 0x040fe20003f66270 */
[----:B------:R4:W-:Y:S01]  /*3270*/  MUFU.TANH R150, R114 ;  /* 0x0000007200967308 */ /* 0x0009e20000002400 */
[----:B------:R-:W-:-:S02]  /*3280*/  ISETP.GE.AND P5, PT, R215, 0x29, PT ;  /* 0x00000029d700780c */ /* 0x000fc40003fa6270 */
[C---:B------:R-:W-:Y:S02]  /*3290*/  ISETP.GT.OR P4, PT, R214.reuse, 0x18, !P4 ;  /* 0x00000018d600780c */ /* 0x040fe40006784670 */
[C---:B------:R-:W-:Y:S02]  /*32a0*/  ISETP.GT.OR P2, PT, R214.reuse, 0x19, !P2 ;  /* 0x00000019d600780c */ /* 0x040fe40005744670 */
[C---:B------:R-:W-:Y:S01]  /*32b0*/  ISETP.GT.OR P0, PT, R214.reuse, 0x20, !P0 ;  /* 0x00000020d600780c */ /* 0x040fe20004704670 */
[----:B------:R-:W2:Y:S01]  /*32c0*/  MUFU.TANH R161, R103 ;  /* 0x0000006700a17308 */ /* 0x000ea20000002400 */
[C---:B------:R-:W-:Y:S02]  /*32d0*/  ISETP.GT.OR P1, PT, R214.reuse, 0x21, !P1 ;  /* 0x00000021d600780c */ /* 0x040fe40004f24670 */
[C---:B------:R-:W-:Y:S02]  /*32e0*/  ISETP.GT.OR P3, PT, R214.reuse, 0x28, !P3 ;  /* 0x00000028d600780c */ /* 0x040fe40005f64670 */
[----:B------:R-:W-:-:S02]  /*32f0*/  ISETP.GT.OR P5, PT, R214, 0x29, !P5 ;  /* 0x00000029d600780c */ /* 0x000fc40006fa4670 */
[----:B------:R-:W-:Y:S01]  /*3300*/  FSEL R204, R236, -INF , !P4 ;  /* 0xff800000eccc7808 */ /* 0x000fe20006000000 */
[----:B------:R-:W2:Y:S01]  /*3310*/  MUFU.TANH R158, R106 ;  /* 0x0000006a009e7308 */ /* 0x000ea20000002400 */
[----:B------:R-:W-:Y:S02]  /*3320*/  FSEL R139, R234, -INF , !P2 ;  /* 0xff800000ea8b7808 */ /* 0x000fe40005000000 */
[----:B------:R-:W-:Y:S02]  /*3330*/  FSEL R137, R197, -INF , !P0 ;  /* 0xff800000c5897808 */ /* 0x000fe40004000000 */
[----:B------:R-:W-:Y:S02]  /*3340*/  FSEL R135, R198, -INF , !P1 ;  /* 0xff800000c6877808 */ /* 0x000fe40004800000 */
[C---:B------:R-:W-:Y:S01]  /*3350*/  ISETP.GE.AND P4, PT, R215.reuse, 0x30, PT ;  /* 0x00000030d700780c */ /* 0x040fe20003f86270 */
[----:B------:R-:W2:Y:S01]  /*3360*/  MUFU.TANH R157, R107 ;  /* 0x0000006b009d7308 */ /* 0x000ea20000002400 */
[----:B------:R-:W-:-:S02]  /*3370*/  ISETP.GE.AND P2, PT, R215, 0x31, PT ;  /* 0x00000031d700780c */ /* 0x000fc40003f46270 */
[C---:B------:R-:W-:Y:S02]  /*3380*/  ISETP.GE.AND P0, PT, R215.reuse, 0x38, PT ;  /* 0x00000038d700780c */ /* 0x040fe40003f06270 */
[----:B------:R-:W-:Y:S02]  /*3390*/  ISETP.GE.AND P1, PT, R215, 0x39, PT ;  /* 0x00000039d700780c */ /* 0x000fe40003f26270 */
[----:B------:R-:W-:Y:S01]  /*33a0*/  FSEL R132, R201, -INF , !P3 ;  /* 0xff800000c9847808 */ /* 0x000fe20005800000 */
[----:B------:R3:W-:Y:S01]  /*33b0*/  MUFU.TANH R152, R111 ;  /* 0x0000006f00987308 */ /* 0x0007e20000002400 */
[----:B-1----:R-:W-:Y:S02]  /*33c0*/  FSEL R121, R171, -INF , !P5 ;  /* 0xff800000ab797808 */ /* 0x002fe40006800000 */
[C---:B------:R-:W-:Y:S02]  /*33d0*/  ISETP.GE.AND P3, PT, R115.reuse, 0x40, PT ;  /* 0x000000407300780c */ /* 0x040fe40003f66270 */
[----:B------:R-:W-:-:S02]  /*33e0*/  ISETP.GE.AND P5, PT, R115, 0x41, PT ;  /* 0x000000417300780c */ /* 0x000fc40003fa6270 */
[C---:B------:R-:W-:Y:S01]  /*33f0*/  ISETP.GT.OR P4, PT, R214.reuse, 0x30, !P4 ;  /* 0x00000030d600780c */ /* 0x040fe20006784670 */
[----:B------:R-:W1:Y:S01]  /*3400*/  MUFU.TANH R154, R110 ;  /* 0x0000006e009a7308 */ /* 0x000e620000002400 */
[C---:B------:R-:W-:Y:S02]  /*3410*/  ISETP.GT.OR P2, PT, R214.reuse, 0x31, !P2 ;  /* 0x00000031d600780c */ /* 0x040fe40005744670 */
[C---:B------:R-:W-:Y:S02]  /*3420*/  ISETP.GT.OR P0, PT, R214.reuse, 0x38, !P0 ;  /* 0x00000038d600780c */ /* 0x040fe40004704670 */
[----:B------:R-:W-:Y:S02]  /*3430*/  ISETP.GT.OR P1, PT, R214, 0x39, !P1 ;  /* 0x00000039d600780c */ /* 0x000fe40004f24670 */
[C---:B------:R-:W-:Y:S01]  /*3440*/  ISETP.GT.OR P3, PT, R124.reuse, 0x40, !P3 ;  /* 0x000000407c00780c */ /* 0x040fe20005f64670 */
[----:B------:R-:W1:Y:S01]  /*3450*/  MUFU.TANH R148, R116 ;  /* 0x0000007400947308 */ /* 0x000e620000002400 */
[----:B------:R-:W-:-:S02]  /*3460*/  ISETP.GT.OR P5, PT, R124, 0x41, !P5 ;  /* 0x000000417c00780c */ /* 0x000fc40006fa4670 */
[----:B----4-:R-:W-:Y:S02]  /*3470*/  FSEL R114, R170, -INF , !P4 ;  /* 0xff800000aa727808 */ /* 0x010fe40006000000 */
[----:B------:R-:W-:Y:S02]  /*3480*/  FSEL R89, R169, -INF , !P2 ;  /* 0xff800000a9597808 */ /* 0x000fe40005000000 */
[----:B------:R-:W-:Y:S01]  /*3490*/  FSEL R102, R166, -INF , !P0 ;  /* 0xff800000a6667808 */ /* 0x000fe20004000000 */
[----:B------:R-:W4:Y:S01]  /*34a0*/  MUFU.TANH R147, R117 ;  /* 0x0000007500937308 */ /* 0x000f220000002400 */
[----:B------:R-:W-:Y:S02]  /*34b0*/  FSEL R92, R165, -INF , !P1 ;  /* 0xff800000a55c7808 */ /* 0x000fe40004800000 */
[C---:B------:R-:W-:Y:S02]  /*34c0*/  ISETP.GE.AND P4, PT, R115.reuse, 0x48, PT ;  /* 0x000000487300780c */ /* 0x040fe40003f86270 */
[----:B------:R-:W-:-:S02]  /*34d0*/  ISETP.GE.AND P2, PT, R115, 0x49, PT ;  /* 0x000000497300780c */ /* 0x000fc40003f46270 */
[C---:B------:R-:W-:Y:S01]  /*34e0*/  ISETP.GE.AND P0, PT, R115.reuse, 0x50, PT ;  /* 0x000000507300780c */ /* 0x040fe20003f06270 */
[----:B------:R-:W4:Y:S01]  /*34f0*/  MUFU.TANH R144, R120 ;  /* 0x0000007800907308 */ /* 0x000f220000002400 */
[----:B------:R-:W-:Y:S02]  /*3500*/  ISETP.GE.AND P1, PT, R115, 0x51, PT ;  /* 0x000000517300780c */ /* 0x000fe40003f26270 */
[----:B------:R-:W-:Y:S02]  /*3510*/  FSEL R109, R164, -INF , !P3 ;  /* 0xff800000a46d7808 */ /* 0x000fe40005800000 */
[----:B---3--:R-:W-:Y:S02]  /*3520*/  FSEL R111, R163, -INF , !P5 ;  /* 0xff800000a36f7808 */ /* 0x008fe40006800000 */
[C---:B------:R-:W-:Y:S01]  /*3530*/  ISETP.GE.AND P3, PT, R115.reuse, 0x58, PT ;  /* 0x000000587300780c */ /* 0x040fe20003f66270 */
[----:B------:R-:W3:Y:S01]  /*3540*/  MUFU.TANH R146, R118 ;  /* 0x0000007600927308 */ /* 0x000ee20000002400 */
[----:B------:R-:W-:-:S02]  /*3550*/  ISETP.GE.AND P5, PT, R115, 0x59, PT ;  /* 0x000000597300780c */ /* 0x000fc40003fa6270 */
[C---:B------:R-:W-:Y:S02]  /*3560*/  ISETP.GT.OR P4, PT, R124.reuse, 0x48, !P4 ;  /* 0x000000487c00780c */ /* 0x040fe40006784670 */
[C---:B------:R-:W-:Y:S02]  /*3570*/  ISETP.GT.OR P2, PT, R124.reuse, 0x49, !P2 ;  /* 0x000000497c00780c */ /* 0x040fe40005744670 */
[C---:B------:R-:W-:Y:S01]  /*3580*/  ISETP.GT.OR P0, PT, R124.reuse, 0x50, !P0 ;  /* 0x000000507c00780c */ /* 0x040fe20004704670 */
[----:B------:R-:W3:Y:S01]  /*3590*/  MUFU.TANH R145, R119 ;  /* 0x0000007700917308 */ /* 0x000ee20000002400 */
[C---:B------:R-:W-:Y:S02]  /*35a0*/  ISETP.GT.OR P1, PT, R124.reuse, 0x51, !P1 ;  /* 0x000000517c00780c */ /* 0x040fe40004f24670 */
[C---:B------:R-:W-:Y:S02]  /*35b0*/  ISETP.GT.OR P3, PT, R124.reuse, 0x58, !P3 ;  /* 0x000000587c00780c */ /* 0x040fe40005f64670 */
[----:B------:R-:W-:-:S02]  /*35c0*/  ISETP.GT.OR P5, PT, R124, 0x59, !P5 ;  /* 0x000000597c00780c */ /* 0x000fc40006fa4670 */
[----:B--2---:R-:W-:Y:S01]  /*35d0*/  FSEL R95, R160, -INF , !P4 ;  /* 0xff800000a05f7808 */ /* 0x004fe20006000000 */
[----:B------:R-:W2:Y:S01]  /*35e0*/  MUFU.TANH R142, R122 ;  /* 0x0000007a008e7308 */ /* 0x000ea20000002400 */
[----:B------:R-:W-:Y:S02]  /*35f0*/  FSEL R100, R159, -INF , !P2 ;  /* 0xff8000009f647808 */ /* 0x000fe40005000000 */
[----:B------:R-:W-:Y:S02]  /*3600*/  FSEL R97, R156, -INF , !P0 ;  /* 0xff8000009c617808 */ /* 0x000fe40004000000 */
[----:B------:R-:W-:Y:S02]  /*3610*/  FSEL R98, R155, -INF , !P1 ;  /* 0xff8000009b627808 */ /* 0x000fe40004800000 */
[C---:B------:R-:W-:Y:S01]  /*3620*/  ISETP.GE.AND P4, PT, R215.reuse, 0x40, PT ;  /* 0x00000040d700780c */ /* 0x040fe20003f86270 */
[----:B------:R-:W-:Y:S02]  /*3630*/  WARPGROUP.DEPBAR.LE gsb0, 0x0 ;  /* 0x00008000000079c5 */ /* 0x000fe40000010000 */
[----:B------:R-:W-:Y:S01]  /*3640*/  WARPGROUP.ARRIVE ;  /* 0x00000000000079c5 */ /* 0x000fe20000000000 */
[C---:B------:R-:W-:Y:S01]  /*3650*/  ISETP.GE.AND P2, PT, R215.reuse, 0x41, PT ;  /* 0x00000041d700780c */ /* 0x040fe20003f46270 */
[----:B------:R-:W2:Y:S01]  /*3660*/  MUFU.TANH R141, R123 ;  /* 0x0000007b008d7308 */ /* 0x000ea20000002400 */
[----:B------:R-:W-:-:S02]  /*3670*/  ISETP.GE.AND P0, PT, R215, 0x48, PT ;  /* 0x00000048d700780c */ /* 0x000fc40003f06270 */
[----:B------:R-:W-:Y:S01]  /*3680*/  ISETP.GE.AND P1, PT, R215, 0x49, PT ;  /* 0x00000049d700780c */ /* 0x000fe20003f26270 */
[----:B------:R-:W-:Y:S01]  /*3690*/  HGMMA.64x128x16.F32 R24, gdesc[UR8], R24, gsb0 ;  /* 0x01e00000081879f0 */ /* 0x000fe20008000818 */
[----:B------:R-:W-:Y:S02]  /*36a0*/  FSEL R108, R153, -INF , !P3 ;  /* 0xff800000996c7808 */ /* 0x000fe40005800000 */
[----:B------:R-:W-:Y:S01]  /*36b0*/  FSEL R103, R151, -INF , !P5 ;  /* 0xff80000097677808 */ /* 0x000fe20006800000 */
[----:B------:R1:W2:Y:S01]  /*36c0*/  MUFU.TANH R5, R126 ;  /* 0x0000007e00057308 */ /* 0x0002a20000002400 */
[C---:B------:R-:W-:Y:S02]  /*36d0*/  ISETP.GE.AND P3, PT, R215.reuse, 0x50, PT ;  /* 0x00000050d700780c */ /* 0x040fe40003f66270 */
[----:B------:R-:W-:Y:S02]  /*36e0*/  ISETP.GE.AND P5, PT, R215, 0x51, PT ;  /* 0x00000051d700780c */ /* 0x000fe40003fa6270 */
[----:B------:R-:W-:-:S02]  /*36f0*/  ISETP.GT.OR P4, PT, R214, 0x40, !P4 ;  /* 0x00000040d600780c */ /* 0x000fc40006784670 */
[C---:B------:R-:W-:Y:S01]  /*3700*/  ISETP.GT.OR P2, PT, R214.reuse, 0x41, !P2 ;  /* 0x00000041d600780c */ /* 0x040fe20005744670 */
[----:B------:R4:W-:Y:S01]  /*3710*/  MUFU.TANH R6, R125 ;  /* 0x0000007d00067308 */ /* 0x0009e20000002400 */
[C---:B------:R-:W-:Y:S01]  /*3720*/  ISETP.GT.OR P0, PT, R214.reuse, 0x48, !P0 ;  /* 0x00000048d600780c */ /* 0x040fe20004704670 */
[----:B-1----:R-:W-:Y:S01]  /*3730*/  VIADD R126, R9, 0x8 ;  /* 0x00000008097e7836 */ /* 0x002fe20000000000 */
[C---:B------:R-:W-:Y:S02]  /*3740*/  ISETP.GT.OR P1, PT, R214.reuse, 0x49, !P1 ;  /* 0x00000049d600780c */ /* 0x040fe40004f24670 */
[C---:B------:R-:W-:Y:S02]  /*3750*/  ISETP.GT.OR P3, PT, R214.reuse, 0x50, !P3 ;  /* 0x00000050d600780c */ /* 0x040fe40005f64670 */
[----:B------:R-:W-:Y:S01]  /*3760*/  ISETP.GT.OR P5, PT, R214, 0x51, !P5 ;  /* 0x00000051d600780c */ /* 0x000fe20006fa4670 */
[----:B------:R-:W-:Y:S01]  /*3770*/  SHFL.IDX PT, R216, R218, R126, 0x1f ;  /* 0x00001f7edad87589 */ /* 0x000fe200000e0000 */
[----:B------:R-:W-:Y:S01]  /*3780*/  FSEL R101, R162, -INF , !P4 ;  /* 0xff800000a2657808 */ /* 0x000fe20006000000 */
[----:B----4-:R-:W-:Y:S01]  /*3790*/  FMUL.FTZ R125, R128, UR13 ;  /* 0x0000000d807d7c20 */ /* 0x010fe20008410000 */
[----:B------:R-:W-:Y:S01]  /*37a0*/  FSEL R90, R161, -INF , !P2 ;  /* 0xff800000a15a7808 */ /* 0x000fe20005000000 */
[----:B------:R1:W-:Y:S01]  /*37b0*/  MUFU.TANH R4, R127 ;  /* 0x0000007f00047308 */ /* 0x0003e20000002400 */
[----:B------:R-:W-:-:S02]  /*37c0*/  FSEL R104, R158, -INF , !P0 ;  /* 0xff8000009e687808 */ /* 0x000fc40004000000 */
[----:B------:R-:W-:Y:S02]  /*37d0*/  FSEL R99, R157, -INF , !P1 ;  /* 0xff8000009d637808 */ /* 0x000fe40004800000 */
[C---:B------:R-:W-:Y:S02]  /*37e0*/  ISETP.GE.AND P4, PT, R215.reuse, 0x58, PT ;  /* 0x00000058d700780c */ /* 0x040fe40003f86270 */
[----:B------:R-:W-:Y:S01]  /*37f0*/  ISETP.GE.AND P2, PT, R215, 0x59, PT ;  /* 0x00000059d700780c */ /* 0x000fe20003f46270 */
[----:B------:R4:W-:Y:S01]  /*3800*/  MUFU.TANH R2, R125 ;  /* 0x0000007d00027308 */ /* 0x0009e20000002400 */
[C---:B------:R-:W-:Y:S01]  /*3810*/  ISETP.GE.AND P0, PT, R115.reuse, 0x60, PT ;  /* 0x000000607300780c */ /* 0x040fe20003f06270 */
[----:B-1----:R-:W-:Y:S01]  /*3820*/  FMUL.FTZ R127, R130, UR13 ;  /* 0x0000000d827f7c20 */ /* 0x002fe20008410000 */
[----:B------:R-:W-:Y:S02]  /*3830*/  ISETP.GE.AND P1, PT, R115, 0x61, PT ;  /* 0x000000617300780c */ /* 0x000fe40003f26270 */
[----:B------:R-:W-:-:S02]  /*3840*/  FSEL R96, R154, -INF , !P3 ;  /* 0xff8000009a607808 */ /* 0x000fc40005800000 */
[----:B------:R-:W-:Y:S01]  /*3850*/  FSEL R107, R152, -INF , !P5 ;  /* 0xff800000986b7808 */ /* 0x000fe20006800000 */
[----:B------:R-:W-:Y:S01]  /*3860*/  MUFU.TANH R127, R127 ;  /* 0x0000007f007f7308 */ /* 0x000fe20000002400 */
[C---:B------:R-:W-:Y:S02]  /*3870*/  ISETP.GE.AND P3, PT, R115.reuse, 0x68, PT ;  /* 0x000000687300780c */ /* 0x040fe40003f66270 */
[----:B------:R-:W-:Y:S02]  /*3880*/  ISETP.GE.AND P5, PT, R115, 0x69, PT ;  /* 0x000000697300780c */ /* 0x000fe40003fa6270 */
[C---:B------:R-:W-:Y:S02]  /*3890*/  ISETP.GT.OR P4, PT, R214.reuse, 0x58, !P4 ;  /* 0x00000058d600780c */ /* 0x040fe40006784670 */
[----:B------:R-:W-:Y:S01]  /*38a0*/  ISETP.GT.OR P2, PT, R214, 0x59, !P2 ;  /* 0x00000059d600780c */ /* 0x000fe20005744670 */
[----:B------:R-:W-:Y:S01]  /*38b0*/  MUFU.TANH R227, R227 ;  /* 0x000000e300e37308 */ /* 0x000fe20000002400 */
[----:B------:R-:W-:-:S02]  /*38c0*/  ISETP.GT.OR P0, PT, R124, 0x60, !P0 ;  /* 0x000000607c00780c */ /* 0x000fc40004704670 */
[C---:B------:R-:W-:Y:S02]  /*38d0*/  ISETP.GT.OR P1, PT, R124.reuse, 0x61, !P1 ;  /* 0x000000617c00780c */ /* 0x040fe40004f24670 */
[C---:B------:R-:W-:Y:S02]  /*38e0*/  ISETP.GT.OR P3, PT, R124.reuse, 0x68, !P3 ;  /* 0x000000687c00780c */ /* 0x040fe40005f64670 */
[----:B------:R-:W-:Y:S01]  /*38f0*/  ISETP.GT.OR P5, PT, R124, 0x69, !P5 ;  /* 0x000000697c00780c */ /* 0x000fe20006fa4670 */
[----:B------:R-:W-:Y:S01]  /*3900*/  MUFU.TANH R131, R131 ;  /* 0x0000008300837308 */ /* 0x000fe20000002400 */
[----:B------:R-:W-:Y:S02]  /*3910*/  FSEL R93, R150, -INF , !P4 ;  /* 0xff800000965d7808 */ /* 0x000fe40006000000 */
[----:B------:R-:W-:Y:S02]  /*3920*/  FSEL R110, R149, -INF , !P2 ;  /* 0xff800000956e7808 */ /* 0x000fe40005000000 */
[----:B------:R-:W-:-:S02]  /*3930*/  FSEL R106, R148, -INF , !P0 ;  /* 0xff800000946a7808 */ /* 0x000fc40004000000 */
[----:B------:R-:W-:Y:S02]  /*3940*/  FSEL R94, R147, -INF , !P1 ;  /* 0xff800000935e7808 */ /* 0x000fe40004800000 */
[C---:B------:R-:W-:Y:S02]  /*3950*/  ISETP.GE.AND P4, PT, R115.reuse, 0x70, PT ;  /* 0x000000707300780c */ /* 0x040fe40003f86270 */
[C---:B------:R-:W-:Y:S02]  /*3960*/  ISETP.GE.AND P2, PT, R115.reuse, 0x71, PT ;  /* 0x000000717300780c */ /* 0x040fe40003f46270 */
[C---:B------:R-:W-:Y:S02]  /*3970*/  ISETP.GE.AND P0, PT, R115.reuse, 0x78, PT ;  /* 0x000000787300780c */ /* 0x040fe40003f06270 */
[----:B------:R-:W-:Y:S02]  /*3980*/  ISETP.GE.AND P1, PT, R115, 0x79, PT ;  /* 0x000000797300780c */ /* 0x000fe40003f26270 */
[----:B------:R-:W-:-:S02]  /*3990*/  FSEL R115, R144, -INF , !P3 ;  /* 0xff80000090737808 */ /* 0x000fc40005800000 */
[----:B------:R-:W-:Y:S02]  /*39a0*/  FSEL R116, R143, -INF , !P5 ;  /* 0xff8000008f747808 */ /* 0x000fe40006800000 */
[C---:B------:R-:W-:Y:S02]  /*39b0*/  ISETP.GE.AND P3, PT, R215.reuse, 0x60, PT ;  /* 0x00000060d700780c */ /* 0x040fe40003f66270 */
[----:B------:R-:W-:Y:S02]  /*39c0*/  ISETP.GE.AND P5, PT, R215, 0x61, PT ;  /* 0x00000061d700780c */ /* 0x000fe40003fa6270 */
[----:B------:R-:W-:Y:S02]  /*39d0*/  ISETP.GT.OR P4, PT, R124, 0x70, !P4 ;  /* 0x000000707c00780c */ /* 0x000fe40006784670 */
[C---:B------:R-:W-:Y:S02]  /*39e0*/  ISETP.GT.OR P3, PT, R214.reuse, 0x60, !P3 ;  /* 0x00000060d600780c */ /* 0x040fe40005f64670 */
[----:B------:R-:W-:-:S02]  /*39f0*/  ISETP.GT.OR P5, PT, R214, 0x61, !P5 ;  /* 0x00000061d600780c */ /* 0x000fc40006fa4670 */
[----:B------:R-:W-:Y:S02]  /*3a00*/  FSEL R118, R140, -INF , !P4 ;  /* 0xff8000008c767808 */ /* 0x000fe40006000000 */
[----:B---3--:R-:W-:Y:S02]  /*3a10*/  FSEL R119, R146, -INF , !P3 ;  /* 0xff80000092777808 */ /* 0x008fe40005800000 */
[----:B------:R-:W-:Y:S02]  /*3a20*/  FSEL R122, R145, -INF , !P5 ;  /* 0xff800000917a7808 */ /* 0x000fe40006800000 */
[C---:B------:R-:W-:Y:S02]  /*3a30*/  ISETP.GE.AND P4, PT, R215.reuse, 0x68, PT ;  /* 0x00000068d700780c */ /* 0x040fe40003f86270 */
[C---:B------:R-:W-:Y:S02]  /*3a40*/  ISETP.GE.AND P3, PT, R215.reuse, 0x69, PT ;  /* 0x00000069d700780c */ /* 0x040fe40003f66270 */
[----:B------:R-:W-:-:S02]  /*3a50*/  ISETP.GE.AND P5, PT, R215, 0x70, PT ;  /* 0x00000070d700780c */ /* 0x000fc40003fa6270 */
[C---:B------:R-:W-:Y:S02]  /*3a60*/  ISETP.GT.OR P2, PT, R124.reuse, 0x71, !P2 ;  /* 0x000000717c00780c */ /* 0x040fe40005744670 */
[C---:B------:R-:W-:Y:S02]  /*3a70*/  ISETP.GT.OR P0, PT, R124.reuse, 0x78, !P0 ;  /* 0x000000787c00780c */ /* 0x040fe40004704670 */
[----:B------:R-:W-:Y:S01]  /*3a80*/  ISETP.GT.OR P1, PT, R124, 0x79, !P1 ;  /* 0x000000797c00780c */ /* 0x000fe20004f24670 */
[----:B------:R-:W-:Y:S01]  /*3a90*/  VIADD R124, R9, 0x4 ;  /* 0x00000004097c7836 */ /* 0x000fe20000000000 */
[C---:B------:R-:W-:Y:S02]  /*3aa0*/  ISETP.GT.OR P4, PT, R214.reuse, 0x68, !P4 ;  /* 0x00000068d600780c */ /* 0x040fe40006784670 */
[C---:B------:R-:W-:Y:S02]  /*3ab0*/  ISETP.GT.OR P3, PT, R214.reuse, 0x69, !P3 ;  /* 0x00000069d600780c */ /* 0x040fe40005f64670 */
[----:B------:R-:W-:Y:S01]  /*3ac0*/  ISETP.GT.OR P5, PT, R214, 0x70, !P5 ;  /* 0x00000070d600780c */ /* 0x000fe20006fa4670 */
[----:B------:R-:W1:Y:S01]  /*3ad0*/  SHFL.IDX PT, R128, R218, R124, 0x1f ;  /* 0x00001f7cda807589 */ /* 0x000e6200000e0000 */
[----:B--2---:R-:W-:-:S02]  /*3ae0*/  FSEL R117, R142, -INF , !P4 ;  /* 0xff8000008e757808 */ /* 0x004fc40006000000 */
[----:B------:R-:W-:Y:S01]  /*3af0*/  FSEL R123, R141, -INF , !P3 ;  /* 0xff8000008d7b7808 */ /* 0x000fe20005800000 */
[----:B------:R-:W2:Y:S01]  /*3b00*/  SHFL.IDX PT, R217, R17, R124, 0x1f ;  /* 0x00001f7c11d97589 */ /* 0x000ea200000e0000 */
[----:B------:R-:W-:Y:S02]  /*3b10*/  FSEL R120, R5, -INF , !P5 ;  /* 0xff80000005787808 */ /* 0x000fe40006800000 */
[C---:B------:R-:W-:Y:S02]  /*3b20*/  ISETP.GE.AND P4, PT, R215.reuse, 0x71, PT ;  /* 0x00000071d700780c */ /* 0x040fe40003f86270 */
[C---:B------:R-:W-:Y:S02]  /*3b30*/  ISETP.GE.AND P3, PT, R215.reuse, 0x78, PT ;  /* 0x00000078d700780c */ /* 0x040fe40003f66270 */
[----:B------:R-:W-:Y:S02]  /*3b40*/  ISETP.GE.AND P5, PT, R215, 0x79, PT ;  /* 0x00000079d700780c */ /* 0x000fe40003fa6270 */
[----:B------:R-:W3:Y:S01]  /*3b50*/  SHFL.IDX PT, R215, R17, R9, 0x1f ;  /* 0x00001f0911d77589 */ /* 0x000ee200000e0000 */
[----:B----4-:R-:W-:-:S02]  /*3b60*/  IADD3 R125, R9, 0xc, RZ ;  /* 0x0000000c097d7810 */ /* 0x010fc40007ffe0ff */
[C---:B------:R-:W-:Y:S02]  /*3b70*/  ISETP.GT.OR P4, PT, R214.reuse, 0x71, !P4 ;  /* 0x00000071d600780c */ /* 0x040fe40006784670 */
[C---:B------:R-:W-:Y:S01]  /*3b80*/  ISETP.GT.OR P3, PT, R214.reuse, 0x78, !P3 ;  /* 0x00000078d600780c */ /* 0x040fe20005f64670 */
[----:B------:R-:W4:Y:S01]  /*3b90*/  SHFL.IDX PT, R233, R17, R125, 0x1f ;  /* 0x00001f7d11e97589 */ /* 0x000f2200000e0000 */
[----:B------:R-:W-:-:S03]  /*3ba0*/  ISETP.GT.OR P5, PT, R214, 0x79, !P5 ;  /* 0x00000079d600780c */ /* 0x000fc60006fa4670 */
[----:B------:R-:W4:Y:S01]  /*3bb0*/  SHFL.IDX PT, R214, R218, R125, 0x1f ;  /* 0x00001f7ddad67589 */ /* 0x000f2200000e0000 */
[----:B------:R-:W-:Y:S02]  /*3bc0*/  WARPGROUP.DEPBAR.LE gsb0, 0x0 ;  /* 0x00008000000079c5 */ /* 0x000fe40000010000 */
[----:B-1----:R-:W-:Y:S01]  /*3bd0*/  FADD.FTZ R221, R25, -R128 ;  /* 0x8000008019dd7221 */ /* 0x002fe20000010000 */
[--C-:B------:R-:W-:Y:S01]  /*3be0*/  FADD.FTZ R129, R28, -R216.reuse ;  /* 0x800000d81c817221 */ /* 0x100fe20000010000 */
[----:B------:R-:W-:Y:S01]  /*3bf0*/  FADD.FTZ R130, R30, -R216 ;  /* 0x800000d81e827221 */ /* 0x000fe20000010000 */
[--C-:B------:R-:W-:Y:S01]  /*3c00*/  FADD.FTZ R226, R24, -R223.reuse ;  /* 0x800000df18e27221 */ /* 0x100fe20000010000 */
[----:B------:R-:W-:Y:S01]  /*3c10*/  FADD.FTZ R223, R26, -R223 ;  /* 0x800000df1adf7221 */ /* 0x000fe20000010000 */
[--C-:B--2---:R-:W-:Y:S01]  /*3c20*/  FFMA.FTZ R211, R211, UR4, -R217.reuse ;  /* 0x00000004d3d37c23 */ /* 0x104fe200080108d9 */
[----:B------:R-:W-:Y:S01]  /*3c30*/  FFMA.FTZ R26, R213, UR4, -R217 ;  /* 0x00000004d51a7c23 */ /* 0x000fe200080108d9 */
[----:B------:R-:W-:Y:S01]  /*3c40*/  FADD.FTZ R128, R27, -R128 ;  /* 0x800000801b807221 */ /* 0x000fe20000010000 */
[C---:B------:R-:W-:Y:S01]  /*3c50*/  VIADD R217, R9.reuse, 0x14 ;  /* 0x0000001409d97836 */ /* 0x040fe20000000000 */
[----:B------:R-:W1:Y:S01]  /*3c60*/  SHFL.IDX PT, R28, R17, R126, 0x1f ;  /* 0x00001f7e111c7589 */ /* 0x000e6200000e0000 */
[----:B------:R-:W-:-:S02]  /*3c70*/  VIADD R213, R9, 0x1c ;  /* 0x0000001c09d57836 */ /* 0x000fc40000000000 */
[--C-:B---3--:R-:W-:Y:S01]  /*3c80*/  FFMA.FTZ R216, R210, UR4, -R215.reuse ;  /* 0x00000004d2d87c23 */ /* 0x108fe200080108d7 */
[----:B------:R-:W-:Y:S01]  /*3c90*/  FFMA.FTZ R25, R212, UR4, -R215 ;  /* 0x00000004d4197c23 */ /* 0x000fe200080108d7 */
[C---:B------:R-:W-:Y:S01]  /*3ca0*/  VIADD R215, R9.reuse, 0x10 ;  /* 0x0000001009d77836 */ /* 0x040fe20000000000 */
[----:B------:R-:W2:Y:S01]  /*3cb0*/  SHFL.IDX PT, R222, R218, R217, 0x1f ;  /* 0x00001fd9dade7589 */ /* 0x000ea200000e0000 */
[----:B------:R-:W-:Y:S01]  /*3cc0*/  IADD3 R212, R9, 0x18, RZ ;  /* 0x0000001809d47810 */ /* 0x000fe20007ffe0ff */
[----:B------:R-:W3:Y:S01]  /*3cd0*/  MUFU.EX2 R211, R211 ;  /* 0x000000d300d37308 */ /* 0x000ee20000000800 */
[----:B----4-:R-:W-:Y:S01]  /*3ce0*/  FFMA.FTZ R224, R224, UR4, -R233 ;  /* 0x00000004e0e07c23 */ /* 0x010fe200080108e9 */
[----:B------:R-:W4:Y:S01]  /*3cf0*/  SHFL.IDX PT, R27, R218, R215, 0x1f ;  /* 0x00001fd7da1b7589 */ /* 0x000f2200000e0000 */
[--C-:B------:R-:W-:Y:S01]  /*3d00*/  FADD.FTZ R210, R29, -R214.reuse ;  /* 0x800000d61dd27221 */ /* 0x100fe20000010000 */
[----:B------:R-:W-:Y:S02]  /*3d10*/  FADD.FTZ R214, R31, -R214 ;  /* 0x800000d61fd67221 */ /* 0x000fe40000010000 */
[----:B------:R-:W4:Y:S02]  /*3d20*/  SHFL.IDX PT, R29, R218, R213, 0x1f ;  /* 0x00001fd5da1d7589 */ /* 0x000f2400000e0000 */
[----:B------:R-:W4:Y:S02]  /*3d30*/  MUFU.EX2 R26, R26 ;  /* 0x0000001a001a7308 */ /* 0x000f240000000800 */
[----:B------:R4:W4:Y:S04]  /*3d40*/  SHFL.IDX PT, R30, R218, R212, 0x1f ;  /* 0x00001fd4da1e7589 */ /* 0x00092800000e0000 */
[----:B------:R-:W4:Y:S02]  /*3d50*/  SHFL.IDX PT, R31, R17, R215, 0x1f ;  /* 0x00001fd7111f7589 */ /* 0x000f2400000e0000 */
[----:B------:R-:W4:Y:S01]  /*3d60*/  MUFU.EX2 R25, R25 ;  /* 0x0000001900197308 */ /* 0x000f220000000800 */
[--C-:B-1----:R-:W-:Y:S01]  /*3d70*/  FFMA.FTZ R24, R220, UR4, -R28.reuse ;  /* 0x00000004dc187c23 */ /* 0x102fe2000801081c */
[----:B------:R-:W-:Y:S01]  /*3d80*/  FFMA.FTZ R28, R219, UR4, -R28 ;  /* 0x00000004db1c7c23 */ /* 0x000fe2000801081c */
[----:B---3--:R-:W-:Y:S01]  /*3d90*/  FMUL.FTZ R221, R211, R221 ;  /* 0x000000ddd3dd7220 */ /* 0x008fe20000410000 */
[--C-:B--2---:R-:W-:Y:S01]  /*3da0*/  FADD.FTZ R220, R33, -R222.reuse ;  /* 0x800000de21dc7221 */ /* 0x104fe20000010000 */
[----:B------:R-:W-:Y:S01]  /*3db0*/  FADD.FTZ R222, R35, -R222 ;  /* 0x800000de23de7221 */ /* 0x000fe20000010000 */
[----:B------:R-:W1:Y:S02]  /*3dc0*/  SHFL.IDX PT, R33, R17, R212, 0x1f ;  /* 0x00001fd411217589 */ /* 0x000e6400000e0000 */
[----:B------:R-:W2:Y:S01]  /*3dd0*/  MUFU.EX2 R24, R24 ;  /* 0x0000001800187308 */ /* 0x000ea20000000800 */
[--C-:B----4-:R-:W-:Y:S01]  /*3de0*/  FADD.FTZ R218, R32, -R27.reuse ;  /* 0x8000001b20da7221 */ /* 0x110fe20000010000 */
[----:B------:R-:W-:Y:S01]  /*3df0*/  FADD.FTZ R219, R34, -R27 ;  /* 0x8000001b22db7221 */ /* 0x000fe20000010000 */
[----:B------:R-:W3:Y:S01]  /*3e00*/  SHFL.IDX PT, R32, R17, R217, 0x1f ;  /* 0x00001fd911207589 */ /* 0x000ee200000e0000 */
[----:B------:R-:W-:Y:S01]  /*3e10*/  FMUL.FTZ R128, R26, R128 ;  /* 0x000000801a807220 */ /* 0x000fe20000410000 */
[----:B------:R-:W-:-:S02]  /*3e20*/  FADD.FTZ R37, R37, -R29 ;  /* 0x8000001d25257221 */ /* 0x000fc40000010000 */
[----:B------:R-:W4:Y:S01]  /*3e30*/  SHFL.IDX PT, R34, R17, R213, 0x1f ;  /* 0x00001fd511227589 */ /* 0x000f2200000e0000 */
[----:B------:R-:W-:Y:S01]  /*3e40*/  FADD.FTZ R39, R39, -R29 ;  /* 0x8000001d27277221 */ /* 0x000fe20000010000 */
[----:B------:R2:W-:Y:S01]  /*3e50*/  MUFU.EX2 R27, R28 ;  /* 0x0000001c001b7308 */ /* 0x0005e20000000800 */
[--C-:B------:R-:W-:Y:S01]  /*3e60*/  FADD.FTZ R36, R36, -R30.reuse ;  /* 0x8000001e24247221 */ /* 0x100fe20000010000 */
[----:B------:R-:W-:Y:S01]  /*3e70*/  SHFL.IDX PT, R35, R15, R9, 0x1f ;  /* 0x00001f090f237589 */ /* 0x000fe200000e0000 */
[----:B------:R-:W-:Y:S01]  /*3e80*/  FADD.FTZ R38, R38, -R30 ;  /* 0x8000001e26267221 */ /* 0x000fe20000010000 */
[----:B------:R-:W-:Y:S01]  /*3e90*/  FMUL.FTZ R223, R25, R223 ;  /* 0x000000df19df7220 */ /* 0x000fe20000410000 */
[--C-:B------:R-:W-:Y:S01]  /*3ea0*/  FFMA.FTZ R29, R209, UR4, -R31.reuse ;  /* 0x00000004d11d7c23 */ /* 0x100fe2000801081f */
[----:B------:R-:W-:Y:S01]  /*3eb0*/  FFMA.FTZ R31, R208, UR4, -R31 ;  /* 0x00000004d01f7c23 */ /* 0x000fe2000801081f */
[----:B------:R-:W-:Y:S01]  /*3ec0*/  FFMA.FTZ R208, -R18, R18, 1 ;  /* 0x3f80000012d07423 */ /* 0x000fe20000010112 */
[----:B------:R-:W4:Y:S01]  /*3ed0*/  SHFL.IDX PT, R209, R15, R126, 0x1f ;  /* 0x00001f7e0fd17589 */ /* 0x000f2200000e0000 */
[----:B------:R-:W4:Y:S01]  /*3ee0*/  MUFU.EX2 R30, R224 ;  /* 0x000000e0001e7308 */ /* 0x000f220000000800 */
[----:B--2---:R-:W-:Y:S01]  /*3ef0*/  FFMA.FTZ R28, R225, UR4, -R233 ;  /* 0x00000004e11c7c23 */ /* 0x004fe200080108e9 */
[----:B------:R-:W-:Y:S01]  /*3f00*/  FFMA.FTZ R234, -R234, R234, 1 ;  /* 0x3f800000eaea7423 */ /* 0x000fe200000101ea */
[----:B------:R-:W-:Y:S01]  /*3f10*/  FMUL.FTZ R129, R24, R129 ;  /* 0x0000008118817220 */ /* 0x000fe20000410000 */
[----:B-1----:R-:W-:-:S04]  /*3f20*/  FFMA.FTZ R204, R204, UR4, -R33 ;  /* 0x00000004cccc7c23 */ /* 0x002fc80008010821 */
[----:B------:R1:W-:Y:S01]  /*3f30*/  MUFU.EX2 R18, R31 ;  /* 0x0000001f00127308 */ /* 0x0003e20000000800 */
[--C-:B---3--:R-:W-:Y:S01]  /*3f40*/  FFMA.FTZ R207, R207, UR4, -R32.reuse ;  /* 0x00000004cfcf7c23 */ /* 0x108fe20008010820 */
[----:B------:R-:W-:Y:S01]  /*3f50*/  FFMA.FTZ R32, R206, UR4, -R32 ;  /* 0x00000004ce207c23 */ /* 0x000fe20008010820 */
[----:B------:R-:W-:-:S04]  /*3f60*/  FFMA.FTZ R206, -R20, R20, 1 ;  /* 0x3f80000014ce7423 */ /* 0x000fc80000010114 */
[----:B------:R-:W-:Y:S01]  /*3f70*/  FMUL.FTZ R206, R206, R223 ;  /* 0x000000dfcece7220 */ /* 0x000fe20000410000 */
[----:B------:R2:W3:Y:S01]  /*3f80*/  MUFU.EX2 R20, R32 ;  /* 0x0000002000147308 */ /* 0x0004e20000000800 */
[----:B-1----:R-:W-:Y:S01]  /*3f90*/  FFMA.FTZ R31, R205, UR4, -R33 ;  /* 0x00000004cd1f7c23 */ /* 0x002fe20008010821 */
[----:B----4-:R-:W-:Y:S01]  /*3fa0*/  FFMA.FTZ R33, R139, UR4, -R34 ;  /* 0x000000048b217c23 */ /* 0x010fe20008010822 */
[----:B------:R-:W-:Y:S01]  /*3fb0*/  FMUL.FTZ R214, R30, R214 ;  /* 0x000000d61ed67220 */ /* 0x000fe20000410000 */
[----:B------:R-:W1:Y:S01]  /*3fc0*/  SHFL.IDX PT, R139, R15, R124, 0x1f ;  /* 0x00001f7c0f8b7589 */ /* 0x000e6200000e0000 */
[----:B------:R-:W-:Y:S01]  /*3fd0*/  FFMA.FTZ R223, -R194, R194, 1 ;  /* 0x3f800000c2df7423 */ /* 0x000fe200000101c2 */
[--C-:B------:R-:W-:Y:S02]  /*3fe0*/  FFMA.FTZ R205, R134, UR4, -R209.reuse ;  /* 0x0000000486cd7c23 */ /* 0x100fe400080108d1 */
[----:B------:R4:W1:Y:S01]  /*3ff0*/  MUFU.EX2 R17, R207 ;  /* 0x000000cf00117308 */ /* 0x0008620000000800 */
[----:B--2---:R-:W-:Y:S01]  /*4000*/  FFMA.FTZ R32, -R19, R19, 1 ;  /* 0x3f80000013207423 */ /* 0x004fe20000010113 */
[----:B------:R-:W-:Y:S01]  /*4010*/  FFMA.FTZ R134, R132, UR4, -R209 ;  /* 0x0000000484867c23 */ /* 0x000fe200080108d1 */
[----:B------:R-:W2:Y:S04]  /*4020*/  LDL.LU R194, [R1+0x140] ;  /* 0x0001400001c27983 */ /* 0x000ea80000300800 */
[----:B------:R-:W1:Y:S01]  /*4030*/  SHFL.IDX PT, R209, R10, R126, 0x1f ;  /* 0x00001f7e0ad17589 */ /* 0x000e6200000e0000 */
[----:B------:R1:W-:Y:S01]  /*4040*/  MUFU.EX2 R19, R204 ;  /* 0x000000cc00137308 */ /* 0x0003e20000000800 */
[----:B---3--:R-:W-:-:S02]  /*4050*/  FMUL.FTZ R222, R20, R222 ;  /* 0x000000de14de7220 */ /* 0x008fc40000410000 */
[----:B----4-:R-:W3:Y:S05]  /*4060*/  SHFL.IDX PT, R207, R15, R125, 0x1f ;  /* 0x00001f7d0fcf7589 */ /* 0x010eea00000e0000 */
        /* <DEDUP_REMOVED lines=15> */
[--C-:B---3--:R-:W-:Y:S01]  /*4160*/  FFMA.FTZ R136, R88, UR4, -R207.reuse ;  /* 0x0000000458887c23 */ /* 0x108fe200080108cf */
[----:B------:R-:W-:Y:S02]  /*4170*/  FFMA.FTZ R132, R121, UR4, -R207 ;  /* 0x0000000479847c23 */ /* 0x000fe400080108cf */
[----:B------:R-:W3:Y:S03]  /*4180*/  SHFL.IDX PT, R207, R10, R9, 0x1f ;  /* 0x00001f090acf7589 */ /* 0x000ee600000e0000 */
[----:B------:R1:W-:Y:S01]  /*4190*/  MUFU.EX2 R88, R135 ;  /* 0x0000008700587308 */ /* 0x0003e20000000800 */
[----:B------:R-:W3:Y:S07]  /*41a0*/  SHFL.IDX PT, R121, R10, R124, 0x1f ;  /* 0x00001f7c0a797589 */ /* 0x000eee00000e0000 */
[----:B----4-:R4:W-:Y:S01]  /*41b0*/  MUFU.EX2 R15, R133 ;  /* 0x00000085000f7308 */ /* 0x0109e20000000800 */
[----:B-1----:R-:W-:Y:S01]  /*41c0*/  FFMA.FTZ R135, R114, UR4, -R137 ;  /* 0x0000000472877c23 */ /* 0x002fe20008010889 */
[----:B------:R-:W-:Y:S01]  /*41d0*/  FMUL.FTZ R37, R32, R37 ;  /* 0x0000002520257220 */ /* 0x000fe20000410000 */
[----:B------:R-:W-:-:S05]  /*41e0*/  FMUL.FTZ R210, R28, R210 ;  /* 0x000000d21cd27220 */ /* 0x000fca0000410000 */
[----:B------:R-:W1:Y:S01]  /*41f0*/  MUFU.EX2 R29, R29 ;  /* 0x0000001d001d7308 */ /* 0x000e620000000800 */
[----:B----4-:R-:W-:Y:S01]  /*4200*/  FFMA.FTZ R133, R112, UR4, -R137 ;  /* 0x0000000470857c23 */ /* 0x010fe20008010889 */
[--C-:B------:R-:W-:Y:S01]  /*4210*/  FFMA.FTZ R137, R113, UR4, -R138.reuse ;  /* 0x0000000471897c23 */ /* 0x100fe2000801088a */
[----:B------:R-:W-:Y:S01]  /*4220*/  FFMA.FTZ R138, R89, UR4, -R138 ;  /* 0x00000004598a7c23 */ /* 0x000fe2000801088a */
[----:B------:R-:W-:Y:S01]  /*4230*/  FFMA.FTZ R113, R91, UR4, -R139 ;  /* 0x000000045b717c23 */ /* 0x000fe2000801088b */
[--C-:B------:R-:W-:Y:S01]  /*4240*/  FFMA.FTZ R112, R105, UR4, -R221.reuse ;  /* 0x0000000469707c23 */ /* 0x100fe200080108dd */
[----:B------:R-:W-:Y:S01]  /*4250*/  FFMA.FTZ R105, R102, UR4, -R221 ;  /* 0x0000000466697c23 */ /* 0x000fe200080108dd */
[----:B---3--:R-:W-:Y:S01]  /*4260*/  FFMA.FTZ R114, R101, UR4, -R207 ;  /* 0x0000000465727c23 */ /* 0x008fe200080108cf */
[----:B------:R3:W-:Y:S01]  /*4270*/  MUFU.EX2 R89, R205 ;  /* 0x000000cd00597308 */ /* 0x0007e20000000800 */
[----:B------:R-:W-:Y:S01]  /*4280*/  LDS R221, [R13+0x400] ;  /* 0x000400000ddd7984 */ /* 0x000fe20000000800 */
[----:B------:R-:W-:Y:S01]  /*4290*/  FFMA.FTZ R101, R90, UR4, -R121 ;  /* 0x000000045a657c23 */ /* 0x000fe20008010879 */
[----:B------:R-:W-:Y:S01]  /*42a0*/  FFMA.FTZ R102, R92, UR4, -R139 ;  /* 0x000000045c667c23 */ /* 0x000fe2000801088b */
[----:B------:R-:W-:Y:S01]  /*42b0*/  FFMA.FTZ R109, R109, UR4, -R207 ;  /* 0x000000046d6d7c23 */ /* 0x000fe200080108cf */
[----:B------:R-:W4:Y:S01]  /*42c0*/  SHFL.IDX PT, R139, R10, R213, 0x1f ;  /* 0x00001fd50a8b7589 */ /* 0x000f2200000e0000 */
[----:B------:R-:W-:Y:S01]  /*42d0*/  FFMA.FTZ R111, R111, UR4, -R121 ;  /* 0x000000046f6f7c23 */ /* 0x000fe20008010879 */
[----:B------:R-:W-:Y:S01]  /*42e0*/  FFMA.FTZ R121, R95, UR4, -R209 ;  /* 0x000000045f797c23 */ /* 0x000fe200080108d1 */
[----:B------:R1:W-:Y:S01]  /*42f0*/  MUFU.EX2 R91, R134 ;  /* 0x00000086005b7308 */ /* 0x0003e20000000800 */
[----:B---3--:R-:W3:Y:S01]  /*4300*/  SHFL.IDX PT, R205, R10, R125, 0x1f ;  /* 0x00001f7d0acd7589 */ /* 0x008ee200000e0000 */
[----:B------:R-:W-:Y:S01]  /*4310*/  FFMA.FTZ R209, -R232, R232, 1 ;  /* 0x3f800000e8d17423 */ /* 0x000fe200000101e8 */
[----:B-1----:R-:W-:-:S02]  /*4320*/  FMUL.FTZ R218, R29, R218 ;  /* 0x000000da1dda7220 */ /* 0x002fc40000410000 */
[----:B------:R-:W1:Y:S01]  /*4330*/  SHFL.IDX PT, R207, R10, R217, 0x1f ;  /* 0x00001fd90acf7589 */ /* 0x000e6200000e0000 */
[----:B------:R-:W-:Y:S02]  /*4340*/  FMUL.FTZ R209, R209, R214 ;  /* 0x000000d6d1d17220 */ /* 0x000fe40000410000 */
[----:B------:R4:W-:Y:S01]  /*4350*/  MUFU.EX2 R90, R136 ;  /* 0x00000088005a7308 */ /* 0x0009e20000000800 */
[----:B------:R-:W1:Y:S07]  /*4360*/  SHFL.IDX PT, R134, R10, R215, 0x1f ;  /* 0x00001fd70a867589 */ /* 0x000e6e00000e0000 */
[----:B------:R1:W-:Y:S01]  /*4370*/  MUFU.EX2 R92, R133 ;  /* 0x00000085005c7308 */ /* 0x0003e20000000800 */
[----:B----4-:R4:W4:Y:S01]  /*4380*/  SHFL.IDX PT, R136, R10, R212, 0x1f ;  /* 0x00001fd40a887589 */ /* 0x01092200000e0000 */
[--C-:B------:R-:W-:Y:S01]  /*4390*/  FFMA.FTZ R103, R103, UR4, -R139.reuse ;  /* 0x0000000467677c23 */ /* 0x100fe2000801088b */
[----:B------:R-:W-:Y:S01]  /*43a0*/  FFMA.FTZ R110, R110, UR4, -R139 ;  /* 0x000000046e6e7c23 */ /* 0x000fe2000801088b */
[----:B------:R-:W-:-:S04]  /*43b0*/  FFMA.FTZ R139, -R231, R231, 1 ;  /* 0x3f800000e78b7423 */ /* 0x000fc800000101e7 */
[----:B------:R4:W-:Y:S01]  /*43c0*/  MUFU.EX2 R95, R135 ;  /* 0x00000087005f7308 */ /* 0x0009e20000000800 */
[----:B---3--:R-:W-:Y:S01]  /*43d0*/  FFMA.FTZ R100, R100, UR4, -R205 ;  /* 0x0000000464647c23 */ /* 0x008fe200080108cd */
[----:B------:R-:W-:Y:S01]  /*43e0*/  FMUL.FTZ R139, R139, R218 ;  /* 0x000000da8b8b7220 */ /* 0x000fe20000410000 */
[----:B-1----:R-:W-:-:S05]  /*43f0*/  FFMA.FTZ R107, R107, UR4, -R207 ;  /* 0x000000046b6b7c23 */ /* 0x002fca00080108cf */
[----:B----4-:R1:W-:Y:S01]  /*4400*/  MUFU.EX2 R10, R132 ;  /* 0x00000084000a7308 */ /* 0x0103e20000000800 */
[--C-:B------:R-:W-:Y:S01]  /*4410*/  FFMA.FTZ R133, R97, UR4, -R134.reuse ;  /* 0x0000000461857c23 */ /* 0x100fe20008010886 */
[----:B------:R-:W-:Y:S01]  /*4420*/  FFMA.FTZ R134, R96, UR4, -R134 ;  /* 0x0000000460867c23 */ /* 0x000fe20008010886 */
[----:B------:R-:W3:Y:S01]  /*4430*/  SHFL.IDX PT, R97, R12, R126, 0x1f ;  /* 0x00001f7e0c617589 */ /* 0x000ee200000e0000 */
[----:B------:R-:W-:Y:S01]  /*4440*/  FFMA.FTZ R135, R98, UR4, -R207 ;  /* 0x0000000462877c23 */ /* 0x000fe200080108cf */
[----:B------:R-:W-:Y:S02]  /*4450*/  FSEL R207, R227, -INF , !P1 ;  /* 0xff800000e3cf7808 */ /* 0x000fe40004800000 */
[----:B------:R-:W4:Y:S01]  /*4460*/  SHFL.IDX PT, R96, R12, R125, 0x1f ;  /* 0x00001f7d0c607589 */ /* 0x000f2200000e0000 */
[----:B------:R-:W3:Y:S01]  /*4470*/  MUFU.EX2 R31, R31 ;  /* 0x0000001f001f7308 */ /* 0x000ee20000000800 */
[----:B-1----:R-:W-:Y:S01]  /*4480*/  FFMA.FTZ R132, R99, UR4, -R205 ;  /* 0x0000000463847c23 */ /* 0x002fe200080108cd */
[--C-:B------:R-:W-:Y:S01]  /*4490*/  FFMA.FTZ R108, R108, UR4, -R136.reuse ;  /* 0x000000046c6c7c23 */ /* 0x100fe20008010888 */
[----:B------:R-:W1:Y:S01]  /*44a0*/  SHFL.IDX PT, R99, R12, R124, 0x1f ;  /* 0x00001f7c0c637589 */ /* 0x000e6200000e0000 */
[----:B------:R-:W-:-:S03]  /*44b0*/  FFMA.FTZ R136, R93, UR4, -R136 ;  /* 0x000000045d887c23 */ /* 0x000fc60008010888 */
[----:B------:R-:W1:Y:S01]  /*44c0*/  SHFL.IDX PT, R205, R12, R9, 0x1f ;  /* 0x00001f090ccd7589 */ /* 0x000e6200000e0000 */
[----:B------:R1:W-:Y:S03]  /*44d0*/  MUFU.EX2 R93, R137 ;  /* 0x00000089005d7308 */ /* 0x0003e60000000800 */
[----:B------:R-:W-:Y:S04]  /*44e0*/  SHFL.IDX PT, R214, R221, R124, 0x1f ;  /* 0x00001f7cddd67589 */ /* 0x000fe800000e0000 */
[----:B------:R-:W1:Y:S01]  /*44f0*/  SHFL.IDX PT, R98, R12, R215, 0x1f ;  /* 0x00001fd70c627589 */ /* 0x000e6200000e0000 */
[----:B------:R-:W-:Y:S01]  /*4500*/  MUFU.EX2 R13, R113 ;  /* 0x00000071000d7308 */ /* 0x000fe20000000800 */
[----:B---3--:R-:W-:Y:S01]  /*4510*/  FMUL.FTZ R36, R31, R36 ;  /* 0x000000241f247220 */ /* 0x008fe20000410000 */
[--C-:B------:R-:W-:Y:S01]  /*4520*/  FFMA.FTZ R115, R115, UR4, -R97.reuse ;  /* 0x0000000473737c23 */ /* 0x100fe20008010861 */
[----:B------:R-:W-:Y:S01]  /*4530*/  FFMA.FTZ R117, R117, UR4, -R97 ;  /* 0x0000000475757c23 */ /* 0x000fe20008010861 */
[----:B------:R-:W-:Y:S01]  /*4540*/  SHFL.IDX PT, R218, R221, R126, 0x1f ;  /* 0x00001f7eddda7589 */ /* 0x000fe200000e0000 */
[--C-:B----4-:R-:W-:Y:S01]  /*4550*/  FFMA.FTZ R116, R116, UR4, -R96.reuse ;  /* 0x0000000474747c23 */ /* 0x110fe20008010860 */
[----:B------:R-:W-:-:S02]  /*4560*/  FFMA.FTZ R123, R123, UR4, -R96 ;  /* 0x000000047b7b7c23 */ /* 0x000fc40008010860 */
[----:B------:R-:W3:Y:S01]  /*4570*/  SHFL.IDX PT, R97, R12, R212, 0x1f ;  /* 0x00001fd40c617589 */ /* 0x000ee200000e0000 */
[----:B------:R4:W-:Y:S01]  /*4580*/  MUFU.EX2 R96, R112 ;  /* 0x0000007000607308 */ /* 0x0009e20000000800 */
[--C-:B-1----:R-:W-:Y:S01]  /*4590*/  FFMA.FTZ R137, R94, UR4, -R99.reuse ;  /* 0x000000045e897c23 */ /* 0x102fe20008010863 */
[----:B------:R-:W-:Y:S02]  /*45a0*/  FFMA.FTZ R122, R122, UR4, -R99 ;  /* 0x000000047a7a7c23 */ /* 0x000fe40008010863 */
[----:B------:R-:W-:Y:S01]  /*45b0*/  SHFL.IDX PT, R99, R12, R217, 0x1f ;  /* 0x00001fd90c637589 */ /* 0x000fe200000e0000 */
[--C-:B------:R-:W-:Y:S01]  /*45c0*/  FFMA.FTZ R106, R106, UR4, -R205.reuse ;  /* 0x000000046a6a7c23 */ /* 0x100fe200080108cd */
[----:B------:R-:W-:Y:S02]  /*45d0*/  FFMA.FTZ R119, R119, UR4, -R205 ;  /* 0x0000000477777c23 */ /* 0x000fe400080108cd */
[----:B------:R1:W3:Y:S01]  /*45e0*/  SHFL.IDX PT, R205, R12, R213, 0x1f ;  /* 0x00001fd50ccd7589 */ /* 0x0002e200000e0000 */
[----:B----4-:R-:W-:Y:S01]  /*45f0*/  FFMA.FTZ R112, -R22, R22, 1 ;  /* 0x3f80000016707423 */ /* 0x010fe20000010116 */
[----:B------:R-:W-:Y:S01]  /*4600*/  FSEL R22, R2, -INF , !P0 ;  /* 0xff80000002167808 */ /* 0x000fe20004000000 */
[----:B------:R4:W-:Y:S01]  /*4610*/  MUFU.EX2 R94, R138 ;  /* 0x0000008a005e7308 */ /* 0x0009e20000000800 */
[--C-:B------:R-:W-:Y:S01]  /*4620*/  FFMA.FTZ R118, R118, UR4, -R98.reuse ;  /* 0x0000000476767c23 */ /* 0x100fe20008010862 */
[----:B------:R-:W-:Y:S01]  /*4630*/  FFMA.FTZ R120, R120, UR4, -R98 ;  /* 0x0000000478787c23 */ /* 0x000fe20008010862 */
[----:B------:R-:W-:Y:S01]  /*4640*/  FMUL.FTZ R112, R112, R129 ;  /* 0x0000008170707220 */ /* 0x000fe20000410000 */
[----:B------:R-:W-:Y:S01]  /*4650*/  FMUL.FTZ R98, R27, R130 ;  /* 0x000000821b627220 */ /* 0x000fe20000410000 */
[----:B------:R-:W-:-:S03]  /*4660*/  FSEL R129, R127, -INF , !P3 ;  /* 0xff8000007f817808 */ /* 0x000fc60005800000 */
[----:B-1----:R1:W-:Y:S01]  /*4670*/  MUFU.EX2 R12, R105 ;  /* 0x00000069000c7308 */ /* 0x0023e20000000800 */
[----:B----4-:R-:W-:Y:S01]  /*4680*/  FFMA.FTZ R138, -R229, R229, 1 ;  /* 0x3f800000e58a7423 */ /* 0x010fe200000101e5 */
[--C-:B---3--:R-:W-:Y:S01]  /*4690*/  FFMA.FTZ R130, R22, UR4, -R97.reuse ;  /* 0x0000000416827c23 */ /* 0x108fe20008010861 */
[----:B------:R-:W-:Y:S02]  /*46a0*/  FFMA.FTZ R129, R129, UR4, -R97 ;  /* 0x0000000481817c23 */ /* 0x000fe40008010861 */
[----:B------:R-:W-:-:S03]  /*46b0*/  FMUL.FTZ R138, R138, R220 ;  /* 0x000000dc8a8a7220 */ /* 0x000fc60000410000 */
[----:B------:R3:W-:Y:S01]  /*46c0*/  MUFU.EX2 R97, R111 ;  /* 0x0000006f00617308 */ /* 0x0007e20000000800 */
[----:B-1----:R-:W-:Y:S01]  /*46d0*/  FMUL.FTZ R105, R21, R128 ;  /* 0x0000008015697220 */ /* 0x002fe20000410000 */
[----:B------:R-:W-:Y:S01]  /*46e0*/  FSEL R21, R6, -INF , !P2 ;  /* 0xff80000006157808 */ /* 0x000fe20005000000 */
[----:B------:R-:W-:Y:S01]  /*46f0*/  SHFL.IDX PT, R220, R221, R215, 0x1f ;  /* 0x00001fd7dddc7589 */ /* 0x000fe200000e0000 */
[----:B------:R-:W-:Y:S01]  /*4700*/  FSEL R128, R4, -INF , !P4 ;  /* 0xff80000004807808 */ /* 0x000fe20006000000 */
[----:B------:R-:W-:Y:S02]  /*4710*/  FFMA.FTZ R207, R207, UR4, -R205 ;  /* 0x00000004cfcf7c23 */ /* 0x000fe400080108cd */
[--C-:B------:R-:W-:Y:S01]  /*4720*/  FFMA.FTZ R113, R21, UR4, -R99.reuse ;  /* 0x0000000415717c23 */ /* 0x100fe20008010863 */
[----:B------:R1:W-:Y:S01]  /*4730*/  MUFU.EX2 R22, R109 ;  /* 0x0000006d00167308 */ /* 0x0003e20000000800 */
[----:B------:R-:W-:Y:S01]  /*4740*/  FFMA.FTZ R128, R128, UR4, -R99 ;  /* 0x0000000480807c23 */ /* 0x000fe20008010863 */
[----:B---3--:R-:W-:-:S04]  /*4750*/  FFMA.FTZ R111, -R237, R237, 1 ;  /* 0x3f800000ed6f7423 */ /* 0x008fc800000101ed */
[----:B------:R-:W-:Y:S02]  /*4760*/  FMUL.FTZ R111, R111, R222 ;  /* 0x000000de6f6f7220 */ /* 0x000fe40000410000 */
[----:B------:R3:W-:Y:S01]  /*4770*/  MUFU.EX2 R99, R121 ;  /* 0x0000007900637308 */ /* 0x0007e20000000800 */
[----:B-1----:R-:W-:Y:S01]  /*4780*/  FMUL.FTZ R109, R230, R210 ;  /* 0x000000d2e66d7220 */ /* 0x002fe20000410000 */
[----:B------:R-:W-:Y:S04]  /*4790*/  SHFL.IDX PT, R222, R221, R217, 0x1f ;  /* 0x00001fd9ddde7589 */ /* 0x000fe800000e0000 */
[----:B------:R-:W1:Y:S02]  /*47a0*/  SHFL.IDX PT, R210, R221, R9, 0x1f ;  /* 0x00001f09ddd27589 */ /* 0x000e6400000e0000 */
[----:B------:R4:W-:Y:S01]  /*47b0*/  MUFU.EX2 R21, R102 ;  /* 0x0000006600157308 */ /* 0x0009e20000000800 */
[----:B---3--:R-:W-:Y:S01]  /*47c0*/  FMUL.FTZ R121, R33, R39 ;  /* 0x0000002721797220 */ /* 0x008fe20000410000 */
[----:B------:R-:W-:-:S03]  /*47d0*/  FMUL.FTZ R39, R223, R37 ;  /* 0x00000025df277220 */ /* 0x000fc60000410000 */
[----:B------:R-:W-:Y:S01]  /*47e0*/  FMUL.FTZ R37, R234, R121 ;  /* 0x00000079ea257220 */ /* 0x000fe20000410000 */
[----:B------:R-:W-:Y:S02]  /*47f0*/  FADD.FTZ R121, R41, -R214 ;  /* 0x800000d629797221 */ /* 0x000fe40000010000 */
[----:B------:R3:W-:Y:S01]  /*4800*/  LDS R41, [R11+0x400] ;  /* 0x000400000b297984 */ /* 0x0007e20000000800 */
[----:B----4-:R-:W-:Y:S01]  /*4810*/  FMUL.FTZ R102, R23, R98 ;  /* 0x0000006217667220 */ /* 0x010fe20000410000 */
[----:B------:R-:W-:Y:S01]  /*4820*/  FSEL R23, R131, -INF , !P5 ;  /* 0xff80000083177808 */ /* 0x000fe20006800000 */
[----:B------:R4:W-:Y:S04]  /*4830*/  MUFU.EX2 R98, R101 ;  /* 0x0000006500627308 */ /* 0x0009e80000000800 */
[----:B------:R-:W-:-:S04]  /*4840*/  FFMA.FTZ R205, R23, UR4, -R205 ;  /* 0x0000000417cd7c23 */ /* 0x000fc800080108cd */
[----:B------:R3:W-:Y:S01]  /*4850*/  MUFU.EX2 R23, R114 ;  /* 0x0000007200177308 */ /* 0x0007e20000000800 */
[----:B----4-:R-:W-:Y:S02]  /*4860*/  FMUL.FTZ R101, R235, R36 ;  /* 0x00000024eb657220 */ /* 0x010fe40000410000 */
[----:B------:R-:W-:Y:S05]  /*4870*/  SHFL.IDX PT, R36, R221, R212, 0x1f ;  /* 0x00001fd4dd247589 */ /* 0x000fea00000e0000 */
[----:B------:R-:W4:Y:S01]  /*4880*/  MUFU.EX2 R35, R35 ;  /* 0x0000002300237308 */ /* 0x000f220000000800 */
[----:B---3--:R-:W-:Y:S02]  /*4890*/  FMUL.FTZ R114, R18, R219 ;  /* 0x000000db12727220 */ /* 0x008fe40000410000 */
[----:B------:R-:W-:Y:S01]  /*48a0*/  SHFL.IDX PT, R219, R221, R125, 0x1f ;  /* 0x00001f7ddddb7589 */ /* 0x000fe200000e0000 */
[----:B-1----:R-:W-:Y:S01]  /*48b0*/  FADD.FTZ R42, R42, -R210 ;  /* 0x800000d22a2a7221 */ /* 0x002fe20000010000 */
[----:B------:R-:W-:-:S03]  /*48c0*/  FADD.FTZ R214, R43, -R214 ;  /* 0x800000d62bd67221 */ /* 0x000fc60000010000 */
[----:B------:R-:W1:Y:S01]  /*48d0*/  MUFU.EX2 R34, R34 ;  /* 0x0000002200227308 */ /* 0x000e620000000800 */
[----:B------:R-:W3:Y:S01]  /*48e0*/  SHFL.IDX PT, R221, R221, R213, 0x1f ;  /* 0x00001fd5dddd7589 */ /* 0x000ee200000e0000 */
[----:B------:R-:W-:Y:S01]  /*48f0*/  FADD.FTZ R40, R40, -R210 ;  /* 0x800000d228287221 */ /* 0x000fe20000010000 */
[----:B------:R-:W-:Y:S01]  /*4900*/  FADD.FTZ R48, R48, -R220 ;  /* 0x800000dc30307221 */ /* 0x000fe20000010000 */
[----:B------:R-:W-:Y:S01]  /*4910*/  FMUL.FTZ R121, R15, R121 ;  /* 0x000000790f797220 */ /* 0x000fe20000410000 */
[----:B------:R-:W-:Y:S01]  /*4920*/  FADD.FTZ R44, R44, -R218 ;  /* 0x800000da2c2c7221 */ /* 0x000fe20000010000 */
[----:B------:R-:W-:Y:S02]  /*4930*/  FFMA.FTZ R11, -R201, R201, 1 ;  /* 0x3f800000c90b7423 */ /* 0x000fe400000101c9 */
[----:B------:R-:W1:Y:S08]  /*4940*/  MUFU.EX2 R104, R104 ;  /* 0x0000006800687308 */ /* 0x000e700000000800 */
[----:B------:R-:W2:Y:S08]  /*4950*/  MUFU.EX2 R100, R100 ;  /* 0x0000006400647308 */ /* 0x000eb00000000800 */
[----:B------:R-:W-:Y:S01]  /*4960*/  MUFU.EX2 R133, R133 ;  /* 0x0000008500857308 */ /* 0x000fe20000000800 */
[--C-:B---3--:R-:W-:Y:S01]  /*4970*/  FADD.FTZ R53, R53, -R221.reuse ;  /* 0x800000dd35357221 */ /* 0x108fe20000010000 */
[----:B------:R-:W-:-:S06]  /*4980*/  FADD.FTZ R55, R55, -R221 ;  /* 0x800000dd37377221 */ /* 0x000fcc0000010000 */
[----:B------:R-:W-:Y:S01]  /*4990*/  MUFU.EX2 R135, R135 ;  /* 0x0000008700877308 */ /* 0x000fe20000000800 */
[----:B------:R-:W3:Y:S01]  /*49a0*/  SHFL.IDX PT, R221, R41, R125, 0x1f ;  /* 0x00001f7d29dd7589 */ /* 0x000ee200000e0000 */
[--C-:B------:R-:W-:Y:S01]  /*49b0*/  FADD.FTZ R43, R45, -R219.reuse ;  /* 0x800000db2d2b7221 */ /* 0x100fe20000010000 */
[----:B------:R-:W-:Y:S01]  /*49c0*/  FFMA.FTZ R45, -R197, R197, 1 ;  /* 0x3f800000c52d7423 */ /* 0x000fe200000101c5 */
[----:B----4-:R-:W-:Y:S01]  /*49d0*/  FMUL.FTZ R42, R35, R42 ;  /* 0x0000002a232a7220 */ /* 0x010fe20000410000 */
[----:B------:R-:W-:Y:S01]  /*49e0*/  FADD.FTZ R47, R47, -R219 ;  /* 0x800000db2f2f7221 */ /* 0x000fe20000010000 */
[----:B------:R-:W-:Y:S01]  /*49f0*/  FADD.FTZ R210, R49, -R222 ;  /* 0x800000de31d27221 */ /* 0x000fe20000010000 */
[----:B------:R-:W-:Y:S01]  /*4a00*/  FADD.FTZ R219, R52, -R36 ;  /* 0x8000002434db7221 */ /* 0x000fe20000010000 */
[----:B------:R-:W-:Y:S01]  /*4a10*/  FMUL.FTZ R45, R45, R42 ;  /* 0x0000002a2d2d7220 */ /* 0x000fe20000410000 */
[----:B------:R-:W-:Y:S01]  /*4a20*/  FFMA.FTZ R42, -R171, R171, 1 ;  /* 0x3f800000ab2a7423 */ /* 0x000fe200000101ab */
[----:B------:R-:W-:Y:S01]  /*4a30*/  FMUL.FTZ R47, R10, R47 ;  /* 0x0000002f0a2f7220 */ /* 0x000fe20000410000 */
[----:B------:R-:W-:Y:S01]  /*4a40*/  FADD.FTZ R222, R51, -R222 ;  /* 0x800000de33de7221 */ /* 0x000fe20000010000 */
[----:B------:R-:W-:Y:S01]  /*4a50*/  FADD.FTZ R36, R54, -R36 ;  /* 0x8000002436247221 */ /* 0x000fe20000010000 */
[----:B------:R-:W-:Y:S01]  /*4a60*/  FFMA.FTZ R51, -R196, R196, 1 ;  /* 0x3f800000c4337423 */ /* 0x000fe200000101c4 */
[----:B------:R-:W-:Y:S01]  /*4a70*/  FMUL.FTZ R54, R92, R48 ;  /* 0x000000305c367220 */ /* 0x000fe20000410000 */
[----:B------:R-:W-:Y:S01]  /*4a80*/  FMUL.FTZ R48, R42, R47 ;  /* 0x0000002f2a307220 */ /* 0x000fe20000410000 */
[----:B------:R-:W-:Y:S01]  /*4a90*/  FMUL.FTZ R219, R96, R219 ;  /* 0x000000db60db7220 */ /* 0x000fe20000410000 */
[----:B------:R-:W-:Y:S01]  /*4aa0*/  FFMA.FTZ R42, -R168, R168, 1 ;  /* 0x3f800000a82a7423 */ /* 0x000fe200000101a8 */
[----:B------:R-:W-:Y:S01]  /*4ab0*/  FMUL.FTZ R51, R51, R121 ;  /* 0x0000007933337220 */ /* 0x000fe20000410000 */
[----:B------:R-:W-:Y:S08]  /*4ac0*/  MUFU.EX2 R134, R134 ;  /* 0x0000008600867308 */ /* 0x000ff00000000800 */
[----:B------:R-:W-:Y:S01]  /*4ad0*/  MUFU.EX2 R107, R107 ;  /* 0x0000006b006b7308 */ /* 0x000fe20000000800 */
[--C-:B---3--:R-:W-:Y:S01]  /*4ae0*/  FADD.FTZ R61, R61, -R221.reuse ;  /* 0x800000dd3d3d7221 */ /* 0x108fe20000010000 */
[----:B------:R-:W-:-:S06]  /*4af0*/  FADD.FTZ R221, R63, -R221 ;  /* 0x800000dd3fdd7221 */ /* 0x000fcc0000010000 */
[----:B------:R-:W3:Y:S01]  /*4b00*/  MUFU.EX2 R103, R103 ;  /* 0x0000006700677308 */ /* 0x000ee20000000800 */
[----:B------:R-:W-:Y:S01]  /*4b10*/  LDS R63, [R14+0x400] ;  /* 0x000400000e3f7984 */ /* 0x000fe20000000800 */
[----:B------:R-:W-:-:S06]  /*4b20*/  FMUL.FTZ R42, R42, R219 ;  /* 0x000000db2a2a7220 */ /* 0x000fcc0000410000 */
[----:B------:R-:W-:Y:S01]  /*4b30*/  MUFU.EX2 R106, R106 ;  /* 0x0000006a006a7308 */ /* 0x000fe20000000800 */
[----:B------:R-:W4:Y:S01]  /*4b40*/  SHFL.IDX PT, R121, R41, R126, 0x1f ;  /* 0x00001f7e29797589 */ /* 0x000f2200000e0000 */
[----:B------:R-:W-:Y:S01]  /*4b50*/  FADD.FTZ R218, R46, -R218 ;  /* 0x800000da2eda7221 */ /* 0x000fe20000010000 */
[----:B------:R-:W-:-:S05]  /*4b60*/  FMUL.FTZ R214, R88, R214 ;  /* 0x000000d658d67220 */ /* 0x000fca0000410000 */
[----:B------:R-:W-:Y:S01]  /*4b70*/  MUFU.EX2 R136, R136 ;  /* 0x0000008800887308 */ /* 0x000fe20000000800 */
[----:B------:R-:W2:Y:S01]  /*4b80*/  SHFL.IDX PT, R219, R41, R213, 0x1f ;  /* 0x00001fd529db7589 */ /* 0x000ea200000e0000 */
[----:B------:R-:W-:Y:S01]  /*4b90*/  FFMA.FTZ R46, -R195, R195, 1 ;  /* 0x3f800000c32e7423 */ /* 0x000fe200000101c3 */
[----:B-1----:R-:W-:Y:S01]  /*4ba0*/  FMUL.FTZ R40, R34, R40 ;  /* 0x0000002822287220 */ /* 0x002fe20000410000 */
[----:B------:R-:W-:Y:S01]  /*4bb0*/  FFMA.FTZ R49, -R198, R198, 1 ;  /* 0x3f800000c6317423 */ /* 0x000fe200000101c6 */
[----:B------:R-:W-:Y:S01]  /*4bc0*/  FFMA.FTZ R52, -R199, R199, 1 ;  /* 0x3f800000c7347423 */ /* 0x000fe200000101c7 */
[----:B------:R-:W-:Y:S01]  /*4bd0*/  FMUL.FTZ R44, R89, R44 ;  /* 0x0000002c592c7220 */ /* 0x000fe20000410000 */
[----:B------:R-:W-:Y:S01]  /*4be0*/  FMUL.FTZ R218, R91, R218 ;  /* 0x000000da5bda7220 */ /* 0x000fe20000410000 */
[----:B------:R-:W-:Y:S01]  /*4bf0*/  FMUL.FTZ R46, R46, R40 ;  /* 0x000000282e2e7220 */ /* 0x000fe20000410000 */
[----:B------:R-:W-:Y:S01]  /*4c00*/  FMUL.FTZ R49, R49, R214 ;  /* 0x000000d631317220 */ /* 0x000fe20000410000 */
[----:B------:R-:W-:Y:S01]  /*4c10*/  FMUL.FTZ R210, R93, R210 ;  /* 0x000000d25dd27220 */ /* 0x000fe20000410000 */
[----:B------:R-:W-:Y:S01]  /*4c20*/  FFMA.FTZ R40, -R203, R203, 1 ;  /* 0x3f800000cb287423 */ /* 0x000fe200000101cb */
[----:B------:R-:W1:Y:S01]  /*4c30*/  SHFL.IDX PT, R214, R41, R9, 0x1f ;  /* 0x00001f0929d67589 */ /* 0x000e6200000e0000 */
[----:B------:R-:W-:Y:S01]  /*4c40*/  FMUL.FTZ R52, R52, R44 ;  /* 0x0000002c34347220 */ /* 0x000fe20000410000 */
[----:B------:R-:W-:Y:S01]  /*4c50*/  FMUL.FTZ R44, R11, R218 ;  /* 0x000000da0b2c7220 */ /* 0x000fe20000410000 */
[----:B------:R-:W-:Y:S01]  /*4c60*/  FADD.FTZ R220, R50, -R220 ;  /* 0x800000dc32dc7221 */ /* 0x000fe20000010000 */
[----:B------:R-:W3:Y:S01]  /*4c70*/  SHFL.IDX PT, R218, R41, R212, 0x1f ;  /* 0x00001fd429da7589 */ /* 0x000ee200000e0000 */
[----:B------:R-:W-:Y:S01]  /*4c80*/  FMUL.FTZ R40, R40, R210 ;  /* 0x000000d228287220 */ /* 0x000fe20000410000 */
[----:B------:R-:W-:Y:S01]  /*4c90*/  FMUL.FTZ R222, R94, R222 ;  /* 0x000000de5ede7220 */ /* 0x000fe20000410000 */
[----:B------:R-:W-:Y:S01]  /*4ca0*/  MUFU.EX2 R137, R137 ;  /* 0x0000008900897308 */ /* 0x000fe20000000800 */
[----:B------:R-:W3:Y:S01]  /*4cb0*/  SHFL.IDX PT, R210, R41, R124, 0x1f ;  /* 0x00001f7c29d27589 */ /* 0x000ee200000e0000 */
[----:B------:R-:W-:Y:S01]  /*4cc0*/  FMUL.FTZ R220, R95, R220 ;  /* 0x000000dc5fdc7220 */ /* 0x000fe20000410000 */
[----:B------:R-:W-:Y:S01]  /*4cd0*/  FFMA.FTZ R11, -R170, R170, 1 ;  /* 0x3f800000aa0b7423 */ /* 0x000fe200000101aa */
[----:B------:R-:W-:Y:S01]  /*4ce0*/  FFMA.FTZ R47, -R169, R169, 1 ;  /* 0x3f800000a92f7423 */ /* 0x000fe200000101a9 */
[----:B------:R-:W-:Y:S01]  /*4cf0*/  FFMA.FTZ R50, -R200, R200, 1 ;  /* 0x3f800000c8327423 */ /* 0x000fe200000101c8 */
[----:B------:R-:W-:Y:S01]  /*4d00*/  FMUL.FTZ R43, R90, R43 ;  /* 0x0000002b5a2b7220 */ /* 0x000fe20000410000 */
[----:B------:R-:W-:Y:S01]  /*4d10*/  FMUL.FTZ R11, R11, R220 ;  /* 0x000000dc0b0b7220 */ /* 0x000fe20000410000 */
[----:B------:R-:W-:Y:S01]  /*4d20*/  FMUL.FTZ R47, R47, R222 ;  /* 0x000000de2f2f7220 */ /* 0x000fe20000410000 */
[----:B------:R-:W-:Y:S01]  /*4d30*/  SHFL.IDX PT, R220, R41, R217, 0x1f ;  /* 0x00001fd929dc7589 */ /* 0x000fe200000e0000 */
[--C-:B----4-:R-:W-:Y:S01]  /*4d40*/  FADD.FTZ R62, R62, -R121.reuse ;  /* 0x800000793e3e7221 */ /* 0x110fe20000010000 */
[----:B------:R-:W-:Y:S01]  /*4d50*/  FMUL.FTZ R50, R50, R43 ;  /* 0x0000002b32327220 */ /* 0x000fe20000410000 */
[----:B------:R-:W4:Y:S01]  /*4d60*/  MUFU.EX2 R108, R108 ;  /* 0x0000006c006c7308 */ /* 0x000f220000000800 */
[----:B------:R4:W4:Y:S01]  /*4d70*/  SHFL.IDX PT, R222, R41, R215, 0x1f ;  /* 0x00001fd729de7589 */ /* 0x00092200000e0000 */
[----:B------:R-:W-:Y:S01]  /*4d80*/  FADD.FTZ R60, R60, -R121 ;  /* 0x800000793c3c7221 */ /* 0x000fe20000010000 */
[----:B------:R-:W-:Y:S01]  /*4d90*/  FFMA.FTZ R43, -R202, R202, 1 ;  /* 0x3f800000ca2b7423 */ /* 0x000fe200000101ca */
[--C-:B--2---:R-:W-:Y:S01]  /*4da0*/  FADD.FTZ R121, R69, -R219.reuse ;  /* 0x800000db45797221 */ /* 0x104fe20000010000 */
[----:B------:R-:W-:Y:S01]  /*4db0*/  FADD.FTZ R219, R71, -R219 ;  /* 0x800000db47db7221 */ /* 0x000fe20000010000 */
[----:B------:R-:W-:Y:S01]  /*4dc0*/  FMUL.FTZ R62, R104, R62 ;  /* 0x0000003e683e7220 */ /* 0x000fe20000410000 */
[----:B------:R-:W-:Y:S01]  /*4dd0*/  FFMA.FTZ R71, -R158, R158, 1 ;  /* 0x3f8000009e477423 */ /* 0x000fe2000001019e */
[----:B------:R-:W-:Y:S01]  /*4de0*/  FMUL.FTZ R43, R43, R54 ;  /* 0x000000362b2b7220 */ /* 0x000fe20000410000 */
[----:B------:R-:W-:Y:S01]  /*4df0*/  FFMA.FTZ R54, -R167, R167, 1 ;  /* 0x3f800000a7367423 */ /* 0x000fe200000101a7 */
[----:B------:R-:W-:Y:S01]  /*4e00*/  FMUL.FTZ R223, R12, R36 ;  /* 0x000000240cdf7220 */ /* 0x000fe20000410000 */
[----:B------:R-:W-:Y:S01]  /*4e10*/  FMUL.FTZ R53, R13, R53 ;  /* 0x000000350d357220 */ /* 0x000fe20000410000 */
[----:B------:R-:W2:Y:S01]  /*4e20*/  LDL.LU R195, [R1+0x13c] ;  /* 0x00013c0001c37983 */ /* 0x000ea20000300800 */
[----:B------:R-:W-:Y:S01]  /*4e30*/  FFMA.FTZ R36, -R165, R165, 1 ;  /* 0x3f800000a5247423 */ /* 0x000fe200000101a5 */
[----:B------:R-:W-:Y:S01]  /*4e40*/  FMUL.FTZ R55, R21, R55 ;  /* 0x0000003715377220 */ /* 0x000fe20000410000 */
[----:B------:R-:W-:Y:S01]  /*4e50*/  FMUL.FTZ R71, R71, R62 ;  /* 0x0000003e47477220 */ /* 0x000fe20000410000 */
[----:B------:R-:W2:Y:S01]  /*4e60*/  LDL.LU R196, [R1+0x138] ;  /* 0x0001380001c47983 */ /* 0x000ea20000300800 */
[----:B-1----:R-:W-:Y:S01]  /*4e70*/  FADD.FTZ R56, R56, -R214 ;  /* 0x800000d638387221 */ /* 0x002fe20000010000 */
[----:B------:R-:W-:Y:S01]  /*4e80*/  FMUL.FTZ R54, R54, R53 ;  /* 0x0000003536367220 */ /* 0x000fe20000410000 */
[----:B------:R-:W-:Y:S01]  /*4e90*/  MUFU.EX2 R115, R115 ;  /* 0x0000007300737308 */ /* 0x000fe20000000800 */
[----:B------:R-:W1:Y:S01]  /*4ea0*/  SHFL.IDX PT, R62, R63, R9, 0x1f ;  /* 0x00001f093f3e7589 */ /* 0x000e6200000e0000 */
[----:B------:R-:W-:-:S06]  /*4eb0*/  FMUL.FTZ R53, R36, R55 ;  /* 0x0000003724357220 */ /* 0x000fcc0000410000 */
[----:B------:R-:W-:Y:S01]  /*4ec0*/  MUFU.EX2 R122, R122 ;  /* 0x0000007a007a7308 */ /* 0x000fe20000000800 */
[----:B------:R-:W2:Y:S01]  /*4ed0*/  LDL.LU R197, [R1+0x134] ;  /* 0x0001340001c57983 */ /* 0x000ea20000300800 */
[----:B---3--:R-:W-:-:S06]  /*4ee0*/  FADD.FTZ R36, R68, -R218 ;  /* 0x800000da44247221 */ /* 0x008fcc0000010000 */
[----:B------:R-:W3:Y:S01]  /*4ef0*/  MUFU.EX2 R216, R216 ;  /* 0x000000d800d87308 */ /* 0x000ee20000000800 */
[----:B------:R-:W2:Y:S01]  /*4f00*/  LDL.LU R198, [R1+0x130] ;  /* 0x0001300001c67983 */ /* 0x000ea20000300800 */
[----:B------:R-:W-:Y:S01]  /*4f10*/  FADD.FTZ R58, R58, -R214 ;  /* 0x800000d63a3a7221 */ /* 0x000fe20000010000 */
[----:B------:R-:W-:-:S05]  /*4f20*/  FFMA.FTZ R68, -R164, R164, 1 ;  /* 0x3f800000a4447423 */ /* 0x000fca00000101a4 */
[----:B------:R-:W3:Y:S01]  /*4f30*/  MUFU.EX2 R110, R110 ;  /* 0x0000006e006e7308 */ /* 0x000ee20000000800 */
[----:B------:R-:W2:Y:S01]  /*4f40*/  LDL.LU R199, [R1+0x12c] ;  /* 0x00012c0001c77983 */ /* 0x000ea20000300800 */
[----:B------:R-:W-:Y:S01]  /*4f50*/  FMUL.FTZ R56, R22, R56 ;  /* 0x0000003816387220 */ /* 0x000fe20000410000 */
[----:B------:R-:W-:-:S05]  /*4f60*/  FADD.FTZ R57, R57, -R210 ;  /* 0x800000d239397221 */ /* 0x000fca0000010000 */
[----:B------:R-:W-:Y:S01]  /*4f70*/  MUFU.EX2 R132, R132 ;  /* 0x0000008400847308 */ /* 0x000fe20000000800 */
[----:B------:R-:W2:Y:S01]  /*4f80*/  LDL.LU R200, [R1+0x128] ;  /* 0x0001280001c87983 */ /* 0x000ea20000300800 */
[----:B------:R-:W-:-:S06]  /*4f90*/  FADD.FTZ R59, R59, -R210 ;  /* 0x800000d23b3b7221 */ /* 0x000fcc0000010000 */
        /* <DEDUP_REMOVED lines=20> */
[----:B------:R-:W-:Y:S01]  /*50e0*/  SHFL.IDX PT, R212, R63, R212, 0x1f ;  /* 0x00001fd43fd47589 */ /* 0x000fe200000e0000 */
[----:B------:R-:W-:Y:S01]  /*50f0*/  FFMA.FTZ R14, -R163, R163, 1 ;  /* 0x3f800000a30e7423 */ /* 0x000fe200000101a3 */
[----:B----4-:R-:W-:Y:S01]  /*5100*/  FFMA.FTZ R41, -R166, R166, 1 ;  /* 0x3f800000a6297423 */ /* 0x010fe200000101a6 */
[----:B------:R-:W-:Y:S01]  /*5110*/  FADD.FTZ R218, R70, -R218 ;  /* 0x800000da46da7221 */ /* 0x000fe20000010000 */
[----:B------:R-:W2:Y:S01]  /*5120*/  LDL.LU R203, [R1+0x11c] ;  /* 0x00011c0001cb7983 */ /* 0x000ea20000300800 */
[----:B------:R-:W-:Y:S01]  /*5130*/  FMUL.FTZ R56, R97, R57 ;  /* 0x0000003961387220 */ /* 0x000fe20000410000 */
[----:B------:R-:W-:Y:S01]  /*5140*/  FFMA.FTZ R69, -R161, R161, 1 ;  /* 0x3f800000a1457423 */ /* 0x000fe200000101a1 */
[----:B------:R-:W-:Y:S01]  /*5150*/  FMUL.FTZ R61, R100, R61 ;  /* 0x0000003d643d7220 */ /* 0x000fe20000410000 */
[----:B------:R-:W4:Y:S01]  /*5160*/  SHFL.IDX PT, R63, R63, R213, 0x1f ;  /* 0x00001fd53f3f7589 */ /* 0x000f2200000e0000 */
[----:B------:R-:W-:Y:S01]  /*5170*/  FADD.FTZ R64, R64, -R222 ;  /* 0x800000de40407221 */ /* 0x000fe20000010000 */
[----:B------:R-:W-:Y:S01]  /*5180*/  FADD.FTZ R65, R65, -R220 ;  /* 0x800000dc41417221 */ /* 0x000fe20000010000 */
[----:B------:R-:W-:Y:S01]  /*5190*/  FMUL.FTZ R60, R99, R60 ;  /* 0x0000003c633c7220 */ /* 0x000fe20000410000 */
[----:B------:R2:W5:Y:S01]  /*51a0*/  LDL.LU R171, [R1+0x118] ;  /* 0x0001180001ab7983 */ /* 0x0005620000300800 */
[----:B------:R-:W-:Y:S01]  /*51b0*/  FADD.FTZ R66, R66, -R222 ;  /* 0x800000de42427221 */ /* 0x000fe20000010000 */
[----:B------:R-:W-:Y:S01]  /*51c0*/  FADD.FTZ R67, R67, -R220 ;  /* 0x800000dc43437221 */ /* 0x000fe20000010000 */
[----:B------:R-:W-:Y:S01]  /*51d0*/  FMUL.FTZ R121, R103, R121 ;  /* 0x0000007967797220 */ /* 0x000fe20000410000 */
[----:B------:R2:W5:Y:S01]  /*51e0*/  LDL.LU R170, [R1+0x114] ;  /* 0x0001140001aa7983 */ /* 0x0005620000300800 */
[----:B------:R-:W-:Y:S01]  /*51f0*/  FMUL.FTZ R59, R98, R59 ;  /* 0x0000003b623b7220 */ /* 0x000fe20000410000 */
[--C-:B-1----:R-:W-:Y:S01]  /*5200*/  FADD.FTZ R72, R72, -R62.reuse ;  /* 0x8000003e48487221 */ /* 0x102fe20000010000 */
[----:B------:R-:W-:Y:S01]  /*5210*/  FADD.FTZ R74, R74, -R62 ;  /* 0x8000003e4a4a7221 */ /* 0x000fe20000010000 */
[----:B------:R1:W5:Y:S01]  /*5220*/  LDL.LU R169, [R1+0x110] ;  /* 0x0001100001a97983 */ /* 0x0003620000300800 */
[----:B------:R-:W-:Y:S01]  /*5230*/  FMUL.FTZ R57, R55, R58 ;  /* 0x0000003a37397220 */ /* 0x000fe20000410000 */
[----:B------:R-:W-:Y:S01]  /*5240*/  FFMA.FTZ R70, -R159, R159, 1 ;  /* 0x3f8000009f467423 */ /* 0x000fe2000001019f */
[----:B------:R-:W1:Y:S01]  /*5250*/  MUFU.EX2 R130, R130 ;  /* 0x0000008200827308 */ /* 0x000e620000000800 */
[----:B------:R1:W5:Y:S01]  /*5260*/  LDL.LU R168, [R1+0x10c] ;  /* 0x00010c0001a87983 */ /* 0x0003620000300800 */
[----:B------:R-:W-:-:S06]  /*5270*/  FMUL.FTZ R58, R14, R56 ;  /* 0x000000380e3a7220 */ /* 0x000fcc0000410000 */
[----:B------:R-:W1:Y:S01]  /*5280*/  MUFU.EX2 R113, R113 ;  /* 0x0000007100717308 */ /* 0x000e620000000800 */
[----:B------:R1:W5:Y:S01]  /*5290*/  LDL.LU R167, [R1+0x108] ;  /* 0x0001080001a77983 */ /* 0x0003620000300800 */
[----:B------:R-:W-:Y:S01]  /*52a0*/  FFMA.FTZ R56, -R160, R160, 1 ;  /* 0x3f800000a0387423 */ /* 0x000fe200000101a0 */
[----:B------:R-:W-:Y:S01]  /*52b0*/  FMUL.FTZ R36, R108, R36 ;  /* 0x000000246c247220 */ /* 0x000fe20000410000 */
[----:B---3--:R-:W-:Y:S01]  /*52c0*/  FMUL.FTZ R226, R216, R226 ;  /* 0x000000e2d8e27220 */ /* 0x008fe20000410000 */
[----:B------:R3:W5:Y:S01]  /*52d0*/  LDL.LU R166, [R1+0x104] ;  /* 0x0001040001a67983 */ /* 0x0007620000300800 */
[----:B------:R-:W-:Y:S01]  /*52e0*/  FMUL.FTZ R69, R69, R59 ;  /* 0x0000003b45457220 */ /* 0x000fe20000410000 */
[----:B------:R-:W-:Y:S01]  /*52f0*/  FMUL.FTZ R70, R70, R61 ;  /* 0x0000003d46467220 */ /* 0x000fe20000410000 */
[----:B------:R-:W-:Y:S01]  /*5300*/  FFMA.FTZ R55, -R155, R155, 1 ;  /* 0x3f8000009b377423 */ /* 0x000fe2000001019b */
[----:B------:R3:W5:Y:S01]  /*5310*/  LDL.LU R165, [R1+0x100] ;  /* 0x0001000001a57983 */ /* 0x0007620000300800 */
[----:B------:R-:W-:Y:S01]  /*5320*/  FFMA.FTZ R59, -R156, R156, 1 ;  /* 0x3f8000009c3b7423 */ /* 0x000fe2000001019c */
[----:B------:R-:W-:Y:S01]  /*5330*/  FMUL.FTZ R64, R133, R64 ;  /* 0x0000004085407220 */ /* 0x000fe20000410000 */
[----:B------:R-:W-:Y:S01]  /*5340*/  FMUL.FTZ R56, R56, R60 ;  /* 0x0000003c38387220 */ /* 0x000fe20000410000 */
[----:B------:R3:W5:Y:S01]  /*5350*/  LDL.LU R164, [R1+0xfc] ;  /* 0x0000fc0001a47983 */ /* 0x0007620000300800 */
[----:B------:R-:W-:Y:S01]  /*5360*/  FMUL.FTZ R61, R135, R65 ;  /* 0x00000041873d7220 */ /* 0x000fe20000410000 */
[----:B------:R-:W-:Y:S01]  /*5370*/  FMUL.FTZ R66, R134, R66 ;  /* 0x0000004286427220 */ /* 0x000fe20000410000 */
[----:B------:R-:W-:Y:S01]  /*5380*/  FFMA.FTZ R14, -R157, R157, 1 ;  /* 0x3f8000009d0e7423 */ /* 0x000fe2000001019d */
[----:B------:R3:W5:Y:S01]  /*5390*/  LDL.LU R163, [R1+0xf8] ;  /* 0x0000f80001a37983 */ /* 0x0007620000300800 */
[----:B------:R-:W-:Y:S01]  /*53a0*/  FFMA.FTZ R60, -R154, R154, 1 ;  /* 0x3f8000009a3c7423 */ /* 0x000fe2000001019a */
[----:B------:R-:W-:Y:S01]  /*53b0*/  FMUL.FTZ R67, R107, R67 ;  /* 0x000000436b437220 */ /* 0x000fe20000410000 */
[----:B------:R-:W-:Y:S01]  /*53c0*/  FFMA.FTZ R62, -R148, R148, 1 ;  /* 0x3f800000943e7423 */ /* 0x000fe20000010194 */
[----:B------:R3:W5:Y:S01]  /*53d0*/  LDL.LU R162, [R1+0xf4] ;  /* 0x0000f40001a27983 */ /* 0x0007620000300800 */
[--C-:B------:R-:W-:Y:S01]  /*53e0*/  FADD.FTZ R73, R73, -R124.reuse ;  /* 0x8000007c49497221 */ /* 0x100fe20000010000 */
[----:B------:R-:W-:Y:S01]  /*53f0*/  FADD.FTZ R75, R75, -R124 ;  /* 0x8000007c4b4b7221 */ /* 0x000fe20000010000 */
[--C-:B----4-:R-:W-:Y:S01]  /*5400*/  FADD.FTZ R85, R85, -R63.reuse ;  /* 0x8000003f55557221 */ /* 0x110fe20000010000 */
[----:B------:R3:W5:Y:S01]  /*5410*/  LDL.LU R161, [R1+0xf0] ;  /* 0x0000f00001a17983 */ /* 0x0007620000300800 */
[----:B------:R-:W-:Y:S01]  /*5420*/  FMUL.FTZ R64, R59, R64 ;  /* 0x000000403b407220 */ /* 0x000fe20000410000 */
[----:B------:R-:W-:Y:S01]  /*5430*/  FADD.FTZ R87, R87, -R63 ;  /* 0x8000003f57577221 */ /* 0x000fe20000010000 */
[--C-:B------:R-:W-:Y:S01]  /*5440*/  FADD.FTZ R84, R84, -R212.reuse ;  /* 0x800000d454547221 */ /* 0x100fe20000010000 */
[----:B------:R3:W5:Y:S01]  /*5450*/  LDL.LU R160, [R1+0xec] ;  /* 0x0000ec0001a07983 */ /* 0x0007620000300800 */
[----:B------:R-:W-:Y:S01]  /*5460*/  FMUL.FTZ R55, R55, R61 ;  /* 0x0000003d37377220 */ /* 0x000fe20000410000 */
[----:B------:R-:W-:Y:S01]  /*5470*/  FADD.FTZ R86, R86, -R212 ;  /* 0x800000d456567221 */ /* 0x000fe20000010000 */
[----:B------:R-:W-:Y:S01]  /*5480*/  FFMA.FTZ R210, -R144, R144, 1 ;  /* 0x3f80000090d27423 */ /* 0x000fe20000010190 */
[----:B------:R3:W5:Y:S01]  /*5490*/  LDL.LU R159, [R1+0xe8] ;  /* 0x0000e800019f7983 */ /* 0x0007620000300800 */
[----:B------:R-:W-:Y:S01]  /*54a0*/  FFMA.FTZ R59, -R152, R152, 1 ;  /* 0x3f800000983b7423 */ /* 0x000fe20000010198 */
[----:B------:R-:W-:Y:S01]  /*54b0*/  FFMA.FTZ R61, -R151, R151, 1 ;  /* 0x3f800000973d7423 */ /* 0x000fe20000010197 */
[--C-:B------:R-:W-:Y:S01]  /*54c0*/  FADD.FTZ R77, R77, -R125.reuse ;  /* 0x8000007d4d4d7221 */ /* 0x100fe20000010000 */
[----:B------:R3:W5:Y:S01]  /*54d0*/  LDL.LU R158, [R1+0xe4] ;  /* 0x0000e400019e7983 */ /* 0x0007620000300800 */
[----:B------:R-:W-:Y:S01]  /*54e0*/  FMUL.FTZ R65, R60, R66 ;  /* 0x000000423c417220 */ /* 0x000fe20000410000 */
[----:B------:R-:W-:Y:S01]  /*54f0*/  FADD.FTZ R79, R79, -R125 ;  /* 0x8000007d4f4f7221 */ /* 0x000fe20000010000 */
[--C-:B------:R-:W-:Y:S01]  /*5500*/  FADD.FTZ R76, R76, -R126.reuse ;  /* 0x8000007e4c4c7221 */ /* 0x100fe20000010000 */
[----:B------:R3:W5:Y:S01]  /*5510*/  LDL.LU R157, [R1+0xe0] ;  /* 0x0000e000019d7983 */ /* 0x0007620000300800 */
[----:B------:R-:W-:Y:S01]  /*5520*/  FFMA.FTZ R66, -R153, R153, 1 ;  /* 0x3f80000099427423 */ /* 0x000fe20000010199 */
[----:B------:R-:W-:Y:S01]  /*5530*/  FADD.FTZ R78, R78, -R126 ;  /* 0x8000007e4e4e7221 */ /* 0x000fe20000010000 */
[----:B------:R-:W-:Y:S01]  /*5540*/  FMUL.FTZ R218, R136, R218 ;  /* 0x000000da88da7220 */ /* 0x000fe20000410000 */
[----:B------:R3:W5:Y:S01]  /*5550*/  LDL.LU R156, [R1+0xdc] ;  /* 0x0000dc00019c7983 */ /* 0x0007620000300800 */
[----:B------:R-:W-:Y:S01]  /*5560*/  FMUL.FTZ R59, R59, R67 ;  /* 0x000000433b3b7220 */ /* 0x000fe20000410000 */
[--C-:B------:R-:W-:Y:S01]  /*5570*/  FADD.FTZ R80, R80, -R215.reuse ;  /* 0x800000d750507221 */ /* 0x100fe20000010000 */
[----:B------:R-:W-:Y:S01]  /*5580*/  FADD.FTZ R82, R82, -R215 ;  /* 0x800000d752527221 */ /* 0x000fe20000010000 */
[----:B------:R3:W5:Y:S01]  /*5590*/  LDL.LU R155, [R1+0xd8] ;  /* 0x0000d800019b7983 */ /* 0x0007620000300800 */
[----:B------:R-:W-:Y:S01]  /*55a0*/  FMUL.FTZ R61, R61, R121 ;  /* 0x000000793d3d7220 */ /* 0x000fe20000410000 */
[--C-:B------:R-:W-:Y:S01]  /*55b0*/  FADD.FTZ R81, R81, -R217.reuse ;  /* 0x800000d951517221 */ /* 0x100fe20000010000 */
[----:B------:R-:W-:Y:S01]  /*55c0*/  FADD.FTZ R83, R83, -R217 ;  /* 0x800000d953537221 */ /* 0x000fe20000010000 */
[----:B------:R3:W5:Y:S01]  /*55d0*/  LDL.LU R154, [R1+0xd4] ;  /* 0x0000d400019a7983 */ /* 0x0007620000300800 */
[----:B------:R-:W-:Y:S01]  /*55e0*/  FFMA.FTZ R67, -R150, R150, 1 ;  /* 0x3f80000096437423 */ /* 0x000fe20000010196 */
[----:B------:R-:W-:Y:S01]  /*55f0*/  FMUL.FTZ R121, R106, R72 ;  /* 0x000000486a797220 */ /* 0x000fe20000410000 */
[----:B------:R-:W-:Y:S01]  /*5600*/  FFMA.FTZ R213, -R5, R5, 1 ;  /* 0x3f80000005d57423 */ /* 0x000fe20000010105 */
[----:B------:R3:W5:Y:S01]  /*5610*/  LDL.LU R153, [R1+0xd0] ;  /* 0x0000d00001997983 */ /* 0x0007620000300800 */
[----:B------:R-:W-:Y:S01]  /*5620*/  FFMA.FTZ R60, -R149, R149, 1 ;  /* 0x3f800000953c7423 */ /* 0x000fe20000010195 */
[----:B------:R-:W-:Y:S01]  /*5630*/  FFMA.FTZ R214, -R4, R4, 1 ;  /* 0x3f80000004d67423 */ /* 0x000fe20000010104 */
[----:B------:R-:W4:Y:S01]  /*5640*/  MUFU.EX2 R129, R129 ;  /* 0x0000008100817308 */ /* 0x000f220000000800 */
[----:B------:R3:W5:Y:S01]  /*5650*/  LDL.LU R152, [R1+0xcc] ;  /* 0x0000cc0001987983 */ /* 0x0007620000300800 */
[----:B------:R-:W-:-:S06]  /*5660*/  FFMA.FTZ R124, -R147, R147, 1 ;  /* 0x3f800000937c7423 */ /* 0x000fcc0000010193 */
[----:B------:R-:W3:Y:S01]  /*5670*/  MUFU.EX2 R128, R128 ;  /* 0x0000008000807308 */ /* 0x000ee20000000800 */
[----:B------:R1:W5:Y:S01]  /*5680*/  LDL.LU R151, [R1+0xc8] ;  /* 0x0000c80001977983 */ /* 0x0003620000300800 */
[----:B------:R-:W-:-:S06]  /*5690*/  FMUL.FTZ R62, R62, R121 ;  /* 0x000000793e3e7220 */ /* 0x000fcc0000410000 */
[----:B------:R-:W3:Y:S01]  /*56a0*/  MUFU.EX2 R207, R207 ;  /* 0x000000cf00cf7308 */ /* 0x000ee20000000800 */
[----:B------:R1:W5:Y:S01]  /*56b0*/  LDL.LU R150, [R1+0xc4] ;  /* 0x0000c40001967983 */ /* 0x0003620000300800 */
[----:B------:R-:W-:-:S06]  /*56c0*/  FFMA.FTZ R63, -R146, R146, 1 ;  /* 0x3f800000923f7423 */ /* 0x000fcc0000010192 */
[----:B------:R-:W3:Y:S01]  /*56d0*/  MUFU.EX2 R205, R205 ;  /* 0x000000cd00cd7308 */ /* 0x000ee20000000800 */
[----:B------:R1:W5:Y:S01]  /*56e0*/  LDL.LU R149, [R1+0xc0] ;  /* 0x0000c00001957983 */ /* 0x0003620000300800 */
[----:B------:R-:W-:Y:S01]  /*56f0*/  FFMA.FTZ R121, -R145, R145, 1 ;  /* 0x3f80000091797423 */ /* 0x000fe20000010191 */
        /* <DEDUP_REMOVED lines=12> */
[----:B------:R1:W5:Y:S04]  /*57c0*/  LDL.LU R143, [R1+0xa8] ;  /* 0x0000a800018f7983 */ /* 0x0003680000300800 */
        /* <DEDUP_REMOVED lines=16> */
[----:B-1----:R-:W-:Y:S01]  /*58d0*/  FMUL.FTZ R73, R130, R84 ;  /* 0x0000005482497220 */ /* 0x002fe20000410000 */
[----:B------:R-:W-:Y:S01]  /*58e0*/  FMUL.FTZ R121, R121, R36 ;  /* 0x0000002479797220 */ /* 0x000fe20000410000 */
[----:B------:R-:W-:Y:S02]  /*58f0*/  FMUL.FTZ R36, R113, R81 ;  /* 0x0000005171247220 */ /* 0x000fe40000410000 */
[----:B------:R-:W-:Y:S01]  /*5900*/  FMUL.FTZ R218, R218, R73 ;  /* 0x00000049dada7220 */ /* 0x000fe20000410000 */
[----:B------:R-:W-:Y:S01]  /*5910*/  F2FP.F16.F32.PACK_AB R73, R47, R11 ;  /* 0x0000000b2f49723e */ /* 0x000fe200000000ff */
[----:B------:R-:W-:Y:S01]  /*5920*/  FMUL.FTZ R221, R132, R221 ;  /* 0x000000dd84dd7220 */ /* 0x000fe20000410000 */
[----:B----4-:R-:W-:Y:S01]  /*5930*/  FMUL.FTZ R86, R129, R86 ;  /* 0x0000005681567220 */ /* 0x010fe20000410000 */
[----:B------:R-:W-:Y:S01]  /*5940*/  FMUL.FTZ R38, R236, R38 ;  /* 0x00000026ec267220 */ /* 0x000fe20000410000 */
[----:B------:R-:W-:Y:S01]  /*5950*/  FMUL.FTZ R74, R119, R74 ;  /* 0x0000004a774a7220 */ /* 0x000fe20000410000 */
[----:B------:R-:W-:Y:S01]  /*5960*/  FMUL.FTZ R80, R118, R80 ;  /* 0x0000005076507220 */ /* 0x000fe20000410000 */
        /* <DEDUP_REMOVED lines=66> */
[----:B--2---:R-:W-:-:S05]  /*5d90*/  IMAD R11, R0, 0x4000, R220 ;  /* 0x00004000000b7824 */ /* 0x004fca00078e02dc */
[----:B------:R-:W-:-:S05]  /*5da0*/  LEA R11, R11, R16, 0x1 ;  /* 0x000000100b0b7211 */ /* 0x000fca00078e08ff */
        /* <DEDUP_REMOVED lines=18> */
[----:B------:R-:W-:Y:S02]  /*5ed0*/  F2FP.F16.F32.PACK_AB R92, R93, R92 ;  /* 0x0000005c5d5c723e */ /* 0x000fe400000000ff */
[----:B------:R-:W-:Y:S01]  /*5ee0*/  F2FP.F16.F32.PACK_AB R93, R94, R95 ;  /* 0x0000005f5e5d723e */ /* 0x000fe200000000ff */
[----:B------:R-:W-:Y:S02]  /*5ef0*/  WARPGROUP.DEPBAR.LE gsb0, 0x0 ;  /* 0x00008000000079c5 */ /* 0x000fe40000010000 */
[----:B------:R-:W-:Y:S02]  /*5f00*/  F2FP.F16.F32.PACK_AB R24, R15, R34 ;  /* 0x000000220f18723e */ /* 0x000fe400000000ff */
[----:B------:R-:W-:-:S02]  /*5f10*/  F2FP.F16.F32.PACK_AB R25, R88, R35 ;  /* 0x000000235819723e */ /* 0x000fc400000000ff */
[----:B------:R-:W-:Y:S02]  /*5f20*/  F2FP.F16.F32.PACK_AB R26, R90, R89 ;  /* 0x000000595a1a723e */ /* 0x000fe400000000ff */
[----:B------:R-:W-:-:S04]  /*5f30*/  F2FP.F16.F32.PACK_AB R27, R10, R91 ;  /* 0x0000005b0a1b723e */ /* 0x000fc800000000ff */
        /* <DEDUP_REMOVED lines=50> */
[----:B------:R-:W-:-:S04]  /*6260*/  VIADD R40, R16, 0x20c00 ;  /* 0x00020c0010287836 */ /* 0x000fc80000000000 */
[----:B---3--:R-:W-:-:S05]  /*6270*/  IMAD R10, R14, 0x2000, R40 ;  /* 0x000020000e0a7824 */ /* 0x008fca00078e0228 */
[----:B------:R-:W-:Y:S02]  /*6280*/  SHF.R.U32.HI R10, RZ, 0x4, R10 ;  /* 0x00000004ff0a7819 */ /* 0x000fe4000001160a */
[----:B------:R-:W-:Y:S02]  /*6290*/  R2UR UR4, R16 ;  /* 0x00000000100472ca */ /* 0x000fe400000e0000 */
[----:B------:R-:W-:-:S04]  /*62a0*/  LOP3.LUT R10, R10, 0x3fff, RZ, 0xc0, !PT ;  /* 0x00003fff0a0a7812 */ /* 0x000fc800078ec0ff */
[----:B-1----:R-:W-:-:S04]  /*62b0*/  LOP3.LUT R11, R10, 0x10000, RZ, 0xfc, !PT ;  /* 0x000100000a0b7812 */ /* 0x002fc800078efcff */
[----:B------:R-:W-:-:S04]  /*62c0*/  LEA R11, R0, R11, 0xb ;  /* 0x0000000b000b7211 */ /* 0x000fc800078e58ff */
        /* <DEDUP_REMOVED lines=65> */
.L_x_1390:
        /* <DEDUP_REMOVED lines=68> */
.L_x_1391:
        /* <DEDUP_REMOVED lines=12> */
.L_x_1381:
[----:B------:R-:W2:Y:S01]  /*6be0*/  S2R R8, SR_CTAID.X ;  /* 0x0000000000087919 */ /* 0x000ea20000002500 */
[----:B------:R-:W3:Y:S01]  /*6bf0*/  LDC R5, c[0x0][0x280] ;  /* 0x0000a000ff057b82 */ /* 0x000ee20000000800 */
[----:B------:R-:W-:-:S07]  /*6c00*/  ULDC UR4, c[0x0][0x748] ;  /* 0x0001d20000047ab9 */ /* 0x000fce0000000800 */
[----:B------:R-:W3:Y:S02]  /*6c10*/  LDC R7, c[0x0][0x290] ;  /* 0x0000a400ff077b82 */ /* 0x000ee40000000800 */
[----:B---3--:R-:W-:-:S04]  /*6c20*/  IMAD.IADD R5, R5, 0x1, -R7 ;  /* 0x0000000105057824 */ /* 0x008fc800078e0a07 */
[----:B--2---:R-:W-:-:S05]  /*6c30*/  IMAD R5, R8, 0x80, R5 ;  /* 0x0000008008057824 */ /* 0x004fca00078e0205 */
[----:B------:R-:W-:-:S04]  /*6c40*/  IADD3 R5, R5, UR4, RZ ;  /* 0x0000000405057c10 */ /* 0x000fc8000fffe0ff */
        /* <DEDUP_REMOVED lines=16> */
[----:B-----5:R-:W-:Y:S01]  /*6d50*/  VIADD R9, R5, 0xffffff80 ;  /* 0xffffff8005097836 */ /* 0x020fe20000000000 */
[C---:B-1----:R-:W-:Y:S01]  /*6d60*/  IADD3 R17, R15.reuse, -0x80, RZ ;  /* 0xffffff800f117810 */ /* 0x042fe20007ffe0ff */
        /* <DEDUP_REMOVED lines=11> */
[----:B------:R-:W-:Y:S02]  /*6e20*/  SHF.R.S32.HI R13, RZ, 0x5, R6 ;  /* 0x00000005ff0d7819 */ /* 0x000fe40000011406 */
[----:B----4-:R-:W-:-:S02]  /*6e30*/  SHF.R.S32.HI R11, RZ, 0x2, R12 ;  /* 0x00000002ff0b7819 */ /* 0x010fc4000001140c */
[----:B------:R-:W-:Y:S02]  /*6e40*/  LOP3.LUT R6, R5, 0xffffffe0, RZ, 0xc0, !PT ;  /* 0xffffffe005067812 */ /* 0x000fe400078ec0ff */
[----:B------:R-:W-:Y:S02]  /*6e50*/  SHF.R.S32.HI R12, RZ, 0x1f, R12 ;  /* 0x0000001fff0c7819 */ /* 0x000fe4000001140c */
[----:B------:R-:W-:Y:S01]  /*6e60*/  LEA.HI R5, R15, R15, RZ, 0x1 ;  /* 0x0000000f0f057211 */ /* 0x000fe200078f08ff */
[----:B------:R-:W-:Y:S01]  /*6e70*/  IMAD.IADD R7, R9, 0x1, -R6 ;  /* 0x0000000109077824 */ /* 0x000fe200078e0a06 */
[----:B------:R-:W-:Y:S01]  /*6e80*/  LEA.HI R12, R12, R11, RZ, 0x3 ;  /* 0x0000000b0c0c7211 */ /* 0x000fe200078f18ff */
[----:B------:R-:W-:Y:S01]  /*6e90*/  IMAD R6, R13, -0x10, R8 ;  /* 0xfffffff00d067824 */ /* 0x000fe200078e0208 */
[----:B------:R-:W-:Y:S02]  /*6ea0*/  LOP3.LUT R5, R5, 0xfffffffe, RZ, 0xc0, !PT ;  /* 0xfffffffe05057812 */ /* 0x000fe400078ec0ff */
[----:B------:R-:W-:-:S02]  /*6eb0*/  LOP3.LUT R12, R12, 0xfffffff8, RZ, 0xc0, !PT ;  /* 0xfffffff80c0c7812 */ /* 0x000fc400078ec0ff */
[----:B------:R-:W-:Y:S02]  /*6ec0*/  SHF.R.S32.HI R8, RZ, 0x1f, R7 ;  /* 0x0000001fff087819 */ /* 0x000fe40000011407 */
[----:B------:R-:W-:Y:S02]  /*6ed0*/  IADD3 R6, R6, R12, -R11 ;  /* 0x0000000c06067210 */ /* 0x000fe40007ffe80b */
[CC--:B------:R-:W-:Y:S02]  /*6ee0*/  LEA.HI R11, R8.reuse, R7.reuse, RZ, 0x3 ;  /* 0x00000007080b7211 */ /* 0x0c0fe400078f18ff */
[----:B------:R-:W-:Y:S02]  /*6ef0*/  LEA.HI R7, R8, R7, RZ, 0x2 ;  /* 0x0000000708077211 */ /* 0x000fe400078f10ff */
[--C-:B------:R-:W-:Y:S02]  /*6f00*/  SHF.R.S32.HI R12, RZ, 0x3, R11.reuse ;  /* 0x00000003ff0c7819 */ /* 0x100fe4000001140b */
[----:B------:R-:W-:-:S02]  /*6f10*/  SHF.R.S32.HI R11, RZ, 0x1f, R11 ;  /* 0x0000001fff0b7819 */ /* 0x000fc4000001140b */
[----:B------:R-:W-:Y:S02]  /*6f20*/  SHF.R.S32.HI R14, RZ, 0x2, R7 ;  /* 0x00000002ff0e7819 */ /* 0x000fe40000011407 */
[----:B------:R-:W-:Y:S02]  /*6f30*/  IADD3 R5, R15, -R5, RZ ;  /* 0x800000050f057210 */ /* 0x000fe40007ffe0ff */
[----:B------:R-:W-:Y:S01]  /*6f40*/  LEA.HI R11, R11, R12, RZ, 0x4 ;  /* 0x0000000c0b0b7211 */ /* 0x000fe200078f20ff */
[C---:B------:R-:W-:Y:S01]  /*6f50*/  VIADD R15, R14.reuse, 0x18 ;  /* 0x000000180e0f7836 */ /* 0x040fe20000000000 */
[----:B------:R-:W-:Y:S01]  /*6f60*/  LEA.HI R7, R7, R14, RZ, 0x1 ;  /* 0x0000000e07077211 */ /* 0x000fe200078f08ff */
[----:B------:R-:W-:Y:S01]  /*6f70*/  IMAD R8, R5, -0x40, R6 ;  /* 0xffffffc005087824 */ /* 0x000fe200078e0206 */
[----:B------:R-:W-:Y:S01]  /*6f80*/  LOP3.LUT R11, R11, 0x1ffffff0, RZ, 0xc0, !PT ;  /* 0x1ffffff00b0b7812 */ /* 0x000fe200078ec0ff */
[----:B------:R-:W-:Y:S01]  /*6f90*/  VIADD R6, R14, 0x8 ;  /* 0x000000080e067836 */ /* 0x000fe20000000000 */
[----:B------:R-:W-:-:S02]  /*6fa0*/  LOP3.LUT R5, R7, 0xfffffffe, RZ, 0xc0, !PT ;  /* 0xfffffffe07057812 */ /* 0x000fc400078ec0ff */
[----:B------:R-:W-:Y:S01]  /*6fb0*/  IADD3 R7, R9, -R18, RZ ;  /* 0x8000001209077210 */ /* 0x000fe20007ffe0ff */
[----:B------:R-:W-:Y:S01]  /*6fc0*/  IMAD.IADD R12, R12, 0x1, -R11 ;  /* 0x000000010c0c7824 */ /* 0x000fe200078e0a0b */
[----:B------:R-:W-:Y:S01]  /*6fd0*/  LEA.HI R10, R6, R6, RZ, 0x1 ;  /* 0x00000006060a7211 */ /* 0x000fe200078f08ff */
[C---:B------:R-:W-:Y:S01]  /*6fe0*/  IMAD.IADD R5, R14.reuse, 0x1, -R5 ;  /* 0x000000010e057824 */ /* 0x040fe200078e0a05 */
[----:B------:R-:W-:Y:S02]  /*6ff0*/  IADD3 R11, R14, 0x10, RZ ;  /* 0x000000100e0b7810 */ /* 0x000fe40007ffe0ff */
[----:B------:R-:W-:Y:S01]  /*7000*/  LOP3.LUT R9, R10, 0xfffffffe, RZ, 0xc0, !PT ;  /* 0xfffffffe0a097812 */ /* 0x000fe200078ec0ff */
[----:B------:R-:W-:Y:S01]  /*7010*/  IMAD R5, R12, 0x8, R5 ;  /* 0x000000080c057824 */ /* 0x000fe200078e0205 */
[----:B------:R-:W-:Y:S02]  /*7020*/  LEA.HI R17, R15, R15, RZ, 0x1 ;  /* 0x0000000f0f117211 */ /* 0x000fe400078f08ff */
[----:B------:R-:W-:-:S02]  /*7030*/  IADD3 R9, R6, -R9, RZ ;  /* 0x8000000906097210 */ /* 0x000fc40007ffe0ff */
[----:B------:R-:W-:Y:S01]  /*7040*/  LEA.HI R6, R11, R11, RZ, 0x1 ;  /* 0x0000000b0b067211 */ /* 0x000fe200078f08ff */
[----:B------:R1:W-:Y:S01]  /*7050*/  STL [R1+0x54], R5 ;  /* 0x0000540501007387 */ /* 0x0003e20000100800 */
[----:B------:R-:W-:Y:S02]  /*7060*/  SHF.R.S32.HI R19, RZ, 0x1f, R17 ;  /* 0x0000001fff137819 */ /* 0x000fe40000011411 */
[--C-:B------:R-:W-:Y:S02]  /*7070*/  SHF.R.S32.HI R12, RZ, 0x1, R6.reuse ;  /* 0x00000001ff0c7819 */ /* 0x100fe40000011406 */
[----:B------:R-:W-:Y:S02]  /*7080*/  SHF.R.S32.HI R13, RZ, 0x1f, R6 ;  /* 0x0000001fff0d7819 */ /* 0x000fe40000011406 */
[----:B------:R-:W-:Y:S02]  /*7090*/  LOP3.LUT R14, R6, 0xfffffffe, RZ, 0xc0, !PT ;  /* 0xfffffffe060e7812 */ /* 0x000fe400078ec0ff */
[----:B------:R-:W-:-:S02]  /*70a0*/  LEA.HI R13, R13, R12, RZ, 0x4 ;  /* 0x0000000c0d0d7211 */ /* 0x000fc400078f20ff */
[----:B-1----:R-:W-:Y:S01]  /*70b0*/  SHF.R.S32.HI R5, RZ, 0x1, R10 ;  /* 0x00000001ff057819 */ /* 0x002fe2000001140a */
[----:B------:R-:W-:Y:S01]  /*70c0*/  IMAD.IADD R14, R11, 0x1, -R14 ;  /* 0x000000010b0e7824 */ /* 0x000fe200078e0a0e */
[----:B------:R-:W-:Y:S02]  /*70d0*/  SHF.R.S32.HI R10, RZ, 0x1f, R10 ;  /* 0x0000001fff0a7819 */ /* 0x000fe4000001140a */
[----:B------:R-:W-:Y:S02]  /*70e0*/  SHF.R.S32.HI R6, RZ, 0x1, R17 ;  /* 0x00000001ff067819 */ /* 0x000fe40000011411 */
[----:B------:R-:W-:Y:S02]  /*70f0*/  LEA.HI R10, R10, R5, RZ, 0x4 ;  /* 0x000000050a0a7211 */ /* 0x000fe400078f20ff */
[----:B------:R-:W-:Y:S02]  /*7100*/  LOP3.LUT R13, R13, 0x1ffffff0, RZ, 0xc0, !PT ;  /* 0x1ffffff00d0d7812 */ /* 0x000fe400078ec0ff */
[----:B------:R-:W-:-:S02]  /*7110*/  LOP3.LUT R10, R10, 0x1ffffff0, RZ, 0xc0, !PT ;  /* 0x1ffffff00a0a7812 */ /* 0x000fc400078ec0ff */
[----:B------:R-:W-:Y:S01]  /*7120*/  LEA.HI R19, R19, R6, RZ, 0x4 ;  /* 0x0000000613137211 */ /* 0x000fe200078f20ff */
[----:B------:R-:W-:Y:S01]  /*7130*/  IMAD.IADD R13, R12, 0x1, -R13 ;  /* 0x000000010c0d7824 */ /* 0x000fe200078e0a0d */
[----:B------:R-:W-:Y:S01]  /*7140*/  LOP3.LUT R18, R17, 0xfffffffe, RZ, 0xc0, !PT ;  /* 0xfffffffe11127812 */ /* 0x000fe200078ec0ff */
[----:B------:R-:W-:Y:S01]  /*7150*/  IMAD.IADD R10, R5, 0x1, -R10 ;  /* 0x00000001050a7824 */ /* 0x000fe200078e0a0a */
[----:B------:R-:W-:Y:S01]  /*7160*/  LOP3.LUT R19, R19, 0x1ffffff0, RZ, 0xc0, !PT ;  /* 0x1ffffff013137812 */ /* 0x000fe200078ec0ff */
[----:B------:R-:W-:Y:S01]  /*7170*/  IMAD R5, R13, 0x8, R14 ;  /* 0x000000080d057824 */ /* 0x000fe200078e020e */
[----:B------:R-:W-:Y:S01]  /*7180*/  IADD3 R18, R15, -R18, RZ ;  /* 0x800000120f127210 */ /* 0x000fe20007ffe0ff */
[----:B------:R-:W-:Y:S01]  /*7190*/  IMAD.MOV.U32 R13, RZ, RZ, 0x40000040 ;  /* 0x40000040ff0d7424 */ /* 0x000fe200078e00ff */
[----:B------:R-:W-:Y:S01]  /*71a0*/  LEA R9, R10, R9, 0x3 ;  /* 0x000000090a097211 */ /* 0x000fe200078e18ff */
[----:B------:R-:W-:Y:S01]  /*71b0*/  IMAD.IADD R19, R6, 0x1, -R19 ;  /* 0x0000000106137824 */ /* 0x000fe200078e0a13 */
[----:B------:R-:W-:Y:S01]  /*71c0*/  MOV R11, 0x40000040 ;  /* 0x40000040000b7802 */ /* 0x000fe20000000f00 */
[----:B------:R-:W-:Y:S01]  /*71d0*/  IMAD R6, R20, 0x2000, R16 ;  /* 0x0000200014067824 */ /* 0x000fe200078e0210 */
[----:B------:R-:W-:Y:S01]  /*71e0*/  MOV R15, 0x40000040 ;  /* 0x40000040000f7802 */ /* 0x000fe20000000f00 */
[----:B------:R1:W-:Y:S01]  /*71f0*/  STL [R1+0x4c], R9 ;  /* 0x00004c0901007387 */ /* 0x0003e20000100800 */
[----:B------:R-:W-:Y:S01]  /*7200*/  LEA R10, R19, R18, 0x3 ;  /* 0x00000012130a7211 */ /* 0x000fe200078e18ff */
[----:B------:R-:W-:-:S02]  /*7210*/  IMAD.MOV.U32 R19, RZ, RZ, 0x40000040 ;  /* 0x40000040ff137424 */ /* 0x000fc400078e00ff */
[----:B------:R2:W-:Y:S04]  /*7220*/  STL [R1+0x48], R5 ;  /* 0x0000480501007387 */ /* 0x0005e80000100800 */
[----:B------:R3:W-:Y:S01]  /*7230*/  STL [R1+0x44], R10 ;  /* 0x0000440a01007387 */ /* 0x0007e20000100800 */
[C---:B-1----:R-:W-:Y:S02]  /*7240*/  VIADD R9, R6.reuse, 0x4000 ;  /* 0x0000400006097836 */ /* 0x042fe40000000000 */
[----:B--2---:R-:W-:Y:S01]  /*7250*/  VIADD R5, R6, 0x20c00 ;  /* 0x00020c0006057836 */ /* 0x004fe20000000000 */
[----:B------:R-:W-:Y:S02]  /*7260*/  SHF.R.U32.HI R6, RZ, 0x4, R6 ;  /* 0x00000004ff067819 */ /* 0x000fe40000011606 */
[----:B------:R-:W-:-:S02]  /*7270*/  SHF.R.U32.HI R9, RZ, 0x4, R9 ;  /* 0x00000004ff097819 */ /* 0x000fc40000011609 */
[----:B------:R-:W-:Y:S02]  /*7280*/  SHF.R.U32.HI R5, RZ, 0x4, R5 ;  /* 0x00000004ff057819 */ /* 0x000fe40000011605 */
[----:B------:R-:W-:Y:S02]  /*7290*/  LOP3.LUT R6, R6, 0x3fff, RZ, 0xc0, !PT ;  /* 0x00003fff06067812 */ /* 0x000fe400078ec0ff */
[----:B------:R-:W-:Y:S02]  /*72a0*/  LOP3.LUT R9, R9, 0x3fff, RZ, 0xc0, !PT ;  /* 0x00003fff09097812 */ /* 0x000fe400078ec0ff */
[----:B------:R-:W-:Y:S02]  /*72b0*/  LOP3.LUT R5, R5, 0x3fff, RZ, 0xc0, !PT ;  /* 0x00003fff05057812 */ /* 0x000fe400078ec0ff */
[----:B------:R-:W-:Y:S02]  /*72c0*/  LOP3.LUT R12, R6, 0x10000, RZ, 0xfc, !PT ;  /* 0x00010000060c7812 */ /* 0x000fe400078efcff */
[----:B------:R-:W-:Y:S01]  /*72d0*/  LOP3.LUT R6, R9, 0x10000, RZ, 0xfc, !PT ;  /* 0x0001000009067812 */ /* 0x000fe200078efcff */
[----:B------:R-:W-:Y:S01]  /*72e0*/  VIADD R9, R7, 0x8 ;  /* 0x0000000807097836 */ /* 0x000fe20000000000 */
[----:B------:R-:W-:Y:S01]  /*72f0*/  LOP3.LUT R5, R5, 0x10000, RZ, 0xfc, !PT ;  /* 0x0001000005057812 */ /* 0x000fe200078efcff */
[C---:B------:R-:W-:Y:S01]  /*7300*/  VIADD R20, R12.reuse, 0x4 ;  /* 0x000000040c147836 */ /* 0x040fe20000000000 */
[C---:B------:R-:W-:Y:S01]  /*7310*/  IADD3 R22, R12.reuse, 0x2, RZ ;  /* 0x000000020c167810 */ /* 0x040fe20007ffe0ff */
[----:B------:R1:W-:Y:S01]  /*7320*/  STL [R1+0x3c], R12 ;  /* 0x00003c0c01007387 */ /* 0x0003e20000100800 */
[----:B------:R-:W-:Y:S01]  /*7330*/  IADD3 R18, R12, 0x6, RZ ;  /* 0x000000060c127810 */ /* 0x000fe20007ffe0ff */
[C---:B---3--:R-:W-:Y:S01]  /*7340*/  VIADD R10, R6.reuse, 0x6 ;  /* 0x00000006060a7836 */ /* 0x048fe20000000000 */
[----:B------:R-:W-:Y:S01]  /*7350*/  IADD3 R9, R7, 0x14, RZ ;  /* 0x0000001407097810 */ /* 0x000fe20007ffe0ff */
[----:B------:R2:W-:Y:S01]  /*7360*/  STL [R1+0x58], R5 ;  /* 0x0000580501007387 */ /* 0x0005e20000100800 */
[----:B------:R-:W-:-:S03]  /*7370*/  VIADD R14, R6, 0x2 ;  /* 0x00000002060e7836 */ /* 0x000fc60000000000 */
[----:B------:R3:W-:Y:S01]  /*7380*/  STL [R1+0x38], R6 ;  /* 0x0000380601007387 */ /* 0x0007e20000100800 */
[----:B-1----:R-:W-:-:S03]  /*7390*/  IADD3 R12, R6, 0x4, RZ ;  /* 0x00000004060c7810 */ /* 0x002fc60007ffe0ff */
[----:B------:R1:W-:Y:S01]  /*73a0*/  STL.64 [R1+0x30], R22 ;  /* 0x0000301601007387 */ /* 0x0003e20000100a00 */
[C---:B--2---:R-:W-:Y:S01]  /*73b0*/  IADD3 R5, R7.reuse, 0x4, RZ ;  /* 0x0000000407057810 */ /* 0x044fe20007ffe0ff */
[C---:B------:R-:W-:Y:S02]  /*73c0*/  VIADD R5, R7.reuse, 0x10 ;  /* 0x0000001007057836 */ /* 0x040fe40000000000 */
[----:B------:R1:W-:Y:S01]  /*73d0*/  STL.64 [R1+0x28], R20 ;  /* 0x0000281401007387 */ /* 0x0003e20000100a00 */
[C---:B------:R-:W-:Y:S02]  /*73e0*/  IADD3 R5, R7.reuse, 0x1c, RZ ;  /* 0x0000001c07057810 */ /* 0x040fe40007ffe0ff */
[C---:B---3--:R-:W-:Y:S01]  /*73f0*/  IADD3 R6, R7.reuse, 0xc, RZ ;  /* 0x0000000c07067810 */ /* 0x048fe20007ffe0ff */
[----:B------:R1:W-:Y:S01]  /*7400*/  STL.64 [R1+0x20], R18 ;  /* 0x0000201201007387 */ /* 0x0003e20000100a00 */
[----:B------:R-:W-:-:S03]  /*7410*/  VIADD R6, R7, 0x18 ;  /* 0x0000001807067836 */ /* 0x000fc60000000000 */
[----:B------:R1:W-:Y:S04]  /*7420*/  STL.64 [R1+0x8], R10 ;  /* 0x0000080a01007387 */ /* 0x0003e80000100a00 */
[----:B------:R1:W-:Y:S04]  /*7430*/  STL.64 [R1+0x18], R14 ;  /* 0x0000180e01007387 */ /* 0x0003e80000100a00 */
[----:B------:R1:W-:Y:S02]  /*7440*/  STL.64 [R1+0x10], R12 ;  /* 0x0000100c01007387 */ /* 0x0003e40000100a00 */
.L_x_1404:
[----:B------:R-:W-:-:S05]  /*7450*/  IMAD.U32 R5, RZ, RZ, UR36 ;  /* 0x00000024ff057e24 */ /* 0x000fca000f8e00ff */
[----:B------:R-:W-:-:S04]  /*7460*/  LOP3.LUT R5, R5, 0x1, RZ, 0xfc, !PT ;  /* 0x0000000105057812 */ /* 0x000fc800078efcff */
[----:B------:R-:W-:-:S13]  /*7470*/  ISETP.NE.AND P0, PT, R5, 0x3, PT ;  /* 0x000000030500780c */ /* 0x000fda0003f05270 */
[----:B------:R-:W-:Y:S05]  /*7480*/  @!P0 BRA `(.L_x_1394) ;  /* 0x0000000000048947 */ /* 0x000fea0003800000 */
[----:B------:R-:W-:Y:S01]  /*7490*/  BPT.TRAP 0x1 ;  /* 0x000000040000795c */ /* 0x000fe20000300000 */
.L_x_1394:
[----:B------:R-:W-:Y:S02]  /*74a0*/  LEA R6, R0, R16, 0x3 ;  /* 0x0000001000067211 */ /* 0x000fe400078e18ff */
[----:B-1----:R-:W-:-:S04]  /*74b0*/  SHF.L.U32 R23, R4, 0x1f, RZ ;  /* 0x0000001f04177819 */ /* 0x002fc800000006ff */
[----:B------:R1:W2:Y:S01]  /*74c0*/  SYNCS.PHASECHK.TRANS64.TRYWAIT P1, [R6+URZ+0x30c10], R23 ;  /* 0x030c1017060075a7 */ /* 0x0002a2000802017f */
[----:B------:R-:W-:Y:S05]  /*74d0*/  @!P0 BRA `(.L_x_1395) ;  /* 0x0000000000048947 */ /* 0x000fea0003800000 */
[----:B------:R-:W-:Y:S01]  /*74e0*/  BPT.TRAP 0x1 ;  /* 0x000000040000795c */ /* 0x000fe20000300000 */
.L_x_1395:
[----:B------:R-:W-:-:S05]  /*74f0*/  VIADD R5, R16, 0x10000 ;  /* 0x0001000010057836 */ /* 0x000fca0000000000 */
[----:B------:R-:W-:-:S04]  /*7500*/  SHF.R.U32.HI R5, RZ, 0x4, R5 ;  /* 0x00000004ff057819 */ /* 0x000fc80000011605 */
[----:B------:R-:W-:-:S04]  /*7510*/  LOP3.LUT R5, R5, 0x3fff, RZ, 0xc0, !PT ;  /* 0x00003fff05057812 */ /* 0x000fc800078ec0ff */
[----:B------:R-:W-:Y:S01]  /*7520*/  LOP3.LUT R9, R5, 0x10000, RZ, 0xfc, !PT ;  /* 0x0001000005097812 */ /* 0x000fe200078efcff */
[----:B--2---:R-:W-:Y:S06]  /*7530*/  @P1 BRA `(.L_x_1396) ;  /* 0x0000000000081947 */ /* 0x004fec0003800000 */
[----:B------:R-:W2:Y:S02]  /*7540*/  SYNCS.PHASECHK.TRANS64.TRYWAIT P1, [R6+URZ+0x30c10], R23 ;  /* 0x030c1017060075a7 */ /* 0x000ea4000802017f */
[----:B--2---:R-:W-:Y:S05]  /*7550*/  @!P1 BRA `(.L_x_1397) ;  /* 0x000000d000bc9947 */ /* 0x004fea0003800000 */
.L_x_1396:
[----:B------:R-:W3:Y:S04]  /*7560*/  LDL R17, [R1+0x3c] ;  /* 0x00003c0001117983 */ /* 0x000ee80000100800 */
[----:B------:R-:W4:Y:S04]  /*7570*/  LDL.64 R20, [R1+0x30] ;  /* 0x0000300001147983 */ /* 0x000f280000100a00 */
[----:B------:R-:W5:Y:S01]  /*7580*/  LDL.64 R18, [R1+0x28] ;  /* 0x0000280001127983 */ /* 0x000f620000100a00 */
[----:B------:R-:W-:Y:S01]  /*7590*/  LEA R9, R0, R9, 0xa ;  /* 0x0000000900097211 */ /* 0x000fe200078e50ff */
        /* <DEDUP_REMOVED lines=20> */
[C---:B-----5:R-:W-:Y:S01]  /*76e0*/  IMAD R10, R0.reuse, 0x80, R10 ;  /* 0x00000080000a7824 */ /* 0x060fe200078e020a */
[----:B------:R-:W-:Y:S01]  /*76f0*/  UIADD3 UR6, UR6, 0x6, URZ ;  /* 0x0000000606067890 */ /* 0x000fe2000fffe03f */
[----:B------:R-:W-:-:S04]  /*7700*/  LEA R12, R0, R12, 0x7 ;  /* 0x0000000c000c7211 */ /* 0x000fc800078e38ff */
[----:B------:R-:W-:-:S04]  /*7710*/  LEA R15, R3, R12, 0x1 ;  /* 0x0000000c030f7211 */ /* 0x000fc800078e08ff */
[----:B------:R-:W-:Y:S01]  /*7720*/  LEA R9, R15, R16, 0x2 ;  /* 0x000000100f097211 */ /* 0x000fe200078e10ff */
        /* <DEDUP_REMOVED lines=8> */
[C---:B------:R-:W-:Y:S01]  /*77b0*/  IMAD R14, R0.reuse, 0x80, R13 ;  /* 0x00000080000e7824 */ /* 0x040fe200078e020d */
[----:B------:R-:W-:Y:S01]  /*77c0*/  LEA R18, R0, R11, 0x7 ;  /* 0x0000000b00127211 */ /* 0x000fe200078e38ff */
[C---:B------:R-:W-:Y:S02]  /*77d0*/  IMAD R13, R3.reuse, 0x2, R10 ;  /* 0x00000002030d7824 */ /* 0x040fe400078e020a */
[C---:B------:R-:W-:Y:S01]  /*77e0*/  IMAD R19, R3.reuse, 0x2, R14 ;  /* 0x0000000203137824 */ /* 0x040fe200078e020e */
[----:B------:R-:W-:Y:S01]  /*77f0*/  LEA R21, R3, R18, 0x1 ;  /* 0x0000001203157211 */ /* 0x000fe200078e08ff */
[----:B------:R-:W-:-:S02]  /*7800*/  IMAD R17, R13, 0x4, R16 ;  /* 0x000000040d117824 */ /* 0x000fc400078e0210 */
[----:B------:R-:W-:Y:S01]  /*7810*/  IMAD R10, R19, 0x4, R16 ;  /* 0x00000004130a7824 */ /* 0x000fe200078e0210 */
[----:B------:R-:W-:Y:S01]  /*7820*/  LEA R11, R21, R16, 0x2 ;  /* 0x00000010150b7211 */ /* 0x000fe200078e10ff */
[----:B------:R-:W-:-:S04]  /*7830*/  VIADD R14, R16, 0x20000 ;  /* 0x00020000100e7836 */ /* 0x000fc80000000000 */
[--C-:B------:R-:W-:Y:S01]  /*7840*/  IMAD R15, R15, 0x4, R14.reuse ;  /* 0x000000040f0f7824 */ /* 0x100fe200078e020e */
[-C--:B------:R-:W-:Y:S02]  /*7850*/  LEA R12, R13, R14.reuse, 0x2 ;  /* 0x0000000e0d0c7211 */ /* 0x080fe400078e10ff */
        /* <DEDUP_REMOVED lines=15> */
.L_x_1398:
[----:B------:R1:W1:Y:S01]  /*7950*/  SYNCS.PHASECHK.TRANS64.TRYWAIT P1, [R6+URZ+0x30c30], R23 ;  /* 0x030c3017060075a7 */ /* 0x000262000802017f */
[----:B------:R-:W-:Y:S05]  /*7960*/  @!P0 BRA `(.L_x_1399) ;  /* 0x0000000000048947 */ /* 0x000fea0003800000 */
[----:B------:R-:W-:Y:S01]  /*7970*/  BPT.TRAP 0x1 ;  /* 0x000000040000795c */ /* 0x000fe20000300000 */
.L_x_1399:
[----:B-1----:R-:W-:Y:S05]  /*7980*/  @P1 BRA `(.L_x_1400) ;  /* 0x0000000000081947 */ /* 0x002fea0003800000 */
[----:B------:R-:W1:Y:S02]  /*7990*/  SYNCS.PHASECHK.TRANS64.TRYWAIT P1, [R6+URZ+0x30c30], R23 ;  /* 0x030c3017060075a7 */ /* 0x000e64000802017f */
[----:B-1----:R-:W-:Y:S05]  /*79a0*/  @!P1 BRA `(.L_x_1401) ;  /* 0x000000cc00bc9947 */ /* 0x002fea0003800000 */
.L_x_1400:
[----:B------:R-:W2:Y:S01]  /*79b0*/  LDL R26, [R1+0x38] ;  /* 0x00003800011a7983 */ /* 0x000ea20000100800 */
[----:B------:R-:W-:Y:S01]  /*79c0*/  IADD3 R24, R16, 0x18000, RZ ;  /* 0x0001800010187810 */ /* 0x000fe20007ffe0ff */
[----:B------:R-:W-:Y:S02]  /*79d0*/  ULDC UR8, c[0x0][0x75c] ;  /* 0x0001d70000087ab9 */ /* 0x000fe40000000800 */
[----:B------:R-:W-:Y:S01]  /*79e0*/  STL [R1+0xf8], R162 ;  /* 0x0000f8a201007387 */ /* 0x000fe20000100800 */
[----:B------:R-:W-:Y:S01]  /*79f0*/  SHF.R.U32.HI R24, RZ, 0x4, R24 ;  /* 0x00000004ff187819 */ /* 0x000fe20000011618 */
[----:B------:R-:W-:Y:S01]  /*7a00*/  FMUL.FTZ R18, R76, UR8 ;  /* 0x000000084c127c20 */ /* 0x000fe20008410000 */
[----:B------:R-:W-:Y:S01]  /*7a10*/  FMUL.FTZ R19, R77, UR8 ;  /* 0x000000084d137c20 */ /* 0x000fe20008410000 */
[----:B------:R-:W-:Y:S01]  /*7a20*/  STL [R1+0xf4], R161 ;  /* 0x0000f4a101007387 */ /* 0x000fe20000100800 */
[----:B------:R-:W-:Y:S01]  /*7a30*/  LOP3.LUT R210, R24, 0x3fff, RZ, 0xc0, !PT ;  /* 0x00003fff18d27812 */ /* 0x000fe200078ec0ff */
[----:B------:R-:W-:Y:S01]  /*7a40*/  FMUL.FTZ R20, R78, UR8 ;  /* 0x000000084e147c20 */ /* 0x000fe20008410000 */
[----:B------:R-:W-:Y:S01]  /*7a50*/  FMUL.FTZ R21, R79, UR8 ;  /* 0x000000084f157c20 */ /* 0x000fe20008410000 */
[----:B------:R-:W-:Y:S01]  /*7a60*/  STL [R1+0xf0], R160 ;  /* 0x0000f0a001007387 */ /* 0x000fe20000100800 */
[----:B------:R-:W-:Y:S01]  /*7a70*/  LOP3.LUT R25, R210, 0x10000, RZ, 0xfc, !PT ;  /* 0x00010000d2197812 */ /* 0x000fe200078efcff */
[----:B------:R-:W-:Y:S01]  /*7a80*/  FMUL.FTZ R22, R80, UR8 ;  /* 0x0000000850167c20 */ /* 0x000fe20008410000 */
[----:B------:R-:W-:Y:S01]  /*7a90*/  FMUL.FTZ R23, R81, UR8 ;  /* 0x0000000851177c20 */ /* 0x000fe20008410000 */
[----:B------:R-:W-:Y:S01]  /*7aa0*/  STL [R1+0xec], R159 ;  /* 0x0000ec9f01007387 */ /* 0x000fe20000100800 */
[----:B------:R-:W-:Y:S01]  /*7ab0*/  FMUL.FTZ R204, R82, UR8 ;  /* 0x0000000852cc7c20 */ /* 0x000fe20008410000 */
[----:B------:R-:W-:-:S02]  /*7ac0*/  IMAD R25, R0, 0x400, R25 ;  /* 0x0000040000197824 */ /* 0x000fc400078e0219 */
        /* <DEDUP_REMOVED lines=71> */
[C---:B------:R-:W-:Y:S01]  /*7f40*/  IADD3 R230, R7.reuse, 0x4, RZ ;  /* 0x0000000407e67810 */ /* 0x040fe20007ffe0ff */
        /* <DEDUP_REMOVED lines=34> */
[C---:B------:R-:W-:Y:S01]  /*8170*/  VIADD R220, R7.reuse, 0x10 ;  /* 0x0000001007dc7836 */ /* 0x040fe20000000000 */
[----:B------:R-:W-:-:S03]  /*8180*/  IADD3 R224, R7, 0x14, RZ ;  /* 0x0000001407e07810 */ /* 0x000fc60007ffe0ff */
        /* <DEDUP_REMOVED lines=53> */
[----:B----4-:R-:W-:Y:S01]  /*84e0*/  VIADD R128, R7, 0x18 ;  /* 0x0000001807807836 */ /* 0x010fe20000000000 */
        /* <DEDUP_REMOVED lines=10> */
[----:B------:R-:W-:Y:S01]  /*8590*/  IADD3 R221, R7, 0x1c, RZ ;  /* 0x0000001c07dd7810 */ /* 0x000fe20007ffe0ff */
[----:B------:R-:W-:-:S06]  /*85a0*/  FFMA.FTZ R95, R98, UR5, -R95 ;  /* 0x00000005625f7c23 */ /* 0x000fcc000801085f */
        /* <DEDUP_REMOVED lines=140> */
[----:B----4-:R-:W-:-:S02]  /*8e70*/  FSEL R128, R234, -INF , P2 ;  /* 0xff800000ea807808 */ /* 0x010fc40001000000 */
[----:B------:R-:W4:Y:S01]  /*8e80*/  SHFL.IDX PT, R212, R217, R212, 0x1f ;  /* 0x00001fd4d9d47589 */ /* 0x000f2200000e0000 */
[----:B---3--:R-:W-:Y:S01]  /*8e90*/  FFMA.FTZ R132, R26, UR5, -R215 ;  /* 0x000000051a847c23 */ /* 0x008fe200080108d7 */
[C---:B------:R-:W-:Y:S01]  /*8ea0*/  IADD3 R215, R7.reuse, 0x18, RZ ;  /* 0x0000001807d77810 */ /* 0x040fe20007ffe0ff */
[----:B------:R3:W-:Y:S01]  /*8eb0*/  MUFU.EX2 R12, R122 ;  /* 0x0000007a000c7308 */ /* 0x0007e20000000800 */
[----:B------:R-:W-:Y:S01]  /*8ec0*/  FFMA.FTZ R128, R128, UR5, -R127 ;  /* 0x0000000580807c23 */ /* 0x000fe2000801087f */
[----:B------:R-:W4:Y:S06]  /*8ed0*/  SHFL.IDX PT, R230, R11, R230, 0x1f ;  /* 0x00001fe60be67589 */ /* 0x000f2c00000e0000 */
[----:B------:R-:W4:Y:S01]  /*8ee0*/  MUFU.TANH R114, R114 ;  /* 0x0000007200727308 */ /* 0x000f220000002400 */
[----:B---3--:R-:W-:Y:S01]  /*8ef0*/  FSEL R122, R112, -INF , P1 ;  /* 0xff800000707a7808 */ /* 0x008fe20000800000 */
[----:B------:R-:W3:Y:S01]  /*8f00*/  SHFL.IDX PT, R215, R217, R215, 0x1f ;  /* 0x00001fd7d9d77589 */ /* 0x000ee200000e0000 */
[----:B------:R-:W-:-:S03]  /*8f10*/  VIADD R26, R7, 0x8 ;  /* 0x00000008071a7836 */ /* 0x000fc60000000000 */
[----:B------:R-:W-:Y:S01]  /*8f20*/  FFMA.FTZ R127, R122, UR5, -R127 ;  /* 0x000000057a7f7c23 */ /* 0x000fe2000801087f */
[----:B------:R4:W3:Y:S01]  /*8f30*/  SHFL.IDX PT, R217, R217, R221, 0x1f ;  /* 0x00001fddd9d97589 */ /* 0x0008e200000e0000 */
[----:B------:R-:W-:Y:S01]  /*8f40*/  FSEL R122, R149, -INF , P2 ;  /* 0xff800000957a7808 */ /* 0x000fe20001000000 */
[--C-:B------:R-:W-:Y:S01]  /*8f50*/  FADD.FTZ R32, R32, -R229.reuse ;  /* 0x800000e520207221 */ /* 0x100fe20000010000 */
[----:B------:R-:W-:Y:S01]  /*8f60*/  FADD.FTZ R34, R34, -R229 ;  /* 0x800000e522227221 */ /* 0x000fe20000010000 */
[----:B------:R-:W-:Y:S01]  /*8f70*/  FFMA.FTZ R22, -R22, R22, 1 ;  /* 0x3f80000016167423 */ /* 0x000fe20000010116 */
[----:B------:R3:W3:Y:S01]  /*8f80*/  SHFL.IDX PT, R229, R11, R26, 0x1f ;  /* 0x00001f1a0be57589 */ /* 0x0006e200000e0000 */
[--C-:B------:R-:W-:Y:S01]  /*8f90*/  FFMA.FTZ R122, R122, UR5, -R125.reuse ;  /* 0x000000057a7a7c23 */ /* 0x100fe2000801087d */
[----:B------:R-:W-:Y:S01]  /*8fa0*/  FFMA.FTZ R125, R219, UR5, -R125 ;  /* 0x00000005db7d7c23 */ /* 0x000fe2000801087d */
[--C-:B------:R-:W-:Y:S01]  /*8fb0*/  FADD.FTZ R219, R25, -R222.reuse ;  /* 0x800000de19db7221 */ /* 0x100fe20000010000 */
[----:B------:R-:W-:Y:S01]  /*8fc0*/  FADD.FTZ R222, R27, -R222 ;  /* 0x800000de1bde7221 */ /* 0x000fe20000010000 */
[----:B------:R-:W-:Y:S01]  /*8fd0*/  IADD3 R27, R7, 0xc, RZ ;  /* 0x0000000c071b7810 */ /* 0x000fe20007ffe0ff */
[--C-:B--2---:R-:W-:Y:S01]  /*8fe0*/  FADD.FTZ R33, R33, -R224.reuse ;  /* 0x800000e021217221 */ /* 0x104fe20000010000 */
[----:B------:R-:W-:Y:S01]  /*8ff0*/  FADD.FTZ R35, R35, -R224 ;  /* 0x800000e023237221 */ /* 0x000fe20000010000 */
[----:B------:R1:W-:Y:S08]  /*9000*/  MUFU.EX2 R25, R211 ;  /* 0x000000d300197308 */ /* 0x0003f00000000800 */
[----:B------:R-:W2:Y:S01]  /*9010*/  MUFU.TANH R113, R113 ;  /* 0x0000007100717308 */ /* 0x000ea20000002400 */
[----:B------:R2:W2:Y:S01]  /*9020*/  SHFL.IDX PT, R224, R11, R27, 0x1f ;  /* 0x00001f1b0be07589 */ /* 0x0004a200000e0000 */
[--C-:B-1----:R-:W-:Y:S01]  /*9030*/  FADD.FTZ R211, R29, -R213.reuse ;  /* 0x800000d51dd37221 */ /* 0x102fe20000010000 */
[----:B----4-:R-:W-:Y:S01]  /*9040*/  FADD.FTZ R221, R28, -R212 ;  /* 0x800000d41cdd7221 */ /* 0x010fe20000010000 */
[----:B------:R-:W-:Y:S01]  /*9050*/  FADD.FTZ R213, R31, -R213 ;  /* 0x800000d51fd57221 */ /* 0x000fe20000010000 */
[----:B------:R-:W-:-:S03]  /*9060*/  FSEL R28, R141, -INF , P2 ;  /* 0xff8000008d1c7808 */ /* 0x000fc60001000000 */
[----:B------:R-:W1:Y:S01]  /*9070*/  MUFU.EX2 R95, R95 ;  /* 0x0000005f005f7308 */ /* 0x000e620000000800 */
[----:B------:R-:W-:Y:S01]  /*9080*/  FSEL R31, R140, -INF , P1 ;  /* 0xff8000008c1f7808 */ /* 0x000fe20000800000 */
[----:B------:R-:W-:-:S06]  /*9090*/  FFMA.FTZ R28, R28, UR5, -R230 ;  /* 0x000000051c1c7c23 */ /* 0x000fcc00080108e6 */
[----:B------:R-:W4:Y:S01]  /*90a0*/  MUFU.TANH R118, R118 ;  /* 0x0000007600767308 */ /* 0x000f220000002400 */
[----:B------:R-:W-:-:S07]  /*90b0*/  FFMA.FTZ R31, R31, UR5, -R230 ;  /* 0x000000051f1f7c23 */ /* 0x000fce00080108e6 */
[----:B------:R-:W-:Y:S08]  /*90c0*/  MUFU.EX2 R98, R98 ;  /* 0x0000006200627308 */ /* 0x000ff00000000800 */
[----:B------:R-:W4:Y:S08]  /*90d0*/  MUFU.TANH R116, R116 ;  /* 0x0000007400747308 */ /* 0x000f300000002400 */
[----:B------:R-:W-:Y:S08]  /*90e0*/  MUFU.TANH R121, R121 ;  /* 0x0000007900797308 */ /* 0x000ff00000002400 */
[----:B------:R-:W4:Y:S08]  /*90f0*/  MUFU.EX2 R104, R104 ;  /* 0x0000006800687308 */ /* 0x000f300000000800 */
[----:B------:R-:W4:Y:S08]  /*9100*/  MUFU.TANH R115, R115 ;  /* 0x0000007300737308 */ /* 0x000f300000002400 */
[----:B------:R-:W-:Y:S01]  /*9110*/  MUFU.TANH R117, R117 ;  /* 0x0000007500757308 */ /* 0x000fe20000002400 */
[----:B------:R-:W-:-:S07]  /*9120*/  FFMA.FTZ R23, -R23, R23, 1 ;  /* 0x3f80000017177423 */ /* 0x000fce0000010117 */
[----:B------:R-:W-:Y:S08]  /*9130*/  MUFU.EX2 R103, R103 ;  /* 0x0000006700677308 */ /* 0x000ff00000000800 */
[----:B------:R-:W-:Y:S01]  /*9140*/  MUFU.EX2 R96, R96 ;  /* 0x0000006000607308 */ /* 0x000fe20000000800 */
[----:B------:R-:W-:Y:S01]  /*9150*/  FFMA.FTZ R209, -R209, R209, 1 ;  /* 0x3f800000d1d17423 */ /* 0x000fe200000101d1 */
[----:B------:R-:W-:Y:S01]  /*9160*/  FFMA.FTZ R205, -R205, R205, 1 ;  /* 0x3f800000cdcd7423 */ /* 0x000fe200000101cd */
[----:B------:R-:W-:Y:S05]  /*9170*/  LDS R13, [R13+0x400] ;  /* 0x000400000d0d7984 */ /* 0x000fea0000000800 */
[----:B---3--:R3:W-:Y:S01]  /*9180*/  MUFU.EX2 R26, R231 ;  /* 0x000000e7001a7308 */ /* 0x0087e20000000800 */
[----:B------:R-:W-:Y:S01]  /*9190*/  FADD.FTZ R36, R36, -R215 ;  /* 0x800000d724247221 */ /* 0x000fe20000010000 */
[----:B---3--:R-:W-:-:S06]  /*91a0*/  VIADD R231, R7, 0x10 ;  /* 0x0000001007e77836 */ /* 0x008fcc0000000000 */
[----:B--2---:R2:W-:Y:S01]  /*91b0*/  MUFU.EX2 R27, R214 ;  /* 0x000000d6001b7308 */ /* 0x0045e20000000800 */
[----:B------:R3:W1:Y:S01]  /*91c0*/  SHFL.IDX PT, R230, R11, R231, 0x1f ;  /* 0x00001fe70be67589 */ /* 0x00066200000e0000 */
[----:B------:R-:W-:Y:S01]  /*91d0*/  FADD.FTZ R215, R38, -R215 ;  /* 0x800000d726d77221 */ /* 0x000fe20000010000 */
[----:B--2---:R-:W-:Y:S01]  /*91e0*/  FADD.FTZ R214, R37, -R217 ;  /* 0x800000d925d67221 */ /* 0x004fe20000010000 */
[----:B------:R-:W-:Y:S01]  /*91f0*/  FFMA.FTZ R37, -R20, R20, 1 ;  /* 0x3f80000014257423 */ /* 0x000fe20000010114 */
[----:B------:R-:W-:Y:S01]  /*9200*/  FSEL R20, R6, -INF , P2 ;  /* 0xff80000006147808 */ /* 0x000fe20001000000 */
[----:B------:R-:W-:Y:S01]  /*9210*/  FFMA.FTZ R38, -R18, R18, 1 ;  /* 0x3f80000012267423 */ /* 0x000fe20000010112 */
[----:B------:R-:W-:Y:S01]  /*9220*/  FMUL.FTZ R223, R99, R223 ;  /* 0x000000df63df7220 */ /* 0x000fe20000410000 */
[----:B------:R2:W-:Y:S03]  /*9230*/  MUFU.EX2 R18, R216 ;  /* 0x000000d800127308 */ /* 0x0005e60000000800 */
[----:B------:R-:W-:Y:S01]  /*9240*/  FMUL.FTZ R37, R37, R223 ;  /* 0x000000df25257220 */ /* 0x000fe20000410000 */
[----:B------:R-:W-:Y:S01]  /*9250*/  FMUL.FTZ R223, R119, R219 ;  /* 0x000000db77df7220 */ /* 0x000fe20000410000 */
[----:B--2---:R-:W-:Y:S01]  /*9260*/  FFMA.FTZ R216, R20, UR5, -R229 ;  /* 0x0000000514d87c23 */ /* 0x004fe200080108e5 */
[----:B------:R-:W-:-:S02]  /*9270*/  FFMA.FTZ R20, -R19, R19, 1 ;  /* 0x3f80000013147423 */ /* 0x000fc40000010113 */
[----:B------:R2:W-:Y:S01]  /*9280*/  MUFU.EX2 R19, R218 ;  /* 0x000000da00137308 */ /* 0x0005e20000000800 */
[----:B------:R-:W-:Y:S01]  /*9290*/  FMUL.FTZ R222, R100, R222 ;  /* 0x000000de64de7220 */ /* 0x000fe20000410000 */
[----:B------:R-:W-:Y:S01]  /*92a0*/  FADD.FTZ R212, R30, -R212 ;  /* 0x800000d41ed47221 */ /* 0x000fe20000010000 */
[----:B--2---:R-:W-:Y:S02]  /*92b0*/  FSEL R218, R3, -INF , P1 ;  /* 0xff80000003da7808 */ /* 0x004fe40000800000 */
[----:B---3--:R-:W-:-:S03]  /*92c0*/  IADD3 R231, R7, 0x14, RZ ;  /* 0x0000001407e77810 */ /* 0x008fc60007ffe0ff */
[----:B------:R-:W-:Y:S01]  /*92d0*/  FFMA.FTZ R219, R218, UR5, -R224 ;  /* 0x00000005dadb7c23 */ /* 0x000fe200080108e0 */
[----:B------:R-:W-:Y:S01]  /*92e0*/  FMUL.FTZ R218, R20, R223 ;  /* 0x000000df14da7220 */ /* 0x000fe20000410000 */
[----:B------:R-:W-:Y:S01]  /*92f0*/  FSEL R29, R143, -INF , P2 ;  /* 0xff8000008f1d7808 */ /* 0x000fe20001000000 */
[----:B------:R2:W-:Y:S01]  /*9300*/  MUFU.EX2 R20, R210 ;  /* 0x000000d200147308 */ /* 0x0005e20000000800 */
[----:B------:R-:W-:Y:S01]  /*9310*/  FSEL R30, R142, -INF , P1 ;  /* 0xff8000008e1e7808 */ /* 0x000fe20000800000 */
[----:B------:R-:W-:Y:S01]  /*9320*/  FMUL.FTZ R223, R97, R221 ;  /* 0x000000dd61df7220 */ /* 0x000fe20000410000 */
[----:B------:R-:W-:Y:S01]  /*9330*/  FADD.FTZ R217, R39, -R217 ;  /* 0x800000d927d97221 */ /* 0x000fe20000010000 */
[--C-:B------:R-:W-:Y:S01]  /*9340*/  FFMA.FTZ R29, R29, UR5, -R233.reuse ;  /* 0x000000051d1d7c23 */ /* 0x100fe200080108e9 */
[----:B--2---:R-:W-:Y:S01]  /*9350*/  FMUL.FTZ R210, R21, R222 ;  /* 0x000000de15d27220 */ /* 0x004fe20000410000 */
[----:B------:R-:W-:Y:S01]  /*9360*/  FSEL R21, R2, -INF , P2 ;  /* 0xff80000002157808 */ /* 0x000fe20001000000 */
[----:B------:R-:W-:Y:S01]  /*9370*/  FFMA.FTZ R30, R30, UR5, -R233 ;  /* 0x000000051e1e7c23 */ /* 0x000fe200080108e9 */
[----:B------:R-:W-:Y:S01]  /*9380*/  FSEL R39, R5, -INF , P1 ;  /* 0xff80000005277808 */ /* 0x000fe20000800000 */
[----:B------:R-:W2:Y:S01]  /*9390*/  SHFL.IDX PT, R231, R11, R231, 0x1f ;  /* 0x00001fe70be77589 */ /* 0x000ea200000e0000 */
[----:B------:R-:W-:-:S02]  /*93a0*/  VIADD R233, R7, 0x18 ;  /* 0x0000001807e97836 */ /* 0x000fc40000000000 */
[----:B-1----:R-:W-:Y:S02]  /*93b0*/  FFMA.FTZ R221, R21, UR5, -R230 ;  /* 0x0000000515dd7c23 */ /* 0x002fe400080108e6 */
[----:B------:R1:W-:Y:S01]  /*93c0*/  MUFU.EX2 R21, R139 ;  /* 0x0000008b00157308 */ /* 0x0003e20000000800 */
[----:B------:R-:W-:Y:S01]  /*93d0*/  FFMA.FTZ R39, R39, UR5, -R229 ;  /* 0x0000000527277c23 */ /* 0x000fe200080108e5 */
[----:B------:R-:W-:Y:S01]  /*93e0*/  FSEL R222, R114, -INF , P1 ;  /* 0xff80000072de7808 */ /* 0x000fe20000800000 */
[----:B------:R3:W4:Y:S01]  /*93f0*/  SHFL.IDX PT, R229, R11, R233, 0x1f ;  /* 0x00001fe90be57589 */ /* 0x00072200000e0000 */
[----:B-1----:R-:W-:-:S03]  /*9400*/  FMUL.FTZ R139, R22, R223 ;  /* 0x000000df168b7220 */ /* 0x002fc60000410000 */
[----:B------:R1:W-:Y:S01]  /*9410*/  LDS R223, [R15+0x400] ;  /* 0x000400000fdf7984 */ /* 0x0003e20000000800 */
[----:B---3--:R-:W-:Y:S01]  /*9420*/  IADD3 R233, R7, 0x1c, RZ ;  /* 0x0000001c07e97810 */ /* 0x008fe20007ffe0ff */
[----:B------:R-:W-:-:S04]  /*9430*/  FFMA.FTZ R222, R222, UR5, -R230 ;  /* 0x00000005dede7c23 */ /* 0x000fc800080108e6 */
[----:B------:R3:W4:Y:S01]  /*9440*/  SHFL.IDX PT, R230, R11, R233, 0x1f ;  /* 0x00001fe90be67589 */ /* 0x00072200000e0000 */
[----:B------:R-:W4:Y:S01]  /*9450*/  MUFU.EX2 R102, R102 ;  /* 0x0000006600667308 */ /* 0x000f220000000800 */
[----:B------:R-:W-:Y:S01]  /*9460*/  FMUL.FTZ R220, R120, R220 ;  /* 0x000000dc78dc7220 */ /* 0x000fe20000410000 */
[----:B-1----:R-:W-:Y:S01]  /*9470*/  FFMA.FTZ R15, -R204, R204, 1 ;  /* 0x3f800000cc0f7423 */ /* 0x002fe200000101cc */
[----:B------:R-:W-:Y:S02]  /*9480*/  FSEL R22, R113, -INF , P2 ;  /* 0xff80000071167808 */ /* 0x000fe40001000000 */
[----:B------:R-:W-:-:S03]  /*9490*/  FMUL.FTZ R38, R38, R220 ;  /* 0x000000dc26267220 */ /* 0x000fc60000410000 */
[----:B---3--:R1:W-:Y:S01]  /*94a0*/  MUFU.EX2 R11, R138 ;  /* 0x0000008a000b7308 */ /* 0x0083e20000000800 */
[----:B------:R-:W-:Y:S01]  /*94b0*/  FSEL R220, R4, -INF , P2 ;  /* 0xff80000004dc7808 */ /* 0x000fe20001000000 */
[----:B-1----:R-:W-:Y:S01]  /*94c0*/  FMUL.FTZ R138, R95, R212 ;  /* 0x000000d45f8a7220 */ /* 0x002fe20000410000 */
[----:B--2---:R-:W-:Y:S01]  /*94d0*/  FFMA.FTZ R212, R22, UR5, -R231 ;  /* 0x0000000516d47c23 */ /* 0x004fe200080108e7 */
[----:B----4-:R-:W-:Y:S02]  /*94e0*/  FSEL R22, R118, -INF , P1 ;  /* 0xff80000076167808 */ /* 0x010fe40000800000 */
[----:B------:R-:W-:Y:S02]  /*94f0*/  FMUL.FTZ R138, R15, R138 ;  /* 0x0000008a0f8a7220 */ /* 0x000fe40000410000 */
[----:B------:R1:W-:Y:S01]  /*9500*/  MUFU.EX2 R15, R137 ;  /* 0x00000089000f7308 */ /* 0x0003e20000000800 */
[----:B------:R-:W-:Y:S01]  /*9510*/  FFMA.FTZ R220, R220, UR5, -R224 ;  /* 0x00000005dcdc7c23 */ /* 0x000fe200080108e0 */
[----:B------:R-:W-:Y:S01]  /*9520*/  FSEL R224, R116, -INF , P2 ;  /* 0xff80000074e07808 */ /* 0x000fe20001000000 */
[----:B------:R-:W-:-:S05]  /*9530*/  FMUL.FTZ R32, R104, R32 ;  /* 0x0000002068207220 */ /* 0x000fca0000410000 */
[----:B------:R-:W2:Y:S01]  /*9540*/  MUFU.EX2 R17, R17 ;  /* 0x0000001100117308 */ /* 0x000ea20000000800 */
[----:B-1----:R-:W-:Y:S01]  /*9550*/  FMUL.FTZ R137, R98, R211 ;  /* 0x000000d362897220 */ /* 0x002fe20000410000 */
[----:B------:R-:W-:-:S03]  /*9560*/  FFMA.FTZ R211, R22, UR5, -R229 ;  /* 0x0000000516d37c23 */ /* 0x000fc600080108e5 */
[----:B------:R-:W-:Y:S01]  /*9570*/  FMUL.FTZ R137, R23, R137 ;  /* 0x0000008917897220 */ /* 0x000fe20000410000 */
[----:B------:R-:W-:Y:S02]  /*9580*/  FSEL R23, R121, -INF , P1 ;  /* 0xff80000079177808 */ /* 0x000fe40000800000 */
[----:B------:R1:W-:Y:S01]  /*9590*/  MUFU.EX2 R22, R136 ;  /* 0x0000008800167308 */ /* 0x0003e20000000800 */
[----:B------:R-:W-:Y:S01]  /*95a0*/  FSEL R204, R115, -INF , P1 ;  /* 0xff80000073cc7808 */ /* 0x000fe20000800000 */
[----:B------:R-:W-:Y:S01]  /*95b0*/  FFMA.FTZ R224, R224, UR5, -R229 ;  /* 0x00000005e0e07c23 */ /* 0x000fe200080108e5 */
[----:B------:R-:W-:Y:S01]  /*95c0*/  FMUL.FTZ R35, R102, R35 ;  /* 0x0000002366237220 */ /* 0x000fe20000410000 */
[----:B------:R-:W-:Y:S01]  /*95d0*/  FSEL R229, R117, -INF , P2 ;  /* 0xff80000075e57808 */ /* 0x000fe20001000000 */
[----:B-1----:R-:W-:Y:S01]  /*95e0*/  FFMA.FTZ R136, -R206, R206, 1 ;  /* 0x3f800000ce887423 */ /* 0x002fe200000101ce */
[--C-:B------:R-:W-:Y:S01]  /*95f0*/  FFMA.FTZ R206, R23, UR5, -R230.reuse ;  /* 0x0000000517ce7c23 */ /* 0x100fe200080108e6 */
[----:B------:R-:W-:Y:S01]  /*9600*/  FFMA.FTZ R204, R204, UR5, -R231 ;  /* 0x00000005cccc7c23 */ /* 0x000fe200080108e7 */
[----:B------:R1:W-:Y:S01]  /*9610*/  MUFU.EX2 R23, R135 ;  /* 0x0000008700177308 */ /* 0x0003e20000000800 */
[----:B------:R-:W-:Y:S01]  /*9620*/  FMUL.FTZ R136, R136, R32 ;  /* 0x0000002088887220 */ /* 0x000fe20000410000 */
[----:B------:R-:W-:Y:S01]  /*9630*/  FMUL.FTZ R34, R103, R34 ;  /* 0x0000002267227220 */ /* 0x000fe20000410000 */
[----:B------:R-:W-:Y:S01]  /*9640*/  FMUL.FTZ R231, R96, R213 ;  /* 0x000000d560e77220 */ /* 0x000fe20000410000 */
[----:B------:R-:W-:-:S04]  /*9650*/  FFMA.FTZ R213, R229, UR5, -R230 ;  /* 0x00000005e5d57c23 */ /* 0x000fc800080108e6 */
[----:B------:R3:W-:Y:S01]  /*9660*/  MUFU.EX2 R32, R134 ;  /* 0x0000008600207308 */ /* 0x0007e20000000800 */
[----:B-1----:R-:W-:Y:S01]  /*9670*/  FFMA.FTZ R135, -R208, R208, 1 ;  /* 0x3f800000d0877423 */ /* 0x002fe200000101d0 */
[----:B------:R-:W-:Y:S01]  /*9680*/  IADD3 R230, R7, 0x8, RZ ;  /* 0x0000000807e67810 */ /* 0x000fe20007ffe0ff */
[----:B------:R-:W-:Y:S02]  /*9690*/  FMUL.FTZ R205, R205, R231 ;  /* 0x000000e7cdcd7220 */ /* 0x000fe40000410000 */
[----:B------:R-:W-:Y:S01]  /*96a0*/  FMUL.FTZ R135, R135, R34 ;  /* 0x0000002287877220 */ /* 0x000fe20000410000 */
[----:B---3--:R-:W-:Y:S01]  /*96b0*/  FMUL.FTZ R134, R209, R35 ;  /* 0x00000023d1867220 */ /* 0x008fe20000410000 */
[----:B------:R-:W-:Y:S01]  /*96c0*/  IADD3 R35, R7, 0x10, RZ ;  /* 0x0000001007237810 */ /* 0x000fe20007ffe0ff */
[----:B------:R-:W-:Y:S01]  /*96d0*/  FFMA.FTZ R34, -R225, R225, 1 ;  /* 0x3f800000e1227423 */ /* 0x000fe200000101e1 */
[----:B------:R-:W-:Y:S02]  /*96e0*/  VIADD R231, R7, 0xc ;  /* 0x0000000c07e77836 */ /* 0x000fe40000000000 */
[----:B--2---:R-:W-:Y:S01]  /*96f0*/  FMUL.FTZ R215, R17, R215 ;  /* 0x000000d711d77220 */ /* 0x004fe20000410000 */
[----:B------:R-:W-:Y:S01]  /*9700*/  FFMA.FTZ R88, -R88, R88, 1 ;  /* 0x3f80000058587423 */ /* 0x000fe20000010158 */
[----:B------:R1:W-:Y:S01]  /*9710*/  SHFL.IDX PT, R225, R223, R35, 0x1f ;  /* 0x00001f23dfe17589 */ /* 0x0003e200000e0000 */
[C---:B------:R-:W-:Y:S01]  /*9720*/  VIADD R229, R7.reuse, 0x4 ;  /* 0x0000000407e57836 */ /* 0x040fe20000000000 */
[----:B------:R-:W2:Y:S02]  /*9730*/  MUFU.EX2 R105, R105 ;  /* 0x0000006900697308 */ /* 0x000ea40000000800 */
[----:B------:R-:W3:Y:S01]  /*9740*/  SHFL.IDX PT, R230, R223, R230, 0x1f ;  /* 0x00001fe6dfe67589 */ /* 0x000ee200000e0000 */
[----:B------:R-:W-:Y:S01]  /*9750*/  FMUL.FTZ R88, R88, R215 ;  /* 0x000000d758587220 */ /* 0x000fe20000410000 */
[----:B-1----:R-:W-:-:S04]  /*9760*/  IADD3 R35, R7, 0x18, RZ ;  /* 0x0000001807237810 */ /* 0x002fc80007ffe0ff */
[----:B------:R-:W1:Y:S01]  /*9770*/  MUFU.EX2 R101, R101 ;  /* 0x0000006500657308 */ /* 0x000e620000000800 */
[----:B------:R-:W4:Y:S04]  /*9780*/  SHFL.IDX PT, R209, R223, R7, 0x1f ;  /* 0x00001f07dfd17589 */ /* 0x000f2800000e0000 */
[----:B------:R2:W-:Y:S04]  /*9790*/  SHFL.IDX PT, R208, R223, R231, 0x1f ;  /* 0x00001fe7dfd07589 */ /* 0x0005e800000e0000 */
[----:B------:R-:W4:Y:S04]  /*97a0*/  SHFL.IDX PT, R215, R223, R35, 0x1f ;  /* 0x00001f23dfd77589 */ /* 0x000f2800000e0000 */
[----:B------:R-:W4:Y:S01]  /*97b0*/  SHFL.IDX PT, R229, R223, R229, 0x1f ;  /* 0x00001fe5dfe57589 */ /* 0x000f2200000e0000 */
[----:B------:R-:W4:Y:S01]  /*97c0*/  MUFU.EX2 R111, R111 ;  /* 0x0000006f006f7308 */ /* 0x000f220000000800 */
[----:B--2---:R-:W-:-:S02]  /*97d0*/  VIADD R231, R7, 0x14 ;  /* 0x0000001407e77836 */ /* 0x004fc40000000000 */
[----:B------:R-:W-:Y:S01]  /*97e0*/  FMUL.FTZ R33, R105, R33 ;  /* 0x0000002169217220 */ /* 0x000fe20000410000 */
[----:B------:R-:W-:-:S04]  /*97f0*/  FFMA.FTZ R207, -R207, R207, 1 ;  /* 0x3f800000cfcf7423 */ /* 0x000fc800000101cf */
[----:B------:R-:W2:Y:S01]  /*9800*/  MUFU.EX2 R110, R110 ;  /* 0x0000006e006e7308 */ /* 0x000ea20000000800 */
[----:B-1----:R-:W-:Y:S01]  /*9810*/  FMUL.FTZ R36, R101, R36 ;  /* 0x0000002465247220 */ /* 0x002fe20000410000 */
[----:B------:R-:W-:Y:S01]  /*9820*/  FMUL.FTZ R207, R207, R33 ;  /* 0x00000021cfcf7220 */ /* 0x000fe20000410000 */
[----:B------:R-:W1:Y:S01]  /*9830*/  SHFL.IDX PT, R231, R223, R231, 0x1f ;  /* 0x00001fe7dfe77589 */ /* 0x000e6200000e0000 */
[--C-:B---3--:R-:W-:Y:S01]  /*9840*/  FADD.FTZ R44, R44, -R230.reuse ;  /* 0x800000e62c2c7221 */ /* 0x108fe20000010000 */
[----:B------:R-:W-:-:S03]  /*9850*/  FADD.FTZ R46, R46, -R230 ;  /* 0x800000e62e2e7221 */ /* 0x000fc60000010000 */
[----:B------:R3:W-:Y:S01]  /*9860*/  MUFU.EX2 R33, R133 ;  /* 0x0000008500217308 */ /* 0x0007e20000000800 */
[--C-:B----4-:R-:W-:Y:S01]  /*9870*/  FADD.FTZ R40, R40, -R209.reuse ;  /* 0x800000d128287221 */ /* 0x110fe20000010000 */
[----:B------:R-:W-:Y:S01]  /*9880*/  FADD.FTZ R42, R42, -R209 ;  /* 0x800000d12a2a7221 */ /* 0x000fe20000010000 */
[----:B------:R-:W-:Y:S01]  /*9890*/  FADD.FTZ R209, R52, -R215 ;  /* 0x800000d734d17221 */ /* 0x000fe20000010000 */
[----:B------:R-:W-:Y:S01]  /*98a0*/  FFMA.FTZ R52, -R236, R236, 1 ;  /* 0x3f800000ec347423 */ /* 0x000fe200000101ec */
[----:B------:R-:W-:Y:S01]  /*98b0*/  FMUL.FTZ R44, R111, R44 ;  /* 0x0000002c6f2c7220 */ /* 0x000fe20000410000 */
[----:B---3--:R-:W-:Y:S02]  /*98c0*/  FMUL.FTZ R133, R34, R36 ;  /* 0x0000002422857220 */ /* 0x008fe40000410000 */
[----:B------:R3:W-:Y:S01]  /*98d0*/  MUFU.EX2 R36, R124 ;  /* 0x0000007c00247308 */ /* 0x0007e20000000800 */
[--C-:B------:R-:W-:Y:S01]  /*98e0*/  FADD.FTZ R41, R41, -R229.reuse ;  /* 0x800000e529297221 */ /* 0x100fe20000010000 */
[----:B------:R-:W-:Y:S01]  /*98f0*/  FADD.FTZ R43, R43, -R229 ;  /* 0x800000e52b2b7221 */ /* 0x000fe20000010000 */
[----:B------:R-:W-:Y:S01]  /*9900*/  FFMA.FTZ R92, -R92, R92, 1 ;  /* 0x3f8000005c5c7423 */ /* 0x000fe2000001015c */
[----:B------:R-:W-:Y:S01]  /*9910*/  FFMA.FTZ R91, -R91, R91, 1 ;  /* 0x3f8000005b5b7423 */ /* 0x000fe2000001015b */
[----:B------:R-:W-:Y:S01]  /*9920*/  FMUL.FTZ R46, R10, R46 ;  /* 0x0000002e0a2e7220 */ /* 0x000fe20000410000 */
[----:B---3--:R-:W-:-:S02]  /*9930*/  FADD.FTZ R124, R45, -R208 ;  /* 0x800000d02d7c7221 */ /* 0x008fc40000010000 */
[----:B------:R-:W3:Y:S01]  /*9940*/  MUFU.EX2 R108, R108 ;  /* 0x0000006c006c7308 */ /* 0x000ee20000000800 */
[----:B------:R-:W-:Y:S01]  /*9950*/  IADD3 R229, R7, 0x8, RZ ;  /* 0x0000000807e57810 */ /* 0x000fe20007ffe0ff */
[----:B--2---:R-:W-:Y:S01]  /*9960*/  FMUL.FTZ R124, R110, R124 ;  /* 0x0000007c6e7c7220 */ /* 0x004fe20000410000 */
[----:B------:R-:W2:Y:S01]  /*9970*/  SHFL.IDX PT, R223, R223, R233, 0x1f ;  /* 0x00001fe9dfdf7589 */ /* 0x000ea200000e0000 */
[----:B------:R-:W-:Y:S01]  /*9980*/  FMUL.FTZ R52, R52, R44 ;  /* 0x0000002c34347220 */ /* 0x000fe20000410000 */
[----:B------:R-:W-:Y:S01]  /*9990*/  FMUL.FTZ R44, R92, R46 ;  /* 0x0000002e5c2c7220 */ /* 0x000fe20000410000 */
[----:B------:R-:W-:Y:S02]  /*99a0*/  FMUL.FTZ R46, R91, R124 ;  /* 0x0000007c5b2e7220 */ /* 0x000fe40000410000 */
[----:B------:R-:W4:Y:S01]  /*99b0*/  MUFU.EX2 R107, R107 ;  /* 0x0000006b006b7308 */ /* 0x000f220000000800 */
[----:B------:R-:W2:Y:S07]  /*99c0*/  SHFL.IDX PT, R91, R13, R229, 0x1f ;  /* 0x00001fe50d5b7589 */ /* 0x000eae00000e0000 */
[----:B------:R-:W2:Y:S01]  /*99d0*/  MUFU.EX2 R109, R109 ;  /* 0x0000006d006d7308 */ /* 0x000ea20000000800 */
[----:B------:R-:W-:Y:S01]  /*99e0*/  FADD.FTZ R47, R47, -R208 ;  /* 0x800000d02f2f7221 */ /* 0x000fe20000010000 */
[----:B-1----:R-:W-:Y:S01]  /*99f0*/  FADD.FTZ R208, R49, -R231 ;  /* 0x800000e731d07221 */ /* 0x002fe20000010000 */
[----:B------:R-:W-:Y:S01]  /*9a00*/  FFMA.FTZ R45, -R227, R227, 1 ;  /* 0x3f800000e32d7423 */ /* 0x000fe200000101e3 */
[----:B---3--:R-:W-:Y:S01]  /*9a10*/  FMUL.FTZ R49, R108, R40 ;  /* 0x000000286c317220 */ /* 0x008fe20000410000 */
[----:B------:R-:W-:Y:S01]  /*9a20*/  FFMA.FTZ R226, -R226, R226, 1 ;  /* 0x3f800000e2e27423 */ /* 0x000fe200000101e2 */
[----:B------:R-:W-:-:S02]  /*9a30*/  FADD.FTZ R48, R48, -R225 ;  /* 0x800000e130307221 */ /* 0x000fc40000010000 */
[----:B------:R-:W-:Y:S01]  /*9a40*/  FMUL.FTZ R45, R45, R49 ;  /* 0x000000312d2d7220 */ /* 0x000fe20000410000 */
[----:B------:R-:W-:Y:S01]  /*9a50*/  FFMA.FTZ R49, -R228, R228, 1 ;  /* 0x3f800000e4317423 */ /* 0x000fe200000101e4 */
[----:B----4-:R-:W-:Y:S01]  /*9a60*/  FMUL.FTZ R41, R107, R41 ;  /* 0x000000296b297220 */ /* 0x010fe20000410000 */
[----:B------:R-:W-:Y:S01]  /*9a70*/  FADD.FTZ R50, R50, -R225 ;  /* 0x800000e132327221 */ /* 0x000fe20000010000 */
[----:B------:R1:W-:Y:S01]  /*9a80*/  MUFU.EX2 R34, R131 ;  /* 0x0000008300227308 */ /* 0x0003e20000000800 */
[----:B------:R-:W-:Y:S01]  /*9a90*/  FMUL.FTZ R214, R9, R214 ;  /* 0x000000d609d67220 */ /* 0x000fe20000410000 */
[----:B--2---:R-:W-:Y:S01]  /*9aa0*/  FADD.FTZ R40, R53, -R223 ;  /* 0x800000df35287221 */ /* 0x004fe20000010000 */
[----:B------:R-:W-:Y:S01]  /*9ab0*/  FMUL.FTZ R217, R109, R217 ;  /* 0x000000d96dd97220 */ /* 0x000fe20000410000 */
[----:B------:R-:W-:Y:S01]  /*9ac0*/  FMUL.FTZ R49, R49, R41 ;  /* 0x0000002931317220 */ /* 0x000fe20000410000 */
[----:B------:R-:W-:-:S03]  /*9ad0*/  FFMA.FTZ R90, -R90, R90, 1 ;  /* 0x3f8000005a5a7423 */ /* 0x000fc6000001015a */
[----:B------:R2:W-:Y:S01]  /*9ae0*/  MUFU.EX2 R35, R129 ;  /* 0x0000008100237308 */ /* 0x0005e20000000800 */
[----:B-1----:R-:W-:Y:S01]  /*9af0*/  FFMA.FTZ R131, -R232, R232, 1 ;  /* 0x3f800000e8837423 */ /* 0x002fe200000101e8 */
[----:B------:R-:W-:Y:S01]  /*9b00*/  FFMA.FTZ R53, -R237, R237, 1 ;  /* 0x3f800000ed357423 */ /* 0x000fe200000101ed */
[----:B------:R-:W-:Y:S01]  /*9b10*/  FFMA.FTZ R235, -R235, R235, 1 ;  /* 0x3f800000ebeb7423 */ /* 0x000fe200000101eb */
[----:B------:R-:W-:Y:S01]  /*9b20*/  FFMA.FTZ R93, -R93, R93, 1 ;  /* 0x3f8000005d5d7423 */ /* 0x000fe2000001015d */
[----:B------:R-:W-:Y:S01]  /*9b30*/  FMUL.FTZ R47, R24, R47 ;  /* 0x0000002f182f7220 */ /* 0x000fe20000410000 */
[----:B------:R-:W-:Y:S01]  /*9b40*/  FMUL.FTZ R48, R25, R48 ;  /* 0x0000003019307220 */ /* 0x000fe20000410000 */
[----:B------:R-:W-:Y:S01]  /*9b50*/  FMUL.FTZ R41, R26, R50 ;  /* 0x000000321a297220 */ /* 0x000fe20000410000 */
[----:B------:R-:W-:Y:S01]  /*9b60*/  FMUL.FTZ R43, R12, R43 ;  /* 0x0000002b0c2b7220 */ /* 0x000fe20000410000 */
[----:B--2---:R-:W-:Y:S01]  /*9b70*/  FMUL.FTZ R129, R226, R217 ;  /* 0x000000d9e2817220 */ /* 0x004fe20000410000 */
[----:B------:R-:W-:Y:S01]  /*9b80*/  FFMA.FTZ R94, -R94, R94, 1 ;  /* 0x3f8000005e5e7423 */ /* 0x000fe2000001015e */
[----:B------:R-:W-:Y:S01]  /*9b90*/  FMUL.FTZ R208, R27, R208 ;  /* 0x000000d01bd07220 */ /* 0x000fe20000410000 */
[C---:B------:R-:W-:Y:S01]  /*9ba0*/  VIADD R230, R7.reuse, 0x4 ;  /* 0x0000000407e67836 */ /* 0x040fe20000000000 */
[----:B------:R-:W-:Y:S01]  /*9bb0*/  IADD3 R217, R7, 0x10, RZ ;  /* 0x0000001007d97810 */ /* 0x000fe20007ffe0ff */
[----:B------:R-:W-:Y:S01]  /*9bc0*/  FMUL.FTZ R131, R131, R214 ;  /* 0x000000d683837220 */ /* 0x000fe20000410000 */
[--C-:B------:R-:W-:Y:S01]  /*9bd0*/  FADD.FTZ R60, R60, -R91.reuse ;  /* 0x8000005b3c3c7221 */ /* 0x100fe20000010000 */
        /* <DEDUP_REMOVED lines=8> */
[----:B------:R-:W-:Y:S01]  /*9c60*/  FMUL.FTZ R48, R93, R208 ;  /* 0x000000d05d307220 */ /* 0x000fe20000410000 */
[----:B------:R-:W-:Y:S01]  /*9c70*/  VIADD R226, R7, 0xc ;  /* 0x0000000c07e27836 */ /* 0x000fe20000000000 */
        /* <DEDUP_REMOVED lines=176> */
[----:B------:R-:W-:Y:S01]  /*a780*/  FMUL.FTZ R75, R14, R75 ;  /* 0x0000004b0e4b7220 */ /* 0x000fe20000410000 */
[----:B------:R-:W-:Y:S01]  /*a790*/  FFMA.FTZ R65, -R113, R113, 1 ;  /* 0x3f80000071417423 */ /* 0x000fe20000010171 */
[----:B------:R-:W-:Y:S01]  /*a7a0*/  FFMA.FTZ R72, -R115, R115, 1 ;  /* 0x3f80000073487423 */ /* 0x000fe20000010173 */
[----:B--2---:R-:W-:Y:S01]  /*a7b0*/  FMUL.FTZ R81, R212, R81 ;  /* 0x00000051d4517220 */ /* 0x004fe20000410000 */
        /* <DEDUP_REMOVED lines=75> */
[----:B---3--:R-:W-:-:S05]  /*ac70*/  IMAD R29, R0, 0x4000, R209 ;  /* 0x00004000001d7824 */ /* 0x008fca00078e02d1 */
        /* <DEDUP_REMOVED lines=141> */
.L_x_1402:
        /* <DEDUP_REMOVED lines=70> */
.L_x_1403:
        /* <DEDUP_REMOVED lines=12> */
.L_x_1393:
        /* <DEDUP_REMOVED lines=9> */
[----:B-----5:R-:W-:-:S04]  /*bb00*/  IADD3 R5, R5, -0x80, RZ ;  /* 0xffffff8005057810 */ /* 0x020fc80007ffe0ff */
[----:B------:R-:W-:Y:S02]  /*bb10*/  SHF.R.S32.HI R6, RZ, 0x1f, R5 ;  /* 0x0000001fff067819 */ /* 0x000fe40000011405 */
[C---:B-1----:R-:W-:Y:S01]  /*bb20*/  IADD3 R15, R14.reuse, -0x80, RZ ;  /* 0xffffff800e0f7810 */ /* 0x042fe20007ffe0ff */
[----:B------:R-:W-:Y:S01]  /*bb30*/  VIADD R14, R14, 0xffffff80 ;  /* 0xffffff800e0e7836 */ /* 0x000fe20000000000 */
[----:B------:R-:W-:-:S04]  /*bb40*/  LEA.HI R7, R6, R5, RZ, 0x5 ;  /* 0x0000000506077211 */ /* 0x000fc800078f28ff */
[----:B------:R-:W-:Y:S02]  /*bb50*/  LOP3.LUT R8, R7, 0xffffffe0, RZ, 0xc0, !PT ;  /* 0xffffffe007087812 */ /* 0x000fe400078ec0ff */
[----:B------:R-:W-:-:S03]  /*bb60*/  SHF.R.S32.HI R14, RZ, 0x1f, R14 ;  /* 0x0000001fff0e7819 */ /* 0x000fc6000001140e */
[----:B------:R-:W-:Y:S01]  /*bb70*/  IMAD.IADD R8, R5, 0x1, -R8 ;  /* 0x0000000105087824 */ /* 0x000fe200078e0a08 */
[----:B------:R-:W-:-:S04]  /*bb80*/  LEA.HI R14, R14, R15, RZ, 0x7 ;  /* 0x0000000f0e0e7211 */ /* 0x000fc800078f38ff */
[----:B------:R-:W-:Y:S01]  /*bb90*/  SHF.R.S32.HI R14, RZ, 0x7, R14 ;  /* 0x00000007ff0e7819 */ /* 0x000fe2000001140e */
[----:B------:R-:W-:Y:S01]  /*bba0*/  IMAD.MOV.U32 R23, RZ, RZ, 0x40000040 ;  /* 0x40000040ff177424 */ /* 0x000fe200078e00ff */
[CC--:B--2---:R-:W-:Y:S02]  /*bbb0*/  LEA.HI R9, R12.reuse, R13.reuse, RZ, 0x2 ;  /* 0x0000000d0c097211 */ /* 0x0c4fe400078f10ff */
[----:B------:R-:W-:Y:S02]  /*bbc0*/  LEA.HI R12, R12, R13, RZ, 0x5 ;  /* 0x0000000d0c0c7211 */ /* 0x000fe400078f28ff */
[--C-:B------:R-:W-:Y:S02]  /*bbd0*/  SHF.R.S32.HI R10, RZ, 0x2, R9.reuse ;  /* 0x00000002ff0a7819 */ /* 0x100fe40000011409 */
[----:B------:R-:W-:Y:S02]  /*bbe0*/  SHF.R.S32.HI R7, RZ, 0x1f, R9 ;  /* 0x0000001fff077819 */ /* 0x000fe40000011409 */
[----:B------:R-:W-:-:S02]  /*bbf0*/  LEA.HI R13, R14, R14, RZ, 0x1 ;  /* 0x0000000e0e0d7211 */ /* 0x000fc400078f08ff */
[----:B------:R-:W-:Y:S02]  /*bc00*/  LEA.HI R9, R7, R10, RZ, 0x3 ;  /* 0x0000000a07097211 */ /* 0x000fe400078f18ff */
[----:B------:R-:W-:Y:S02]  /*bc10*/  SHF.R.S32.HI R7, RZ, 0x1f, R8 ;  /* 0x0000001fff077819 */ /* 0x000fe40000011408 */
[----:B------:R-:W-:Y:S02]  /*bc20*/  LOP3.LUT R11, R9, 0xfffffff8, RZ, 0xc0, !PT ;  /* 0xfffffff8090b7812 */ /* 0x000fe400078ec0ff */
[CC--:B------:R-:W-:Y:S02]  /*bc30*/  LEA.HI R9, R7.reuse, R8.reuse, RZ, 0x3 ;  /* 0x0000000807097211 */ /* 0x0c0fe400078f18ff */
[----:B------:R-:W-:Y:S02]  /*bc40*/  LEA.HI R7, R7, R8, RZ, 0x2 ;  /* 0x0000000807077211 */ /* 0x000fe400078f10ff */
[----:B------:R-:W-:-:S02]  /*bc50*/  SHF.R.S32.HI R8, RZ, 0x5, R12 ;  /* 0x00000005ff087819 */ /* 0x000fc4000001140c */
[----:B------:R-:W-:Y:S02]  /*bc60*/  IADD3 R11, R10, -R11, RZ ;  /* 0x8000000b0a0b7210 */ /* 0x000fe40007ffe0ff */
[----:B------:R-:W-:Y:S02]  /*bc70*/  SHF.R.S32.HI R12, RZ, 0x2, R7 ;  /* 0x00000002ff0c7819 */ /* 0x000fe40000011407 */
[--C-:B------:R-:W-:Y:S02]  /*bc80*/  SHF.R.S32.HI R10, RZ, 0x3, R9.reuse ;  /* 0x00000003ff0a7819 */ /* 0x100fe40000011409 */
[----:B------:R-:W-:Y:S02]  /*bc90*/  SHF.R.S32.HI R9, RZ, 0x1f, R9 ;  /* 0x0000001fff097819 */ /* 0x000fe40000011409 */
[----:B------:R-:W-:Y:S02]  /*bca0*/  LOP3.LUT R13, R13, 0x3fffffe, RZ, 0xc0, !PT ;  /* 0x03fffffe0d0d7812 */ /* 0x000fe400078ec0ff */
[----:B------:R-:W-:-:S02]  /*bcb0*/  LEA.HI R7, R7, R12, RZ, 0x1 ;  /* 0x0000000c07077211 */ /* 0x000fc400078f08ff */
[----:B------:R-:W-:Y:S01]  /*bcc0*/  LEA.HI R9, R9, R10, RZ, 0x4 ;  /* 0x0000000a09097211 */ /* 0x000fe200078f20ff */
[----:B------:R-:W-:Y:S01]  /*bcd0*/  IMAD.IADD R14, R14, 0x1, -R13 ;  /* 0x000000010e0e7824 */ /* 0x000fe200078e0a0d */
[----:B------:R-:W-:Y:S02]  /*bce0*/  LOP3.LUT R7, R7, 0xfffffffe, RZ, 0xc0, !PT ;  /* 0xfffffffe07077812 */ /* 0x000fe400078ec0ff */
[----:B------:R-:W-:Y:S02]  /*bcf0*/  LEA R13, R8, R11, 0x4 ;  /* 0x0000000b080d7211 */ /* 0x000fe400078e20ff */
[----:B------:R-:W-:Y:S01]  /*bd00*/  LOP3.LUT R9, R9, 0x1ffffff0, RZ, 0xc0, !PT ;  /* 0x1ffffff009097812 */ /* 0x000fe200078ec0ff */
[----:B------:R-:W-:Y:S01]  /*bd10*/  IMAD.IADD R7, R12, 0x1, -R7 ;  /* 0x000000010c077824 */ /* 0x000fe200078e0a07 */
[----:B------:R-:W-:Y:S01]  /*bd20*/  LEA.HI R8, R6, R5, RZ, 0x2 ;  /* 0x0000000506087211 */ /* 0x000fe200078f10ff */
[----:B------:R-:W-:Y:S01]  /*bd30*/  VIADD R6, R12, 0x8 ;  /* 0x000000080c067836 */ /* 0x000fe20000000000 */
[----:B------:R-:W-:Y:S01]  /*bd40*/  IADD3 R10, R10, -R9, RZ ;  /* 0x800000090a0a7210 */ /* 0x000fe20007ffe0ff */
[----:B------:R-:W-:Y:S01]  /*bd50*/  IMAD R19, R14, 0x40, R13 ;  /* 0x000000400e137824 */ /* 0x000fe200078e020d */
[----:B------:R-:W-:-:S02]  /*bd60*/  LOP3.LUT R18, R8, 0xfffffffc, RZ, 0xc0, !PT ;  /* 0xfffffffc08127812 */ /* 0x000fc400078ec0ff */
[----:B------:R-:W-:Y:S01]  /*bd70*/  LEA.HI R11, R6, R6, RZ, 0x1 ;  /* 0x00000006060b7211 */ /* 0x000fe200078f08ff */
[----:B------:R-:W3:Y:S01]  /*bd80*/  S2R R8, SR_CTAID.X ;  /* 0x0000000000087919 */ /* 0x000ee20000002500 */
[----:B------:R-:W-:Y:S01]  /*bd90*/  LEA R10, R10, R7, 0x3 ;  /* 0x000000070a0a7211 */ /* 0x000fe200078e18ff */
[C---:B------:R-:W-:Y:S01]  /*bda0*/  VIADD R7, R12.reuse, 0x10 ;  /* 0x000000100c077836 */ /* 0x040fe20000000000 */
[----:B------:R-:W-:Y:S02]  /*bdb0*/  IADD3 R9, R5, -R18, RZ ;  /* 0x8000001205097210 */ /* 0x000fe40007ffe0ff */
[----:B------:R-:W-:Y:S01]  /*bdc0*/  LOP3.LUT R5, R11, 0xfffffffe, RZ, 0xc0, !PT ;  /* 0xfffffffe0b057812 */ /* 0x000fe200078ec0ff */
[----:B------:R-:W-:Y:S01]  /*bdd0*/  VIADD R13, R12, 0x18 ;  /* 0x000000180c0d7836 */ /* 0x000fe20000000000 */
[----:B------:R1:W-:Y:S01]  /*bde0*/  STL [R1+0x84], R10 ;  /* 0x0000840a01007387 */ /* 0x0003e20000100800 */
[----:B------:R-:W-:Y:S02]  /*bdf0*/  LEA.HI R12, R7, R7, RZ, 0x1 ;  /* 0x00000007070c7211 */ /* 0x000fe400078f08ff */
[----:B------:R-:W-:-:S02]  /*be00*/  IADD3 R6, R6, -R5, RZ ;  /* 0x8000000506067210 */ /* 0x000fc40007ffe0ff */
[--C-:B------:R-:W-:Y:S02]  /*be10*/  SHF.R.S32.HI R5, RZ, 0x1, R11.reuse ;  /* 0x00000001ff057819 */ /* 0x100fe4000001140b */
[----:B------:R-:W-:Y:S02]  /*be20*/  LEA.HI R15, R13, R13, RZ, 0x1 ;  /* 0x0000000d0d0f7211 */ /* 0x000fe400078f08ff */
[----:B-1----:R-:W-:Y:S02]  /*be30*/  SHF.R.S32.HI R10, RZ, 0x1f, R11 ;  /* 0x0000001fff0a7819 */ /* 0x002fe4000001140b */
[----:B------:R-:W-:Y:S02]  /*be40*/  LOP3.LUT R14, R12, 0xfffffffe, RZ, 0xc0, !PT ;  /* 0xfffffffe0c0e7812 */ /* 0x000fe400078ec0ff */
[----:B------:R-:W-:Y:S02]  /*be50*/  SHF.R.S32.HI R11, RZ, 0x1, R12 ;  /* 0x00000001ff0b7819 */ /* 0x000fe4000001140c */
[----:B------:R-:W-:-:S02]  /*be60*/  LEA.HI R10, R10, R5, RZ, 0x4 ;  /* 0x000000050a0a7211 */ /* 0x000fc400078f20ff */
[----:B------:R-:W-:Y:S02]  /*be70*/  SHF.R.S32.HI R12, RZ, 0x1f, R12 ;  /* 0x0000001fff0c7819 */ /* 0x000fe4000001140c */
[--C-:B------:R-:W-:Y:S02]  /*be80*/  SHF.R.S32.HI R17, RZ, 0x1, R15.reuse ;  /* 0x00000001ff117819 */ /* 0x100fe4000001140f */
[----:B------:R-:W-:Y:S02]  /*be90*/  SHF.R.S32.HI R18, RZ, 0x1f, R15 ;  /* 0x0000001fff127819 */ /* 0x000fe4000001140f */
[----:B------:R-:W-:Y:S02]  /*bea0*/  LOP3.LUT R10, R10, 0x1ffffff0, RZ, 0xc0, !PT ;  /* 0x1ffffff00a0a7812 */ /* 0x000fe400078ec0ff */
[----:B------:R-:W-:Y:S02]  /*beb0*/  LEA.HI R12, R12, R11, RZ, 0x4 ;  /* 0x0000000b0c0c7211 */ /* 0x000fe400078f20ff */
[----:B------:R-:W-:Y:S01]  /*bec0*/  LEA.HI R18, R18, R17, RZ, 0x4 ;  /* 0x0000001112127211 */ /* 0x000fe200078f20ff */
[----:B------:R-:W-:Y:S01]  /*bed0*/  IMAD.IADD R5, R5, 0x1, -R10 ;  /* 0x0000000105057824 */ /* 0x000fe200078e0a0a */
[----:B------:R-:W-:-:S02]  /*bee0*/  LOP3.LUT R12, R12, 0x1ffffff0, RZ, 0xc0, !PT ;  /* 0x1ffffff00c0c7812 */ /* 0x000fc400078ec0ff */
[----:B------:R-:W-:Y:S02]  /*bef0*/  LOP3.LUT R10, R15, 0xfffffffe, RZ, 0xc0, !PT ;  /* 0xfffffffe0f0a7812 */ /* 0x000fe400078ec0ff */
[----:B------:R-:W-:Y:S01]  /*bf00*/  LOP3.LUT R18, R18, 0x1ffffff0, RZ, 0xc0, !PT ;  /* 0x1ffffff012127812 */ /* 0x000fe200078ec0ff */
[----:B------:R-:W-:Y:S01]  /*bf10*/  IMAD.IADD R11, R11, 0x1, -R12 ;  /* 0x000000010b0b7824 */ /* 0x000fe200078e0a0c */
[----:B------:R-:W-:Y:S01]  /*bf20*/  IADD3 R14, R7, -R14, RZ ;  /* 0x8000000e070e7210 */ /* 0x000fe20007ffe0ff */
[----:B------:R-:W-:Y:S01]  /*bf30*/  IMAD R5, R5, 0x8, R6 ;  /* 0x0000000805057824 */ /* 0x000fe200078e0206 */
[----:B------:R-:W-:Y:S02]  /*bf40*/  IADD3 R10, R13, -R10, RZ ;  /* 0x8000000a0d0a7210 */ /* 0x000fe40007ffe0ff */
[----:B------:R-:W-:Y:S02]  /*bf50*/  IADD3 R17, R17, -R18, RZ ;  /* 0x8000001211117210 */ /* 0x000fe40007ffe0ff */
[----:B------:R-:W-:Y:S01]  /*bf60*/  LEA R12, R11, R14, 0x3 ;  /* 0x0000000e0b0c7211 */ /* 0x000fe200078e18ff */
[----:B------:R4:W-:Y:S02]  /*bf70*/  STL [R1+0x80], R5 ;  /* 0x0000800501007387 */ /* 0x0009e40000100800 */
[----:B------:R-:W-:-:S02]  /*bf80*/  IMAD R7, R17, 0x8, R10 ;  /* 0x0000000811077824 */ /* 0x000fc400078e020a */
[----:B---3--:R-:W-:Y:S01]  /*bf90*/  IMAD R6, R8, -0x80, R21 ;  /* 0xffffff8008067824 */ /* 0x008fe200078e0215 */
[----:B------:R-:W-:Y:S01]  /*bfa0*/  STL [R1+0x7c], R12 ;  /* 0x00007c0c01007387 */ /* 0x000fe20000100800 */
[----:B----4-:R-:W-:-:S03]  /*bfb0*/  LEA R5, R20, R16, 0xd ;  /* 0x0000001014057211 */ /* 0x010fc600078e68ff */
[----:B------:R1:W-:Y:S02]  /*bfc0*/  STL [R1+0x78], R7 ;  /* 0x0000780701007387 */ /* 0x0003e40000100800 */
        /* <DEDUP_REMOVED lines=12> */
[----:B------:R-:W-:Y:S01]  /*c090*/  IMAD R8, R8, -0x80, -R19 ;  /* 0xffffff8008087824 */ /* 0x000fe200078e0a13 */
[C---:B------:R-:W-:Y:S01]  /*c0a0*/  IADD3 R22, R12.reuse, 0x2, RZ ;  /* 0x000000020c167810 */ /* 0x040fe20007ffe0ff */
[C---:B------:R-:W-:Y:S01]  /*c0b0*/  VIADD R20, R12.reuse, 0x4 ;  /* 0x000000040c147836 */ /* 0x040fe20000000000 */
[----:B------:R-:W-:Y:S01]  /*c0c0*/  MOV R21, 0x40000040 ;  /* 0x4000004000157802 */ /* 0x000fe20000000f00 */
[----:B------:R1:W-:Y:S01]  /*c0d0*/  STL [R1+0x6c], R12 ;  /* 0x00006c0c01007387 */ /* 0x0003e20000100800 */
[----:B------:R-:W-:Y:S01]  /*c0e0*/  IADD3 R18, R12, 0x6, RZ ;  /* 0x000000060c127810 */ /* 0x000fe20007ffe0ff */
[----:B------:R-:W-:Y:S01]  /*c0f0*/  IMAD.MOV.U32 R19, RZ, RZ, 0x40000040 ;  /* 0x40000040ff137424 */ /* 0x000fe200078e00ff */
[----:B------:R-:W-:Y:S01]  /*c100*/  MOV R11, 0x40000040 ;  /* 0x40000040000b7802 */ /* 0x000fe20000000f00 */
[----:B------:R-:W-:Y:S01]  /*c110*/  STL [R1+0x74], R6 ;  /* 0x0000740601007387 */ /* 0x000fe20000100800 */
[C---:B------:R-:W-:Y:S01]  /*c120*/  VIADD R10, R5.reuse, 0x6 ;  /* 0x00000006050a7836 */ /* 0x040fe20000000000 */
[----:B------:R-:W-:Y:S01]  /*c130*/  MOV R15, 0x40000040 ;  /* 0x40000040000f7802 */ /* 0x000fe20000000f00 */
[C---:B------:R-:W-:Y:S01]  /*c140*/  VIADD R14, R5.reuse, 0x2 ;  /* 0x00000002050e7836 */ /* 0x040fe20000000000 */
[----:B------:R2:W-:Y:S01]  /*c150*/  STL [R1+0x68], R5 ;  /* 0x0000680501007387 */ /* 0x0005e20000100800 */
[----:B------:R-:W-:Y:S01]  /*c160*/  IMAD.MOV.U32 R13, RZ, RZ, 0x40000040 ;  /* 0x40000040ff0d7424 */ /* 0x000fe200078e00ff */
[----:B-1----:R-:W-:-:S02]  /*c170*/  IADD3 R12, R5, 0x4, RZ ;  /* 0x00000004050c7810 */ /* 0x002fc40007ffe0ff */
[----:B------:R1:W-:Y:S04]  /*c180*/  STL.64 [R1+0x60], R22 ;  /* 0x0000601601007387 */ /* 0x0003e80000100a00 */
[----:B------:R1:W-:Y:S04]  /*c190*/  STL.64 [R1+0x58], R20 ;  /* 0x0000581401007387 */ /* 0x0003e80000100a00 */
[----:B------:R1:W-:Y:S04]  /*c1a0*/  STL.64 [R1+0x50], R18 ;  /* 0x0000501201007387 */ /* 0x0003e80000100a00 */
[----:B------:R1:W-:Y:S04]  /*c1b0*/  STL.64 [R1+0x38], R10 ;  /* 0x0000380a01007387 */ /* 0x0003e80000100a00 */
[----:B------:R1:W-:Y:S04]  /*c1c0*/  STL.64 [R1+0x48], R14 ;  /* 0x0000480e01007387 */ /* 0x0003e80000100a00 */
[----:B------:R1:W-:Y:S01]  /*c1d0*/  STL.64 [R1+0x40], R12 ;  /* 0x0000400c01007387 */ /* 0x0003e20000100a00 */
[C---:B--2---:R-:W-:Y:S01]  /*c1e0*/  IADD3 R5, R9.reuse, 0x4, RZ ;  /* 0x0000000409057810 */ /* 0x044fe20007ffe0ff */
[C---:B------:R-:W-:Y:S01]  /*c1f0*/  VIADD R17, R9.reuse, 0x8 ;  /* 0x0000000809117836 */ /* 0x040fe20000000000 */
[C---:B------:R-:W-:Y:S01]  /*c200*/  IADD3 R6, R9.reuse, 0xc, RZ ;  /* 0x0000000c09067810 */ /* 0x040fe20007ffe0ff */
[C---:B------:R-:W-:Y:S01]  /*c210*/  VIADD R5, R9.reuse, 0x10 ;  /* 0x0000001009057836 */ /* 0x040fe20000000000 */
[C---:B------:R-:W-:Y:S01]  /*c220*/  IADD3 R17, R9.reuse, 0x14, RZ ;  /* 0x0000001409117810 */ /* 0x040fe20007ffe0ff */
[C---:B------:R-:W-:Y:S01]  /*c230*/  VIADD R6, R9.reuse, 0x18 ;  /* 0x0000001809067836 */ /* 0x040fe20000000000 */
[----:B------:R-:W-:-:S07]  /*c240*/  IADD3 R5, R9, 0x1c, RZ ;  /* 0x0000001c09057810 */ /* 0x000fce0007ffe0ff */
.L_x_1416:
[----:B------:R-:W-:-:S05]  /*c250*/  IMAD.U32 R5, RZ, RZ, UR36 ;  /* 0x00000024ff057e24 */ /* 0x000fca000f8e00ff */
[----:B------:R-:W-:-:S04]  /*c260*/  LOP3.LUT R5, R5, 0x1, RZ, 0xfc, !PT ;  /* 0x0000000105057812 */ /* 0x000fc800078efcff */
[----:B------:R-:W-:-:S13]  /*c270*/  ISETP.NE.AND P6, PT, R5, 0x3, PT ;  /* 0x000000030500780c */ /* 0x000fda0003fc5270 */
[----:B------:R-:W-:Y:S05]  /*c280*/  @!P6 BRA `(.L_x_1406) ;  /* 0x000000000004e947 */ /* 0x000fea0003800000 */
[----:B------:R-:W-:Y:S01]  /*c290*/  BPT.TRAP 0x1 ;  /* 0x000000040000795c */ /* 0x000fe20000300000 */
.L_x_1406:
[----:B------:R-:W-:Y:S02]  /*c2a0*/  LEA R6, R0, R16, 0x3 ;  /* 0x0000001000067211 */ /* 0x000fe400078e18ff */
[----:B-1----:R-:W-:-:S04]  /*c2b0*/  SHF.L.U32 R21, R4, 0x1f, RZ ;  /* 0x0000001f04157819 */ /* 0x002fc800000006ff */
[----:B------:R1:W2:Y:S01]  /*c2c0*/  SYNCS.PHASECHK.TRANS64.TRYWAIT P0, [R6+URZ+0x30c10], R21 ;  /* 0x030c1015060075a7 */ /* 0x0002a2000800017f */
[----:B------:R-:W-:Y:S05]  /*c2d0*/  @!P6 BRA `(.L_x_1407) ;  /* 0x000000000004e947 */ /* 0x000fea0003800000 */
[----:B------:R-:W-:Y:S01]  /*c2e0*/  BPT.TRAP 0x1 ;  /* 0x000000040000795c */ /* 0x000fe20000300000 */
.L_x_1407:
[----:B------:R-:W-:-:S05]  /*c2f0*/  VIADD R5, R16, 0x10000 ;  /* 0x0001000010057836 */ /* 0x000fca0000000000 */
[----:B------:R-:W-:-:S04]  /*c300*/  SHF.R.U32.HI R5, RZ, 0x4, R5 ;  /* 0x00000004ff057819 */ /* 0x000fc80000011605 */
[----:B------:R-:W-:-:S04]  /*c310*/  LOP3.LUT R5, R5, 0x3fff, RZ, 0xc0, !PT ;  /* 0x00003fff05057812 */ /* 0x000fc800078ec0ff */
[----:B------:R-:W-:Y:S01]  /*c320*/  LOP3.LUT R11, R5, 0x10000, RZ, 0xfc, !PT ;  /* 0x00010000050b7812 */ /* 0x000fe200078efcff */
[----:B--2---:R-:W-:Y:S06]  /*c330*/  @P0 BRA `(.L_x_1408) ;  /* 0x0000000000080947 */ /* 0x004fec0003800000 */
[----:B------:R-:W2:Y:S02]  /*c340*/  SYNCS.PHASECHK.TRANS64.TRYWAIT P0, [R6+URZ+0x30c10], R21 ;  /* 0x030c1015060075a7 */ /* 0x000ea4000800017f */
[----:B--2---:R-:W-:Y:S05]  /*c350*/  @!P0 BRA `(.L_x_1409) ;  /* 0x0000008400648947 */ /* 0x004fea0003800000 */
.L_x_1408:
        /* <DEDUP_REMOVED lines=26> */
[C---:B------:R-:W-:Y:S02]  /*c500*/  LEA R12, R0.reuse, R12, 0x7 ;  /* 0x0000000c000c7211 */ /* 0x040fe400078e38ff */
[C---:B------:R-:W-:Y:S02]  /*c510*/  IMAD R227, R3.reuse, 0x2, R10 ;  /* 0x0000000203e37824 */ /* 0x040fe400078e020a */
[----:B------:R-:W-:Y:S01]  /*c520*/  IMAD R14, R0, 0x80, R14 ;  /* 0x00000080000e7824 */ /* 0x000fe200078e020e */
[----:B------:R-:W-:Y:S01]  /*c530*/  LEA R11, R3, R12, 0x1 ;  /* 0x0000000c030b7211 */ /* 0x000fe200078e08ff */
[----:B------:R-:W-:-:S03]  /*c540*/  IMAD R17, R227, 0x4, R16 ;  /* 0x00000004e3117824 */ /* 0x000fc600078e0210 */
        /* <DEDUP_REMOVED lines=8> */
[----:B------:R-:W-:Y:S02]  /*c5d0*/  R2UR UR4, R18 ;  /* 0x00000000120472ca */ /* 0x000fe400000e0000 */
[----:B------:R-:W-:Y:S01]  /*c5e0*/  LEA R18, R0, R13, 0x7 ;  /* 0x0000000d00127211 */ /* 0x000fe200078e38ff */
[----:B------:R-:W-:-:S03]  /*c5f0*/  IMAD R13, R3, 0x2, R14 ;  /* 0x00000002030d7824 */ /* 0x000fc600078e020e */
[----:B------:R-:W-:Y:S01]  /*c600*/  LEA R19, R3, R18, 0x1 ;  /* 0x0000001203137211 */ /* 0x000fe200078e08ff */
[----:B------:R-:W-:Y:S02]  /*c610*/  IMAD R10, R13, 0x4, R16 ;  /* 0x000000040d0a7824 */ /* 0x000fe400078e0210 */
[----:B------:R-:W-:Y:S01]  /*c620*/  VIADD R18, R16, 0x20000 ;  /* 0x0002000010127836 */ /* 0x000fe20000000000 */
[----:B------:R-:W-:-:S03]  /*c630*/  LEA R12, R19, R16, 0x2 ;  /* 0x00000010130c7211 */ /* 0x000fc600078e10ff */
[--C-:B------:R-:W-:Y:S01]  /*c640*/  IMAD R14, R11, 0x4, R18.reuse ;  /* 0x000000040b0e7824 */ /* 0x100fe200078e0212 */
[-C--:B------:R-:W-:Y:S01]  /*c650*/  LEA R11, R13, R18.reuse, 0x2 ;  /* 0x000000120d0b7211 */ /* 0x080fe200078e10ff */
[----:B------:R-:W-:Y:S01]  /*c660*/  IMAD R13, R19, 0x4, R18 ;  /* 0x00000004130d7824 */ /* 0x000fe200078e0212 */
[----:B------:R-:W-:Y:S01]  /*c670*/  LEA R227, R227, R18, 0x2 ;  /* 0x00000012e3e37211 */ /* 0x000fe200078e10ff */
        /* <DEDUP_REMOVED lines=13> */
.L_x_1410:
[----:B------:R1:W1:Y:S01]  /*c750*/  SYNCS.PHASECHK.TRANS64.TRYWAIT P0, [R6+URZ+0x30c30], R21 ;  /* 0x030c3015060075a7 */ /* 0x000262000800017f */
[----:B------:R-:W-:Y:S05]  /*c760*/  @!P6 BRA `(.L_x_1411) ;  /* 0x000000000004e947 */ /* 0x000fea0003800000 */
[----:B------:R-:W-:Y:S01]  /*c770*/  BPT.TRAP 0x1 ;  /* 0x000000040000795c */ /* 0x000fe20000300000 */
.L_x_1411:
[----:B-1----:R-:W-:Y:S05]  /*c780*/  @P0 BRA `(.L_x_1412) ;  /* 0x0000000000080947 */ /* 0x002fea0003800000 */
[----:B------:R-:W1:Y:S02]  /*c790*/  SYNCS.PHASECHK.TRANS64.TRYWAIT P0, [R6+URZ+0x30c30], R21 ;  /* 0x030c3015060075a7 */ /* 0x000e64000800017f */
[----:B-1----:R-:W-:Y:S05]  /*c7a0*/  @!P0 BRA `(.L_x_1413) ;  /* 0x0000008000648947 */ /* 0x002fea0003800000 */
.L_x_1412:
[----:B------:R-:W2:Y:S01]  /*c7b0*/  LDL R24, [R1+0x68] ;  /* 0x0000680001187983 */ /* 0x000ea20000100800 */
[----:B------:R-:W-:Y:S01]  /*c7c0*/  IADD3 R23, R16, 0x18000, RZ ;  /* 0x0001800010177810 */ /* 0x000fe20007ffe0ff */
[----:B------:R-:W-:Y:S02]  /*c7d0*/  ULDC UR9, c[0x0][0x75c] ;  /* 0x0001d70000097ab9 */ /* 0x000fe40000000800 */
[----:B------:R1:W-:Y:S01]  /*c7e0*/  STL [R1+0x128], R200 ;  /* 0x000128c801007387 */ /* 0x0003e20000100800 */
[----:B------:R-:W-:Y:S01]  /*c7f0*/  SHF.R.U32.HI R23, RZ, 0x4, R23 ;  /* 0x00000004ff177819 */ /* 0x000fe20000011617 */
[----:B------:R-:W-:Y:S01]  /*c800*/  FMUL.FTZ R83, R83, UR9 ;  /* 0x0000000953537c20 */ /* 0x000fe20008410000 */
[----:B------:R-:W-:Y:S01]  /*c810*/  FMUL.FTZ R84, R84, UR9 ;  /* 0x0000000954547c20 */ /* 0x000fe20008410000 */
[----:B------:R3:W-:Y:S01]  /*c820*/  STL [R1+0x124], R201 ;  /* 0x000124c901007387 */ /* 0x0007e20000100800 */
[----:B------:R-:W-:Y:S01]  /*c830*/  LOP3.LUT R136, R23, 0x3fff, RZ, 0xc0, !PT ;  /* 0x00003fff17887812 */ /* 0x000fe200078ec0ff */
[----:B------:R-:W-:Y:S01]  /*c840*/  FMUL.FTZ R85, R85, UR9 ;  /* 0x0000000955557c20 */ /* 0x000fe20008410000 */
[----:B------:R-:W-:Y:S01]  /*c850*/  FMUL.FTZ R18, R72, UR9 ;  /* 0x0000000948127c20 */ /* 0x000fe20008410000 */
[----:B------:R4:W-:Y:S01]  /*c860*/  STL [R1+0x120], R202 ;  /* 0x000120ca01007387 */ /* 0x0009e20000100800 */
[----:B------:R-:W-:Y:S01]  /*c870*/  LOP3.LUT R25, R136, 0x10000, RZ, 0xfc, !PT ;  /* 0x0001000088197812 */ /* 0x000fe200078efcff */
[----:B------:R-:W-:Y:S01]  /*c880*/  FMUL.FTZ R230, R73, UR9 ;  /* 0x0000000949e67c20 */ /* 0x000fe20008410000 */
[----:B------:R-:W-:Y:S01]  /*c890*/  FMUL.FTZ R19, R74, UR9 ;  /* 0x000000094a137c20 */ /* 0x000fe20008410000 */
[----:B------:R2:W-:Y:S01]  /*c8a0*/  STL [R1+0x11c], R203 ;  /* 0x00011ccb01007387 */ /* 0x0005e20000100800 */
        /* <DEDUP_REMOVED lines=126> */
[----:B--2---:R-:W-:Y:S01]  /*d090*/  IADD3 R2, -R2, 0x8, RZ ;  /* 0x0000000802027810 */ /* 0x004fe20007ffe1ff */
[----:B------:R-:W1:Y:S01]  /*d0a0*/  LDC.64 R94, c[0x0][0x748] ;  /* 0x0001d200ff5e7b82 */ /* 0x000e620000000a00 */
[----:B------:R1:W-:Y:S01]  /*d0b0*/  MUFU.TANH R6, R126 ;  /* 0x0000007e00067308 */ /* 0x0003e20000002400 */
[----:B------:R-:W-:-:S03]  /*d0c0*/  FMUL.FTZ R91, R97, UR9 ;  /* 0x00000009615b7c20 */ /* 0x000fc60008410000 */
[----:B------:R-:W-:Y:S01]  /*d0d0*/  HGMMA.64x128x16.F32 R24, gdesc[UR12], R24, gsb0 ;  /* 0x01e000000c1879f0 */ /* 0x000fe20008000818 */
[----:B------:R-:W-:Y:S01]  /*d0e0*/  LEA R96, R3, UR4, 0x1 ;  /* 0x0000000403607c11 */ /* 0x000fe2000f8e08ff */
[----:B------:R-:W-:Y:S01]  /*d0f0*/  UIADD3 UR4, UR6, 0x4, URZ ;  /* 0x0000000406047890 */ /* 0x000fe2000fffe03f */
[----:B------:R-:W-:Y:S01]  /*d100*/  UMOV UR15, 0x40000040 ;  /* 0x40000040000f7882 */ /* 0x000fe20000000000 */
[----:B---3--:R-:W-:Y:S01]  /*d110*/  R2UR UR5, R99 ;  /* 0x00000000630572ca */ /* 0x008fe200000e0000 */
[----:B------:R-:W-:Y:S01]  /*d120*/  UMOV UR7, 0x40000040 ;  /* 0x4000004000077882 */ /* 0x000fe20000000000 */
[----:B------:R-:W2:Y:S03]  /*d130*/  MUFU.TANH R23, R23 ;  /* 0x0000001700177308 */ /* 0x000ea60000002400 */
[----:B------:R-:W-:Y:S01]  /*d140*/  UMOV UR14, UR4 ;  /* 0x00000004000e7c82 */ /* 0x000fe20008000000 */
[----:B------:R-:W-:-:S04]  /*d150*/  IMAD.IADD R96, R7, 0x1, R96 ;  /* 0x0000000107607824 */ /* 0x000fc800078e0260 */
[----:B------:R-:W-:Y:S01]  /*d160*/  IMAD.IADD R221, R2, 0x1, -R96 ;  /* 0x0000000102dd7824 */ /* 0x000fe200078e0a60 */
[----:B------:R-:W3:Y:S01]  /*d170*/  MUFU.TANH R90, R90 ;  /* 0x0000005a005a7308 */ /* 0x000ee20000002400 */
[----:B-1----:R-:W-:Y:S02]  /*d180*/  IADD3 R126, -R96, R94, RZ ;  /* 0x0000005e607e7210 */ /* 0x002fe40007ffe1ff */
[----:B------:R-:W-:Y:S02]  /*d190*/  IADD3 R95, RZ, -R96, -R95 ;  /* 0x80000060ff5f7210 */ /* 0x000fe40007ffe85f */
[----:B------:R-:W-:-:S03]  /*d1a0*/  SEL R126, R126, 0x80, !P2 ;  /* 0x000000807e7e7807 */ /* 0x000fc60005000000 */
[----:B------:R-:W1:Y:S01]  /*d1b0*/  MUFU.TANH R91, R91 ;  /* 0x0000005b005b7308 */ /* 0x000e620000002400 */
[----:B------:R-:W-:Y:S02]  /*d1c0*/  IADD3 R94, R94, 0x8, -R96 ;  /* 0x000000085e5e7810 */ /* 0x000fe40007ffe860 */
[----:B------:R-:W-:-:S05]  /*d1d0*/  SEL R221, R221, 0x80, P3 ;  /* 0x00000080dddd7807 */ /* 0x000fca0001800000 */
        /* <DEDUP_REMOVED lines=114> */
[C---:B------:R-:W-:Y:S01]  /*d900*/  ISETP.GE.AND P5, PT, R128.reuse, 0x20, PT ;  /* 0x000000208000780c */ /* 0x040fe20003fa6270 */
[----:B------:R-:W-:Y:S01]  /*d910*/  FMUL.FTZ R138, R129, UR9 ;  /* 0x00000009818a7c20 */ /* 0x000fe20008410000 */
[----:B------:R-:W-:-:S02]  /*d920*/  ISETP.GE.AND P4, PT, R128, 0x21, PT ;  /* 0x000000218000780c */ /* 0x000fc40003f86270 */
[C---:B------:R-:W-:Y:S01]  /*d930*/  IADD3 R223, R9.reuse, 0x4, RZ ;  /* 0x0000000409df7810 */ /* 0x040fe20007ffe0ff */
[----:B------:R-:W-:Y:S01]  /*d940*/  VIADD R231, R9, 0x8 ;  /* 0x0000000809e77836 */ /* 0x000fe20000000000 */
[----:B---3--:R-:W-:Y:S01]  /*d950*/  FSEL R103, R90, -INF , !P0 ;  /* 0xff8000005a677808 */ /* 0x008fe20004000000 */
[----:B------:R3:W-:Y:S01]  /*d960*/  MUFU.TANH R146, R119 ;  /* 0x0000007700927308 */ /* 0x0007e20000002400 */
[----:B-1----:R-:W-:Y:S01]  /*d970*/  FSEL R109, R91, -INF , !P1 ;  /* 0xff8000005b6d7808 */ /* 0x002fe20004800000 */
[----:B------:R-:W-:Y:S01]  /*d980*/  ULDC UR4, c[0x0][0x744] ;  /* 0x0001d10000047ab9 */ /* 0x000fe20000000800 */
[C---:B------:R-:W-:Y:S02]  /*d990*/  ISETP.GE.AND P0, PT, R128.reuse, 0x28, PT ;  /* 0x000000288000780c */ /* 0x040fe40003f06270 */
[----:B------:R-:W-:Y:S02]  /*d9a0*/  ISETP.GE.AND P1, PT, R128, 0x29, PT ;  /* 0x000000298000780c */ /* 0x000fe40003f26270 */
[----:B------:R-:W-:-:S02]  /*d9b0*/  ISETP.GT.OR P2, PT, R218, 0x38, !P2 ;  /* 0x00000038da00780c */ /* 0x000fc40005744670 */
[----:B------:R-:W-:Y:S02]  /*d9c0*/  ISETP.GT.OR P3, PT, R218, 0x39, !P3 ;  /* 0x00000039da00780c */ /* 0x000fe40005f64670 */
[C---:B------:R-:W-:Y:S02]  /*d9d0*/  ISETP.GT.OR P5, PT, R221.reuse, 0x20, !P5 ;  /* 0x00000020dd00780c */ /* 0x040fe40006fa4670 */
[C---:B------:R-:W-:Y:S02]  /*d9e0*/  ISETP.GT.OR P4, PT, R221.reuse, 0x21, !P4 ;  /* 0x00000021dd00780c */ /* 0x040fe40006784670 */
[C---:B------:R-:W-:Y:S02]  /*d9f0*/  ISETP.GT.OR P0, PT, R221.reuse, 0x28, !P0 ;  /* 0x00000028dd00780c */ /* 0x040fe40004704670 */
[----:B------:R-:W-:Y:S02]  /*da00*/  ISETP.GT.OR P1, PT, R221, 0x29, !P1 ;  /* 0x00000029dd00780c */ /* 0x000fe40004f24670 */
[----:B------:R-:W-:-:S02]  /*da10*/  FSEL R112, R164, -INF , !P2 ;  /* 0xff800000a4707808 */ /* 0x000fc40005000000 */
[----:B------:R-:W-:Y:S02]  /*da20*/  FSEL R95, R163, -INF , !P3 ;  /* 0xff800000a35f7808 */ /* 0x000fe40005800000 */
[----:B------:R-:W-:Y:S02]  /*da30*/  FSEL R205, R168, -INF , !P5 ;  /* 0xff800000a8cd7808 */ /* 0x000fe40006800000 */
[----:B------:R-:W-:Y:S02]  /*da40*/  FSEL R124, R167, -INF , !P4 ;  /* 0xff800000a77c7808 */ /* 0x000fe40006000000 */
[C---:B------:R-:W-:Y:S02]  /*da50*/  ISETP.GE.AND P2, PT, R128.reuse, 0x30, PT ;  /* 0x000000308000780c */ /* 0x040fe40003f46270 */
[C---:B------:R-:W-:Y:S02]  /*da60*/  ISETP.GE.AND P3, PT, R128.reuse, 0x31, PT ;  /* 0x000000318000780c */ /* 0x040fe40003f66270 */
[----:B------:R-:W-:-:S02]  /*da70*/  ISETP.GE.AND P5, PT, R128, 0x38, PT ;  /* 0x000000388000780c */ /* 0x000fc40003fa6270 */
[----:B------:R-:W-:Y:S02]  /*da80*/  ISETP.GE.AND P4, PT, R128, 0x39, PT ;  /* 0x000000398000780c */ /* 0x000fe40003f86270 */
[----:B------:R-:W-:Y:S02]  /*da90*/  FSEL R125, R88, -INF , !P0 ;  /* 0xff800000587d7808 */ /* 0x000fe40004000000 */
[----:B------:R-:W-:Y:S02]  /*daa0*/  FSEL R121, R89, -INF , !P1 ;  /* 0xff80000059797808 */ /* 0x000fe40004800000 */
[C---:B------:R-:W-:Y:S02]  /*dab0*/  ISETP.GE.AND P0, PT, R126.reuse, 0x40, PT ;  /* 0x000000407e00780c */ /* 0x040fe40003f06270 */
[----:B------:R-:W-:Y:S02]  /*dac0*/  ISETP.GE.AND P1, PT, R126, 0x41, PT ;  /* 0x000000417e00780c */ /* 0x000fe40003f26270 */
[----:B------:R-:W-:-:S02]  /*dad0*/  ISETP.GT.OR P2, PT, R221, 0x30, !P2 ;  /* 0x00000030dd00780c */ /* 0x000fc40005744670 */
[C---:B------:R-:W-:Y:S02]  /*dae0*/  ISETP.GT.OR P3, PT, R221.reuse, 0x31, !P3 ;  /* 0x00000031dd00780c */ /* 0x040fe40005f64670 */
[C---:B------:R-:W-:Y:S02]  /*daf0*/  ISETP.GT.OR P5, PT, R221.reuse, 0x38, !P5 ;  /* 0x00000038dd00780c */ /* 0x040fe40006fa4670 */
[----:B------:R-:W-:Y:S02]  /*db00*/  ISETP.GT.OR P4, PT, R221, 0x39, !P4 ;  /* 0x00000039dd00780c */ /* 0x000fe40006784670 */
        /* <DEDUP_REMOVED lines=9> */
[----:B------:R-:W-:Y:S01]  /*dba0*/  ISETP.GE.AND P4, PT, R126, 0x51, PT ;  /* 0x000000517e00780c */ /* 0x000fe20003f86270 */
[----:B------:R-:W1:Y:S01]  /*dbb0*/  MUFU.TANH R149, R115 ;  /* 0x0000007300957308 */ /* 0x000e620000002400 */
[----:B------:R-:W-:Y:S02]  /*dbc0*/  FSEL R117, R161, -INF , !P0 ;  /* 0xff800000a1757808 */ /* 0x000fe40004000000 */
[----:B---3--:R-:W-:Y:S02]  /*dbd0*/  FSEL R119, R160, -INF , !P1 ;  /* 0xff800000a0777808 */ /* 0x008fe40004800000 */
[C---:B------:R-:W-:Y:S02]  /*dbe0*/  ISETP.GE.AND P0, PT, R126.reuse, 0x58, PT ;  /* 0x000000587e00780c */ /* 0x040fe40003f06270 */
[----:B------:R-:W-:Y:S02]  /*dbf0*/  ISETP.GE.AND P1, PT, R126, 0x59, PT ;  /* 0x000000597e00780c */ /* 0x000fe40003f26270 */
[----:B------:R-:W-:-:S02]  /*dc00*/  ISETP.GT.OR P2, PT, R218, 0x48, !P2 ;  /* 0x00000048da00780c */ /* 0x000fc40005744670 */
[C---:B------:R-:W-:Y:S02]  /*dc10*/  ISETP.GT.OR P3, PT, R218.reuse, 0x49, !P3 ;  /* 0x00000049da00780c */ /* 0x040fe40005f64670 */
[C---:B------:R-:W-:Y:S02]  /*dc20*/  ISETP.GT.OR P5, PT, R218.reuse, 0x50, !P5 ;  /* 0x00000050da00780c */ /* 0x040fe40006fa4670 */
[C---:B------:R-:W-:Y:S02]  /*dc30*/  ISETP.GT.OR P4, PT, R218.reuse, 0x51, !P4 ;  /* 0x00000051da00780c */ /* 0x040fe40006784670 */
[C---:B------:R-:W-:Y:S02]  /*dc40*/  ISETP.GT.OR P0, PT, R218.reuse, 0x58, !P0 ;  /* 0x00000058da00780c */ /* 0x040fe40004704670 */
[----:B------:R-:W-:Y:S01]  /*dc50*/  ISETP.GT.OR P1, PT, R218, 0x59, !P1 ;  /* 0x00000059da00780c */ /* 0x000fe20004f24670 */
[----:B------:R-:W3:Y:S01]  /*dc60*/  MUFU.TANH R147, R118 ;  /* 0x0000007600937308 */ /* 0x000ee20000002400 */
        /* <DEDUP_REMOVED lines=15> */
[C---:B------:R-:W-:Y:S02]  /*dd60*/  ISETP.GT.OR P4, PT, R221.reuse, 0x49, !P4 ;  /* 0x00000049dd00780c */ /* 0x040fe40006784670 */
[C---:B------:R-:W-:Y:S02]  /*dd70*/  ISETP.GT.OR P0, PT, R221.reuse, 0x50, !P0 ;  /* 0x00000050dd00780c */ /* 0x040fe40004704670 */
[----:B------:R-:W-:Y:S02]  /*dd80*/  ISETP.GT.OR P1, PT, R221, 0x51, !P1 ;  /* 0x00000051dd00780c */ /* 0x000fe40004f24670 */
[----:B------:R-:W-:-:S02]  /*dd90*/  FSEL R106, R159, -INF , !P2 ;  /* 0xff8000009f6a7808 */ /* 0x000fc40005000000 */
[----:B------:R-:W-:Y:S02]  /*dda0*/  FSEL R94, R158, -INF , !P3 ;  /* 0xff8000009e5e7808 */ /* 0x000fe40005800000 */
[----:B----4-:R-:W-:Y:S02]  /*ddb0*/  FSEL R111, R155, -INF , !P5 ;  /* 0xff8000009b6f7808 */ /* 0x010fe40006800000 */
[----:B--2---:R-:W-:Y:S02]  /*ddc0*/  FSEL R104, R154, -INF , !P4 ;  /* 0xff8000009a687808 */ /* 0x004fe40006000000 */
[C---:B------:R-:W-:Y:S02]  /*ddd0*/  ISETP.GE.AND P2, PT, R128.reuse, 0x58, PT ;  /* 0x000000588000780c */ /* 0x040fe40003f46270 */
[----:B------:R-:W-:Y:S02]  /*dde0*/  ISETP.GE.AND P3, PT, R128, 0x59, PT ;  /* 0x000000598000780c */ /* 0x000fe40003f66270 */
[----:B------:R-:W-:-:S02]  /*ddf0*/  ISETP.GE.AND P5, PT, R126, 0x60, PT ;  /* 0x000000607e00780c */ /* 0x000fc40003fa6270 */
[C---:B------:R-:W-:Y:S02]  /*de00*/  ISETP.GE.AND P4, PT, R126.reuse, 0x61, PT ;  /* 0x000000617e00780c */ /* 0x040fe40003f86270 */
[----:B------:R-:W-:Y:S02]  /*de10*/  FSEL R100, R151, -INF , !P0 ;  /* 0xff80000097647808 */ /* 0x000fe40004000000 */
[----:B-1----:R-:W-:Y:S02]  /*de20*/  FSEL R115, R149, -INF , !P1 ;  /* 0xff80000095737808 */ /* 0x002fe40004800000 */
[C---:B------:R-:W-:Y:S02]  /*de30*/  ISETP.GE.AND P0, PT, R126.reuse, 0x68, PT ;  /* 0x000000687e00780c */ /* 0x040fe40003f06270 */
[----:B------:R-:W-:Y:S02]  /*de40*/  ISETP.GE.AND P1, PT, R126, 0x69, PT ;  /* 0x000000697e00780c */ /* 0x000fe40003f26270 */
[----:B------:R-:W-:-:S02]  /*de50*/  ISETP.GT.OR P2, PT, R221, 0x58, !P2 ;  /* 0x00000058dd00780c */ /* 0x000fc40005744670 */
[----:B------:R-:W-:Y:S02]  /*de60*/  ISETP.GT.OR P3, PT, R221, 0x59, !P3 ;  /* 0x00000059dd00780c */ /* 0x000fe40005f64670 */
[C---:B------:R-:W-:Y:S02]  /*de70*/  ISETP.GT.OR P5, PT, R218.reuse, 0x60, !P5 ;  /* 0x00000060da00780c */ /* 0x040fe40006fa4670 */
[C---:B------:R-:W-:Y:S02]  /*de80*/  ISETP.GT.OR P4, PT, R218.reuse, 0x61, !P4 ;  /* 0x00000061da00780c */ /* 0x040fe40006784670 */
[C---:B------:R-:W-:Y:S02]  /*de90*/  ISETP.GT.OR P0, PT, R218.reuse, 0x68, !P0 ;  /* 0x00000068da00780c */ /* 0x040fe40004704670 */
[----:B------:R-:W-:Y:S01]  /*dea0*/  ISETP.GT.OR P1, PT, R218, 0x69, !P1 ;  /* 0x00000069da00780c */ /* 0x000fe20004f24670 */
[----:B------:R1:W2:Y:S01]  /*deb0*/  MUFU.TANH R5, R127 ;  /* 0x0000007f00057308 */ /* 0x0002a20000002400 */
[----:B---3--:R-:W-:-:S02]  /*dec0*/  FSEL R98, R147, -INF , !P2 ;  /* 0xff80000093627808 */ /* 0x008fc40005000000 */
[----:B------:R-:W-:Y:S02]  /*ded0*/  FSEL R118, R146, -INF , !P3 ;  /* 0xff80000092767808 */ /* 0x000fe40005800000 */
[----:B------:R-:W-:Y:S02]  /*dee0*/  FSEL R113, R145, -INF , !P5 ;  /* 0xff80000091717808 */ /* 0x000fe40006800000 */
[----:B------:R-:W-:Y:S02]  /*def0*/  FSEL R108, R144, -INF , !P4 ;  /* 0xff800000906c7808 */ /* 0x000fe40006000000 */
[C---:B------:R-:W-:Y:S02]  /*df00*/  ISETP.GE.AND P2, PT, R126.reuse, 0x70, PT ;  /* 0x000000707e00780c */ /* 0x040fe40003f46270 */
[C---:B------:R-:W-:Y:S02]  /*df10*/  ISETP.GE.AND P3, PT, R126.reuse, 0x71, PT ;  /* 0x000000717e00780c */ /* 0x040fe40003f66270 */
[----:B------:R-:W-:-:S02]  /*df20*/  ISETP.GE.AND P5, PT, R126, 0x78, PT ;  /* 0x000000787e00780c */ /* 0x000fc40003fa6270 */
[----:B------:R-:W-:Y:S01]  /*df30*/  ISETP.GE.AND P4, PT, R126, 0x79, PT ;  /* 0x000000797e00780c */ /* 0x000fe20003f86270 */
[----:B------:R3:W4:Y:S01]  /*df40*/  MUFU.TANH R2, R130 ;  /* 0x0000008200027308 */ /* 0x0007220000002400 */
[----:B------:R-:W-:Y:S02]  /*df50*/  FSEL R126, R141, -INF , !P0 ;  /* 0xff8000008d7e7808 */ /* 0x000fe40004000000 */
[----:B-1----:R-:W-:Y:S02]  /*df60*/  FSEL R127, R140, -INF , !P1 ;  /* 0xff8000008c7f7808 */ /* 0x002fe40004800000 */
[C---:B------:R-:W-:Y:S02]  /*df70*/  ISETP.GE.AND P0, PT, R128.reuse, 0x60, PT ;  /* 0x000000608000780c */ /* 0x040fe40003f06270 */
[----:B------:R-:W-:Y:S02]  /*df80*/  ISETP.GE.AND P1, PT, R128, 0x61, PT ;  /* 0x000000618000780c */ /* 0x000fe40003f26270 */
[----:B------:R-:W-:-:S02]  /*df90*/  ISETP.GT.OR P2, PT, R218, 0x70, !P2 ;  /* 0x00000070da00780c */ /* 0x000fc40005744670 */
[C---:B------:R-:W-:Y:S02]  /*dfa0*/  ISETP.GT.OR P0, PT, R221.reuse, 0x60, !P0 ;  /* 0x00000060dd00780c */ /* 0x040fe40004704670 */
[----:B------:R-:W-:Y:S02]  /*dfb0*/  ISETP.GT.OR P1, PT, R221, 0x61, !P1 ;  /* 0x00000061dd00780c */ /* 0x000fe40004f24670 */
[----:B---3--:R-:W-:Y:S02]  /*dfc0*/  FSEL R130, R4, -INF , !P2 ;  /* 0xff80000004827808 */ /* 0x008fe40005000000 */
[----:B------:R-:W-:Y:S02]  /*dfd0*/  FSEL R131, R143, -INF , !P0 ;  /* 0xff8000008f837808 */ /* 0x000fe40004000000 */
[----:B------:R-:W-:Y:S02]  /*dfe0*/  FSEL R137, R142, -INF , !P1 ;  /* 0xff8000008e897808 */ /* 0x000fe40004800000 */
[----:B------:R-:W-:-:S02]  /*dff0*/  ISETP.GE.AND P2, PT, R128, 0x68, PT ;  /* 0x000000688000780c */ /* 0x000fc40003f46270 */
[C---:B------:R-:W-:Y:S02]  /*e000*/  ISETP.GE.AND P0, PT, R128.reuse, 0x69, PT ;  /* 0x000000698000780c */ /* 0x040fe40003f06270 */
[----:B------:R-:W-:Y:S02]  /*e010*/  ISETP.GE.AND P1, PT, R128, 0x70, PT ;  /* 0x000000708000780c */ /* 0x000fe40003f26270 */
[----:B------:R-:W-:Y:S02]  /*e020*/  LEA R136, R0, R136, 0xa ;  /* 0x0000008800887211 */ /* 0x000fe400078e50ff */
[C---:B------:R-:W-:Y:S02]  /*e030*/  ISETP.GT.OR P2, PT, R221.reuse, 0x68, !P2 ;  /* 0x00000068dd00780c */ /* 0x040fe40005744670 */
[C---:B------:R-:W-:Y:S02]  /*e040*/  ISETP.GT.OR P0, PT, R221.reuse, 0x69, !P0 ;  /* 0x00000069dd00780c */ /* 0x040fe40004704670 */
[----:B------:R-:W-:-:S02]  /*e050*/  ISETP.GT.OR P1, PT, R221, 0x70, !P1 ;  /* 0x00000070dd00780c */ /* 0x000fc40004f24670 */
[----:B------:R-:W-:Y:S01]  /*e060*/  R2UR UR8, R136 ;  /* 0x00000000880872ca */ /* 0x000fe200000e0000 */
[----:B------:R-:W1:Y:S01]  /*e070*/  SHFL.IDX PT, R225, R227, R9, 0x1f ;  /* 0x00001f09e3e17589 */ /* 0x000e6200000e0000 */
[----:B------:R-:W-:Y:S02]  /*e080*/  FSEL R129, R6, -INF , !P2 ;  /* 0xff80000006817808 */ /* 0x000fe40005000000 */
[----:B--2---:R-:W-:Y:S02]  /*e090*/  FSEL R139, R5, -INF , !P0 ;  /* 0xff800000058b7808 */ /* 0x004fe40004000000 */
[----:B----4-:R-:W-:Y:S02]  /*e0a0*/  FSEL R136, R2, -INF , !P1 ;  /* 0xff80000002887808 */ /* 0x010fe40004800000 */
[C---:B------:R-:W-:Y:S02]  /*e0b0*/  ISETP.GE.AND P2, PT, R128.reuse, 0x71, PT ;  /* 0x000000718000780c */ /* 0x040fe40003f46270 */
[----:B------:R-:W-:-:S02]  /*e0c0*/  ISETP.GE.AND P0, PT, R128, 0x78, PT ;  /* 0x000000788000780c */ /* 0x000fc40003f06270 */
[----:B------:R-:W-:Y:S02]  /*e0d0*/  ISETP.GE.AND P1, PT, R128, 0x79, PT ;  /* 0x000000798000780c */ /* 0x000fe40003f26270 */
[----:B------:R2:W-:Y:S02]  /*e0e0*/  MUFU.TANH R128, R212 ;  /* 0x000000d400807308 */ /* 0x0005e40000002400 */
[----:B--2---:R-:W2:Y:S01]  /*e0f0*/  SHFL.IDX PT, R212, R227, R223, 0x1f ;  /* 0x00001fdfe3d47589 */ /* 0x004ea200000e0000 */
[C---:B------:R-:W-:Y:S02]  /*e100*/  ISETP.GT.OR P3, PT, R218.reuse, 0x71, !P3 ;  /* 0x00000071da00780c */ /* 0x040fe40005f64670 */
[C---:B------:R-:W-:Y:S02]  /*e110*/  ISETP.GT.OR P5, PT, R218.reuse, 0x78, !P5 ;  /* 0x00000078da00780c */ /* 0x040fe40006fa4670 */
[----:B------:R-:W-:Y:S02]  /*e120*/  ISETP.GT.OR P4, PT, R218, 0x79, !P4 ;  /* 0x00000079da00780c */ /* 0x000fe40006784670 */
[----:B------:R-:W3:Y:S01]  /*e130*/  SHFL.IDX PT, R218, R17, R9, 0x1f ;  /* 0x00001f0911da7589 */ /* 0x000ee200000e0000 */
[----:B------:R-:W-:Y:S01]  /*e140*/  IADD3 R232, R9, 0xc, RZ ;  /* 0x0000000c09e87810 */ /* 0x000fe20007ffe0ff */
[----:B------:R-:W-:-:S02]  /*e150*/  WARPGROUP.DEPBAR.LE gsb0, 0x0 ;  /* 0x00008000000079c5 */ /* 0x000fc40000010000 */
        /* <DEDUP_REMOVED lines=11> */
[C---:B------:R-:W-:Y:S02]  /*e210*/  VIADD R27, R9.reuse, 0x10 ;  /* 0x00000010091b7836 */ /* 0x040fe40000000000 */
[----:B------:R-:W-:Y:S01]  /*e220*/  FADD.FTZ R225, R26, -R225 ;  /* 0x800000e11ae17221 */ /* 0x000fe20000010000 */
[----:B------:R-:W-:Y:S01]  /*e230*/  IADD3 R221, R9, 0x14, RZ ;  /* 0x0000001409dd7810 */ /* 0x000fe20007ffe0ff */
        /* <DEDUP_REMOVED lines=8> */
[----:B--2---:R-:W-:Y:S01]  /*e2c0*/  FADD.FTZ R221, R29, -R223 ;  /* 0x800000df1ddd7221 */ /* 0x004fe20000010000 */
[----:B------:R-:W-:-:S02]  /*e2d0*/  VIADD R29, R9, 0x18 ;  /* 0x00000018091d7836 */ /* 0x000fc40000000000 */
[----:B------:R-:W-:Y:S01]  /*e2e0*/  FADD.FTZ R223, R31, -R223 ;  /* 0x800000df1fdf7221 */ /* 0x000fe20000010000 */
[----:B------:R-:W-:-:S03]  /*e2f0*/  VIADD R31, R9, 0x10 ;  /* 0x00000010091f7836 */ /* 0x000fc60000000000 */
        /* <DEDUP_REMOVED lines=8> */
[----:B------:R-:W-:Y:S01]  /*e380*/  IADD3 R32, R9, 0x14, RZ ;  /* 0x0000001409207810 */ /* 0x000fe20007ffe0ff */
[----:B------:R-:W-:Y:S01]  /*e390*/  FADD.FTZ R224, R34, -R28 ;  /* 0x8000001c22e07221 */ /* 0x000fe20000010000 */
        /* <DEDUP_REMOVED lines=9> */
[C---:B------:R-:W-:Y:S01]  /*e430*/  IADD3 R232, R9.reuse, 0x1c, RZ ;  /* 0x0000001c09e87810 */ /* 0x040fe20007ffe0ff */
[----:B------:R-:W-:-:S02]  /*e440*/  VIADD R34, R9, 0x18 ;  /* 0x0000001809227836 */ /* 0x000fc40000000000 */
[----:B------:R-:W-:Y:S01]  /*e450*/  FMUL.FTZ R213, R213, R229 ;  /* 0x000000e5d5d57220 */ /* 0x000fe20000410000 */
[----:B------:R-:W-:Y:S02]  /*e460*/  IADD3 R229, R9, 0x1c, RZ ;  /* 0x0000001c09e57810 */ /* 0x000fe40007ffe0ff */
        /* <DEDUP_REMOVED lines=10> */
[----:B------:R-:W-:Y:S01]  /*e510*/  FMUL.FTZ R210, R210, R225 ;  /* 0x000000e1d2d27220 */ /* 0x000fe20000410000 */
[----:B------:R-:W4:Y:S01]  /*e520*/  SHFL.IDX PT, R35, R15, R9, 0x1f ;  /* 0x00001f090f237589 */ /* 0x000f2200000e0000 */
[----:B------:R-:W-:-:S03]  /*e530*/  VIADD R225, R9, 0x4 ;  /* 0x0000000409e17836 */ /* 0x000fc60000000000 */
[----:B------:R2:W-:Y:S01]  /*e540*/  MUFU.EX2 R18, R31 ;  /* 0x0000001f00127308 */ /* 0x0005e20000000800 */
[----:B------:R-:W-:-:S07]  /*e550*/  VIADD R36, R9, 0xc ;  /* 0x0000000c09247836 */ /* 0x000fce0000000000 */
[----:B------:R1:W-:Y:S01]  /*e560*/  MUFU.EX2 R19, R32 ;  /* 0x0000002000137308 */ /* 0x0003e20000000800 */
[--C-:B--2---:R-:W-:Y:S01]  /*e570*/  FFMA.FTZ R31, R208, UR4, -R33.reuse ;  /* 0x00000004d01f7c23 */ /* 0x104fe20008010821 */
[----:B-1----:R-:W-:Y:S01]  /*e580*/  FFMA.FTZ R32, R209, UR4, -R33 ;  /* 0x00000004d1207c23 */ /* 0x002fe20008010821 */
[----:B---3--:R-:W-:Y:S02]  /*e590*/  FFMA.FTZ R33, R206, UR4, -R34 ;  /* 0x00000004ce217c23 */ /* 0x008fe40008010822 */
[----:B------:R-:W1:Y:S03]  /*e5a0*/  SHFL.IDX PT, R206, R15, R225, 0x1f ;  /* 0x00001fe10fce7589 */ /* 0x000e6600000e0000 */
[----:B------:R2:W-:Y:S01]  /*e5b0*/  MUFU.EX2 R27, R231 ;  /* 0x000000e7001b7308 */ /* 0x0005e20000000800 */
[----:B------:R-:W-:Y:S01]  /*e5c0*/  FFMA.FTZ R208, -R230, R230, 1 ;  /* 0x3f800000e6d07423 */ /* 0x000fe200000101e6 */
[----:B------:R-:W-:Y:S01]  /*e5d0*/  FMUL.FTZ R226, R219, R226 ;  /* 0x000000e2dbe27220 */ /* 0x000fe20000410000 */
[----:B--2---:R-:W-:-:S02]  /*e5e0*/  FADD.FTZ R231, R37, -R232 ;  /* 0x800000e825e77221 */ /* 0x004fc40000010000 */
[----:B------:R2:W3:Y:S01]  /*e5f0*/  SHFL.IDX PT, R37, R15, R36, 0x1f ;  /* 0x00001f240f257589 */ /* 0x0004e200000e0000 */
[----:B------:R-:W-:Y:S01]  /*e600*/  FMUL.FTZ R208, R208, R226 ;  /* 0x000000e2d0d07220 */ /* 0x000fe20000410000 */
[C---:B------:R-:W-:Y:S02]  /*e610*/  IADD3 R215, R9.reuse, 0x8, RZ ;  /* 0x0000000809d77810 */ /* 0x040fe40007ffe0ff */
[C---:B------:R-:W-:Y:S01]  /*e620*/  IADD3 R226, R9.reuse, 0x10, RZ ;  /* 0x0000001009e27810 */ /* 0x040fe20007ffe0ff */
[--C-:B----4-:R-:W-:Y:S01]  /*e630*/  FFMA.FTZ R204, R204, UR4, -R35.reuse ;  /* 0x00000004cccc7c23 */ /* 0x110fe20008010823 */
[----:B------:R-:W-:Y:S01]  /*e640*/  IADD3 R230, R9, 0x18, RZ ;  /* 0x0000001809e67810 */ /* 0x000fe20007ffe0ff */
[----:B------:R-:W4:Y:S01]  /*e650*/  SHFL.IDX PT, R209, R15, R215, 0x1f ;  /* 0x00001fd70fd17589 */ /* 0x000f2200000e0000 */
[----:B--2---:R-:W-:-:S03]  /*e660*/  FFMA.FTZ R36, R205, UR4, -R35 ;  /* 0x00000004cd247c23 */ /* 0x004fc60008010823 */
[----:B------:R-:W2:Y:S01]  /*e670*/  SHFL.IDX PT, R205, R15, R226, 0x1f ;  /* 0x00001fe20fcd7589 */ /* 0x000ea200000e0000 */
[----:B------:R1:W-:Y:S01]  /*e680*/  MUFU.EX2 R35, R204 ;  /* 0x000000cc00237308 */ /* 0x0003e20000000800 */
[----:B------:R-:W-:Y:S02]  /*e690*/  FADD.FTZ R232, R39, -R232 ;  /* 0x800000e827e87221 */ /* 0x000fe40000010000 */
[----:B------:R-:W-:Y:S01]  /*e6a0*/  SHFL.IDX PT, R39, R15, R230, 0x1f ;  /* 0x00001fe60f277589 */ /* 0x000fe200000e0000 */
[--C-:B-1----:R-:W-:Y:S01]  /*e6b0*/  FFMA.FTZ R204, R122, UR4, -R206.reuse ;  /* 0x000000047acc7c23 */ /* 0x102fe200080108ce */
[----:B------:R-:W-:Y:S02]  /*e6c0*/  FFMA.FTZ R206, R124, UR4, -R206 ;  /* 0x000000047cce7c23 */ /* 0x000fe400080108ce */
[----:B------:R-:W1:Y:S01]  /*e6d0*/  SHFL.IDX PT, R122, R15, R229, 0x1f ;  /* 0x00001fe50f7a7589 */ /* 0x000e6200000e0000 */
[--C-:B---3--:R-:W-:Y:S01]  /*e6e0*/  FFMA.FTZ R120, R120, UR4, -R37.reuse ;  /* 0x0000000478787c23 */ /* 0x108fe20008010825 */
[----:B------:R-:W-:-:S02]  /*e6f0*/  FFMA.FTZ R121, R121, UR4, -R37 ;  /* 0x0000000479797c23 */ /* 0x000fc40008010825 */
[----:B------:R-:W3:Y:S01]  /*e700*/  SHFL.IDX PT, R124, R10, R225, 0x1f ;  /* 0x00001fe10a7c7589 */ /* 0x000ee200000e0000 */
[----:B------:R4:W-:Y:S03]  /*e710*/  MUFU.EX2 R37, R206 ;  /* 0x000000ce00257308 */ /* 0x0009e60000000800 */
[----:B----4-:R-:W4:Y:S05]  /*e720*/  SHFL.IDX PT, R206, R10, R215, 0x1f ;  /* 0x00001fd70ace7589 */ /* 0x010f2a00000e0000 */
[----:B------:R2:W-:Y:S01]  /*e730*/  MUFU.EX2 R17, R211 ;  /* 0x000000d300117308 */ /* 0x0005e20000000800 */
[----:B------:R-:W-:Y:S01]  /*e740*/  FFMA.FTZ R34, R207, UR4, -R34 ;  /* 0x00000004cf227c23 */ /* 0x000fe20008010822 */
[----:B------:R-:W-:Y:S01]  /*e750*/  FFMA.FTZ R207, R123, UR4, -R209 ;  /* 0x000000047bcf7c23 */ /* 0x000fe200080108d1 */
[----:B--2---:R-:W-:-:S02]  /*e760*/  VIADD R211, R9, 0x14 ;  /* 0x0000001409d37836 */ /* 0x004fc40000000000 */
[----:B------:R-:W-:Y:S01]  /*e770*/  FFMA.FTZ R125, R125, UR4, -R209 ;  /* 0x000000047d7d7c23 */ /* 0x000fe200080108d1 */
[--C-:B------:R-:W-:Y:S02]  /*e780*/  FFMA.FTZ R123, R103, UR4, -R205.reuse ;  /* 0x00000004677b7c23 */ /* 0x100fe400080108cd */
[----:B------:R2:W-:Y:S01]  /*e790*/  SHFL.IDX PT, R38, R15, R211, 0x1f ;  /* 0x00001fd30f267589 */ /* 0x0005e200000e0000 */
[----:B------:R-:W-:Y:S02]  /*e7a0*/  VIADD R209, R9, 0xc ;  /* 0x0000000c09d17836 */ /* 0x000fe40000000000 */
[----:B------:R-:W-:Y:S01]  /*e7b0*/  FFMA.FTZ R114, R114, UR4, -R205 ;  /* 0x0000000472727c23 */ /* 0x000fe200080108cd */
[----:B-1----:R-:W-:Y:S01]  /*e7c0*/  FFMA.FTZ R205, R95, UR4, -R122 ;  /* 0x000000045fcd7c23 */ /* 0x002fe2000801087a */
[--C-:B------:R-:W-:Y:S01]  /*e7d0*/  FFMA.FTZ R112, R112, UR4, -R39.reuse ;  /* 0x0000000470707c23 */ /* 0x100fe20008010827 */
[----:B--2---:R1:W-:Y:S01]  /*e7e0*/  MUFU.EX2 R15, R204 ;  /* 0x000000cc000f7308 */ /* 0x0043e20000000800 */
[----:B------:R-:W-:Y:S01]  /*e7f0*/  FFMA.FTZ R107, R107, UR4, -R39 ;  /* 0x000000046b6b7c23 */ /* 0x000fe20008010827 */
[----:B-1----:R-:W1:Y:S06]  /*e800*/  SHFL.IDX PT, R204, R10, R9, 0x1f ;  /* 0x00001f090acc7589 */ /* 0x002e6c00000e0000 */
[----:B------:R2:W-:Y:S01]  /*e810*/  MUFU.EX2 R95, R123 ;  /* 0x0000007b005f7308 */ /* 0x0005e20000000800 */
[--C-:B---3--:R-:W-:Y:S01]  /*e820*/  FFMA.FTZ R119, R119, UR4, -R124.reuse ;  /* 0x0000000477777c23 */ /* 0x108fe2000801087c */
[----:B------:R-:W-:-:S06]  /*e830*/  FFMA.FTZ R124, R94, UR4, -R124 ;  /* 0x000000045e7c7c23 */ /* 0x000fcc000801087c */
[----:B------:R3:W-:Y:S01]  /*e840*/  MUFU.EX2 R39, R125 ;  /* 0x0000007d00277308 */ /* 0x0007e20000000800 */
[----:B--2---:R-:W2:Y:S04]  /*e850*/  SHFL.IDX PT, R123, R12, R209, 0x1f ;  /* 0x00001fd10c7b7589 */ /* 0x004ea800000e0000 */
[----:B---3--:R-:W3:Y:S03]  /*e860*/  SHFL.IDX PT, R125, R10, R230, 0x1f ;  /* 0x00001fe60a7d7589 */ /* 0x008ee600000e0000 */
[----:B------:R4:W-:Y:S02]  /*e870*/  MUFU.EX2 R94, R120 ;  /* 0x00000078005e7308 */ /* 0x0009e40000000800 */
[----:B----4-:R-:W-:-:S02]  /*e880*/  FFMA.FTZ R120, R99, UR4, -R206 ;  /* 0x0000000463787c23 */ /* 0x010fc400080108ce */
[----:B------:R-:W4:Y:S04]  /*e890*/  SHFL.IDX PT, R99, R12, R9, 0x1f ;  /* 0x00001f090c637589 */ /* 0x000f2800000e0000 */
[----:B------:R-:W4:Y:S01]  /*e8a0*/  MUFU.EX2 R29, R29 ;  /* 0x0000001d001d7308 */ /* 0x000f220000000800 */
[--C-:B-1----:R-:W-:Y:S01]  /*e8b0*/  FFMA.FTZ R117, R117, UR4, -R204.reuse ;  /* 0x0000000475757c23 */ /* 0x102fe200080108cc */
[----:B------:R-:W-:Y:S01]  /*e8c0*/  FFMA.FTZ R106, R106, UR4, -R204 ;  /* 0x000000046a6a7c23 */ /* 0x000fe200080108cc */
[----:B------:R-:W-:Y:S01]  /*e8d0*/  FFMA.FTZ R111, R111, UR4, -R206 ;  /* 0x000000046f6f7c23 */ /* 0x000fe200080108ce */
[----:B------:R-:W1:Y:S04]  /*e8e0*/  SHFL.IDX PT, R204, R10, R211, 0x1f ;  /* 0x00001fd30acc7589 */ /* 0x000e6800000e0000 */
[----:B------:R-:W1:Y:S01]  /*e8f0*/  MUFU.EX2 R31, R31 ;  /* 0x0000001f001f7308 */ /* 0x000e620000000800 */
[----:B------:R-:W1:Y:S01]  /*e900*/  SHFL.IDX PT, R206, R12, R215, 0x1f ;  /* 0x00001fd70cce7589 */ /* 0x000e6200000e0000 */
[----:B------:R-:W-:Y:S01]  /*e910*/  FMUL.FTZ R132, R132, UR9 ;  /* 0x0000000984847c20 */ /* 0x000fe20008410000 */
[----:B------:R-:W-:Y:S01]  /*e920*/  FFMA.FTZ R122, R96, UR4, -R122 ;  /* 0x00000004607a7c23 */ /* 0x000fe2000801087a */
[----:B------:R-:W-:Y:S01]  /*e930*/  FMUL.FTZ R134, R134, UR9 ;  /* 0x0000000986867c20 */ /* 0x000fe20008410000 */
[--C-:B------:R-:W-:Y:S01]  /*e940*/  FFMA.FTZ R103, R97, UR4, -R38.reuse ;  /* 0x0000000461677c23 */ /* 0x100fe20008010826 */
[----:B------:R-:W1:Y:S01]  /*e950*/  SHFL.IDX PT, R96, R10, R226, 0x1f ;  /* 0x00001fe20a607589 */ /* 0x000e6200000e0000 */
[----:B------:R-:W-:Y:S01]  /*e960*/  FFMA.FTZ R109, R109, UR4, -R38 ;  /* 0x000000046d6d7c23 */ /* 0x000fe20008010826 */
[--C-:B--2---:R-:W-:Y:S01]  /*e970*/  FFMA.FTZ R127, R127, UR4, -R123.reuse ;  /* 0x000000047f7f7c23 */ /* 0x104fe2000801087b */
[----:B------:R-:W-:Y:S01]  /*e980*/  FFMA.FTZ R139, R139, UR4, -R123 ;  /* 0x000000048b8b7c23 */ /* 0x000fe2000801087b */
[----:B------:R2:W-:Y:S01]  /*e990*/  MUFU.EX2 R38, R207 ;  /* 0x000000cf00267308 */ /* 0x0005e20000000800 */
[--C-:B---3--:R-:W-:Y:S01]  /*e9a0*/  FFMA.FTZ R116, R116, UR4, -R125.reuse ;  /* 0x0000000474747c23 */ /* 0x108fe2000801087d */
[----:B------:R-:W3:Y:S01]  /*e9b0*/  SHFL.IDX PT, R123, R12, R230, 0x1f ;  /* 0x00001fe60c7b7589 */ /* 0x000ee200000e0000 */
[----:B------:R-:W-:Y:S01]  /*e9c0*/  FFMA.FTZ R125, R98, UR4, -R125 ;  /* 0x00000004627d7c23 */ /* 0x000fe2000801087d */
[----:B------:R-:W-:-:S02]  /*e9d0*/  FMUL.FTZ R133, R133, UR9 ;  /* 0x0000000985857c20 */ /* 0x000fc40008410000 */
[----:B------:R1:W-:Y:S01]  /*e9e0*/  SHFL.IDX PT, R97, R10, R209, 0x1f ;  /* 0x00001fd10a617589 */ /* 0x0003e200000e0000 */
[----:B------:R-:W-:Y:S01]  /*e9f0*/  FMUL.FTZ R135, R135, UR9 ;  /* 0x0000000987877c20 */ /* 0x000fe20008410000 */
[----:B------:R-:W3:Y:S02]  /*ea00*/  MUFU.TANH R132, R132 ;  /* 0x0000008400847308 */ /* 0x000ee40000002400 */
[----:B--2---:R-:W2:Y:S01]  /*ea10*/  SHFL.IDX PT, R207, R10, R229, 0x1f ;  /* 0x00001fe50acf7589 */ /* 0x004ea200000e0000 */
[--C-:B----4-:R-:W-:Y:S01]  /*ea20*/  FFMA.FTZ R113, R113, UR4, -R99.reuse ;  /* 0x0000000471717c23 */ /* 0x110fe20008010863 */
[----:B------:R-:W-:-:S04]  /*ea30*/  FFMA.FTZ R131, R131, UR4, -R99 ;  /* 0x0000000483837c23 */ /* 0x000fc80008010863 */
[----:B------:R4:W-:Y:S01]  /*ea40*/  MUFU.EX2 R98, R103 ;  /* 0x0000006700627308 */ /* 0x0009e20000000800 */
[----:B-1----:R-:W-:Y:S01]  /*ea50*/  FFMA.FTZ R209, -R233, R233, 1 ;  /* 0x3f800000e9d17423 */ /* 0x002fe200000101e9 */
[----:B------:R-:W-:-:S06]  /*ea60*/  IADD3 R233, R9, 0xc, RZ ;  /* 0x0000000c09e97810 */ /* 0x000fcc0007ffe0ff */
[----:B------:R-:W1:Y:S01]  /*ea70*/  MUFU.TANH R134, R134 ;  /* 0x0000008600867308 */ /* 0x000e620000002400 */
[----:B----4-:R4:W-:Y:S07]  /*ea80*/  SHFL.IDX PT, R103, R12, R211, 0x1f ;  /* 0x00001fd30c677589 */ /* 0x0109ee00000e0000 */
[----:B------:R3:W-:Y:S01]  /*ea90*/  MUFU.EX2 R99, R112 ;  /* 0x0000007000637308 */ /* 0x0007e20000000800 */
[----:B----4-:R-:W-:Y:S01]  /*eaa0*/  FFMA.FTZ R211, -R22, R22, 1 ;  /* 0x3f80000016d37423 */ /* 0x010fe20000010116 */
[----:B------:R-:W-:-:S02]  /*eab0*/  FMUL.FTZ R22, R29, R222 ;  /* 0x000000de1d167220 */ /* 0x000fc40000410000 */
[----:B------:R4:W-:Y:S04]  /*eac0*/  SHFL.IDX PT, R222, R14, R215, 0x1f ;  /* 0x00001fd70ede7589 */ /* 0x0009e800000e0000 */
[----:B------:R-:W2:Y:S01]  /*ead0*/  MUFU.TANH R133, R133 ;  /* 0x0000008500857308 */ /* 0x000ea20000002400 */
[----:B---3--:R-:W3:Y:S01]  /*eae0*/  SHFL.IDX PT, R112, R12, R229, 0x1f ;  /* 0x00001fe50c707589 */ /* 0x008ee200000e0000 */
[----:B----4-:R-:W-:-:S06]  /*eaf0*/  FMUL.FTZ R215, R31, R217 ;  /* 0x000000d91fd77220 */ /* 0x010fcc0000410000 */
[----:B------:R-:W4:Y:S01]  /*eb00*/  MUFU.TANH R135, R135 ;  /* 0x0000008700877308 */ /* 0x000f220000002400 */
[----:B------:R-:W3:Y:S07]  /*eb10*/  SHFL.IDX PT, R217, R14, R233, 0x1f ;  /* 0x00001fe90ed97589 */ /* 0x000eee00000e0000 */
[----:B------:R-:W3:Y:S01]  /*eb20*/  MUFU.EX2 R28, R28 ;  /* 0x0000001c001c7308 */ /* 0x000ee20000000800 */
[--C-:B------:R-:W-:Y:S01]  /*eb30*/  FFMA.FTZ R102, R102, UR4, -R204.reuse ;  /* 0x0000000466667c23 */ /* 0x100fe200080108cc */
[----:B------:R-:W-:Y:S01]  /*eb40*/  FFMA.FTZ R115, R115, UR4, -R204 ;  /* 0x0000000473737c23 */ /* 0x000fe200080108cc */
[--C-:B------:R-:W-:Y:S01]  /*eb50*/  FFMA.FTZ R126, R126, UR4, -R206.reuse ;  /* 0x000000047e7e7c23 */ /* 0x100fe200080108ce */
[----:B------:R-:W-:Y:S01]  /*eb60*/  FFMA.FTZ R129, R129, UR4, -R206 ;  /* 0x0000000481817c23 */ /* 0x000fe200080108ce */
[----:B------:R-:W-:Y:S01]  /*eb70*/  FSEL R204, R132, -INF , !P5 ;  /* 0xff80000084cc7808 */ /* 0x000fe20006800000 */
[--C-:B------:R-:W-:Y:S01]  /*eb80*/  FFMA.FTZ R101, R101, UR4, -R96.reuse ;  /* 0x0000000465657c23 */ /* 0x100fe20008010860 */
[----:B-1----:R-:W-:Y:S01]  /*eb90*/  FSEL R206, R134, -INF , !P0 ;  /* 0xff80000086ce7808 */ /* 0x002fe20004000000 */
[----:B------:R-:W-:Y:S01]  /*eba0*/  FFMA.FTZ R100, R100, UR4, -R96 ;  /* 0x0000000464647c23 */ /* 0x000fe20008010860 */
[----:B------:R-:W-:Y:S01]  /*ebb0*/  FMUL.FTZ R218, R27, R218 ;  /* 0x000000da1bda7220 */ /* 0x000fe20000410000 */
[----:B------:R1:W-:Y:S01]  /*ebc0*/  MUFU.EX2 R96, R114 ;  /* 0x0000007200607308 */ /* 0x0003e20000000800 */
[----:B------:R-:W-:Y:S01]  /*ebd0*/  FFMA.FTZ R204, R204, UR4, -R123 ;  /* 0x00000004cccc7c23 */ /* 0x000fe2000801087b */
[--C-:B--2---:R-:W-:Y:S01]  /*ebe0*/  FFMA.FTZ R110, R110, UR4, -R207.reuse ;  /* 0x000000046e6e7c23 */ /* 0x104fe200080108cf */
[----:B------:R-:W-:Y:S01]  /*ebf0*/  FFMA.FTZ R118, R118, UR4, -R207 ;  /* 0x0000000476767c23 */ /* 0x000fe200080108cf */
[----:B------:R-:W-:Y:S01]  /*ec00*/  FFMA.FTZ R123, R206, UR4, -R123 ;  /* 0x00000004ce7b7c23 */ /* 0x000fe2000801087b */
[----:B------:R-:W-:Y:S01]  /*ec10*/  FSEL R206, R133, -INF , !P4 ;  /* 0xff80000085ce7808 */ /* 0x000fe20006000000 */
[----:B-1----:R-:W-:Y:S01]  /*ec20*/  FFMA.FTZ R114, -R234, R234, 1 ;  /* 0x3f800000ea727423 */ /* 0x002fe200000101ea */
[----:B----4-:R-:W-:Y:S01]  /*ec30*/  FSEL R207, R135, -INF , !P1 ;  /* 0xff80000087cf7808 */ /* 0x010fe20004800000 */
[----:B---3--:R-:W-:Y:S01]  /*ec40*/  FMUL.FTZ R221, R28, R221 ;  /* 0x000000dd1cdd7220 */ /* 0x008fe20000410000 */
[----:B------:R-:W-:Y:S01]  /*ec50*/  FFMA.FTZ R235, -R235, R235, 1 ;  /* 0x3f800000ebeb7423 */ /* 0x000fe200000101eb */
[----:B------:R-:W-:-:S02]  /*ec60*/  FMUL.FTZ R114, R114, R218 ;  /* 0x000000da72727220 */ /* 0x000fc40000410000 */
[----:B------:R-:W1:Y:S01]  /*ec70*/  SHFL.IDX PT, R218, R14, R9, 0x1f ;  /* 0x00001f090eda7589 */ /* 0x000e6200000e0000 */
[--C-:B------:R-:W-:Y:S01]  /*ec80*/  FFMA.FTZ R206, R206, UR4, -R112.reuse ;  /* 0x00000004cece7c23 */ /* 0x100fe20008010870 */
[----:B------:R-:W-:Y:S01]  /*ec90*/  FFMA.FTZ R207, R207, UR4, -R112 ;  /* 0x00000004cfcf7c23 */ /* 0x000fe20008010870 */
[----:B------:R-:W-:Y:S01]  /*eca0*/  FMUL.FTZ R112, R235, R221 ;  /* 0x000000ddeb707220 */ /* 0x000fe20000410000 */
[--C-:B------:R-:W-:Y:S01]  /*ecb0*/  FADD.FTZ R45, R45, -R217.reuse ;  /* 0x800000d92d2d7221 */ /* 0x100fe20000010000 */
[----:B------:R-:W-:Y:S01]  /*ecc0*/  FADD.FTZ R47, R47, -R217 ;  /* 0x800000d92f2f7221 */ /* 0x000fe20000010000 */
[----:B------:R-:W2:Y:S04]  /*ecd0*/  SHFL.IDX PT, R221, R14, R225, 0x1f ;  /* 0x00001fe10edd7589 */ /* 0x000ea800000e0000 */
[----:B------:R3:W4:Y:S01]  /*ece0*/  LDS R217, [R11+0x400] ;  /* 0x000400000bd97984 */ /* 0x0007220000000800 */
[----:B------:R-:W2:Y:S01]  /*ecf0*/  MUFU.EX2 R32, R32 ;  /* 0x0000002000207308 */ /* 0x000ea20000000800 */
[----:B------:R-:W-:Y:S01]  /*ed00*/  FFMA.FTZ R20, -R20, R20, 1 ;  /* 0x3f80000014147423 */ /* 0x000fe20000010114 */
[----:B------:R-:W-:Y:S01]  /*ed10*/  FMUL.FTZ R224, R18, R224 ;  /* 0x000000e012e07220 */ /* 0x000fe20000410000 */
[C---:B------:R-:W-:Y:S01]  /*ed20*/  VIADD R235, R9.reuse, 0x10 ;  /* 0x0000001009eb7836 */ /* 0x040fe20000000000 */
[----:B------:R-:W-:Y:S01]  /*ed30*/  IADD3 R234, R9, 0x14, RZ ;  /* 0x0000001409ea7810 */ /* 0x000fe20007ffe0ff */
[----:B------:R-:W-:Y:S01]  /*ed40*/  FMUL.FTZ R22, R20, R22 ;  /* 0x0000001614167220 */ /* 0x000fe20000410000 */
[----:B---3--:R-:W-:-:S02]  /*ed50*/  FFMA.FTZ R11, -R170, R170, 1 ;  /* 0x3f800000aa0b7423 */ /* 0x008fc400000101aa */
[----:B------:R-:W3:Y:S01]  /*ed60*/  MUFU.EX2 R30, R30 ;  /* 0x0000001e001e7308 */ /* 0x000ee20000000800 */
[----:B-1----:R-:W-:Y:S01]  /*ed70*/  FADD.FTZ R40, R40, -R218 ;  /* 0x800000da28287221 */ /* 0x002fe20000010000 */
[----:B------:R-:W-:-:S03]  /*ed80*/  FFMA.FTZ R21, -R21, R21, 1 ;  /* 0x3f80000015157423 */ /* 0x000fc60000010115 */
[----:B------:R-:W-:-:S03]  /*ed90*/  FMUL.FTZ R40, R35, R40 ;  /* 0x0000002823287220 */ /* 0x000fc60000410000 */
[----:B------:R1:W4:Y:S01]  /*eda0*/  MUFU.EX2 R10, R121 ;  /* 0x00000079000a7308 */ /* 0x0003220000000800 */
[--C-:B--2---:R-:W-:Y:S01]  /*edb0*/  FADD.FTZ R41, R41, -R221.reuse ;  /* 0x800000dd29297221 */ /* 0x104fe20000010000 */
[----:B------:R-:W-:Y:S01]  /*edc0*/  FMUL.FTZ R227, R17, R227 ;  /* 0x000000e311e37220 */ /* 0x000fe20000410000 */
[----:B------:R-:W-:Y:S01]  /*edd0*/  FMUL.FTZ R20, R211, R224 ;  /* 0x000000e0d3147220 */ /* 0x000fe20000410000 */
[----:B------:R-:W-:Y:S01]  /*ede0*/  FADD.FTZ R43, R43, -R221 ;  /* 0x800000dd2b2b7221 */ /* 0x000fe20000010000 */
[----:B------:R-:W2:Y:S01]  /*edf0*/  SHFL.IDX PT, R224, R14, R235, 0x1f ;  /* 0x00001feb0ee07589 */ /* 0x000ea200000e0000 */
[----:B------:R-:W-:Y:S01]  /*ee00*/  FMUL.FTZ R11, R11, R40 ;  /* 0x000000280b0b7220 */ /* 0x000fe20000410000 */
[----:B------:R-:W-:Y:S02]  /*ee10*/  FFMA.FTZ R40, -R169, R169, 1 ;  /* 0x3f800000a9287423 */ /* 0x000fe400000101a9 */
[----:B-1----:R-:W-:Y:S01]  /*ee20*/  SHFL.IDX PT, R121, R12, R225, 0x1f ;  /* 0x00001fe10c797589 */ /* 0x002fe200000e0000 */
[----:B------:R-:W-:-:S03]  /*ee30*/  FMUL.FTZ R221, R15, R41 ;  /* 0x000000290fdd7220 */ /* 0x000fc60000410000 */
[----:B------:R-:W1:Y:S01]  /*ee40*/  SHFL.IDX PT, R225, R14, R234, 0x1f ;  /* 0x00001fea0ee17589 */ /* 0x000e6200000e0000 */
[----:B------:R-:W-:Y:S01]  /*ee50*/  FMUL.FTZ R21, R21, R227 ;  /* 0x000000e315157220 */ /* 0x000fe20000410000 */
[--C-:B------:R-:W-:Y:S01]  /*ee60*/  FADD.FTZ R44, R44, -R222.reuse ;  /* 0x800000de2c2c7221 */ /* 0x100fe20000010000 */
[----:B------:R-:W-:Y:S01]  /*ee70*/  FADD.FTZ R46, R46, -R222 ;  /* 0x800000de2e2e7221 */ /* 0x000fe20000010000 */
[----:B------:R-:W-:Y:S01]  /*ee80*/  FMUL.FTZ R227, R32, R220 ;  /* 0x000000dc20e37220 */ /* 0x000fe20000410000 */
[----:B------:R-:W-:Y:S01]  /*ee90*/  FMUL.FTZ R222, R37, R43 ;  /* 0x0000002b25de7220 */ /* 0x000fe20000410000 */
[----:B------:R-:W1:Y:S01]  /*eea0*/  SHFL.IDX PT, R220, R14, R229, 0x1f ;  /* 0x00001fe50edc7589 */ /* 0x000e6200000e0000 */
[----:B------:R-:W-:Y:S01]  /*eeb0*/  FMUL.FTZ R43, R40, R221 ;  /* 0x000000dd282b7220 */ /* 0x000fe20000410000 */
[----:B------:R-:W-:Y:S01]  /*eec0*/  FFMA.FTZ R40, -R23, R23, 1 ;  /* 0x3f80000017287423 */ /* 0x000fe20000010117 */
[----:B------:R-:W-:Y:S01]  /*eed0*/  FFMA.FTZ R23, -R88, R88, 1 ;  /* 0x3f80000058177423 */ /* 0x000fe20000010158 */
[----:B------:R-:W-:Y:S01]  /*eee0*/  FMUL.FTZ R46, R39, R46 ;  /* 0x0000002e272e7220 */ /* 0x000fe20000410000 */
[--C-:B------:R-:W-:Y:S01]  /*eef0*/  FFMA.FTZ R105, R105, UR4, -R97.reuse ;  /* 0x0000000469697c23 */ /* 0x100fe20008010861 */
[----:B------:R-:W-:Y:S01]  /*ef00*/  FFMA.FTZ R104, R104, UR4, -R97 ;  /* 0x0000000468687c23 */ /* 0x000fe20008010861 */
[----:B---3--:R-:W-:Y:S01]  /*ef10*/  FMUL.FTZ R223, R30, R223 ;  /* 0x000000df1edf7220 */ /* 0x008fe20000410000 */
[----:B------:R3:W1:Y:S01]  /*ef20*/  MUFU.EX2 R97, R109 ;  /* 0x0000006d00617308 */ /* 0x0006620000000800 */
[----:B------:R-:W-:Y:S01]  /*ef30*/  FMUL.FTZ R23, R23, R46 ;  /* 0x0000002e17177220 */ /* 0x000fe20000410000 */
[----:B------:R-:W-:-:S02]  /*ef40*/  FFMA.FTZ R46, -R92, R92, 1 ;  /* 0x3f8000005c2e7423 */ /* 0x000fc4000001015c */
[----:B----4-:R-:W4:Y:S04]  /*ef50*/  SHFL.IDX PT, R92, R217, R233, 0x1f ;  /* 0x00001fe9d95c7589 */ /* 0x010f2800000e0000 */
[----:B------:R-:W4:Y:S01]  /*ef60*/  MUFU.EX2 R36, R36 ;  /* 0x0000002400247308 */ /* 0x000f220000000800 */
[----:B------:R-:W-:Y:S02]  /*ef70*/  FMUL.FTZ R209, R209, R223 ;  /* 0x000000dfd1d17220 */ /* 0x000fe40000410000 */
[----:B------:R-:W4:Y:S01]  /*ef80*/  SHFL.IDX PT, R223, R14, R230, 0x1f ;  /* 0x00001fe60edf7589 */ /* 0x000f2200000e0000 */
[----:B------:R-:W-:-:S03]  /*ef90*/  FMUL.FTZ R45, R94, R45 ;  /* 0x0000002d5e2d7220 */ /* 0x000fc60000410000 */
[----:B---3--:R3:W-:Y:S01]  /*efa0*/  SHFL.IDX PT, R109, R12, R226, 0x1f ;  /* 0x00001fe20c6d7589 */ /* 0x0087e200000e0000 */
[----:B------:R-:W-:Y:S01]  /*efb0*/  FFMA.FTZ R211, -R200, R200, 1 ;  /* 0x3f800000c8d37423 */ /* 0x000fe200000101c8 */
[----:B------:R-:W-:Y:S01]  /*efc0*/  FMUL.FTZ R228, R19, R228 ;  /* 0x000000e413e47220 */ /* 0x000fe20000410000 */
[----:B--2---:R-:W-:Y:S01]  /*efd0*/  FADD.FTZ R48, R48, -R224 ;  /* 0x800000e030307221 */ /* 0x004fe20000010000 */
[----:B-1----:R-:W-:Y:S01]  /*efe0*/  FADD.FTZ R49, R49, -R225 ;  /* 0x800000e131317221 */ /* 0x002fe20000010000 */
[----:B------:R-:W-:Y:S01]  /*eff0*/  FADD.FTZ R42, R42, -R218 ;  /* 0x800000da2a2a7221 */ /* 0x000fe20000010000 */
[----:B---3--:R-:W-:Y:S01]  /*f000*/  FFMA.FTZ R226, -R203, R203, 1 ;  /* 0x3f800000cbe27423 */ /* 0x008fe200000101cb */
[----:B------:R-:W-:Y:S01]  /*f010*/  FMUL.FTZ R45, R40, R45 ;  /* 0x0000002d282d7220 */ /* 0x000fe20000410000 */
[----:B------:R-:W-:Y:S01]  /*f020*/  FFMA.FTZ R89, -R89, R89, 1 ;  /* 0x3f80000059597423 */ /* 0x000fe20000010159 */
[----:B------:R-:W-:Y:S01]  /*f030*/  FMUL.FTZ R47, R10, R47 ;  /* 0x0000002f0a2f7220 */ /* 0x000fe20000410000 */
[----:B------:R-:W-:Y:S01]  /*f040*/  FMUL.FTZ R14, R226, R227 ;  /* 0x000000e3e20e7220 */ /* 0x000fe20000410000 */
[----:B------:R-:W-:-:S02]  /*f050*/  VIADD R227, R9, 0x4 ;  /* 0x0000000409e37836 */ /* 0x000fc40000000000 */
[----:B------:R-:W-:Y:S01]  /*f060*/  FMUL.FTZ R211, R211, R228 ;  /* 0x000000e4d3d37220 */ /* 0x000fe20000410000 */
[----:B------:R-:W-:Y:S01]  /*f070*/  FFMA.FTZ R90, -R90, R90, 1 ;  /* 0x3f8000005a5a7423 */ /* 0x000fe2000001015a */
[----:B------:R-:W-:Y:S01]  /*f080*/  FMUL.FTZ R48, R95, R48 ;  /* 0x000000305f307220 */ /* 0x000fe20000410000 */
[----:B------:R-:W-:Y:S01]  /*f090*/  FMUL.FTZ R40, R97, R49 ;  /* 0x0000003161287220 */ /* 0x000fe20000410000 */
[--C-:B------:R-:W-:Y:S01]  /*f0a0*/  FADD.FTZ R53, R53, -R220.reuse ;  /* 0x800000dc35357221 */ /* 0x100fe20000010000 */
[----:B------:R-:W-:Y:S01]  /*f0b0*/  FADD.FTZ R55, R55, -R220 ;  /* 0x800000dc37377221 */ /* 0x000fe20000010000 */
[----:B------:R-:W-:Y:S01]  /*f0c0*/  FFMA.FTZ R91, -R91, R91, 1 ;  /* 0x3f8000005b5b7423 */ /* 0x000fe2000001015b */
[----:B------:R-:W-:Y:S01]  /*f0d0*/  IADD3 R228, R9, 0x8, RZ ;  /* 0x0000000809e47810 */ /* 0x000fe20007ffe0ff */
[----:B------:R-:W-:Y:S01]  /*f0e0*/  FFMA.FTZ R218, -R168, R168, 1 ;  /* 0x3f800000a8da7423 */ /* 0x000fe200000101a8 */
[----:B----4-:R-:W-:Y:S01]  /*f0f0*/  FMUL.FTZ R220, R36, R42 ;  /* 0x0000002a24dc7220 */ /* 0x010fe20000410000 */
[----:B------:R-:W-:Y:S01]  /*f100*/  FMUL.FTZ R49, R89, R47 ;  /* 0x0000002f59317220 */ /* 0x000fe20000410000 */
[----:B------:R-:W1:Y:S01]  /*f110*/  SHFL.IDX PT, R88, R217, R227, 0x1f ;  /* 0x00001fe3d9587589 */ /* 0x000e6200000e0000 */
[----:B------:R-:W-:Y:S01]  /*f120*/  FADD.FTZ R51, R51, -R225 ;  /* 0x800000e133337221 */ /* 0x000fe20000010000 */
[----:B------:R-:W-:Y:S01]  /*f130*/  FMUL.FTZ R47, R90, R48 ;  /* 0x000000305a2f7220 */ /* 0x000fe20000410000 */
[----:B------:R-:W-:Y:S01]  /*f140*/  FMUL.FTZ R48, R91, R40 ;  /* 0x000000285b307220 */ /* 0x000fe20000410000 */
[----:B------:R-:W2:Y:S01]  /*f150*/  MUFU.EX2 R107, R107 ;  /* 0x0000006b006b7308 */ /* 0x000ea20000000800 */
[----:B------:R-:W-:Y:S01]  /*f160*/  FMUL.FTZ R41, R218, R220 ;  /* 0x000000dcda297220 */ /* 0x000fe20000410000 */
[----:B------:R-:W3:Y:S01]  /*f170*/  SHFL.IDX PT, R40, R217, R228, 0x1f ;  /* 0x00001fe4d9287589 */ /* 0x000ee200000e0000 */
[----:B------:R-:W-:Y:S01]  /*f180*/  FFMA.FTZ R218, -R166, R166, 1 ;  /* 0x3f800000a6da7423 */ /* 0x000fe200000101a6 */
[----:B------:R-:W-:Y:S01]  /*f190*/  FFMA.FTZ R90, -R165, R165, 1 ;  /* 0x3f800000a55a7423 */ /* 0x000fe200000101a5 */
[----:B------:R-:W-:Y:S01]  /*f1a0*/  FMUL.FTZ R44, R38, R44 ;  /* 0x0000002c262c7220 */ /* 0x000fe20000410000 */
[----:B------:R-:W-:-:S02]  /*f1b0*/  FMUL.FTZ R51, R98, R51 ;  /* 0x0000003362337220 */ /* 0x000fc40000410000 */
[----:B------:R-:W4:Y:S01]  /*f1c0*/  MUFU.EX2 R205, R205 ;  /* 0x000000cd00cd7308 */ /* 0x000f220000000800 */
[----:B------:R-:W-:Y:S01]  /*f1d0*/  FADD.FTZ R50, R50, -R224 ;  /* 0x800000e032327221 */ /* 0x000fe20000010000 */
[--C-:B------:R-:W-:Y:S01]  /*f1e0*/  FADD.FTZ R61, R61, -R92.reuse ;  /* 0x8000005c3d3d7221 */ /* 0x100fe20000010000 */
[----:B------:R-:W-:Y:S01]  /*f1f0*/  FADD.FTZ R92, R63, -R92 ;  /* 0x8000005c3f5c7221 */ /* 0x000fe20000010000 */
[----:B------:R-:W-:Y:S01]  /*f200*/  FMUL.FTZ R44, R218, R44 ;  /* 0x0000002cda2c7220 */ /* 0x000fe20000410000 */
[----:B------:R-:W-:Y:S03]  /*f210*/  LDS R63, [R13+0x400] ;  /* 0x000400000d3f7984 */ /* 0x000fe60000000800 */
[----:B------:R-:W1:Y:S01]  /*f220*/  MUFU.EX2 R122, R122 ;  /* 0x0000007a007a7308 */ /* 0x000e620000000800 */
[----:B------:R-:W-:Y:S01]  /*f230*/  FMUL.FTZ R51, R90, R51 ;  /* 0x000000335a337220 */ /* 0x000fe20000410000 */
[----:B------:R-:W-:Y:S01]  /*f240*/  FMUL.FTZ R50, R96, R50 ;  /* 0x0000003260327220 */ /* 0x000fe20000410000 */
[----:B------:R-:W-:Y:S01]  /*f250*/  SHFL.IDX PT, R89, R217, R9, 0x1f ;  /* 0x00001f09d9597589 */ /* 0x000fe200000e0000 */
[----:B------:R-:W-:-:S03]  /*f260*/  FADD.FTZ R52, R52, -R223 ;  /* 0x800000df34347221 */ /* 0x000fc60000010000 */
[----:B------:R-:W3:Y:S01]  /*f270*/  SHFL.IDX PT, R218, R217, R235, 0x1f ;  /* 0x00001febd9da7589 */ /* 0x000ee200000e0000 */
[----:B------:R-:W3:Y:S03]  /*f280*/  MUFU.EX2 R119, R119 ;  /* 0x0000007700777308 */ /* 0x000ee60000000800 */
[----:B------:R-:W-:Y:S04]  /*f290*/  SHFL.IDX PT, R91, R217, R234, 0x1f ;  /* 0x00001fead95b7589 */ /* 0x000fe800000e0000 */
[----:B------:R-:W-:Y:S01]  /*f2a0*/  SHFL.IDX PT, R90, R217, R230, 0x1f ;  /* 0x00001fe6d95a7589 */ /* 0x000fe200000e0000 */
[----:B------:R-:W-:-:S03]  /*f2b0*/  FMUL.FTZ R46, R46, R50 ;  /* 0x000000322e2e7220 */ /* 0x000fc60000410000 */
[----:B------:R-:W3:Y:S01]  /*f2c0*/  SHFL.IDX PT, R217, R217, R229, 0x1f ;  /* 0x00001fe5d9d97589 */ /* 0x000ee200000e0000 */
[----:B------:R-:W-:Y:S01]  /*f2d0*/  FFMA.FTZ R50, -R164, R164, 1 ;  /* 0x3f800000a4327423 */ /* 0x000fe200000101a4 */
[----:B------:R-:W-:Y:S01]  /*f2e0*/  FMUL.FTZ R52, R99, R52 ;  /* 0x0000003463347220 */ /* 0x000fe20000410000 */
[----:B------:R-:W3:Y:S01]  /*f2f0*/  MUFU.EX2 R120, R120 ;  /* 0x0000007800787308 */ /* 0x000ee20000000800 */
[----:B------:R-:W-:Y:S01]  /*f300*/  FADD.FTZ R54, R54, -R223 ;  /* 0x800000df36367221 */ /* 0x000fe20000010000 */
[----:B------:R-:W-:Y:S01]  /*f310*/  FFMA.FTZ R93, -R93, R93, 1 ;  /* 0x3f8000005d5d7423 */ /* 0x000fe2000001015d */
[----:B------:R-:W-:Y:S01]  /*f320*/  FMUL.FTZ R50, R50, R52 ;  /* 0x0000003432327220 */ /* 0x000fe20000410000 */
[----:B------:R-:W-:Y:S01]  /*f330*/  FFMA.FTZ R52, -R162, R162, 1 ;  /* 0x3f800000a2347423 */ /* 0x000fe200000101a2 */
[----:B--2---:R-:W-:Y:S01]  /*f340*/  FMUL.FTZ R54, R107, R54 ;  /* 0x000000366b367220 */ /* 0x004fe20000410000 */
[----:B------:R-:W-:Y:S02]  /*f350*/  FFMA.FTZ R220, -R163, R163, 1 ;  /* 0x3f800000a3dc7423 */ /* 0x000fe400000101a3 */
[----:B------:R-:W2:Y:S01]  /*f360*/  MUFU.EX2 R124, R124 ;  /* 0x0000007c007c7308 */ /* 0x000ea20000000800 */
[----:B----4-:R-:W-:Y:S01]  /*f370*/  FMUL.FTZ R53, R205, R53 ;  /* 0x00000035cd357220 */ /* 0x010fe20000410000 */
[----:B-1----:R-:W-:Y:S01]  /*f380*/  FMUL.FTZ R55, R122, R55 ;  /* 0x000000377a377220 */ /* 0x002fe20000410000 */
[----:B------:R-:W-:Y:S01]  /*f390*/  FMUL.FTZ R52, R52, R54 ;  /* 0x0000003634347220 */ /* 0x000fe20000410000 */
[----:B------:R-:W-:-:S04]  /*f3a0*/  FADD.FTZ R57, R57, -R88 ;  /* 0x8000005839397221 */ /* 0x000fc80000010000 */
[----:B------:R-:W1:Y:S01]  /*f3b0*/  MUFU.EX2 R26, R26 ;  /* 0x0000001a001a7308 */ /* 0x000e620000000800 */
[----:B------:R-:W-:Y:S01]  /*f3c0*/  FMUL.FTZ R54, R220, R53 ;  /* 0x00000035dc367220 */ /* 0x000fe20000410000 */
[----:B------:R-:W-:-:S06]  /*f3d0*/  FMUL.FTZ R53, R93, R55 ;  /* 0x000000375d357220 */ /* 0x000fcc0000410000 */
[----:B------:R-:W4:Y:S01]  /*f3e0*/  MUFU.EX2 R111, R111 ;  /* 0x0000006f006f7308 */ /* 0x000f220000000800 */
[----:B---3--:R-:W-:-:S07]  /*f3f0*/  FADD.FTZ R55, R60, -R40 ;  /* 0x800000283c377221 */ /* 0x008fce0000010000 */
[----:B------:R-:W3:Y:S01]  /*f400*/  MUFU.TANH R138, R138 ;  /* 0x0000008a008a7308 */ /* 0x000ee20000002400 */
[----:B------:R-:W-:-:S07]  /*f410*/  FFMA.FTZ R60, -R160, R160, 1 ;  /* 0x3f800000a03c7423 */ /* 0x000fce00000101a0 */
[----:B------:R-:W3:Y:S01]  /*f420*/  MUFU.EX2 R100, R100 ;  /* 0x0000006400647308 */ /* 0x000ee20000000800 */
[----:B------:R-:W-:-:S07]  /*f430*/  FMUL.FTZ R57, R119, R57 ;  /* 0x0000003977397220 */ /* 0x000fce0000410000 */
[----:B------:R-:W3:Y:S08]  /*f440*/  MUFU.EX2 R106, R106 ;  /* 0x0000006a006a7308 */ /* 0x000ef00000000800 */
[----:B------:R-:W3:Y:S08]  /*f450*/  MUFU.EX2 R25, R25 ;  /* 0x0000001900197308 */ /* 0x000ef00000000800 */
[----:B------:R-:W3:Y:S01]  /*f460*/  MUFU.EX2 R102, R102 ;  /* 0x0000006600667308 */ /* 0x000ee20000000800 */
[----:B------:R-:W-:-:S07]  /*f470*/  FADD.FTZ R59, R59, -R88 ;  /* 0x800000583b3b7221 */ /* 0x000fce0000010000 */
[----:B------:R-:W3:Y:S01]  /*f480*/  MUFU.EX2 R116, R116 ;  /* 0x0000007400747308 */ /* 0x000ee20000000800 */
[----:B------:R-:W-:-:S07]  /*f490*/  FMUL.FTZ R60, R60, R57 ;  /* 0x000000393c3c7220 */ /* 0x000fce0000410000 */
[----:B------:R-:W3:Y:S01]  /*f4a0*/  MUFU.EX2 R104, R104 ;  /* 0x0000006800687308 */ /* 0x000ee20000000800 */
[----:B------:R-:W-:-:S07]  /*f4b0*/  FADD.FTZ R40, R62, -R40 ;  /* 0x800000283e287221 */ /* 0x000fce0000010000 */
[----:B------:R-:W3:Y:S01]  /*f4c0*/  MUFU.EX2 R101, R101 ;  /* 0x0000006500657308 */ /* 0x000ee20000000800 */
[----:B------:R-:W-:Y:S01]  /*f4d0*/  FFMA.FTZ R57, -R157, R157, 1 ;  /* 0x3f8000009d397423 */ /* 0x000fe2000001019d */
[----:B------:R-:W-:Y:S01]  /*f4e0*/  FMUL.FTZ R55, R120, R55 ;  /* 0x0000003778377220 */ /* 0x000fe20000410000 */
[----:B------:R-:W-:Y:S01]  /*f4f0*/  FADD.FTZ R66, R66, -R218 ;  /* 0x800000da42427221 */ /* 0x000fe20000010000 */
[----:B------:R-:W-:Y:S01]  /*f500*/  FADD.FTZ R58, R58, -R89 ;  /* 0x800000593a3a7221 */ /* 0x000fe20000010000 */
[--C-:B------:R-:W-:Y:S01]  /*f510*/  FADD.FTZ R88, R69, -R217.reuse ;  /* 0x800000d945587221 */ /* 0x100fe20000010000 */
[----:B------:R-:W-:Y:S01]  /*f520*/  FADD.FTZ R217, R71, -R217 ;  /* 0x800000d947d97221 */ /* 0x000fe20000010000 */
[----:B------:R-:W-:Y:S01]  /*f530*/  FFMA.FTZ R69, -R158, R158, 1 ;  /* 0x3f8000009e457423 */ /* 0x000fe2000001019e */
[----:B--2---:R-:W-:Y:S01]  /*f540*/  FMUL.FTZ R59, R124, R59 ;  /* 0x0000003b7c3b7220 */ /* 0x004fe20000410000 */
[--C-:B------:R-:W-:Y:S01]  /*f550*/  FFMA.FTZ R108, R108, UR4, -R121.reuse ;  /* 0x000000046c6c7c23 */ /* 0x100fe20008010879 */
[----:B------:R-:W-:Y:S01]  /*f560*/  FFMA.FTZ R137, R137, UR4, -R121 ;  /* 0x0000000489897c23 */ /* 0x000fe20008010879 */
[----:B------:R-:W-:Y:S01]  /*f570*/  FFMA.FTZ R12, -R237, R237, 1 ;  /* 0x3f800000ed0c7423 */ /* 0x000fe200000101ed */
[----:B-1----:R-:W-:Y:S01]  /*f580*/  FMUL.FTZ R212, R26, R212 ;  /* 0x000000d41ad47220 */ /* 0x002fe20000410000 */
[--C-:B------:R-:W-:Y:S01]  /*f590*/  FFMA.FTZ R130, R130, UR4, -R109.reuse ;  /* 0x0000000482827c23 */ /* 0x100fe2000801086d */
[----:B------:R-:W-:Y:S01]  /*f5a0*/  FFMA.FTZ R136, R136, UR4, -R109 ;  /* 0x0000000488887c23 */ /* 0x000fe2000801086d */
[----:B------:R-:W-:Y:S01]  /*f5b0*/  FADD.FTZ R65, R65, -R91 ;  /* 0x8000005b41417221 */ /* 0x000fe20000010000 */
[----:B------:R-:W-:Y:S01]  /*f5c0*/  FFMA.FTZ R71, -R155, R155, 1 ;  /* 0x3f8000009b477423 */ /* 0x000fe2000001019b */
[----:B----4-:R-:W-:Y:S01]  /*f5d0*/  FMUL.FTZ R40, R111, R40 ;  /* 0x000000286f287220 */ /* 0x010fe20000410000 */
[----:B------:R-:W-:Y:S01]  /*f5e0*/  FMUL.FTZ R57, R57, R55 ;  /* 0x0000003739397220 */ /* 0x000fe20000410000 */
[----:B---3--:R-:W-:Y:S01]  /*f5f0*/  FSEL R109, R138, -INF , !P3 ;  /* 0xff8000008a6d7808 */ /* 0x008fe20005800000 */
[----:B------:R-:W-:Y:S01]  /*f600*/  FADD.FTZ R62, R68, -R90 ;  /* 0x8000005a443e7221 */ /* 0x000fe20000010000 */
[----:B------:R-:W-:Y:S01]  /*f610*/  FSEL R121, R128, -INF , !P2 ;  /* 0xff80000080797808 */ /* 0x000fe20005000000 */
[----:B------:R-:W-:Y:S01]  /*f620*/  FFMA.FTZ R55, -R151, R151, 1 ;  /* 0x3f80000097377423 */ /* 0x000fe20000010197 */
[----:B------:R-:W-:Y:S01]  /*f630*/  FMUL.FTZ R66, R100, R66 ;  /* 0x0000004264427220 */ /* 0x000fe20000410000 */
        /* <DEDUP_REMOVED lines=20> */
[----:B------:R-:W1:Y:S01]  /*f780*/  MUFU.EX2 R117, R117 ;  /* 0x0000007500757308 */ /* 0x000e620000000800 */
[----:B------:R-:W2:Y:S01]  /*f790*/  LDL.LU R200, [R1+0x128] ;  /* 0x0001280001c87983 */ /* 0x000ea20000300800 */
[----:B------:R-:W-:Y:S01]  /*f7a0*/  FFMA.FTZ R13, -R154, R154, 1 ;  /* 0x3f8000009a0d7423 */ /* 0x000fe2000001019a */
[----:B------:R-:W-:Y:S01]  /*f7b0*/  FFMA.FTZ R216, -R202, R202, 1 ;  /* 0x3f800000cad87423 */ /* 0x000fe200000101ca */
[----:B------:R-:W-:Y:S01]  /*f7c0*/  FMUL.FTZ R212, R212, R215 ;  /* 0x000000d7d4d47220 */ /* 0x000fe20000410000 */
[----:B------:R-:W2:Y:S01]  /*f7d0*/  LDL.LU R201, [R1+0x124] ;  /* 0x0001240001c97983 */ /* 0x000ea20000300800 */
[----:B------:R-:W-:Y:S01]  /*f7e0*/  FFMA.FTZ R215, -R171, R171, 1 ;  /* 0x3f800000abd77423 */ /* 0x000fe200000101ab */
[----:B------:R-:W-:Y:S01]  /*f7f0*/  FMUL.FTZ R64, R40, R64 ;  /* 0x0000004028407220 */ /* 0x000fe20000410000 */
[----:B------:R-:W-:Y:S01]  /*f800*/  FMUL.FTZ R66, R66, R62 ;  /* 0x0000003e42427220 */ /* 0x000fe20000410000 */
[----:B------:R-:W2:Y:S01]  /*f810*/  LDL.LU R202, [R1+0x120] ;  /* 0x0001200001ca7983 */ /* 0x000ea20000300800 */
[----:B------:R-:W3:Y:S01]  /*f820*/  MUFU.EX2 R105, R105 ;  /* 0x0000006900697308 */ /* 0x000ee20000000800 */
[----:B------:R-:W-:Y:S01]  /*f830*/  FADD.FTZ R56, R56, -R89 ;  /* 0x8000005938387221 */ /* 0x000fe20000010000 */
[----:B------:R-:W-:Y:S01]  /*f840*/  FADD.FTZ R67, R67, -R91 ;  /* 0x8000005b43437221 */ /* 0x000fe20000010000 */
[----:B------:R-:W2:Y:S01]  /*f850*/  LDL.LU R203, [R1+0x11c] ;  /* 0x00011c0001cb7983 */ /* 0x000ea20000300800 */
[----:B------:R-:W-:-:S03]  /*f860*/  FMUL.FTZ R13, R13, R92 ;  /* 0x0000005c0d0d7220 */ /* 0x000fc60000410000 */
[----:B------:R4:W5:Y:S01]  /*f870*/  LDL.LU R171, [R1+0x118] ;  /* 0x0001180001ab7983 */ /* 0x0009620000300800 */
[----:B------:R-:W4:Y:S03]  /*f880*/  MUFU.EX2 R115, R115 ;  /* 0x0000007300737308 */ /* 0x000f260000000800 */
[----:B------:R-:W4:Y:S01]  /*f890*/  SHFL.IDX PT, R40, R63, R227, 0x1f ;  /* 0x00001fe33f287589 */ /* 0x000f2200000e0000 */
[----:B------:R-:W-:-:S03]  /*f8a0*/  FFMA.FTZ R42, -R167, R167, 1 ;  /* 0x3f800000a72a7423 */ /* 0x000fc600000101a7 */
        /* <DEDUP_REMOVED lines=11> */
[----:B------:R1:W5:Y:S04]  /*f960*/  LDL.LU R167, [R1+0x108] ;  /* 0x0001080001a77983 */ /* 0x0003680000300800 */
[----:B------:R1:W5:Y:S01]  /*f970*/  LDL.LU R166, [R1+0x104] ;  /* 0x0001040001a67983 */ /* 0x0003620000300800 */
[----:B------:R-:W4:Y:S03]  /*f980*/  MUFU.EX2 R125, R125 ;  /* 0x0000007d007d7308 */ /* 0x000f260000000800 */
[----:B------:R1:W5:Y:S01]  /*f990*/  LDL.LU R165, [R1+0x100] ;  /* 0x0001000001a57983 */ /* 0x0003620000300800 */
[----:B------:R-:W-:-:S03]  /*f9a0*/  FFMA.FTZ R68, -R161, R161, 1 ;  /* 0x3f800000a1447423 */ /* 0x000fc600000101a1 */
[----:B------:R1:W5:Y:S01]  /*f9b0*/  LDL.LU R164, [R1+0xfc] ;  /* 0x0000fc0001a47983 */ /* 0x0003620000300800 */
[----:B------:R-:W4:Y:S03]  /*f9c0*/  MUFU.EX2 R118, R118 ;  /* 0x0000007600767308 */ /* 0x000f260000000800 */
[----:B------:R1:W5:Y:S04]  /*f9d0*/  LDL.LU R163, [R1+0xf8] ;  /* 0x0000f80001a37983 */ /* 0x0003680000300800 */
[----:B------:R2:W5:Y:S01]  /*f9e0*/  LDL.LU R162, [R1+0xf4] ;  /* 0x0000f40001a27983 */ /* 0x0005620000300800 */
[----:B------:R-:W4:Y:S03]  /*f9f0*/  MUFU.EX2 R137, R137 ;  /* 0x0000008900897308 */ /* 0x000f260000000800 */
[----:B------:R2:W5:Y:S01]  /*fa00*/  LDL.LU R161, [R1+0xf0] ;  /* 0x0000f00001a17983 */ /* 0x0005620000300800 */
[----:B------:R-:W-:Y:S01]  /*fa10*/  FADD.FTZ R90, R70, -R90 ;  /* 0x8000005a465a7221 */ /* 0x000fe20000010000 */
[----:B-1----:R-:W-:-:S02]  /*fa20*/  FMUL.FTZ R56, R117, R56 ;  /* 0x0000003875387220 */ /* 0x002fc40000410000 */
[----:B------:R1:W5:Y:S01]  /*fa30*/  LDL.LU R160, [R1+0xec] ;  /* 0x0000ec0001a07983 */ /* 0x0003620000300800 */
[----:B------:R-:W-:-:S03]  /*fa40*/  FFMA.FTZ R70, -R156, R156, 1 ;  /* 0x3f8000009c467423 */ /* 0x000fc6000001019c */
[----:B------:R1:W5:Y:S04]  /*fa50*/  LDL.LU R159, [R1+0xe8] ;  /* 0x0000e800019f7983 */ /* 0x0003680000300800 */
[----:B------:R1:W5:Y:S01]  /*fa60*/  LDL.LU R158, [R1+0xe4] ;  /* 0x0000e400019e7983 */ /* 0x0003620000300800 */
[----:B------:R-:W-:-:S03]  /*fa70*/  FMUL.FTZ R68, R68, R56 ;  /* 0x0000003844447220 */ /* 0x000fc60000410000 */
[----:B------:R1:W5:Y:S01]  /*fa80*/  LDL.LU R157, [R1+0xe0] ;  /* 0x0000e000019d7983 */ /* 0x0003620000300800 */
[----:B---3--:R-:W-:-:S03]  /*fa90*/  FMUL.FTZ R61, R105, R61 ;  /* 0x0000003d693d7220 */ /* 0x008fc60000410000 */
[----:B------:R1:W5:Y:S01]  /*faa0*/  LDL.LU R156, [R1+0xdc] ;  /* 0x0000dc00019c7983 */ /* 0x0003620000300800 */
[----:B------:R-:W-:Y:S01]  /*fab0*/  FFMA.FTZ R56, -R152, R152, 1 ;  /* 0x3f80000098387423 */ /* 0x000fe20000010198 */
[----:B------:R-:W-:Y:S02]  /*fac0*/  FFMA.FTZ R55, -R149, R149, 1 ;  /* 0x3f80000095377423 */ /* 0x000fe40000010195 */
[----:B------:R1:W5:Y:S01]  /*fad0*/  LDL.LU R155, [R1+0xd8] ;  /* 0x0000d800019b7983 */ /* 0x0003620000300800 */
[----:B----4-:R-:W-:-:S03]  /*fae0*/  FMUL.FTZ R67, R115, R67 ;  /* 0x0000004373437220 */ /* 0x010fc60000410000 */
        /* <DEDUP_REMOVED lines=22> */
[----:B------:R-:W-:Y:S01]  /*fc50*/  FMUL.FTZ R90, R125, R90 ;  /* 0x0000005a7d5a7220 */ /* 0x000fe20000410000 */
        /* <DEDUP_REMOVED lines=34> */
[----:B------:R-:W3:Y:S01]  /*fe80*/  LDL R220, [R1+0x70] ;  /* 0x0000700001dc7983 */ /* 0x000ee20000100800 */
[----:B------:R-:W4:Y:S08]  /*fe90*/  MUFU.EX2 R126, R126 ;  /* 0x0000007e007e7308 */ /* 0x000f300000000800 */
        /* <DEDUP_REMOVED lines=8> */
[----:B------:R-:W-:-:S07]  /*ff20*/  FADD.FTZ R82, R82, -R218 ;  /* 0x800000da52527221 */ /* 0x000fce0000010000 */
[----:B------:R-:W1:Y:S08]  /*ff30*/  MUFU.EX2 R131, R131 ;  /* 0x0000008300837308 */ /* 0x000e700000000800 */
[----:B------:R-:W1:Y:S08]  /*ff40*/  MUFU.EX2 R108, R108 ;  /* 0x0000006c006c7308 */ /* 0x000e700000000800 */
[----:B------:R-:W2:Y:S08]  /*ff50*/  MUFU.EX2 R130, R130 ;  /* 0x0000008200827308 */ /* 0x000eb00000000800 */
[----:B------:R-:W2:Y:S08]  /*ff60*/  MUFU.EX2 R109, R109 ;  /* 0x0000006d006d7308 */ /* 0x000eb00000000800 */
[----:B------:R-:W2:Y:S08]  /*ff70*/  MUFU.EX2 R121, R121 ;  /* 0x0000007900797308 */ /* 0x000eb00000000800 */
[----:B------:R-:W2:Y:S08]  /*ff80*/  MUFU.EX2 R129, R129 ;  /* 0x0000008100817308 */ /* 0x000eb00000000800 */
[----:B------:R-:W2:Y:S08]  /*ff90*/  MUFU.EX2 R127, R127 ;  /* 0x0000007f007f7308 */ /* 0x000eb00000000800 */
[----:B------:R-:W2:Y:S01]  /*ffa0*/  MUFU.EX2 R139, R139 ;  /* 0x0000008b008b7308 */ /* 0x000ea20000000800 */
[----:B----4-:R-:W-:Y:S01]  /*ffb0*/  FMUL.FTZ R76, R126, R76 ;  /* 0x0000004c7e4c7220 */ /* 0x010fe20000410000 */
[----:B-1----:R-:W-:Y:S01]  /*ffc0*/  FMUL.FTZ R72, R113, R72 ;  /* 0x0000004871487220 */ /* 0x002fe20000410000 */
        /* <DEDUP_REMOVED lines=162> */
[----:B--2---:R-:W-:-:S05]  /*109f0*/  IMAD R10, R0, 0x800, R12 ;  /* 0x00000800000a7824 */ /* 0x004fca00078e020c */
        /* <DEDUP_REMOVED lines=65> */
.L_x_1414:
        /* <DEDUP_REMOVED lines=70> */
.L_x_1415:
        /* <DEDUP_REMOVED lines=12> */
.L_x_1405:
        /* <DEDUP_REMOVED lines=34> */
.L_x_1373:
[----:B------:R-:W-:Y:S05]  /*11550*/  @P0 BRA `(.L_x_1371) ;  /* 0x0000003000580947 */ /* 0x000fea0003800000 */
[----:B------:R-:W2:Y:S01]  /*11560*/  S2UR UR8, SR_CTAID.Y ;  /* 0x00000000000879c3 */ /* 0x000ea20000002600 */
[----:B------:R-:W3:Y:S01]  /*11570*/  S2R R14, SR_TID.X ;  /* 0x00000000000e7919 */ /* 0x000ee20000002100 */
[----:B------:R-:W-:Y:S01]  /*11580*/  ULDC UR4, c[0x0][0x850] ;  /* 0x0002140000047ab9 */ /* 0x000fe20000000800 */
[----:B------:R-:W-:Y:S01]  /*11590*/  ULDC.64 UR12, c[0x0][0x818] ;  /* 0x00020600000c7ab9 */ /* 0x000fe20000000a00 */
[----:B------:R-:W-:Y:S01]  /*115a0*/  UISETP.NE.AND UP0, UPT, UR4, 0x1, UPT ;  /* 0x000000010400788c */ /* 0x000fe2000bf05270 */
[----:B------:R-:W4:Y:S01]  /*115b0*/  S2R R4, SR_CgaCtaId ;  /* 0x0000000000047919 */ /* 0x000f220000008800 */
[----:B------:R-:W-:Y:S02]  /*115c0*/  MOV R3, 0x400 ;  /* 0x0000040000037802 */ /* 0x000fe40000000f00 */
[----:B------:R-:W5:Y:S07]  /*115d0*/  S2UR UR6, SR_CTAID.X ;  /* 0x00000000000679c3 */ /* 0x000f6e0000002500 */
[----:B------:R-:W-:Y:S01]  /*115e0*/  @UP0 ULDC UR4, c[0x0][0x854] ;  /* 0x0002150000040ab9 */ /* 0x000fe20000000800 */
[----:B------:R-:W-:Y:S01]  /*115f0*/  @UP0 ULDC UR7, c[0x0][0x858] ;  /* 0x0002160000070ab9 */ /* 0x000fe20000000800 */
[----:B------:R-:W1:Y:S01]  /*11600*/  S2UR UR14, SR_CTAID.Z ;  /* 0x00000000000e79c3 */ /* 0x000e620000002700 */
[----:B--2---:R-:W-:-:S07]  /*11610*/  UIMAD.WIDE.U32 UR4, UR8, UR4, URZ ;  /* 0x00000004080472a5 */ /* 0x004fce000f8e003f */
[----:B------:R-:W2:Y:S01]  /*11620*/  LDC.64 R12, c[0x0][0x848] ;  /* 0x00021200ff0c7b82 */ /* 0x000ea20000000a00 */
[----:B------:R-:W-:Y:S02]  /*11630*/  @UP0 USHF.R.U32.HI UR8, URZ, UR7, UR5 ;  /* 0x000000073f080299 */ /* 0x000fe40008011605 */
[----:B-----5:R-:W-:-:S05]  /*11640*/  USHF.L.U32 UR6, UR6, 0xd, URZ ;  /* 0x0000000d06067899 */ /* 0x020fca000800063f */
[----:B------:R-:W5:Y:S01]  /*11650*/  LDC.64 R10, c[0x0][0x820] ;  /* 0x00020800ff0a7b82 */ /* 0x000f620000000a00 */
[----:B------:R-:W-:Y:S01]  /*11660*/  USHF.R.S32.HI UR9, URZ, 0x1f, UR8 ;  /* 0x0000001f3f097899 */ /* 0x000fe20008011408 */
[----:B---3--:R-:W-:Y:S01]  /*11670*/  IADD3 R15, R14, -0x80, RZ ;  /* 0xffffff800e0f7810 */ /* 0x008fe20007ffe0ff */
[----:B------:R-:W-:Y:S01]  /*11680*/  USHF.R.S32.HI UR7, URZ, 0x1f, UR6 ;  /* 0x0000001f3f077899 */ /* 0x000fe20008011406 */
[----:B----4-:R-:W-:Y:S01]  /*11690*/  LEA R17, R4, R3, 0x18 ;  /* 0x0000000304117211 */ /* 0x010fe200078ec0ff */
[----:B------:R-:W-:Y:S01]  /*116a0*/  UIMAD UR10, UR9, UR12, URZ ;  /* 0x0000000c090a72a4 */ /* 0x000fe2000f8e023f */
[----:B------:R-:W-:Y:S01]  /*116b0*/  SHF.R.S32.HI R0, RZ, 0x1f, R15 ;  /* 0x0000001fff007819 */ /* 0x000fe2000001140f */
[----:B------:R-:W-:Y:S02]  /*116c0*/  UIMAD.WIDE.U32 UR4, UR8, UR12, UR6 ;  /* 0x0000000c080472a5 */ /* 0x000fe4000f8e0006 */
[----:B------:R-:W-:Y:S01]  /*116d0*/  UIMAD UR10, UR8, UR13, UR10 ;  /* 0x0000000d080a72a4 */ /* 0x000fe2000f8e020a */
[----:B------:R-:W-:Y:S01]  /*116e0*/  LEA.HI R2, R0, R15, RZ, 0x7 ;  /* 0x0000000f00027211 */ /* 0x000fe200078f38ff */
[----:B-1----:R-:W-:Y:S01]  /*116f0*/  USHF.R.S32.HI UR11, URZ, 0x1f, UR14 ;  /* 0x0000001f3f0b7899 */ /* 0x002fe2000801140e */
[----:B------:R-:W-:-:S02]  /*11700*/  ULDC.64 UR12, c[0x0][0x840] ;  /* 0x00021000000c7ab9 */ /* 0x000fc40000000a00 */
[C---:B------:R-:W-:Y:S01]  /*11710*/  LOP3.LUT R0, R2.reuse, 0xfffff80, RZ, 0xc0, !PT ;  /* 0x0fffff8002007812 */ /* 0x040fe200078ec0ff */
[----:B------:R-:W-:Y:S01]  /*11720*/  UIMAD UR9, UR9, UR12, URZ ;  /* 0x0000000c090972a4 */ /* 0x000fe2000f8e023f */
[----:B------:R-:W-:Y:S01]  /*11730*/  IMAD.SHL.U32 R2, R2, 0x20, RZ ;  /* 0x0000002002027824 */ /* 0x000fe200078e00ff */
[----:B------:R-:W-:Y:S01]  /*11740*/  UIMAD.WIDE.U32 UR6, UR8, UR12, UR6 ;  /* 0x0000000c080672a5 */ /* 0x000fe2000f8e0006 */
[----:B------:R-:W-:Y:S01]  /*11750*/  IADD3 R0, R15, -R0, RZ ;  /* 0x800000000f007210 */ /* 0x000fe20007ffe0ff */
[----:B------:R-:W-:Y:S01]  /*11760*/  UIMAD UR8, UR8, UR13, UR9 ;  /* 0x0000000d080872a4 */ /* 0x000fe2000f8e0209 */
[----:B------:R-:W-:Y:S01]  /*11770*/  MOV R3, UR5 ;  /* 0x0000000500037c02 */ /* 0x000fe20008000f00 */
[----:B------:R-:W-:Y:S01]  /*11780*/  UIADD3 UR9, UR5, UR10, URZ ;  /* 0x0000000a05097290 */ /* 0x000fe2000fffe03f */
[----:B------:R-:W-:Y:S01]  /*11790*/  LOP3.LUT R7, R2, 0x3ffff000, RZ, 0xc0, !PT ;  /* 0x3ffff00002077812 */ /* 0x000fe200078ec0ff */
[----:B------:R-:W-:Y:S02]  /*117a0*/  UIADD3 UR8, UR7, UR8, URZ ;  /* 0x0000000807087290 */ /* 0x000fe4000fffe03f */
[----:B------:R-:W-:Y:S01]  /*117b0*/  IMAD.U32 R5, RZ, RZ, UR7 ;  /* 0x00000007ff057e24 */ /* 0x000fe2000f8e00ff */
[----:B------:R-:W-:Y:S01]  /*117c0*/  MOV R4, UR6 ;  /* 0x0000000600047c02 */ /* 0x000fe20008000f00 */
[----:B--2---:R-:W-:-:S02]  /*117d0*/  IMAD R8, R12, UR11, RZ ;  /* 0x0000000b0c087c24 */ /* 0x004fc4000f8e02ff */
[----:B------:R-:W-:Y:S01]  /*117e0*/  IMAD.U32 R2, RZ, RZ, UR4 ;  /* 0x00000004ff027e24 */ /* 0x000fe2000f8e00ff */
[----:B------:R-:W-:Y:S01]  /*117f0*/  MOV R5, UR8 ;  /* 0x0000000800057c02 */ /* 0x000fe20008000f00 */
[----:B------:R-:W-:Y:S02]  /*11800*/  IMAD.U32 R3, RZ, RZ, UR9 ;  /* 0x00000009ff037e24 */ /* 0x000fe4000f8e00ff */
[----:B-----5:R-:W-:Y:S02]  /*11810*/  IMAD R6, R10, UR11, RZ ;  /* 0x0000000b0a067c24 */ /* 0x020fe4000f8e02ff */
[----:B------:R-:W-:Y:S02]  /*11820*/  IMAD R0, R0, 0x4, R7 ;  /* 0x0000000400007824 */ /* 0x000fe400078e0207 */
[----:B------:R-:W-:Y:S02]  /*11830*/  IMAD R9, R13, UR14, R8 ;  /* 0x0000000e0d097c24 */ /* 0x000fe4000f8e0208 */
[----:B------:R-:W-:Y:S01]  /*11840*/  IMAD.WIDE.U32 R4, R12, UR14, R4 ;  /* 0x0000000e0c047c25 */ /* 0x000fe2000f8e0004 */
[----:B------:R-:W-:-:S03]  /*11850*/  LEA R0, R0, R17, 0x2 ;  /* 0x0000001100007211 */ /* 0x000fc600078e10ff */
[----:B------:R-:W-:Y:S01]  /*11860*/  IMAD R7, R11, UR14, R6 ;  /* 0x0000000e0b077c24 */ /* 0x000fe2000f8e0206 */
[----:B------:R-:W-:Y:S01]  /*11870*/  IADD3 R6, R5, R9, RZ ;  /* 0x0000000905067210 */ /* 0x000fe20007ffe0ff */
[----:B------:R-:W-:Y:S01]  /*11880*/  IMAD.WIDE.U32 R2, R10, UR14, R2 ;  /* 0x0000000e0a027c25 */ /* 0x000fe2000f8e0002 */
[----:B------:R-:W-:Y:S05]  /*11890*/  WARPSYNC.ALL ;  /* 0x0000000000007948 */ /* 0x000fea0003800000 */
[----:B------:R-:W-:Y:S01]  /*118a0*/  IMAD.IADD R7, R3, 0x1, R7 ;  /* 0x0000000103077824 */ /* 0x000fe200078e0207 */
[----:B------:R-:W-:Y:S01]  /*118b0*/  BAR.SYNC.DEFER_BLOCKING 0x1, 0x100 ;  /* 0x0044000000007b1d */ /* 0x000fe20000010000 */
[----:B------:R-:W-:-:S07]  /*118c0*/  ISETP.NE.AND P0, PT, R15, RZ, PT ;  /* 0x000000ff0f00720c */ /* 0x000fce0003f05270 */
        /* <DEDUP_REMOVED lines=30> */
.L_x_1419:
[----:B------:R-:W-:Y:S01]  /*11ab0*/  @P0 ELECT P1, URZ, PT ;  /* 0x00000000003f082f */ /* 0x000fe20003820000 */
[----:B------:R1:W-:-:S12]  /*11ac0*/  UBLKRED.G.S.ADD.F32.RN [UR4], [UR6], UR7, desc[UR8] ;  /* 0x00000804060073bb */ /* 0x0003d800080a1407 */
[----:B------:R-:W-:Y:S02]  /*11ad0*/  @P1 PLOP3.LUT P0, PT, P1, PT, PT, 0x8, 0x0 ;  /* 0x000000000000181c */ /* 0x000fe40000f0e170 */
[----:B------:R-:W-:-:S11]  /*11ae0*/  PLOP3.LUT P1, PT, PT, PT, PT, 0x8, 0x0 ;  /* 0x000000000000781c */ /* 0x000fd60003f2e170 */
[----:B-1----:R-:W-:Y:S05]  /*11af0*/  @P0 BRA.U.ANY `(.L_x_1419) ;  /* 0xfffffffd00ec0947 */ /* 0x002fea000393ffff */
[----:B------:R0:W-:Y:S01]  /*11b00*/  UTMACMDFLUSH ;  /* 0x00000000000079b7 */ /* 0x0001e20000000000 */
[----:B------:R-:W-:-:S04]  /*11b10*/  DEPBAR.LE SB0, 0x0 ;  /* 0x000080000000791a */ /* 0x000fc80000000000 */
.L_x_1418:
[----:B------:R-:W-:Y:S05]  /*11b20*/  BSYNC B0 ;  /* 0x0000000000007941 */ /* 0x000fea0003800000 */
.L_x_1417:
        /* <DEDUP_REMOVED lines=25> */
.L_x_1420:
        /* <DEDUP_REMOVED lines=8> */
.L_x_1369:
        /* <DEDUP_REMOVED lines=41> */
.L_x_1422:
        /* <DEDUP_REMOVED lines=36> */
.L_x_1425:
[----:B------:R-:W-:Y:S05]  /*12210*/  BSYNC B0 ;  /* 0x0000000000007941 */ /* 0x000fea0003800000 */
.L_x_1424:
        /* <DEDUP_REMOVED lines=19> */
.L_x_1427:
[----:B------:R-:W-:Y:S05]  /*12350*/  BSYNC B0 ;  /* 0x0000000000007941 */ /* 0x000fea0003800000 */
.L_x_1426:
[----:B------:R-:W-:Y:S06]  /*12360*/  BAR.ARV 0xa, 0xa0 ;  /* 0x0282800000007b1d */ /* 0x000fec0000002000 */
[----:B------:R-:W-:Y:S04]  /*12370*/  BSSY B0, `(.L_x_1428) ;  /* 0x0000003000007945 */ /* 0x000fe80003800000 */
[----:B------:R-:W-:Y:S05]  /*12380*/  @!P0 BRA `(.L_x_1429) ;  /* 0x0000000000048947 */ /* 0x000fea0003800000 */
[----:B------:R-:W-:-:S04]  /*12390*/  DEPBAR.LE SB0, 0x0 ;  /* 0x000080000000791a */ /* 0x000fc80000000000 */
.L_x_1429:
[----:B------:R-:W-:Y:S05]  /*123a0*/  BSYNC B0 ;  /* 0x0000000000007941 */ /* 0x000fea0003800000 */
.L_x_1428:
[----:B------:R-:W-:Y:S06]  /*123b0*/  BAR.ARV 0xb, 0xa0 ;  /* 0x02c2800000007b1d */ /* 0x000fec0000002000 */
[----:B------:R-:W-:Y:S01]  /*123c0*/  UIADD3 UR9, UR5, 0x1, URZ ;  /* 0x0000000105097890 */ /* 0x000fe2000fffe03f */
[----:B------:R-:W-:Y:S11]  /*123d0*/  BRA `(.L_x_1430) ;  /* 0x0000000000047947 */ /* 0x000ff60003800000 */
.L_x_1423:
[----:B------:R-:W-:-:S05]  /*123e0*/  UMOV UR9, UR5 ;  /* 0x0000000500097c82 */ /* 0x000fca0008000000 */
.L_x_1430:
        /* <DEDUP_REMOVED lines=16> */
.L_x_1443:
        /* <DEDUP_REMOVED lines=20> */
.L_x_1432:
[----:B------:R-:W-:Y:S05]  /*12630*/  BSYNC B0 ;  /* 0x0000000000007941 */ /* 0x000fea0003800000 */
.L_x_1431:
        /* <DEDUP_REMOVED lines=13> */
.L_x_1434:
[----:B------:R-:W-:Y:S05]  /*12710*/  BSYNC B0 ;  /* 0x0000000000007941 */ /* 0x000fea0003800000 */
.L_x_1433:
[----:B------:R-:W-:Y:S06]  /*12720*/  BAR.ARV 0xa, 0xa0 ;  /* 0x0282800000007b1d */ /* 0x000fec0000002000 */
[----:B------:R-:W-:Y:S04]  /*12730*/  BSSY B0, `(.L_x_1435) ;  /* 0x0000003000007945 */ /* 0x000fe80003800000 */
[----:B------:R-:W-:Y:S05]  /*12740*/  @!P0 BRA `(.L_x_1436) ;  /* 0x0000000000048947 */ /* 0x000fea0003800000 */
[----:B------:R-:W-:-:S04]  /*12750*/  DEPBAR.LE SB0, 0x0 ;  /* 0x000080000000791a */ /* 0x000fc80000000000 */
.L_x_1436:
[----:B------:R-:W-:Y:S05]  /*12760*/  BSYNC B0 ;  /* 0x0000000000007941 */ /* 0x000fea0003800000 */
.L_x_1435:
        /* <DEDUP_REMOVED lines=13> */
.L_x_1438:
[----:B------:R-:W-:Y:S05]  /*12840*/  BSYNC B0 ;  /* 0x0000000000007941 */ /* 0x000fea0003800000 */
.L_x_1437:
        /* <DEDUP_REMOVED lines=13> */
.L_x_1440:
[----:B------:R-:W-:Y:S05]  /*12920*/  BSYNC B0 ;  /* 0x0000000000007941 */ /* 0x000fea0003800000 */
.L_x_1439:
[----:B------:R-:W-:Y:S01]  /*12930*/  UIADD3 UR9, UR9, 0x2, URZ ;  /* 0x0000000209097890 */ /* 0x000fe2000fffe03f */
[----:B------:R-:W-:Y:S06]  /*12940*/  BAR.ARV 0xa, 0xa0 ;  /* 0x0282800000007b1d */ /* 0x000fec0000002000 */
[----:B------:R-:W-:Y:S01]  /*12950*/  BSSY B0, `(.L_x_1441) ;  /* 0x0000004000007945 */ /* 0x000fe20003800000 */
[----:B------:R-:W-:-:S03]  /*12960*/  ISETP.LE.AND P1, PT, R0, UR9, PT ;  /* 0x0000000900007c0c */ /* 0x000fc6000bf23270 */
[----:B------:R-:W-:Y:S10]  /*12970*/  @!P0 BRA `(.L_x_1442) ;  /* 0x0000000000048947 */ /* 0x000ff40003800000 */
[----:B------:R-:W-:-:S04]  /*12980*/  DEPBAR.LE SB0, 0x0 ;  /* 0x000080000000791a */ /* 0x000fc80000000000 */
.L_x_1442:
[----:B------:R-:W-:Y:S05]  /*12990*/  BSYNC B0 ;  /* 0x0000000000007941 */ /* 0x000fea0003800000 */
.L_x_1441:
[----:B------:R-:W-:Y:S06]  /*129a0*/  BAR.ARV 0xb, 0xa0 ;  /* 0x02c2800000007b1d */ /* 0x000fec0000002000 */
[----:B------:R-:W-:Y:S02]  /*129b0*/  UIADD3 UR13, UR13, 0x4000, URZ ;  /* 0x000040000d0d7890 */ /* 0x000fe4000fffe03f */
[----:B------:R-:W-:Y:S01]  /*129c0*/  UIADD3 UR4, UR4, 0x4000, URZ ;  /* 0x0000400004047890 */ /* 0x000fe2000fffe03f */
[----:B------:R-:W-:Y:S11]  /*129d0*/  @!P1 BRA `(.L_x_1443) ;  /* 0xfffffff800c49947 */ /* 0x000ff6000383ffff */
[----:B------:R-:W-:Y:S05]  /*129e0*/  BRA `(.L_x_1371) ;  /* 0x0000001c00347947 */ /* 0x000fea0003800000 */
.L_x_1421:
        /* <DEDUP_REMOVED lines=33> */
.L_x_1445:
        /* <DEDUP_REMOVED lines=42> */
.L_x_1475:
        /* <DEDUP_REMOVED lines=15> */
.L_x_1448:
        /* <DEDUP_REMOVED lines=75> */
.L_x_1459:
[----:B--234-:R-:W-:-:S04]  /*13440*/  SHF.L.U32 R21, R11, 0x1f, RZ ;  /* 0x0000001f0b157819 */ /* 0x01cfc800000006ff */
[----:B------:R-:W1:Y:S02]  /*13450*/  SYNCS.PHASECHK.TRANS64.TRYWAIT P1, [R16+URZ+0x30c40], R21 ;  /* 0x030c4015100075a7 */ /* 0x000e64000802017f */
[----:B-1----:R-:W-:Y:S05]  /*13460*/  @!P1 BRA `(.L_x_1451) ;  /* 0x00000014005c9947 */ /* 0x002fea0003800000 */
.L_x_1476:
[----:B------:R-:W-:Y:S05]  /*13470*/  @P0 BRA `(.L_x_1452) ;  /* 0x0000000000140947 */ /* 0x000fea0003800000 */
[----:B------:R-:W-:Y:S01]  /*13480*/  ISETP.NE.AND P1, PT, R6, RZ, PT ;  /* 0x000000ff0600720c */ /* 0x000fe20003f25270 */
[----:B------:R-:W-:-:S04]  /*13490*/  IMAD.MOV.U32 R3, RZ, RZ, 0x4200 ;  /* 0x00004200ff037424 */ /* 0x000fc800078e00ff */
[----:B------:R2:W-:Y:S08]  /*134a0*/  SYNCS.ARRIVE.TRANS64 RZ, [R16+URZ+0x30c30], R3 ;  /* 0x030c300310ff79a7 */ /* 0x0005f0000800003f */
[----:B------:R-:W-:Y:S05]  /*134b0*/  @!P1 BRA `(.L_x_1452) ;  /* 0x0000000000049947 */ /* 0x000fea0003800000 */
[----:B------:R-:W-:Y:S01]  /*134c0*/  BPT.TRAP 0x1 ;  /* 0x000000040000795c */ /* 0x000fe20000300000 */
.L_x_1452:
        /* <DEDUP_REMOVED lines=29> */
.L_x_1477:
[----:B------:R-:W-:Y:S05]  /*136a0*/  @P0 BRA `(.L_x_1454) ;  /* 0x0000000000140947 */ /* 0x000fea0003800000 */
[----:B------:R-:W-:Y:S02]  /*136b0*/  ISETP.NE.AND P1, PT, R6, RZ, PT ;  /* 0x000000ff0600720c */ /* 0x000fe40003f25270 */
[----:B------:R-:W-:-:S04]  /*136c0*/  MOV R2, 0x4200 ;  /* 0x0000420000027802 */ /* 0x000fc80000000f00 */
[----:B------:R3:W-:Y:S07]  /*136d0*/  SYNCS.ARRIVE.TRANS64 RZ, [R16+URZ+0x30c18], R2 ;  /* 0x030c180210ff79a7 */ /* 0x0007ee000800003f */
[----:B------:R-:W-:Y:S05]  /*136e0*/  @!P1 BRA `(.L_x_1454) ;  /* 0x0000000000049947 */ /* 0x000fea0003800000 */
[----:B------:R-:W-:Y:S01]  /*136f0*/  BPT.TRAP 0x1 ;  /* 0x000000040000795c */ /* 0x000fe20000300000 */
.L_x_1454:
        /* <DEDUP_REMOVED lines=29> */
.L_x_1478:
[----:B------:R-:W-:Y:S05]  /*138d0*/  @P0 BRA `(.L_x_1456) ;  /* 0x0000000000140947 */ /* 0x000fea0003800000 */
[----:B------:R-:W-:Y:S02]  /*138e0*/  ISETP.NE.AND P1, PT, R6, RZ, PT ;  /* 0x000000ff0600720c */ /* 0x000fe40003f25270 */
[----:B-123--:R-:W-:-:S04]  /*138f0*/  MOV R21, 0x4200 ;  /* 0x0000420000157802 */ /* 0x00efc80000000f00 */
[----:B------:R4:W-:Y:S07]  /*13900*/  SYNCS.ARRIVE.TRANS64 RZ, [R16+URZ+0x30c38], R21 ;  /* 0x030c381510ff79a7 */ /* 0x0009ee000800003f */
[----:B------:R-:W-:Y:S05]  /*13910*/  @!P1 BRA `(.L_x_1456) ;  /* 0x0000000000049947 */ /* 0x000fea0003800000 */
[----:B------:R-:W-:Y:S01]  /*13920*/  BPT.TRAP 0x1 ;  /* 0x000000040000795c */ /* 0x000fe20000300000 */
.L_x_1456:
        /* <DEDUP_REMOVED lines=24> */
.L_x_1480:
[----:B------:R-:W-:Y:S05]  /*13ab0*/  @P0 BRA `(.L_x_1458) ;  /* 0x0000000000140947 */ /* 0x000fea0003800000 */
[----:B------:R-:W-:Y:S02]  /*13ac0*/  ISETP.NE.AND P1, PT, R6, RZ, PT ;  /* 0x000000ff0600720c */ /* 0x000fe40003f25270 */
[----:B------:R-:W-:-:S04]  /*13ad0*/  MOV R5, 0x4200 ;  /* 0x0000420000057802 */ /* 0x000fc80000000f00 */
[----:B------:R1:W-:Y:S07]  /*13ae0*/  SYNCS.ARRIVE.TRANS64 RZ, [R16+URZ+0x30c10], R5 ;  /* 0x030c100510ff79a7 */ /* 0x0003ee000800003f */
[----:B------:R-:W-:Y:S05]  /*13af0*/  @!P1 BRA `(.L_x_1458) ;  /* 0x0000000000049947 */ /* 0x000fea0003800000 */
[----:B------:R-:W-:Y:S01]  /*13b00*/  BPT.TRAP 0x1 ;  /* 0x000000040000795c */ /* 0x000fe20000300000 */
.L_x_1458:
        /* <DEDUP_REMOVED lines=30> */
.L_x_1450:
[----:B------:R-:W2:Y:S02]  /*13cf0*/  LDL.LU R4, [R1+0x4] ;  /* 0x0000040001047983 */ /* 0x000ea40000300800 */
[----:B--2---:R-:W-:Y:S02]  /*13d00*/  ISETP.NE.AND P1, PT, R4, RZ, PT ;  /* 0x000000ff0400720c */ /* 0x004fe40003f25270 */
[----:B------:R2:W5:Y:S11]  /*13d10*/  LDL R4, [R1] ;  /* 0x0000000001047983 */ /* 0x0005760000100800 */
[----:B--2---:R-:W-:Y:S05]  /*13d20*/  @!P1 BRA `(.L_x_1449) ;  /* 0x0000000400109947 */ /* 0x004fea0003800000 */
[----:B------:R-:W-:-:S04]  /*13d30*/  SHF.L.U32 R13, R11, 0x1f, RZ ;  /* 0x0000001f0b0d7819 */ /* 0x000fc800000006ff */
[----:B------:R-:W1:Y:S02]  /*13d40*/  SYNCS.PHASECHK.TRANS64.TRYWAIT P1, [R16+URZ+0x30c40], R13 ;  /* 0x030c400d100075a7 */ /* 0x000e64000802017f */
[----:B-1----:R-:W-:Y:S05]  /*13d50*/  @!P1 BRA `(.L_x_1460) ;  /* 0x0000000c00749947 */ /* 0x002fea0003800000 */
.L_x_1481:
[----:B------:R-:W-:Y:S05]  /*13d60*/  @P0 BRA `(.L_x_1461) ;  /* 0x0000000000140947 */ /* 0x000fea0003800000 */
[----:B------:R-:W-:Y:S02]  /*13d70*/  ISETP.NE.AND P1, PT, R6, RZ, PT ;  /* 0x000000ff0600720c */ /* 0x000fe40003f25270 */
[----:B------:R-:W-:-:S04]  /*13d80*/  MOV R5, 0x4200 ;  /* 0x0000420000057802 */ /* 0x000fc80000000f00 */
[----:B------:R2:W-:Y:S07]  /*13d90*/  SYNCS.ARRIVE.TRANS64 RZ, [R16+URZ+0x30c30], R5 ;  /* 0x030c300510ff79a7 */ /* 0x0005ee000800003f */
[----:B------:R-:W-:Y:S05]  /*13da0*/  @!P1 BRA `(.L_x_1461) ;  /* 0x0000000000049947 */ /* 0x000fea0003800000 */
[----:B------:R-:W-:Y:S01]  /*13db0*/  BPT.TRAP 0x1 ;  /* 0x000000040000795c */ /* 0x000fe20000300000 */
.L_x_1461:
        /* <DEDUP_REMOVED lines=26> */
.L_x_1482:
[----:B------:R-:W-:Y:S05]  /*13f60*/  @P0 BRA `(.L_x_1463) ;  /* 0x0000000000140947 */ /* 0x000fea0003800000 */
[----:B------:R-:W-:Y:S01]  /*13f70*/  ISETP.NE.AND P0, PT, R6, RZ, PT ;  /* 0x000000ff0600720c */ /* 0x000fe20003f05270 */
[----:B------:R-:W-:-:S04]  /*13f80*/  IMAD.MOV.U32 R5, RZ, RZ, 0x4200 ;  /* 0x00004200ff057424 */ /* 0x000fc800078e00ff */
[----:B------:R2:W-:Y:S08]  /*13f90*/  SYNCS.ARRIVE.TRANS64 RZ, [R16+URZ+0x30c18], R5 ;  /* 0x030c180510ff79a7 */ /* 0x0005f0000800003f */
[----:B------:R-:W-:Y:S05]  /*13fa0*/  @!P0 BRA `(.L_x_1463) ;  /* 0x0000000000048947 */ /* 0x000fea0003800000 */
[----:B------:R-:W-:Y:S01]  /*13fb0*/  BPT.TRAP 0x1 ;  /* 0x000000040000795c */ /* 0x000fe20000300000 */
.L_x_1463:
        /* <DEDUP_REMOVED lines=27> */
.L_x_1449:
[----:B------:R-:W2:Y:S01]  /*14170*/  S2R R0, SR_TID.X ;  /* 0x0000000000007919 */ /* 0x000ea20000002100 */
[----:B------:R-:W-:Y:S02]  /*14180*/  LEA R3, R19, R16, 0x3 ;  /* 0x0000001013037211 */ /* 0x000fe400078e18ff */
[----:B--2---:R-:W-:Y:S02]  /*14190*/  LOP3.LUT R2, R0, 0x7f, RZ, 0xc0, !PT ;  /* 0x0000007f00027812 */ /* 0x004fe400078ec0ff */
[----:B------:R-:W-:Y:S02]  /*141a0*/  SHF.L.U32 R0, R11, 0x1f, RZ ;  /* 0x0000001f0b007819 */ /* 0x000fe400000006ff */
[----:B------:R-:W-:Y:S02]  /*141b0*/  ISETP.NE.AND P1, PT, R2, RZ, PT ;  /* 0x000000ff0200720c */ /* 0x000fe40003f25270 */
[----:B------:R-:W2:Y:S02]  /*141c0*/  SYNCS.PHASECHK.TRANS64.TRYWAIT P0, [R3+URZ+0x30c40], R0 ;  /* 0x030c4000030075a7 */ /* 0x000ea4000800017f */
[----:B--2---:R-:W-:Y:S09]  /*141d0*/  @!P0 BRA `(.L_x_1464) ;  /* 0x00000008007c8947 */ /* 0x004ff20003800000 */
.L_x_1483:
[----:B------:R-:W-:Y:S05]  /*141e0*/  @P1 BRA `(.L_x_1465) ;  /* 0x0000000000181947 */ /* 0x000fea0003800000 */
[----:B------:R-:W1:Y:S01]  /*141f0*/  S2R R2, SR_TID.X ;  /* 0x0000000000027919 */ /* 0x000e620000002100 */
[----:B--2---:R-:W-:-:S04]  /*14200*/  IMAD.MOV.U32 R0, RZ, RZ, 0x4200 ;  /* 0x00004200ff007424 */ /* 0x004fc800078e00ff */
[----:B------:R2:W-:Y:S01]  /*14210*/  SYNCS.ARRIVE.TRANS64 RZ, [R3+URZ+0x30c30], R0 ;  /* 0x030c300003ff79a7 */ /* 0x0005e2000800003f */
[----:B-1----:R-:W-:-:S13]  /*14220*/  LOP3.LUT P0, RZ, R2, 0x1f, RZ, 0xc0, !PT ;  /* 0x0000001f02ff7812 */ /* 0x002fda000780c0ff */
[----:B--2---:R-:W-:Y:S05]  /*14230*/  @!P0 BRA `(.L_x_1465) ;  /* 0x0000000000048947 */ /* 0x004fea0003800000 */
[----:B------:R-:W-:Y:S01]  /*14240*/  BPT.TRAP 0x1 ;  /* 0x000000040000795c */ /* 0x000fe20000300000 */
.L_x_1465:
        /* <DEDUP_REMOVED lines=33> */
.L_x_1446:
[----:B------:R-:W-:Y:S05]  /*14460*/  BSYNC B0 ;  /* 0x0000000000007941 */ /* 0x000fea0003800000 */
.L_x_1444:
[----:B------:R-:W-:-:S03]  /*14470*/  UMOV UR8, 0xffffffff ;  /* 0xffffffff00087882 */ /* 0x000fc60000000000 */
[----:B------:R-:W-:Y:S05]  /*14480*/  BRA.DIV UR8, `(.L_x_1466) ;  /* 0x0000000608e47947 */ /* 0x000fea000b800000 */
[----:B------:R-:W-:-:S13]  /*14490*/  ELECT P6, URZ, PT ;  /* 0x00000000003f782f */ /* 0x000fda00038c0000 */
.L_x_1486:
[----:B------:R-:W-:Y:S05]  /*144a0*/  @!P6 BRA `(.L_x_1371) ;  /* 0x000000000084e947 */ /* 0x000fea0003800000 */
[----:B------:R-:W-:-:S06]  /*144b0*/  ULOP3.LUT UR8, UR36, 0x2, URZ, 0xfc, !UPT ;  /* 0x0000000224087892 */ /* 0x000fcc000f8efc3f */
[----:B------:R-:W-:-:S04]  /*144c0*/  MOV R0, UR8 ;  /* 0x0000000800007c02 */ /* 0x000fc80008000f00 */
[----:B------:R-:W-:-:S13]  /*144d0*/  ISETP.NE.AND P2, PT, R0, 0x3, PT ;  /* 0x000000030000780c */ /* 0x000fda0003f45270 */
[----:B------:R-:W-:Y:S05]  /*144e0*/  @!P2 BRA `(.L_x_1467) ;  /* 0x000000000004a947 */ /* 0x000fea0003800000 */
[----:B------:R-:W-:Y:S01]  /*144f0*/  BPT.TRAP 0x1 ;  /* 0x000000040000795c */ /* 0x000fe20000300000 */
.L_x_1467:
        /* <DEDUP_REMOVED lines=15> */
.L_x_1487:
[----:B------:R-:W2:Y:S02]  /*145f0*/  SYNCS.PHASECHK.TRANS64.TRYWAIT P0, [R3+URZ], R0 ;  /* 0x00000000030075a7 */ /* 0x000ea4000800017f */
[----:B--2---:R-:W-:Y:S05]  /*14600*/  @!P0 BRA `(.L_x_1469) ;  /* 0x0000000400b88947 */ /* 0x004fea0003800000 */
.L_x_1488:
[----:B------:R-:W-:Y:S05]  /*14610*/  @!P2 BRA `(.L_x_1470) ;  /* 0x000000000004a947 */ /* 0x000fea0003800000 */
[----:B------:R-:W-:Y:S01]  /*14620*/  BPT.TRAP 0x1 ;  /* 0x000000040000795c */ /* 0x000fe20000300000 */
.L_x_1470:
[----:B--2---:R-:W-:-:S05]  /*14630*/  VIADD R3, R7, 0x30c40 ;  /* 0x00030c4007037836 */ /* 0x004fca0000000000 */
[----:B------:R-:W-:-:S04]  /*14640*/  LEA R2, R2, R3, 0x3 ;  /* 0x0000000302027211 */ /* 0x000fc800078e18ff */
[----:B------:R-:W2:Y:S02]  /*14650*/  SYNCS.PHASECHK.TRANS64.TRYWAIT P0, [R2+URZ], R5 ;  /* 0x00000005020075a7 */ /* 0x000ea4000800017f */
[----:B--2---:R-:W-:Y:S05]  /*14660*/  @!P0 BRA `(.L_x_1471) ;  /* 0x0000000400b48947 */ /* 0x004fea0003800000 */
.L_x_1489:
[----:B------:R-:W-:-:S07]  /*14670*/  IMAD R3, R4, 0x8, R3 ;  /* 0x0000000804037824 */ /* 0x000fce00078e0203 */
.L_x_1472:
[----:B---3--:R3:W4:Y:S02]  /*14680*/  SYNCS.PHASECHK.TRANS64.TRYWAIT P0, [R3+URZ], R0 ;  /* 0x00000000030075a7 */ /* 0x008724000800017f */
[----:B----4-:R-:W-:Y:S05]  /*14690*/  @!P0 NANOSLEEP.SYNCS 0x989680 ;  /* 0x009896800000895d */ /* 0x010fea0003900000 */
[----:B------:R-:W4:Y:S02]  /*146a0*/  @!P0 SYNCS.PHASECHK.TRANS64 P0, [R3+URZ], R0 ;  /* 0x00000000030085a7 */ /* 0x000f24000800007f */
[----:B----4-:R-:W-:Y:S05]  /*146b0*/  @!P0 BRA `(.L_x_1472) ;  /* 0xfffffffc00f08947 */ /* 0x010fea000383ffff */
.L_x_1371:
[----:B------:R-:W-:Y:S05]  /*146c0*/  BSYNC B6 ;  /* 0x0000000000067941 */ /* 0x000fea0003800000 */
.L_x_1368:
[----:B------:R-:W-:Y:S05]  /*146d0*/  EXIT ;  /* 0x000000000000794d */ /* 0x000fea0003800000 */
.L_x_1378:
[----:B------:R-:W-:Y:S01]  /*146e0*/  MOV R13, R18 ;  /* 0x00000012000d7202 */ /* 0x000fe20000000f00 */
[----:B------:R-:W-:Y:S01]  /*146f0*/  IMAD.MOV.U32 R12, RZ, RZ, RZ ;  /* 0x000000ffff0c7224 */ /* 0x000fe200078e00ff */
[----:B------:R-:W-:Y:S01]  /*14700*/  MOV R11, 0x1f ;  /* 0x0000001f000b7802 */ /* 0x000fe20000000f00 */
[----:B------:R-:W-:-:S07]  /*14710*/  IMAD.MOV.U32 R15, RZ, RZ, -0x1 ;  /* 0xffffffffff0f7424 */ /* 0x000fce00078e00ff */
[----:B------:R-:W-:Y:S05]  /*14720*/  WARPSYNC.COLLECTIVE R15, `(.L_x_1473) ;  /* 0x000000000f087348 */ /* 0x000fea0003c00000 */
[----:B------:R1:W2:Y:S02]  /*14730*/  SHFL.IDX P6, R14, R13, R12, R11 ;  /* 0x0000000c0d0e7389 */ /* 0x0002a400000c000b */
[----:B-12---:R-:W-:Y:S01]  /*14740*/  ENDCOLLECTIVE ;  /* 0x000000000000791b */ /* 0x006fe20003800000 */
.L_x_1473:
[----:B------:R-:W-:Y:S05]  /*14750*/  BRA `(.L_x_1474) ;  /* 0xfffffec800007947 */ /* 0x000fea000383ffff */
.L_x_1380:
[----:B--2---:R2:W3:Y:S02]  /*14760*/  SYNCS.PHASECHK.TRANS64.TRYWAIT P0, [R16+URZ+0x30c00], R11 ;  /* 0x030c000b100075a7 */ /* 0x0044e4000800017f */
[----:B---3--:R-:W-:Y:S05]  /*14770*/  @!P0 NANOSLEEP.SYNCS 0x989680 ;  /* 0x009896800000895d */ /* 0x008fea0003900000 */
[----:B------:R-:W3:Y:S02]  /*14780*/  @!P0 SYNCS.PHASECHK.TRANS64 P0, [R16+URZ+0x30c00], R11 ;  /* 0x030c000b100085a7 */ /* 0x000ee4000800007f */
[----:B---3--:R-:W-:Y:S05]  /*14790*/  @!P0 BRA `(.L_x_1380) ;  /* 0xfffffffc00f08947 */ /* 0x008fea000383ffff */
[----:B------:R-:W-:Y:S05]  /*147a0*/  BRA `(.L_x_1379) ;  /* 0xfffffec8004c7947 */ /* 0x000fea000383ffff */
.L_x_1385:
[----:B--2---:R2:W3:Y:S02]  /*147b0*/  SYNCS.PHASECHK.TRANS64.TRYWAIT P0, [R6+URZ+0x30c10], R23 ;  /* 0x030c1017060075a7 */ /* 0x0044e4000800017f */
[----:B---3--:R-:W-:Y:S05]  /*147c0*/  @!P0 NANOSLEEP.SYNCS 0x989680 ;  /* 0x009896800000895d */ /* 0x008fea0003900000 */
[----:B------:R-:W3:Y:S02]  /*147d0*/  @!P0 SYNCS.PHASECHK.TRANS64 P0, [R6+URZ+0x30c10], R23 ;  /* 0x030c1017060085a7 */ /* 0x000ee4000800007f */
[----:B---3--:R-:W-:Y:S05]  /*147e0*/  @!P0 BRA `(.L_x_1385) ;  /* 0xfffffffc00f08947 */ /* 0x008fea000383ffff */
[----:B------:R-:W-:Y:S05]  /*147f0*/  BRA `(.L_x_1384) ;  /* 0xfffffed4000c7947 */ /* 0x000fea000383ffff */
.L_x_1389:
[----:B------:R1:W1:Y:S02]  /*14800*/  SYNCS.PHASECHK.TRANS64.TRYWAIT P0, [R6+URZ+0x30c30], R23 ;  /* 0x030c3017060075a7 */ /* 0x000264000800017f */
[----:B-1----:R-:W-:Y:S05]  /*14810*/  @!P0 NANOSLEEP.SYNCS 0x989680 ;  /* 0x009896800000895d */ /* 0x002fea0003900000 */
[----:B------:R-:W1:Y:S02]  /*14820*/  @!P0 SYNCS.PHASECHK.TRANS64 P0, [R6+URZ+0x30c30], R23 ;  /* 0x030c3017060085a7 */ /* 0x000e64000800007f */
[----:B-1----:R-:W-:Y:S05]  /*14830*/  @!P0 BRA `(.L_x_1389) ;  /* 0xfffffffc00f08947 */ /* 0x002fea000383ffff */
[----:B------:R-:W-:Y:S05]  /*14840*/  BRA `(.L_x_1388) ;  /* 0xfffffed800147947 */ /* 0x000fea000383ffff */
.L_x_1397:
[----:B--2---:R2:W3:Y:S02]  /*14850*/  SYNCS.PHASECHK.TRANS64.TRYWAIT P1, [R6+URZ+0x30c10], R23 ;  /* 0x030c1017060075a7 */ /* 0x0044e4000802017f */
[----:B---3--:R-:W-:Y:S05]  /*14860*/  @!P1 NANOSLEEP.SYNCS 0x989680 ;  /* 0x009896800000995d */ /* 0x008fea0003900000 */
[----:B------:R-:W3:Y:S02]  /*14870*/  @!P1 SYNCS.PHASECHK.TRANS64 P1, [R6+URZ+0x30c10], R23 ;  /* 0x030c1017060095a7 */ /* 0x000ee4000802007f */
[----:B---3--:R-:W-:Y:S05]  /*14880*/  @!P1 BRA `(.L_x_1397) ;  /* 0xfffffffc00f09947 */ /* 0x008fea000383ffff */
[----:B------:R-:W-:Y:S05]  /*14890*/  BRA `(.L_x_1396) ;  /* 0xffffff2c00307947 */ /* 0x000fea000383ffff */
.L_x_1401:
[----:B------:R1:W1:Y:S02]  /*148a0*/  SYNCS.PHASECHK.TRANS64.TRYWAIT P1, [R6+URZ+0x30c30], R23 ;  /* 0x030c3017060075a7 */ /* 0x000264000802017f */
[----:B-1----:R-:W-:Y:S05]  /*148b0*/  @!P1 NANOSLEEP.SYNCS 0x989680 ;  /* 0x009896800000995d */ /* 0x002fea0003900000 */
[----:B------:R-:W1:Y:S02]  /*148c0*/  @!P1 SYNCS.PHASECHK.TRANS64 P1, [R6+URZ+0x30c30], R23 ;  /* 0x030c3017060095a7 */ /* 0x000e64000802007f */
[----:B-1----:R-:W-:Y:S05]  /*148d0*/  @!P1 BRA `(.L_x_1401) ;  /* 0xfffffffc00f09947 */ /* 0x002fea000383ffff */
[----:B------:R-:W-:Y:S05]  /*148e0*/  BRA `(.L_x_1400) ;  /* 0xffffff3000307947 */ /* 0x000fea000383ffff */
.L_x_1409:
[----:B--2---:R2:W3:Y:S02]  /*148f0*/  SYNCS.PHASECHK.TRANS64.TRYWAIT P0, [R6+URZ+0x30c10], R21 ;  /* 0x030c1015060075a7 */ /* 0x0044e4000800017f */
[----:B---3--:R-:W-:Y:S05]  /*14900*/  @!P0 NANOSLEEP.SYNCS 0x989680 ;  /* 0x009896800000895d */ /* 0x008fea0003900000 */
[----:B------:R-:W3:Y:S02]  /*14910*/  @!P0 SYNCS.PHASECHK.TRANS64 P0, [R6+URZ+0x30c10], R21 ;  /* 0x030c1015060085a7 */ /* 0x000ee4000800007f */
[----:B---3--:R-:W-:Y:S05]  /*14920*/  @!P0 BRA `(.L_x_1409) ;  /* 0xfffffffc00f08947 */ /* 0x008fea000383ffff */
[----:B------:R-:W-:Y:S05]  /*14930*/  BRA `(.L_x_1408) ;  /* 0xffffff7800887947 */ /* 0x000fea000383ffff */
.L_x_1413:
[----:B------:R1:W1:Y:S02]  /*14940*/  SYNCS.PHASECHK.TRANS64.TRYWAIT P0, [R6+URZ+0x30c30], R21 ;  /* 0x030c3015060075a7 */ /* 0x000264000800017f */
[----:B-1----:R-:W-:Y:S05]  /*14950*/  @!P0 NANOSLEEP.SYNCS 0x989680 ;  /* 0x009896800000895d */ /* 0x002fea0003900000 */
[----:B------:R-:W1:Y:S02]  /*14960*/  @!P0 SYNCS.PHASECHK.TRANS64 P0, [R6+URZ+0x30c30], R21 ;  /* 0x030c3015060085a7 */ /* 0x000e64000800007f */
[----:B-1----:R-:W-:Y:S05]  /*14970*/  @!P0 BRA `(.L_x_1413) ;  /* 0xfffffffc00f08947 */ /* 0x002fea000383ffff */
[----:B------:R-:W-:Y:S05]  /*14980*/  BRA `(.L_x_1412) ;  /* 0xffffff7c00887947 */ /* 0x000fea000383ffff */
.L_x_1447:
[----:B-1----:R1:W2:Y:S02]  /*14990*/  SYNCS.PHASECHK.TRANS64.TRYWAIT P0, [R16+URZ+0x30c20], R3 ;  /* 0x030c2003100075a7 */ /* 0x0022a4000800017f */
[----:B--2---:R-:W-:Y:S05]  /*149a0*/  @!P0 NANOSLEEP.SYNCS 0x989680 ;  /* 0x009896800000895d */ /* 0x004fea0003900000 */
[----:B------:R-:W2:Y:S02]  /*149b0*/  @!P0 SYNCS.PHASECHK.TRANS64 P0, [R16+URZ+0x30c20], R3 ;  /* 0x030c2003100085a7 */ /* 0x000ea4000800007f */
[----:B--2---:R-:W-:Y:S05]  /*149c0*/  @!P0 BRA `(.L_x_1447) ;  /* 0xfffffffc00f08947 */ /* 0x004fea000383ffff */
[----:B------:R-:W-:Y:S05]  /*149d0*/  BRA `(.L_x_1475) ;  /* 0xffffffe400307947 */ /* 0x000fea000383ffff */
.L_x_1451:
[----:B-1----:R1:W2:Y:S02]  /*149e0*/  SYNCS.PHASECHK.TRANS64.TRYWAIT P1, [R16+URZ+0x30c40], R21 ;  /* 0x030c4015100075a7 */ /* 0x0022a4000802017f */
[----:B--2---:R-:W-:Y:S05]  /*149f0*/  @!P1 NANOSLEEP.SYNCS 0x989680 ;  /* 0x009896800000995d */ /* 0x004fea0003900000 */
[----:B------:R-:W2:Y:S02]  /*14a00*/  @!P1 SYNCS.PHASECHK.TRANS64 P1, [R16+URZ+0x30c40], R21 ;  /* 0x030c4015100095a7 */ /* 0x000ea4000802007f */
[----:B--2---:R-:W-:Y:S05]  /*14a10*/  @!P1 BRA `(.L_x_1451) ;  /* 0xfffffffc00f09947 */ /* 0x004fea000383ffff */
[----:B------:R-:W-:Y:S05]  /*14a20*/  BRA `(.L_x_1476) ;  /* 0xffffffe800907947 */ /* 0x000fea000383ffff */
.L_x_1453:
[----:B--2---:R2:W3:Y:S02]  /*14a30*/  SYNCS.PHASECHK.TRANS64.TRYWAIT P1, [R16+URZ+0x30c28], R21 ;  /* 0x030c2815100075a7 */ /* 0x0044e4000802017f */
[----:B---3--:R-:W-:Y:S05]  /*14a40*/  @!P1 NANOSLEEP.SYNCS 0x989680 ;  /* 0x009896800000995d */ /* 0x008fea0003900000 */
[----:B------:R-:W3:Y:S02]  /*14a50*/  @!P1 SYNCS.PHASECHK.TRANS64 P1, [R16+URZ+0x30c28], R21 ;  /* 0x030c2815100095a7 */ /* 0x000ee4000802007f */
[----:B---3--:R-:W-:Y:S05]  /*14a60*/  @!P1 BRA `(.L_x_1453) ;  /* 0xfffffffc00f09947 */ /* 0x008fea000383ffff */
[----:B------:R-:W-:Y:S05]  /*14a70*/  BRA `(.L_x_1477) ;  /* 0xffffffec00087947 */ /* 0x000fea000383ffff */
.L_x_1455:
[----:B---3--:R3:W4:Y:S02]  /*14a80*/  SYNCS.PHASECHK.TRANS64.TRYWAIT P1, [R16+URZ+0x30c48], R21 ;  /* 0x030c4815100075a7 */ /* 0x008724000802017f */
[----:B----4-:R-:W-:Y:S05]  /*14a90*/  @!P1 NANOSLEEP.SYNCS 0x989680 ;  /* 0x009896800000995d */ /* 0x010fea0003900000 */
[----:B------:R-:W4:Y:S02]  /*14aa0*/  @!P1 SYNCS.PHASECHK.TRANS64 P1, [R16+URZ+0x30c48], R21 ;  /* 0x030c4815100095a7 */ /* 0x000f24000802007f */
[----:B----4-:R-:W-:Y:S05]  /*14ab0*/  @!P1 BRA `(.L_x_1455) ;  /* 0xfffffffc00f09947 */ /* 0x010fea000383ffff */
[----:B------:R-:W-:Y:S05]  /*14ac0*/  BRA `(.L_x_1478) ;  /* 0xffffffec00807947 */ /* 0x000fea000383ffff */
.L_x_1457:
[----:B------:R-:W-:-:S07]  /*14ad0*/  SHF.L.U32 R5, R11, 0x1f, RZ ;  /* 0x0000001f0b057819 */ /* 0x000fce00000006ff */
.L_x_1479:
[----:B------:R1:W1:Y:S02]  /*14ae0*/  SYNCS.PHASECHK.TRANS64.TRYWAIT P1, [R16+URZ+0x30c20], R5 ;  /* 0x030c2005100075a7 */ /* 0x000264000802017f */
[----:B-1----:R-:W-:Y:S05]  /*14af0*/  @!P1 NANOSLEEP.SYNCS 0x989680 ;  /* 0x009896800000995d */ /* 0x002fea0003900000 */
[----:B------:R-:W1:Y:S02]  /*14b00*/  @!P1 SYNCS.PHASECHK.TRANS64 P1, [R16+URZ+0x30c20], R5 ;  /* 0x030c2005100095a7 */ /* 0x000e64000802007f */
[----:B-1----:R-:W-:Y:S05]  /*14b10*/  @!P1 BRA `(.L_x_1479) ;  /* 0xfffffffc00f09947 */ /* 0x002fea000383ffff */
[----:B------:R-:W-:Y:S05]  /*14b20*/  BRA `(.L_x_1480) ;  /* 0xffffffec00e07947 */ /* 0x000fea000383ffff */
.L_x_1460:
[----:B-1----:R1:W2:Y:S02]  /*14b30*/  SYNCS.PHASECHK.TRANS64.TRYWAIT P1, [R16+URZ+0x30c40], R13 ;  /* 0x030c400d100075a7 */ /* 0x0022a4000802017f */
[----:B--2---:R-:W-:Y:S05]  /*14b40*/  @!P1 NANOSLEEP.SYNCS 0x989680 ;  /* 0x009896800000995d */ /* 0x004fea0003900000 */
[----:B------:R-:W2:Y:S02]  /*14b50*/  @!P1 SYNCS.PHASECHK.TRANS64 P1, [R16+URZ+0x30c40], R13 ;  /* 0x030c400d100095a7 */ /* 0x000ea4000802007f */
[----:B--2---:R-:W-:Y:S05]  /*14b60*/  @!P1 BRA `(.L_x_1460) ;  /* 0xfffffffc00f09947 */ /* 0x004fea000383ffff */
[----:B------:R-:W-:Y:S05]  /*14b70*/  BRA `(.L_x_1481) ;  /* 0xfffffff000787947 */ /* 0x000fea000383ffff */
.L_x_1462:
[----:B-1----:R1:W2:Y:S02]  /*14b80*/  SYNCS.PHASECHK.TRANS64.TRYWAIT P1, [R16+URZ+0x30c28], R13 ;  /* 0x030c280d100075a7 */ /* 0x0022a4000802017f */
[----:B--2---:R-:W-:Y:S05]  /*14b90*/  @!P1 NANOSLEEP.SYNCS 0x989680 ;  /* 0x009896800000995d */ /* 0x004fea0003900000 */
[----:B------:R-:W2:Y:S02]  /*14ba0*/  @!P1 SYNCS.PHASECHK.TRANS64 P1, [R16+URZ+0x30c28], R13 ;  /* 0x030c280d100095a7 */ /* 0x000ea4000802007f */
[----:B--2---:R-:W-:Y:S05]  /*14bb0*/  @!P1 BRA `(.L_x_1462) ;  /* 0xfffffffc00f09947 */ /* 0x004fea000383ffff */
[----:B------:R-:W-:Y:S05]  /*14bc0*/  BRA `(.L_x_1482) ;  /* 0xfffffff000e47947 */ /* 0x000fea000383ffff */
.L_x_1464:
[----:B--2---:R2:W1:Y:S02]  /*14bd0*/  SYNCS.PHASECHK.TRANS64.TRYWAIT P0, [R3+URZ+0x30c40], R0 ;  /* 0x030c4000030075a7 */ /* 0x004464000800017f */
[----:B-1----:R-:W-:Y:S05]  /*14be0*/  @!P0 NANOSLEEP.SYNCS 0x989680 ;  /* 0x009896800000895d */ /* 0x002fea0003900000 */
[----:B------:R-:W1:Y:S02]  /*14bf0*/  @!P0 SYNCS.PHASECHK.TRANS64 P0, [R3+URZ+0x30c40], R0 ;  /* 0x030c4000030085a7 */ /* 0x000e64000800007f */
[----:B-1----:R-:W-:Y:S05]  /*14c00*/  @!P0 BRA `(.L_x_1464) ;  /* 0xfffffffc00f08947 */ /* 0x002fea000383ffff */
[----:B------:R-:W-:Y:S05]  /*14c10*/  BRA `(.L_x_1483) ;  /* 0xfffffff400707947 */ /* 0x000fea000383ffff */
.L_x_1466:
[----:B------:R-:W-:Y:S01]  /*14c20*/  BSSY B0, `(.L_x_1484) ;  /* 0x0000006000007945 */ /* 0x000fe20003800000 */
[----:B------:R-:W-:-:S07]  /*14c30*/  MOV R15, 0xffffffff ;  /* 0xffffffff000f7802 */ /* 0x000fce0000000f00 */
[----:B------:R-:W-:Y:S05]  /*14c40*/  WARPSYNC.COLLECTIVE R15, `(.L_x_1485) ;  /* 0x000000000f0c7348 */ /* 0x000fea0003c00000 */
[----:B------:R-:W-:Y:S02]  /*14c50*/  ELECT P6, UR62, PT ;  /* 0x00000000003e782f */ /* 0x000fe400038c0000 */
[----:B------:R-:W-:Y:S01]  /*14c60*/  MOV R14, UR62 ;  /* 0x0000003e000e7c02 */ /* 0x000fe20008000f00 */
[----:B------:R-:W-:Y:S10]  /*14c70*/  ENDCOLLECTIVE ;  /* 0x000000000000791b */ /* 0x000ff40003800000 */
.L_x_1485:
[----:B------:R-:W-:Y:S05]  /*14c80*/  BSYNC B0 ;  /* 0x0000000000007941 */ /* 0x000fea0003800000 */
.L_x_1484:
[----:B------:R-:W-:Y:S05]  /*14c90*/  BRA `(.L_x_1486) ;  /* 0xfffffff800007947 */ /* 0x000fea000383ffff */
.L_x_1468:
[----:B-1----:R1:W2:Y:S02]  /*14ca0*/  SYNCS.PHASECHK.TRANS64.TRYWAIT P0, [R6+URZ], R5 ;  /* 0x00000005060075a7 */ /* 0x0022a4000800017f */
[----:B--2---:R-:W-:Y:S05]  /*14cb0*/  @!P0 NANOSLEEP.SYNCS 0x989680 ;  /* 0x009896800000895d */ /* 0x004fea0003900000 */
[----:B------:R-:W2:Y:S02]  /*14cc0*/  @!P0 SYNCS.PHASECHK.TRANS64 P0, [R6+URZ], R5 ;  /* 0x00000005060085a7 */ /* 0x000ea4000800007f */
[----:B--2---:R-:W-:Y:S05]  /*14cd0*/  @!P0 BRA `(.L_x_1468) ;  /* 0xfffffffc00f08947 */ /* 0x004fea000383ffff */
[----:B------:R-:W-:Y:S05]  /*14ce0*/  BRA `(.L_x_1487) ;  /* 0xfffffff800407947 */ /* 0x000fea000383ffff */
.L_x_1469:
[----:B--2---:R2:W3:Y:S02]  /*14cf0*/  SYNCS.PHASECHK.TRANS64.TRYWAIT P0, [R3+URZ], R0 ;  /* 0x00000000030075a7 */ /* 0x0044e4000800017f */
[----:B---3--:R-:W-:Y:S05]  /*14d00*/  @!P0 NANOSLEEP.SYNCS 0x989680 ;  /* 0x009896800000895d */ /* 0x008fea0003900000 */
[----:B------:R-:W3:Y:S02]  /*14d10*/  @!P0 SYNCS.PHASECHK.TRANS64 P0, [R3+URZ], R0 ;  /* 0x00000000030085a7 */ /* 0x000ee4000800007f */
[----:B---3--:R-:W-:Y:S05]  /*14d20*/  @!P0 BRA `(.L_x_1469) ;  /* 0xfffffffc00f08947 */ /* 0x008fea000383ffff */
[----:B------:R-:W-:Y:S05]  /*14d30*/  BRA `(.L_x_1488) ;  /* 0xfffffff800347947 */ /* 0x000fea000383ffff */
.L_x_1471:
[----:B--2---:R2:W3:Y:S02]  /*14d40*/  SYNCS.PHASECHK.TRANS64.TRYWAIT P0, [R2+URZ], R5 ;  /* 0x00000005020075a7 */ /* 0x0044e4000800017f */
[----:B---3--:R-:W-:Y:S05]  /*14d50*/  @!P0 NANOSLEEP.SYNCS 0x989680 ;  /* 0x009896800000895d */ /* 0x008fea0003900000 */
[----:B------:R-:W3:Y:S02]  /*14d60*/  @!P0 SYNCS.PHASECHK.TRANS64 P0, [R2+URZ], R5 ;  /* 0x00000005020085a7 */ /* 0x000ee4000800007f */
[----:B---3--:R-:W-:Y:S05]  /*14d70*/  @!P0 BRA `(.L_x_1471) ;  /* 0xfffffffc00f08947 */ /* 0x008fea000383ffff */
[----:B------:R-:W-:Y:S05]  /*14d80*/  BRA `(.L_x_1489) ;  /* 0xfffffff800387947 */ /* 0x000fea000383ffff */
.L_x_1490:
        /* <DEDUP_REMOVED lines=15> */
.L_x_7384:


//--------------------- .text._ZN7cutlass13device_kernelIN5flash11enable_sm90INS1_16FlashAttnBwdSm90INS1_25CollectiveMainloopBwdSm90ILi2ELi2ELi2EN4cute5tupleIJNS5_1CILi1EEES8_S8_EEENS6_IJNS7_ILi128EEESA_NS7_ILi64EEEEEENS_6half_tEfNS_4arch4Sm90ELb0ELb1ELb1ELb0ELb1ELb1ELb0ELb0ELi2ELi1ELi2ELi2ELb0EEENS1_24CollectiveEpilogueBwdGQAISC_fSF_Li256ELb0ELb1EEENS1_19SingleTileSchedulerILb0ELb0ELb0ELi128EEEEEEEEEvNT_6ParamsE --------------------------
	.section	.text._ZN7cutlass13device_kernelIN5flash11enable_sm90INS1_16FlashAttnBwdSm90INS1_25CollectiveMainloopBwdSm90ILi2ELi2ELi2EN4cute5tupleIJNS5_1CILi1EEES8_S8_EEENS6_IJNS7_ILi128EEESA_NS7_ILi64EEEEEENS_6half_tEfNS_4arch4Sm90ELb0ELb1ELb1ELb0ELb1ELb1ELb0ELb0ELi2ELi1ELi2ELi2ELb0EEENS1_24CollectiveEpilogueBwdGQAISC_fSF_Li256ELb0ELb1EEENS1_19SingleTileSchedulerILb0ELb0ELb0ELi128EEEEEEEEEvNT_6ParamsE,"ax",@progbits
	.align	128
.text._ZN7cutlass13device_kernelIN5flash11enable_sm90INS1_16FlashAttnBwdSm90INS1_25CollectiveMainloopBwdSm90ILi2ELi2ELi2EN4cute5tupleIJNS5_1CILi1EEES8_S8_EEENS6_IJNS7_ILi128EEESA_NS7_ILi64EEEEEENS_6half_tEfNS_4arch4Sm90ELb0ELb1ELb1ELb0ELb1ELb1ELb0ELb0ELi2ELi1ELi2ELi2ELb0EEENS1_24CollectiveEpilogueBwdGQAISC_fSF_Li256ELb0ELb1EEENS1_19SingleTileSchedulerILb0ELb0ELb0ELi128EEEEEEEEEvNT_6ParamsE:
        .type           _ZN7cutlass13device_kernelIN5flash11enable_sm90INS1_16FlashAttnBwdSm90INS1_25CollectiveMainloopBwdSm90ILi2ELi2ELi2EN4cute5tupleIJNS5_1CILi1EEES8_S8_EEENS6_IJNS7_ILi128EEESA_NS7_ILi64EEEEEENS_6half_tEfNS_4arch4Sm90ELb0ELb1ELb1ELb0ELb1ELb1ELb0ELb0ELi2ELi1ELi2ELi2ELb0EEENS1_24CollectiveEpilogueBwdGQAISC_fSF_Li256ELb0ELb1EEENS1_19SingleTileSchedulerILb0ELb0ELb0ELi128EEEEEEEEEvNT_6ParamsE,@function
        .size           _ZN7cutlass13device_kernelIN5flash11enable_sm90INS1_16FlashAttnBwdSm90INS1_25CollectiveMainloopBwdSm90ILi2ELi2ELi2EN4cute5tupleIJNS5_1CILi1EEES8_S8_EEENS6_IJNS7_ILi128EEESA_NS7_ILi64EEEEEENS_6half_tEfNS_4arch4Sm90ELb0ELb1ELb1ELb0ELb1ELb1ELb0ELb0ELi2ELi1ELi2ELi2ELb0EEENS1_24CollectiveEpilogueBwdGQAISC_fSF_Li256ELb0ELb1EEENS1_19SingleTileSchedulerILb0ELb0ELb0ELi128EEEEEEEEEvNT_6ParamsE,(.L_x_7385 - _ZN7cutlass13device_kernelIN5flash11enable_sm90INS1_16FlashAttnBwdSm90INS1_25CollectiveMainloopBwdSm90ILi2ELi2ELi2EN4cute5tupleIJNS5_1CILi1EEES8_S8_EEENS6_IJNS7_ILi128EEESA_NS7_ILi64EEEEEENS_6half_tEfNS_4arch4Sm90ELb0ELb1ELb1ELb0ELb1ELb1ELb0ELb0ELi2ELi1ELi2ELi2ELb0EEENS1_24CollectiveEpilogueBwdGQAISC_fSF_Li256ELb0ELb1EEENS1_19SingleTileSchedulerILb0ELb0ELb0ELi128EEEEEEEEEvNT_6ParamsE)
        .other          _ZN7cutlass13device_kernelIN5flash11enable_sm90INS1_16FlashAttnBwdSm90INS1_25CollectiveMainloopBwdSm90ILi2ELi2ELi2EN4cute5tupleIJNS5_1CILi1EEES8_S8_EEENS6_IJNS7_ILi128EEESA_NS7_ILi64EEEEEENS_6half_tEfNS_4arch4Sm90ELb0ELb1ELb1ELb0ELb1ELb1ELb0ELb0ELi2ELi1ELi2ELi2ELb0EEENS1_24CollectiveEpilogueBwdGQAISC_fSF_Li256ELb0ELb1EEENS1_19SingleTileSchedulerILb0ELb0ELb0ELi128EEEEEEEEEvNT_6ParamsE,@"STO_CUDA_ENTRY STV_DEFAULT"
_ZN7cutlass13device_kernelIN5flash11enable_sm90INS1_16FlashAttnBwdSm90INS1_25CollectiveMainloopBwdSm90ILi2ELi2ELi2EN4cute5tupleIJNS5_1CILi1EEES8_S8_EEENS6_IJNS7_ILi128EEESA_NS7_ILi64EEEEEENS_6half_tEfNS_4arch4Sm90ELb0ELb1ELb1ELb0ELb1ELb1ELb0ELb0ELi2ELi1ELi2ELi2ELb0EEENS1_24CollectiveEpilogueBwdGQAISC_fSF_Li256ELb0ELb1EEENS1_19SingleTileSchedulerILb0ELb0ELb0ELi128EEEEEEEEEvNT_6ParamsE:
        /* <DEDUP_REMOVED lines=24> */
.L_x_1492:
[----:B------:R-:W-:Y:S05]  /*0180*/  BSYNC B0 ;  /* 0x0000000000007941 */ /* 0x000fea0003800000 */
.L_x_1491:
        /* <DEDUP_REMOVED lines=37> */
.L_x_1493:
        /* <DEDUP_REMOVED lines=22> */
.L_x_1494:
[----:B------:R-:W-:Y:S01]  /*0540*/  PLOP3.LUT P0, PT, PT, PT, UP0, 0x80, 0x0 ;  /* 0x000000000000781c */ /* 0x000fe20003f0f008 */
[----:B------:R-:W-:Y:S01]  /*0550*/  NOP ;  /* 0x0000000000007918 */ /* 0x000fe20000000000 */
[----:B------:R-:W-:Y:S01]  /*0560*/  ULDC.64 UR38, c[0x0][0x208] ;  /* 0x0000820000267ab9 */ /* 0x000fe20000000a00 */
[----:B------:R-:W-:Y:S01]  /*0570*/  BSSY B6, `(.L_x_1495) ;  /* 0x0001545000067945 */ /* 0x000fe20003800000 */
[----:B-12-4-:R-:W-:Y:S09]  /*0580*/  BAR.SYNC.DEFER_BLOCKING 0x0 ;  /* 0x0000000000007b1d */ /* 0x016ff20000010000 */
[----:B------:R-:W-:Y:S05]  /*0590*/  @!P0 BRA `(.L_x_1496) ;  /* 0x0000011800e48947 */ /* 0x000fea0003800000 */
.L_x_1497:
        /* <DEDUP_REMOVED lines=71> */
.L_x_1499:
        /* <DEDUP_REMOVED lines=28> */
.L_x_1502:
        /* <DEDUP_REMOVED lines=15> */
.L_x_1501:
        /* <DEDUP_REMOVED lines=22> */
.L_x_1504:
        /* <DEDUP_REMOVED lines=15> */
.L_x_1503:
[----:B------:R-:W-:Y:S01]  /*0f10*/  SHF.R.S32.HI R6, RZ, 0x1f, R17 ;  /* 0x0000001fff067819 */ /* 0x000fe20000011411 */
[----:B------:R-:W-:-:S03]  /*0f20*/  UMOV UR4, 0xffffffff ;  /* 0xffffffff00047882 */ /* 0x000fc60000000000 */
[----:B------:R-:W-:-:S04]  /*0f30*/  LEA.HI R0, R6, R17, RZ, 0x7 ;  /* 0x0000001106007211 */ /* 0x000fc800078f38ff */
[----:B------:R-:W-:Y:S01]  /*0f40*/  SHF.R.S32.HI R18, RZ, 0x7, R0 ;  /* 0x00000007ff127819 */ /* 0x000fe20000011400 */
[----:B------:R-:W-:Y:S06]  /*0f50*/  BRA.DIV UR4, `(.L_x_1505) ;  /* 0x0000014a04a07947 */ /* 0x000fec000b800000 */
[----:B------:R1:W2:Y:S02]  /*0f60*/  SHFL.IDX PT, R14, R18, RZ, 0x1f ;  /* 0x00001fff120e7589 */ /* 0x0002a400000e0000 */
.L_x_1642:
        /* <DEDUP_REMOVED lines=24> */
.L_x_1506:
        /* <DEDUP_REMOVED lines=165> */
.L_x_1519:
[----:B------:R-:W-:-:S06]  /*1b40*/  ULOP3.LUT UR4, UR36, 0x1, URZ, 0xfc, !UPT ;  /* 0x0000000124047892 */ /* 0x000fcc000f8efc3f */
[----:B------:R-:W-:-:S05]  /*1b50*/  IMAD.U32 R5, RZ, RZ, UR4 ;  /* 0x00000004ff057e24 */ /* 0x000fca000f8e00ff */
[----:B------:R-:W-:-:S13]  /*1b60*/  ISETP.NE.AND P6, PT, R5, 0x3, PT ;  /* 0x000000030500780c */ /* 0x000fda0003fc5270 */
[----:B------:R-:W-:Y:S05]  /*1b70*/  @!P6 BRA `(.L_x_1509) ;  /* 0x000000000004e947 */ /* 0x000fea0003800000 */
[----:B------:R-:W-:Y:S01]  /*1b80*/  BPT.TRAP 0x1 ;  /* 0x000000040000795c */ /* 0x000fe20000300000 */
.L_x_1509:
[----:B------:R-:W-:Y:S01]  /*1b90*/  IMAD R6, R0, 0x8, R16 ;  /* 0x0000000800067824 */ /* 0x000fe200078e0210 */
[----:B------:R-:W-:-:S04]  /*1ba0*/  SHF.L.U32 R23, R4, 0x1f, RZ ;  /* 0x0000001f04177819 */ /* 0x000fc800000006ff */
[----:B------:R1:W2:Y:S01]  /*1bb0*/  SYNCS.PHASECHK.TRANS64.TRYWAIT P0, [R6+URZ+0x30c10], R23 ;  /* 0x030c1017060075a7 */ /* 0x0002a2000800017f */
[----:B------:R-:W-:Y:S05]  /*1bc0*/  @!P6 BRA `(.L_x_1510) ;  /* 0x000000000004e947 */ /* 0x000fea0003800000 */
[----:B------:R-:W-:Y:S01]  /*1bd0*/  BPT.TRAP 0x1 ;  /* 0x000000040000795c */ /* 0x000fe20000300000 */
.L_x_1510:
[----:B------:R-:W-:-:S04]  /*1be0*/  IADD3 R5, R16, 0x10000, RZ ;  /* 0x0001000010057810 */ /* 0x000fc80007ffe0ff */
[----:B------:R-:W-:-:S04]  /*1bf0*/  SHF.R.U32.HI R5, RZ, 0x4, R5 ;  /* 0x00000004ff057819 */ /* 0x000fc80000011605 */
[----:B------:R-:W-:Y:S01]  /*1c00*/  LOP3.LUT R5, R5, 0x3fff, RZ, 0xc0, !PT ;  /* 0x00003fff05057812 */ /* 0x000fe200078ec0ff */
[----:B--2---:R-:W-:Y:S06]  /*1c10*/  @P0 BRA `(.L_x_1511) ;  /* 0x0000000000080947 */ /* 0x004fec0003800000 */
[----:B------:R-:W2:Y:S02]  /*1c20*/  SYNCS.PHASECHK.TRANS64.TRYWAIT P0, [R6+URZ+0x30c10], R23 ;  /* 0x030c1017060075a7 */ /* 0x000ea4000800017f */
[----:B--2---:R-:W-:Y:S05]  /*1c30*/  @!P0 BRA `(.L_x_1512) ;  /* 0x0000013c009c8947 */ /* 0x004fea0003800000 */
.L_x_1511:
        /* <DEDUP_REMOVED lines=65> */
.L_x_1513:
[----:B------:R1:W1:Y:S01]  /*2050*/  SYNCS.PHASECHK.TRANS64.TRYWAIT P0, [R6+URZ+0x30c30], R23 ;  /* 0x030c3017060075a7 */ /* 0x000262000800017f */
[----:B------:R-:W-:Y:S05]  /*2060*/  @!P6 BRA `(.L_x_1514) ;  /* 0x000000000004e947 */ /* 0x000fea0003800000 */
[----:B------:R-:W-:Y:S01]  /*2070*/  BPT.TRAP 0x1 ;  /* 0x000000040000795c */ /* 0x000fe20000300000 */
.L_x_1514:
[----:B-1----:R-:W-:Y:S05]  /*2080*/  @P0 BRA `(.L_x_1515) ;  /* 0x0000000000080947 */ /* 0x002fea0003800000 */
[----:B------:R-:W1:Y:S02]  /*2090*/  SYNCS.PHASECHK.TRANS64.TRYWAIT P0, [R6+URZ+0x30c30], R23 ;  /* 0x030c3017060075a7 */ /* 0x000e64000800017f */
[----:B-1----:R-:W-:Y:S05]  /*20a0*/  @!P0 BRA `(.L_x_1516) ;  /* 0x0000013800948947 */ /* 0x002fea0003800000 */
.L_x_1515:
        /* <DEDUP_REMOVED lines=1124> */
.L_x_1517:
        /* <DEDUP_REMOVED lines=68> */
.L_x_1518:
        /* <DEDUP_REMOVED lines=12> */
.L_x_1508:
        /* <DEDUP_REMOVED lines=22> */
[----:B------:R-:W-:Y:S01]  /*6d50*/  IMAD.MOV.U32 R21, RZ, RZ, 0x40000040 ;  /* 0x40000040ff157424 */ /* 0x000fe200078e00ff */
[----:B------:R-:W1:Y:S01]  /*6d60*/  S2R R11, SR_TID.X ;  /* 0x00000000000b7919 */ /* 0x000e620000002100 */
[----:B-----5:R-:W-:Y:S01]  /*6d70*/  VIADD R9, R5, 0xffffff80 ;  /* 0xffffff8005097836 */ /* 0x020fe20000000000 */
[----:B-1----:R-:W-:Y:S01]  /*6d80*/  IADD3 R17, R11, -0x80, RZ ;  /* 0xffffff800b117810 */ /* 0x002fe20007ffe0ff */
[----:B--2---:R-:W-:-:S03]  /*6d90*/  IMAD.MOV.U32 R14, RZ, RZ, R10 ;  /* 0x000000ffff0e7224 */ /* 0x004fc600078e000a */
[----:B------:R-:W-:-:S04]  /*6da0*/  SHF.R.S32.HI R10, RZ, 0x1f, R9 ;  /* 0x0000001fff0a7819 */ /* 0x000fc80000011409 */
[----:B------:R-:W-:Y:S02]  /*6db0*/  LEA.HI R5, R10, R9, RZ, 0x5 ;  /* 0x000000090a057211 */ /* 0x000fe400078f28ff */
[----:B---3--:R-:W-:Y:S01]  /*6dc0*/  LEA.HI R13, R13, R15, RZ, 0x5 ;  /* 0x0000000f0d0d7211 */ /* 0x008fe200078f28ff */
[----:B------:R-:W-:Y:S01]  /*6dd0*/  VIADD R15, R11, 0xffffff80 ;  /* 0xffffff800b0f7836 */ /* 0x000fe20000000000 */
[----:B------:R-:W-:Y:S02]  /*6de0*/  LOP3.LUT R6, R5, 0xffffffe0, RZ, 0xc0, !PT ;  /* 0xffffffe005067812 */ /* 0x000fe400078ec0ff */
[----:B----4-:R-:W-:Y:S02]  /*6df0*/  SHF.R.S32.HI R11, RZ, 0x2, R12 ;  /* 0x00000002ff0b7819 */ /* 0x010fe4000001140c */
[----:B------:R-:W-:Y:S01]  /*6e00*/  SHF.R.S32.HI R15, RZ, 0x1f, R15 ;  /* 0x0000001fff0f7819 */ /* 0x000fe2000001140f */
[----:B------:R-:W-:Y:S01]  /*6e10*/  IMAD.IADD R7, R9, 0x1, -R6 ;  /* 0x0000000109077824 */ /* 0x000fe200078e0a06 */
[----:B------:R-:W-:-:S02]  /*6e20*/  SHF.R.S32.HI R12, RZ, 0x1f, R12 ;  /* 0x0000001fff0c7819 */ /* 0x000fc4000001140c */
[----:B------:R-:W-:Y:S02]  /*6e30*/  SHF.R.S32.HI R13, RZ, 0x5, R13 ;  /* 0x00000005ff0d7819 */ /* 0x000fe4000001140d */
[----:B------:R-:W-:Y:S01]  /*6e40*/  LEA.HI R15, R15, R17, RZ, 0x7 ;  /* 0x000000110f0f7211 */ /* 0x000fe200078f38ff */
[----:B------:R-:W-:Y:S01]  /*6e50*/  IMAD.MOV.U32 R17, RZ, RZ, R14 ;  /* 0x000000ffff117224 */ /* 0x000fe200078e000e */
[----:B------:R-:W-:Y:S01]  /*6e60*/  LEA.HI R12, R12, R11, RZ, 0x3 ;  /* 0x0000000b0c0c7211 */ /* 0x000fe200078f18ff */
[----:B------:R-:W-:Y:S01]  /*6e70*/  IMAD R6, R13, -0x10, R8 ;  /* 0xfffffff00d067824 */ /* 0x000fe200078e0208 */
[----:B------:R-:W-:Y:S02]  /*6e80*/  SHF.R.S32.HI R15, RZ, 0x7, R15 ;  /* 0x00000007ff0f7819 */ /* 0x000fe4000001140f */
[----:B------:R-:W-:Y:S02]  /*6e90*/  LOP3.LUT R12, R12, 0xfffffff8, RZ, 0xc0, !PT ;  /* 0xfffffff80c0c7812 */ /* 0x000fe400078ec0ff */
[----:B------:R-:W-:-:S02]  /*6ea0*/  SHF.R.S32.HI R8, RZ, 0x1f, R7 ;  /* 0x0000001fff087819 */ /* 0x000fc40000011407 */
[----:B------:R-:W-:Y:S02]  /*6eb0*/  LEA.HI R5, R15, R15, RZ, 0x1 ;  /* 0x0000000f0f057211 */ /* 0x000fe400078f08ff */
[----:B------:R-:W-:Y:S02]  /*6ec0*/  LEA.HI R13, R10, R9, RZ, 0x2 ;  /* 0x000000090a0d7211 */ /* 0x000fe400078f10ff */
[----:B------:R-:W-:Y:S02]  /*6ed0*/  IADD3 R6, R6, R12, -R11 ;  /* 0x0000000c06067210 */ /* 0x000fe40007ffe80b */
[CC--:B------:R-:W-:Y:S02]  /*6ee0*/  LEA.HI R12, R8.reuse, R7.reuse, RZ, 0x2 ;  /* 0x00000007080c7211 */ /* 0x0c0fe400078f10ff */
[----:B------:R-:W-:Y:S02]  /*6ef0*/  LEA.HI R10, R8, R7, RZ, 0x3 ;  /* 0x00000007080a7211 */ /* 0x000fe400078f18ff */
[----:B------:R-:W-:-:S02]  /*6f00*/  LOP3.LUT R5, R5, 0xfffffffe, RZ, 0xc0, !PT ;  /* 0xfffffffe05057812 */ /* 0x000fc400078ec0ff */
[----:B------:R-:W-:Y:S02]  /*6f10*/  LOP3.LUT R14, R13, 0xfffffffc, RZ, 0xc0, !PT ;  /* 0xfffffffc0d0e7812 */ /* 0x000fe400078ec0ff */
[----:B------:R-:W-:Y:S02]  /*6f20*/  SHF.R.S32.HI R13, RZ, 0x2, R12 ;  /* 0x00000002ff0d7819 */ /* 0x000fe4000001140c */
[----:B------:R-:W-:Y:S01]  /*6f30*/  SHF.R.S32.HI R11, RZ, 0x3, R10 ;  /* 0x00000003ff0b7819 */ /* 0x000fe2000001140a */
[----:B------:R-:W-:Y:S01]  /*6f40*/  IMAD.IADD R7, R9, 0x1, -R14 ;  /* 0x0000000109077824 */ /* 0x000fe200078e0a0e */
[----:B------:R-:W-:Y:S01]  /*6f50*/  IADD3 R5, R15, -R5, RZ ;  /* 0x800000050f057210 */ /* 0x000fe20007ffe0ff */
[----:B------:R-:W-:Y:S01]  /*6f60*/  VIADD R9, R13, 0x10 ;  /* 0x000000100d097836 */ /* 0x000fe20000000000 */
[----:B------:R-:W-:Y:S02]  /*6f70*/  SHF.R.S32.HI R10, RZ, 0x1f, R10 ;  /* 0x0000001fff0a7819 */ /* 0x000fe4000001140a */
[----:B------:R-:W-:Y:S01]  /*6f80*/  LEA.HI R12, R12, R13, RZ, 0x1 ;  /* 0x0000000d0c0c7211 */ /* 0x000fe200078f08ff */
[----:B------:R-:W-:Y:S01]  /*6f90*/  IMAD R8, R5, -0x40, R6 ;  /* 0xffffffc005087824 */ /* 0x000fe200078e0206 */
[----:B------:R-:W-:-:S02]  /*6fa0*/  LEA.HI R10, R10, R11, RZ, 0x4 ;  /* 0x0000000b0a0a7211 */ /* 0x000fc400078f20ff */
[----:B------:R-:W-:Y:S02]  /*6fb0*/  IADD3 R5, R13, 0x8, RZ ;  /* 0x000000080d057810 */ /* 0x000fe40007ffe0ff */
[----:B------:R-:W-:Y:S02]  /*6fc0*/  LOP3.LUT R10, R10, 0x1ffffff0, RZ, 0xc0, !PT ;  /* 0x1ffffff00a0a7812 */ /* 0x000fe400078ec0ff */
[----:B------:R-:W-:Y:S02]  /*6fd0*/  LOP3.LUT R12, R12, 0xfffffffe, RZ, 0xc0, !PT ;  /* 0xfffffffe0c0c7812 */ /* 0x000fe400078ec0ff */
[----:B------:R-:W-:Y:S01]  /*6fe0*/  LEA.HI R14, R9, R9, RZ, 0x1 ;  /* 0x00000009090e7211 */ /* 0x000fe200078f08ff */
[----:B------:R-:W-:Y:S01]  /*6ff0*/  IMAD.IADD R11, R11, 0x1, -R10 ;  /* 0x000000010b0b7824 */ /* 0x000fe200078e0a0a */
[----:B------:R-:W-:Y:S02]  /*7000*/  LEA.HI R6, R5, R5, RZ, 0x1 ;  /* 0x0000000505067211 */ /* 0x000fe400078f08ff */
[C---:B------:R-:W-:Y:S01]  /*7010*/  IADD3 R12, R13.reuse, -R12, RZ ;  /* 0x8000000c0d0c7210 */ /* 0x040fe20007ffe0ff */
[----:B------:R-:W-:Y:S01]  /*7020*/  VIADD R13, R13, 0x18 ;  /* 0x000000180d0d7836 */ /* 0x000fe20000000000 */
[----:B------:R-:W-:-:S02]  /*7030*/  LOP3.LUT R18, R14, 0xfffffffe, RZ, 0xc0, !PT ;  /* 0xfffffffe0e127812 */ /* 0x000fc400078ec0ff */
[----:B------:R-:W-:Y:S01]  /*7040*/  LOP3.LUT R10, R6, 0xfffffffe, RZ, 0xc0, !PT ;  /* 0xfffffffe060a7812 */ /* 0x000fe200078ec0ff */
[----:B------:R-:W-:Y:S02]  /*7050*/  IMAD R11, R11, 0x8, R12 ;  /* 0x000000080b0b7824 */ /* 0x000fe400078e020c */
[----:B------:R-:W-:Y:S01]  /*7060*/  IMAD.IADD R18, R9, 0x1, -R18 ;  /* 0x0000000109127824 */ /* 0x000fe200078e0a12 */
[----:B------:R-:W-:Y:S02]  /*7070*/  IADD3 R10, R5, -R10, RZ ;  /* 0x8000000a050a7210 */ /* 0x000fe40007ffe0ff */
[----:B------:R-:W-:Y:S01]  /*7080*/  LEA.HI R9, R13, R13, RZ, 0x1 ;  /* 0x0000000d0d097211 */ /* 0x000fe200078f08ff */
[----:B------:R1:W-:Y:S01]  /*7090*/  STL [R1+0x58], R11 ;  /* 0x0000580b01007387 */ /* 0x0003e20000100800 */
[--C-:B------:R-:W-:Y:S02]  /*70a0*/  SHF.R.S32.HI R5, RZ, 0x1, R6.reuse ;  /* 0x00000001ff057819 */ /* 0x100fe40000011406 */
[----:B------:R-:W-:-:S02]  /*70b0*/  SHF.R.S32.HI R6, RZ, 0x1f, R6 ;  /* 0x0000001fff067819 */ /* 0x000fc40000011406 */
[----:B------:R-:W-:Y:S02]  /*70c0*/  LOP3.LUT R12, R9, 0xfffffffe, RZ, 0xc0, !PT ;  /* 0xfffffffe090c7812 */ /* 0x000fe400078ec0ff */
[----:B------:R-:W-:Y:S02]  /*70d0*/  LEA.HI R6, R6, R5, RZ, 0x4 ;  /* 0x0000000506067211 */ /* 0x000fe400078f20ff */
[----:B------:R-:W-:Y:S01]  /*70e0*/  SHF.R.S32.HI R15, RZ, 0x1, R9 ;  /* 0x00000001ff0f7819 */ /* 0x000fe20000011409 */
[----:B------:R-:W-:Y:S01]  /*70f0*/  IMAD.IADD R13, R13, 0x1, -R12 ;  /* 0x000000010d0d7824 */ /* 0x000fe200078e0a0c */
[--C-:B-1----:R-:W-:Y:S02]  /*7100*/  SHF.R.S32.HI R11, RZ, 0x1, R14.reuse ;  /* 0x00000001ff0b7819 */ /* 0x102fe4000001140e */
[----:B------:R-:W-:Y:S02]  /*7110*/  SHF.R.S32.HI R14, RZ, 0x1f, R14 ;  /* 0x0000001fff0e7819 */ /* 0x000fe4000001140e */
[----:B------:R-:W-:-:S02]  /*7120*/  LOP3.LUT R12, R6, 0x1ffffff0, RZ, 0xc0, !PT ;  /* 0x1ffffff0060c7812 */ /* 0x000fc400078ec0ff */
[----:B------:R-:W-:Y:S02]  /*7130*/  LEA.HI R14, R14, R11, RZ, 0x4 ;  /* 0x0000000b0e0e7211 */ /* 0x000fe400078f20ff */
[----:B------:R-:W-:Y:S01]  /*7140*/  SHF.R.S32.HI R20, RZ, 0x1f, R9 ;  /* 0x0000001fff147819 */ /* 0x000fe20000011409 */
[----:B------:R-:W-:Y:S01]  /*7150*/  IMAD.IADD R9, R5, 0x1, -R12 ;  /* 0x0000000105097824 */ /* 0x000fe200078e0a0c */
[----:B------:R-:W-:Y:S02]  /*7160*/  LEA R6, R17, R16, 0xd ;  /* 0x0000001011067211 */ /* 0x000fe400078e68ff */
[----:B------:R-:W-:Y:S02]  /*7170*/  LOP3.LUT R14, R14, 0x1ffffff0, RZ, 0xc0, !PT ;  /* 0x1ffffff00e0e7812 */ /* 0x000fe400078ec0ff */
[----:B------:R-:W-:Y:S01]  /*7180*/  LEA.HI R20, R20, R15, RZ, 0x4 ;  /* 0x0000000f14147211 */ /* 0x000fe200078f20ff */
[C---:B------:R-:W-:Y:S01]  /*7190*/  VIADD R12, R6.reuse, 0x4000 ;  /* 0x00004000060c7836 */ /* 0x040fe20000000000 */
[----:B------:R-:W-:Y:S01]  /*71a0*/  LEA R9, R9, R10, 0x3 ;  /* 0x0000000a09097211 */ /* 0x000fe200078e18ff */
[----:B------:R-:W-:Y:S01]  /*71b0*/  VIADD R5, R6, 0x20c00 ;  /* 0x00020c0006057836 */ /* 0x000fe20000000000 */
[----:B------:R-:W-:Y:S01]  /*71c0*/  LOP3.LUT R20, R20, 0x1ffffff0, RZ, 0xc0, !PT ;  /* 0x1ffffff014147812 */ /* 0x000fe200078ec0ff */
[----:B------:R-:W-:Y:S01]  /*71d0*/  IMAD.IADD R11, R11, 0x1, -R14 ;  /* 0x000000010b0b7824 */ /* 0x000fe200078e0a0e */
[----:B------:R-:W-:Y:S01]  /*71e0*/  SHF.R.U32.HI R6, RZ, 0x4, R6 ;  /* 0x00000004ff067819 */ /* 0x000fe20000011606 */
[----:B------:R1:W-:Y:S01]  /*71f0*/  STL [R1+0x50], R9 ;  /* 0x0000500901007387 */ /* 0x0003e20000100800 */
[----:B------:R-:W-:-:S02]  /*7200*/  SHF.R.U32.HI R12, RZ, 0x4, R12 ;  /* 0x00000004ff0c7819 */ /* 0x000fc4000001160c */
[----:B------:R-:W-:Y:S02]  /*7210*/  SHF.R.U32.HI R5, RZ, 0x4, R5 ;  /* 0x00000004ff057819 */ /* 0x000fe40000011605 */
[----:B------:R-:W-:Y:S01]  /*7220*/  IADD3 R20, R15, -R20, RZ ;  /* 0x800000140f147210 */ /* 0x000fe20007ffe0ff */
[----:B------:R-:W-:Y:S01]  /*7230*/  IMAD.MOV.U32 R15, RZ, RZ, 0x40000040 ;  /* 0x40000040ff0f7424 */ /* 0x000fe200078e00ff */
[----:B------:R-:W-:Y:S02]  /*7240*/  LOP3.LUT R6, R6, 0x3fff, RZ, 0xc0, !PT ;  /* 0x00003fff06067812 */ /* 0x000fe400078ec0ff */
[----:B------:R-:W-:Y:S01]  /*7250*/  LOP3.LUT R12, R12, 0x3fff, RZ, 0xc0, !PT ;  /* 0x00003fff0c0c7812 */ /* 0x000fe200078ec0ff */
[----:B-1----:R-:W-:Y:S01]  /*7260*/  IMAD R9, R11, 0x8, R18 ;  /* 0x000000080b097824 */ /* 0x002fe200078e0212 */
[----:B------:R-:W-:Y:S01]  /*7270*/  LOP3.LUT R5, R5, 0x3fff, RZ, 0xc0, !PT ;  /* 0x00003fff05057812 */ /* 0x000fe200078ec0ff */
[----:B------:R-:W-:Y:S01]  /*7280*/  IMAD R10, R20, 0x8, R13 ;  /* 0x00000008140a7824 */ /* 0x000fe200078e020d */
[----:B------:R-:W-:Y:S01]  /*7290*/  MOV R11, 0x40000040 ;  /* 0x40000040000b7802 */ /* 0x000fe20000000f00 */
[----:B------:R-:W-:Y:S01]  /*72a0*/  IMAD.MOV.U32 R13, RZ, RZ, 0x40000040 ;  /* 0x40000040ff0d7424 */ /* 0x000fe200078e00ff */
[----:B------:R1:W-:Y:S01]  /*72b0*/  STL [R1+0x4c], R9 ;  /* 0x00004c0901007387 */ /* 0x0003e20000100800 */
[----:B------:R-:W-:-:S03]  /*72c0*/  LOP3.LUT R5, R5, 0x10000, RZ, 0xfc, !PT ;  /* 0x0001000005057812 */ /* 0x000fc600078efcff */
[----:B------:R2:W-:Y:S01]  /*72d0*/  STL [R1+0x44], R10 ;  /* 0x0000440a01007387 */ /* 0x0005e20000100800 */
[----:B-1----:R-:W-:Y:S02]  /*72e0*/  LOP3.LUT R9, R6, 0x10000, RZ, 0xfc, !PT ;  /* 0x0001000006097812 */ /* 0x002fe400078efcff */
[----:B------:R-:W-:Y:S02]  /*72f0*/  LOP3.LUT R6, R12, 0x10000, RZ, 0xfc, !PT ;  /* 0x000100000c067812 */ /* 0x000fe400078efcff */
[C---:B------:R-:W-:Y:S01]  /*7300*/  IADD3 R22, R9.reuse, 0x2, RZ ;  /* 0x0000000209167810 */ /* 0x040fe20007ffe0ff */
[C---:B------:R-:W-:Y:S01]  /*7310*/  VIADD R20, R9.reuse, 0x4 ;  /* 0x0000000409147836 */ /* 0x040fe20000000000 */
[----:B------:R1:W-:Y:S01]  /*7320*/  STL [R1+0x3c], R9 ;  /* 0x00003c0901007387 */ /* 0x0003e20000100800 */
[----:B------:R-:W-:Y:S01]  /*7330*/  VIADD R18, R9, 0x6 ;  /* 0x0000000609127836 */ /* 0x000fe20000000000 */
[C---:B------:R-:W-:Y:S01]  /*7340*/  IADD3 R14, R6.reuse, 0x2, RZ ;  /* 0x00000002060e7810 */ /* 0x040fe20007ffe0ff */
[C---:B--2---:R-:W-:Y:S01]  /*7350*/  VIADD R10, R6.reuse, 0x6 ;  /* 0x00000006060a7836 */ /* 0x044fe20000000000 */
[----:B------:R2:W-:Y:S01]  /*7360*/  STL [R1+0x5c], R5 ;  /* 0x00005c0501007387 */ /* 0x0005e20000100800 */
[----:B------:R-:W-:-:S03]  /*7370*/  VIADD R12, R6, 0x4 ;  /* 0x00000004060c7836 */ /* 0x000fc60000000000 */
[----:B------:R3:W-:Y:S01]  /*7380*/  STL [R1+0x38], R6 ;  /* 0x0000380601007387 */ /* 0x0007e20000100800 */
[----:B-1----:R-:W-:-:S03]  /*7390*/  VIADD R9, R7, 0x8 ;  /* 0x0000000807097836 */ /* 0x002fc60000000000 */
[----:B------:R1:W-:Y:S01]  /*73a0*/  STL.64 [R1+0x30], R22 ;  /* 0x0000301601007387 */ /* 0x0003e20000100a00 */
[C---:B------:R-:W-:Y:S01]  /*73b0*/  VIADD R9, R7.reuse, 0x14 ;  /* 0x0000001407097836 */ /* 0x040fe20000000000 */
[C---:B--2---:R-:W-:Y:S02]  /*73c0*/  IADD3 R5, R7.reuse, 0x4, RZ ;  /* 0x0000000407057810 */ /* 0x044fe40007ffe0ff */
[----:B------:R1:W-:Y:S01]  /*73d0*/  STL.64 [R1+0x28], R20 ;  /* 0x0000281401007387 */ /* 0x0003e20000100a00 */
[C---:B------:R-:W-:Y:S01]  /*73e0*/  IADD3 R5, R7.reuse, 0x10, RZ ;  /* 0x0000001007057810 */ /* 0x040fe20007ffe0ff */
[C---:B---3--:R-:W-:Y:S01]  /*73f0*/  VIADD R6, R7.reuse, 0xc ;  /* 0x0000000c07067836 */ /* 0x048fe20000000000 */
[C---:B------:R-:W-:Y:S01]  /*7400*/  IADD3 R5, R7.reuse, 0x1c, RZ ;  /* 0x0000001c07057810 */ /* 0x040fe20007ffe0ff */
[----:B------:R1:W-:Y:S01]  /*7410*/  STL.64 [R1+0x20], R18 ;  /* 0x0000201201007387 */ /* 0x0003e20000100a00 */
[----:B------:R-:W-:-:S03]  /*7420*/  VIADD R6, R7, 0x18 ;  /* 0x0000001807067836 */ /* 0x000fc60000000000 */
[----:B------:R1:W-:Y:S04]  /*7430*/  STL.64 [R1+0x8], R10 ;  /* 0x0000080a01007387 */ /* 0x0003e80000100a00 */
[----:B------:R1:W-:Y:S04]  /*7440*/  STL.64 [R1+0x18], R14 ;  /* 0x0000180e01007387 */ /* 0x0003e80000100a00 */
[----:B------:R1:W-:Y:S02]  /*7450*/  STL.64 [R1+0x10], R12 ;  /* 0x0000100c01007387 */ /* 0x0003e40000100a00 */
.L_x_1531:
[----:B------:R-:W-:-:S06]  /*7460*/  ULOP3.LUT UR4, UR36, 0x1, URZ, 0xfc, !UPT ;  /* 0x0000000124047892 */ /* 0x000fcc000f8efc3f */
[----:B------:R-:W-:-:S05]  /*7470*/  IMAD.U32 R5, RZ, RZ, UR4 ;  /* 0x00000004ff057e24 */ /* 0x000fca000f8e00ff */
[----:B------:R-:W-:-:S13]  /*7480*/  ISETP.NE.AND P0, PT, R5, 0x3, PT ;  /* 0x000000030500780c */ /* 0x000fda0003f05270 */
[----:B------:R-:W-:Y:S05]  /*7490*/  @!P0 BRA `(.L_x_1521) ;  /* 0x0000000000048947 */ /* 0x000fea0003800000 */
[----:B------:R-:W-:Y:S01]  /*74a0*/  BPT.TRAP 0x1 ;  /* 0x000000040000795c */ /* 0x000fe20000300000 */
.L_x_1521:
[----:B------:R-:W-:Y:S01]  /*74b0*/  IMAD R6, R0, 0x8, R16 ;  /* 0x0000000800067824 */ /* 0x000fe200078e0210 */
[----:B-1----:R-:W-:-:S04]  /*74c0*/  SHF.L.U32 R23, R4, 0x1f, RZ ;  /* 0x0000001f04177819 */ /* 0x002fc800000006ff */
[----:B------:R1:W2:Y:S01]  /*74d0*/  SYNCS.PHASECHK.TRANS64.TRYWAIT P1, [R6+URZ+0x30c10], R23 ;  /* 0x030c1017060075a7 */ /* 0x0002a2000802017f */
[----:B------:R-:W-:Y:S05]  /*74e0*/  @!P0 BRA `(.L_x_1522) ;  /* 0x0000000000048947 */ /* 0x000fea0003800000 */
[----:B------:R-:W-:Y:S01]  /*74f0*/  BPT.TRAP 0x1 ;  /* 0x000000040000795c */ /* 0x000fe20000300000 */
.L_x_1522:
[----:B------:R-:W-:-:S04]  /*7500*/  IADD3 R5, R16, 0x10000, RZ ;  /* 0x0001000010057810 */ /* 0x000fc80007ffe0ff */
[----:B------:R-:W-:-:S04]  /*7510*/  SHF.R.U32.HI R5, RZ, 0x4, R5 ;  /* 0x00000004ff057819 */ /* 0x000fc80000011605 */
[----:B------:R-:W-:-:S04]  /*7520*/  LOP3.LUT R5, R5, 0x3fff, RZ, 0xc0, !PT ;  /* 0x00003fff05057812 */ /* 0x000fc800078ec0ff */
[----:B------:R-:W-:Y:S01]  /*7530*/  LOP3.LUT R9, R5, 0x10000, RZ, 0xfc, !PT ;  /* 0x0001000005097812 */ /* 0x000fe200078efcff */
[----:B--2---:R-:W-:Y:S06]  /*7540*/  @P1 BRA `(.L_x_1523) ;  /* 0x0000000000081947 */ /* 0x004fec0003800000 */
[----:B------:R-:W2:Y:S02]  /*7550*/  SYNCS.PHASECHK.TRANS64.TRYWAIT P1, [R6+URZ+0x30c10], R23 ;  /* 0x030c1017060075a7 */ /* 0x000ea4000802017f */
[----:B--2---:R-:W-:Y:S05]  /*7560*/  @!P1 BRA `(.L_x_1524) ;  /* 0x000000e400789947 */ /* 0x004fea0003800000 */
.L_x_1523:
        /* <DEDUP_REMOVED lines=38> */
[C---:B------:R-:W-:Y:S02]  /*77d0*/  IMAD R18, R0.reuse, 0x80, R11 ;  /* 0x0000008000127824 */ /* 0x040fe400078e020b */
[----:B------:R-:W-:Y:S01]  /*77e0*/  IMAD R14, R0, 0x80, R13 ;  /* 0x00000080000e7824 */ /* 0x000fe200078e020d */
[C---:B------:R-:W-:Y:S01]  /*77f0*/  LEA R9, R3.reuse, R10, 0x1 ;  /* 0x0000000a03097211 */ /* 0x040fe200078e08ff */
[C---:B------:R-:W-:Y:S01]  /*7800*/  IMAD R11, R3.reuse, 0x2, R12 ;  /* 0x00000002030b7824 */ /* 0x040fe200078e020c */
[C---:B------:R-:W-:Y:S01]  /*7810*/  LEA R21, R3.reuse, R18, 0x1 ;  /* 0x0000001203157211 */ /* 0x040fe200078e08ff */
[----:B------:R-:W-:Y:S02]  /*7820*/  IMAD R19, R3, 0x2, R14 ;  /* 0x0000000203137824 */ /* 0x000fe400078e020e */
[----:B------:R-:W-:-:S02]  /*7830*/  IMAD R17, R9, 0x4, R16 ;  /* 0x0000000409117824 */ /* 0x000fc400078e0210 */
        /* <DEDUP_REMOVED lines=18> */
.L_x_1525:
[----:B------:R1:W1:Y:S01]  /*7960*/  SYNCS.PHASECHK.TRANS64.TRYWAIT P1, [R6+URZ+0x30c30], R23 ;  /* 0x030c3017060075a7 */ /* 0x000262000802017f */
[----:B------:R-:W-:Y:S05]  /*7970*/  @!P0 BRA `(.L_x_1526) ;  /* 0x0000000000048947 */ /* 0x000fea0003800000 */
[----:B------:R-:W-:Y:S01]  /*7980*/  BPT.TRAP 0x1 ;  /* 0x000000040000795c */ /* 0x000fe20000300000 */
.L_x_1526:
[----:B-1----:R-:W-:Y:S05]  /*7990*/  @P1 BRA `(.L_x_1527) ;  /* 0x0000000000081947 */ /* 0x002fea0003800000 */
[----:B------:R-:W1:Y:S02]  /*79a0*/  SYNCS.PHASECHK.TRANS64.TRYWAIT P1, [R6+URZ+0x30c30], R23 ;  /* 0x030c3017060075a7 */ /* 0x000e64000802017f */
[----:B-1----:R-:W-:Y:S05]  /*79b0*/  @!P1 BRA `(.L_x_1528) ;  /* 0x000000e000789947 */ /* 0x002fea0003800000 */
.L_x_1527:
        /* <DEDUP_REMOVED lines=17> */
[----:B------:R-:W-:Y:S01]  /*7ad0*/  FMUL.FTZ R205, R83, UR8 ;  /* 0x0000000853cd7c20 */ /* 0x000fe20008410000 */
[----:B------:R-:W-:Y:S01]  /*7ae0*/  IMAD R25, R0, 0x400, R25 ;  /* 0x0000040000197824 */ /* 0x000fe200078e0219 */
        /* <DEDUP_REMOVED lines=65> */
[C---:B------:R-:W-:Y:S01]  /*7f00*/  IADD3 R227, R7.reuse, 0x4, RZ ;  /* 0x0000000407e37810 */ /* 0x040fe20007ffe0ff */
        /* <DEDUP_REMOVED lines=13> */
[C---:B------:R-:W-:Y:S01]  /*7fe0*/  VIADD R213, R7.reuse, 0xc ;  /* 0x0000000c07d57836 */ /* 0x040fe20000000000 */
[C---:B------:R-:W-:Y:S01]  /*7ff0*/  ISETP.GT.AND P2, PT, R8.reuse, RZ, PT ;  /* 0x000000ff0800720c */ /* 0x040fe20003f44270 */
[----:B------:R-:W4:Y:S01]  /*8000*/  MUFU.TANH R22, R22 ;  /* 0x0000001600167308 */ /* 0x000f220000002400 */
[----:B------:R1:W-:Y:S01]  /*8010*/  STL [R1+0x70], R2 ;  /* 0x0000700201007387 */ /* 0x0003e20000100800 */
[----:B------:R-:W-:Y:S01]  /*8020*/  ISETP.GT.AND P1, PT, R8, 0x8, PT ;  /* 0x000000080800780c */ /* 0x000fe20003f24270 */
[----:B------:R-:W-:-:S05]  /*8030*/  VIADD R222, R7, 0x14 ;  /* 0x0000001407de7836 */ /* 0x000fca0000000000 */
[----:B------:R-:W4:Y:S01]  /*8040*/  MUFU.TANH R204, R204 ;  /* 0x000000cc00cc7308 */ /* 0x000f220000002400 */
[----:B-1----:R-:W2:Y:S01]  /*8050*/  LDL.64 R2, [R1+0x18] ;  /* 0x0000180001027983 */ /* 0x002ea20000100a00 */
[----:B------:R-:W-:Y:S01]  /*8060*/  WARPGROUP.ARRIVE ;  /* 0x00000000000079c5 */ /* 0x000fe20000000000 */
[----:B------:R-:W-:-:S05]  /*8070*/  IADD3 R220, R7, 0x10, RZ ;  /* 0x0000001007dc7810 */ /* 0x000fca0007ffe0ff */
        /* <DEDUP_REMOVED lines=14> */
[----:B------:R-:W-:-:S05]  /*8160*/  VIADD R214, R7, 0x18 ;  /* 0x0000001807d67836 */ /* 0x000fca0000000000 */
        /* <DEDUP_REMOVED lines=78> */
[----:B------:R-:W-:Y:S01]  /*8650*/  MUFU.TANH R230, R230 ;  /* 0x000000e600e67308 */ /* 0x000fe20000002400 */
        /* <DEDUP_REMOVED lines=8> */
[----:B------:R-:W-:Y:S07]  /*86e0*/  SHFL.IDX PT, R217, R13, R222, 0x1f ;  /* 0x00001fde0dd97589 */ /* 0x000fee00000e0000 */
[----:B------:R3:W-:Y:S01]  /*86f0*/  MUFU.TANH R159, R105 ;  /* 0x00000069009f7308 */ /* 0x0007e20000002400 */
[----:B----4-:R-:W-:-:S07]  /*8700*/  FSEL R103, R207, -INF , P2 ;  /* 0xff800000cf677808 */ /* 0x010fce0001000000 */
        /* <DEDUP_REMOVED lines=13> */
[----:B------:R-:W-:Y:S01]  /*87e0*/  LEA R209, R0, R209, 0xa ;  /* 0x000000d100d17211 */ /* 0x000fe200078e50ff */
[----:B------:R-:W-:-:S03]  /*87f0*/  FFMA.FTZ R17, R17, UR5, -R106 ;  /* 0x0000000511117c23 */ /* 0x000fc6000801086a */
[----:B------:R-:W4:Y:S01]  /*8800*/  MUFU.TANH R93, R93 ;  /* 0x0000005d005d7308 */ /* 0x000f220000002400 */
[----:B------:R-:W-:Y:S01]  /*8810*/  FFMA.FTZ R106, R105, UR5, -R106 ;  /* 0x00000005696a7c23 */ /* 0x000fe2000801086a */
[----:B------:R-:W-:Y:S02]  /*8820*/  R2UR UR4, R209 ;  /* 0x00000000d10472ca */ /* 0x000fe400000e0000 */
[----:B-1----:R-:W-:-:S04]  /*8830*/  FSEL R108, R235, -INF , P2 ;  /* 0xff800000eb6c7808 */ /* 0x002fc80001000000 */
[----:B------:R-:W1:Y:S01]  /*8840*/  MUFU.TANH R237, R237 ;  /* 0x000000ed00ed7308 */ /* 0x000e620000002400 */
[----:B------:R-:W-:Y:S01]  /*8850*/  FSEL R105, R230, -INF , P2 ;  /* 0xff800000e6697808 */ /* 0x000fe20001000000 */
[----:B------:R-:W1:Y:S01]  /*8860*/  SHFL.IDX PT, R209, R13, R214, 0x1f ;  /* 0x00001fd60dd17589 */ /* 0x000e6200000e0000 */
[----:B--2---:R-:W-:-:S05]  /*8870*/  FSEL R109, R89, -INF , P1 ;  /* 0xff800000596d7808 */ /* 0x004fca0000800000 */
[----:B------:R-:W2:Y:S01]  /*8880*/  MUFU.TANH R94, R94 ;  /* 0x0000005e005e7308 */ /* 0x000ea20000002400 */
[----:B------:R-:W-:Y:S01]  /*8890*/  FFMA.FTZ R105, R105, UR5, -R122 ;  /* 0x0000000569697c23 */ /* 0x000fe2000801087a */
[----:B------:R-:W-:-:S06]  /*88a0*/  FFMA.FTZ R108, R108, UR5, -R107 ;  /* 0x000000056c6c7c23 */ /* 0x000fcc000801086b */
[----:B------:R4:W-:Y:S01]  /*88b0*/  MUFU.TANH R2, R132 ;  /* 0x0000008400027308 */ /* 0x0009e20000002400 */
[----:B------:R-:W-:Y:S01]  /*88c0*/  FFMA.FTZ R122, R109, UR5, -R122 ;  /* 0x000000056d7a7c23 */ /* 0x000fe2000801087a */
[----:B---3--:R-:W-:-:S06]  /*88d0*/  FSEL R109, R91, -INF , P2 ;  /* 0xff8000005b6d7808 */ /* 0x008fcc0001000000 */
[----:B------:R3:W2:Y:S01]  /*88e0*/  MUFU.TANH R156, R110 ;  /* 0x0000006e009c7308 */ /* 0x0006a20000002400 */
[----:B----4-:R-:W4:Y:S04]  /*88f0*/  SHFL.IDX PT, R132, R15, R229, 0x1f ;  /* 0x00001fe50f847589 */ /* 0x010f2800000e0000 */
[----:B------:R-:W-:Y:S01]  /*8900*/  SHFL.IDX PT, R136, R15, R7, 0x1f ;  /* 0x00001f070f887589 */ /* 0x000fe200000e0000 */
[----:B---3--:R-:W-:Y:S02]  /*8910*/  FSEL R110, R225, -INF , P1 ;  /* 0xff800000e16e7808 */ /* 0x008fe40000800000 */
[----:B------:R3:W-:Y:S01]  /*8920*/  MUFU.TANH R154, R111 ;  /* 0x0000006f009a7308 */ /* 0x0007e20000002400 */
[----:B------:R-:W-:Y:S02]  /*8930*/  SHFL.IDX PT, R134, R15, R227, 0x1f ;  /* 0x00001fe30f867589 */ /* 0x000fe400000e0000 */
[----:B------:R-:W-:Y:S01]  /*8940*/  FFMA.FTZ R107, R110, UR5, -R107 ;  /* 0x000000056e6b7c23 */ /* 0x000fe2000801086b */
[----:B------:R-:W-:-:S04]  /*8950*/  FSEL R110, R164, -INF , P2 ;  /* 0xff800000a46e7808 */ /* 0x000fc80001000000 */
[----:B------:R1:W-:Y:S01]  /*8960*/  MUFU.TANH R141, R125 ;  /* 0x0000007d008d7308 */ /* 0x0003e20000002400 */
[----:B---3--:R-:W-:Y:S04]  /*8970*/  SHFL.IDX PT, R111, R13, R227, 0x1f ;  /* 0x00001fe30d6f7589 */ /* 0x008fe800000e0000 */
[----:B------:R-:W3:Y:S03]  /*8980*/  SHFL.IDX PT, R13, R13, R129, 0x1f ;  /* 0x00001f810d0d7589 */ /* 0x000ee600000e0000 */
[----:B------:R2:W-:Y:S01]  /*8990*/  MUFU.TANH R142, R126 ;  /* 0x0000007e008e7308 */ /* 0x0005e20000002400 */
[----:B-1----:R-:W-:Y:S01]  /*89a0*/  FSEL R125, R163, -INF , P1 ;  /* 0xff800000a37d7808 */ /* 0x002fe20000800000 */
[----:B------:R-:W-:Y:S01]  /*89b0*/  FFMA.FTZ R109, R109, UR5, -R212 ;  /* 0x000000056d6d7c23 */ /* 0x000fe200080108d4 */
[----:B------:R-:W-:Y:S01]  /*89c0*/  FFMA.FTZ R110, R110, UR5, -R124 ;  /* 0x000000056e6e7c23 */ /* 0x000fe2000801087c */
[----:B------:R-:W-:-:S04]  /*89d0*/  FSEL R210, R93, -INF , P2 ;  /* 0xff8000005dd27808 */ /* 0x000fc80001000000 */
[----:B------:R-:W1:Y:S01]  /*89e0*/  MUFU.TANH R231, R231 ;  /* 0x000000e700e77308 */ /* 0x000e620000002400 */
[----:B--2---:R-:W-:Y:S01]  /*89f0*/  FSEL R126, R92, -INF , P1 ;  /* 0xff8000005c7e7808 */ /* 0x004fe20000800000 */
[----:B------:R-:W-:Y:S01]  /*8a00*/  FFMA.FTZ R212, R125, UR5, -R212 ;  /* 0x000000057dd47c23 */ /* 0x000fe200080108d4 */
[----:B------:R-:W-:-:S05]  /*8a10*/  FSEL R234, R237, -INF , P2 ;  /* 0xff800000edea7808 */ /* 0x000fca0001000000 */
[----:B------:R2:W-:Y:S01]  /*8a20*/  MUFU.TANH R5, R130 ;  /* 0x0000008200057308 */ /* 0x0005e20000002400 */
[----:B------:R-:W-:Y:S01]  /*8a30*/  FFMA.FTZ R124, R126, UR5, -R124 ;  /* 0x000000057e7c7c23 */ /* 0x000fe2000801087c */
[----:B------:R-:W-:Y:S02]  /*8a40*/  FSEL R125, R162, -INF , P1 ;  /* 0xff800000a27d7808 */ /* 0x000fe40000800000 */
[----:B------:R-:W-:Y:S02]  /*8a50*/  FSEL R216, R161, -INF , P2 ;  /* 0xff800000a1d87808 */ /* 0x000fe40001000000 */
[----:B------:R-:W-:Y:S02]  /*8a60*/  FSEL R133, R153, -INF , P2 ;  /* 0xff80000099857808 */ /* 0x000fe40001000000 */
[----:B------:R4:W-:Y:S01]  /*8a70*/  MUFU.TANH R6, R128 ;  /* 0x0000008000067308 */ /* 0x0009e20000002400 */
[----:B--2---:R-:W2:Y:S01]  /*8a80*/  SHFL.IDX PT, R130, R15, R213, 0x1f ;  /* 0x00001fd50f827589 */ /* 0x004ea200000e0000 */
[----:B------:R-:W-:Y:S01]  /*8a90*/  FSEL R126, R94, -INF , P1 ;  /* 0xff8000005e7e7808 */ /* 0x000fe20000800000 */
[----:B------:R-:W-:Y:S01]  /*8aa0*/  FFMA.FTZ R210, R210, UR5, -R217 ;  /* 0x00000005d2d27c23 */ /* 0x000fe200080108d9 */
[----:B------:R-:W-:Y:S01]  /*8ab0*/  FFMA.FTZ R234, R234, UR5, -R211 ;  /* 0x00000005eaea7c23 */ /* 0x000fe200080108d3 */
[----:B------:R-:W-:Y:S01]  /*8ac0*/  FFMA.FTZ R217, R125, UR5, -R217 ;  /* 0x000000057dd97c23 */ /* 0x000fe200080108d9 */
[----:B------:R-:W-:Y:S01]  /*8ad0*/  FSEL R12, R160, -INF , P1 ;  /* 0xff800000a00c7808 */ /* 0x000fe20000800000 */
[----:B------:R-:W-:Y:S01]  /*8ae0*/  FFMA.FTZ R211, R126, UR5, -R211 ;  /* 0x000000057ed37c23 */ /* 0x000fe200080108d3 */
[----:B------:R-:W-:Y:S01]  /*8af0*/  SHFL.IDX PT, R125, R15, R222, 0x1f ;  /* 0x00001fde0f7d7589 */ /* 0x000fe200000e0000 */
[----:B------:R-:W-:Y:S01]  /*8b00*/  FSEL R126, R152, -INF , P1 ;  /* 0xff800000987e7808 */ /* 0x000fe20000800000 */
[----:B------:R-:W2:Y:S02]  /*8b10*/  MUFU.TANH R236, R236 ;  /* 0x000000ec00ec7308 */ /* 0x000ea40000002400 */
[----:B----4-:R-:W4:Y:S01]  /*8b20*/  SHFL.IDX PT, R128, R15, R220, 0x1f ;  /* 0x00001fdc0f807589 */ /* 0x010f2200000e0000 */
[----:B------:R-:W-:Y:S01]  /*8b30*/  FFMA.FTZ R216, R216, UR5, -R209 ;  /* 0x00000005d8d87c23 */ /* 0x000fe200080108d1 */
[----:B------:R-:W-:-:S02]  /*8b40*/  FFMA.FTZ R133, R133, UR5, -R132 ;  /* 0x0000000585857c23 */ /* 0x000fc40008010884 */
[----:B------:R-:W-:Y:S02]  /*8b50*/  SHFL.IDX PT, R215, R15, R214, 0x1f ;  /* 0x00001fd60fd77589 */ /* 0x000fe400000e0000 */
[----:B------:R-:W4:Y:S02]  /*8b60*/  MUFU.TANH R112, R112 ;  /* 0x0000007000707308 */ /* 0x000f240000002400 */
[----:B------:R-:W4:Y:S01]  /*8b70*/  SHFL.IDX PT, R218, R224, R7, 0x1f ;  /* 0x00001f07e0da7589 */ /* 0x000f2200000e0000 */
[----:B------:R-:W-:Y:S01]  /*8b80*/  FFMA.FTZ R209, R12, UR5, -R209 ;  /* 0x000000050cd17c23 */ /* 0x000fe200080108d1 */
[----:B------:R-:W-:Y:S02]  /*8b90*/  FSEL R139, R159, -INF , P2 ;  /* 0xff8000009f8b7808 */ /* 0x000fe40001000000 */
[----:B------:R-:W-:Y:S01]  /*8ba0*/  SHFL.IDX PT, R221, R224, R227, 0x1f ;  /* 0x00001fe3e0dd7589 */ /* 0x000fe200000e0000 */
[----:B------:R-:W-:Y:S01]  /*8bb0*/  FSEL R138, R158, -INF , P1 ;  /* 0xff8000009e8a7808 */ /* 0x000fe20000800000 */
[----:B------:R-:W-:Y:S01]  /*8bc0*/  FFMA.FTZ R132, R126, UR5, -R132 ;  /* 0x000000057e847c23 */ /* 0x000fe20008010884 */
[----:B------:R-:W-:Y:S01]  /*8bd0*/  FSEL R137, R157, -INF , P2 ;  /* 0xff8000009d897808 */ /* 0x000fe20001000000 */
[----:B------:R2:W4:Y:S01]  /*8be0*/  SHFL.IDX PT, R126, R15, R129, 0x1f ;  /* 0x00001f810f7e7589 */ /* 0x00052200000e0000 */
[----:B------:R-:W-:Y:S01]  /*8bf0*/  FSEL R12, R156, -INF , P1 ;  /* 0xff8000009c0c7808 */ /* 0x000fe20000800000 */
[----:B------:R1:W4:Y:S02]  /*8c00*/  MUFU.TANH R144, R123 ;  /* 0x0000007b00907308 */ /* 0x0003240000002400 */
[----:B------:R4:W4:Y:S01]  /*8c10*/  SHFL.IDX PT, R223, R224, R213, 0x1f ;  /* 0x00001fd5e0df7589 */ /* 0x00092200000e0000 */
[--C-:B---3--:R-:W-:Y:S01]  /*8c20*/  FFMA.FTZ R139, R139, UR5, -R13.reuse ;  /* 0x000000058b8b7c23 */ /* 0x108fe2000801080d */
[----:B------:R-:W-:Y:S01]  /*8c30*/  FFMA.FTZ R138, R138, UR5, -R13 ;  /* 0x000000058a8a7c23 */ /* 0x000fe2000801080d */
[----:B------:R-:W-:Y:S01]  /*8c40*/  FSEL R135, R155, -INF , P2 ;  /* 0xff8000009b877808 */ /* 0x000fe20001000000 */
[----:B------:R-:W-:-:S02]  /*8c50*/  FFMA.FTZ R137, R137, UR5, -R136 ;  /* 0x0000000589897c23 */ /* 0x000fc40008010888 */
[----:B------:R3:W-:Y:S01]  /*8c60*/  MUFU.TANH R3, R131 ;  /* 0x0000008300037308 */ /* 0x0007e20000002400 */
[----:B-1----:R-:W-:Y:S01]  /*8c70*/  FSEL R123, R231, -INF , P2 ;  /* 0xff800000e77b7808 */ /* 0x002fe20001000000 */
[----:B------:R-:W-:Y:S01]  /*8c80*/  FFMA.FTZ R136, R12, UR5, -R136 ;  /* 0x000000050c887c23 */ /* 0x000fe20008010888 */
[----:B------:R-:W-:Y:S01]  /*8c90*/  FSEL R13, R154, -INF , P1 ;  /* 0xff8000009a0d7808 */ /* 0x000fe20000800000 */
[--C-:B------:R-:W-:Y:S01]  /*8ca0*/  FFMA.FTZ R135, R135, UR5, -R134.reuse ;  /* 0x0000000587877c23 */ /* 0x100fe20008010886 */
[----:B------:R-:W-:Y:S01]  /*8cb0*/  FSEL R219, R146, -INF , P1 ;  /* 0xff80000092db7808 */ /* 0x000fe20000800000 */
[----:B------:R-:W-:Y:S01]  /*8cc0*/  FFMA.FTZ R123, R123, UR5, -R111 ;  /* 0x000000057b7b7c23 */ /* 0x000fe2000801086f */
[----:B------:R-:W-:Y:S01]  /*8cd0*/  SHFL.IDX PT, R232, R14, R227, 0x1f ;  /* 0x00001fe30ee87589 */ /* 0x000fe200000e0000 */
[----:B------:R1:W-:Y:S01]  /*8ce0*/  MUFU.EX2 R12, R122 ;  /* 0x0000007a000c7308 */ /* 0x0003e20000000800 */
[----:B---3--:R-:W-:Y:S01]  /*8cf0*/  FSEL R131, R151, -INF , P2 ;  /* 0xff80000097837808 */ /* 0x008fe20001000000 */
[----:B------:R-:W-:Y:S01]  /*8d00*/  FFMA.FTZ R134, R13, UR5, -R134 ;  /* 0x000000050d867c23 */ /* 0x000fe20008010886 */
[----:B------:R-:W3:Y:S01]  /*8d10*/  SHFL.IDX PT, R222, R224, R222, 0x1f ;  /* 0x00001fdee0de7589 */ /* 0x000ee200000e0000 */
[----:B--2---:R-:W-:-:S04]  /*8d20*/  FSEL R129, R236, -INF , P2 ;  /* 0xff800000ec817808 */ /* 0x004fc80001000000 */
[----:B------:R-:W2:Y:S01]  /*8d30*/  MUFU.TANH R90, R90 ;  /* 0x0000005a005a7308 */ /* 0x000ea20000002400 */
[----:B-1----:R-:W-:Y:S01]  /*8d40*/  FSEL R122, R150, -INF , P1 ;  /* 0xff800000967a7808 */ /* 0x002fe20000800000 */
[--C-:B------:R-:W-:Y:S01]  /*8d50*/  FFMA.FTZ R131, R131, UR5, -R130.reuse ;  /* 0x0000000583837c23 */ /* 0x100fe20008010882 */
[----:B------:R-:W-:Y:S01]  /*8d60*/  FSEL R15, R148, -INF , P1 ;  /* 0xff800000940f7808 */ /* 0x000fe20000800000 */
[----:B------:R-:W-:Y:S02]  /*8d70*/  SHFL.IDX PT, R233, R14, R7, 0x1f ;  /* 0x00001f070ee97589 */ /* 0x000fe400000e0000 */
[----:B------:R-:W-:Y:S02]  /*8d80*/  FFMA.FTZ R130, R122, UR5, -R130 ;  /* 0x000000057a827c23 */ /* 0x000fe40008010882 */
[----:B------:R1:W-:Y:S01]  /*8d90*/  MUFU.EX2 R13, R123 ;  /* 0x0000007b000d7308 */ /* 0x0003e20000000800 */
[----:B----4-:R-:W-:Y:S01]  /*8da0*/  FSEL R122, R112, -INF , P1 ;  /* 0xff800000707a7808 */ /* 0x010fe20000800000 */
[--C-:B------:R-:W-:Y:S01]  /*8db0*/  FFMA.FTZ R129, R129, UR5, -R128.reuse ;  /* 0x0000000581817c23 */ /* 0x100fe20008010880 */
[----:B------:R4:W2:Y:S05]  /*8dc0*/  SHFL.IDX PT, R227, R224, R220, 0x1f ;  /* 0x00001fdce0e37589 */ /* 0x0008aa00000e0000 */
[----:B------:R-:W2:Y:S01]  /*8dd0*/  MUFU.TANH R140, R127 ;  /* 0x0000007f008c7308 */ /* 0x000ea20000002400 */
[----:B-1----:R-:W-:Y:S01]  /*8de0*/  FSEL R123, R149, -INF , P2 ;  /* 0xff800000957b7808 */ /* 0x002fe20001000000 */
[----:B------:R-:W-:Y:S01]  /*8df0*/  FFMA.FTZ R128, R122, UR5, -R128 ;  /* 0x000000057a807c23 */ /* 0x000fe20008010880 */
[----:B------:R-:W-:-:S05]  /*8e00*/  FSEL R122, R145, -INF , P2 ;  /* 0xff800000917a7808 */ /* 0x000fca0001000000 */
[----:B------:R-:W-:Y:S01]  /*8e10*/  MUFU.EX2 R98, R98 ;  /* 0x0000006200627308 */ /* 0x000fe20000000800 */
[--C-:B------:R-:W-:Y:S01]  /*8e20*/  FFMA.FTZ R123, R123, UR5, -R125.reuse ;  /* 0x000000057b7b7c23 */ /* 0x100fe2000801087d */
[----:B------:R-:W-:Y:S01]  /*8e30*/  FFMA.FTZ R125, R15, UR5, -R125 ;  /* 0x000000050f7d7c23 */ /* 0x000fe2000801087d */
[----:B------:R-:W-:Y:S01]  /*8e40*/  FSEL R213, R144, -INF , P1 ;  /* 0xff80000090d57808 */ /* 0x000fe20000800000 */
[--C-:B----4-:R-:W-:Y:S01]  /*8e50*/  FADD.FTZ R220, R24, -R218.reuse ;  /* 0x800000da18dc7221 */ /* 0x110fe20000010000 */
[----:B------:R-:W-:-:S03]  /*8e60*/  FADD.FTZ R218, R26, -R218 ;  /* 0x800000da1ada7221 */ /* 0x000fc60000010000 */
[----:B------:R-:W1:Y:S01]  /*8e70*/  MUFU.EX2 R119, R119 ;  /* 0x0000007700777308 */ /* 0x000e620000000800 */
[----:B------:R-:W-:Y:S01]  /*8e80*/  SHFL.IDX PT, R214, R224, R229, 0x1f ;  /* 0x00001fe5e0d67589 */ /* 0x000fe200000e0000 */
[----:B------:R-:W-:Y:S01]  /*8e90*/  IADD3 R26, R7, 0x1c, RZ ;  /* 0x0000001c071a7810 */ /* 0x000fe20007ffe0ff */
[----:B------:R-:W-:-:S05]  /*8ea0*/  FFMA.FTZ R122, R122, UR5, -R126 ;  /* 0x000000057a7a7c23 */ /* 0x000fca000801087e */
[----:B------:R-:W-:Y:S01]  /*8eb0*/  MUFU.TANH R114, R114 ;  /* 0x0000007200727308 */ /* 0x000fe20000002400 */
[----:B------:R-:W4:Y:S01]  /*8ec0*/  SHFL.IDX PT, R229, R14, R229, 0x1f ;  /* 0x00001fe50ee57589 */ /* 0x000f2200000e0000 */
[----:B------:R-:W-:-:S06]  /*8ed0*/  FFMA.FTZ R126, R213, UR5, -R126 ;  /* 0x00000005d57e7c23 */ /* 0x000fcc000801087e */
[----:B------:R-:W1:Y:S01]  /*8ee0*/  MUFU.EX2 R99, R99 ;  /* 0x0000006300637308 */ /* 0x000e620000000800 */
[----:B------:R-:W-:-:S07]  /*8ef0*/  FADD.FTZ R213, R29, -R223 ;  /* 0x800000df1dd57221 */ /* 0x000fce0000010000 */
[----:B------:R-:W1:Y:S08]  /*8f00*/  MUFU.TANH R113, R113 ;  /* 0x0000007100717308 */ /* 0x000e700000002400 */
[----:B------:R-:W1:Y:S08]  /*8f10*/  MUFU.TANH R115, R115 ;  /* 0x0000007300737308 */ /* 0x000e700000002400 */
[----:B------:R-:W1:Y:S01]  /*8f20*/  MUFU.EX2 R96, R96 ;  /* 0x0000006000607308 */ /* 0x000e620000000800 */
[----:B------:R-:W-:-:S07]  /*8f30*/  FFMA.FTZ R21, -R21, R21, 1 ;  /* 0x3f80000015157423 */ /* 0x000fce0000010115 */
[----:B------:R-:W-:Y:S08]  /*8f40*/  MUFU.TANH R116, R116 ;  /* 0x0000007400747308 */ /* 0x000ff00000002400 */
[----:B------:R-:W1:Y:S08]  /*8f50*/  MUFU.TANH R118, R118 ;  /* 0x0000007600767308 */ /* 0x000e700000002400 */
[----:B------:R-:W1:Y:S01]  /*8f60*/  MUFU.EX2 R95, R95 ;  /* 0x0000005f005f7308 */ /* 0x000e620000000800 */
[----:B------:R-:W-:-:S07]  /*8f70*/  FFMA.FTZ R22, -R22, R22, 1 ;  /* 0x3f80000016167423 */ /* 0x000fce0000010116 */
[----:B------:R-:W-:Y:S08]  /*8f80*/  MUFU.TANH R117, R117 ;  /* 0x0000007500757308 */ /* 0x000ff00000002400 */
[----:B------:R-:W1:Y:S08]  /*8f90*/  MUFU.TANH R121, R121 ;  /* 0x0000007900797308 */ /* 0x000e700000002400 */
[----:B------:R-:W1:Y:S08]  /*8fa0*/  MUFU.EX2 R97, R97 ;  /* 0x0000006100617308 */ /* 0x000e700000000800 */
[----:B------:R-:W1:Y:S01]  /*8fb0*/  MUFU.EX2 R104, R104 ;  /* 0x0000006800687308 */ /* 0x000e620000000800 */
[----:B------:R-:W-:Y:S01]  /*8fc0*/  FFMA.FTZ R205, -R205, R205, 1 ;  /* 0x3f800000cdcd7423 */ /* 0x000fe200000101cd */
[----:B------:R-:W-:Y:S01]  /*8fd0*/  FFMA.FTZ R23, -R23, R23, 1 ;  /* 0x3f80000017177423 */ /* 0x000fe20000010117 */
[----:B------:R-:W-:Y:S01]  /*8fe0*/  FFMA.FTZ R208, -R208, R208, 1 ;  /* 0x3f800000d0d07423 */ /* 0x000fe200000101d0 */
[----:B------:R-:W-:Y:S04]  /*8ff0*/  LDS R10, [R10+0x400] ;  /* 0x000400000a0a7984 */ /* 0x000fe80000000800 */
[----:B------:R3:W-:Y:S02]  /*9000*/  MUFU.EX2 R15, R124 ;  /* 0x0000007c000f7308 */ /* 0x0007e40000000800 */
[----:B---3--:R-:W-:Y:S01]  /*9010*/  FFMA.FTZ R124, R219, UR5, -R215 ;  /* 0x00000005db7c7c23 */ /* 0x008fe200080108d7 */
[----:B------:R-:W-:Y:S01]  /*9020*/  FADD.FTZ R219, R25, -R221 ;  /* 0x800000dd19db7221 */ /* 0x000fe20000010000 */
[----:B------:R-:W-:-:S04]  /*9030*/  VIADD R25, R7, 0x18 ;  /* 0x0000001807197836 */ /* 0x000fc80000000000 */
[----:B------:R3:W-:Y:S01]  /*9040*/  MUFU.EX2 R24, R212 ;  /* 0x000000d400187308 */ /* 0x0007e20000000800 */
[----:B------:R-:W-:Y:S01]  /*9050*/  FADD.FTZ R221, R27, -R221 ;  /* 0x800000dd1bdd7221 */ /* 0x000fe20000010000 */
[----:B------:R-:W-:Y:S02]  /*9060*/  VIADD R27, R7, 0xc ;  /* 0x0000000c071b7836 */ /* 0x000fe40000000000 */
[----:B---3--:R-:W-:Y:S02]  /*9070*/  FADD.FTZ R212, R31, -R223 ;  /* 0x800000df1fd47221 */ /* 0x008fe40000010000 */
[----:B------:R-:W-:Y:S04]  /*9080*/  SHFL.IDX PT, R223, R224, R25, 0x1f ;  /* 0x00001f19e0df7589 */ /* 0x000fe800000e0000 */
[----:B------:R3:W1:Y:S01]  /*9090*/  SHFL.IDX PT, R224, R224, R26, 0x1f ;  /* 0x00001f1ae0e07589 */ /* 0x00066200000e0000 */
[--C-:B------:R-:W-:Y:S01]  /*90a0*/  FADD.FTZ R33, R33, -R222.reuse ;  /* 0x800000de21217221 */ /* 0x100fe20000010000 */
[----:B------:R-:W-:-:S02]  /*90b0*/  FADD.FTZ R35, R35, -R222 ;  /* 0x800000de23237221 */ /* 0x000fc40000010000 */
[----:B------:R4:W1:Y:S01]  /*90c0*/  SHFL.IDX PT, R222, R14, R27, 0x1f ;  /* 0x00001f1b0ede7589 */ /* 0x00086200000e0000 */
[----:B--2---:R-:W-:Y:S01]  /*90d0*/  FSEL R127, R90, -INF , P1 ;  /* 0xff8000005a7f7808 */ /* 0x004fe20000800000 */
[--C-:B------:R-:W-:Y:S01]  /*90e0*/  FADD.FTZ R32, R32, -R227.reuse ;  /* 0x800000e320207221 */ /* 0x100fe20000010000 */
[----:B------:R-:W-:Y:S01]  /*90f0*/  FADD.FTZ R34, R34, -R227 ;  /* 0x800000e322227221 */ /* 0x000fe20000010000 */
[----:B------:R-:W-:Y:S01]  /*9100*/  FSEL R227, R5, -INF , P1 ;  /* 0xff80000005e37808 */ /* 0x000fe20000800000 */
[----:B---3--:R2:W-:Y:S01]  /*9110*/  MUFU.EX2 R26, R211 ;  /* 0x000000d3001a7308 */ /* 0x0085e20000000800 */
[----:B------:R-:W-:Y:S01]  /*9120*/  FFMA.FTZ R111, R127, UR5, -R111 ;  /* 0x000000057f6f7c23 */ /* 0x000fe2000801086f */
[----:B------:R-:W-:Y:S02]  /*9130*/  FSEL R127, R147, -INF , P2 ;  /* 0xff800000937f7808 */ /* 0x000fe40001000000 */
[----:B--2---:R-:W-:-:S04]  /*9140*/  FSEL R211, R6, -INF , P2 ;  /* 0xff80000006d37808 */ /* 0x004fc80001000000 */
[----:B----4-:R2:W-:Y:S01]  /*9150*/  MUFU.EX2 R27, R210 ;  /* 0x000000d2001b7308 */ /* 0x0105e20000000800 */
[----:B------:R-:W-:Y:S01]  /*9160*/  FFMA.FTZ R127, R127, UR5, -R215 ;  /* 0x000000057f7f7c23 */ /* 0x000fe200080108d7 */
[----:B------:R-:W-:Y:S01]  /*9170*/  FFMA.FTZ R211, R211, UR5, -R229 ;  /* 0x00000005d3d37c23 */ /* 0x000fe200080108e5 */
[----:B------:R-:W-:-:S05]  /*9180*/  FADD.FTZ R215, R28, -R214 ;  /* 0x800000d61cd77221 */ /* 0x000fca0000010000 */
[----:B------:R3:W-:Y:S01]  /*9190*/  MUFU.EX2 R25, R234 ;  /* 0x000000ea00197308 */ /* 0x0007e20000000800 */
[----:B--2---:R-:W-:Y:S01]  /*91a0*/  FFMA.FTZ R210, R227, UR5, -R229 ;  /* 0x00000005e3d27c23 */ /* 0x004fe200080108e5 */
[----:B------:R-:W-:Y:S01]  /*91b0*/  FFMA.FTZ R227, -R18, R18, 1 ;  /* 0x3f80000012e37423 */ /* 0x000fe20000010112 */
[----:B------:R-:W-:Y:S01]  /*91c0*/  FMUL.FTZ R229, R120, R220 ;  /* 0x000000dc78e57220 */ /* 0x000fe20000410000 */
[----:B------:R-:W-:Y:S01]  /*91d0*/  FSEL R28, R141, -INF , P2 ;  /* 0xff8000008d1c7808 */ /* 0x000fe20001000000 */
[----:B-1----:R-:W-:Y:S01]  /*91e0*/  FADD.FTZ R220, R39, -R224 ;  /* 0x800000e027dc7221 */ /* 0x002fe20000010000 */
[----:B------:R-:W-:Y:S02]  /*91f0*/  FSEL R31, R140, -INF , P1 ;  /* 0xff8000008c1f7808 */ /* 0x000fe40000800000 */
[----:B------:R1:W-:Y:S01]  /*9200*/  MUFU.EX2 R18, R217 ;  /* 0x000000d900127308 */ /* 0x0003e20000000800 */
[----:B---3--:R-:W-:Y:S02]  /*9210*/  VIADD R234, R7, 0x10 ;  /* 0x0000001007ea7836 */ /* 0x008fe40000000000 */
[--C-:B------:R-:W-:Y:S01]  /*9220*/  FADD.FTZ R36, R36, -R223.reuse ;  /* 0x800000df24247221 */ /* 0x100fe20000010000 */
[----:B------:R-:W-:Y:S01]  /*9230*/  FADD.FTZ R38, R38, -R223 ;  /* 0x800000df26267221 */ /* 0x000fe20000010000 */
[----:B------:R-:W-:Y:S01]  /*9240*/  FADD.FTZ R214, R30, -R214 ;  /* 0x800000d61ed67221 */ /* 0x000fe20000010000 */
[----:B------:R-:W-:Y:S01]  /*9250*/  FFMA.FTZ R39, -R20, R20, 1 ;  /* 0x3f80000014277423 */ /* 0x000fe20000010114 */
[----:B------:R2:W3:Y:S01]  /*9260*/  SHFL.IDX PT, R223, R14, R234, 0x1f ;  /* 0x00001fea0edf7589 */ /* 0x0004e200000e0000 */
[----:B-1----:R-:W-:Y:S01]  /*9270*/  FADD.FTZ R217, R37, -R224 ;  /* 0x800000e025d97221 */ /* 0x002fe20000010000 */
[----:B------:R-:W-:Y:S01]  /*9280*/  FMUL.FTZ R37, R227, R229 ;  /* 0x000000e5e3257220 */ /* 0x000fe20000410000 */
[----:B------:R-:W-:-:S02]  /*9290*/  FSEL R227, R4, -INF , P2 ;  /* 0xff80000004e37808 */ /* 0x000fc40001000000 */
[----:B------:R-:W-:Y:S01]  /*92a0*/  FSEL R224, R3, -INF , P1 ;  /* 0xff80000003e07808 */ /* 0x000fe20000800000 */
[----:B------:R-:W-:Y:S01]  /*92b0*/  FFMA.FTZ R20, -R19, R19, 1 ;  /* 0x3f80000013147423 */ /* 0x000fe20000010113 */
[----:B------:R-:W-:Y:S01]  /*92c0*/  FSEL R29, R143, -INF , P2 ;  /* 0xff8000008f1d7808 */ /* 0x000fe20001000000 */
[--C-:B------:R-:W-:Y:S01]  /*92d0*/  FFMA.FTZ R28, R28, UR5, -R232.reuse ;  /* 0x000000051c1c7c23 */ /* 0x100fe200080108e8 */
[----:B------:R-:W-:Y:S01]  /*92e0*/  FSEL R30, R142, -INF , P1 ;  /* 0xff8000008e1e7808 */ /* 0x000fe20000800000 */
[----:B------:R-:W-:Y:S01]  /*92f0*/  FFMA.FTZ R31, R31, UR5, -R232 ;  /* 0x000000051f1f7c23 */ /* 0x000fe200080108e8 */
[----:B--2---:R-:W-:Y:S01]  /*9300*/  IADD3 R234, R7, 0x14, RZ ;  /* 0x0000001407ea7810 */ /* 0x004fe20007ffe0ff */
[----:B------:R1:W-:Y:S01]  /*9310*/  MUFU.EX2 R19, R216 ;  /* 0x000000d800137308 */ /* 0x0003e20000000800 */
[----:B------:R-:W-:Y:S01]  /*9320*/  FMUL.FTZ R232, R119, R219 ;  /* 0x000000db77e87220 */ /* 0x000fe20000410000 */
[--C-:B------:R-:W-:Y:S01]  /*9330*/  FFMA.FTZ R219, R227, UR5, -R222.reuse ;  /* 0x00000005e3db7c23 */ /* 0x100fe200080108de */
[--C-:B------:R-:W-:Y:S01]  /*9340*/  FFMA.FTZ R29, R29, UR5, -R233.reuse ;  /* 0x000000051d1d7c23 */ /* 0x100fe200080108e9 */
[----:B------:R-:W-:Y:S01]  /*9350*/  FFMA.FTZ R30, R30, UR5, -R233 ;  /* 0x000000051e1e7c23 */ /* 0x000fe200080108e9 */
[----:B------:R2:W4:Y:S01]  /*9360*/  SHFL.IDX PT, R229, R14, R234, 0x1f ;  /* 0x00001fea0ee57589 */ /* 0x00052200000e0000 */
[----:B-1----:R-:W-:Y:S01]  /*9370*/  FMUL.FTZ R216, R98, R218 ;  /* 0x000000da62d87220 */ /* 0x002fe20000410000 */
[----:B------:R-:W-:-:S02]  /*9380*/  FFMA.FTZ R218, R224, UR5, -R222 ;  /* 0x00000005e0da7c23 */ /* 0x000fc400080108de */
[----:B------:R-:W-:Y:S01]  /*9390*/  LDS R222, [R9+0x400] ;  /* 0x0004000009de7984 */ /* 0x000fe20000000800 */
[C---:B------:R-:W-:Y:S02]  /*93a0*/  VIADD R233, R7.reuse, 0x18 ;  /* 0x0000001807e97836 */ /* 0x040fe40000000000 */
[----:B--2---:R-:W-:-:S03]  /*93b0*/  VIADD R234, R7, 0x1c ;  /* 0x0000001c07ea7836 */ /* 0x004fc60000000000 */
[----:B------:R-:W1:Y:S01]  /*93c0*/  SHFL.IDX PT, R224, R14, R233, 0x1f ;  /* 0x00001fe90ee07589 */ /* 0x000e6200000e0000 */
[----:B------:R-:W-:Y:S01]  /*93d0*/  FMUL.FTZ R39, R39, R216 ;  /* 0x000000d827277220 */ /* 0x000fe20000410000 */
[----:B------:R-:W-:Y:S02]  /*93e0*/  FMUL.FTZ R216, R20, R232 ;  /* 0x000000e814d87220 */ /* 0x000fe40000410000 */
[----:B------:R2:W-:Y:S01]  /*93f0*/  MUFU.EX2 R20, R209 ;  /* 0x000000d100147308 */ /* 0x0005e20000000800 */
[----:B------:R3:W1:Y:S01]  /*9400*/  SHFL.IDX PT, R227, R14, R234, 0x1f ;  /* 0x00001fea0ee37589 */ /* 0x00066200000e0000 */
[----:B------:R-:W-:Y:S01]  /*9410*/  FMUL.FTZ R232, R99, R221 ;  /* 0x000000dd63e87220 */ /* 0x000fe20000410000 */
[----:B--2---:R-:W-:Y:S02]  /*9420*/  FSEL R209, R114, -INF , P1 ;  /* 0xff80000072d17808 */ /* 0x004fe40000800000 */
[----:B---3--:R-:W-:-:S03]  /*9430*/  FSEL R14, R2, -INF , P2 ;  /* 0xff800000020e7808 */ /* 0x008fc60001000000 */
        /* <DEDUP_REMOVED lines=8> */
[--C-:B----4-:R-:W-:Y:S01]  /*94c0*/  FFMA.FTZ R223, R223, UR5, -R229.reuse ;  /* 0x00000005dfdf7c23 */ /* 0x110fe200080108e5 */
[----:B------:R-:W-:Y:S01]  /*94d0*/  FFMA.FTZ R215, R21, UR5, -R229 ;  /* 0x0000000515d77c23 */ /* 0x000fe200080108e5 */
[----:B------:R-:W-:-:S05]  /*94e0*/  FSEL R229, R118, -INF , P1 ;  /* 0xff80000076e57808 */ /* 0x000fca0000800000 */
[----:B------:R3:W-:Y:S01]  /*94f0*/  MUFU.EX2 R14, R138 ;  /* 0x0000008a000e7308 */ /* 0x0007e20000000800 */
[----:B------:R-:W-:Y:S01]  /*9500*/  FMUL.FTZ R233, R95, R214 ;  /* 0x000000d65fe97220 */ /* 0x000fe20000410000 */
[----:B---3--:R-:W-:Y:S01]  /*9510*/  FMUL.FTZ R138, R22, R232 ;  /* 0x000000e8168a7220 */ /* 0x008fe20000410000 */
[----:B------:R-:W-:-:S05]  /*9520*/  FSEL R232, R116, -INF , P2 ;  /* 0xff80000074e87808 */ /* 0x000fca0001000000 */
[----:B------:R-:W3:Y:S01]  /*9530*/  MUFU.EX2 R100, R100 ;  /* 0x0000006400647308 */ /* 0x000ee20000000800 */
[----:B------:R-:W-:Y:S01]  /*9540*/  FFMA.FTZ R22, -R204, R204, 1 ;  /* 0x3f800000cc167423 */ /* 0x000fe200000101cc */
[--C-:B-1----:R-:W-:Y:S01]  /*9550*/  FFMA.FTZ R204, R229, UR5, -R224.reuse ;  /* 0x00000005e5cc7c23 */ /* 0x102fe200080108e0 */
[----:B------:R-:W-:Y:S01]  /*9560*/  FSEL R229, R121, -INF , P1 ;  /* 0xff80000079e57808 */ /* 0x000fe20000800000 */
[----:B------:R-:W-:Y:S01]  /*9570*/  FFMA.FTZ R214, R232, UR5, -R224 ;  /* 0x00000005e8d67c23 */ /* 0x000fe200080108e0 */
[----:B------:R-:W-:-:S03]  /*9580*/  FSEL R224, R117, -INF , P2 ;  /* 0xff80000075e07808 */ /* 0x000fc60001000000 */
[----:B------:R-:W1:Y:S01]  /*9590*/  MUFU.EX2 R101, R101 ;  /* 0x0000006500657308 */ /* 0x000e620000000800 */
[----:B------:R-:W-:Y:S01]  /*95a0*/  FMUL.FTZ R232, R97, R213 ;  /* 0x000000d561e87220 */ /* 0x000fe20000410000 */
[--C-:B------:R-:W-:Y:S01]  /*95b0*/  FFMA.FTZ R224, R224, UR5, -R227.reuse ;  /* 0x00000005e0e07c23 */ /* 0x100fe200080108e3 */
[----:B------:R-:W-:-:S05]  /*95c0*/  FFMA.FTZ R213, R229, UR5, -R227 ;  /* 0x00000005e5d57c23 */ /* 0x000fca00080108e3 */
[----:B------:R4:W-:Y:S01]  /*95d0*/  MUFU.EX2 R21, R137 ;  /* 0x0000008900157308 */ /* 0x0009e20000000800 */
[----:B------:R-:W-:Y:S01]  /*95e0*/  FFMA.FTZ R227, -R207, R207, 1 ;  /* 0x3f800000cfe37423 */ /* 0x000fe200000101cf */
[----:B------:R-:W-:Y:S01]  /*95f0*/  FMUL.FTZ R207, R104, R212 ;  /* 0x000000d468cf7220 */ /* 0x000fe20000410000 */
[----:B----4-:R-:W-:Y:S01]  /*9600*/  FMUL.FTZ R137, R22, R233 ;  /* 0x000000e916897220 */ /* 0x010fe20000410000 */
[----:B------:R-:W-:-:S04]  /*9610*/  VIADD R233, R7, 0x8 ;  /* 0x0000000807e97836 */ /* 0x000fc80000000000 */
[----:B------:R-:W4:Y:S01]  /*9620*/  MUFU.EX2 R102, R102 ;  /* 0x0000006600667308 */ /* 0x000f220000000800 */
[----:B--2---:R-:W-:Y:S01]  /*9630*/  FMUL.FTZ R33, R103, R33 ;  /* 0x0000002167217220 */ /* 0x004fe20000410000 */
[----:B------:R2:W4:Y:S01]  /*9640*/  SHFL.IDX PT, R212, R222, R233, 0x1f ;  /* 0x00001fe9ded47589 */ /* 0x00052200000e0000 */
[----:B---3--:R-:W-:Y:S01]  /*9650*/  FMUL.FTZ R34, R100, R34 ;  /* 0x0000002264227220 */ /* 0x008fe20000410000 */
[----:B------:R-:W-:Y:S01]  /*9660*/  FMUL.FTZ R207, R205, R207 ;  /* 0x000000cfcdcf7220 */ /* 0x000fe20000410000 */
[----:B------:R-:W-:-:S03]  /*9670*/  FMUL.FTZ R205, R227, R33 ;  /* 0x00000021e3cd7220 */ /* 0x000fc60000410000 */
[----:B------:R3:W-:Y:S01]  /*9680*/  MUFU.EX2 R22, R136 ;  /* 0x0000008800167308 */ /* 0x0007e20000000800 */
[----:B------:R-:W-:Y:S01]  /*9690*/  FFMA.FTZ R228, -R228, R228, 1 ;  /* 0x3f800000e4e47423 */ /* 0x000fe200000101e4 */
[----:B--2---:R-:W-:Y:S02]  /*96a0*/  VIADD R233, R7, 0xc ;  /* 0x0000000c07e97836 */ /* 0x004fe40000000000 */
[----:B-1----:R-:W-:Y:S01]  /*96b0*/  FMUL.FTZ R35, R101, R35 ;  /* 0x0000002365237220 */ /* 0x002fe20000410000 */
[----:B------:R-:W-:Y:S01]  /*96c0*/  IADD3 R227, R7, 0x10, RZ ;  /* 0x0000001007e37810 */ /* 0x000fe20007ffe0ff */
[----:B---3--:R-:W-:Y:S02]  /*96d0*/  FMUL.FTZ R136, R23, R232 ;  /* 0x000000e817887220 */ /* 0x008fe40000410000 */
[----:B------:R1:W-:Y:S01]  /*96e0*/  SHFL.IDX PT, R232, R222, R233, 0x1f ;  /* 0x00001fe9dee87589 */ /* 0x0003e200000e0000 */
[----:B------:R2:W-:Y:S01]  /*96f0*/  MUFU.EX2 R23, R135 ;  /* 0x0000008700177308 */ /* 0x0005e20000000800 */
[----:B-1----:R-:W-:-:S02]  /*9700*/  VIADD R233, R7, 0x18 ;  /* 0x0000001807e97836 */ /* 0x002fc40000000000 */
[----:B--2---:R-:W-:Y:S01]  /*9710*/  FMUL.FTZ R135, R208, R34 ;  /* 0x00000022d0877220 */ /* 0x004fe20000410000 */
[----:B------:R-:W-:Y:S01]  /*9720*/  FFMA.FTZ R34, -R88, R88, 1 ;  /* 0x3f80000058227423 */ /* 0x000fe20000010158 */
[----:B------:R-:W-:-:S03]  /*9730*/  FMUL.FTZ R88, R228, R35 ;  /* 0x00000023e4587220 */ /* 0x000fc60000410000 */
[----:B------:R-:W1:Y:S01]  /*9740*/  MUFU.EX2 R17, R17 ;  /* 0x0000001100117308 */ /* 0x000e620000000800 */
[----:B------:R-:W2:Y:S04]  /*9750*/  SHFL.IDX PT, R208, R222, R7, 0x1f ;  /* 0x00001f07ded07589 */ /* 0x000ea800000e0000 */
[----:B------:R-:W-:Y:S04]  /*9760*/  SHFL.IDX PT, R228, R222, R227, 0x1f ;  /* 0x00001fe3dee47589 */ /* 0x000fe800000e0000 */
[----:B------:R-:W3:Y:S01]  /*9770*/  SHFL.IDX PT, R227, R222, R233, 0x1f ;  /* 0x00001fe9dee37589 */ /* 0x000ee200000e0000 */
[----:B------:R-:W2:Y:S01]  /*9780*/  MUFU.EX2 R107, R107 ;  /* 0x0000006b006b7308 */ /* 0x000ea20000000800 */
[----:B----4-:R-:W-:Y:S01]  /*9790*/  FMUL.FTZ R32, R102, R32 ;  /* 0x0000002066207220 */ /* 0x010fe20000410000 */
[----:B------:R-:W-:Y:S01]  /*97a0*/  FFMA.FTZ R206, -R206, R206, 1 ;  /* 0x3f800000cece7423 */ /* 0x000fe200000101ce */
[----:B------:R-:W-:-:S03]  /*97b0*/  IADD3 R229, R7, 0x4, RZ ;  /* 0x0000000407e57810 */ /* 0x000fc60007ffe0ff */
[----:B------:R-:W-:Y:S02]  /*97c0*/  FMUL.FTZ R206, R206, R32 ;  /* 0x00000020cece7220 */ /* 0x000fe40000410000 */
[----:B------:R-:W4:Y:S01]  /*97d0*/  MUFU.EX2 R110, R110 ;  /* 0x0000006e006e7308 */ /* 0x000f220000000800 */
[----:B-1----:R-:W-:-:S07]  /*97e0*/  FMUL.FTZ R36, R17, R36 ;  /* 0x0000002411247220 */ /* 0x002fce0000410000 */
[----:B------:R-:W1:Y:S08]  /*97f0*/  MUFU.EX2 R109, R109 ;  /* 0x0000006d006d7308 */ /* 0x000e700000000800 */
[----:B------:R2:W-:Y:S02]  /*9800*/  MUFU.EX2 R32, R134 ;  /* 0x0000008600207308 */ /* 0x0005e40000000800 */
[----:B--2---:R2:W1:Y:S06]  /*9810*/  SHFL.IDX PT, R134, R222, R229, 0x1f ;  /* 0x00001fe5de867589 */ /* 0x00446c00000e0000 */
[----:B------:R3:W-:Y:S01]  /*9820*/  MUFU.EX2 R33, R133 ;  /* 0x0000008500217308 */ /* 0x0007e20000000800 */
[----:B------:R-:W-:Y:S01]  /*9830*/  FADD.FTZ R44, R44, -R212 ;  /* 0x800000d42c2c7221 */ /* 0x000fe20000010000 */
[----:B--2---:R-:W-:-:S02]  /*9840*/  VIADD R229, R7, 0x14 ;  /* 0x0000001407e57836 */ /* 0x004fc40000000000 */
[----:B---3--:R-:W-:Y:S01]  /*9850*/  FMUL.FTZ R133, R34, R36 ;  /* 0x0000002422857220 */ /* 0x008fe20000410000 */
[----:B------:R-:W-:Y:S01]  /*9860*/  FFMA.FTZ R225, -R225, R225, 1 ;  /* 0x3f800000e1e17423 */ /* 0x000fe200000101e1 */
[----:B------:R-:W-:Y:S02]  /*9870*/  FMUL.FTZ R220, R107, R220 ;  /* 0x000000dc6bdc7220 */ /* 0x000fe40000410000 */
[----:B------:R-:W2:Y:S01]  /*9880*/  SHFL.IDX PT, R229, R222, R229, 0x1f ;  /* 0x00001fe5dee57589 */ /* 0x000ea200000e0000 */
[----:B------:R-:W-:Y:S01]  /*9890*/  FADD.FTZ R46, R46, -R212 ;  /* 0x800000d42e2e7221 */ /* 0x000fe20000010000 */
[----:B------:R3:W-:Y:S01]  /*98a0*/  MUFU.EX2 R36, R130 ;  /* 0x0000008200247308 */ /* 0x0007e20000000800 */
[--C-:B------:R-:W-:Y:S01]  /*98b0*/  FADD.FTZ R40, R40, -R208.reuse ;  /* 0x800000d028287221 */ /* 0x100fe20000010000 */
[----:B------:R-:W-:Y:S01]  /*98c0*/  FADD.FTZ R42, R42, -R208 ;  /* 0x800000d02a2a7221 */ /* 0x000fe20000010000 */
[----:B------:R-:W-:Y:S01]  /*98d0*/  FADD.FTZ R208, R52, -R227 ;  /* 0x800000e334d07221 */ /* 0x000fe20000010000 */
[----:B------:R-:W-:Y:S01]  /*98e0*/  FFMA.FTZ R52, -R164, R164, 1 ;  /* 0x3f800000a4347423 */ /* 0x000fe200000101a4 */
[----:B----4-:R-:W-:Y:S01]  /*98f0*/  FMUL.FTZ R44, R110, R44 ;  /* 0x0000002c6e2c7220 */ /* 0x010fe20000410000 */
[----:B------:R-:W-:Y:S01]  /*9900*/  FFMA.FTZ R92, -R92, R92, 1 ;  /* 0x3f8000005c5c7423 */ /* 0x000fe2000001015c */
[----:B---3--:R-:W-:Y:S01]  /*9910*/  FADD.FTZ R130, R45, -R232 ;  /* 0x800000e82d827221 */ /* 0x008fe20000010000 */
[----:B------:R3:W-:Y:S01]  /*9920*/  MUFU.EX2 R35, R131 ;  /* 0x0000008300237308 */ /* 0x0007e20000000800 */
[----:B------:R-:W-:Y:S01]  /*9930*/  FFMA.FTZ R91, -R91, R91, 1 ;  /* 0x3f8000005b5b7423 */ /* 0x000fe2000001015b */
[----:B------:R-:W-:Y:S01]  /*9940*/  FMUL.FTZ R46, R15, R46 ;  /* 0x0000002e0f2e7220 */ /* 0x000fe20000410000 */
[----:B-1----:R-:W-:Y:S01]  /*9950*/  FMUL.FTZ R130, R109, R130 ;  /* 0x000000826d827220 */ /* 0x002fe20000410000 */
[----:B------:R-:W1:Y:S01]  /*9960*/  SHFL.IDX PT, R222, R222, R234, 0x1f ;  /* 0x00001feadede7589 */ /* 0x000e6200000e0000 */
[----:B------:R-:W-:-:S03]  /*9970*/  FMUL.FTZ R52, R52, R44 ;  /* 0x0000002c34347220 */ /* 0x000fc60000410000 */
[----:B------:R-:W4:Y:S01]  /*9980*/  MUFU.EX2 R105, R105 ;  /* 0x0000006900697308 */ /* 0x000f220000000800 */
[----:B---3--:R-:W-:Y:S01]  /*9990*/  FMUL.FTZ R131, R225, R220 ;  /* 0x000000dce1837220 */ /* 0x008fe20000410000 */
[----:B------:R-:W-:Y:S02]  /*99a0*/  VIADD R220, R7, 0x8 ;  /* 0x0000000807dc7836 */ /* 0x000fe40000000000 */
[----:B------:R-:W-:Y:S01]  /*99b0*/  FMUL.FTZ R44, R92, R46 ;  /* 0x0000002e5c2c7220 */ /* 0x000fe20000410000 */
[----:B------:R-:W-:-:S03]  /*99c0*/  FMUL.FTZ R46, R91, R130 ;  /* 0x000000825b2e7220 */ /* 0x000fc60000410000 */
[----:B------:R-:W3:Y:S01]  /*99d0*/  MUFU.EX2 R106, R106 ;  /* 0x0000006a006a7308 */ /* 0x000ee20000000800 */
[----:B------:R-:W1:Y:S01]  /*99e0*/  SHFL.IDX PT, R91, R10, R220, 0x1f ;  /* 0x00001fdc0a5b7589 */ /* 0x000e6200000e0000 */
[--C-:B------:R-:W-:Y:S01]  /*99f0*/  FADD.FTZ R41, R41, -R134.reuse ;  /* 0x8000008629297221 */ /* 0x100fe20000010000 */
[----:B------:R-:W-:-:S05]  /*9a00*/  FADD.FTZ R43, R43, -R134 ;  /* 0x800000862b2b7221 */ /* 0x000fca0000010000 */
[----:B------:R-:W1:Y:S01]  /*9a10*/  MUFU.EX2 R108, R108 ;  /* 0x0000006c006c7308 */ /* 0x000e620000000800 */
[----:B--2---:R-:W-:Y:S01]  /*9a20*/  FADD.FTZ R134, R49, -R229 ;  /* 0x800000e531867221 */ /* 0x004fe20000010000 */
[----:B------:R-:W-:-:S06]  /*9a30*/  FFMA.FTZ R45, -R230, R230, 1 ;  /* 0x3f800000e62d7423 */ /* 0x000fcc00000101e6 */
[----:B------:R-:W2:Y:S01]  /*9a40*/  MUFU.EX2 R111, R111 ;  /* 0x0000006f006f7308 */ /* 0x000ea20000000800 */
[----:B----4-:R-:W-:Y:S01]  /*9a50*/  FMUL.FTZ R49, R105, R40 ;  /* 0x0000002869317220 */ /* 0x010fe20000410000 */
[----:B------:R-:W-:Y:S01]  /*9a60*/  FMUL.FTZ R41, R13, R41 ;  /* 0x000000290d297220 */ /* 0x000fe20000410000 */
[----:B------:R-:W-:Y:S01]  /*9a70*/  FFMA.FTZ R226, -R226, R226, 1 ;  /* 0x3f800000e2e27423 */ /* 0x000fe200000101e2 */
[----:B------:R-:W-:Y:S01]  /*9a80*/  FADD.FTZ R47, R47, -R232 ;  /* 0x800000e82f2f7221 */ /* 0x000fe20000010000 */
[----:B------:R-:W-:Y:S01]  /*9a90*/  FMUL.FTZ R45, R45, R49 ;  /* 0x000000312d2d7220 */ /* 0x000fe20000410000 */
[----:B------:R-:W-:Y:S01]  /*9aa0*/  FFMA.FTZ R49, -R231, R231, 1 ;  /* 0x3f800000e7317423 */ /* 0x000fe200000101e7 */
[----:B---3--:R-:W-:Y:S01]  /*9ab0*/  FMUL.FTZ R38, R106, R38 ;  /* 0x000000266a267220 */ /* 0x008fe20000410000 */
[--C-:B------:R-:W-:Y:S01]  /*9ac0*/  FADD.FTZ R48, R48, -R228.reuse ;  /* 0x800000e430307221 */ /* 0x100fe20000010000 */
[----:B------:R-:W-:Y:S01]  /*9ad0*/  FADD.FTZ R50, R50, -R228 ;  /* 0x800000e432327221 */ /* 0x000fe20000010000 */
[----:B------:R3:W4:Y:S01]  /*9ae0*/  MUFU.EX2 R34, R132 ;  /* 0x0000008400227308 */ /* 0x0007220000000800 */
[--C-:B-1----:R-:W-:Y:S01]  /*9af0*/  FADD.FTZ R40, R53, -R222.reuse ;  /* 0x800000de35287221 */ /* 0x102fe20000010000 */
[----:B------:R-:W-:Y:S01]  /*9b00*/  FMUL.FTZ R49, R49, R41 ;  /* 0x0000002931317220 */ /* 0x000fe20000410000 */
[----:B------:R-:W-:Y:S01]  /*9b10*/  FMUL.FTZ R217, R108, R217 ;  /* 0x000000d96cd97220 */ /* 0x000fe20000410000 */
[----:B------:R-:W-:Y:S01]  /*9b20*/  FMUL.FTZ R38, R226, R38 ;  /* 0x00000026e2267220 */ /* 0x000fe20000410000 */
[----:B------:R-:W-:Y:S01]  /*9b30*/  FFMA.FTZ R90, -R90, R90, 1 ;  /* 0x3f8000005a5a7423 */ /* 0x000fe2000001015a */
[----:B------:R-:W-:Y:S01]  /*9b40*/  FFMA.FTZ R53, -R163, R163, 1 ;  /* 0x3f800000a3357423 */ /* 0x000fe200000101a3 */
[----:B------:R-:W-:Y:S01]  /*9b50*/  FFMA.FTZ R237, -R237, R237, 1 ;  /* 0x3f800000eded7423 */ /* 0x000fe200000101ed */
[----:B------:R-:W-:Y:S01]  /*9b60*/  FFMA.FTZ R93, -R93, R93, 1 ;  /* 0x3f8000005d5d7423 */ /* 0x000fe2000001015d */
[----:B---3--:R-:W-:Y:S01]  /*9b70*/  FFMA.FTZ R132, -R235, R235, 1 ;  /* 0x3f800000eb847423 */ /* 0x008fe200000101eb */
[----:B------:R-:W-:Y:S01]  /*9b80*/  FMUL.FTZ R47, R24, R47 ;  /* 0x0000002f182f7220 */ /* 0x000fe20000410000 */
[----:B------:R-:W-:Y:S01]  /*9b90*/  FMUL.FTZ R48, R25, R48 ;  /* 0x0000003019307220 */ /* 0x000fe20000410000 */
[----:B------:R-:W-:Y:S01]  /*9ba0*/  FMUL.FTZ R41, R26, R50 ;  /* 0x000000321a297220 */ /* 0x000fe20000410000 */
[----:B--2---:R-:W-:Y:S01]  /*9bb0*/  FMUL.FTZ R43, R111, R43 ;  /* 0x0000002b6f2b7220 */ /* 0x004fe20000410000 */
[----:B------:R-:W-:Y:S01]  /*9bc0*/  FFMA.FTZ R94, -R94, R94, 1 ;  /* 0x3f8000005e5e7423 */ /* 0x000fe2000001015e */
[----:B------:R-:W-:Y:S01]  /*9bd0*/  FMUL.FTZ R134, R27, R134 ;  /* 0x000000861b867220 */ /* 0x000fe20000410000 */
[C---:B------:R-:W-:Y:S01]  /*9be0*/  IADD3 R225, R7.reuse, 0x4, RZ ;  /* 0x0000000407e17810 */ /* 0x040fe20007ffe0ff */
[--C-:B------:R-:W-:Y:S01]  /*9bf0*/  FADD.FTZ R60, R60, -R91.reuse ;  /* 0x8000005b3c3c7221 */ /* 0x100fe20000010000 */
[C---:B------:R-:W-:Y:S01]  /*9c00*/  IADD3 R226, R7.reuse, 0x10, RZ ;  /* 0x0000001007e27810 */ /* 0x040fe20007ffe0ff */
        /* <DEDUP_REMOVED lines=8> */
[----:B------:R-:W-:Y:S01]  /*9c90*/  FMUL.FTZ R48, R93, R134 ;  /* 0x000000865d307220 */ /* 0x000fe20000410000 */
[----:B------:R-:W-:Y:S01]  /*9ca0*/  VIADD R217, R7, 0xc ;  /* 0x0000000c07d97836 */ /* 0x000fe20000000000 */
        /* <DEDUP_REMOVED lines=398> */
.L_x_1529:
        /* <DEDUP_REMOVED lines=13> */
[C---:B--2---:R-:W-:Y:S02]  /*b660*/  VIADD R5, R9.reuse, 0x9 ;  /* 0x0000000909057836 */ /* 0x044fe40000000000 */
        /* <DEDUP_REMOVED lines=54> */
.L_x_1530:
        /* <DEDUP_REMOVED lines=12> */
.L_x_1520:
[----:B------:R-:W-:-:S06]  /*ba90*/  UISETP.GE.AND UP0, UPT, UR40, UR37, UPT ;  /* 0x000000252800728c */ /* 0x000fcc000bf06270 */
[----:B------:R-:W-:-:S13]  /*baa0*/  PLOP3.LUT P0, PT, PT, PT, UP0, 0x80, 0x0 ;  /* 0x000000000000781c */ /* 0x000fda0003f0f008 */
[----:B------:R-:W-:Y:S05]  /*bab0*/  @P0 BRA `(.L_x_1532) ;  /* 0x0000005800080947 */ /* 0x000fea0003800000 */
[----:B------:R-:W2:Y:S01]  /*bac0*/  LDL.LU R21, [R1+0x48] ;  /* 0x0000480001157983 */ /* 0x000ea20000300800 */
[----:B------:R-:W3:Y:S01]  /*bad0*/  LDC R22, c[0x0][0x290] ;  /* 0x0000a400ff167b82 */ /* 0x000ee20000000800 */
[----:B------:R-:W-:Y:S01]  /*bae0*/  MOV R19, 0x40000040 ;  /* 0x4000004000137802 */ /* 0x000fe20000000f00 */
[----:B------:R-:W4:Y:S01]  /*baf0*/  S2R R5, SR_TID.X ;  /* 0x0000000000057919 */ /* 0x000f220000002100 */
[----:B------:R-:W5:Y:S01]  /*bb00*/  S2R R6, SR_TID.X ;  /* 0x0000000000067919 */ /* 0x000f620000002100 */
[----:B----4-:R-:W-:Y:S01]  /*bb10*/  IADD3 R5, R5, -0x80, RZ ;  /* 0xffffff8005057810 */ /* 0x010fe20007ffe0ff */
[----:B-----5:R-:W-:-:S03]  /*bb20*/  VIADD R9, R6, 0xffffff80 ;  /* 0xffffff8006097836 */ /* 0x020fc60000000000 */
[----:B------:R-:W-:Y:S02]  /*bb30*/  SHF.R.S32.HI R6, RZ, 0x1f, R5 ;  /* 0x0000001fff067819 */ /* 0x000fe40000011405 */
[----:B------:R-:W-:Y:S02]  /*bb40*/  SHF.R.S32.HI R8, RZ, 0x1f, R9 ;  /* 0x0000001fff087819 */ /* 0x000fe40000011409 */
[----:B------:R-:W-:Y:S02]  /*bb50*/  LEA.HI R7, R6, R5, RZ, 0x5 ;  /* 0x0000000506077211 */ /* 0x000fe400078f28ff */
[----:B------:R-:W-:Y:S02]  /*bb60*/  LEA.HI R11, R8, R9, RZ, 0x7 ;  /* 0x00000009080b7211 */ /* 0x000fe400078f38ff */
[----:B------:R-:W-:Y:S02]  /*bb70*/  LOP3.LUT R8, R7, 0xffffffe0, RZ, 0xc0, !PT ;  /* 0xffffffe007087812 */ /* 0x000fe400078ec0ff */
[----:B------:R-:W-:-:S02]  /*bb80*/  LEA.HI R6, R6, R5, RZ, 0x2 ;  /* 0x0000000506067211 */ /* 0x000fc400078f10ff */
[----:B------:R-:W-:Y:S01]  /*bb90*/  LOP3.LUT R10, R11, 0xffffff80, RZ, 0xc0, !PT ;  /* 0xffffff800b0a7812 */ /* 0x000fe200078ec0ff */
[----:B------:R-:W-:Y:S01]  /*bba0*/  IMAD.IADD R8, R5, 0x1, -R8 ;  /* 0x0000000105087824 */ /* 0x000fe200078e0a08 */
[----:B------:R-:W-:Y:S02]  /*bbb0*/  LOP3.LUT R6, R6, 0xfffffffc, RZ, 0xc0, !PT ;  /* 0xfffffffc06067812 */ /* 0x000fe400078ec0ff */
[----:B------:R-:W-:Y:S01]  /*bbc0*/  SHF.R.S32.HI R20, RZ, 0x7, R11 ;  /* 0x00000007ff147819 */ /* 0x000fe2000001140b */
[----:B------:R-:W-:Y:S01]  /*bbd0*/  IMAD.IADD R9, R9, 0x1, -R10 ;  /* 0x0000000109097824 */ /* 0x000fe200078e0a0a */
[----:B------:R-:W-:Y:S02]  /*bbe0*/  SHF.R.S32.HI R7, RZ, 0x1f, R8 ;  /* 0x0000001fff077819 */ /* 0x000fe40000011408 */
[----:B------:R-:W-:Y:S02]  /*bbf0*/  IADD3 R10, R5, -R6, RZ ;  /* 0x80000006050a7210 */ /* 0x000fe40007ffe0ff */
        /* <DEDUP_REMOVED lines=9> */
[--C-:B------:R-:W-:Y:S01]  /*bc90*/  SHF.R.S32.HI R9, RZ, 0x2, R12.reuse ;  /* 0x00000002ff097819 */ /* 0x100fe2000001140c */
[----:B------:R-:W-:Y:S01]  /*bca0*/  VIADD R13, R8, 0x10 ;  /* 0x00000010080d7836 */ /* 0x000fe20000000000 */
[----:B------:R-:W-:Y:S02]  /*bcb0*/  SHF.R.S32.HI R12, RZ, 0x1f, R12 ;  /* 0x0000001fff0c7819 */ /* 0x000fe4000001140c */
[----:B------:R-:W-:Y:S02]  /*bcc0*/  LEA.HI R11, R20, R20, RZ, 0x1 ;  /* 0x00000014140b7211 */ /* 0x000fe400078f08ff */
[----:B------:R-:W-:-:S02]  /*bcd0*/  LOP3.LUT R5, R5, 0x1ffffff0, RZ, 0xc0, !PT ;  /* 0x1ffffff005057812 */ /* 0x000fc400078ec0ff */
[----:B------:R-:W-:Y:S02]  /*bce0*/  LEA.HI R7, R7, R8, RZ, 0x1 ;  /* 0x0000000807077211 */ /* 0x000fe400078f08ff */
[----:B------:R-:W-:Y:S01]  /*bcf0*/  LEA.HI R12, R12, R9, RZ, 0x3 ;  /* 0x000000090c0c7211 */ /* 0x000fe200078f18ff */
[----:B------:R-:W-:Y:S01]  /*bd00*/  IMAD.IADD R6, R6, 0x1, -R5 ;  /* 0x0000000106067824 */ /* 0x000fe200078e0a05 */
[----:B------:R-:W-:Y:S02]  /*bd10*/  LOP3.LUT R11, R11, 0x3fffffe, RZ, 0xc0, !PT ;  /* 0x03fffffe0b0b7812 */ /* 0x000fe400078ec0ff */
[----:B------:R-:W-:Y:S02]  /*bd20*/  LOP3.LUT R7, R7, 0xfffffffe, RZ, 0xc0, !PT ;  /* 0xfffffffe07077812 */ /* 0x000fe400078ec0ff */
[----:B------:R-:W-:Y:S01]  /*bd30*/  IADD3 R5, R8, 0x8, RZ ;  /* 0x0000000808057810 */ /* 0x000fe20007ffe0ff */
[----:B------:R-:W-:Y:S01]  /*bd40*/  IMAD.IADD R20, R20, 0x1, -R11 ;  /* 0x0000000114147824 */ /* 0x000fe200078e0a0b */
[----:B------:R-:W-:-:S02]  /*bd50*/  LOP3.LUT R12, R12, 0xfffffff8, RZ, 0xc0, !PT ;  /* 0xfffffff80c0c7812 */ /* 0x000fc400078ec0ff */
[----:B-1----:R-:W-:Y:S02]  /*bd60*/  SHF.R.S32.HI R18, RZ, 0x5, R14 ;  /* 0x00000005ff127819 */ /* 0x002fe4000001140e */
[----:B------:R-:W-:Y:S02]  /*bd70*/  IADD3 R7, R8, -R7, RZ ;  /* 0x8000000708077210 */ /* 0x000fe40007ffe0ff */
[----:B------:R-:W-:Y:S02]  /*bd80*/  LEA.HI R11, R5, R5, RZ, 0x1 ;  /* 0x00000005050b7211 */ /* 0x000fe400078f08ff */
[----:B------:R-:W-:Y:S02]  /*bd90*/  LEA.HI R14, R13, R13, RZ, 0x1 ;  /* 0x0000000d0d0e7211 */ /* 0x000fe400078f08ff */
[----:B------:R-:W-:Y:S02]  /*bda0*/  IADD3 R15, R9, -R12, RZ ;  /* 0x8000000c090f7210 */ /* 0x000fe40007ffe0ff */
[----:B------:R-:W3:Y:S01]  /*bdb0*/  S2R R9, SR_CTAID.X ;  /* 0x0000000000097919 */ /* 0x000ee20000002500 */
[----:B------:R-:W-:-:S02]  /*bdc0*/  LEA R7, R6, R7, 0x3 ;  /* 0x0000000706077211 */ /* 0x000fc400078e18ff */
[----:B------:R-:W-:Y:S01]  /*bdd0*/  LOP3.LUT R12, R11, 0xfffffffe, RZ, 0xc0, !PT ;  /* 0xfffffffe0b0c7812 */ /* 0x000fe200078ec0ff */
[----:B------:R-:W-:Y:S01]  /*bde0*/  IMAD R17, R18, 0x10, R15 ;  /* 0x0000001012117824 */ /* 0x000fe200078e020f */
[----:B------:R-:W-:Y:S01]  /*bdf0*/  LOP3.LUT R6, R14, 0xfffffffe, RZ, 0xc0, !PT ;  /* 0xfffffffe0e067812 */ /* 0x000fe200078ec0ff */
[----:B------:R1:W-:Y:S01]  /*be00*/  STL [R1+0x64], R7 ;  /* 0x0000640701007387 */ /* 0x0003e20000100800 */
[----:B------:R-:W-:Y:S01]  /*be10*/  IADD3 R8, R8, 0x18, RZ ;  /* 0x0000001808087810 */ /* 0x000fe20007ffe0ff */
[----:B------:R-:W-:Y:S01]  /*be20*/  IMAD.IADD R12, R5, 0x1, -R12 ;  /* 0x00000001050c7824 */ /* 0x000fe200078e0a0c */
[--C-:B------:R-:W-:Y:S01]  /*be30*/  SHF.R.S32.HI R5, RZ, 0x1, R11.reuse ;  /* 0x00000001ff057819 */ /* 0x100fe2000001140b */
[----:B------:R-:W-:Y:S01]  /*be40*/  IMAD.IADD R13, R13, 0x1, -R6 ;  /* 0x000000010d0d7824 */ /* 0x000fe200078e0a06 */
[----:B------:R-:W-:Y:S02]  /*be50*/  SHF.R.S32.HI R6, RZ, 0x1f, R11 ;  /* 0x0000001fff067819 */ /* 0x000fe4000001140b */
[----:B------:R-:W-:-:S02]  /*be60*/  LEA.HI R11, R8, R8, RZ, 0x1 ;  /* 0x00000008080b7211 */ /* 0x000fc400078f08ff */
[----:B------:R-:W-:Y:S02]  /*be70*/  LEA.HI R6, R6, R5, RZ, 0x4 ;  /* 0x0000000506067211 */ /* 0x000fe400078f20ff */
[--C-:B-1----:R-:W-:Y:S02]  /*be80*/  SHF.R.S32.HI R7, RZ, 0x1, R14.reuse ;  /* 0x00000001ff077819 */ /* 0x102fe4000001140e */
[----:B------:R-:W-:Y:S02]  /*be90*/  SHF.R.S32.HI R14, RZ, 0x1f, R14 ;  /* 0x0000001fff0e7819 */ /* 0x000fe4000001140e */
[--C-:B------:R-:W-:Y:S02]  /*bea0*/  SHF.R.S32.HI R15, RZ, 0x1, R11.reuse ;  /* 0x00000001ff0f7819 */ /* 0x100fe4000001140b */
[----:B------:R-:W-:Y:S02]  /*beb0*/  SHF.R.S32.HI R18, RZ, 0x1f, R11 ;  /* 0x0000001fff127819 */ /* 0x000fe4000001140b */
[----:B------:R-:W-:-:S02]  /*bec0*/  LEA.HI R14, R14, R7, RZ, 0x4 ;  /* 0x000000070e0e7211 */ /* 0x000fc400078f20ff */
[----:B------:R-:W-:Y:S02]  /*bed0*/  LOP3.LUT R6, R6, 0x1ffffff0, RZ, 0xc0, !PT ;  /* 0x1ffffff006067812 */ /* 0x000fe400078ec0ff */
[----:B------:R-:W-:Y:S02]  /*bee0*/  LEA.HI R18, R18, R15, RZ, 0x4 ;  /* 0x0000000f12127211 */ /* 0x000fe400078f20ff */
        /* <DEDUP_REMOVED lines=8> */
[----:B---3--:R-:W-:Y:S01]  /*bf70*/  IMAD R7, R9, -0x80, R22 ;  /* 0xffffff8009077824 */ /* 0x008fe200078e0216 */
[----:B------:R-:W-:Y:S01]  /*bf80*/  LEA R8, R14, R13, 0x3 ;  /* 0x0000000d0e087211 */ /* 0x000fe200078e18ff */
[----:B------:R-:W-:Y:S01]  /*bf90*/  IMAD.MOV.U32 R15, RZ, RZ, 0x40000040 ;  /* 0x40000040ff0f7424 */ /* 0x000fe200078e00ff */
[----:B------:R-:W-:Y:S01]  /*bfa0*/  STL [R1+0x60], R5 ;  /* 0x0000600501007387 */ /* 0x000fe20000100800 */
[----:B------:R-:W-:-:S02]  /*bfb0*/  LEA R6, R18, R11, 0x3 ;  /* 0x0000000b12067211 */ /* 0x000fc400078e18ff */
[----:B------:R-:W-:Y:S01]  /*bfc0*/  LEA R20, R20, R17, 0x6 ;  /* 0x0000001114147211 */ /* 0x000fe200078e30ff */
[----:B------:R1:W-:Y:S01]  /*bfd0*/  STL [R1+0x5c], R8 ;  /* 0x00005c0801007387 */ /* 0x0003e20000100800 */
[----:B------:R-:W-:-:S03]  /*bfe0*/  MOV R13, 0x40000040 ;  /* 0x40000040000d7802 */ /* 0x000fc60000000f00 */
[----:B------:R3:W-:Y:S01]  /*bff0*/  STL [R1+0x58], R6 ;  /* 0x0000580601007387 */ /* 0x0007e20000100800 */
[--C-:B------:R-:W-:Y:S02]  /*c000*/  IMAD R9, R9, -0x80, -R20.reuse ;  /* 0xffffff8009097824 */ /* 0x100fe400078e0a14 */
[----:B-1----:R-:W-:Y:S02]  /*c010*/  IMAD.IADD R8, R7, 0x1, -R20 ;  /* 0x0000000107087824 */ /* 0x002fe400078e0a14 */
[----:B--2---:R-:W-:-:S04]  /*c020*/  IMAD R5, R21, 0x2000, R16 ;  /* 0x0000200015057824 */ /* 0x004fc800078e0210 */
[C---:B------:R-:W-:Y:S01]  /*c030*/  VIADD R7, R5.reuse, 0x20c00 ;  /* 0x00020c0005077836 */ /* 0x040fe20000000000 */
[----:B---3--:R-:W-:Y:S02]  /*c040*/  IADD3 R6, R5, 0x4000, RZ ;  /* 0x0000400005067810 */ /* 0x008fe40007ffe0ff */
        /* <DEDUP_REMOVED lines=11> */
[----:B------:R1:W-:Y:S01]  /*c100*/  STL [R1+0x34], R6 ;  /* 0x0000340601007387 */ /* 0x0003e20000100800 */
[----:B------:R-:W-:-:S02]  /*c110*/  IADD3 R18, R6, 0x2, RZ ;  /* 0x0000000206127810 */ /* 0x000fc40007ffe0ff */
[C---:B------:R-:W-:Y:S01]  /*c120*/  IADD3 R11, R10.reuse, 0x8, RZ ;  /* 0x000000080a0b7810 */ /* 0x040fe20007ffe0ff */
[----:B------:R2:W-:Y:S01]  /*c130*/  STL [R1+0x50], R5 ;  /* 0x0000500501007387 */ /* 0x0005e20000100800 */
[----:B------:R-:W-:-:S03]  /*c140*/  VIADD R11, R10, 0x14 ;  /* 0x000000140a0b7836 */ /* 0x000fc60000000000 */
[----:B------:R3:W-:Y:S01]  /*c150*/  STL.64 [R1+0x38], R12 ;  /* 0x0000380c01007387 */ /* 0x0007e20000100a00 */
[C---:B-1----:R-:W-:Y:S01]  /*c160*/  VIADD R6, R10.reuse, 0xc ;  /* 0x0000000c0a067836 */ /* 0x042fe20000000000 */
[C---:B------:R-:W-:Y:S02]  /*c170*/  IADD3 R6, R10.reuse, 0x18, RZ ;  /* 0x000000180a067810 */ /* 0x040fe40007ffe0ff */
[----:B------:R3:W-:Y:S01]  /*c180*/  STL.64 [R1+0x48], R18 ;  /* 0x0000481201007387 */ /* 0x0007e20000100a00 */
[C---:B--2---:R-:W-:Y:S01]  /*c190*/  VIADD R5, R10.reuse, 0x4 ;  /* 0x000000040a057836 */ /* 0x044fe20000000000 */
[C---:B------:R-:W-:Y:S02]  /*c1a0*/  IADD3 R5, R10.reuse, 0x10, RZ ;  /* 0x000000100a057810 */ /* 0x040fe40007ffe0ff */
[----:B------:R3:W-:Y:S01]  /*c1b0*/  STL.64 [R1+0x40], R14 ;  /* 0x0000400e01007387 */ /* 0x0007e20000100a00 */
[----:B------:R-:W-:-:S07]  /*c1c0*/  VIADD R5, R10, 0x1c ;  /* 0x0000001c0a057836 */ /* 0x000fce0000000000 */
.L_x_1543:
[----:B------:R-:W-:-:S05]  /*c1d0*/  IMAD.U32 R5, RZ, RZ, UR36 ;  /* 0x00000024ff057e24 */ /* 0x000fca000f8e00ff */
[----:B------:R-:W-:-:S04]  /*c1e0*/  LOP3.LUT R5, R5, 0x1, RZ, 0xfc, !PT ;  /* 0x0000000105057812 */ /* 0x000fc800078efcff */
[----:B------:R-:W-:-:S13]  /*c1f0*/  ISETP.NE.AND P6, PT, R5, 0x3, PT ;  /* 0x000000030500780c */ /* 0x000fda0003fc5270 */
[----:B------:R-:W-:Y:S05]  /*c200*/  @!P6 BRA `(.L_x_1533) ;  /* 0x000000000004e947 */ /* 0x000fea0003800000 */
[----:B------:R-:W-:Y:S01]  /*c210*/  BPT.TRAP 0x1 ;  /* 0x000000040000795c */ /* 0x000fe20000300000 */
.L_x_1533:
[----:B------:R-:W-:Y:S02]  /*c220*/  LEA R6, R0, R16, 0x3 ;  /* 0x0000001000067211 */ /* 0x000fe400078e18ff */
[----:B---3--:R-:W-:-:S04]  /*c230*/  SHF.L.U32 R19, R4, 0x1f, RZ ;  /* 0x0000001f04137819 */ /* 0x008fc800000006ff */
[----:B------:R1:W2:Y:S01]  /*c240*/  SYNCS.PHASECHK.TRANS64.TRYWAIT P0, [R6+URZ+0x30c10], R19 ;  /* 0x030c1013060075a7 */ /* 0x0002a2000800017f */
[----:B------:R-:W-:Y:S05]  /*c250*/  @!P6 BRA `(.L_x_1534) ;  /* 0x000000000004e947 */ /* 0x000fea0003800000 */
[----:B------:R-:W-:Y:S01]  /*c260*/  BPT.TRAP 0x1 ;  /* 0x000000040000795c */ /* 0x000fe20000300000 */
.L_x_1534:
[----:B------:R-:W-:-:S05]  /*c270*/  VIADD R5, R16, 0x10000 ;  /* 0x0001000010057836 */ /* 0x000fca0000000000 */
[----:B------:R-:W-:-:S04]  /*c280*/  SHF.R.U32.HI R5, RZ, 0x4, R5 ;  /* 0x00000004ff057819 */ /* 0x000fc80000011605 */
[----:B------:R-:W-:-:S04]  /*c290*/  LOP3.LUT R5, R5, 0x3fff, RZ, 0xc0, !PT ;  /* 0x00003fff05057812 */ /* 0x000fc800078ec0ff */
[----:B------:R-:W-:Y:S01]  /*c2a0*/  LOP3.LUT R11, R5, 0x10000, RZ, 0xfc, !PT ;  /* 0x00010000050b7812 */ /* 0x000fe200078efcff */
[----:B--2---:R-:W-:Y:S06]  /*c2b0*/  @P0 BRA `(.L_x_1535) ;  /* 0x0000000000080947 */ /* 0x004fec0003800000 */
[----:B------:R-:W2:Y:S02]  /*c2c0*/  SYNCS.PHASECHK.TRANS64.TRYWAIT P0, [R6+URZ+0x30c10], R19 ;  /* 0x030c1013060075a7 */ /* 0x000ea4000800017f */
[----:B--2---:R-:W-:Y:S05]  /*c2d0*/  @!P0 BRA `(.L_x_1536) ;  /* 0x0000009800448947 */ /* 0x004fea0003800000 */
.L_x_1535:
[----:B------:R-:W-:Y:S01]  /*c2e0*/  LEA R11, R0, R11, 0xa ;  /* 0x0000000b000b7211 */ /* 0x000fe200078e50ff */
        /* <DEDUP_REMOVED lines=11> */
[----:B------:R-:W-:Y:S01]  /*c3a0*/  VIADD R12, R7, 0x2 ;  /* 0x00000002070c7836 */ /* 0x000fe20000000000 */
[----:B------:R-:W-:Y:S01]  /*c3b0*/  MOV R13, 0x40000040 ;  /* 0x40000040000d7802 */ /* 0x000fe20000000f00 */
        /* <DEDUP_REMOVED lines=17> */
[----:B------:R-:W-:Y:S01]  /*c4d0*/  VIADD R12, R7, 0x6 ;  /* 0x00000006070c7836 */ /* 0x000fe20000000000 */
[----:B------:R-:W-:-:S04]  /*c4e0*/  MOV R13, 0x40000040 ;  /* 0x40000040000d7802 */ /* 0x000fc80000000f00 */
[----:B------:R-:W-:Y:S02]  /*c4f0*/  R2UR UR4, R12 ;  /* 0x000000000c0472ca */ /* 0x000fe400000e0000 */
[----:B------:R-:W-:Y:S01]  /*c500*/  R2UR UR5, R13 ;  /* 0x000000000d0572ca */ /* 0x000fe200000e0000 */
[----:B------:R-:W-:Y:S02]  /*c510*/  WARPGROUP.DEPBAR.LE gsb0, 0x0 ;  /* 0x00008000000079c5 */ /* 0x000fe40000010000 */
[----:B------:R-:W-:-:S06]  /*c520*/  WARPGROUP.ARRIVE ;  /* 0x00000000000079c5 */ /* 0x000fcc0000000000 */
[----:B------:R-:W-:Y:S01]  /*c530*/  HGMMA.64x128x16.F32 R72, gdesc[UR8], R72, gsb0 ;  /* 0x01e00000084879f0 */ /* 0x000fe20008000848 */
[----:B---3--:R-:W-:-:S04]  /*c540*/  IMAD R12, R0, 0x80, R18 ;  /* 0x00000080000c7824 */ /* 0x008fc800078e0212 */
[----:B------:R-:W-:Y:S01]  /*c550*/  IMAD R227, R3, 0x2, R12 ;  /* 0x0000000203e37824 */ /* 0x000fe200078e020c */
[C---:B----4-:R-:W-:Y:S01]  /*c560*/  LEA R14, R0.reuse, R14, 0x7 ;  /* 0x0000000e000e7211 */ /* 0x050fe200078e38ff */
[----:B-----5:R-:W-:-:S03]  /*c570*/  IMAD R18, R0, 0x80, R17 ;  /* 0x0000008000127824 */ /* 0x020fc600078e0211 */
[C---:B------:R-:W-:Y:S02]  /*c580*/  LEA R17, R3.reuse, R14, 0x1 ;  /* 0x0000000e03117211 */ /* 0x040fe400078e08ff */
[----:B--2---:R-:W-:Y:S01]  /*c590*/  LEA R20, R0, R15, 0x7 ;  /* 0x0000000f00147211 */ /* 0x004fe200078e38ff */
[----:B------:R-:W-:Y:S01]  /*c5a0*/  IMAD R13, R3, 0x2, R18 ;  /* 0x00000002030d7824 */ /* 0x000fe200078e0212 */
[----:B------:R-:W-:Y:S01]  /*c5b0*/  LEA R12, R17, R16, 0x2 ;  /* 0x00000010110c7211 */ /* 0x000fe200078e10ff */
[--C-:B------:R-:W-:Y:S01]  /*c5c0*/  IMAD R18, R227, 0x4, R16.reuse ;  /* 0x00000004e3127824 */ /* 0x100fe200078e0210 */
        /* <DEDUP_REMOVED lines=18> */
.L_x_1537:
[----:B------:R1:W1:Y:S01]  /*c6f0*/  SYNCS.PHASECHK.TRANS64.TRYWAIT P0, [R6+URZ+0x30c30], R19 ;  /* 0x030c3013060075a7 */ /* 0x000262000800017f */
[----:B------:R-:W-:Y:S05]  /*c700*/  @!P6 BRA `(.L_x_1538) ;  /* 0x000000000004e947 */ /* 0x000fea0003800000 */
[----:B------:R-:W-:Y:S01]  /*c710*/  BPT.TRAP 0x1 ;  /* 0x000000040000795c */ /* 0x000fe20000300000 */
.L_x_1538:
[----:B-1----:R-:W-:Y:S05]  /*c720*/  @P0 BRA `(.L_x_1539) ;  /* 0x0000000000080947 */ /* 0x002fea0003800000 */
[----:B------:R-:W1:Y:S02]  /*c730*/  SYNCS.PHASECHK.TRANS64.TRYWAIT P0, [R6+URZ+0x30c30], R19 ;  /* 0x030c3013060075a7 */ /* 0x000e64000800017f */
[----:B-1----:R-:W-:Y:S05]  /*c740*/  @!P0 BRA `(.L_x_1540) ;  /* 0x00000094003c8947 */ /* 0x002fea0003800000 */
.L_x_1539:
        /* <DEDUP_REMOVED lines=16> */
[----:B-1----:R-:W-:Y:S01]  /*c850*/  MUFU.TANH R200, R75 ;  /* 0x0000004b00c87308 */ /* 0x002fe20000002400 */
        /* <DEDUP_REMOVED lines=80> */
[----:B--2---:R-:W1:Y:S01]  /*cd60*/  LDC R2, c[0x0][0x74c] ;  /* 0x0001d300ff027b82 */ /* 0x004e620000000800 */
[----:B------:R-:W-:Y:S01]  /*cd70*/  FMUL.FTZ R138, R90, UR9 ;  /* 0x000000095a8a7c20 */ /* 0x000fe20008410000 */
[----:B------:R-:W-:Y:S01]  /*cd80*/  FMUL.FTZ R89, R94, UR9 ;  /* 0x000000095e597c20 */ /* 0x000fe20008410000 */
[----:B------:R-:W-:Y:S01]  /*cd90*/  FMUL.FTZ R90, R95, UR9 ;  /* 0x000000095f5a7c20 */ /* 0x000fe20008410000 */
[----:B------:R-:W-:Y:S01]  /*cda0*/  HGMMA.64x128x16.F32 R24, gdesc[UR4], RZ, !UPT, gsb0 ;  /* 0x01e00000041879f0 */ /* 0x000fe2000c0008ff */
[----:B------:R-:W-:Y:S01]  /*cdb0*/  UIADD3 UR4, UR6, 0x2, URZ ;  /* 0x0000000206047890 */ /* 0x000fe2000fffe03f */
[----:B------:R-:W2:Y:S01]  /*cdc0*/  MUFU.TANH R136, R136 ;  /* 0x0000008800887308 */ /* 0x000ea20000002400 */
[----:B------:R-:W-:Y:S01]  /*cdd0*/  FMUL.FTZ R205, R92, UR9 ;  /* 0x000000095ccd7c20 */ /* 0x000fe20008410000 */
[----:B------:R-:W2:Y:S01]  /*cde0*/  LDC.64 R94, c[0x0][0x748] ;  /* 0x0001d200ff5e7b82 */ /* 0x000ea20000000a00 */
[----:B------:R-:W-:Y:S01]  /*cdf0*/  FMUL.FTZ R92, R97, UR9 ;  /* 0x00000009615c7c20 */ /* 0x000fe20008410000 */
[----:B------:R-:W-:Y:S01]  /*ce00*/  FMUL.FTZ R100, R100, UR9 ;  /* 0x0000000964647c20 */ /* 0x000fe20008410000 */
[----:B------:R-:W-:Y:S01]  /*ce10*/  FMUL.FTZ R101, R101, UR9 ;  /* 0x0000000965657c20 */ /* 0x000fe20008410000 */
        /* <DEDUP_REMOVED lines=29> */
[----:B---3--:R-:W-:Y:S01]  /*cff0*/  R2UR UR12, R4 ;  /* 0x00000000040c72ca */ /* 0x008fe200000e0000 */
[----:B------:R-:W-:-:S02]  /*d000*/  WARPGROUP.DEPBAR.LE gsb0, 0x0 ;  /* 0x00008000000079c5 */ /* 0x000fc40000010000 */
[----:B------:R-:W-:Y:S01]  /*d010*/  R2UR UR13, R5 ;  /* 0x00000000050d72ca */ /* 0x000fe200000e0000 */
[----:B------:R-:W-:Y:S01]  /*d020*/  IMAD.IADD R96, R8, 0x1, R96 ;  /* 0x0000000108607824 */ /* 0x000fe200078e0260 */
[----:B------:R-:W3:Y:S01]  /*d030*/  LDL.64 R4, [R1+0x38] ;  /* 0x0000380001047983 */ /* 0x000ee20000100a00 */
[----:B------:R-:W-:Y:S01]  /*d040*/  WARPGROUP.ARRIVE ;  /* 0x00000000000079c5 */ /* 0x000fe20000000000 */
[----:B------:R-:W-:Y:S01]  /*d050*/  IADD3 R2, -R2, 0x8, RZ ;  /* 0x0000000802027810 */ /* 0x000fe20007ffe1ff */
[----:B------:R-:W-:Y:S01]  /*d060*/  UIADD3 UR6, UR6, 0x6, URZ ;  /* 0x0000000606067890 */ /* 0x000fe2000fffe03f */
[----:B------:R-:W1:Y:S01]  /*d070*/  MUFU.TANH R167, R205 ;  /* 0x000000cd00a77308 */ /* 0x000e620000002400 */
[----:B------:R-:W-:Y:S01]  /*d080*/  UMOV UR7, 0x40000040 ;  /* 0x4000004000077882 */ /* 0x000fe20000000000 */
[----:B------:R-:W-:-:S05]  /*d090*/  FMUL.FTZ R93, R98, UR9 ;  /* 0x00000009625d7c20 */ /* 0x000fca0008410000 */
[----:B------:R-:W-:Y:S01]  /*d0a0*/  HGMMA.64x128x16.F32 R24, gdesc[UR12], R24, gsb0 ;  /* 0x01e000000c1879f0 */ /* 0x000fe20008000818 */
[----:B----4-:R-:W-:Y:S01]  /*d0b0*/  R2UR UR12, R6 ;  /* 0x00000000060c72ca */ /* 0x010fe200000e0000 */
[----:B------:R-:W-:Y:S01]  /*d0c0*/  IMAD.IADD R221, R2, 0x1, -R96 ;  /* 0x0000000102dd7824 */ /* 0x000fe200078e0a60 */
[----:B------:R-:W-:Y:S01]  /*d0d0*/  R2UR UR13, R7 ;  /* 0x00000000070d72ca */ /* 0x000fe200000e0000 */
[----:B------:R-:W-:Y:S01]  /*d0e0*/  UMOV UR14, UR4 ;  /* 0x00000004000e7c82 */ /* 0x000fe20008000000 */
[----:B------:R-:W-:Y:S01]  /*d0f0*/  UMOV UR15, 0x40000040 ;  /* 0x40000040000f7882 */ /* 0x000fe20000000000 */
[----:B------:R4:W-:Y:S01]  /*d100*/  MUFU.TANH R7, R126 ;  /* 0x0000007e00077308 */ /* 0x0009e20000002400 */
[----:B--2---:R-:W-:-:S07]  /*d110*/  IADD3 R95, RZ, -R96, -R95 ;  /* 0x80000060ff5f7210 */ /* 0x004fce0007ffe85f */
[----:B------:R-:W2:Y:S01]  /*d120*/  MUFU.TANH R88, R88 ;  /* 0x0000005800587308 */ /* 0x000ea20000002400 */
[----:B----4-:R-:W-:Y:S02]  /*d130*/  IADD3 R126, -R96, R94, RZ ;  /* 0x0000005e607e7210 */ /* 0x010fe40007ffe1ff */
[----:B------:R-:W-:Y:S02]  /*d140*/  IADD3 R94, R94, 0x8, -R96 ;  /* 0x000000085e5e7810 */ /* 0x000fe40007ffe860 */
[----:B------:R-:W-:Y:S02]  /*d150*/  SEL R126, R126, 0x80, !P2 ;  /* 0x000000807e7e7807 */ /* 0x000fe40005000000 */
[----:B------:R-:W-:Y:S01]  /*d160*/  SEL R221, R221, 0x80, P3 ;  /* 0x00000080dddd7807 */ /* 0x000fe20001800000 */
[----:B------:R-:W4:Y:S01]  /*d170*/  MUFU.TANH R91, R91 ;  /* 0x0000005b005b7308 */ /* 0x000f220000002400 */
[----:B------:R-:W-:Y:S02]  /*d180*/  SEL R218, R95, 0x80, P1 ;  /* 0x000000805fda7807 */ /* 0x000fe40000800000 */
[----:B------:R-:W-:-:S02]  /*d190*/  ISETP.GE.AND P3, PT, R126, RZ, PT ;  /* 0x000000ff7e00720c */ /* 0x000fc40003f66270 */
[----:B------:R-:W-:-:S03]  /*d1a0*/  ISETP.GE.AND P4, PT, R126, 0x1, PT ;  /* 0x000000017e00780c */ /* 0x000fc60003f86270 */
[----:B------:R-:W4:Y:S08]  /*d1b0*/  MUFU.TANH R92, R92 ;  /* 0x0000005c005c7308 */ /* 0x000f300000002400 */
[----:B------:R-:W-:Y:S08]  /*d1c0*/  MUFU.TANH R169, R138 ;  /* 0x0000008a00a97308 */ /* 0x000ff00000002400 */
[----:B------:R-:W4:Y:S08]  /*d1d0*/  MUFU.TANH R165, R100 ;  /* 0x0000006400a57308 */ /* 0x000f300000002400 */
[----:B------:R-:W4:Y:S08]  /*d1e0*/  MUFU.TANH R164, R101 ;  /* 0x0000006500a47308 */ /* 0x000f300000002400 */
[----:B------:R-:W4:Y:S08]  /*d1f0*/  MUFU.TANH R89, R89 ;  /* 0x0000005900597308 */ /* 0x000f300000002400 */
[----:B------:R-:W4:Y:S08]  /*d200*/  MUFU.TANH R90, R90 ;  /* 0x0000005a005a7308 */ /* 0x000f300000002400 */
[----:B------:R-:W-:Y:S08]  /*d210*/  MUFU.TANH R145, R120 ;  /* 0x0000007800917308 */ /* 0x000ff00000002400 */
[----:B------:R-:W-:Y:S08]  /*d220*/  MUFU.TANH R143, R122 ;  /* 0x0000007a008f7308 */ /* 0x000ff00000002400 */
[----:B------:R-:W-:Y:S08]  /*d230*/  MUFU.TANH R142, R123 ;  /* 0x0000007b008e7308 */ /* 0x000ff00000002400 */
[----:B------:R-:W4:Y:S08]  /*d240*/  MUFU.TANH R93, R93 ;  /* 0x0000005d005d7308 */ /* 0x000f300000002400 */
[----:B------:R-:W4:Y:S08]  /*d250*/  MUFU.TANH R166, R99 ;  /* 0x0000006300a67308 */ /* 0x000f300000002400 */
[----:B------:R-:W4:Y:S08]  /*d260*/  MUFU.TANH R163, R102 ;  /* 0x0000006600a37308 */ /* 0x000f300000002400 */
[----:B------:R-:W4:Y:S01]  /*d270*/  MUFU.TANH R162, R103 ;  /* 0x0000006700a27308 */ /* 0x000f220000002400 */
[----:B------:R-:W-:-:S02]  /*d280*/  WARPGROUP.DEPBAR.LE gsb0, 0x0 ;  /* 0x00008000000079c5 */ /* 0x000fc40000010000 */
[----:B------:R-:W-:-:S05]  /*d290*/  WARPGROUP.ARRIVE ;  /* 0x00000000000079c5 */ /* 0x000fca0000000000 */
[----:B------:R-:W-:Y:S01]  /*d2a0*/  MUFU.TANH R156, R109 ;  /* 0x0000006d009c7308 */ /* 0x000fe20000002400 */
[----:B------:R-:W-:Y:S01]  /*d2b0*/  HGMMA.64x128x16.F32 R24, gdesc[UR12], R24, gsb0 ;  /* 0x01e000000c1879f0 */ /* 0x000fe20008000818 */
[----:B------:R-:W-:Y:S02]  /*d2c0*/  ISETP.GE.AND P1, PT, R126, 0x9, PT ;  /* 0x000000097e00780c */ /* 0x000fe40003f26270 */
[----:B------:R-:W-:-:S04]  /*d2d0*/  ISETP.GT.OR P3, PT, R218, RZ, !P3 ;  /* 0x000000ffda00720c */ /* 0x000fc80005f64670 */
[----:B------:R-:W4:Y:S01]  /*d2e0*/  MUFU.TANH R161, R104 ;  /* 0x0000006800a17308 */ /* 0x000f220000002400 */
[C---:B------:R-:W-:Y:S02]  /*d2f0*/  ISETP.GT.OR P4, PT, R218.reuse, 0x1, !P4 ;  /* 0x00000001da00780c */ /* 0x040fe40006784670 */
[----:B------:R-:W-:Y:S02]  /*d300*/  ISETP.GT.OR P1, PT, R218, 0x9, !P1 ;  /* 0x00000009da00780c */ /* 0x000fe40004f24670 */
[----:B------:R-:W-:Y:S02]  /*d310*/  FSEL R216, R19, -INF , !P3 ;  /* 0xff80000013d87808 */ /* 0x000fe40005800000 */
[----:B------:R-:W-:Y:S01]  /*d320*/  FSEL R219, R230, -INF , !P4 ;  /* 0xff800000e6db7808 */ /* 0x000fe20006000000 */
[----:B------:R-:W4:Y:S01]  /*d330*/  MUFU.TANH R160, R105 ;  /* 0x0000006900a07308 */ /* 0x000f220000002400 */
[C---:B------:R-:W-:Y:S02]  /*d340*/  ISETP.GE.AND P2, PT, R126.reuse, 0x10, PT ;  /* 0x000000107e00780c */ /* 0x040fe40003f46270 */
[----:B------:R-:W-:-:S02]  /*d350*/  ISETP.GE.AND P3, PT, R126, 0x11, PT ;  /* 0x000000117e00780c */ /* 0x000fc40003f66270 */
[C---:B------:R-:W-:Y:S02]  /*d360*/  ISETP.GE.AND P5, PT, R126.reuse, 0x18, PT ;  /* 0x000000187e00780c */ /* 0x040fe40003fa6270 */
[----:B------:R-:W-:Y:S01]  /*d370*/  ISETP.GE.AND P4, PT, R126, 0x19, PT ;  /* 0x000000197e00780c */ /* 0x000fe20003f86270 */
[----:B------:R-:W-:Y:S01]  /*d380*/  MUFU.TANH R153, R112 ;  /* 0x0000007000997308 */ /* 0x000fe20000002400 */
[----:B------:R-:W-:Y:S02]  /*d390*/  FSEL R220, R236, -INF , !P1 ;  /* 0xff800000ecdc7808 */ /* 0x000fe40004800000 */
[C---:B------:R-:W-:Y:S02]  /*d3a0*/  ISETP.GT.OR P2, PT, R218.reuse, 0x10, !P2 ;  /* 0x00000010da00780c */ /* 0x040fe40005744670 */
[C---:B------:R-:W-:Y:S02]  /*d3b0*/  ISETP.GT.OR P3, PT, R218.reuse, 0x11, !P3 ;  /* 0x00000011da00780c */ /* 0x040fe40005f64670 */
[C---:B------:R-:W-:Y:S01]  /*d3c0*/  ISETP.GT.OR P5, PT, R218.reuse, 0x18, !P5 ;  /* 0x00000018da00780c */ /* 0x040fe20006fa4670 */
[----:B------:R-:W-:Y:S01]  /*d3d0*/  MUFU.TANH R141, R124 ;  /* 0x0000007c008d7308 */ /* 0x000fe20000002400 */
[----:B------:R-:W-:-:S02]  /*d3e0*/  ISETP.GT.OR P4, PT, R218, 0x19, !P4 ;  /* 0x00000019da00780c */ /* 0x000fc40006784670 */
[----:B------:R-:W-:Y:S02]  /*d3f0*/  FSEL R215, R233, -INF , !P2 ;  /* 0xff800000e9d77808 */ /* 0x000fe40005000000 */
[----:B------:R-:W-:Y:S02]  /*d400*/  FSEL R211, R21, -INF , !P3 ;  /* 0xff80000015d37808 */ /* 0x000fe40005800000 */
[----:B------:R-:W-:Y:S01]  /*d410*/  FSEL R208, R23, -INF , !P5 ;  /* 0xff80000017d07808 */ /* 0x000fe20006800000 */
[----:B------:R-:W4:Y:S01]  /*d420*/  MUFU.TANH R157, R108 ;  /* 0x0000006c009d7308 */ /* 0x000f220000002400 */
[----:B------:R-:W-:Y:S01]  /*d430*/  FSEL R206, R202, -INF , !P4 ;  /* 0xff800000cace7808 */ /* 0x000fe20006000000 */
[----:B------:R-:W-:Y:S01]  /*d440*/  FMUL.FTZ R110, R110, UR9 ;  /* 0x000000096e6e7c20 */ /* 0x000fe20008410000 */
[----:B------:R-:W-:-:S05]  /*d450*/  FMUL.FTZ R111, R111, UR9 ;  /* 0x000000096f6f7c20 */ /* 0x000fca0008410000 */
[----:B------:R-:W4:Y:S01]  /*d460*/  MUFU.TANH R152, R113 ;  /* 0x0000007100987308 */ /* 0x000f220000002400 */
[----:B------:R-:W-:-:S07]  /*d470*/  FMUL.FTZ R119, R119, UR9 ;  /* 0x0000000977777c20 */ /* 0x000fce0008410000 */
[----:B------:R-:W-:Y:S01]  /*d480*/  MUFU.TANH R144, R121 ;  /* 0x0000007900907308 */ /* 0x000fe20000002400 */
[----:B------:R-:W-:-:S07]  /*d490*/  FMUL.FTZ R115, R115, UR9 ;  /* 0x0000000973737c20 */ /* 0x000fce0008410000 */
[----:B------:R-:W-:Y:S08]  /*d4a0*/  MUFU.TANH R140, R125 ;  /* 0x0000007d008c7308 */ /* 0x000ff00000002400 */
[----:B------:R-:W4:Y:S08]  /*d4b0*/  MUFU.TANH R150, R116 ;  /* 0x0000007400967308 */ /* 0x000f300000002400 */
[----:B------:R-:W4:Y:S01]  /*d4c0*/  MUFU.TANH R148, R117 ;  /* 0x0000007500947308 */ /* 0x000f220000002400 */
[----:B------:R-:W-:-:S07]  /*d4d0*/  FMUL.FTZ R118, R118, UR9 ;  /* 0x0000000976767c20 */ /* 0x000fce0008410000 */
[----:B------:R-:W-:Y:S08]  /*d4e0*/  MUFU.TANH R158, R107 ;  /* 0x0000006b009e7308 */ /* 0x000ff00000002400 */
[----:B------:R-:W-:Y:S08]  /*d4f0*/  MUFU.TANH R151, R114 ;  /* 0x0000007200977308 */ /* 0x000ff00000002400 */
[----:B------:R-:W4:Y:S01]  /*d500*/  MUFU.TANH R159, R106 ;  /* 0x0000006a009f7308 */ /* 0x000f220000002400 */
[----:B------:R-:W-:-:S02]  /*d510*/  WARPGROUP.DEPBAR.LE gsb0, 0x0 ;  /* 0x00008000000079c5 */ /* 0x000fc40000010000 */
[----:B------:R-:W1:Y:S01]  /*d520*/  LDS R227, [R227+0x400] ;  /* 0x00040000e3e37984 */ /* 0x000e620000000800 */
        /* <DEDUP_REMOVED lines=9> */
[C---:B------:R-:W-:Y:S01]  /*d5c0*/  ISETP.GE.AND P0, PT, R128.reuse, RZ, PT ;  /* 0x000000ff8000720c */ /* 0x040fe20003f06270 */
[----:B------:R-:W-:Y:S01]  /*d5d0*/  HGMMA.64x128x16.F32 R24, gdesc[UR4], R24, gsb0 ;  /* 0x01e00000041879f0 */ /* 0x000fe20008000818 */
[C---:B------:R-:W-:Y:S01]  /*d5e0*/  ISETP.GT.OR P1, PT, R221.reuse, 0x1, !P1 ;  /* 0x00000001dd00780c */ /* 0x040fe20004f24670 */
[----:B------:R-:W3:Y:S01]  /*d5f0*/  MUFU.TANH R155, R110 ;  /* 0x0000006e009b7308 */ /* 0x000ee20000002400 */
[----:B------:R-:W-:Y:S01]  /*d600*/  ISETP.GT.OR P0, PT, R221, RZ, !P0 ;  /* 0x000000ffdd00720c */ /* 0x000fe20004704670 */
[----:B------:R-:W-:Y:S01]  /*d610*/  FMUL.FTZ R127, R127, UR9 ;  /* 0x000000097f7f7c20 */ /* 0x000fe20008410000 */
[----:B------:R-:W-:-:S05]  /*d620*/  ISETP.GE.AND P2, PT, R128, 0x8, PT ;  /* 0x000000088000780c */ /* 0x000fca0003f46270 */
[----:B------:R-:W3:Y:S01]  /*d630*/  MUFU.TANH R154, R111 ;  /* 0x0000006f009a7308 */ /* 0x000ee20000002400 */
[----:B------:R-:W-:-:S07]  /*d640*/  ISETP.GE.AND P3, PT, R128, 0x9, PT ;  /* 0x000000098000780c */ /* 0x000fce0003f66270 */
[----:B------:R3:W-:Y:S01]  /*d650*/  MUFU.TANH R146, R119 ;  /* 0x0000007700927308 */ /* 0x0007e20000002400 */
[----:B------:R-:W-:-:S07]  /*d660*/  ISETP.GE.AND P5, PT, R128, 0x10, PT ;  /* 0x000000108000780c */ /* 0x000fce0003fa6270 */
[----:B------:R-:W3:Y:S01]  /*d670*/  MUFU.TANH R149, R115 ;  /* 0x0000007300957308 */ /* 0x000ee20000002400 */
[----:B------:R-:W-:-:S07]  /*d680*/  ISETP.GE.AND P4, PT, R128, 0x11, PT ;  /* 0x000000118000780c */ /* 0x000fce0003f86270 */
[----:B------:R-:W3:Y:S01]  /*d690*/  MUFU.TANH R147, R118 ;  /* 0x0000007600937308 */ /* 0x000ee20000002400 */
[----:B------:R-:W-:Y:S01]  /*d6a0*/  FSEL R214, R20, -INF , !P0 ;  /* 0xff80000014d67808 */ /* 0x000fe20004000000 */
[----:B------:R-:W-:Y:S01]  /*d6b0*/  FMUL.FTZ R130, R130, UR9 ;  /* 0x0000000982827c20 */ /* 0x000fe20008410000 */
[----:B------:R-:W-:Y:S01]  /*d6c0*/  FSEL R228, R200, -INF , !P1 ;  /* 0xff800000c8e47808 */ /* 0x000fe20004800000 */
[----:B------:R-:W-:Y:S01]  /*d6d0*/  FMUL.FTZ R212, R131, UR9 ;  /* 0x0000000983d47c20 */ /* 0x000fe20008410000 */
[C---:B------:R-:W-:Y:S01]  /*d6e0*/  ISETP.GE.AND P0, PT, R128.reuse, 0x18, PT ;  /* 0x000000188000780c */ /* 0x040fe20003f06270 */
[----:B------:R-:W-:Y:S01]  /*d6f0*/  FMUL.FTZ R129, R129, UR9 ;  /* 0x0000000981817c20 */ /* 0x000fe20008410000 */
[----:B------:R-:W-:Y:S02]  /*d700*/  ISETP.GE.AND P1, PT, R128, 0x19, PT ;  /* 0x000000198000780c */ /* 0x000fe40003f26270 */
[----:B------:R-:W-:Y:S02]  /*d710*/  LEA R137, R0, R137, 0xa ;  /* 0x0000008900897211 */ /* 0x000fe400078e50ff */
[C---:B------:R-:W-:Y:S01]  /*d720*/  IADD3 R223, R10.reuse, 0x4, RZ ;  /* 0x000000040adf7810 */ /* 0x040fe20007ffe0ff */
[----:B-1----:R-:W1:Y:S01]  /*d730*/  SHFL.IDX PT, R225, R227, R10, 0x1f ;  /* 0x00001f0ae3e17589 */ /* 0x002e6200000e0000 */
[C---:B------:R-:W-:Y:S01]  /*d740*/  ISETP.GT.OR P2, PT, R221.reuse, 0x8, !P2 ;  /* 0x00000008dd00780c */ /* 0x040fe20005744670 */
[----:B------:R-:W-:Y:S01]  /*d750*/  VIADD R231, R10, 0x8 ;  /* 0x000000080ae77836 */ /* 0x000fe20000000000 */
[C---:B------:R-:W-:Y:S01]  /*d760*/  ISETP.GT.OR P3, PT, R221.reuse, 0x9, !P3 ;  /* 0x00000009dd00780c */ /* 0x040fe20005f64670 */
[----:B------:R-:W-:Y:S01]  /*d770*/  ULDC UR4, c[0x0][0x744] ;  /* 0x0001d10000047ab9 */ /* 0x000fe20000000800 */
[----:B------:R-:W-:-:S02]  /*d780*/  ISETP.GT.OR P5, PT, R221, 0x10, !P5 ;  /* 0x00000010dd00780c */ /* 0x000fc40006fa4670 */
[C---:B------:R-:W-:Y:S02]  /*d790*/  ISETP.GT.OR P4, PT, R221.reuse, 0x11, !P4 ;  /* 0x00000011dd00780c */ /* 0x040fe40006784670 */
[C---:B------:R-:W-:Y:S02]  /*d7a0*/  ISETP.GT.OR P0, PT, R221.reuse, 0x18, !P0 ;  /* 0x00000018dd00780c */ /* 0x040fe40004704670 */
[----:B------:R-:W-:Y:S02]  /*d7b0*/  ISETP.GT.OR P1, PT, R221, 0x19, !P1 ;  /* 0x00000019dd00780c */ /* 0x000fe40004f24670 */
        /* <DEDUP_REMOVED lines=12> */
[C---:B------:R-:W-:Y:S02]  /*d880*/  ISETP.GT.OR P2, PT, R218.reuse, 0x20, !P2 ;  /* 0x00000020da00780c */ /* 0x040fe40005744670 */
[C---:B------:R-:W-:Y:S02]  /*d890*/  ISETP.GT.OR P3, PT, R218.reuse, 0x21, !P3 ;  /* 0x00000021da00780c */ /* 0x040fe40005f64670 */
[----:B------:R-:W-:-:S02]  /*d8a0*/  ISETP.GT.OR P5, PT, R218, 0x28, !P5 ;  /* 0x00000028da00780c */ /* 0x000fc40006fa4670 */
[C---:B------:R-:W-:Y:S02]  /*d8b0*/  ISETP.GT.OR P4, PT, R218.reuse, 0x29, !P4 ;  /* 0x00000029da00780c */ /* 0x040fe40006784670 */
[C---:B------:R-:W-:Y:S02]  /*d8c0*/  ISETP.GT.OR P0, PT, R218.reuse, 0x30, !P0 ;  /* 0x00000030da00780c */ /* 0x040fe40004704670 */
[----:B------:R-:W-:Y:S02]  /*d8d0*/  ISETP.GT.OR P1, PT, R218, 0x31, !P1 ;  /* 0x00000031da00780c */ /* 0x000fe40004f24670 */
[----:B------:R-:W-:Y:S02]  /*d8e0*/  FSEL R204, R171, -INF , !P2 ;  /* 0xff800000abcc7808 */ /* 0x000fe40005000000 */
[----:B------:R-:W-:Y:S02]  /*d8f0*/  FSEL R122, R170, -INF , !P3 ;  /* 0xff800000aa7a7808 */ /* 0x000fe40005800000 */
[----:B------:R-:W-:-:S02]  /*d900*/  FSEL R123, R167, -INF , !P5 ;  /* 0xff800000a77b7808 */ /* 0x000fc40006800000 */
[----:B--2---:R-:W-:Y:S02]  /*d910*/  FSEL R120, R88, -INF , !P4 ;  /* 0xff80000058787808 */ /* 0x004fe40006000000 */
[C---:B------:R-:W-:Y:S02]  /*d920*/  ISETP.GE.AND P2, PT, R126.reuse, 0x38, PT ;  /* 0x000000387e00780c */ /* 0x040fe40003f46270 */
[----:B------:R-:W-:Y:S02]  /*d930*/  ISETP.GE.AND P3, PT, R126, 0x39, PT ;  /* 0x000000397e00780c */ /* 0x000fe40003f66270 */
[C---:B------:R-:W-:Y:S02]  /*d940*/  ISETP.GE.AND P5, PT, R128.reuse, 0x20, PT ;  /* 0x000000208000780c */ /* 0x040fe40003fa6270 */
[----:B------:R-:W-:Y:S02]  /*d950*/  ISETP.GE.AND P4, PT, R128, 0x21, PT ;  /* 0x000000218000780c */ /* 0x000fe40003f86270 */
[----:B----4-:R-:W-:-:S02]  /*d960*/  FSEL R103, R91, -INF , !P0 ;  /* 0xff8000005b677808 */ /* 0x010fc40004000000 */
[----:B------:R-:W-:Y:S02]  /*d970*/  FSEL R109, R92, -INF , !P1 ;  /* 0xff8000005c6d7808 */ /* 0x000fe40004800000 */
[C---:B------:R-:W-:Y:S02]  /*d980*/  ISETP.GE.AND P0, PT, R128.reuse, 0x28, PT ;  /* 0x000000288000780c */ /* 0x040fe40003f06270 */
[----:B------:R-:W-:Y:S02]  /*d990*/  ISETP.GE.AND P1, PT, R128, 0x29, PT ;  /* 0x000000298000780c */ /* 0x000fe40003f26270 */
[C---:B------:R-:W-:Y:S02]  /*d9a0*/  ISETP.GT.OR P2, PT, R218.reuse, 0x38, !P2 ;  /* 0x00000038da00780c */ /* 0x040fe40005744670 */
[----:B------:R-:W-:Y:S02]  /*d9b0*/  ISETP.GT.OR P3, PT, R218, 0x39, !P3 ;  /* 0x00000039da00780c */ /* 0x000fe40005f64670 */
        /* <DEDUP_REMOVED lines=19> */
[----:B------:R-:W-:Y:S02]  /*daf0*/  ISETP.GT.OR P4, PT, R221, 0x39, !P4 ;  /* 0x00000039dd00780c */ /* 0x000fe40006784670 */
        /* <DEDUP_REMOVED lines=11> */
[----:B---3--:R-:W-:Y:S02]  /*dbb0*/  FSEL R119, R160, -INF , !P1 ;  /* 0xff800000a0777808 */ /* 0x008fe40004800000 */
        /* <DEDUP_REMOVED lines=31> */
[----:B------:R-:W-:Y:S02]  /*ddb0*/  ISETP.GE.AND P3, PT, R128, 0x59, PT ;  /* 0x000000598000780c */ /* 0x000fe40003f66270 */
[C---:B------:R-:W-:Y:S02]  /*ddc0*/  ISETP.GE.AND P5, PT, R126.reuse, 0x60, PT ;  /* 0x000000607e00780c */ /* 0x040fe40003fa6270 */
[----:B------:R-:W-:Y:S02]  /*ddd0*/  ISETP.GE.AND P4, PT, R126, 0x61, PT ;  /* 0x000000617e00780c */ /* 0x000fe40003f86270 */
[----:B------:R-:W-:-:S02]  /*dde0*/  FSEL R100, R151, -INF , !P0 ;  /* 0xff80000097647808 */ /* 0x000fc40004000000 */
        /* <DEDUP_REMOVED lines=8> */
[----:B------:R-:W-:Y:S01]  /*de70*/  ISETP.GT.OR P1, PT, R218, 0x69, !P1 ;  /* 0x00000069da00780c */ /* 0x000fe20004f24670 */
[----:B------:R2:W3:Y:S01]  /*de80*/  MUFU.TANH R6, R127 ;  /* 0x0000007f00067308 */ /* 0x0004e20000002400 */
[----:B------:R-:W-:Y:S02]  /*de90*/  FSEL R98, R147, -INF , !P2 ;  /* 0xff80000093627808 */ /* 0x000fe40005000000 */
[----:B------:R-:W-:Y:S02]  /*dea0*/  FSEL R118, R146, -INF , !P3 ;  /* 0xff80000092767808 */ /* 0x000fe40005800000 */
[----:B------:R-:W-:-:S02]  /*deb0*/  FSEL R113, R145, -INF , !P5 ;  /* 0xff80000091717808 */ /* 0x000fc40006800000 */
[----:B------:R-:W-:Y:S02]  /*dec0*/  FSEL R108, R144, -INF , !P4 ;  /* 0xff800000906c7808 */ /* 0x000fe40006000000 */
[C---:B------:R-:W-:Y:S02]  /*ded0*/  ISETP.GE.AND P2, PT, R126.reuse, 0x70, PT ;  /* 0x000000707e00780c */ /* 0x040fe40003f46270 */
[C---:B------:R-:W-:Y:S02]  /*dee0*/  ISETP.GE.AND P3, PT, R126.reuse, 0x71, PT ;  /* 0x000000717e00780c */ /* 0x040fe40003f66270 */
[C---:B------:R-:W-:Y:S02]  /*def0*/  ISETP.GE.AND P5, PT, R126.reuse, 0x78, PT ;  /* 0x000000787e00780c */ /* 0x040fe40003fa6270 */
[----:B------:R-:W-:Y:S01]  /*df00*/  ISETP.GE.AND P4, PT, R126, 0x79, PT ;  /* 0x000000797e00780c */ /* 0x000fe20003f86270 */
[----:B------:R4:W1:Y:S01]  /*df10*/  MUFU.TANH R2, R130 ;  /* 0x0000008200027308 */ /* 0x0008620000002400 */
[----:B------:R-:W-:-:S02]  /*df20*/  FSEL R126, R141, -INF , !P0 ;  /* 0xff8000008d7e7808 */ /* 0x000fc40004000000 */
[----:B--2---:R-:W-:Y:S02]  /*df30*/  FSEL R127, R140, -INF , !P1 ;  /* 0xff8000008c7f7808 */ /* 0x004fe40004800000 */
[C---:B------:R-:W-:Y:S02]  /*df40*/  ISETP.GE.AND P0, PT, R128.reuse, 0x60, PT ;  /* 0x000000608000780c */ /* 0x040fe40003f06270 */
[----:B------:R-:W-:Y:S02]  /*df50*/  ISETP.GE.AND P1, PT, R128, 0x61, PT ;  /* 0x000000618000780c */ /* 0x000fe40003f26270 */
[----:B------:R-:W-:Y:S02]  /*df60*/  ISETP.GT.OR P2, PT, R218, 0x70, !P2 ;  /* 0x00000070da00780c */ /* 0x000fe40005744670 */
[C---:B------:R-:W-:Y:S02]  /*df70*/  ISETP.GT.OR P0, PT, R221.reuse, 0x60, !P0 ;  /* 0x00000060dd00780c */ /* 0x040fe40004704670 */
[----:B------:R-:W-:-:S02]  /*df80*/  ISETP.GT.OR P1, PT, R221, 0x61, !P1 ;  /* 0x00000061dd00780c */ /* 0x000fc40004f24670 */
[----:B----4-:R-:W-:Y:S02]  /*df90*/  FSEL R130, R5, -INF , !P2 ;  /* 0xff80000005827808 */ /* 0x010fe40005000000 */
[----:B------:R-:W-:Y:S02]  /*dfa0*/  FSEL R131, R143, -INF , !P0 ;  /* 0xff8000008f837808 */ /* 0x000fe40004000000 */
[----:B------:R-:W-:Y:S02]  /*dfb0*/  FSEL R138, R142, -INF , !P1 ;  /* 0xff8000008e8a7808 */ /* 0x000fe40004800000 */
[C---:B------:R-:W-:Y:S02]  /*dfc0*/  ISETP.GE.AND P2, PT, R128.reuse, 0x68, PT ;  /* 0x000000688000780c */ /* 0x040fe40003f46270 */
[C---:B------:R-:W-:Y:S02]  /*dfd0*/  ISETP.GE.AND P0, PT, R128.reuse, 0x69, PT ;  /* 0x000000698000780c */ /* 0x040fe40003f06270 */
[----:B------:R-:W-:-:S02]  /*dfe0*/  ISETP.GE.AND P1, PT, R128, 0x70, PT ;  /* 0x000000708000780c */ /* 0x000fc40003f26270 */
[C---:B------:R-:W-:Y:S02]  /*dff0*/  ISETP.GT.OR P2, PT, R221.reuse, 0x68, !P2 ;  /* 0x00000068dd00780c */ /* 0x040fe40005744670 */
[C---:B------:R-:W-:Y:S02]  /*e000*/  ISETP.GT.OR P0, PT, R221.reuse, 0x69, !P0 ;  /* 0x00000069dd00780c */ /* 0x040fe40004704670 */
[----:B------:R-:W-:Y:S01]  /*e010*/  ISETP.GT.OR P1, PT, R221, 0x70, !P1 ;  /* 0x00000070dd00780c */ /* 0x000fe20004f24670 */
[----:B------:R2:W-:Y:S01]  /*e020*/  MUFU.TANH R4, R129 ;  /* 0x0000008100047308 */ /* 0x0005e20000002400 */
[----:B------:R-:W-:Y:S02]  /*e030*/  R2UR UR8, R137 ;  /* 0x00000000890872ca */ /* 0x000fe400000e0000 */
[----:B---3--:R-:W-:Y:S02]  /*e040*/  FSEL R139, R6, -INF , !P0 ;  /* 0xff800000068b7808 */ /* 0x008fe40004000000 */
[----:B-1----:R-:W-:-:S02]  /*e050*/  FSEL R137, R2, -INF , !P1 ;  /* 0xff80000002897808 */ /* 0x002fc40004800000 */
[C---:B------:R-:W-:Y:S02]  /*e060*/  ISETP.GE.AND P0, PT, R128.reuse, 0x78, PT ;  /* 0x000000788000780c */ /* 0x040fe40003f06270 */
[----:B--2---:R-:W-:Y:S02]  /*e070*/  FSEL R129, R7, -INF , !P2 ;  /* 0xff80000007817808 */ /* 0x004fe40005000000 */
[C---:B------:R-:W-:Y:S02]  /*e080*/  ISETP.GE.AND P2, PT, R128.reuse, 0x71, PT ;  /* 0x000000718000780c */ /* 0x040fe40003f46270 */
[----:B------:R-:W-:Y:S02]  /*e090*/  ISETP.GE.AND P1, PT, R128, 0x79, PT ;  /* 0x000000798000780c */ /* 0x000fe40003f26270 */
[----:B------:R1:W-:Y:S02]  /*e0a0*/  MUFU.TANH R128, R212 ;  /* 0x000000d400807308 */ /* 0x0003e40000002400 */
[----:B-1----:R-:W1:Y:S01]  /*e0b0*/  SHFL.IDX PT, R212, R227, R223, 0x1f ;  /* 0x00001fdfe3d47589 */ /* 0x002e6200000e0000 */
[----:B------:R-:W-:-:S02]  /*e0c0*/  ISETP.GT.OR P3, PT, R218, 0x71, !P3 ;  /* 0x00000071da00780c */ /* 0x000fc40005f64670 */
[C---:B------:R-:W-:Y:S02]  /*e0d0*/  ISETP.GT.OR P5, PT, R218.reuse, 0x78, !P5 ;  /* 0x00000078da00780c */ /* 0x040fe40006fa4670 */
[----:B------:R-:W-:Y:S02]  /*e0e0*/  ISETP.GT.OR P4, PT, R218, 0x79, !P4 ;  /* 0x00000079da00780c */ /* 0x000fe40006784670 */
[----:B------:R-:W2:Y:S01]  /*e0f0*/  SHFL.IDX PT, R218, R18, R10, 0x1f ;  /* 0x00001f0a12da7589 */ /* 0x000ea200000e0000 */
[----:B------:R-:W-:Y:S01]  /*e100*/  IADD3 R232, R10, 0xc, RZ ;  /* 0x0000000c0ae87810 */ /* 0x000fe20007ffe0ff */
[----:B------:R-:W-:Y:S02]  /*e110*/  WARPGROUP.DEPBAR.LE gsb0, 0x0 ;  /* 0x00008000000079c5 */ /* 0x000fe40000010000 */
[----:B------:R-:W-:Y:S01]  /*e120*/  FADD.FTZ R229, R24, -R225 ;  /* 0x800000e118e57221 */ /* 0x000fe20000010000 */
[C---:B------:R-:W-:Y:S01]  /*e130*/  ISETP.GT.OR P2, PT, R221.reuse, 0x71, !P2 ;  /* 0x00000071dd00780c */ /* 0x040fe20005744670 */
[----:B------:R-:W3:Y:S01]  /*e140*/  SHFL.IDX PT, R24, R227, R231, 0x1f ;  /* 0x00001fe7e3187589 */ /* 0x000ee200000e0000 */
[----:B------:R-:W-:-:S02]  /*e150*/  ISETP.GT.OR P0, PT, R221, 0x78, !P0 ;  /* 0x00000078dd00780c */ /* 0x000fc40004704670 */
[----:B------:R-:W-:Y:S01]  /*e160*/  ISETP.GT.OR P1, PT, R221, 0x79, !P1 ;  /* 0x00000079dd00780c */ /* 0x000fe20004f24670 */
[----:B------:R-:W-:Y:S01]  /*e170*/  LDS R17, [R17+0x400] ;  /* 0x0004000011117984 */ /* 0x000fe20000000800 */
[----:B------:R-:W-:Y:S01]  /*e180*/  FMUL.FTZ R132, R132, UR9 ;  /* 0x0000000984847c20 */ /* 0x000fe20008410000 */
[----:B------:R-:W-:Y:S01]  /*e190*/  FMUL.FTZ R134, R134, UR9 ;  /* 0x0000000986867c20 */ /* 0x000fe20008410000 */
[----:B------:R-:W-:Y:S01]  /*e1a0*/  FMUL.FTZ R133, R133, UR9 ;  /* 0x0000000985857c20 */ /* 0x000fe20008410000 */
[----:B------:R-:W-:Y:S01]  /*e1b0*/  FMUL.FTZ R135, R135, UR9 ;  /* 0x0000000987877c20 */ /* 0x000fe20008410000 */
[----:B------:R-:W-:Y:S01]  /*e1c0*/  FFMA.FTZ R235, -R235, R235, 1 ;  /* 0x3f800000ebeb7423 */ /* 0x000fe200000101eb */
[----:B------:R-:W-:Y:S01]  /*e1d0*/  FFMA.FTZ R236, -R236, R236, 1 ;  /* 0x3f800000ecec7423 */ /* 0x000fe200000101ec */
[--C-:B-1----:R-:W-:Y:S01]  /*e1e0*/  FADD.FTZ R226, R25, -R212.reuse ;  /* 0x800000d419e27221 */ /* 0x102fe20000010000 */
[----:B------:R-:W-:Y:S01]  /*e1f0*/  FFMA.FTZ R90, -R90, R90, 1 ;  /* 0x3f8000005a5a7423 */ /* 0x000fe2000001015a */
[----:B------:R-:W-:Y:S04]  /*e200*/  SHFL.IDX PT, R25, R18, R223, 0x1f ;  /* 0x00001fdf12197589 */ /* 0x000fe800000e0000 */
[----:B------:R-:W1:Y:S01]  /*e210*/  SHFL.IDX PT, R223, R227, R232, 0x1f ;  /* 0x00001fe8e3df7589 */ /* 0x000e6200000e0000 */
[----:B------:R-:W-:Y:S01]  /*e220*/  FADD.FTZ R212, R27, -R212 ;  /* 0x800000d41bd47221 */ /* 0x000fe20000010000 */
[----:B--2---:R-:W-:Y:S01]  /*e230*/  FFMA.FTZ R216, R216, UR4, -R218 ;  /* 0x00000004d8d87c23 */ /* 0x004fe200080108da */
[----:B------:R-:W-:-:S02]  /*e240*/  VIADD R27, R10, 0x10 ;  /* 0x000000100a1b7836 */ /* 0x000fc40000000000 */
[----:B------:R-:W-:Y:S01]  /*e250*/  FADD.FTZ R225, R26, -R225 ;  /* 0x800000e11ae17221 */ /* 0x000fe20000010000 */
[----:B------:R-:W-:Y:S01]  /*e260*/  IADD3 R221, R10, 0x14, RZ ;  /* 0x000000140add7810 */ /* 0x000fe20007ffe0ff */
[----:B------:R-:W-:Y:S01]  /*e270*/  FFMA.FTZ R26, R214, UR4, -R218 ;  /* 0x00000004d61a7c23 */ /* 0x000fe200080108da */
[----:B------:R-:W-:Y:S01]  /*e280*/  FFMA.FTZ R91, -R91, R91, 1 ;  /* 0x3f8000005b5b7423 */ /* 0x000fe2000001015b */
[----:B------:R2:W4:Y:S01]  /*e290*/  MUFU.EX2 R214, R216 ;  /* 0x000000d800d67308 */ /* 0x0005220000000800 */
[----:B------:R-:W4:Y:S01]  /*e2a0*/  SHFL.IDX PT, R231, R18, R231, 0x1f ;  /* 0x00001fe712e77589 */ /* 0x000f2200000e0000 */
[--C-:B---3--:R-:W-:Y:S01]  /*e2b0*/  FADD.FTZ R218, R30, -R24.reuse ;  /* 0x800000181eda7221 */ /* 0x108fe20000010000 */
[----:B------:R-:W-:Y:S01]  /*e2c0*/  FFMA.FTZ R93, -R93, R93, 1 ;  /* 0x3f8000005d5d7423 */ /* 0x000fe2000001015d */
[----:B------:R-:W-:Y:S01]  /*e2d0*/  FFMA.FTZ R89, -R89, R89, 1 ;  /* 0x3f80000059597423 */ /* 0x000fe20000010159 */
[----:B------:R-:W-:Y:S01]  /*e2e0*/  FFMA.FTZ R88, -R88, R88, 1 ;  /* 0x3f80000058587423 */ /* 0x000fe20000010158 */
[----:B------:R-:W-:Y:S01]  /*e2f0*/  FFMA.FTZ R92, -R92, R92, 1 ;  /* 0x3f8000005c5c7423 */ /* 0x000fe2000001015c */
[----:B------:R-:W-:Y:S01]  /*e300*/  LDS R15, [R15+0x400] ;  /* 0x000400000f0f7984 */ /* 0x000fe20000000800 */
[----:B--2---:R-:W-:-:S03]  /*e310*/  FADD.FTZ R216, R28, -R24 ;  /* 0x800000181cd87221 */ /* 0x004fc60000010000 */
[----:B------:R-:W2:Y:S04]  /*e320*/  SHFL.IDX PT, R28, R227, R27, 0x1f ;  /* 0x00001f1be31c7589 */ /* 0x000ea800000e0000 */
[----:B------:R1:W-:Y:S04]  /*e330*/  SHFL.IDX PT, R27, R227, R221, 0x1f ;  /* 0x00001fdde31b7589 */ /* 0x0003e800000e0000 */
[----:B------:R-:W3:Y:S01]  /*e340*/  SHFL.IDX PT, R30, R18, R232, 0x1f ;  /* 0x00001fe8121e7589 */ /* 0x000ee200000e0000 */
[----:B-1----:R-:W-:Y:S01]  /*e350*/  FADD.FTZ R221, R29, -R223 ;  /* 0x800000df1ddd7221 */ /* 0x002fe20000010000 */
[----:B------:R-:W-:-:S02]  /*e360*/  VIADD R29, R10, 0x18 ;  /* 0x000000180a1d7836 */ /* 0x000fc40000000000 */
[----:B------:R-:W-:Y:S01]  /*e370*/  FADD.FTZ R223, R31, -R223 ;  /* 0x800000df1fdf7221 */ /* 0x000fe20000010000 */
[----:B------:R-:W-:-:S03]  /*e380*/  VIADD R31, R10, 0x10 ;  /* 0x000000100a1f7836 */ /* 0x000fc60000000000 */
[----:B------:R-:W1:Y:S04]  /*e390*/  SHFL.IDX PT, R29, R227, R29, 0x1f ;  /* 0x00001f1de31d7589 */ /* 0x000e6800000e0000 */
[----:B------:R-:W1:Y:S01]  /*e3a0*/  SHFL.IDX PT, R31, R18, R31, 0x1f ;  /* 0x00001f1f121f7589 */ /* 0x000e6200000e0000 */
[----:B------:R4:W-:Y:S01]  /*e3b0*/  MUFU.EX2 R24, R26 ;  /* 0x0000001a00187308 */ /* 0x0009e20000000800 */
        /* <DEDUP_REMOVED lines=8> */
[----:B------:R-:W-:Y:S01]  /*e440*/  IADD3 R32, R10, 0x14, RZ ;  /* 0x000000140a207810 */ /* 0x000fe20007ffe0ff */
[--C-:B-1----:R-:W-:Y:S01]  /*e450*/  FADD.FTZ R217, R36, -R29.reuse ;  /* 0x8000001d24d97221 */ /* 0x102fe20000010000 */
[----:B------:R-:W-:Y:S01]  /*e460*/  FADD.FTZ R220, R38, -R29 ;  /* 0x8000001d26dc7221 */ /* 0x000fe20000010000 */
[----:B------:R-:W-:Y:S01]  /*e470*/  FMUL.FTZ R229, R214, R229 ;  /* 0x000000e5d6e57220 */ /* 0x000fe20000410000 */
[--C-:B------:R-:W-:Y:S01]  /*e480*/  FFMA.FTZ R29, R215, UR4, -R31.reuse ;  /* 0x00000004d71d7c23 */ /* 0x100fe2000801081f */
[----:B------:R-:W-:Y:S01]  /*e490*/  FFMA.FTZ R31, R213, UR4, -R31 ;  /* 0x00000004d51f7c23 */ /* 0x000fe2000801081f */
[----:B------:R-:W-:Y:S01]  /*e4a0*/  FFMA.FTZ R213, -R19, R19, 1 ;  /* 0x3f80000013d57423 */ /* 0x000fe20000010113 */
[C---:B------:R-:W-:Y:S01]  /*e4b0*/  IADD3 R232, R10.reuse, 0x1c, RZ ;  /* 0x0000001c0ae87810 */ /* 0x040fe20007ffe0ff */
[----:B------:R-:W1:Y:S01]  /*e4c0*/  SHFL.IDX PT, R32, R18, R32, 0x1f ;  /* 0x00001f2012207589 */ /* 0x000e6200000e0000 */
[----:B------:R-:W-:-:S02]  /*e4d0*/  VIADD R34, R10, 0x18 ;  /* 0x000000180a227836 */ /* 0x000fc40000000000 */
[----:B------:R-:W-:Y:S01]  /*e4e0*/  FMUL.FTZ R213, R213, R229 ;  /* 0x000000e5d5d57220 */ /* 0x000fe20000410000 */
[----:B------:R-:W-:Y:S01]  /*e4f0*/  IADD3 R229, R10, 0x1c, RZ ;  /* 0x0000001c0ae57810 */ /* 0x000fe20007ffe0ff */
[----:B------:R2:W-:Y:S01]  /*e500*/  SHFL.IDX PT, R232, R227, R232, 0x1f ;  /* 0x00001fe8e3e87589 */ /* 0x0005e200000e0000 */
[----:B------:R-:W3:Y:S01]  /*e510*/  MUFU.EX2 R219, R219 ;  /* 0x000000db00db7308 */ /* 0x000ee20000000800 */
[--C-:B--2---:R-:W-:Y:S02]  /*e520*/  FADD.FTZ R227, R33, -R27.reuse ;  /* 0x8000001b21e37221 */ /* 0x104fe40000010000 */
[----:B------:R-:W2:Y:S04]  /*e530*/  SHFL.IDX PT, R33, R18, R34, 0x1f ;  /* 0x00001f2212217589 */ /* 0x000ea800000e0000 */
[----:B------:R-:W4:Y:S01]  /*e540*/  SHFL.IDX PT, R34, R18, R229, 0x1f ;  /* 0x00001fe512227589 */ /* 0x000f2200000e0000 */
[----:B------:R-:W-:Y:S01]  /*e550*/  FADD.FTZ R228, R35, -R27 ;  /* 0x8000001b23e47221 */ /* 0x000fe20000010000 */
[--C-:B-1----:R-:W-:Y:S01]  /*e560*/  FFMA.FTZ R211, R211, UR4, -R32.reuse ;  /* 0x00000004d3d37c23 */ /* 0x102fe20008010820 */
[----:B------:R-:W-:Y:S01]  /*e570*/  FFMA.FTZ R32, R210, UR4, -R32 ;  /* 0x00000004d2207c23 */ /* 0x000fe20008010820 */
[----:B------:R-:W1:Y:S01]  /*e580*/  SHFL.IDX PT, R35, R12, R10, 0x1f ;  /* 0x00001f0a0c237589 */ /* 0x000e6200000e0000 */
[----:B------:R-:W-:-:S02]  /*e590*/  VIADD R215, R10, 0x4 ;  /* 0x000000040ad77836 */ /* 0x000fc40000000000 */
[----:B------:R-:W-:Y:S01]  /*e5a0*/  FFMA.FTZ R210, -R20, R20, 1 ;  /* 0x3f80000014d27423 */ /* 0x000fe20000010114 */
[----:B------:R2:W-:Y:S01]  /*e5b0*/  MUFU.EX2 R19, R31 ;  /* 0x0000001f00137308 */ /* 0x0005e20000000800 */
[----:B---3--:R-:W-:-:S07]  /*e5c0*/  FMUL.FTZ R226, R219, R226 ;  /* 0x000000e2dbe27220 */ /* 0x008fce0000410000 */
[----:B------:R3:W-:Y:S01]  /*e5d0*/  MUFU.EX2 R20, R32 ;  /* 0x0000002000147308 */ /* 0x0007e20000000800 */
[--C-:B--2---:R-:W-:Y:S01]  /*e5e0*/  FFMA.FTZ R31, R208, UR4, -R33.reuse ;  /* 0x00000004d01f7c23 */ /* 0x104fe20008010821 */
[----:B------:R-:W-:Y:S01]  /*e5f0*/  FFMA.FTZ R208, -R230, R230, 1 ;  /* 0x3f800000e6d07423 */ /* 0x000fe200000101e6 */
[----:B---3--:R-:W-:Y:S01]  /*e600*/  FFMA.FTZ R32, R209, UR4, -R33 ;  /* 0x00000004d1207c23 */ /* 0x008fe20008010821 */
[--C-:B----4-:R-:W-:Y:S02]  /*e610*/  FFMA.FTZ R33, R206, UR4, -R34.reuse ;  /* 0x00000004ce217c23 */ /* 0x110fe40008010822 */
[----:B------:R-:W2:Y:S01]  /*e620*/  SHFL.IDX PT, R206, R12, R215, 0x1f ;  /* 0x00001fd70cce7589 */ /* 0x000ea200000e0000 */
[----:B------:R-:W-:Y:S01]  /*e630*/  FMUL.FTZ R208, R208, R226 ;  /* 0x000000e2d0d07220 */ /* 0x000fe20000410000 */
[C---:B------:R-:W-:Y:S01]  /*e640*/  IADD3 R226, R10.reuse, 0x8, RZ ;  /* 0x000000080ae27810 */ /* 0x040fe20007ffe0ff */
[----:B------:R-:W-:Y:S01]  /*e650*/  VIADD R209, R10, 0xc ;  /* 0x0000000c0ad17836 */ /* 0x000fe20000000000 */
[----:B------:R3:W-:Y:S01]  /*e660*/  MUFU.EX2 R18, R211 ;  /* 0x000000d300127308 */ /* 0x0007e20000000800 */
[----:B------:R-:W-:-:S02]  /*e670*/  FFMA.FTZ R34, R207, UR4, -R34 ;  /* 0x00000004cf227c23 */ /* 0x000fc40008010822 */
[----:B------:R-:W4:Y:S05]  /*e680*/  SHFL.IDX PT, R207, R12, R226, 0x1f ;  /* 0x00001fe20ccf7589 */ /* 0x000f2a00000e0000 */
[----:B------:R1:W-:Y:S01]  /*e690*/  MUFU.EX2 R27, R231 ;  /* 0x000000e7001b7308 */ /* 0x0003e20000000800 */
[----:B---3--:R-:W-:-:S05]  /*e6a0*/  VIADD R211, R10, 0x14 ;  /* 0x000000140ad37836 */ /* 0x008fca0000000000 */
[----:B------:R-:W-:Y:S01]  /*e6b0*/  SHFL.IDX PT, R38, R12, R211, 0x1f ;  /* 0x00001fd30c267589 */ /* 0x000fe200000e0000 */
[----:B-1----:R-:W-:-:S03]  /*e6c0*/  FADD.FTZ R231, R37, -R232 ;  /* 0x800000e825e77221 */ /* 0x002fc60000010000 */
[----:B------:R-:W1:Y:S01]  /*e6d0*/  SHFL.IDX PT, R37, R12, R209, 0x1f ;  /* 0x00001fd10c257589 */ /* 0x000e6200000e0000 */
[----:B------:R-:W-:Y:S01]  /*e6e0*/  FMUL.FTZ R225, R24, R225 ;  /* 0x000000e118e17220 */ /* 0x000fe20000410000 */
[--C-:B------:R-:W-:Y:S01]  /*e6f0*/  FFMA.FTZ R204, R204, UR4, -R35.reuse ;  /* 0x00000004cccc7c23 */ /* 0x100fe20008010823 */
[----:B------:R-:W-:Y:S01]  /*e700*/  IADD3 R230, R10, 0x18, RZ ;  /* 0x000000180ae67810 */ /* 0x000fe20007ffe0ff */
[----:B------:R-:W-:Y:S01]  /*e710*/  FFMA.FTZ R36, R205, UR4, -R35 ;  /* 0x00000004cd247c23 */ /* 0x000fe20008010823 */
[----:B------:R-:W-:Y:S01]  /*e720*/  FMUL.FTZ R210, R210, R225 ;  /* 0x000000e1d2d27220 */ /* 0x000fe20000410000 */
[----:B------:R2:W-:Y:S01]  /*e730*/  MUFU.EX2 R35, R204 ;  /* 0x000000cc00237308 */ /* 0x0005e20000000800 */
[----:B------:R-:W-:Y:S01]  /*e740*/  IADD3 R225, R10, 0x10, RZ ;  /* 0x000000100ae17810 */ /* 0x000fe20007ffe0ff */
[----:B------:R-:W-:Y:S01]  /*e750*/  FADD.FTZ R232, R39, -R232 ;  /* 0x800000e827e87221 */ /* 0x000fe20000010000 */
[--C-:B--2---:R-:W-:Y:S01]  /*e760*/  FFMA.FTZ R204, R122, UR4, -R206.reuse ;  /* 0x000000047acc7c23 */ /* 0x104fe200080108ce */
[----:B------:R-:W-:Y:S01]  /*e770*/  FFMA.FTZ R206, R124, UR4, -R206 ;  /* 0x000000047cce7c23 */ /* 0x000fe200080108ce */
[----:B------:R-:W2:Y:S04]  /*e780*/  SHFL.IDX PT, R122, R12, R230, 0x1f ;  /* 0x00001fe60c7a7589 */ /* 0x000ea800000e0000 */
[----:B------:R-:W3:Y:S04]  /*e790*/  SHFL.IDX PT, R124, R12, R229, 0x1f ;  /* 0x00001fe50c7c7589 */ /* 0x000ee800000e0000 */
[----:B------:R2:W3:Y:S01]  /*e7a0*/  SHFL.IDX PT, R39, R12, R225, 0x1f ;  /* 0x00001fe10c277589 */ /* 0x0004e200000e0000 */
[--C-:B----4-:R-:W-:Y:S01]  /*e7b0*/  FFMA.FTZ R123, R123, UR4, -R207.reuse ;  /* 0x000000047b7b7c23 */ /* 0x110fe200080108cf */
[----:B------:R-:W-:Y:S01]  /*e7c0*/  FFMA.FTZ R125, R125, UR4, -R207 ;  /* 0x000000047d7d7c23 */ /* 0x000fe200080108cf */
[--C-:B-1----:R-:W-:Y:S01]  /*e7d0*/  FFMA.FTZ R120, R120, UR4, -R37.reuse ;  /* 0x0000000478787c23 */ /* 0x102fe20008010825 */
[----:B------:R-:W-:Y:S01]  /*e7e0*/  FFMA.FTZ R121, R121, UR4, -R37 ;  /* 0x0000000479797c23 */ /* 0x000fe20008010825 */
[----:B------:R-:W-:Y:S01]  /*e7f0*/  SHFL.IDX PT, R207, R11, R226, 0x1f ;  /* 0x00001fe20bcf7589 */ /* 0x000fe200000e0000 */
[----:B------:R1:W-:Y:S08]  /*e800*/  MUFU.EX2 R37, R206 ;  /* 0x000000ce00257308 */ /* 0x0003f00000000800 */
[----:B--2---:R2:W-:Y:S01]  /*e810*/  MUFU.EX2 R12, R204 ;  /* 0x000000cc000c7308 */ /* 0x0045e20000000800 */
[----:B-1----:R-:W-:-:S02]  /*e820*/  FFMA.FTZ R206, R97, UR4, -R38 ;  /* 0x0000000461ce7c23 */ /* 0x002fc40008010826 */
[----:B------:R-:W1:Y:S04]  /*e830*/  SHFL.IDX PT, R97, R11, R209, 0x1f ;  /* 0x00001fd10b617589 */ /* 0x000e6800000e0000 */
[----:B--2---:R-:W2:Y:S04]  /*e840*/  SHFL.IDX PT, R204, R11, R215, 0x1f ;  /* 0x00001fd70bcc7589 */ /* 0x004ea800000e0000 */
[----:B------:R-:W4:Y:S01]  /*e850*/  SHFL.IDX PT, R205, R11, R10, 0x1f ;  /* 0x00001f0a0bcd7589 */ /* 0x000f2200000e0000 */
[--C-:B------:R-:W-:Y:S01]  /*e860*/  FFMA.FTZ R112, R112, UR4, -R122.reuse ;  /* 0x0000000470707c23 */ /* 0x100fe2000801087a */
[----:B------:R-:W-:Y:S01]  /*e870*/  FFMA.FTZ R107, R107, UR4, -R122 ;  /* 0x000000046b6b7c23 */ /* 0x000fe2000801087a */
[--C-:B---3--:R-:W-:Y:S01]  /*e880*/  FFMA.FTZ R122, R95, UR4, -R124.reuse ;  /* 0x000000045f7a7c23 */ /* 0x108fe2000801087c */
[----:B------:R-:W-:-:S02]  /*e890*/  FFMA.FTZ R124, R96, UR4, -R124 ;  /* 0x00000004607c7c23 */ /* 0x000fc4000801087c */
[----:B------:R-:W3:Y:S01]  /*e8a0*/  SHFL.IDX PT, R96, R11, R225, 0x1f ;  /* 0x00001fe10b607589 */ /* 0x000ee200000e0000 */
[----:B------:R-:W-:Y:S01]  /*e8b0*/  FFMA.FTZ R109, R109, UR4, -R38 ;  /* 0x000000046d6d7c23 */ /* 0x000fe20008010826 */
[----:B------:R-:W-:Y:S01]  /*e8c0*/  FFMA.FTZ R103, R103, UR4, -R39 ;  /* 0x0000000467677c23 */ /* 0x000fe20008010827 */
[--C-:B-1----:R-:W-:Y:S01]  /*e8d0*/  FFMA.FTZ R105, R105, UR4, -R97.reuse ;  /* 0x0000000469697c23 */ /* 0x102fe20008010861 */
[----:B------:R-:W-:Y:S01]  /*e8e0*/  FFMA.FTZ R104, R104, UR4, -R97 ;  /* 0x0000000468687c23 */ /* 0x000fe20008010861 */
[--C-:B--2---:R-:W-:Y:S01]  /*e8f0*/  FFMA.FTZ R119, R119, UR4, -R204.reuse ;  /* 0x0000000477777c23 */ /* 0x104fe200080108cc */
[----:B------:R-:W-:Y:S02]  /*e900*/  FFMA.FTZ R204, R94, UR4, -R204 ;  /* 0x000000045ecc7c23 */ /* 0x000fe400080108cc */
[----:B------:R1:W-:Y:S02]  /*e910*/  MUFU.EX2 R94, R120 ;  /* 0x00000078005e7308 */ /* 0x0003e40000000800 */
[----:B-1----:R-:W-:-:S02]  /*e920*/  FFMA.FTZ R120, R99, UR4, -R207 ;  /* 0x0000000463787c23 */ /* 0x002fc400080108cf */
[----:B------:R-:W1:Y:S04]  /*e930*/  SHFL.IDX PT, R99, R14, R10, 0x1f ;  /* 0x00001f0a0e637589 */ /* 0x000e6800000e0000 */
[----:B------:R2:W-:Y:S01]  /*e940*/  MUFU.EX2 R97, R109 ;  /* 0x0000006d00617308 */ /* 0x0005e20000000800 */
[----:B------:R-:W-:Y:S01]  /*e950*/  FFMA.FTZ R114, R114, UR4, -R39 ;  /* 0x0000000472727c23 */ /* 0x000fe20008010827 */
[--C-:B----4-:R-:W-:Y:S01]  /*e960*/  FFMA.FTZ R117, R117, UR4, -R205.reuse ;  /* 0x0000000475757c23 */ /* 0x110fe200080108cd */
[----:B--2---:R-:W2:Y:S05]  /*e970*/  SHFL.IDX PT, R109, R14, R225, 0x1f ;  /* 0x00001fe10e6d7589 */ /* 0x004eaa00000e0000 */
[----:B------:R4:W-:Y:S01]  /*e980*/  MUFU.EX2 R95, R103 ;  /* 0x00000067005f7308 */ /* 0x0009e20000000800 */
[----:B------:R-:W-:-:S02]  /*e990*/  FFMA.FTZ R106, R106, UR4, -R205 ;  /* 0x000000046a6a7c23 */ /* 0x000fc400080108cd */
[----:B------:R-:W-:Y:S04]  /*e9a0*/  SHFL.IDX PT, R205, R11, R229, 0x1f ;  /* 0x00001fe50bcd7589 */ /* 0x000fe800000e0000 */
[----:B----4-:R-:W4:Y:S01]  /*e9b0*/  SHFL.IDX PT, R103, R14, R209, 0x1f ;  /* 0x00001fd10e677589 */ /* 0x010f2200000e0000 */
[----:B------:R-:W2:Y:S01]  /*e9c0*/  MUFU.EX2 R25, R25 ;  /* 0x0000001900197308 */ /* 0x000ea20000000800 */
[----:B---3--:R-:W-:-:S07]  /*e9d0*/  FFMA.FTZ R101, R101, UR4, -R96 ;  /* 0x0000000465657c23 */ /* 0x008fce0008010860 */
[----:B------:R3:W-:Y:S01]  /*e9e0*/  MUFU.EX2 R38, R123 ;  /* 0x0000007b00267308 */ /* 0x0007e20000000800 */
[----:B------:R-:W-:-:S07]  /*e9f0*/  FFMA.FTZ R100, R100, UR4, -R96 ;  /* 0x0000000464647c23 */ /* 0x000fce0008010860 */
[----:B------:R1:W-:Y:S01]  /*ea00*/  MUFU.EX2 R39, R125 ;  /* 0x0000007d00277308 */ /* 0x0003e20000000800 */
[----:B---3--:R-:W-:Y:S04]  /*ea10*/  SHFL.IDX PT, R123, R11, R230, 0x1f ;  /* 0x00001fe60b7b7589 */ /* 0x008fe800000e0000 */
[----:B-1----:R1:W-:Y:S03]  /*ea20*/  SHFL.IDX PT, R125, R11, R211, 0x1f ;  /* 0x00001fd30b7d7589 */ /* 0x0023e600000e0000 */
[----:B------:R3:W-:Y:S08]  /*ea30*/  MUFU.EX2 R96, R114 ;  /* 0x0000007200607308 */ /* 0x0007f00000000800 */
[----:B-1----:R1:W-:Y:S01]  /*ea40*/  MUFU.EX2 R11, R121 ;  /* 0x00000079000b7308 */ /* 0x0023e20000000800 */
[----:B---3--:R-:W-:Y:S04]  /*ea50*/  SHFL.IDX PT, R114, R14, R211, 0x1f ;  /* 0x00001fd30e727589 */ /* 0x008fe800000e0000 */
[----:B-1----:R-:W1:Y:S01]  /*ea60*/  SHFL.IDX PT, R121, R14, R215, 0x1f ;  /* 0x00001fd70e797589 */ /* 0x002e6200000e0000 */
[----:B------:R-:W-:Y:S01]  /*ea70*/  FFMA.FTZ R111, R111, UR4, -R207 ;  /* 0x000000046f6f7c23 */ /* 0x000fe200080108cf */
[--C-:B------:R-:W-:Y:S01]  /*ea80*/  FFMA.FTZ R113, R113, UR4, -R99.reuse ;  /* 0x0000000471717c23 */ /* 0x100fe20008010863 */
[----:B------:R-:W-:Y:S01]  /*ea90*/  FFMA.FTZ R131, R131, UR4, -R99 ;  /* 0x0000000483837c23 */ /* 0x000fe20008010863 */
[----:B------:R-:W3:Y:S01]  /*eaa0*/  SHFL.IDX PT, R207, R14, R226, 0x1f ;  /* 0x00001fe20ecf7589 */ /* 0x000ee200000e0000 */
[----:B------:R4:W-:Y:S01]  /*eab0*/  MUFU.EX2 R99, R112 ;  /* 0x0000007000637308 */ /* 0x0009e20000000800 */
[--C-:B--2---:R-:W-:Y:S01]  /*eac0*/  FFMA.FTZ R130, R130, UR4, -R109.reuse ;  /* 0x0000000482827c23 */ /* 0x104fe2000801086d */
[----:B------:R-:W-:Y:S01]  /*ead0*/  FFMA.FTZ R137, R137, UR4, -R109 ;  /* 0x0000000489897c23 */ /* 0x000fe2000801086d */
[----:B------:R-:W-:Y:S01]  /*eae0*/  FMUL.FTZ R216, R25, R216 ;  /* 0x000000d819d87220 */ /* 0x000fe20000410000 */
[----:B------:R-:W-:Y:S01]  /*eaf0*/  FFMA.FTZ R109, -R237, R237, 1 ;  /* 0x3f800000ed6d7423 */ /* 0x000fe200000101ed */
[----:B----4-:R-:W-:-:S03]  /*eb00*/  FFMA.FTZ R127, R127, UR4, -R103 ;  /* 0x000000047f7f7c23 */ /* 0x010fc60008010867 */
[----:B------:R-:W2:Y:S01]  /*eb10*/  MUFU.EX2 R26, R26 ;  /* 0x0000001a001a7308 */ /* 0x000ea20000000800 */
[----:B------:R-:W4:Y:S01]  /*eb20*/  SHFL.IDX PT, R112, R14, R230, 0x1f ;  /* 0x00001fe60e707589 */ /* 0x000f2200000e0000 */
[----:B------:R-:W-:Y:S01]  /*eb30*/  FFMA.FTZ R139, R139, UR4, -R103 ;  /* 0x000000048b8b7c23 */ /* 0x000fe20008010867 */
[----:B------:R-:W-:Y:S02]  /*eb40*/  FMUL.FTZ R109, R109, R216 ;  /* 0x000000d86d6d7220 */ /* 0x000fe40000410000 */
[----:B------:R3:W4:Y:S03]  /*eb50*/  SHFL.IDX PT, R103, R14, R229, 0x1f ;  /* 0x00001fe50e677589 */ /* 0x00072600000e0000 */
[----:B------:R-:W2:Y:S01]  /*eb60*/  MUFU.TANH R132, R132 ;  /* 0x0000008400847308 */ /* 0x000ea20000002400 */
[----:B------:R-:W4:Y:S07]  /*eb70*/  SHFL.IDX PT, R216, R17, R10, 0x1f ;  /* 0x00001f0a11d87589 */ /* 0x000f2e00000e0000 */
[----:B------:R-:W4:Y:S01]  /*eb80*/  MUFU.TANH R134, R134 ;  /* 0x0000008600867308 */ /* 0x000f220000002400 */
[--C-:B-1----:R-:W-:Y:S01]  /*eb90*/  FFMA.FTZ R108, R108, UR4, -R121.reuse ;  /* 0x000000046c6c7c23 */ /* 0x102fe20008010879 */
[----:B------:R-:W-:Y:S01]  /*eba0*/  FFMA.FTZ R138, R138, UR4, -R121 ;  /* 0x000000048a8a7c23 */ /* 0x000fe20008010879 */
[----:B------:R-:W-:-:S05]  /*ebb0*/  FFMA.FTZ R102, R102, UR4, -R125 ;  /* 0x0000000466667c23 */ /* 0x000fca000801087d */
[----:B------:R-:W-:Y:S01]  /*ebc0*/  MUFU.TANH R133, R133 ;  /* 0x0000008500857308 */ /* 0x000fe20000002400 */
[----:B------:R-:W-:Y:S01]  /*ebd0*/  FFMA.FTZ R115, R115, UR4, -R125 ;  /* 0x0000000473737c23 */ /* 0x000fe2000801087d */
[----:B------:R-:W-:-:S06]  /*ebe0*/  FSEL R121, R4, -INF , !P3 ;  /* 0xff80000004797808 */ /* 0x000fcc0005800000 */
[----:B------:R-:W1:Y:S01]  /*ebf0*/  MUFU.TANH R135, R135 ;  /* 0x0000008700877308 */ /* 0x000e620000002400 */
[----:B------:R-:W-:-:S07]  /*ec00*/  FSEL R125, R128, -INF , !P2 ;  /* 0xff800000807d7808 */ /* 0x000fce0005000000 */
[----:B------:R-:W1:Y:S08]  /*ec10*/  MUFU.EX2 R28, R28 ;  /* 0x0000001c001c7308 */ /* 0x000e700000000800 */
[----:B------:R-:W1:Y:S01]  /*ec20*/  MUFU.EX2 R29, R29 ;  /* 0x0000001d001d7308 */ /* 0x000e620000000800 */
[----:B------:R-:W-:-:S07]  /*ec30*/  FFMA.FTZ R121, R121, UR4, -R114 ;  /* 0x0000000479797c23 */ /* 0x000fce0008010872 */
[----:B------:R-:W1:Y:S01]  /*ec40*/  MUFU.EX2 R32, R32 ;  /* 0x0000002000207308 */ /* 0x000e620000000800 */
[--C-:B------:R-:W-:Y:S01]  /*ec50*/  FFMA.FTZ R110, R110, UR4, -R205.reuse ;  /* 0x000000046e6e7c23 */ /* 0x100fe200080108cd */
[----:B------:R-:W-:Y:S01]  /*ec60*/  FFMA.FTZ R118, R118, UR4, -R205 ;  /* 0x0000000476767c23 */ /* 0x000fe200080108cd */
[----:B---3--:R-:W-:-:S05]  /*ec70*/  FFMA.FTZ R14, -R200, R200, 1 ;  /* 0x3f800000c80e7423 */ /* 0x008fca00000101c8 */
[----:B------:R-:W3:Y:S01]  /*ec80*/  MUFU.EX2 R30, R30 ;  /* 0x0000001e001e7308 */ /* 0x000ee20000000800 */
[----:B--2---:R-:W-:Y:S01]  /*ec90*/  FMUL.FTZ R212, R26, R212 ;  /* 0x000000d41ad47220 */ /* 0x004fe20000410000 */
[----:B------:R-:W-:Y:S01]  /*eca0*/  FFMA.FTZ R114, R125, UR4, -R114 ;  /* 0x000000047d727c23 */ /* 0x000fe20008010872 */
[----:B------:R-:W-:-:S05]  /*ecb0*/  FSEL R125, R132, -INF , !P5 ;  /* 0xff800000847d7808 */ /* 0x000fca0006800000 */
[----:B------:R-:W2:Y:S01]  /*ecc0*/  MUFU.EX2 R31, R31 ;  /* 0x0000001f001f7308 */ /* 0x000ea20000000800 */
[----:B----4-:R-:W-:Y:S01]  /*ecd0*/  FSEL R205, R134, -INF , !P0 ;  /* 0xff80000086cd7808 */ /* 0x010fe20004000000 */
[----:B------:R-:W-:Y:S01]  /*ece0*/  FMUL.FTZ R218, R27, R218 ;  /* 0x000000da1bda7220 */ /* 0x000fe20000410000 */
[--C-:B------:R-:W-:Y:S01]  /*ecf0*/  FFMA.FTZ R116, R116, UR4, -R123.reuse ;  /* 0x0000000474747c23 */ /* 0x100fe2000801087b */
[----:B------:R-:W-:Y:S01]  /*ed00*/  FFMA.FTZ R123, R98, UR4, -R123 ;  /* 0x00000004627b7c23 */ /* 0x000fe2000801087b */
[----:B------:R-:W-:Y:S01]  /*ed10*/  FMUL.FTZ R14, R14, R212 ;  /* 0x000000d40e0e7220 */ /* 0x000fe20000410000 */
[--C-:B------:R-:W-:Y:S01]  /*ed20*/  FFMA.FTZ R126, R126, UR4, -R207.reuse ;  /* 0x000000047e7e7c23 */ /* 0x100fe200080108cf */
[----:B------:R-:W-:Y:S01]  /*ed30*/  FFMA.FTZ R129, R129, UR4, -R207 ;  /* 0x0000000481817c23 */ /* 0x000fe200080108cf */
[----:B------:R4:W-:Y:S01]  /*ed40*/  MUFU.EX2 R98, R206 ;  /* 0x000000ce00627308 */ /* 0x0009e20000000800 */
[----:B------:R-:W-:Y:S01]  /*ed50*/  FFMA.FTZ R212, -R21, R21, 1 ;  /* 0x3f80000015d47423 */ /* 0x000fe20000010115 */
[--C-:B------:R-:W-:Y:S01]  /*ed60*/  FFMA.FTZ R125, R125, UR4, -R112.reuse ;  /* 0x000000047d7d7c23 */ /* 0x100fe20008010870 */
[----:B------:R-:W-:Y:S01]  /*ed70*/  FFMA.FTZ R205, R205, UR4, -R112 ;  /* 0x00000004cdcd7c23 */ /* 0x000fe20008010870 */
[----:B-1----:R-:W-:Y:S01]  /*ed80*/  FSEL R207, R135, -INF , !P1 ;  /* 0xff80000087cf7808 */ /* 0x002fe20004800000 */
[----:B------:R-:W-:Y:S01]  /*ed90*/  FFMA.FTZ R21, -R22, R22, 1 ;  /* 0x3f80000016157423 */ /* 0x000fe20000010116 */
[----:B------:R-:W-:Y:S01]  /*eda0*/  FMUL.FTZ R112, R235, R218 ;  /* 0x000000daeb707220 */ /* 0x000fe20000410000 */
[----:B------:R-:W-:Y:S01]  /*edb0*/  FMUL.FTZ R221, R28, R221 ;  /* 0x000000dd1cdd7220 */ /* 0x000fe20000410000 */
[----:B------:R-:W-:Y:S01]  /*edc0*/  FMUL.FTZ R22, R18, R227 ;  /* 0x000000e312167220 */ /* 0x000fe20000410000 */
[----:B----4-:R-:W-:Y:S01]  /*edd0*/  FSEL R206, R133, -INF , !P4 ;  /* 0xff80000085ce7808 */ /* 0x010fe20006000000 */
[----:B------:R-:W-:Y:S01]  /*ede0*/  FFMA.FTZ R209, -R233, R233, 1 ;  /* 0x3f800000e9d17423 */ /* 0x000fe200000101e9 */
[----:B------:R-:W-:Y:S01]  /*edf0*/  FFMA.FTZ R211, -R234, R234, 1 ;  /* 0x3f800000ead37423 */ /* 0x000fe200000101ea */
[----:B------:R-:W-:Y:S01]  /*ee00*/  FMUL.FTZ R222, R29, R222 ;  /* 0x000000de1dde7220 */ /* 0x000fe20000410000 */
[----:B------:R-:W1:Y:S01]  /*ee10*/  SHFL.IDX PT, R218, R17, R215, 0x1f ;  /* 0x00001fd711da7589 */ /* 0x000e6200000e0000 */
[C---:B------:R-:W-:Y:S01]  /*ee20*/  VIADD R227, R10.reuse, 0x8 ;  /* 0x000000080ae37836 */ /* 0x040fe20000000000 */
[----:B------:R-:W-:Y:S01]  /*ee30*/  IADD3 R234, R10, 0xc, RZ ;  /* 0x0000000c0aea7810 */ /* 0x000fe20007ffe0ff */
[----:B------:R-:W-:Y:S01]  /*ee40*/  FMUL.FTZ R226, R32, R220 ;  /* 0x000000dc20e27220 */ /* 0x000fe20000410000 */
[--C-:B------:R-:W-:Y:S01]  /*ee50*/  FFMA.FTZ R206, R206, UR4, -R103.reuse ;  /* 0x00000004cece7c23 */ /* 0x100fe20008010867 */
[----:B------:R-:W-:Y:S01]  /*ee60*/  FFMA.FTZ R207, R207, UR4, -R103 ;  /* 0x00000004cfcf7c23 */ /* 0x000fe20008010867 */
[----:B------:R-:W4:Y:S01]  /*ee70*/  SHFL.IDX PT, R220, R17, R229, 0x1f ;  /* 0x00001fe511dc7589 */ /* 0x000f2200000e0000 */
[----:B------:R-:W-:Y:S01]  /*ee80*/  FMUL.FTZ R103, R236, R221 ;  /* 0x000000ddec677220 */ /* 0x000fe20000410000 */
[----:B---3--:R-:W-:Y:S01]  /*ee90*/  FMUL.FTZ R223, R30, R223 ;  /* 0x000000df1edf7220 */ /* 0x008fe20000410000 */
[----:B------:R-:W-:Y:S01]  /*eea0*/  FMUL.FTZ R209, R209, R222 ;  /* 0x000000ded1d17220 */ /* 0x000fe20000410000 */
[----:B------:R-:W3:Y:S01]  /*eeb0*/  SHFL.IDX PT, R221, R17, R227, 0x1f ;  /* 0x00001fe311dd7589 */ /* 0x000ee200000e0000 */
[----:B--2---:R-:W-:Y:S01]  /*eec0*/  FMUL.FTZ R222, R31, R217 ;  /* 0x000000d91fde7220 */ /* 0x004fe20000410000 */
[----:B------:R-:W-:-:S02]  /*eed0*/  VIADD R233, R10, 0x10 ;  /* 0x000000100ae97836 */ /* 0x000fc40000000000 */
[--C-:B------:R-:W-:Y:S01]  /*eee0*/  FADD.FTZ R40, R40, -R216.reuse ;  /* 0x800000d828287221 */ /* 0x100fe20000010000 */
[----:B------:R-:W-:Y:S01]  /*eef0*/  FADD.FTZ R42, R42, -R216 ;  /* 0x800000d82a2a7221 */ /* 0x000fe20000010000 */
[----:B------:R-:W2:Y:S01]  /*ef00*/  SHFL.IDX PT, R217, R17, R234, 0x1f ;  /* 0x00001fea11d97589 */ /* 0x000ea200000e0000 */
[----:B------:R-:W-:-:S03]  /*ef10*/  FMUL.FTZ R224, R19, R224 ;  /* 0x000000e013e07220 */ /* 0x000fc60000410000 */
[----:B------:R1:W-:Y:S01]  /*ef20*/  LDS R216, [R13+0x400] ;  /* 0x000400000dd87984 */ /* 0x0003e20000000800 */
[----:B------:R-:W-:Y:S01]  /*ef30*/  FMUL.FTZ R211, R211, R223 ;  /* 0x000000dfd3d37220 */ /* 0x000fe20000410000 */
[----:B------:R-:W-:Y:S01]  /*ef40*/  FMUL.FTZ R22, R212, R22 ;  /* 0x00000016d4167220 */ /* 0x000fe20000410000 */
[----:B------:R-:W-:Y:S01]  /*ef50*/  FFMA.FTZ R212, -R23, R23, 1 ;  /* 0x3f80000017d47423 */ /* 0x000fe20000010117 */
[----:B------:R-:W-:Y:S01]  /*ef60*/  IADD3 R235, R10, 0x14, RZ ;  /* 0x000000140aeb7810 */ /* 0x000fe20007ffe0ff */
[----:B------:R-:W2:Y:S01]  /*ef70*/  SHFL.IDX PT, R223, R17, R233, 0x1f ;  /* 0x00001fe911df7589 */ /* 0x000ea200000e0000 */
[----:B------:R-:W2:Y:S01]  /*ef80*/  MUFU.EX2 R36, R36 ;  /* 0x0000002400247308 */ /* 0x000ea20000000800 */
[----:B------:R-:W-:Y:S01]  /*ef90*/  FMUL.FTZ R21, R21, R224 ;  /* 0x000000e015157220 */ /* 0x000fe20000410000 */
[----:B------:R-:W-:Y:S01]  /*efa0*/  FMUL.FTZ R212, R212, R222 ;  /* 0x000000ded4d47220 */ /* 0x000fe20000410000 */
[----:B------:R-:W2:Y:S04]  /*efb0*/  SHFL.IDX PT, R224, R17, R235, 0x1f ;  /* 0x00001feb11e07589 */ /* 0x000ea800000e0000 */
[----:B------:R-:W2:Y:S01]  /*efc0*/  SHFL.IDX PT, R222, R17, R230, 0x1f ;  /* 0x00001fe611de7589 */ /* 0x000ea200000e0000 */
[----:B-1----:R-:W-:Y:S01]  /*efd0*/  FFMA.FTZ R13, -R171, R171, 1 ;  /* 0x3f800000ab0d7423 */ /* 0x002fe200000101ab */
[----:B------:R-:W-:Y:S01]  /*efe0*/  FMUL.FTZ R40, R35, R40 ;  /* 0x0000002823287220 */ /* 0x000fe20000410000 */
[--C-:B------:R-:W-:Y:S01]  /*eff0*/  FADD.FTZ R41, R41, -R218.reuse ;  /* 0x800000da29297221 */ /* 0x100fe20000010000 */
[----:B------:R-:W-:Y:S01]  /*f000*/  FADD.FTZ R43, R43, -R218 ;  /* 0x800000da2b2b7221 */ /* 0x000fe20000010000 */
[--C-:B----4-:R-:W-:Y:S01]  /*f010*/  FADD.FTZ R53, R53, -R220.reuse ;  /* 0x800000dc35357221 */ /* 0x110fe20000010000 */
[----:B------:R-:W-:Y:S01]  /*f020*/  FADD.FTZ R55, R55, -R220 ;  /* 0x800000dc37377221 */ /* 0x000fe20000010000 */
[----:B------:R-:W-:Y:S01]  /*f030*/  FMUL.FTZ R13, R13, R40 ;  /* 0x000000280d0d7220 */ /* 0x000fe20000410000 */
[----:B------:R-:W-:Y:S01]  /*f040*/  FFMA.FTZ R40, -R170, R170, 1 ;  /* 0x3f800000aa287423 */ /* 0x000fe200000101aa */
[----:B------:R-:W-:Y:S01]  /*f050*/  FMUL.FTZ R220, R12, R41 ;  /* 0x000000290cdc7220 */ /* 0x000fe20000410000 */
[--C-:B---3--:R-:W-:Y:S01]  /*f060*/  FADD.FTZ R44, R44, -R221.reuse ;  /* 0x800000dd2c2c7221 */ /* 0x108fe20000010000 */
[----:B------:R-:W-:Y:S01]  /*f070*/  FADD.FTZ R46, R46, -R221 ;  /* 0x800000dd2e2e7221 */ /* 0x000fe20000010000 */
[--C-:B--2---:R-:W-:Y:S01]  /*f080*/  FADD.FTZ R45, R45, -R217.reuse ;  /* 0x800000d92d2d7221 */ /* 0x104fe20000010000 */
[----:B------:R-:W-:Y:S01]  /*f090*/  FADD.FTZ R47, R47, -R217 ;  /* 0x800000d92f2f7221 */ /* 0x000fe20000010000 */
[----:B------:R-:W-:Y:S01]  /*f0a0*/  FFMA.FTZ R217, -R169, R169, 1 ;  /* 0x3f800000a9d97423 */ /* 0x000fe200000101a9 */
[----:B------:R-:W-:Y:S01]  /*f0b0*/  FMUL.FTZ R218, R36, R42 ;  /* 0x0000002a24da7220 */ /* 0x000fe20000410000 */
[----:B------:R-:W-:Y:S01]  /*f0c0*/  FMUL.FTZ R221, R37, R43 ;  /* 0x0000002b25dd7220 */ /* 0x000fe20000410000 */
[----:B------:R-:W-:Y:S01]  /*f0d0*/  FMUL.FTZ R43, R40, R220 ;  /* 0x000000dc282b7220 */ /* 0x000fe20000410000 */
[----:B------:R-:W-:Y:S01]  /*f0e0*/  FFMA.FTZ R40, -R167, R167, 1 ;  /* 0x3f800000a7287423 */ /* 0x000fe200000101a7 */
[----:B------:R-:W-:Y:S01]  /*f0f0*/  FMUL.FTZ R44, R38, R44 ;  /* 0x0000002c262c7220 */ /* 0x000fe20000410000 */
[--C-:B------:R-:W-:Y:S01]  /*f100*/  FADD.FTZ R48, R48, -R223.reuse ;  /* 0x800000df30307221 */ /* 0x100fe20000010000 */
[----:B------:R-:W-:Y:S01]  /*f110*/  FADD.FTZ R50, R50, -R223 ;  /* 0x800000df32327221 */ /* 0x000fe20000010000 */
        /* <DEDUP_REMOVED lines=8> */
[----:B------:R-:W-:Y:S01]  /*f1a0*/  FADD.FTZ R51, R51, -R224 ;  /* 0x800000e033337221 */ /* 0x000fe20000010000 */
[----:B------:R-:W-:Y:S01]  /*f1b0*/  FADD.FTZ R52, R52, -R222 ;  /* 0x800000de34347221 */ /* 0x000fe20000010000 */
[----:B------:R-:W-:Y:S01]  /*f1c0*/  FADD.FTZ R49, R49, -R224 ;  /* 0x800000e031317221 */ /* 0x000fe20000010000 */
        /* <DEDUP_REMOVED lines=9> */
[----:B------:R-:W-:-:S02]  /*f260*/  VIADD R228, R10, 0x4 ;  /* 0x000000040ae47836 */ /* 0x000fc40000000000 */
[----:B------:R-:W-:Y:S01]  /*f270*/  FFMA.FTZ R51, -R165, R165, 1 ;  /* 0x3f800000a5337423 */ /* 0x000fe200000101a5 */
[----:B------:R-:W-:Y:S01]  /*f280*/  FMUL.FTZ R44, R89, R46 ;  /* 0x0000002e592c7220 */ /* 0x000fe20000410000 */
[----:B------:R-:W-:Y:S01]  /*f290*/  SHFL.IDX PT, R40, R216, R227, 0x1f ;  /* 0x00001fe3d8287589 */ /* 0x000fe200000e0000 */
[----:B------:R-:W1:Y:S01]  /*f2a0*/  MUFU.EX2 R122, R122 ;  /* 0x0000007a007a7308 */ /* 0x000e620000000800 */
[----:B------:R-:W-:Y:S02]  /*f2b0*/  FMUL.FTZ R46, R88, R217 ;  /* 0x000000d9582e7220 */ /* 0x000fe40000410000 */
[----:B------:R-:W2:Y:S01]  /*f2c0*/  SHFL.IDX PT, R89, R216, R10, 0x1f ;  /* 0x00001f0ad8597589 */ /* 0x000ea200000e0000 */
[----:B------:R-:W-:Y:S01]  /*f2d0*/  FMUL.FTZ R49, R92, R49 ;  /* 0x000000315c317220 */ /* 0x000fe20000410000 */
[----:B------:R-:W-:Y:S01]  /*f2e0*/  FMUL.FTZ R52, R90, R91 ;  /* 0x0000005b5a347220 */ /* 0x000fe20000410000 */
[----:B------:R-:W-:Y:S01]  /*f2f0*/  FMUL.FTZ R51, R51, R93 ;  /* 0x0000005d33337220 */ /* 0x000fe20000410000 */
[----:B------:R-:W3:Y:S01]  /*f300*/  SHFL.IDX PT, R88, R216, R228, 0x1f ;  /* 0x00001fe4d8587589 */ /* 0x000ee200000e0000 */
[----:B------:R-:W4:Y:S03]  /*f310*/  MUFU.EX2 R124, R124 ;  /* 0x0000007c007c7308 */ /* 0x000f260000000800 */
[----:B------:R-:W-:Y:S04]  /*f320*/  SHFL.IDX PT, R92, R216, R234, 0x1f ;  /* 0x00001fead85c7589 */ /* 0x000fe800000e0000 */
[----:B------:R-:W-:Y:S04]  /*f330*/  SHFL.IDX PT, R93, R216, R233, 0x1f ;  /* 0x00001fe9d85d7589 */ /* 0x000fe800000e0000 */
[----:B------:R-:W-:Y:S04]  /*f340*/  SHFL.IDX PT, R91, R216, R235, 0x1f ;  /* 0x00001febd85b7589 */ /* 0x000fe800000e0000 */
[----:B------:R-:W-:Y:S04]  /*f350*/  SHFL.IDX PT, R90, R216, R230, 0x1f ;  /* 0x00001fe6d85a7589 */ /* 0x000fe800000e0000 */
[----:B------:R-:W3:Y:S01]  /*f360*/  SHFL.IDX PT, R216, R216, R229, 0x1f ;  /* 0x00001fe5d8d87589 */ /* 0x000ee200000e0000 */
[----:B------:R-:W3:Y:S01]  /*f370*/  MUFU.EX2 R111, R111 ;  /* 0x0000006f006f7308 */ /* 0x000ee20000000800 */
[----:B------:R-:W-:Y:S01]  /*f380*/  FFMA.FTZ R42, -R168, R168, 1 ;  /* 0x3f800000a82a7423 */ /* 0x000fe200000101a8 */
[----:B------:R-:W-:Y:S01]  /*f390*/  FFMA.FTZ R217, -R164, R164, 1 ;  /* 0x3f800000a4d97423 */ /* 0x000fe200000101a4 */
[----:B------:R-:W3:Y:S02]  /*f3a0*/  LDL.LU R200, [R1+0x110] ;  /* 0x0001100001c87983 */ /* 0x000ee40000300800 */
[----:B------:R-:W-:Y:S01]  /*f3b0*/  FMUL.FTZ R42, R42, R221 ;  /* 0x000000dd2a2a7220 */ /* 0x000fe20000410000 */
[----:B-1----:R-:W-:-:S02]  /*f3c0*/  FMUL.FTZ R221, R122, R53 ;  /* 0x000000357add7220 */ /* 0x002fc40000410000 */
[----:B------:R-:W1:Y:S01]  /*f3d0*/  MUFU.EX2 R204, R204 ;  /* 0x000000cc00cc7308 */ /* 0x000e620000000800 */
[----:B------:R-:W-:Y:S01]  /*f3e0*/  FADD.FTZ R54, R54, -R222 ;  /* 0x800000de36367221 */ /* 0x000fe20000010000 */
[----:B----4-:R-:W-:Y:S01]  /*f3f0*/  FMUL.FTZ R222, R124, R55 ;  /* 0x000000377cde7220 */ /* 0x010fe20000410000 */
[----:B------:R-:W-:-:S05]  /*f400*/  FMUL.FTZ R55, R217, R221 ;  /* 0x000000ddd9377220 */ /* 0x000fca0000410000 */
[----:B------:R-:W4:Y:S01]  /*f410*/  MUFU.EX2 R119, R119 ;  /* 0x0000007700777308 */ /* 0x000f220000000800 */
[----:B--2---:R-:W-:Y:S01]  /*f420*/  FADD.FTZ R217, R56, -R89 ;  /* 0x8000005938d97221 */ /* 0x004fe20000010000 */
[----:B------:R-:W-:-:S06]  /*f430*/  FADD.FTZ R56, R60, -R40 ;  /* 0x800000283c387221 */ /* 0x000fcc0000010000 */
[----:B------:R-:W2:Y:S01]  /*f440*/  MUFU.EX2 R101, R101 ;  /* 0x0000006500657308 */ /* 0x000ea20000000800 */
[----:B------:R-:W-:Y:S01]  /*f450*/  FADD.FTZ R40, R62, -R40 ;  /* 0x800000283e287221 */ /* 0x000fe20000010000 */
[--C-:B---3--:R-:W-:Y:S01]  /*f460*/  FADD.FTZ R57, R57, -R88.reuse ;  /* 0x8000005839397221 */ /* 0x108fe20000010000 */
[----:B------:R-:W-:-:S05]  /*f470*/  FADD.FTZ R59, R59, -R88 ;  /* 0x800000583b3b7221 */ /* 0x000fca0000010000 */
[----:B------:R-:W3:Y:S01]  /*f480*/  MUFU.EX2 R120, R120 ;  /* 0x0000007800787308 */ /* 0x000ee20000000800 */
[--C-:B------:R-:W-:Y:S01]  /*f490*/  FADD.FTZ R88, R69, -R216.reuse ;  /* 0x800000d845587221 */ /* 0x100fe20000010000 */
[----:B------:R-:W-:-:S06]  /*f4a0*/  FADD.FTZ R216, R71, -R216 ;  /* 0x800000d847d87221 */ /* 0x000fcc0000010000 */
[----:B------:R-:W3:Y:S01]  /*f4b0*/  MUFU.EX2 R104, R104 ;  /* 0x0000006800687308 */ /* 0x000ee20000000800 */
[----:B------:R-:W-:Y:S01]  /*f4c0*/  FFMA.FTZ R71, -R155, R155, 1 ;  /* 0x3f8000009b477423 */ /* 0x000fe2000001019b */
[----:B------:R-:W-:-:S06]  /*f4d0*/  FMUL.FTZ R40, R111, R40 ;  /* 0x000000286f287220 */ /* 0x000fcc0000410000 */
[----:B------:R-:W3:Y:S01]  /*f4e0*/  MUFU.EX2 R107, R107 ;  /* 0x0000006b006b7308 */ /* 0x000ee20000000800 */
[----:B------:R-:W-:Y:S01]  /*f4f0*/  FADD.FTZ R64, R64, -R93 ;  /* 0x8000005d40407221 */ /* 0x000fe20000010000 */
[----:B------:R-:W-:Y:S01]  /*f500*/  FMUL.FTZ R71, R71, R40 ;  /* 0x0000002847477220 */ /* 0x000fe20000410000 */
[----:B------:R-:W-:Y:S01]  /*f510*/  FADD.FTZ R61, R61, -R92 ;  /* 0x8000005c3d3d7221 */ /* 0x000fe20000010000 */
[----:B------:R-:W-:-:S04]  /*f520*/  FFMA.FTZ R69, -R158, R158, 1 ;  /* 0x3f8000009e457423 */ /* 0x000fc8000001019e */
[----:B------:R-:W3:Y:S01]  /*f530*/  MUFU.EX2 R105, R105 ;  /* 0x0000006900697308 */ /* 0x000ee20000000800 */
[----:B-1----:R-:W-:Y:S01]  /*f540*/  FMUL.FTZ R59, R204, R59 ;  /* 0x0000003bcc3b7220 */ /* 0x002fe20000410000 */
[----:B------:R-:W-:Y:S01]  /*f550*/  FFMA.FTZ R40, -R153, R153, 1 ;  /* 0x3f80000099287423 */ /* 0x000fe20000010199 */
[----:B------:R-:W-:Y:S01]  /*f560*/  FADD.FTZ R92, R63, -R92 ;  /* 0x8000005c3f5c7221 */ /* 0x000fe20000010000 */
[----:B------:R-:W-:Y:S01]  /*f570*/  FFMA.FTZ R62, -R160, R160, 1 ;  /* 0x3f800000a03e7423 */ /* 0x000fe200000101a0 */
[----:B----4-:R-:W-:-:S03]  /*f580*/  FMUL.FTZ R57, R119, R57 ;  /* 0x0000003977397220 */ /* 0x010fc60000410000 */
[----:B------:R-:W1:Y:S01]  /*f590*/  MUFU.EX2 R100, R100 ;  /* 0x0000006400647308 */ /* 0x000e620000000800 */
[----:B--2---:R-:W-:Y:S01]  /*f5a0*/  FMUL.FTZ R64, R101, R64 ;  /* 0x0000004065407220 */ /* 0x004fe20000410000 */
[----:B------:R-:W2:Y:S01]  /*f5b0*/  LDL.LU R201, [R1+0x10c] ;  /* 0x00010c0001c97983 */ /* 0x000ea20000300800 */
[----:B------:R-:W-:Y:S01]  /*f5c0*/  FFMA.FTZ R215, -R202, R202, 1 ;  /* 0x3f800000cad77423 */ /* 0x000fe200000101ca */
[----:B------:R-:W-:Y:S01]  /*f5d0*/  FFMA.FTZ R225, -R203, R203, 1 ;  /* 0x3f800000cbe17423 */ /* 0x000fe200000101cb */
[----:B------:R-:W-:Y:S01]  /*f5e0*/  FMUL.FTZ R69, R69, R59 ;  /* 0x0000003b45457220 */ /* 0x000fe20000410000 */
[----:B------:R-:W2:Y:S02]  /*f5f0*/  LDL.LU R202, [R1+0x108] ;  /* 0x0001080001ca7983 */ /* 0x000ea40000300800 */
[----:B------:R-:W4:Y:S01]  /*f600*/  MUFU.EX2 R106, R106 ;  /* 0x0000006a006a7308 */ /* 0x000f220000000800 */
[--C-:B------:R-:W-:Y:S01]  /*f610*/  FADD.FTZ R65, R65, -R91.reuse ;  /* 0x8000005b41417221 */ /* 0x100fe20000010000 */
[----:B------:R-:W2:Y:S01]  /*f620*/  LDL.LU R203, [R1+0x104] ;  /* 0x0001040001cb7983 */ /* 0x000ea20000300800 */
[----:B------:R-:W-:Y:S01]  /*f630*/  FADD.FTZ R67, R67, -R91 ;  /* 0x8000005b43437221 */ /* 0x000fe20000010000 */
[----:B------:R-:W-:-:S04]  /*f640*/  FMUL.FTZ R62, R62, R57 ;  /* 0x000000393e3e7220 */ /* 0x000fc80000410000 */
[----:B------:R-:W4:Y:S01]  /*f650*/  MUFU.EX2 R102, R102 ;  /* 0x0000006600667308 */ /* 0x000f220000000800 */
[----:B------:R1:W5:Y:S01]  /*f660*/  LDL.LU R171, [R1+0x100] ;  /* 0x0001000001ab7983 */ /* 0x0003620000300800 */
[----:B------:R-:W-:Y:S01]  /*f670*/  FFMA.FTZ R59, -R157, R157, 1 ;  /* 0x3f8000009d3b7423 */ /* 0x000fe2000001019d */
[----:B---3--:R-:W-:Y:S01]  /*f680*/  FMUL.FTZ R56, R120, R56 ;  /* 0x0000003878387220 */ /* 0x008fe20000410000 */
[----:B------:R-:W-:Y:S01]  /*f690*/  FMUL.FTZ R92, R104, R92 ;  /* 0x0000005c685c7220 */ /* 0x000fe20000410000 */
[----:B------:R-:W-:Y:S01]  /*f6a0*/  FMUL.FTZ R64, R40, R64 ;  /* 0x0000004028407220 */ /* 0x000fe20000410000 */
[----:B------:R3:W5:Y:S02]  /*f6b0*/  LDL.LU R170, [R1+0xfc] ;  /* 0x0000fc0001aa7983 */ /* 0x0007640000300800 */
[----:B------:R-:W4:Y:S01]  /*f6c0*/  MUFU.EX2 R116, R116 ;  /* 0x0000007400747308 */ /* 0x000f220000000800 */
[----:B------:R-:W-:Y:S01]  /*f6d0*/  FADD.FTZ R58, R58, -R89 ;  /* 0x800000593a3a7221 */ /* 0x000fe20000010000 */
[----:B------:R-:W-:Y:S01]  /*f6e0*/  FFMA.FTZ R57, -R154, R154, 1 ;  /* 0x3f8000009a397423 */ /* 0x000fe2000001019a */
[----:B------:R-:W4:Y:S01]  /*f6f0*/  SHFL.IDX PT, R40, R15, R228, 0x1f ;  /* 0x00001fe40f287589 */ /* 0x000f2200000e0000 */
[----:B------:R-:W-:Y:S01]  /*f700*/  FMUL.FTZ R220, R107, R54 ;  /* 0x000000366bdc7220 */ /* 0x000fe20000410000 */
[----:B------:R-:W-:-:S02]  /*f710*/  FFMA.FTZ R218, -R163, R163, 1 ;  /* 0x3f800000a3da7423 */ /* 0x000fc400000101a3 */
[----:B------:R-:W4:Y:S01]  /*f720*/  SHFL.IDX PT, R91, R15, R235, 0x1f ;  /* 0x00001feb0f5b7589 */ /* 0x000f2200000e0000 */
[----:B------:R-:W4:Y:S01]  /*f730*/  MUFU.EX2 R115, R115 ;  /* 0x0000007300737308 */ /* 0x000f220000000800 */
[----:B------:R-:W-:Y:S02]  /*f740*/  FMUL.FTZ R59, R59, R56 ;  /* 0x000000383b3b7220 */ /* 0x000fe40000410000 */
[----:B------:R3:W5:Y:S01]  /*f750*/  LDL.LU R169, [R1+0xf8] ;  /* 0x0000f80001a97983 */ /* 0x0007620000300800 */
[----:B------:R-:W-:-:S03]  /*f760*/  FMUL.FTZ R56, R57, R92 ;  /* 0x0000005c39387220 */ /* 0x000fc60000410000 */
[----:B------:R-:W4:Y:S01]  /*f770*/  SHFL.IDX PT, R89, R15, R10, 0x1f ;  /* 0x00001f0a0f597589 */ /* 0x000f2200000e0000 */
[----:B------:R-:W4:Y:S03]  /*f780*/  MUFU.EX2 R110, R110 ;  /* 0x0000006e006e7308 */ /* 0x000f260000000800 */
[----:B------:R3:W5:Y:S01]  /*f790*/  LDL.LU R168, [R1+0xf4] ;  /* 0x0000f40001a87983 */ /* 0x0007620000300800 */
[----:B------:R-:W-:Y:S01]  /*f7a0*/  FADD.FTZ R66, R66, -R93 ;  /* 0x8000005d42427221 */ /* 0x000fe20000010000 */
[----:B------:R-:W-:Y:S02]  /*f7b0*/  FADD.FTZ R63, R68, -R90 ;  /* 0x8000005a443f7221 */ /* 0x000fe40000010000 */
[----:B------:R3:W5:Y:S01]  /*f7c0*/  LDL.LU R167, [R1+0xf0] ;  /* 0x0000f00001a77983 */ /* 0x0007620000300800 */
[----:B------:R-:W4:Y:S01]  /*f7d0*/  MUFU.EX2 R117, R117 ;  /* 0x0000007500757308 */ /* 0x000f220000000800 */
[----:B------:R-:W-:-:S02]  /*f7e0*/  FMUL.FTZ R53, R218, R220 ;  /* 0x000000dcda357220 */ /* 0x000fc40000410000 */
[----:B------:R3:W5:Y:S01]  /*f7f0*/  LDL.LU R166, [R1+0xec] ;  /* 0x0000ec0001a67983 */ /* 0x0007620000300800 */
[----:B------:R-:W-:Y:S01]  /*f800*/  FADD.FTZ R90, R70, -R90 ;  /* 0x8000005a465a7221 */ /* 0x000fe20000010000 */
[----:B------:R-:W-:Y:S02]  /*f810*/  FFMA.FTZ R54, -R162, R162, 1 ;  /* 0x3f800000a2367423 */ /* 0x000fe400000101a2 */
[----:B------:R3:W5:Y:S01]  /*f820*/  LDL.LU R165, [R1+0xe8] ;  /* 0x0000e80001a57983 */ /* 0x0007620000300800 */
[----:B------:R-:W4:Y:S01]  /*f830*/  MUFU.EX2 R123, R123 ;  /* 0x0000007b007b7308 */ /* 0x000f220000000800 */
[----:B------:R-:W-:Y:S02]  /*f840*/  FFMA.FTZ R70, -R156, R156, 1 ;  /* 0x3f8000009c467423 */ /* 0x000fe4000001019c */
[----:B------:R-:W4:Y:S01]  /*f850*/  SHFL.IDX PT, R92, R15, R230, 0x1f ;  /* 0x00001fe60f5c7589 */ /* 0x000f2200000e0000 */
[----:B------:R-:W-:Y:S01]  /*f860*/  FMUL.FTZ R61, R105, R61 ;  /* 0x0000003d693d7220 */ /* 0x000fe20000410000 */
[----:B------:R-:W-:-:S02]  /*f870*/  FFMA.FTZ R68, -R161, R161, 1 ;  /* 0x3f800000a1447423 */ /* 0x000fc400000101a1 */
[----:B------:R3:W5:Y:S01]  /*f880*/  LDL.LU R164, [R1+0xe4] ;  /* 0x0000e40001a47983 */ /* 0x0007620000300800 */
[----:B------:R-:W4:Y:S03]  /*f890*/  MUFU.EX2 R118, R118 ;  /* 0x0000007600767308 */ /* 0x000f260000000800 */
[----:B------:R-:W4:Y:S01]  /*f8a0*/  SHFL.IDX PT, R93, R15, R227, 0x1f ;  /* 0x00001fe30f5d7589 */ /* 0x000f2200000e0000 */
[----:B------:R-:W-:Y:S01]  /*f8b0*/  FFMA.FTZ R57, -R151, R151, 1 ;  /* 0x3f80000097397423 */ /* 0x000fe20000010197 */
[----:B-1----:R-:W-:Y:S02]  /*f8c0*/  FMUL.FTZ R66, R100, R66 ;  /* 0x0000004264427220 */ /* 0x002fe40000410000 */
[----:B------:R3:W5:Y:S01]  /*f8d0*/  LDL.LU R163, [R1+0xe0] ;  /* 0x0000e00001a37983 */ /* 0x0007620000300800 */
[----:B------:R-:W-:-:S03]  /*f8e0*/  FFMA.FTZ R60, -R159, R159, 1 ;  /* 0x3f8000009f3c7423 */ /* 0x000fc6000001019f */
[----:B------:R-:W1:Y:S01]  /*f8f0*/  SHFL.IDX PT, R220, R15, R229, 0x1f ;  /* 0x00001fe50fdc7589 */ /* 0x000e6200000e0000 */
[----:B------:R-:W-:-:S03]  /*f900*/  FMUL.FTZ R70, R70, R61 ;  /* 0x0000003d46467220 */ /* 0x000fc60000410000 */
[----:B------:R3:W5:Y:S04]  /*f910*/  LDL.LU R162, [R1+0xdc] ;  /* 0x0000dc0001a27983 */ /* 0x0007680000300800 */
[----:B------:R-:W1:Y:S01]  /*f920*/  SHFL.IDX PT, R218, R15, R233, 0x1f ;  /* 0x00001fe90fda7589 */ /* 0x000e6200000e0000 */
[----:B----4-:R-:W-:-:S03]  /*f930*/  FMUL.FTZ R58, R106, R58 ;  /* 0x0000003a6a3a7220 */ /* 0x010fc60000410000 */
[----:B------:R3:W5:Y:S01]  /*f940*/  LDL.LU R161, [R1+0xd8] ;  /* 0x0000d80001a17983 */ /* 0x0007620000300800 */
[----:B------:R-:W4:Y:S01]  /*f950*/  MUFU.EX2 R138, R138 ;  /* 0x0000008a008a7308 */ /* 0x000f220000000800 */
[----:B------:R-:W-:Y:S02]  /*f960*/  FMUL.FTZ R61, R102, R65 ;  /* 0x00000041663d7220 */ /* 0x000fe40000410000 */
[----:B------:R3:W5:Y:S01]  /*f970*/  LDL.LU R160, [R1+0xd4] ;  /* 0x0000d40001a07983 */ /* 0x0007620000300800 */
[----:B------:R-:W-:-:S03]  /*f980*/  FMUL.FTZ R65, R57, R66 ;  /* 0x0000004239417220 */ /* 0x000fc60000410000 */
[----:B------:R3:W5:Y:S01]  /*f990*/  LDL.LU R159, [R1+0xd0] ;  /* 0x0000d000019f7983 */ /* 0x0007620000300800 */
[----:B------:R-:W-:Y:S01]  /*f9a0*/  FFMA.FTZ R66, -R150, R150, 1 ;  /* 0x3f80000096427423 */ /* 0x000fe20000010196 */
[----:B------:R-:W-:Y:S02]  /*f9b0*/  FMUL.FTZ R63, R116, R63 ;  /* 0x0000003f743f7220 */ /* 0x000fe40000410000 */
[----:B------:R3:W5:Y:S01]  /*f9c0*/  LDL.LU R158, [R1+0xcc] ;  /* 0x0000cc00019e7983 */ /* 0x0007620000300800 */
[----:B------:R-:W-:-:S03]  /*f9d0*/  FMUL.FTZ R60, R60, R58 ;  /* 0x0000003a3c3c7220 */ /* 0x000fc60000410000 */
[----:B------:R3:W5:Y:S01]  /*f9e0*/  LDL.LU R157, [R1+0xc8] ;  /* 0x0000c800019d7983 */ /* 0x0007620000300800 */
[----:B------:R-:W-:-:S03]  /*f9f0*/  FFMA.FTZ R58, -R152, R152, 1 ;  /* 0x3f800000983a7423 */ /* 0x000fc60000010198 */
[----:B------:R3:W5:Y:S01]  /*fa00*/  LDL.LU R156, [R1+0xc4] ;  /* 0x0000c400019c7983 */ /* 0x0007620000300800 */
[----:B------:R-:W-:Y:S01]  /*fa10*/  FFMA.FTZ R57, -R149, R149, 1 ;  /* 0x3f80000095397423 */ /* 0x000fe20000010195 */
        /* <DEDUP_REMOVED lines=18> */
[----:B------:R-:W-:-:S02]  /*fb40*/  FMUL.FTZ R216, R118, R216 ;  /* 0x000000d876d87220 */ /* 0x000fc40000410000 */
[----:B------:R3:W5:Y:S01]  /*fb50*/  LDL.LU R148, [R1+0xa4] ;  /* 0x0000a40001947983 */ /* 0x0007620000300800 */
[--C-:B------:R-:W-:Y:S01]  /*fb60*/  FADD.FTZ R73, R73, -R40.reuse ;  /* 0x8000002849497221 */ /* 0x100fe20000010000 */
[--C-:B------:R-:W-:Y:S01]  /*fb70*/  FADD.FTZ R81, R81, -R91.reuse ;  /* 0x8000005b51517221 */ /* 0x100fe20000010000 */
[----:B------:R-:W-:Y:S01]  /*fb80*/  FADD.FTZ R83, R83, -R91 ;  /* 0x8000005b53537221 */ /* 0x000fe20000010000 */
[----:B------:R3:W5:Y:S01]  /*fb90*/  LDL.LU R147, [R1+0xa0] ;  /* 0x0000a00001937983 */ /* 0x0007620000300800 */
[----:B------:R-:W-:Y:S01]  /*fba0*/  FFMA.FTZ R88, -R145, R145, 1 ;  /* 0x3f80000091587423 */ /* 0x000fe20000010191 */
[----:B------:R-:W-:Y:S01]  /*fbb0*/  FMUL.FTZ R68, R68, R217 ;  /* 0x000000d944447220 */ /* 0x000fe20000410000 */
[--C-:B------:R-:W-:Y:S01]  /*fbc0*/  FADD.FTZ R72, R72, -R89.reuse ;  /* 0x8000005948487221 */ /* 0x100fe20000010000 */
[----:B------:R3:W5:Y:S01]  /*fbd0*/  LDL.LU R146, [R1+0x9c] ;  /* 0x00009c0001927983 */ /* 0x0007620000300800 */
[----:B------:R-:W-:Y:S01]  /*fbe0*/  FADD.FTZ R74, R74, -R89 ;  /* 0x800000594a4a7221 */ /* 0x000fe20000010000 */
[----:B------:R-:W-:Y:S01]  /*fbf0*/  FADD.FTZ R40, R75, -R40 ;  /* 0x800000284b287221 */ /* 0x000fe20000010000 */
[----:B------:R-:W-:Y:S01]  /*fc00*/  FFMA.FTZ R91, -R144, R144, 1 ;  /* 0x3f800000905b7423 */ /* 0x000fe20000010190 */
[----:B------:R3:W5:Y:S01]  /*fc10*/  LDL.LU R145, [R1+0x98] ;  /* 0x0000980001917983 */ /* 0x0007620000300800 */
[----:B------:R-:W-:Y:S01]  /*fc20*/  FMUL.FTZ R67, R67, R90 ;  /* 0x0000005a43437220 */ /* 0x000fe20000410000 */
[----:B------:R-:W-:Y:S01]  /*fc30*/  FFMA.FTZ R89, -R143, R143, 1 ;  /* 0x3f8000008f597423 */ /* 0x000fe2000001018f */
[----:B------:R-:W-:Y:S01]  /*fc40*/  FFMA.FTZ R90, -R142, R142, 1 ;  /* 0x3f8000008e5a7423 */ /* 0x000fe2000001018e */
[----:B------:R4:W3:Y:S01]  /*fc50*/  SHFL.IDX PT, R217, R15, R234, 0x1f ;  /* 0x00001fea0fd97589 */ /* 0x0008e200000e0000 */
[----:B------:R-:W-:-:S03]  /*fc60*/  FMUL.FTZ R61, R61, R216 ;  /* 0x000000d83d3d7220 */ /* 0x000fc60000410000 */
[----:B------:R1:W5:Y:S01]  /*fc70*/  LDL.LU R144, [R1+0x94] ;  /* 0x0000940001907983 */ /* 0x0003620000300800 */
[--C-:B------:R-:W-:Y:S01]  /*fc80*/  FADD.FTZ R84, R84, -R92.reuse ;  /* 0x8000005c54547221 */ /* 0x100fe20000010000 */
[----:B------:R-:W-:Y:S02]  /*fc90*/  FADD.FTZ R86, R86, -R92 ;  /* 0x8000005c56567221 */ /* 0x000fe40000010000 */
[----:B------:R1:W5:Y:S01]  /*fca0*/  LDL.LU R143, [R1+0x90] ;  /* 0x00009000018f7983 */ /* 0x0003620000300800 */
[----:B----4-:R4:W-:Y:S01]  /*fcb0*/  MUFU.EX2 R15, R121 ;  /* 0x00000079000f7308 */ /* 0x0109e20000000800 */
[----:B------:R-:W-:Y:S02]  /*fcc0*/  FMUL.FTZ R40, R138, R40 ;  /* 0x000000288a287220 */ /* 0x000fe40000410000 */
[----:B------:R1:W5:Y:S01]  /*fcd0*/  LDL.LU R142, [R1+0x8c] ;  /* 0x00008c00018e7983 */ /* 0x0003620000300800 */
[----:B------:R-:W-:Y:S01]  /*fce0*/  FFMA.FTZ R216, -R140, R140, 1 ;  /* 0x3f8000008cd87423 */ /* 0x000fe2000001018c */
[--C-:B------:R-:W-:Y:S01]  /*fcf0*/  FADD.FTZ R76, R76, -R93.reuse ;  /* 0x8000005d4c4c7221 */ /* 0x100fe20000010000 */
[----:B------:R-:W-:Y:S01]  /*fd00*/  FADD.FTZ R78, R78, -R93 ;  /* 0x8000005d4e4e7221 */ /* 0x000fe20000010000 */
[----:B------:R-:W-:Y:S01]  /*fd10*/  FFMA.FTZ R92, -R7, R7, 1 ;  /* 0x3f800000075c7423 */ /* 0x000fe20000010107 */
[----:B----4-:R-:W-:-:S02]  /*fd20*/  FFMA.FTZ R121, -R141, R141, 1 ;  /* 0x3f8000008d797423 */ /* 0x010fc4000001018d */
        /* <DEDUP_REMOVED lines=12> */
[----:B------:R-:W-:-:S03]  /*fdf0*/  FFMA.FTZ R40, -R2, R2, 1 ;  /* 0x3f80000002287423 */ /* 0x000fc60000010102 */
[----:B------:R4:W5:Y:S04]  /*fe00*/  LDL.LU R5, [R1+0x78] ;  /* 0x0000780001057983 */ /* 0x0009680000300800 */
[----:B------:R4:W5:Y:S04]  /*fe10*/  LDL.LU R4, [R1+0x74] ;  /* 0x0000740001047983 */ /* 0x0009680000300800 */
[----:B------:R4:W5:Y:S04]  /*fe20*/  LDL.LU R2, [R1+0x70] ;  /* 0x0000700001027983 */ /* 0x0009680000300800 */
[----:B------:R-:W4:Y:S01]  /*fe30*/  LDL R221, [R1+0x54] ;  /* 0x0000540001dd7983 */ /* 0x000f220000100800 */
[----:B------:R-:W1:Y:S08]  /*fe40*/  MUFU.EX2 R131, R131 ;  /* 0x0000008300837308 */ /* 0x000e700000000800 */
        /* <DEDUP_REMOVED lines=16> */
[----:B------:R-:W-:Y:S01]  /*ff50*/  FMUL.FTZ R76, R126, R76 ;  /* 0x0000004c7e4c7220 */ /* 0x000fe20000410000 */
[----:B---3--:R-:W-:Y:S01]  /*ff60*/  FMUL.FTZ R82, R137, R82 ;  /* 0x0000005289527220 */ /* 0x008fe20000410000 */
        /* <DEDUP_REMOVED lines=229> */
.L_x_1541:
        /* <DEDUP_REMOVED lines=70> */
.L_x_1542:
        /* <DEDUP_REMOVED lines=12> */
.L_x_1532:
        /* <DEDUP_REMOVED lines=34> */
.L_x_1500:
[----:B------:R-:W-:Y:S05]  /*11500*/  @P0 BRA `(.L_x_1498) ;  /* 0x00000044002c0947 */ /* 0x000fea0003800000 */
[----:B------:R-:W2:Y:S01]  /*11510*/  LDC R17, c[0x0][0x850] ;  /* 0x00021400ff117b82 */ /* 0x000ea20000000800 */
[----:B------:R-:W3:Y:S01]  /*11520*/  S2R R14, SR_TID.X ;  /* 0x00000000000e7919 */ /* 0x000ee20000002100 */
[----:B------:R-:W-:Y:S01]  /*11530*/  MOV R4, 0x400 ;  /* 0x0000040000047802 */ /* 0x000fe20000000f00 */
[----:B------:R-:W-:Y:S01]  /*11540*/  ULDC.64 UR4, c[0x0][0x818] ;  /* 0x0002060000047ab9 */ /* 0x000fe20000000a00 */
[----:B------:R-:W-:Y:S01]  /*11550*/  ULDC.64 UR6, c[0x0][0x840] ;  /* 0x0002100000067ab9 */ /* 0x000fe20000000a00 */
[----:B------:R-:W4:Y:S01]  /*11560*/  S2R R10, SR_CTAID.Y ;  /* 0x00000000000a7919 */ /* 0x000f220000002600 */
[----:B------:R-:W5:Y:S01]  /*11570*/  S2R R9, SR_CgaCtaId ;  /* 0x0000000000097919 */ /* 0x000f620000008800 */
[----:B------:R-:W1:Y:S01]  /*11580*/  S2R R12, SR_CTAID.X ;  /* 0x00000000000c7919 */ /* 0x000e620000002500 */
[----:B------:R-:W1:Y:S01]  /*11590*/  S2R R21, SR_CTAID.Z ;  /* 0x0000000000157919 */ /* 0x000e620000002700 */
[----:B--2---:R-:W-:Y:S01]  /*115a0*/  ISETP.NE.AND P0, PT, R17, 0x1, PT ;  /* 0x000000011100780c */ /* 0x004fe20003f05270 */
[----:B---3--:R-:W-:-:S12]  /*115b0*/  VIADD R19, R14, 0xffffff80 ;  /* 0xffffff800e137836 */ /* 0x008fd80000000000 */
[----:B------:R-:W2:Y:S01]  /*115c0*/  @P0 LDC R3, c[0x0][0x854] ;  /* 0x00021500ff030b82 */ /* 0x000ea20000000800 */
[----:B------:R-:W-:Y:S02]  /*115d0*/  SHF.R.S32.HI R2, RZ, 0x1f, R19 ;  /* 0x0000001fff027819 */ /* 0x000fe40000011413 */
[----:B----4-:R-:W-:Y:S02]  /*115e0*/  MOV R7, R10 ;  /* 0x0000000a00077202 */ /* 0x010fe40000000f00 */
[----:B-----5:R-:W-:Y:S02]  /*115f0*/  LEA R23, R9, R4, 0x18 ;  /* 0x0000000409177211 */ /* 0x020fe400078ec0ff */
[----:B------:R-:W-:Y:S01]  /*11600*/  LEA.HI R2, R2, R19, RZ, 0x7 ;  /* 0x0000001302027211 */ /* 0x000fe200078f38ff */
[----:B------:R-:W3:Y:S01]  /*11610*/  @P0 LDC R5, c[0x0][0x858] ;  /* 0x00021600ff050b82 */ /* 0x000ee20000000800 */
[----:B-1----:R-:W-:Y:S02]  /*11620*/  IMAD.SHL.U32 R4, R12, 0x2000, RZ ;  /* 0x000020000c047824 */ /* 0x002fe400078e00ff */
[----:B--2---:R-:W-:-:S05]  /*11630*/  @P0 IMAD.HI.U32 R0, R10, R3, RZ ;  /* 0x000000030a000227 */ /* 0x004fca00078e00ff */
[----:B---3--:R-:W-:Y:S02]  /*11640*/  @P0 SHF.R.U32.HI R7, RZ, R5, R0 ;  /* 0x00000005ff070219 */ /* 0x008fe40000011600 */
[C---:B------:R-:W-:Y:S02]  /*11650*/  LOP3.LUT R0, R2.reuse, 0xfffff80, RZ, 0xc0, !PT ;  /* 0x0fffff8002007812 */ /* 0x040fe400078ec0ff */
[----:B------:R-:W-:Y:S02]  /*11660*/  SHF.R.S32.HI R11, RZ, 0x1f, R7 ;  /* 0x0000001fff0b7819 */ /* 0x000fe40000011407 */
[----:B------:R-:W-:Y:S01]  /*11670*/  SHF.R.S32.HI R5, RZ, 0x1f, R4 ;  /* 0x0000001fff057819 */ /* 0x000fe20000011404 */
[----:B------:R-:W-:Y:S01]  /*11680*/  IMAD.IADD R0, R19, 0x1, -R0 ;  /* 0x0000000113007824 */ /* 0x000fe200078e0a00 */
[----:B------:R-:W-:Y:S01]  /*11690*/  SHF.L.U32 R2, R2, 0x5, RZ ;  /* 0x0000000502027819 */ /* 0x000fe200000006ff */
[C---:B------:R-:W-:Y:S02]  /*116a0*/  IMAD R6, R11.reuse, UR4, RZ ;  /* 0x000000040b067c24 */ /* 0x040fe4000f8e02ff */
[----:B------:R-:W-:Y:S01]  /*116b0*/  IMAD R8, R11, UR6, RZ ;  /* 0x000000060b087c24 */ /* 0x000fe2000f8e02ff */
[----:B------:R-:W-:Y:S01]  /*116c0*/  LOP3.LUT R9, R2, 0x3ffff000, RZ, 0xc0, !PT ;  /* 0x3ffff00002097812 */ /* 0x000fe200078ec0ff */
[----:B------:R-:W-:-:S03]  /*116d0*/  IMAD.WIDE.U32 R2, R7, UR4, R4 ;  /* 0x0000000407027c25 */ /* 0x000fc6000f8e0004 */
[----:B------:R-:W-:Y:S01]  /*116e0*/  LEA R0, R0, R9, 0x2 ;  /* 0x0000000900007211 */ /* 0x000fe200078e10ff */
[C---:B------:R-:W-:Y:S01]  /*116f0*/  IMAD R13, R7.reuse, UR5, R6 ;  /* 0x00000005070d7c24 */ /* 0x040fe2000f8e0206 */
[----:B------:R-:W-:Y:S01]  /*11700*/  SHF.R.S32.HI R6, RZ, 0x1f, R21 ;  /* 0x0000001fff067819 */ /* 0x000fe20000011415 */
        /* <DEDUP_REMOVED lines=8> */
[C---:B------:R-:W-:Y:S02]  /*11790*/  IMAD R13, R21.reuse, UR5, R8 ;  /* 0x00000005150d7c24 */ /* 0x040fe4000f8e0208 */
[----:B------:R-:W-:-:S04]  /*117a0*/  IMAD.WIDE.U32 R2, R21, UR4, R2 ;  /* 0x0000000415027c25 */ /* 0x000fc8000f8e0002 */
[----:B------:R-:W-:Y:S01]  /*117b0*/  IMAD R9, R21, UR7, R6 ;  /* 0x0000000715097c24 */ /* 0x000fe2000f8e0206 */
[----:B------:R-:W-:Y:S01]  /*117c0*/  IADD3 R13, R3, R13, RZ ;  /* 0x0000000d030d7210 */ /* 0x000fe20007ffe0ff */
[----:B------:R-:W-:Y:S01]  /*117d0*/  IMAD.WIDE.U32 R4, R21, UR6, R4 ;  /* 0x0000000615047c25 */ /* 0x000fe2000f8e0004 */
[----:B------:R-:W-:Y:S05]  /*117e0*/  WARPSYNC.ALL ;  /* 0x0000000000007948 */ /* 0x000fea0003800000 */
[----:B------:R-:W-:Y:S02]  /*117f0*/  IMAD R0, R0, 0x4, R23 ;  /* 0x0000000400007824 */ /* 0x000fe400078e0217 */
[----:B------:R-:W-:Y:S01]  /*11800*/  IMAD.IADD R9, R5, 0x1, R9 ;  /* 0x0000000105097824 */ /* 0x000fe200078e0209 */
[----:B------:R-:W-:Y:S01]  /*11810*/  BAR.SYNC.DEFER_BLOCKING 0x1, 0x100 ;  /* 0x0044000000007b1d */ /* 0x000fe20000010000 */
[----:B------:R-:W-:-:S02]  /*11820*/  ISETP.NE.AND P0, PT, R19, RZ, PT ;  /* 0x000000ff1300720c */ /* 0x000fc40003f05270 */
[----:B------:R-:W-:-:S03]  /*11830*/  ISETP.NE.AND P1, PT, R14, 0x80, PT ;  /* 0x000000800e00780c */ /* 0x000fc60003f25270 */
        /* <DEDUP_REMOVED lines=10> */
[----:B------:R-:W-:Y:S02]  /*118e0*/  IADD3 R6, P2, P3, R8, R6, R7 ;  /* 0x0000000608067210 */ /* 0x000fe40007b5e007 */
[----:B------:R-:W-:Y:S01]  /*118f0*/  SHF.R.S32.HI R8, RZ, 0x1f, R8 ;  /* 0x0000001fff087819 */ /* 0x000fe20000011408 */
[----:B------:R3:W-:Y:S03]  /*11900*/  STS.128 [R0], R172 ;  /* 0x000000ac00007388 */ /* 0x0007e60000000c00 */
[----:B------:R-:W-:Y:S01]  /*11910*/  IADD3.X R11, R8, R12, R11, P2, P3 ;  /* 0x0000000c080b7210 */ /* 0x000fe200017e640b */
[----:B------:R-:W-:Y:S01]  /*11920*/  IMAD.MOV R8, RZ, RZ, -R7 ;  /* 0x000000ffff087224 */ /* 0x000fe200078e0a07 */
[C---:B------:R-:W-:Y:S01]  /*11930*/  SHF.L.U32 R12, R6.reuse, 0x2, RZ ;  /* 0x00000002060c7819 */ /* 0x040fe200000006ff */
[----:B------:R3:W-:Y:S01]  /*11940*/  STS.128 [R0+0x800], R176 ;  /* 0x000800b000007388 */ /* 0x0007e20000000c00 */
[----:B------:R-:W-:Y:S01]  /*11950*/  SHF.L.U64.HI R11, R6, 0x2, R11 ;  /* 0x00000002060b7819 */ /* 0x000fe2000001020b */
[----:B------:R-:W-:Y:S01]  /*11960*/  IMAD R17, R17, R8, R10 ;  /* 0x0000000811117224 */ /* 0x000fe200078e020a */
        /* <DEDUP_REMOVED lines=11> */
.L_x_1546:
[----:B------:R-:W2:Y:S04]  /*11a20*/  LDG.E.STRONG.GPU R8, desc[UR38][R6.64] ;  /* 0x0000002606087981 */ /* 0x000ea8000c1ef900 */
[----:B--2---:R-:W-:Y:S01]  /*11a30*/  CCTL.IVALL ;  /* 0x00000000ff00798f */ /* 0x004fe20002000000 */
[----:B------:R-:W-:Y:S05]  /*11a40*/  YIELD ;  /* 0x0000000000007946 */ /* 0x000fea0003800000 */
[----:B------:R-:W-:-:S13]  /*11a50*/  ISETP.NE.AND P0, PT, R8, R17, PT ;  /* 0x000000110800720c */ /* 0x000fda0003f05270 */
[----:B------:R-:W-:Y:S05]  /*11a60*/  @P0 BRA `(.L_x_1546) ;  /* 0xfffffffc00ec0947 */ /* 0x000fea000383ffff */
.L_x_1545:
[----:B------:R-:W-:Y:S05]  /*11a70*/  BSYNC B0 ;  /* 0x0000000000007941 */ /* 0x000fea0003800000 */
.L_x_1544:
[----:B------:R-:W-:Y:S01]  /*11a80*/  UMOV UR4, 0xffffffff ;  /* 0xffffffff00047882 */ /* 0x000fe20000000000 */
[----:B------:R-:W-:Y:S02]  /*11a90*/  LEA.HI.X R13, R2, R15, R13, 0x2, P2 ;  /* 0x0000000f020d7211 */ /* 0x000fe400010f140d */
[----:B------:R-:W-:Y:S01]  /*11aa0*/  LEA.HI.X R9, R4, R19, R9, 0x2, P3 ;  /* 0x0000001304097211 */ /* 0x000fe200018f1409 */
[----:B------:R-:W-:Y:S06]  /*11ab0*/  BRA.DIV UR4, `(.L_x_1547) ;  /* 0x0000004204747947 */ /* 0x000fec000b800000 */
[----:B------:R-:W-:Y:S01]  /*11ac0*/  NOP ;  /* 0x0000000000007918 */ /* 0x000fe20000000000 */
.L_x_1645:
        /* <DEDUP_REMOVED lines=17> */
.L_x_1550:
[----:B------:R-:W-:Y:S01]  /*11be0*/  @P0 ELECT P2, URZ, PT ;  /* 0x00000000003f082f */ /* 0x000fe20003840000 */
[----:B------:R1:W-:-:S12]  /*11bf0*/  UBLKRED.G.S.ADD.F32.RN [UR4], [UR6], UR7, desc[UR8] ;  /* 0x00000804060073bb */ /* 0x0003d800080a1407 */
[----:B------:R-:W-:Y:S02]  /*11c00*/  @P2 PLOP3.LUT P0, PT, P2, PT, PT, 0x8, 0x0 ;  /* 0x000000000000281c */ /* 0x000fe4000170e170 */
[----:B------:R-:W-:-:S11]  /*11c10*/  PLOP3.LUT P2, PT, PT, PT, PT, 0x8, 0x0 ;  /* 0x000000000000781c */ /* 0x000fd60003f4e170 */
[----:B-1----:R-:W-:Y:S05]  /*11c20*/  @P0 BRA.U.ANY `(.L_x_1550) ;  /* 0xfffffffd00ec0947 */ /* 0x002fea000393ffff */
[----:B------:R0:W-:Y:S01]  /*11c30*/  UTMACMDFLUSH ;  /* 0x00000000000079b7 */ /* 0x0001e20000000000 */
[----:B------:R-:W-:-:S04]  /*11c40*/  DEPBAR.LE SB0, 0x0 ;  /* 0x000080000000791a */ /* 0x000fc80000000000 */
.L_x_1549:
[----:B------:R-:W-:Y:S05]  /*11c50*/  BSYNC B0 ;  /* 0x0000000000007941 */ /* 0x000fea0003800000 */
.L_x_1548:
        /* <DEDUP_REMOVED lines=12> */
[----:B------:R-:W-:-:S05]  /*11d20*/  MOV R3, 0x1 ;  /* 0x0000000100037802 */ /* 0x000fca0000000f00 */
[----:B------:R1:W-:Y:S02]  /*11d30*/  REDG.E.ADD.S32.STRONG.GPU desc[UR38][R6.64], R3 ;  /* 0x000000030600798e */ /* 0x0003e4000c10e3a6 */
.L_x_1552:
[----:B------:R-:W-:Y:S05]  /*11d40*/  BSYNC B0 ;  /* 0x0000000000007941 */ /* 0x000fea0003800000 */
.L_x_1551:
[----:B------:R-:W-:Y:S06]  /*11d50*/  BAR.SYNC.DEFER_BLOCKING 0x1, 0x100 ;  /* 0x0044000000007b1d */ /* 0x000fec0000010000 */
[----:B------:R-:W-:Y:S01]  /*11d60*/  ULDC.64 UR4, c[0x0][0x860] ;  /* 0x0002180000047ab9 */ /* 0x000fe20000000a00 */
[----:B------:R-:W-:Y:S01]  /*11d70*/  BSSY B0, `(.L_x_1553) ;  /* 0x0000011000007945 */ /* 0x000fe20003800000 */
[----:B------:R-:W-:-:S04]  /*11d80*/  IADD3 R2, P0, R12, UR4, RZ ;  /* 0x000000040c027c10 */ /* 0x000fc8000ff1e0ff */
[----:B-1----:R-:W-:Y:S01]  /*11d90*/  IADD3.X R3, R11, UR5, RZ, P0, !PT ;  /* 0x000000050b037c10 */ /* 0x002fe200087fe4ff */
        /* <DEDUP_REMOVED lines=9> */
.L_x_1555:
[----:B-1-3--:R-:W2:Y:S04]  /*11e30*/  LDG.E.STRONG.GPU R0, desc[UR38][R2.64] ;  /* 0x0000002602007981 */ /* 0x00aea8000c1ef900 */
[----:B--2---:R-:W-:Y:S01]  /*11e40*/  CCTL.IVALL ;  /* 0x00000000ff00798f */ /* 0x004fe20002000000 */
[----:B------:R-:W-:Y:S05]  /*11e50*/  YIELD ;  /* 0x0000000000007946 */ /* 0x000fea0003800000 */
[----:B------:R-:W-:-:S13]  /*11e60*/  ISETP.NE.AND P0, PT, R0, R17, PT ;  /* 0x000000110000720c */ /* 0x000fda0003f05270 */
[----:B------:R-:W-:Y:S05]  /*11e70*/  @P0 BRA `(.L_x_1555) ;  /* 0xfffffffc00ec0947 */ /* 0x000fea000383ffff */
.L_x_1554:
[----:B------:R-:W-:Y:S05]  /*11e80*/  BSYNC B0 ;  /* 0x0000000000007941 */ /* 0x000fea0003800000 */
.L_x_1553:
[----:B------:R-:W-:-:S03]  /*11e90*/  UMOV UR4, 0xffffffff ;  /* 0xffffffff00047882 */ /* 0x000fc60000000000 */
[----:B------:R-:W-:Y:S05]  /*11ea0*/  BRA.DIV UR4, `(.L_x_1556) ;  /* 0x0000003e04947947 */ /* 0x000fea000b800000 */
[----:B------:R-:W-:Y:S01]  /*11eb0*/  NOP ;  /* 0x0000000000007918 */ /* 0x000fe20000000000 */
.L_x_1648:
        /* <DEDUP_REMOVED lines=17> */
.L_x_1559:
[----:B------:R-:W-:Y:S01]  /*11fd0*/  @P0 ELECT P2, URZ, PT ;  /* 0x00000000003f082f */ /* 0x000fe20003840000 */
[----:B------:R2:W-:-:S12]  /*11fe0*/  UBLKRED.G.S.ADD.F32.RN [UR4], [UR6], UR7, desc[UR8] ;  /* 0x00000804060073bb */ /* 0x0005d800080a1407 */
[----:B------:R-:W-:Y:S02]  /*11ff0*/  @P2 PLOP3.LUT P0, PT, P2, PT, PT, 0x8, 0x0 ;  /* 0x000000000000281c */ /* 0x000fe4000170e170 */
[----:B------:R-:W-:-:S11]  /*12000*/  PLOP3.LUT P2, PT, PT, PT, PT, 0x8, 0x0 ;  /* 0x000000000000781c */ /* 0x000fd60003f4e170 */
[----:B--2---:R-:W-:Y:S05]  /*12010*/  @P0 BRA.U.ANY `(.L_x_1559) ;  /* 0xfffffffd00ec0947 */ /* 0x004fea000393ffff */
[----:B------:R0:W-:Y:S01]  /*12020*/  UTMACMDFLUSH ;  /* 0x00000000000079b7 */ /* 0x0001e20000000000 */
[----:B------:R-:W-:-:S04]  /*12030*/  DEPBAR.LE SB0, 0x0 ;  /* 0x000080000000791a */ /* 0x000fc80000000000 */
.L_x_1558:
[----:B------:R-:W-:Y:S05]  /*12040*/  BSYNC B0 ;  /* 0x0000000000007941 */ /* 0x000fea0003800000 */
.L_x_1557:
        /* <DEDUP_REMOVED lines=11> */
[----:B012345:R-:W-:Y:S04]  /*12100*/  CCTL.IVALL ;  /* 0x00000000ff00798f */ /* 0x03ffe80002000000 */
[----:B------:R2:W-:Y:S01]  /*12110*/  REDG.E.ADD.S32.STRONG.GPU desc[UR38][R2.64], R5 ;  /* 0x000000050200798e */ /* 0x0005e2000c10e3a6 */
[----:B------:R-:W-:Y:S05]  /*12120*/  BRA `(.L_x_1498) ;  /* 0x0000003800247947 */ /* 0x000fea0003800000 */
.L_x_1496:
        /* <DEDUP_REMOVED lines=34> */
.L_x_1561:
[----:B------:R-:W-:-:S07]  /*12350*/  MOV R9, UR5 ;  /* 0x0000000500097c02 */ /* 0x000fce0008000f00 */
.L_x_1562:
[----:B------:R-:W-:Y:S01]  /*12360*/  ULEA UR6, UR22, UR6, 0x7 ;  /* 0x0000000616067291 */ /* 0x000fe2000f8e383f */
[----:B------:R-:W-:Y:S01]  /*12370*/  ULDC UR4, c[0x0][0x290] ;  /* 0x0000a40000047ab9 */ /* 0x000fe20000000800 */
[----:B------:R-:W-:Y:S01]  /*12380*/  ULDC UR7, c[0x0][0x74c] ;  /* 0x0001d30000077ab9 */ /* 0x000fe20000000800 */
[----:B------:R-:W-:Y:S01]  /*12390*/  ULDC UR14, c[0x0][0x288] ;  /* 0x0000a200000e7ab9 */ /* 0x000fe20000000800 */
[----:B------:R-:W-:Y:S01]  /*123a0*/  UIADD3 UR10, -UR7, UR6, -UR4 ;  /* 0x00000006070a7290 */ /* 0x000fe2000fffe904 */
[----:B------:R-:W-:-:S03]  /*123b0*/  ELECT P0, URZ, PT ;  /* 0x00000000003f782f */ /* 0x000fc60003800000 */
[----:B------:R-:W-:Y:S01]  /*123c0*/  USHF.R.S32.HI UR12, URZ, 0x1f, UR10 ;  /* 0x0000001f3f0c7899 */ /* 0x000fe2000801140a */
[----:B------:R-:W-:Y:S02]  /*123d0*/  ULDC.64 UR6, c[0x0][0x2d8] ;  /* 0x0000b60000067ab9 */ /* 0x000fe40000000a00 */
[----:B------:R-:W-:Y:S02]  /*123e0*/  UIMAD UR4, UR11, UR6, URZ ;  /* 0x000000060b0472a4 */ /* 0x000fe4000f8e023f */
[----:B------:R-:W-:Y:S02]  /*123f0*/  ULEA.HI UR10, UR12, UR10, URZ, 0x7 ;  /* 0x0000000a0c0a7291 */ /* 0x000fe4000f8f383f */
[----:B------:R-:W-:Y:S02]  /*12400*/  UIMAD.WIDE.U32 UR8, UR16, UR6, URZ ;  /* 0x00000006100872a5 */ /* 0x000fe4000f8e003f */
[----:B------:R-:W-:Y:S02]  /*12410*/  UIMAD UR4, UR16, UR7, UR4 ;  /* 0x00000007100472a4 */ /* 0x000fe4000f8e0204 */
[----:B------:R-:W-:-:S02]  /*12420*/  USHF.R.S32.HI UR6, URZ, 0x1f, UR15 ;  /* 0x0000001f3f067899 */ /* 0x000fc4000801140f */
[----:B------:R-:W-:Y:S01]  /*12430*/  USHF.R.S32.HI UR7, URZ, 0x7, UR10 ;  /* 0x000000073f077899 */ /* 0x000fe2000801140a */
[----:B------:R-:W-:Y:S01]  /*12440*/  ULDC.64 UR12, c[0x0][0x2e0] ;  /* 0x0000b800000c7ab9 */ /* 0x000fe20000000a00 */
[----:B------:R-:W-:Y:S02]  /*12450*/  UIADD3 UR9, UR9, UR4, URZ ;  /* 0x0000000409097290 */ /* 0x000fe4000fffe03f */
[----:B------:R-:W-:Y:S02]  /*12460*/  UIMAD UR6, UR6, UR12, URZ ;  /* 0x0000000c060672a4 */ /* 0x000fe4000f8e023f */
[----:B------:R-:W-:Y:S02]  /*12470*/  UISETP.LT.AND UP0, UPT, URZ, UR7, UPT ;  /* 0x000000073f00728c */ /* 0x000fe4000bf01270 */
[----:B------:R-:W-:Y:S02]  /*12480*/  UIMAD UR4, UR15, UR13, UR6 ;  /* 0x0000000d0f0472a4 */ /* 0x000fe4000f8e0206 */
[----:B------:R-:W-:-:S02]  /*12490*/  USEL UR6, URZ, UR7, !UP0 ;  /* 0x000000073f067287 */ /* 0x000fc4000c000000 */
[----:B------:R-:W-:Y:S02]  /*124a0*/  UIMAD UR10, UR15, UR14, URZ ;  /* 0x0000000e0f0a72a4 */ /* 0x000fe4000f8e023f */
[----:B------:R-:W-:Y:S02]  /*124b0*/  UIMAD.WIDE.U32 UR8, UR15, UR12, UR8 ;  /* 0x0000000c0f0872a5 */ /* 0x000fe4000f8e0008 */
[----:B------:R-:W-:Y:S01]  /*124c0*/  ISETP.GT.AND P1, PT, R9, UR6, PT ;  /* 0x0000000609007c0c */ /* 0x000fe2000bf24270 */
[----:B------:R-:W-:-:S04]  /*124d0*/  UIADD3 UR7, UP0, UR10, UR16, URZ ;  /* 0x000000100a077290 */ /* 0x000fc8000ff1e03f */
        /* <DEDUP_REMOVED lines=22> */
.L_x_1567:
[----:B------:R-:W2:Y:S04]  /*12640*/  LDG.E.STRONG.GPU R0, desc[UR38][R2.64] ;  /* 0x0000002602007981 */ /* 0x000ea8000c1ef900 */
[----:B--2---:R-:W-:Y:S01]  /*12650*/  CCTL.IVALL ;  /* 0x00000000ff00798f */ /* 0x004fe20002000000 */
[----:B------:R-:W-:Y:S05]  /*12660*/  YIELD ;  /* 0x0000000000007946 */ /* 0x000fea0003800000 */
[----:B------:R-:W-:-:S13]  /*12670*/  ISETP.NE.AND P1, PT, R0, UR22, PT ;  /* 0x0000001600007c0c */ /* 0x000fda000bf25270 */
[----:B------:R-:W-:Y:S05]  /*12680*/  @P1 BRA `(.L_x_1567) ;  /* 0xfffffffc00ec1947 */ /* 0x000fea000383ffff */
.L_x_1566:
[----:B------:R-:W-:Y:S05]  /*12690*/  BSYNC B0 ;  /* 0x0000000000007941 */ /* 0x000fea0003800000 */
.L_x_1565:
[----:B------:R-:W-:-:S03]  /*126a0*/  UMOV UR4, 0xffffffff ;  /* 0xffffffff00047882 */ /* 0x000fc60000000000 */
[----:B------:R-:W-:Y:S05]  /*126b0*/  BRA.DIV UR4, `(.L_x_1568) ;  /* 0x0000003604ac7947 */ /* 0x000fea000b800000 */
[----:B------:R-:W-:Y:S01]  /*126c0*/  NOP ;  /* 0x0000000000007918 */ /* 0x000fe20000000000 */
.L_x_1651:
        /* <DEDUP_REMOVED lines=22> */
.L_x_1570:
[----:B------:R-:W-:Y:S05]  /*12830*/  BSYNC B0 ;  /* 0x0000000000007941 */ /* 0x000fea0003800000 */
.L_x_1569:
        /* <DEDUP_REMOVED lines=20> */
.L_x_1572:
[----:B------:R-:W-:Y:S05]  /*12980*/  BSYNC B0 ;  /* 0x0000000000007941 */ /* 0x000fea0003800000 */
.L_x_1571:
[----:B------:R-:W-:Y:S06]  /*12990*/  BAR.ARV 0xa, 0xa0 ;  /* 0x0282800000007b1d */ /* 0x000fec0000002000 */
[----:B------:R-:W-:Y:S04]  /*129a0*/  BSSY B0, `(.L_x_1573) ;  /* 0x0000003000007945 */ /* 0x000fe80003800000 */
[----:B------:R-:W-:Y:S05]  /*129b0*/  @!P0 BRA `(.L_x_1574) ;  /* 0x0000000000048947 */ /* 0x000fea0003800000 */
[----:B------:R-:W-:-:S04]  /*129c0*/  DEPBAR.LE SB0, 0x0 ;  /* 0x000080000000791a */ /* 0x000fc80000000000 */
.L_x_1574:
[----:B------:R-:W-:Y:S05]  /*129d0*/  BSYNC B0 ;  /* 0x0000000000007941 */ /* 0x000fea0003800000 */
.L_x_1573:
        /* <DEDUP_REMOVED lines=19> */
.L_x_1576:
[----:B------:R-:W-:Y:S05]  /*12b10*/  BSYNC B0 ;  /* 0x0000000000007941 */ /* 0x000fea0003800000 */
.L_x_1575:
[----:B------:R-:W-:Y:S01]  /*12b20*/  UIADD3 UR13, UR6, 0x1, URZ ;  /* 0x00000001060d7890 */ /* 0x000fe2000fffe03f */
[----:B------:R-:W-:Y:S11]  /*12b30*/  BRA `(.L_x_1577) ;  /* 0x0000000000047947 */ /* 0x000ff60003800000 */
.L_x_1564:
[----:B------:R-:W-:-:S05]  /*12b40*/  UMOV UR13, UR6 ;  /* 0x00000006000d7c82 */ /* 0x000fca0008000000 */
.L_x_1577:
        /* <DEDUP_REMOVED lines=11> */
.L_x_1602:
        /* <DEDUP_REMOVED lines=11> */
.L_x_1580:
[----:B------:R-:W2:Y:S04]  /*12cb0*/  LDG.E.STRONG.GPU R0, desc[UR38][R2.64] ;  /* 0x0000002602007981 */ /* 0x000ea8000c1ef900 */
[----:B--2---:R-:W-:Y:S01]  /*12cc0*/  CCTL.IVALL ;  /* 0x00000000ff00798f */ /* 0x004fe20002000000 */
[----:B------:R-:W-:Y:S05]  /*12cd0*/  YIELD ;  /* 0x0000000000007946 */ /* 0x000fea0003800000 */
[----:B------:R-:W-:-:S13]  /*12ce0*/  ISETP.NE.AND P1, PT, R0, UR22, PT ;  /* 0x0000001600007c0c */ /* 0x000fda000bf25270 */
[----:B------:R-:W-:Y:S05]  /*12cf0*/  @P1 BRA `(.L_x_1580) ;  /* 0xfffffffc00ec1947 */ /* 0x000fea000383ffff */
.L_x_1579:
[----:B------:R-:W-:Y:S05]  /*12d00*/  BSYNC B0 ;  /* 0x0000000000007941 */ /* 0x000fea0003800000 */
.L_x_1578:
[----:B------:R-:W-:-:S03]  /*12d10*/  UMOV UR16, 0xffffffff ;  /* 0xffffffff00107882 */ /* 0x000fc60000000000 */
[----:B------:R-:W-:Y:S05]  /*12d20*/  BRA.DIV UR16, `(.L_x_1581) ;  /* 0x00000032102c7947 */ /* 0x000fea000b800000 */
[----:B------:R-:W-:Y:S01]  /*12d30*/  NOP ;  /* 0x0000000000007918 */ /* 0x000fe20000000000 */
.L_x_1654:
        /* <DEDUP_REMOVED lines=19> */
.L_x_1583:
[----:B------:R-:W-:Y:S05]  /*12e70*/  BSYNC B0 ;  /* 0x0000000000007941 */ /* 0x000fea0003800000 */
.L_x_1582:
        /* <DEDUP_REMOVED lines=15> */
.L_x_1585:
[----:B------:R-:W-:Y:S05]  /*12f70*/  BSYNC B0 ;  /* 0x0000000000007941 */ /* 0x000fea0003800000 */
.L_x_1584:
[----:B------:R-:W-:Y:S06]  /*12f80*/  BAR.ARV 0xa, 0xa0 ;  /* 0x0282800000007b1d */ /* 0x000fec0000002000 */
[----:B------:R-:W-:Y:S04]  /*12f90*/  BSSY B0, `(.L_x_1586) ;  /* 0x0000003000007945 */ /* 0x000fe80003800000 */
[----:B------:R-:W-:Y:S05]  /*12fa0*/  @!P0 BRA `(.L_x_1587) ;  /* 0x0000000000048947 */ /* 0x000fea0003800000 */
[----:B------:R-:W-:-:S04]  /*12fb0*/  DEPBAR.LE SB0, 0x0 ;  /* 0x000080000000791a */ /* 0x000fc80000000000 */
.L_x_1587:
[----:B------:R-:W-:Y:S05]  /*12fc0*/  BSYNC B0 ;  /* 0x0000000000007941 */ /* 0x000fea0003800000 */
.L_x_1586:
        /* <DEDUP_REMOVED lines=19> */
.L_x_1589:
[----:B------:R-:W-:Y:S05]  /*13100*/  BSYNC B0 ;  /* 0x0000000000007941 */ /* 0x000fea0003800000 */
.L_x_1588:
        /* <DEDUP_REMOVED lines=9> */
.L_x_1592:
[----:B------:R-:W2:Y:S04]  /*131a0*/  LDG.E.STRONG.GPU R0, desc[UR38][R2.64] ;  /* 0x0000002602007981 */ /* 0x000ea8000c1ef900 */
[----:B--2---:R-:W-:Y:S01]  /*131b0*/  CCTL.IVALL ;  /* 0x00000000ff00798f */ /* 0x004fe20002000000 */
[----:B------:R-:W-:Y:S05]  /*131c0*/  YIELD ;  /* 0x0000000000007946 */ /* 0x000fea0003800000 */
[----:B------:R-:W-:-:S13]  /*131d0*/  ISETP.NE.AND P1, PT, R0, UR22, PT ;  /* 0x0000001600007c0c */ /* 0x000fda000bf25270 */
[----:B------:R-:W-:Y:S05]  /*131e0*/  @P1 BRA `(.L_x_1592) ;  /* 0xfffffffc00ec1947 */ /* 0x000fea000383ffff */
.L_x_1591:
[----:B------:R-:W-:Y:S05]  /*131f0*/  BSYNC B0 ;  /* 0x0000000000007941 */ /* 0x000fea0003800000 */
.L_x_1590:
[----:B------:R-:W-:-:S03]  /*13200*/  UMOV UR14, 0xffffffff ;  /* 0xffffffff000e7882 */ /* 0x000fc60000000000 */
[----:B------:R-:W-:Y:S05]  /*13210*/  BRA.DIV UR14, `(.L_x_1593) ;  /* 0x0000002e0e0c7947 */ /* 0x000fea000b800000 */
[----:B------:R-:W-:Y:S01]  /*13220*/  NOP ;  /* 0x0000000000007918 */ /* 0x000fe20000000000 */
.L_x_1657:
        /* <DEDUP_REMOVED lines=15> */
.L_x_1595:
[----:B------:R-:W-:Y:S05]  /*13320*/  BSYNC B0 ;  /* 0x0000000000007941 */ /* 0x000fea0003800000 */
.L_x_1594:
        /* <DEDUP_REMOVED lines=15> */
.L_x_1597:
[----:B------:R-:W-:Y:S05]  /*13420*/  BSYNC B0 ;  /* 0x0000000000007941 */ /* 0x000fea0003800000 */
.L_x_1596:
[----:B------:R-:W-:Y:S06]  /*13430*/  BAR.ARV 0xa, 0xa0 ;  /* 0x0282800000007b1d */ /* 0x000fec0000002000 */
[----:B------:R-:W-:Y:S04]  /*13440*/  BSSY B0, `(.L_x_1598) ;  /* 0x0000003000007945 */ /* 0x000fe80003800000 */
[----:B------:R-:W-:Y:S05]  /*13450*/  @!P0 BRA `(.L_x_1599) ;  /* 0x0000000000048947 */ /* 0x000fea0003800000 */
[----:B------:R-:W-:-:S04]  /*13460*/  DEPBAR.LE SB0, 0x0 ;  /* 0x000080000000791a */ /* 0x000fc80000000000 */
.L_x_1599:
[----:B------:R-:W-:Y:S05]  /*13470*/  BSYNC B0 ;  /* 0x0000000000007941 */ /* 0x000fea0003800000 */
.L_x_1598:
        /* <DEDUP_REMOVED lines=19> */
.L_x_1601:
[----:B------:R-:W-:Y:S05]  /*135b0*/  BSYNC B0 ;  /* 0x0000000000007941 */ /* 0x000fea0003800000 */
.L_x_1600:
[----:B------:R-:W-:Y:S02]  /*135c0*/  UIADD3 UR6, UR6, 0x2, URZ ;  /* 0x0000000206067890 */ /* 0x000fe4000fffe03f */
[----:B------:R-:W-:-:S04]  /*135d0*/  UIADD3 UR4, UR4, 0x4000, URZ ;  /* 0x0000400004047890 */ /* 0x000fc8000fffe03f */
[----:B------:R-:W-:-:S13]  /*135e0*/  ISETP.LE.AND P1, PT, R9, UR6, PT ;  /* 0x0000000609007c0c */ /* 0x000fda000bf23270 */
[----:B------:R-:W-:Y:S05]  /*135f0*/  @!P1 BRA `(.L_x_1602) ;  /* 0xfffffff400809947 */ /* 0x000fea000383ffff */
.L_x_1563:
        /* <DEDUP_REMOVED lines=41> */
.L_x_1605:
[----:B------:R-:W-:Y:S05]  /*13890*/  BSYNC B0 ;  /* 0x0000000000007941 */ /* 0x000fea0003800000 */
.L_x_1604:
[----:B------:R-:W-:Y:S05]  /*138a0*/  BRA `(.L_x_1606) ;  /* 0x0000000000047947 */ /* 0x000fea0003800000 */
.L_x_1603:
[----:B------:R-:W-:-:S05]  /*138b0*/  UMOV UR4, UR6 ;  /* 0x0000000600047c82 */ /* 0x000fca0008000000 */
.L_x_1606:
        /* <DEDUP_REMOVED lines=11> */
.L_x_1611:
        /* <DEDUP_REMOVED lines=24> */
.L_x_1608:
[----:B------:R-:W-:Y:S05]  /*13af0*/  BSYNC B0 ;  /* 0x0000000000007941 */ /* 0x000fea0003800000 */
.L_x_1607:
        /* <DEDUP_REMOVED lines=24> */
.L_x_1610:
[----:B------:R-:W-:Y:S05]  /*13c80*/  BSYNC B0 ;  /* 0x0000000000007941 */ /* 0x000fea0003800000 */
.L_x_1609:
[----:B------:R-:W-:Y:S02]  /*13c90*/  UIADD3 UR11, UR11, 0x2, URZ ;  /* 0x000000020b0b7890 */ /* 0x000fe4000fffe03f */
[----:B------:R-:W-:Y:S02]  /*13ca0*/  ULEA UR8, UR18, UR8, 0x1 ;  /* 0x0000000812087291 */ /* 0x000fe4000f8e083f */
[----:B------:R-:W-:Y:S02]  /*13cb0*/  ULEA UR9, UR18, UR9, 0x1 ;  /* 0x0000000912097291 */ /* 0x000fe4000f8e083f */
[----:B------:R-:W-:-:S13]  /*13cc0*/  ISETP.NE.AND P0, PT, RZ, UR11, PT ;  /* 0x0000000bff007c0c */ /* 0x000fda000bf05270 */
[----:B------:R-:W-:Y:S05]  /*13cd0*/  @!P0 BRA `(.L_x_1498) ;  /* 0x0000001c00388947 */ /* 0x000fea0003800000 */
[----:B------:R-:W-:Y:S05]  /*13ce0*/  BRA `(.L_x_1611) ;  /* 0xfffffffc00207947 */ /* 0x000fea000383ffff */
.L_x_1560:
        /* <DEDUP_REMOVED lines=33> */
.L_x_1613:
        /* <DEDUP_REMOVED lines=42> */
.L_x_1658:
        /* <DEDUP_REMOVED lines=15> */
.L_x_1616:
        /* <DEDUP_REMOVED lines=75> */
.L_x_1627:
[----:B--234-:R-:W-:-:S04]  /*14740*/  SHF.L.U32 R21, R11, 0x1f, RZ ;  /* 0x0000001f0b157819 */ /* 0x01cfc800000006ff */
[----:B------:R-:W1:Y:S02]  /*14750*/  SYNCS.PHASECHK.TRANS64.TRYWAIT P1, [R16+URZ+0x30c40], R21 ;  /* 0x030c4015100075a7 */ /* 0x000e64000802017f */
[----:B-1----:R-:W-:Y:S05]  /*14760*/  @!P1 BRA `(.L_x_1619) ;  /* 0x0000001400e89947 */ /* 0x002fea0003800000 */
.L_x_1659:
[----:B------:R-:W-:Y:S05]  /*14770*/  @P0 BRA `(.L_x_1620) ;  /* 0x0000000000140947 */ /* 0x000fea0003800000 */
[----:B------:R-:W-:Y:S02]  /*14780*/  ISETP.NE.AND P1, PT, R6, RZ, PT ;  /* 0x000000ff0600720c */ /* 0x000fe40003f25270 */
[----:B------:R-:W-:-:S04]  /*14790*/  MOV R3, 0x4200 ;  /* 0x0000420000037802 */ /* 0x000fc80000000f00 */
[----:B------:R2:W-:Y:S07]  /*147a0*/  SYNCS.ARRIVE.TRANS64 RZ, [R16+URZ+0x30c30], R3 ;  /* 0x030c300310ff79a7 */ /* 0x0005ee000800003f */
[----:B------:R-:W-:Y:S05]  /*147b0*/  @!P1 BRA `(.L_x_1620) ;  /* 0x0000000000049947 */ /* 0x000fea0003800000 */
[----:B------:R-:W-:Y:S01]  /*147c0*/  BPT.TRAP 0x1 ;  /* 0x000000040000795c */ /* 0x000fe20000300000 */
.L_x_1620:
        /* <DEDUP_REMOVED lines=29> */
.L_x_1660:
[----:B------:R-:W-:Y:S05]  /*149a0*/  @P0 BRA `(.L_x_1622) ;  /* 0x0000000000140947 */ /* 0x000fea0003800000 */
[----:B------:R-:W-:Y:S01]  /*149b0*/  ISETP.NE.AND P1, PT, R6, RZ, PT ;  /* 0x000000ff0600720c */ /* 0x000fe20003f25270 */
[----:B------:R-:W-:-:S04]  /*149c0*/  IMAD.MOV.U32 R2, RZ, RZ, 0x4200 ;  /* 0x00004200ff027424 */ /* 0x000fc800078e00ff */
[----:B------:R3:W-:Y:S08]  /*149d0*/  SYNCS.ARRIVE.TRANS64 RZ, [R16+URZ+0x30c18], R2 ;  /* 0x030c180210ff79a7 */ /* 0x0007f0000800003f */
[----:B------:R-:W-:Y:S05]  /*149e0*/  @!P1 BRA `(.L_x_1622) ;  /* 0x0000000000049947 */ /* 0x000fea0003800000 */
[----:B------:R-:W-:Y:S01]  /*149f0*/  BPT.TRAP 0x1 ;  /* 0x000000040000795c */ /* 0x000fe20000300000 */
.L_x_1622:
        /* <DEDUP_REMOVED lines=29> */
.L_x_1661:
[----:B------:R-:W-:Y:S05]  /*14bd0*/  @P0 BRA `(.L_x_1624) ;  /* 0x0000000000140947 */ /* 0x000fea0003800000 */
[----:B------:R-:W-:Y:S01]  /*14be0*/  ISETP.NE.AND P1, PT, R6, RZ, PT ;  /* 0x000000ff0600720c */ /* 0x000fe20003f25270 */
[----:B-123--:R-:W-:-:S04]  /*14bf0*/  IMAD.MOV.U32 R21, RZ, RZ, 0x4200 ;  /* 0x00004200ff157424 */ /* 0x00efc800078e00ff */
[----:B------:R4:W-:Y:S08]  /*14c00*/  SYNCS.ARRIVE.TRANS64 RZ, [R16+URZ+0x30c38], R21 ;  /* 0x030c381510ff79a7 */ /* 0x0009f0000800003f */
[----:B------:R-:W-:Y:S05]  /*14c10*/  @!P1 BRA `(.L_x_1624) ;  /* 0x0000000000049947 */ /* 0x000fea0003800000 */
[----:B------:R-:W-:Y:S01]  /*14c20*/  BPT.TRAP 0x1 ;  /* 0x000000040000795c */ /* 0x000fe20000300000 */
.L_x_1624:
        /* <DEDUP_REMOVED lines=24> */
.L_x_1663:
[----:B------:R-:W-:Y:S05]  /*14db0*/  @P0 BRA `(.L_x_1626) ;  /* 0x0000000000140947 */ /* 0x000fea0003800000 */
[----:B------:R-:W-:Y:S01]  /*14dc0*/  ISETP.NE.AND P1, PT, R6, RZ, PT ;  /* 0x000000ff0600720c */ /* 0x000fe20003f25270 */
[----:B------:R-:W-:-:S04]  /*14dd0*/  IMAD.MOV.U32 R5, RZ, RZ, 0x4200 ;  /* 0x00004200ff057424 */ /* 0x000fc800078e00ff */
[----:B------:R1:W-:Y:S08]  /*14de0*/  SYNCS.ARRIVE.TRANS64 RZ, [R16+URZ+0x30c10], R5 ;  /* 0x030c100510ff79a7 */ /* 0x0003f0000800003f */
[----:B------:R-:W-:Y:S05]  /*14df0*/  @!P1 BRA `(.L_x_1626) ;  /* 0x0000000000049947 */ /* 0x000fea0003800000 */
[----:B------:R-:W-:Y:S01]  /*14e00*/  BPT.TRAP 0x1 ;  /* 0x000000040000795c */ /* 0x000fe20000300000 */
.L_x_1626:
        /* <DEDUP_REMOVED lines=30> */
.L_x_1618:
[----:B------:R-:W2:Y:S02]  /*14ff0*/  LDL.LU R4, [R1+0x4] ;  /* 0x0000040001047983 */ /* 0x000ea40000300800 */
[----:B--2---:R-:W-:Y:S02]  /*15000*/  ISETP.NE.AND P1, PT, R4, RZ, PT ;  /* 0x000000ff0400720c */ /* 0x004fe40003f25270 */
[----:B------:R2:W5:Y:S11]  /*15010*/  LDL R4, [R1] ;  /* 0x0000000001047983 */ /* 0x0005760000100800 */
[----:B--2---:R-:W-:Y:S05]  /*15020*/  @!P1 BRA `(.L_x_1617) ;  /* 0x0000000400109947 */ /* 0x004fea0003800000 */
[----:B------:R-:W-:-:S04]  /*15030*/  SHF.L.U32 R13, R11, 0x1f, RZ ;  /* 0x0000001f0b0d7819 */ /* 0x000fc800000006ff */
[----:B------:R-:W1:Y:S02]  /*15040*/  SYNCS.PHASECHK.TRANS64.TRYWAIT P1, [R16+URZ+0x30c40], R13 ;  /* 0x030c400d100075a7 */ /* 0x000e64000802017f */
[----:B-1----:R-:W-:Y:S05]  /*15050*/  @!P1 BRA `(.L_x_1628) ;  /* 0x0000001000009947 */ /* 0x002fea0003800000 */
.L_x_1664:
[----:B------:R-:W-:Y:S05]  /*15060*/  @P0 BRA `(.L_x_1629) ;  /* 0x0000000000140947 */ /* 0x000fea0003800000 */
[----:B------:R-:W-:Y:S01]  /*15070*/  ISETP.NE.AND P1, PT, R6, RZ, PT ;  /* 0x000000ff0600720c */ /* 0x000fe20003f25270 */
[----:B------:R-:W-:-:S04]  /*15080*/  IMAD.MOV.U32 R5, RZ, RZ, 0x4200 ;  /* 0x00004200ff057424 */ /* 0x000fc800078e00ff */
[----:B------:R2:W-:Y:S08]  /*15090*/  SYNCS.ARRIVE.TRANS64 RZ, [R16+URZ+0x30c30], R5 ;  /* 0x030c300510ff79a7 */ /* 0x0005f0000800003f */
[----:B------:R-:W-:Y:S05]  /*150a0*/  @!P1 BRA `(.L_x_1629) ;  /* 0x0000000000049947 */ /* 0x000fea0003800000 */
[----:B------:R-:W-:Y:S01]  /*150b0*/  BPT.TRAP 0x1 ;  /* 0x000000040000795c */ /* 0x000fe20000300000 */
.L_x_1629:
        /* <DEDUP_REMOVED lines=26> */
.L_x_1665:
[----:B------:R-:W-:Y:S05]  /*15260*/  @P0 BRA `(.L_x_1631) ;  /* 0x0000000000140947 */ /* 0x000fea0003800000 */
[----:B------:R-:W-:Y:S02]  /*15270*/  ISETP.NE.AND P0, PT, R6, RZ, PT ;  /* 0x000000ff0600720c */ /* 0x000fe40003f05270 */
[----:B------:R-:W-:-:S04]  /*15280*/  MOV R5, 0x4200 ;  /* 0x0000420000057802 */ /* 0x000fc80000000f00 */
[----:B------:R2:W-:Y:S07]  /*15290*/  SYNCS.ARRIVE.TRANS64 RZ, [R16+URZ+0x30c18], R5 ;  /* 0x030c180510ff79a7 */ /* 0x0005ee000800003f */
[----:B------:R-:W-:Y:S05]  /*152a0*/  @!P0 BRA `(.L_x_1631) ;  /* 0x0000000000048947 */ /* 0x000fea0003800000 */
[----:B------:R-:W-:Y:S01]  /*152b0*/  BPT.TRAP 0x1 ;  /* 0x000000040000795c */ /* 0x000fe20000300000 */
.L_x_1631:
        /* <DEDUP_REMOVED lines=27> */
.L_x_1617:
[----:B------:R-:W2:Y:S01]  /*15470*/  S2R R0, SR_TID.X ;  /* 0x0000000000007919 */ /* 0x000ea20000002100 */
[----:B------:R-:W-:Y:S01]  /*15480*/  IMAD R3, R19, 0x8, R16 ;  /* 0x0000000813037824 */ /* 0x000fe200078e0210 */
[----:B--2---:R-:W-:Y:S02]  /*15490*/  LOP3.LUT R2, R0, 0x7f, RZ, 0xc0, !PT ;  /* 0x0000007f00027812 */ /* 0x004fe400078ec0ff */
[----:B------:R-:W-:Y:S02]  /*154a0*/  SHF.L.U32 R0, R11, 0x1f, RZ ;  /* 0x0000001f0b007819 */ /* 0x000fe400000006ff */
[----:B------:R-:W-:Y:S02]  /*154b0*/  ISETP.NE.AND P1, PT, R2, RZ, PT ;  /* 0x000000ff0200720c */ /* 0x000fe40003f25270 */
[----:B------:R-:W2:Y:S02]  /*154c0*/  SYNCS.PHASECHK.TRANS64.TRYWAIT P0, [R3+URZ+0x30c40], R0 ;  /* 0x030c4000030075a7 */ /* 0x000ea4000800017f */
[----:B--2---:R-:W-:Y:S09]  /*154d0*/  @!P0 BRA `(.L_x_1632) ;  /* 0x0000000c00088947 */ /* 0x004ff20003800000 */
.L_x_1666:
[----:B------:R-:W-:Y:S05]  /*154e0*/  @P1 BRA `(.L_x_1633) ;  /* 0x0000000000181947 */ /* 0x000fea0003800000 */
[----:B------:R-:W1:Y:S01]  /*154f0*/  S2R R2, SR_TID.X ;  /* 0x0000000000027919 */ /* 0x000e620000002100 */
[----:B--2---:R-:W-:-:S04]  /*15500*/  MOV R0, 0x4200 ;  /* 0x0000420000007802 */ /* 0x004fc80000000f00 */
[----:B------:R2:W-:Y:S01]  /*15510*/  SYNCS.ARRIVE.TRANS64 RZ, [R3+URZ+0x30c30], R0 ;  /* 0x030c300003ff79a7 */ /* 0x0005e2000800003f */
[----:B-1----:R-:W-:-:S13]  /*15520*/  LOP3.LUT P0, RZ, R2, 0x1f, RZ, 0xc0, !PT ;  /* 0x0000001f02ff7812 */ /* 0x002fda000780c0ff */
[----:B--2---:R-:W-:Y:S05]  /*15530*/  @!P0 BRA `(.L_x_1633) ;  /* 0x0000000000048947 */ /* 0x004fea0003800000 */
[----:B------:R-:W-:Y:S01]  /*15540*/  BPT.TRAP 0x1 ;  /* 0x000000040000795c */ /* 0x000fe20000300000 */
.L_x_1633:
        /* <DEDUP_REMOVED lines=33> */
.L_x_1614:
[----:B------:R-:W-:Y:S05]  /*15760*/  BSYNC B0 ;  /* 0x0000000000007941 */ /* 0x000fea0003800000 */
.L_x_1612:
[----:B------:R-:W-:-:S03]  /*15770*/  UMOV UR8, 0xffffffff ;  /* 0xffffffff00087882 */ /* 0x000fc60000000000 */
[----:B------:R-:W-:Y:S05]  /*15780*/  BRA.DIV UR8, `(.L_x_1634) ;  /* 0x0000000a08707947 */ /* 0x000fea000b800000 */
[----:B------:R-:W-:-:S13]  /*15790*/  ELECT P6, URZ, PT ;  /* 0x00000000003f782f */ /* 0x000fda00038c0000 */
.L_x_1669:
[----:B------:R-:W-:Y:S05]  /*157a0*/  @!P6 BRA `(.L_x_1498) ;  /* 0x000000000084e947 */ /* 0x000fea0003800000 */
[----:B------:R-:W-:-:S06]  /*157b0*/  ULOP3.LUT UR8, UR36, 0x2, URZ, 0xfc, !UPT ;  /* 0x0000000224087892 */ /* 0x000fcc000f8efc3f */
[----:B------:R-:W-:-:S05]  /*157c0*/  IMAD.U32 R0, RZ, RZ, UR8 ;  /* 0x00000008ff007e24 */ /* 0x000fca000f8e00ff */
[----:B------:R-:W-:-:S13]  /*157d0*/  ISETP.NE.AND P2, PT, R0, 0x3, PT ;  /* 0x000000030000780c */ /* 0x000fda0003f45270 */
[----:B------:R-:W-:Y:S05]  /*157e0*/  @!P2 BRA `(.L_x_1635) ;  /* 0x000000000004a947 */ /* 0x000fea0003800000 */
[----:B------:R-:W-:Y:S01]  /*157f0*/  BPT.TRAP 0x1 ;  /* 0x000000040000795c */ /* 0x000fe20000300000 */
.L_x_1635:
        /* <DEDUP_REMOVED lines=15> */
.L_x_1670:
[----:B------:R-:W2:Y:S02]  /*158f0*/  SYNCS.PHASECHK.TRANS64.TRYWAIT P0, [R3+URZ], R0 ;  /* 0x00000000030075a7 */ /* 0x000ea4000800017f */
[----:B--2---:R-:W-:Y:S05]  /*15900*/  @!P0 BRA `(.L_x_1637) ;  /* 0x0000000800448947 */ /* 0x004fea0003800000 */
.L_x_1671:
[----:B------:R-:W-:Y:S05]  /*15910*/  @!P2 BRA `(.L_x_1638) ;  /* 0x000000000004a947 */ /* 0x000fea0003800000 */
[----:B------:R-:W-:Y:S01]  /*15920*/  BPT.TRAP 0x1 ;  /* 0x000000040000795c */ /* 0x000fe20000300000 */
.L_x_1638:
[----:B--2---:R-:W-:-:S05]  /*15930*/  IADD3 R3, R7, 0x30c40, RZ ;  /* 0x00030c4007037810 */ /* 0x004fca0007ffe0ff */
[----:B------:R-:W-:-:S04]  /*15940*/  IMAD R2, R2, 0x8, R3 ;  /* 0x0000000802027824 */ /* 0x000fc800078e0203 */
[----:B------:R-:W2:Y:S02]  /*15950*/  SYNCS.PHASECHK.TRANS64.TRYWAIT P0, [R2+URZ], R5 ;  /* 0x00000005020075a7 */ /* 0x000ea4000800017f */
[----:B--2---:R-:W-:Y:S05]  /*15960*/  @!P0 BRA `(.L_x_1639) ;  /* 0x0000000800408947 */ /* 0x004fea0003800000 */
.L_x_1672:
[----:B------:R-:W-:-:S07]  /*15970*/  LEA R3, R4, R3, 0x3 ;  /* 0x0000000304037211 */ /* 0x000fce00078e18ff */
.L_x_1640:
[----:B---3--:R3:W4:Y:S02]  /*15980*/  SYNCS.PHASECHK.TRANS64.TRYWAIT P0, [R3+URZ], R0 ;  /* 0x00000000030075a7 */ /* 0x008724000800017f */
[----:B----4-:R-:W-:Y:S05]  /*15990*/  @!P0 NANOSLEEP.SYNCS 0x989680 ;  /* 0x009896800000895d */ /* 0x010fea0003900000 */
[----:B------:R-:W4:Y:S02]  /*159a0*/  @!P0 SYNCS.PHASECHK.TRANS64 P0, [R3+URZ], R0 ;  /* 0x00000000030085a7 */ /* 0x000f24000800007f */
[----:B----4-:R-:W-:Y:S05]  /*159b0*/  @!P0 BRA `(.L_x_1640) ;  /* 0xfffffffc00f08947 */ /* 0x010fea000383ffff */
.L_x_1498:
[----:B------:R-:W-:Y:S05]  /*159c0*/  BSYNC B6 ;  /* 0x0000000000067941 */ /* 0x000fea0003800000 */
.L_x_1495:
[----:B------:R-:W-:Y:S05]  /*159d0*/  EXIT ;  /* 0x000000000000794d */ /* 0x000fea0003800000 */
.L_x_1505:
[----:B------:R-:W-:Y:S01]  /*159e0*/  IMAD.MOV.U32 R13, RZ, RZ, R18 ;  /* 0x000000ffff0d7224 */ /* 0x000fe200078e0012 */
[----:B------:R-:W-:Y:S01]  /*159f0*/  MOV R12, RZ ;  /* 0x000000ff000c7202 */ /* 0x000fe20000000f00 */
[----:B------:R-:W-:Y:S01]  /*15a00*/  IMAD.MOV.U32 R11, RZ, RZ, 0x1f ;  /* 0x0000001fff0b7424 */ /* 0x000fe200078e00ff */
[----:B------:R-:W-:-:S07]  /*15a10*/  MOV R15, 0xffffffff ;  /* 0xffffffff000f7802 */ /* 0x000fce0000000f00 */
[----:B------:R-:W-:Y:S05]  /*15a20*/  WARPSYNC.COLLECTIVE R15, `(.L_x_1641) ;  /* 0x000000000f087348 */ /* 0x000fea0003c00000 */
[----:B------:R1:W2:Y:S02]  /*15a30*/  SHFL.IDX P6, R14, R13, R12, R11 ;  /* 0x0000000c0d0e7389 */ /* 0x0002a400000c000b */
[----:B-12---:R-:W-:Y:S01]  /*15a40*/  ENDCOLLECTIVE ;  /* 0x000000000000791b */ /* 0x006fe20003800000 */
.L_x_1641:
[----:B------:R-:W-:Y:S05]  /*15a50*/  BRA `(.L_x_1642) ;  /* 0xfffffeb400447947 */ /* 0x000fea000383ffff */
.L_x_1507:
[----:B--2---:R2:W3:Y:S02]  /*15a60*/  SYNCS.PHASECHK.TRANS64.TRYWAIT P0, [R16+URZ+0x30c00], R11 ;  /* 0x030c000b100075a7 */ /* 0x0044e4000800017f */
[----:B---3--:R-:W-:Y:S05]  /*15a70*/  @!P0 NANOSLEEP.SYNCS 0x989680 ;  /* 0x009896800000895d */ /* 0x008fea0003900000 */
[----:B------:R-:W3:Y:S02]  /*15a80*/  @!P0 SYNCS.PHASECHK.TRANS64 P0, [R16+URZ+0x30c00], R11 ;  /* 0x030c000b100085a7 */ /* 0x000ee4000800007f */
[----:B---3--:R-:W-:Y:S05]  /*15a90*/  @!P0 BRA `(.L_x_1507) ;  /* 0xfffffffc00f08947 */ /* 0x008fea000383ffff */
[----:B------:R-:W-:Y:S05]  /*15aa0*/  BRA `(.L_x_1506) ;  /* 0xfffffeb400907947 */ /* 0x000fea000383ffff */
.L_x_1512:
[----:B--2---:R2:W3:Y:S02]  /*15ab0*/  SYNCS.PHASECHK.TRANS64.TRYWAIT P0, [R6+URZ+0x30c10], R23 ;  /* 0x030c1017060075a7 */ /* 0x0044e4000800017f */
[----:B---3--:R-:W-:Y:S05]  /*15ac0*/  @!P0 NANOSLEEP.SYNCS 0x989680 ;  /* 0x009896800000895d */ /* 0x008fea0003900000 */
[----:B------:R-:W3:Y:S02]  /*15ad0*/  @!P0 SYNCS.PHASECHK.TRANS64 P0, [R6+URZ+0x30c10], R23 ;  /* 0x030c1017060085a7 */ /* 0x000ee4000800007f */
[----:B---3--:R-:W-:Y:S05]  /*15ae0*/  @!P0 BRA `(.L_x_1512) ;  /* 0xfffffffc00f08947 */ /* 0x008fea000383ffff */
[----:B------:R-:W-:Y:S05]  /*15af0*/  BRA `(.L_x_1511) ;  /* 0xfffffec000507947 */ /* 0x000fea000383ffff */
.L_x_1516:
[----:B------:R1:W1:Y:S02]  /*15b00*/  SYNCS.PHASECHK.TRANS64.TRYWAIT P0, [R6+URZ+0x30c30], R23 ;  /* 0x030c3017060075a7 */ /* 0x000264000800017f */
[----:B-1----:R-:W-:Y:S05]  /*15b10*/  @!P0 NANOSLEEP.SYNCS 0x989680 ;  /* 0x009896800000895d */ /* 0x002fea0003900000 */
[----:B------:R-:W1:Y:S02]  /*15b20*/  @!P0 SYNCS.PHASECHK.TRANS64 P0, [R6+URZ+0x30c30], R23 ;  /* 0x030c3017060085a7 */ /* 0x000e64000800007f */
[----:B-1----:R-:W-:Y:S05]  /*15b30*/  @!P0 BRA `(.L_x_1516) ;  /* 0xfffffffc00f08947 */ /* 0x002fea000383ffff */
[----:B------:R-:W-:Y:S05]  /*15b40*/  BRA `(.L_x_1515) ;  /* 0xfffffec400587947 */ /* 0x000fea000383ffff */
.L_x_1524:
[----:B--2---:R2:W3:Y:S02]  /*15b50*/  SYNCS.PHASECHK.TRANS64.TRYWAIT P1, [R6+URZ+0x30c10], R23 ;  /* 0x030c1017060075a7 */ /* 0x0044e4000802017f */
[----:B---3--:R-:W-:Y:S05]  /*15b60*/  @!P1 NANOSLEEP.SYNCS 0x989680 ;  /* 0x009896800000995d */ /* 0x008fea0003900000 */
[----:B------:R-:W3:Y:S02]  /*15b70*/  @!P1 SYNCS.PHASECHK.TRANS64 P1, [R6+URZ+0x30c10], R23 ;  /* 0x030c1017060095a7 */ /* 0x000ee4000802007f */
[----:B---3--:R-:W-:Y:S05]  /*15b80*/  @!P1 BRA `(.L_x_1524) ;  /* 0xfffffffc00f09947 */ /* 0x008fea000383ffff */
[----:B------:R-:W-:Y:S05]  /*15b90*/  BRA `(.L_x_1523) ;  /* 0xffffff1800747947 */ /* 0x000fea000383ffff */
.L_x_1528:
[----:B------:R1:W1:Y:S02]  /*15ba0*/  SYNCS.PHASECHK.TRANS64.TRYWAIT P1, [R6+URZ+0x30c30], R23 ;  /* 0x030c3017060075a7 */ /* 0x000264000802017f */
[----:B-1----:R-:W-:Y:S05]  /*15bb0*/  @!P1 NANOSLEEP.SYNCS 0x989680 ;  /* 0x009896800000995d */ /* 0x002fea0003900000 */
[----:B------:R-:W1:Y:S02]  /*15bc0*/  @!P1 SYNCS.PHASECHK.TRANS64 P1, [R6+URZ+0x30c30], R23 ;  /* 0x030c3017060095a7 */ /* 0x000e64000802007f */
[----:B-1----:R-:W-:Y:S05]  /*15bd0*/  @!P1 BRA `(.L_x_1528) ;  /* 0xfffffffc00f09947 */ /* 0x002fea000383ffff */
[----:B------:R-:W-:Y:S05]  /*15be0*/  BRA `(.L_x_1527) ;  /* 0xffffff1c00747947 */ /* 0x000fea000383ffff */
.L_x_1536:
[----:B--2---:R2:W3:Y:S02]  /*15bf0*/  SYNCS.PHASECHK.TRANS64.TRYWAIT P0, [R6+URZ+0x30c10], R19 ;  /* 0x030c1013060075a7 */ /* 0x0044e4000800017f */
[----:B---3--:R-:W-:Y:S05]  /*15c00*/  @!P0 NANOSLEEP.SYNCS 0x989680 ;  /* 0x009896800000895d */ /* 0x008fea0003900000 */
[----:B------:R-:W3:Y:S02]  /*15c10*/  @!P0 SYNCS.PHASECHK.TRANS64 P0, [R6+URZ+0x30c10], R19 ;  /* 0x030c1013060085a7 */ /* 0x000ee4000800007f */
[----:B---3--:R-:W-:Y:S05]  /*15c20*/  @!P0 BRA `(.L_x_1536) ;  /* 0xfffffffc00f08947 */ /* 0x008fea000383ffff */
[----:B------:R-:W-:Y:S05]  /*15c30*/  BRA `(.L_x_1535) ;  /* 0xffffff6400a87947 */ /* 0x000fea000383ffff */
.L_x_1540:
[----:B------:R1:W1:Y:S02]  /*15c40*/  SYNCS.PHASECHK.TRANS64.TRYWAIT P0, [R6+URZ+0x30c30], R19 ;  /* 0x030c3013060075a7 */ /* 0x000264000800017f */
[----:B-1----:R-:W-:Y:S05]  /*15c50*/  @!P0 NANOSLEEP.SYNCS 0x989680 ;  /* 0x009896800000895d */ /* 0x002fea0003900000 */
[----:B------:R-:W1:Y:S02]  /*15c60*/  @!P0 SYNCS.PHASECHK.TRANS64 P0, [R6+URZ+0x30c30], R19 ;  /* 0x030c3013060085a7 */ /* 0x000e64000800007f */
[----:B-1----:R-:W-:Y:S05]  /*15c70*/  @!P0 BRA `(.L_x_1540) ;  /* 0xfffffffc00f08947 */ /* 0x002fea000383ffff */
[----:B------:R-:W-:Y:S05]  /*15c80*/  BRA `(.L_x_1539) ;  /* 0xffffff6800b07947 */ /* 0x000fea000383ffff */
.L_x_1547:
[----:B------:R-:W-:Y:S01]  /*15c90*/  BSSY B0, `(.L_x_1643) ;  /* 0x0000005000007945 */ /* 0x000fe20003800000 */
[----:B------:R-:W-:-:S07]  /*15ca0*/  IMAD.MOV.U32 R15, RZ, RZ, -0x1 ;  /* 0xffffffffff0f7424 */ /* 0x000fce00078e00ff */
[----:B---3--:R-:W-:Y:S05]  /*15cb0*/  WARPSYNC.COLLECTIVE R15, `(.L_x_1644) ;  /* 0x000000000f087348 */ /* 0x008fea0003c00000 */
[----:B------:R-:W-:Y:S01]  /*15cc0*/  NOP ;  /* 0x0000000000007918 */ /* 0x000fe20000000000 */
[----:B---3--:R-:W-:Y:S01]  /*15cd0*/  ENDCOLLECTIVE ;  /* 0x000000000000791b */ /* 0x008fe20003800000 */
.L_x_1644:
[----:B------:R-:W-:Y:S05]  /*15ce0*/  BSYNC B0 ;  /* 0x0000000000007941 */ /* 0x000fea0003800000 */
.L_x_1643:
[----:B------:R-:W-:Y:S05]  /*15cf0*/  BRA `(.L_x_1645) ;  /* 0xffffffbc00747947 */ /* 0x000fea000383ffff */
.L_x_1556:
[----:B------:R-:W-:Y:S01]  /*15d00*/  BSSY B0, `(.L_x_1646) ;  /* 0x0000005000007945 */ /* 0x000fe20003800000 */
[----:B------:R-:W-:-:S07]  /*15d10*/  MOV R15, 0xffffffff ;  /* 0xffffffff000f7802 */ /* 0x000fce0000000f00 */
[----:B-1-3--:R-:W-:Y:S05]  /*15d20*/  WARPSYNC.COLLECTIVE R15, `(.L_x_1647) ;  /* 0x000000000f087348 */ /* 0x00afea0003c00000 */
[----:B------:R-:W-:Y:S01]  /*15d30*/  NOP ;  /* 0x0000000000007918 */ /* 0x000fe20000000000 */
[----:B-1-3--:R-:W-:Y:S01]  /*15d40*/  ENDCOLLECTIVE ;  /* 0x000000000000791b */ /* 0x00afe20003800000 */
.L_x_1647:
[----:B------:R-:W-:Y:S05]  /*15d50*/  BSYNC B0 ;  /* 0x0000000000007941 */ /* 0x000fea0003800000 */
.L_x_1646:
[----:B------:R-:W-:Y:S05]  /*15d60*/  BRA `(.L_x_1648) ;  /* 0xffffffc000547947 */ /* 0x000fea000383ffff */
.L_x_1568:
[----:B------:R-:W-:Y:S01]  /*15d70*/  BSSY B0, `(.L_x_1649) ;  /* 0x0000005000007945 */ /* 0x000fe20003800000 */
[----:B------:R-:W-:-:S07]  /*15d80*/  IMAD.MOV.U32 R15, RZ, RZ, -0x1 ;  /* 0xffffffffff0f7424 */ /* 0x000fce00078e00ff */
[----:B------:R-:W-:Y:S05]  /*15d90*/  WARPSYNC.COLLECTIVE R15, `(.L_x_1650) ;  /* 0x000000000f087348 */ /* 0x000fea0003c00000 */
[----:B------:R-:W-:Y:S01]  /*15da0*/  NOP ;  /* 0x0000000000007918 */ /* 0x000fe20000000000 */
[----:B------:R-:W-:Y:S01]  /*15db0*/  ENDCOLLECTIVE ;  /* 0x000000000000791b */ /* 0x000fe20003800000 */
.L_x_1650:
[----:B------:R-:W-:Y:S05]  /*15dc0*/  BSYNC B0 ;  /* 0x0000000000007941 */ /* 0x000fea0003800000 */
.L_x_1649:
[----:B------:R-:W-:Y:S05]  /*15dd0*/  BRA `(.L_x_1651) ;  /* 0xffffffc8003c7947 */ /* 0x000fea000383ffff */
.L_x_1581:
[----:B------:R-:W-:Y:S01]  /*15de0*/  BSSY B0, `(.L_x_1652) ;  /* 0x0000005000007945 */ /* 0x000fe20003800000 */
[----:B------:R-:W-:-:S07]  /*15df0*/  MOV R15, 0xffffffff ;  /* 0xffffffff000f7802 */ /* 0x000fce0000000f00 */
[----:B------:R-:W-:Y:S05]  /*15e00*/  WARPSYNC.COLLECTIVE R15, `(.L_x_1653) ;  /* 0x000000000f087348 */ /* 0x000fea0003c00000 */
[----:B------:R-:W-:Y:S01]  /*15e10*/  NOP ;  /* 0x0000000000007918 */ /* 0x000fe20000000000 */
[----:B------:R-:W-:Y:S01]  /*15e20*/  ENDCOLLECTIVE ;  /* 0x000000000000791b */ /* 0x000fe20003800000 */
.L_x_1653:
[----:B------:R-:W-:Y:S05]  /*15e30*/  BSYNC B0 ;  /* 0x0000000000007941 */ /* 0x000fea0003800000 */
.L_x_1652:
[----:B------:R-:W-:Y:S05]  /*15e40*/  BRA `(.L_x_1654) ;  /* 0xffffffcc00bc7947 */ /* 0x000fea000383ffff */
.L_x_1593:
[----:B------:R-:W-:Y:S01]  /*15e50*/  BSSY B0, `(.L_x_1655) ;  /* 0x0000005000007945 */ /* 0x000fe20003800000 */
[----:B------:R-:W-:-:S07]  /*15e60*/  IMAD.MOV.U32 R15, RZ, RZ, -0x1 ;  /* 0xffffffffff0f7424 */ /* 0x000fce00078e00ff */
[----:B------:R-:W-:Y:S05]  /*15e70*/  WARPSYNC.COLLECTIVE R15, `(.L_x_1656) ;  /* 0x000000000f087348 */ /* 0x000fea0003c00000 */
[----:B------:R-:W-:Y:S01]  /*15e80*/  NOP ;  /* 0x0000000000007918 */ /* 0x000fe20000000000 */
[----:B------:R-:W-:Y:S01]  /*15e90*/  ENDCOLLECTIVE ;  /* 0x000000000000791b */ /* 0x000fe20003800000 */
.L_x_1656:
[----:B------:R-:W-:Y:S05]  /*15ea0*/  BSYNC B0 ;  /* 0x0000000000007941 */ /* 0x000fea0003800000 */
.L_x_1655:
[----:B------:R-:W-:Y:S05]  /*15eb0*/  BRA `(.L_x_1657) ;  /* 0xffffffd000dc7947 */ /* 0x000fea000383ffff */
.L_x_1615:
[----:B-1----:R1:W2:Y:S02]  /*15ec0*/  SYNCS.PHASECHK.TRANS64.TRYWAIT P0, [R16+URZ+0x30c20], R3 ;  /* 0x030c2003100075a7 */ /* 0x0022a4000800017f */
[----:B--2---:R-:W-:Y:S05]  /*15ed0*/  @!P0 NANOSLEEP.SYNCS 0x989680 ;  /* 0x009896800000895d */ /* 0x004fea0003900000 */
[----:B------:R-:W2:Y:S02]  /*15ee0*/  @!P0 SYNCS.PHASECHK.TRANS64 P0, [R16+URZ+0x30c20], R3 ;  /* 0x030c2003100085a7 */ /* 0x000ea4000800007f */
[----:B--2---:R-:W-:Y:S05]  /*15ef0*/  @!P0 BRA `(.L_x_1615) ;  /* 0xfffffffc00f08947 */ /* 0x004fea000383ffff */
[----:B------:R-:W-:Y:S05]  /*15f00*/  BRA `(.L_x_1658) ;  /* 0xffffffe000a47947 */ /* 0x000fea000383ffff */
.L_x_1619:
[----:B-1----:R1:W2:Y:S02]  /*15f10*/  SYNCS.PHASECHK.TRANS64.TRYWAIT P1, [R16+URZ+0x30c40], R21 ;  /* 0x030c4015100075a7 */ /* 0x0022a4000802017f */
[----:B--2---:R-:W-:Y:S05]  /*15f20*/  @!P1 NANOSLEEP.SYNCS 0x989680 ;  /* 0x009896800000995d */ /* 0x004fea0003900000 */
[----:B------:R-:W2:Y:S02]  /*15f30*/  @!P1 SYNCS.PHASECHK.TRANS64 P1, [R16+URZ+0x30c40], R21 ;  /* 0x030c4015100095a7 */ /* 0x000ea4000802007f */
[----:B--2---:R-:W-:Y:S05]  /*15f40*/  @!P1 BRA `(.L_x_1619) ;  /* 0xfffffffc00f09947 */ /* 0x004fea000383ffff */
[----:B------:R-:W-:Y:S05]  /*15f50*/  BRA `(.L_x_1659) ;  /* 0xffffffe800047947 */ /* 0x000fea000383ffff */
.L_x_1621:
[----:B--2---:R2:W3:Y:S02]  /*15f60*/  SYNCS.PHASECHK.TRANS64.TRYWAIT P1, [R16+URZ+0x30c28], R21 ;  /* 0x030c2815100075a7 */ /* 0x0044e4000802017f */
[----:B---3--:R-:W-:Y:S05]  /*15f70*/  @!P1 NANOSLEEP.SYNCS 0x989680 ;  /* 0x009896800000995d */ /* 0x008fea0003900000 */
[----:B------:R-:W3:Y:S02]  /*15f80*/  @!P1 SYNCS.PHASECHK.TRANS64 P1, [R16+URZ+0x30c28], R21 ;  /* 0x030c2815100095a7 */ /* 0x000ee4000802007f */
[----:B---3--:R-:W-:Y:S05]  /*15f90*/  @!P1 BRA `(.L_x_1621) ;  /* 0xfffffffc00f09947 */ /* 0x008fea000383ffff */
[----:B------:R-:W-:Y:S05]  /*15fa0*/  BRA `(.L_x_1660) ;  /* 0xffffffe8007c7947 */ /* 0x000fea000383ffff */
.L_x_1623:
[----:B---3--:R3:W4:Y:S02]  /*15fb0*/  SYNCS.PHASECHK.TRANS64.TRYWAIT P1, [R16+URZ+0x30c48], R21 ;  /* 0x030c4815100075a7 */ /* 0x008724000802017f */
[----:B----4-:R-:W-:Y:S05]  /*15fc0*/  @!P1 NANOSLEEP.SYNCS 0x989680 ;  /* 0x009896800000995d */ /* 0x010fea0003900000 */
[----:B------:R-:W4:Y:S02]  /*15fd0*/  @!P1 SYNCS.PHASECHK.TRANS64 P1, [R16+URZ+0x30c48], R21 ;  /* 0x030c4815100095a7 */ /* 0x000f24000802007f */
[----:B----4-:R-:W-:Y:S05]  /*15fe0*/  @!P1 BRA `(.L_x_1623) ;  /* 0xfffffffc00f09947 */ /* 0x010fea000383ffff */
[----:B------:R-:W-:Y:S05]  /*15ff0*/  BRA `(.L_x_1661) ;  /* 0xffffffe800f47947 */ /* 0x000fea000383ffff */
.L_x_1625:
[----:B------:R-:W-:-:S07]  /*16000*/  SHF.L.U32 R5, R11, 0x1f, RZ ;  /* 0x0000001f0b057819 */ /* 0x000fce00000006ff */
.L_x_1662:
[----:B------:R1:W1:Y:S02]  /*16010*/  SYNCS.PHASECHK.TRANS64.TRYWAIT P1, [R16+URZ+0x30c20], R5 ;  /* 0x030c2005100075a7 */ /* 0x000264000802017f */
[----:B-1----:R-:W-:Y:S05]  /*16020*/  @!P1 NANOSLEEP.SYNCS 0x989680 ;  /* 0x009896800000995d */ /* 0x002fea0003900000 */
[----:B------:R-:W1:Y:S02]  /*16030*/  @!P1 SYNCS.PHASECHK.TRANS64 P1, [R16+URZ+0x30c20], R5 ;  /* 0x030c2005100095a7 */ /* 0x000e64000802007f */
[----:B-1----:R-:W-:Y:S05]  /*16040*/  @!P1 BRA `(.L_x_1662) ;  /* 0xfffffffc00f09947 */ /* 0x002fea000383ffff */
[----:B------:R-:W-:Y:S05]  /*16050*/  BRA `(.L_x_1663) ;  /* 0xffffffec00547947 */ /* 0x000fea000383ffff */
.L_x_1628:
[----:B-1----:R1:W2:Y:S02]  /*16060*/  SYNCS.PHASECHK.TRANS64.TRYWAIT P1, [R16+URZ+0x30c40], R13 ;  /* 0x030c400d100075a7 */ /* 0x0022a4000802017f */
[----:B--2---:R-:W-:Y:S05]  /*16070*/  @!P1 NANOSLEEP.SYNCS 0x989680 ;  /* 0x009896800000995d */ /* 0x004fea0003900000 */
[----:B------:R-:W2:Y:S02]  /*16080*/  @!P1 SYNCS.PHASECHK.TRANS64 P1, [R16+URZ+0x30c40], R13 ;  /* 0x030c400d100095a7 */ /* 0x000ea4000802007f */
[----:B--2---:R-:W-:Y:S05]  /*16090*/  @!P1 BRA `(.L_x_1628) ;  /* 0xfffffffc00f09947 */ /* 0x004fea000383ffff */
[----:B------:R-:W-:Y:S05]  /*160a0*/  BRA `(.L_x_1664) ;  /* 0xffffffec00ec7947 */ /* 0x000fea000383ffff */
.L_x_1630:
[----:B-1----:R1:W2:Y:S02]  /*160b0*/  SYNCS.PHASECHK.TRANS64.TRYWAIT P1, [R16+URZ+0x30c28], R13 ;  /* 0x030c280d100075a7 */ /* 0x0022a4000802017f */
[----:B--2---:R-:W-:Y:S05]  /*160c0*/  @!P1 NANOSLEEP.SYNCS 0x989680 ;  /* 0x009896800000995d */ /* 0x004fea0003900000 */
[----:B------:R-:W2:Y:S02]  /*160d0*/  @!P1 SYNCS.PHASECHK.TRANS64 P1, [R16+URZ+0x30c28], R13 ;  /* 0x030c280d100095a7 */ /* 0x000ea4000802007f */
[----:B--2---:R-:W-:Y:S05]  /*160e0*/  @!P1 BRA `(.L_x_1630) ;  /* 0xfffffffc00f09947 */ /* 0x004fea000383ffff */
[----:B------:R-:W-:Y:S05]  /*160f0*/  BRA `(.L_x_1665) ;  /* 0xfffffff000587947 */ /* 0x000fea000383ffff */
.L_x_1632:
[----:B--2---:R2:W1:Y:S02]  /*16100*/  SYNCS.PHASECHK.TRANS64.TRYWAIT P0, [R3+URZ+0x30c40], R0 ;  /* 0x030c4000030075a7 */ /* 0x004464000800017f */
[----:B-1----:R-:W-:Y:S05]  /*16110*/  @!P0 NANOSLEEP.SYNCS 0x989680 ;  /* 0x009896800000895d */ /* 0x002fea0003900000 */
[----:B------:R-:W1:Y:S02]  /*16120*/  @!P0 SYNCS.PHASECHK.TRANS64 P0, [R3+URZ+0x30c40], R0 ;  /* 0x030c4000030085a7 */ /* 0x000e64000800007f */
[----:B-1----:R-:W-:Y:S05]  /*16130*/  @!P0 BRA `(.L_x_1632) ;  /* 0xfffffffc00f08947 */ /* 0x002fea000383ffff */
[----:B------:R-:W-:Y:S05]  /*16140*/  BRA `(.L_x_1666) ;  /* 0xfffffff000e47947 */ /* 0x000fea000383ffff */
.L_x_1634:
[----:B------:R-:W-:Y:S01]  /*16150*/  BSSY B0, `(.L_x_1667) ;  /* 0x0000006000007945 */ /* 0x000fe20003800000 */
[----:B------:R-:W-:-:S07]  /*16160*/  MOV R15, 0xffffffff ;  /* 0xffffffff000f7802 */ /* 0x000fce0000000f00 */
[----:B------:R-:W-:Y:S05]  /*16170*/  WARPSYNC.COLLECTIVE R15, `(.L_x_1668) ;  /* 0x000000000f0c7348 */ /* 0x000fea0003c00000 */
[----:B------:R-:W-:Y:S02]  /*16180*/  ELECT P6, UR62, PT ;  /* 0x00000000003e782f */ /* 0x000fe400038c0000 */
[----:B------:R-:W-:Y:S01]  /*16190*/  MOV R14, UR62 ;  /* 0x0000003e000e7c02 */ /* 0x000fe20008000f00 */
[----:B------:R-:W-:Y:S10]  /*161a0*/  ENDCOLLECTIVE ;  /* 0x000000000000791b */ /* 0x000ff40003800000 */
.L_x_1668:
[----:B------:R-:W-:Y:S05]  /*161b0*/  BSYNC B0 ;  /* 0x0000000000007941 */ /* 0x000fea0003800000 */
.L_x_1667:
[----:B------:R-:W-:Y:S05]  /*161c0*/  BRA `(.L_x_1669) ;  /* 0xfffffff400747947 */ /* 0x000fea000383ffff */
.L_x_1636:
[----:B-1----:R1:W2:Y:S02]  /*161d0*/  SYNCS.PHASECHK.TRANS64.TRYWAIT P0, [R6+URZ], R5 ;  /* 0x00000005060075a7 */ /* 0x0022a4000800017f */
[----:B--2---:R-:W-:Y:S05]  /*161e0*/  @!P0 NANOSLEEP.SYNCS 0x989680 ;  /* 0x009896800000895d */ /* 0x004fea0003900000 */
[----:B------:R-:W2:Y:S02]  /*161f0*/  @!P0 SYNCS.PHASECHK.TRANS64 P0, [R6+URZ], R5 ;  /* 0x00000005060085a7 */ /* 0x000ea4000800007f */
[----:B--2---:R-:W-:Y:S05]  /*16200*/  @!P0 BRA `(.L_x_1636) ;  /* 0xfffffffc00f08947 */ /* 0x004fea000383ffff */
[----:B------:R-:W-:Y:S05]  /*16210*/  BRA `(.L_x_1670) ;  /* 0xfffffff400b47947 */ /* 0x000fea000383ffff */
.L_x_1637:
[----:B--2---:R2:W3:Y:S02]  /*16220*/  SYNCS.PHASECHK.TRANS64.TRYWAIT P0, [R3+URZ], R0 ;  /* 0x00000000030075a7 */ /* 0x0044e4000800017f */
[----:B---3--:R-:W-:Y:S05]  /*16230*/  @!P0 NANOSLEEP.SYNCS 0x989680 ;  /* 0x009896800000895d */ /* 0x008fea0003900000 */
[----:B------:R-:W3:Y:S02]  /*16240*/  @!P0 SYNCS.PHASECHK.TRANS64 P0, [R3+URZ], R0 ;  /* 0x00000000030085a7 */ /* 0x000ee4000800007f */
[----:B---3--:R-:W-:Y:S05]  /*16250*/  @!P0 BRA `(.L_x_1637) ;  /* 0xfffffffc00f08947 */ /* 0x008fea000383ffff */
[----:B------:R-:W-:Y:S05]  /*16260*/  BRA `(.L_x_1671) ;  /* 0xfffffff400a87947 */ /* 0x000fea000383ffff */
.L_x_1639:
[----:B--2---:R2:W3:Y:S02]  /*16270*/  SYNCS.PHASECHK.TRANS64.TRYWAIT P0, [R2+URZ], R5 ;  /* 0x00000005020075a7 */ /* 0x0044e4000800017f */
[----:B---3--:R-:W-:Y:S05]  /*16280*/  @!P0 NANOSLEEP.SYNCS 0x989680 ;  /* 0x009896800000895d */ /* 0x008fea0003900000 */
[----:B------:R-:W3:Y:S02]  /*16290*/  @!P0 SYNCS.PHASECHK.TRANS64 P0, [R2+URZ], R5 ;  /* 0x00000005020085a7 */ /* 0x000ee4000800007f */
[----:B---3--:R-:W-:Y:S05]  /*162a0*/  @!P0 BRA `(.L_x_1639) ;  /* 0xfffffffc00f08947 */ /* 0x008fea000383ffff */
[----:B------:R-:W-:Y:S05]  /*162b0*/  BRA `(.L_x_1672) ;  /* 0xfffffff400ac7947 */ /* 0x000fea000383ffff */
.L_x_1673:
        /* <DEDUP_REMOVED lines=12> */
.L_x_7385:


//--------------------- .text._ZN7cutlass13device_kernelIN5flash11enable_sm90INS1_16FlashAttnBwdSm90INS1_25CollectiveMainloopBwdSm90ILi2ELi2ELi2EN4cute5tupleIJNS5_1CILi1EEES8_S8_EEENS6_IJNS7_ILi128EEESA_NS7_ILi64EEEEEENS_6half_tEfNS_4arch4Sm90ELb0ELb1ELb1ELb1ELb0ELb1ELb0ELb0ELi2ELi1ELi2ELi2ELb0EEENS1_21CollectiveEpilogueBwdISC_SD_SF_Li256ELb1ELb0ELi1EEENS1_19SingleTileSchedulerILb1ELb0ELb0ELi128EEEEEEEEEvNT_6ParamsE --------------------------
	.section	.text._ZN7cutlass13device_kernelIN5flash11enable_sm90INS1_16FlashAttnBwdSm90INS1_25CollectiveMainloopBwdSm90ILi2ELi2ELi2EN4cute5tupleIJNS5_1CILi1EEES8_S8_EEENS6_IJNS7_ILi128EEESA_NS7_ILi64EEEEEENS_6half_tEfNS_4arch4Sm90ELb0ELb1ELb1ELb1ELb0ELb1ELb0ELb0ELi2ELi1ELi2ELi2ELb0EEENS1_21CollectiveEpilogueBwdISC_SD_SF_Li256ELb1ELb0ELi1EEENS1_19SingleTileSchedulerILb1ELb0ELb0ELi128EEEEEEEEEvNT_6ParamsE,"ax",@progbits
	.align	128
.text._ZN7cutlass13device_kernelIN5flash11enable_sm90INS1_16FlashAttnBwdSm90INS1_25CollectiveMainloopBwdSm90ILi2ELi2ELi2EN4cute5tupleIJNS5_1CILi1EEES8_S8_EEENS6_IJNS7_ILi128EEESA_NS7_ILi64EEEEEENS_6half_tEfNS_4arch4Sm90ELb0ELb1ELb1ELb1ELb0ELb1ELb0ELb0ELi2ELi1ELi2ELi2ELb0EEENS1_21CollectiveEpilogueBwdISC_SD_SF_Li256ELb1ELb0ELi1EEENS1_19SingleTileSchedulerILb1ELb0ELb0ELi128EEEEEEEEEvNT_6ParamsE:
        .type           _ZN7cutlass13device_kernelIN5flash11enable_sm90INS1_16FlashAttnBwdSm90INS1_25CollectiveMainloopBwdSm90ILi2ELi2ELi2EN4cute5tupleIJNS5_1CILi1EEES8_S8_EEENS6_IJNS7_ILi128EEESA_NS7_ILi64EEEEEENS_6half_tEfNS_4arch4Sm90ELb0ELb1ELb1ELb1ELb0ELb1ELb0ELb0ELi2ELi1ELi2ELi2ELb0EEENS1_21CollectiveEpilogueBwdISC_SD_SF_Li256ELb1ELb0ELi1EEENS1_19SingleTileSchedulerILb1ELb0ELb0ELi128EEEEEEEEEvNT_6ParamsE,@function
        .size           _ZN7cutlass13device_kernelIN5flash11enable_sm90INS1_16FlashAttnBwdSm90INS1_25CollectiveMainloopBwdSm90ILi2ELi2ELi2EN4cute5tupleIJNS5_1CILi1EEES8_S8_EEENS6_IJNS7_ILi128EEESA_NS7_ILi64EEEEEENS_6half_tEfNS_4arch4Sm90ELb0ELb1ELb1ELb1ELb0ELb1ELb0ELb0ELi2ELi1ELi2ELi2ELb0EEENS1_21CollectiveEpilogueBwdISC_SD_SF_Li256ELb1ELb0ELi1EEENS1_19SingleTileSchedulerILb1ELb0ELb0ELi128EEEEEEEEEvNT_6ParamsE,(.L_x_7386 - _ZN7cutlass13device_kernelIN5flash11enable_sm90INS1_16FlashAttnBwdSm90INS1_25CollectiveMainloopBwdSm90ILi2ELi2ELi2EN4cute5tupleIJNS5_1CILi1EEES8_S8_EEENS6_IJNS7_ILi128EEESA_NS7_ILi64EEEEEENS_6half_tEfNS_4arch4Sm90ELb0ELb1ELb1ELb1ELb0ELb1ELb0ELb0ELi2ELi1ELi2ELi2ELb0EEENS1_21CollectiveEpilogueBwdISC_SD_SF_Li256ELb1ELb0ELi1EEENS1_19SingleTileSchedulerILb1ELb0ELb0ELi128EEEEEEEEEvNT_6ParamsE)
        .other          _ZN7cutlass13device_kernelIN5flash11enable_sm90INS1_16FlashAttnBwdSm90INS1_25CollectiveMainloopBwdSm90ILi2ELi2ELi2EN4cute5tupleIJNS5_1CILi1EEES8_S8_EEENS6_IJNS7_ILi128EEESA_NS7_ILi64EEEEEENS_6half_tEfNS_4arch4Sm90ELb0ELb1ELb1ELb1ELb0ELb1ELb0ELb0ELi2ELi1ELi2ELi2ELb0EEENS1_21CollectiveEpilogueBwdISC_SD_SF_Li256ELb1ELb0ELi1EEENS1_19SingleTileSchedulerILb1ELb0ELb0ELi128EEEEEEEEEvNT_6ParamsE,@"STO_CUDA_ENTRY STV_DEFAULT"
_ZN7cutlass13device_kernelIN5flash11enable_sm90INS1_16FlashAttnBwdSm90INS1_25CollectiveMainloopBwdSm90ILi2ELi2ELi2EN4cute5tupleIJNS5_1CILi1EEES8_S8_EEENS6_IJNS7_ILi128EEESA_NS7_ILi64EEEEEENS_6half_tEfNS_4arch4Sm90ELb0ELb1ELb1ELb1ELb0ELb1ELb0ELb0ELi2ELi1ELi2ELi2ELb0EEENS1_21CollectiveEpilogueBwdISC_SD_SF_Li256ELb1ELb0ELi1EEENS1_19SingleTileSchedulerILb1ELb0ELb0ELi128EEEEEEEEEvNT_6ParamsE:
        /* <DEDUP_REMOVED lines=24> */
.L_x_1675:
[----:B------:R-:W-:Y:S05]  /*0180*/  BSYNC B0 ;  /* 0x0000000000007941 */ /* 0x000fea0003800000 */
.L_x_1674:
        /* <DEDUP_REMOVED lines=37> */
.L_x_1676:
        /* <DEDUP_REMOVED lines=22> */
.L_x_1677:
[----:B------:R-:W-:Y:S01]  /*0540*/  PLOP3.LUT P0, PT, PT, PT, UP0, 0x80, 0x0 ;  /* 0x000000000000781c */ /* 0x000fe20003f0f008 */
[----:B------:R-:W-:Y:S01]  /*0550*/  NOP ;  /* 0x0000000000007918 */ /* 0x000fe20000000000 */
[----:B------:R-:W-:Y:S01]  /*0560*/  ULDC.64 UR38, c[0x0][0x208] ;  /* 0x0000820000267ab9 */ /* 0x000fe20000000a00 */
[----:B------:R-:W-:Y:S01]  /*0570*/  BSSY B6, `(.L_x_1678) ;  /* 0x000168d000067945 */ /* 0x000fe20003800000 */
[----:B-12-4-:R-:W-:Y:S09]  /*0580*/  BAR.SYNC.DEFER_BLOCKING 0x0 ;  /* 0x0000000000007b1d */ /* 0x016ff20000010000 */
[----:B------:R-:W-:Y:S05]  /*0590*/  @!P0 BRA `(.L_x_1679) ;  /* 0x0000013000648947 */ /* 0x000fea0003800000 */
.L_x_1680:
[----:B------:R-:W-:-:S08]  /*05a0*/  NOP ;  /* 0x0000000000007918 */ /* 0x000fd00000000000 */
[----:B------:R-:W1:Y:S02]  /*05b0*/  USETMAXREG.TRY_ALLOC.CTAPOOL UP0, 0xf0 ;  /* 0x000000f0000079c8 */ /* 0x000e640008000600 */
[----:B-1----:R-:W-:-:S13]  /*05c0*/  PLOP3.LUT P0, PT, PT, PT, UP0, 0x80, 0x0 ;  /* 0x000000000000781c */ /* 0x002fda0003f0f008 */
[----:B------:R-:W-:Y:S05]  /*05d0*/  @!P0 BRA `(.L_x_1680) ;  /* 0xfffffffc00f08947 */ /* 0x000fea000383ffff */
[----:B------:R-:W-:Y:S01]  /*05e0*/  LOP3.LUT R0, R0, 0x3, RZ, 0xc0, !PT ;  /* 0x0000000300007812 */ /* 0x000fe200078ec0ff */
[----:B------:R-:W1:Y:S01]  /*05f0*/  S2R R2, SR_TID.X ;  /* 0x0000000000027919 */ /* 0x000e620000002100 */
[----:B------:R-:W-:Y:S01]  /*0600*/  ULDC.64 UR4, c[0x0][0x8d8] ;  /* 0x0002360000047ab9 */ /* 0x000fe20000000a00 */
[----:B------:R-:W2:Y:S03]  /*0610*/  S2UR UR6, SR_CTAID.X ;  /* 0x00000000000679c3 */ /* 0x000ea60000002500 */
[----:B------:R-:W3:Y:S05]  /*0620*/  SHFL.IDX PT, R0, R0, RZ, 0x1f ;  /* 0x00001fff00007589 */ /* 0x000eea00000e0000 */
[----:B------:R-:W4:Y:S01]  /*0630*/  S2UR UR37, SR_CTAID.Z ;  /* 0x00000000002579c3 */ /* 0x000f220000002700 */
[----:B---3--:R-:W-:-:S02]  /*0640*/  ISETP.NE.AND P0, PT, R0, RZ, PT ;  /* 0x000000ff0000720c */ /* 0x008fc40003f05270 */
[----:B-1----:R-:W-:-:S11]  /*0650*/  SHF.R.U32.HI R2, RZ, 0x7, R2 ;  /* 0x00000007ff027819 */ /* 0x002fd60000011602 */
[----:B------:R-:W-:-:S05]  /*0660*/  @!P0 VIADD R2, R2, 0x9 ;  /* 0x0000000902028836 */ /* 0x000fca0000000000 */
[----:B------:R1:W-:Y:S06]  /*0670*/  @!P0 BAR.ARV R2, 0xa0 ;  /* 0x000280020000851d */ /* 0x0003ec0000002000 */
[----:B------:R-:W-:-:S04]  /*0680*/  ISETP.NE.U32.AND P0, PT, RZ, UR4, PT ;  /* 0x00000004ff007c0c */ /* 0x000fc8000bf05070 */
[----:B------:R-:W-:-:S13]  /*0690*/  ISETP.NE.AND.EX P0, PT, RZ, UR5, PT, P0 ;  /* 0x00000005ff007c0c */ /* 0x000fda000bf05300 */
[----:B-12-4-:R-:W-:Y:S05]  /*06a0*/  @!P0 BRA `(.L_x_1681) ;  /* 0x00000000001c8947 */ /* 0x016fea0003800000 */
[----:B------:R-:W-:Y:S02]  /*06b0*/  ULDC.64 UR4, c[0x0][0x8d8] ;  /* 0x0002360000047ab9 */ /* 0x000fe40000000a00 */
[----:B------:R-:W-:-:S06]  /*06c0*/  UIMAD.WIDE UR4, UR37, 0x4, UR4 ;  /* 0x00000004250478a5 */ /* 0x000fcc000f8e0204 */
[----:B------:R-:W-:Y:S01]  /*06d0*/  MOV R2, UR4 ;  /* 0x0000000400027c02 */ /* 0x000fe20008000f00 */
[----:B------:R-:W-:-:S05]  /*06e0*/  IMAD.U32 R3, RZ, RZ, UR5 ;  /* 0x00000005ff037e24 */ /* 0x000fca000f8e00ff */
[----:B------:R-:W2:Y:S02]  /*06f0*/  LDG.E R2, desc[UR38][R2.64] ;  /* 0x0000002602027981 */ /* 0x000ea4000c1e1900 */
[----:B--2---:R-:W-:Y:S01]  /*0700*/  R2UR UR4, R2 ;  /* 0x00000000020472ca */ /* 0x004fe200000e0000 */
[----:B------:R-:W-:-:S14]  /*0710*/  BRA `(.L_x_1682) ;  /* 0x00000000003c7947 */ /* 0x000fdc0003800000 */
.L_x_1681:
[----:B------:R-:W-:Y:S02]  /*0720*/  ULDC.64 UR4, c[0x0][0x8d0] ;  /* 0x0002340000047ab9 */ /* 0x000fe40000000a00 */
[----:B------:R-:W-:-:S04]  /*0730*/  ISETP.NE.U32.AND P0, PT, RZ, UR4, PT ;  /* 0x00000004ff007c0c */ /* 0x000fc8000bf05070 */
[----:B------:R-:W-:-:S13]  /*0740*/  ISETP.NE.AND.EX P0, PT, RZ, UR5, PT, P0 ;  /* 0x00000005ff007c0c */ /* 0x000fda000bf05300 */
[----:B------:R-:W-:Y:S05]  /*0750*/  @!P0 BRA `(.L_x_1683) ;  /* 0x0000000000288947 */ /* 0x000fea0003800000 */
[----:B------:R-:W-:Y:S02]  /*0760*/  ULDC.64 UR4, c[0x0][0x8d0] ;  /* 0x0002340000047ab9 */ /* 0x000fe40000000a00 */
[----:B------:R-:W-:-:S06]  /*0770*/  UIMAD.WIDE UR4, UR37, 0x4, UR4 ;  /* 0x00000004250478a5 */ /* 0x000fcc000f8e0204 */
[----:B------:R-:W-:Y:S01]  /*0780*/  IMAD.U32 R2, RZ, RZ, UR4 ;  /* 0x00000004ff027e24 */ /* 0x000fe2000f8e00ff */
[----:B------:R-:W-:-:S05]  /*0790*/  MOV R3, UR5 ;  /* 0x0000000500037c02 */ /* 0x000fca0008000f00 */
[----:B------:R-:W2:Y:S04]  /*07a0*/  LDG.E R4, desc[UR38][R2.64] ;  /* 0x0000002602047981 */ /* 0x000ea8000c1e1900 */
[----:B------:R-:W3:Y:S01]  /*07b0*/  LDG.E R0, desc[UR38][R2.64+0x4] ;  /* 0x0000042602007981 */ /* 0x000ee2000c1e1900 */
[----:B--2---:R-:W-:Y:S02]  /*07c0*/  R2UR UR4, R4 ;  /* 0x00000000040472ca */ /* 0x004fe400000e0000 */
[----:B---3--:R-:W-:-:S13]  /*07d0*/  R2UR UR5, R0 ;  /* 0x00000000000572ca */ /* 0x008fda00000e0000 */
[----:B------:R-:W-:Y:S01]  /*07e0*/  UIADD3 UR4, -UR4, UR5, URZ ;  /* 0x0000000504047290 */ /* 0x000fe2000fffe13f */
[----:B------:R-:W-:Y:S11]  /*07f0*/  BRA `(.L_x_1682) ;  /* 0x0000000000047947 */ /* 0x000ff60003800000 */
.L_x_1683:
[----:B------:R-:W-:-:S05]  /*0800*/  ULDC UR4, c[0x0][0x8bc] ;  /* 0x00022f0000047ab9 */ /* 0x000fca0000000800 */
.L_x_1682:
[----:B------:R-:W-:-:S04]  /*0810*/  USHF.L.U32 UR44, UR6, 0x7, URZ ;  /* 0x00000007062c7899 */ /* 0x000fc8000800063f */
[----:B------:R-:W-:-:S04]  /*0820*/  UISETP.GE.AND UP0, UPT, UR44, UR4, UPT ;  /* 0x000000042c00728c */ /* 0x000fc8000bf06270 */
[----:B------:R-:W-:-:S06]  /*0830*/  USEL UR37, UR37, 0xffffffff, !UP0 ;  /* 0xffffffff25257887 */ /* 0x000fcc000c000000 */
[----:B------:R-:W-:-:S13]  /*0840*/  ISETP.LE.AND P0, PT, RZ, UR37, PT ;  /* 0x00000025ff007c0c */ /* 0x000fda000bf03270 */
[----:B------:R-:W-:Y:S05]  /*0850*/  @!P0 BRA `(.L_x_1684) ;  /* 0x0000016400788947 */ /* 0x000fea0003800000 */
[----:B------:R-:W1:Y:S01]  /*0860*/  S2R R0, SR_TID.X ;  /* 0x0000000000007919 */ /* 0x000e620000002100 */
[----:B------:R-:W-:Y:S01]  /*0870*/  ULDC.64 UR4, c[0x0][0x780] ;  /* 0x0001e00000047ab9 */ /* 0x000fe20000000a00 */
[----:B------:R-:W-:Y:S01]  /*0880*/  ULDC UR40, c[0x0][0x290] ;  /* 0x0000a40000287ab9 */ /* 0x000fe20000000800 */
[----:B------:R-:W-:-:S04]  /*0890*/  ISETP.NE.U32.AND P0, PT, RZ, UR4, PT ;  /* 0x00000004ff007c0c */ /* 0x000fc8000bf05070 */
[----:B------:R-:W-:Y:S01]  /*08a0*/  ISETP.NE.AND.EX P0, PT, RZ, UR5, PT, P0 ;  /* 0x00000005ff007c0c */ /* 0x000fe2000bf05300 */
[----:B-1----:R-:W-:-:S12]  /*08b0*/  VIADD R17, R0, 0xffffff80 ;  /* 0xffffff8000117836 */ /* 0x002fd80000000000 */
[----:B------:R-:W-:Y:S05]  /*08c0*/  @!P0 BRA `(.L_x_1685) ;  /* 0x00000000001c8947 */ /* 0x000fea0003800000 */
[----:B------:R-:W-:Y:S02]  /*08d0*/  ULDC.64 UR4, c[0x0][0x780] ;  /* 0x0001e00000047ab9 */ /* 0x000fe40000000a00 */
[----:B------:R-:W-:-:S06]  /*08e0*/  UIMAD.WIDE UR4, UR37, 0x4, UR4 ;  /* 0x00000004250478a5 */ /* 0x000fcc000f8e0204 */
[----:B------:R-:W-:Y:S01]  /*08f0*/  IMAD.U32 R2, RZ, RZ, UR4 ;  /* 0x00000004ff027e24 */ /* 0x000fe2000f8e00ff */
[----:B------:R-:W-:-:S05]  /*0900*/  MOV R3, UR5 ;  /* 0x0000000500037c02 */ /* 0x000fca0008000f00 */
[----:B------:R-:W2:Y:S02]  /*0910*/  LDG.E R2, desc[UR38][R2.64] ;  /* 0x0000002602027981 */ /* 0x000ea4000c1e1900 */
[----:B--2---:R-:W-:Y:S01]  /*0920*/  R2UR UR41, R2 ;  /* 0x00000000022972ca */ /* 0x004fe200000e0000 */
[----:B------:R-:W-:-:S14]  /*0930*/  BRA `(.L_x_1686) ;  /* 0x0000000000387947 */ /* 0x000fdc0003800000 */
.L_x_1685:
[----:B------:R-:W-:Y:S01]  /*0940*/  ULDC.64 UR4, c[0x0][0x770] ;  /* 0x0001dc0000047ab9 */ /* 0x000fe20000000a00 */
[----:B------:R-:W-:Y:S01]  /*0950*/  ULDC UR41, c[0x0][0x280] ;  /* 0x0000a00000297ab9 */ /* 0x000fe20000000800 */
[----:B------:R-:W-:-:S04]  /*0960*/  ISETP.NE.U32.AND P0, PT, RZ, UR4, PT ;  /* 0x00000004ff007c0c */ /* 0x000fc8000bf05070 */
[----:B------:R-:W-:-:S13]  /*0970*/  ISETP.NE.AND.EX P0, PT, RZ, UR5, PT, P0 ;  /* 0x00000005ff007c0c */ /* 0x000fda000bf05300 */
[----:B------:R-:W-:Y:S05]  /*0980*/  @!P0 BRA `(.L_x_1686) ;  /* 0x0000000000248947 */ /* 0x000fea0003800000 */
[----:B------:R-:W-:Y:S02]  /*0990*/  ULDC.64 UR4, c[0x0][0x770] ;  /* 0x0001dc0000047ab9 */ /* 0x000fe40000000a00 */
[----:B------:R-:W-:-:S06]  /*09a0*/  UIMAD.WIDE UR4, UR37, 0x4, UR4 ;  /* 0x00000004250478a5 */ /* 0x000fcc000f8e0204 */
[----:B------:R-:W-:Y:S02]  /*09b0*/  IMAD.U32 R2, RZ, RZ, UR4 ;  /* 0x00000004ff027e24 */ /* 0x000fe4000f8e00ff */
[----:B------:R-:W-:-:S05]  /*09c0*/  IMAD.U32 R3, RZ, RZ, UR5 ;  /* 0x00000005ff037e24 */ /* 0x000fca000f8e00ff */
[----:B------:R-:W2:Y:S04]  /*09d0*/  LDG.E R4, desc[UR38][R2.64] ;  /* 0x0000002602047981 */ /* 0x000ea8000c1e1900 */
[----:B------:R-:W3:Y:S01]  /*09e0*/  LDG.E R0, desc[UR38][R2.64+0x4] ;  /* 0x0000042602007981 */ /* 0x000ee2000c1e1900 */
[----:B--2---:R-:W-:Y:S02]  /*09f0*/  R2UR UR41, R4 ;  /* 0x00000000042972ca */ /* 0x004fe400000e0000 */
[----:B---3--:R-:W-:-:S13]  /*0a00*/  R2UR UR4, R0 ;  /* 0x00000000000472ca */ /* 0x008fda00000e0000 */
[----:B------:R-:W-:-:S12]  /*0a10*/  UIADD3 UR41, -UR41, UR4, URZ ;  /* 0x0000000429297290 */ /* 0x000fd8000fffe13f */
.L_x_1686:
[----:B------:R-:W-:Y:S02]  /*0a20*/  ULDC.64 UR4, c[0x0][0x788] ;  /* 0x0001e20000047ab9 */ /* 0x000fe40000000a00 */
[----:B------:R-:W-:-:S04]  /*0a30*/  ISETP.NE.U32.AND P0, PT, RZ, UR4, PT ;  /* 0x00000004ff007c0c */ /* 0x000fc8000bf05070 */
[----:B------:R-:W-:-:S13]  /*0a40*/  ISETP.NE.AND.EX P0, PT, RZ, UR5, PT, P0 ;  /* 0x00000005ff007c0c */ /* 0x000fda000bf05300 */
[----:B------:R-:W-:Y:S05]  /*0a50*/  @!P0 BRA `(.L_x_1687) ;  /* 0x00000000001c8947 */ /* 0x000fea0003800000 */
[----:B------:R-:W-:Y:S02]  /*0a60*/  ULDC.64 UR4, c[0x0][0x788] ;  /* 0x0001e20000047ab9 */ /* 0x000fe40000000a00 */
[----:B------:R-:W-:-:S06]  /*0a70*/  UIMAD.WIDE UR4, UR37, 0x4, UR4 ;  /* 0x00000004250478a5 */ /* 0x000fcc000f8e0204 */
[----:B------:R-:W-:Y:S01]  /*0a80*/  MOV R2, UR4 ;  /* 0x0000000400027c02 */ /* 0x000fe20008000f00 */
[----:B------:R-:W-:-:S05]  /*0a90*/  IMAD.U32 R3, RZ, RZ, UR5 ;  /* 0x00000005ff037e24 */ /* 0x000fca000f8e00ff */
[----:B------:R-:W2:Y:S02]  /*0aa0*/  LDG.E R2, desc[UR38][R2.64] ;  /* 0x0000002602027981 */ /* 0x000ea4000c1e1900 */
[----:B--2---:R-:W-:Y:S01]  /*0ab0*/  R2UR UR40, R2 ;  /* 0x00000000022872ca */ /* 0x004fe200000e0000 */
[----:B------:R-:W-:-:S14]  /*0ac0*/  BRA `(.L_x_1688) ;  /* 0x0000000000347947 */ /* 0x000fdc0003800000 */
.L_x_1687:
        /* <DEDUP_REMOVED lines=12> */
[----:B------:R-:W-:-:S12]  /*0b90*/  UIADD3 UR40, -UR40, UR4, URZ ;  /* 0x0000000428287290 */ /* 0x000fd8000fffe13f */
.L_x_1688:
[----:B------:R-:W-:Y:S01]  /*0ba0*/  UIADD3 UR4, UR44, UR41, -UR40 ;  /* 0x000000292c047290 */ /* 0x000fe2000fffe828 */
[----:B------:R-:W-:Y:S01]  /*0bb0*/  ISETP.LE.AND P1, PT, RZ, UR6, PT ;  /* 0x00000006ff007c0c */ /* 0x000fe2000bf23270 */
[----:B------:R-:W-:Y:S01]  /*0bc0*/  ULDC UR5, c[0x0][0x74c] ;  /* 0x0001d30000057ab9 */ /* 0x000fe20000000800 */
[----:B------:R-:W-:Y:S01]  /*0bd0*/  UIADD3 UR45, UR41, 0x7f, URZ ;  /* 0x0000007f292d7890 */ /* 0x000fe2000fffe03f */
[----:B------:R-:W-:Y:S01]  /*0be0*/  PLOP3.LUT P0, PT, PT, PT, PT, 0x80, 0x0 ;  /* 0x000000000000781c */ /* 0x000fe20003f0f070 */
[----:B------:R-:W-:Y:S01]  /*0bf0*/  UIADD3 UR4, UR4, -UR5, URZ ;  /* 0x8000000504047290 */ /* 0x000fe2000fffe03f */
[----:B------:R-:W-:Y:S02]  /*0c00*/  CS2R R170, SRZ ;  /* 0x0000000000aa7805 */ /* 0x000fe4000001ff00 */
[----:B------:R-:W-:Y:S02]  /*0c10*/  CS2R R168, SRZ ;  /* 0x0000000000a87805 */ /* 0x000fe4000001ff00 */
[----:B------:R-:W-:Y:S01]  /*0c20*/  CS2R R166, SRZ ;  /* 0x0000000000a67805 */ /* 0x000fe2000001ff00 */
[----:B------:R-:W-:Y:S01]  /*0c30*/  USHF.R.S32.HI UR5, URZ, 0x1f, UR4 ;  /* 0x0000001f3f057899 */ /* 0x000fe20008011404 */
[----:B------:R-:W-:-:S02]  /*0c40*/  CS2R R164, SRZ ;  /* 0x0000000000a47805 */ /* 0x000fc4000001ff00 */
[----:B------:R-:W-:Y:S02]  /*0c50*/  CS2R R162, SRZ ;  /* 0x0000000000a27805 */ /* 0x000fe4000001ff00 */
[----:B------:R-:W-:Y:S01]  /*0c60*/  CS2R R160, SRZ ;  /* 0x0000000000a07805 */ /* 0x000fe2000001ff00 */
[----:B------:R-:W-:Y:S01]  /*0c70*/  ULEA.HI UR5, UR5, UR4, URZ, 0x7 ;  /* 0x0000000405057291 */ /* 0x000fe2000f8f383f */
[----:B------:R-:W-:Y:S01]  /*0c80*/  CS2R R158, SRZ ;  /* 0x00000000009e7805 */ /* 0x000fe2000001ff00 */
[----:B------:R-:W-:Y:S01]  /*0c90*/  USHF.R.S32.HI UR4, URZ, 0x1f, UR45 ;  /* 0x0000001f3f047899 */ /* 0x000fe2000801142d */
[----:B------:R-:W-:Y:S01]  /*0ca0*/  CS2R R156, SRZ ;  /* 0x00000000009c7805 */ /* 0x000fe2000001ff00 */
[----:B------:R-:W-:Y:S01]  /*0cb0*/  USHF.R.S32.HI UR5, URZ, 0x7, UR5 ;  /* 0x000000073f057899 */ /* 0x000fe20008011405 */
[----:B------:R-:W-:Y:S01]  /*0cc0*/  CS2R R154, SRZ ;  /* 0x00000000009a7805 */ /* 0x000fe2000001ff00 */
[----:B------:R-:W-:Y:S01]  /*0cd0*/  ULEA.HI UR4, UR4, UR45, URZ, 0x7 ;  /* 0x0000002d04047291 */ /* 0x000fe2000f8f383f */
[----:B------:R-:W-:Y:S01]  /*0ce0*/  CS2R R152, SRZ ;  /* 0x0000000000987805 */ /* 0x000fe2000001ff00 */
[----:B------:R-:W-:Y:S01]  /*0cf0*/  UISETP.LT.AND UP0, UPT, URZ, UR5, UPT ;  /* 0x000000053f00728c */ /* 0x000fe2000bf01270 */
[----:B------:R-:W-:Y:S01]  /*0d00*/  CS2R R150, SRZ ;  /* 0x0000000000967805 */ /* 0x000fe2000001ff00 */
[----:B------:R-:W-:Y:S01]  /*0d10*/  USHF.R.S32.HI UR42, URZ, 0x7, UR4 ;  /* 0x000000073f2a7899 */ /* 0x000fe20008011404 */
[----:B------:R-:W-:Y:S01]  /*0d20*/  CS2R R148, SRZ ;  /* 0x0000000000947805 */ /* 0x000fe2000001ff00 */
[----:B------:R-:W-:Y:S01]  /*0d30*/  USEL UR43, URZ, UR5, !UP0 ;  /* 0x000000053f2b7287 */ /* 0x000fe2000c000000 */
        /* <DEDUP_REMOVED lines=13> */
[----:B------:R-:W-:Y:S01]  /*0e10*/  CS2R R184, SRZ ;  /* 0x0000000000b87805 */ /* 0x000fe2000001ff00 */
[----:B------:R-:W-:Y:S01]  /*0e20*/  IMAD.MOV.U32 R183, RZ, RZ, RZ ;  /* 0x000000ffffb77224 */ /* 0x000fe200078e00ff */
[----:B------:R-:W-:Y:S06]  /*0e30*/  @!P1 BRA `(.L_x_1689) ;  /* 0x0000000000209947 */ /* 0x000fec0003800000 */
[----:B------:R-:W-:Y:S01]  /*0e40*/  UIADD3 UR4, -UR40, 0xff, UR41 ;  /* 0x000000ff28047890 */ /* 0x000fe2000fffe129 */
[----:B------:R-:W-:-:S03]  /*0e50*/  ULDC UR5, c[0x0][0x748] ;  /* 0x0001d20000057ab9 */ /* 0x000fc60000000800 */
[----:B------:R-:W-:-:S04]  /*0e60*/  UIADD3 UR4, UR4, UR5, UR44 ;  /* 0x0000000504047290 */ /* 0x000fc8000fffe02c */
[----:B------:R-:W-:-:S04]  /*0e70*/  USHF.R.S32.HI UR5, URZ, 0x1f, UR4 ;  /* 0x0000001f3f057899 */ /* 0x000fc80008011404 */
[----:B------:R-:W-:-:S04]  /*0e80*/  ULEA.HI UR5, UR5, UR4, URZ, 0x7 ;  /* 0x0000000405057291 */ /* 0x000fc8000f8f383f */
[----:B------:R-:W-:-:S04]  /*0e90*/  USHF.R.S32.HI UR5, URZ, 0x7, UR5 ;  /* 0x000000073f057899 */ /* 0x000fc80008011405 */
[----:B------:R-:W-:-:S04]  /*0ea0*/  UISETP.LT.AND UP0, UPT, UR42, UR5, UPT ;  /* 0x000000052a00728c */ /* 0x000fc8000bf01270 */
[----:B------:R-:W-:-:S12]  /*0eb0*/  USEL UR42, UR42, UR5, UP0 ;  /* 0x000000052a2a7287 */ /* 0x000fd80008000000 */
.L_x_1689:
        /* <DEDUP_REMOVED lines=28> */
.L_x_1692:
        /* <DEDUP_REMOVED lines=15> */
.L_x_1691:
        /* <DEDUP_REMOVED lines=22> */
.L_x_1694:
        /* <DEDUP_REMOVED lines=15> */
.L_x_1693:
[----:B------:R-:W-:Y:S01]  /*13c0*/  SHF.R.S32.HI R6, RZ, 0x1f, R17 ;  /* 0x0000001fff067819 */ /* 0x000fe20000011411 */
[----:B------:R-:W-:-:S03]  /*13d0*/  UMOV UR4, 0xffffffff ;  /* 0xffffffff00047882 */ /* 0x000fc60000000000 */
[----:B------:R-:W-:-:S04]  /*13e0*/  LEA.HI R0, R6, R17, RZ, 0x7 ;  /* 0x0000001106007211 */ /* 0x000fc800078f38ff */
[----:B------:R-:W-:Y:S01]  /*13f0*/  SHF.R.S32.HI R18, RZ, 0x7, R0 ;  /* 0x00000007ff127819 */ /* 0x000fe20000011400 */
[----:B------:R-:W-:Y:S06]  /*1400*/  BRA.DIV UR4, `(.L_x_1695) ;  /* 0x0000015a04947947 */ /* 0x000fec000b800000 */
[----:B------:R1:W2:Y:S02]  /*1410*/  SHFL.IDX PT, R14, R18, RZ, 0x1f ;  /* 0x00001fff120e7589 */ /* 0x0002a400000e0000 */
.L_x_1830:
        /* <DEDUP_REMOVED lines=24> */
.L_x_1696:
[----:B------:R-:W-:Y:S01]  /*15a0*/  UIADD3 UR4, UR44, UR45, -UR40 ;  /* 0x0000002d2c047290 */ /* 0x000fe2000fffe828 */
[----:B------:R-:W-:Y:S01]  /*15b0*/  LOP3.LUT R2, R0, 0xffffff80, RZ, 0xc0, !PT ;  /* 0xffffff8000027812 */ /* 0x000fe200078ec0ff */
[----:B------:R-:W-:Y:S01]  /*15c0*/  ULDC UR5, c[0x0][0x74c] ;  /* 0x0001d30000057ab9 */ /* 0x000fe20000000800 */
[----:B------:R-:W-:Y:S01]  /*15d0*/  IMAD.U32 R3, R10, 0x200, R7 ;  /* 0x000002000a037824 */ /* 0x000fe200078e0007 */
[----:B------:R-:W-:Y:S01]  /*15e0*/  UIADD3 UR4, UR4, -UR5, URZ ;  /* 0x8000000504047290 */ /* 0x000fe2000fffe03f */
[----:B------:R-:W-:Y:S01]  /*15f0*/  LEA.HI R12, R6, R17, RZ, 0x7 ;  /* 0x00000011060c7211 */ /* 0x000fe200078f38ff */
[----:B------:R-:W-:Y:S01]  /*1600*/  IMAD.IADD R13, R17, 0x1, -R2 ;  /* 0x00000001110d7824 */ /* 0x000fe200078e0a02 */
[----:B------:R-:W-:Y:S01]  /*1610*/  MOV R0, RZ ;  /* 0x000000ff00007202 */ /* 0x000fe20000000f00 */
[----:B------:R-:W-:Y:S01]  /*1620*/  USHF.R.S32.HI UR5, URZ, 0x1f, UR4 ;  /* 0x0000001f3f057899 */ /* 0x000fe20008011404 */
[----:B------:R3:W-:Y:S01]  /*1630*/  STL [R1+0x70], R3 ;  /* 0x0000700301007387 */ /* 0x0007e20000100800 */
[----:B------:R-:W-:Y:S01]  /*1640*/  SHF.R.S32.HI R12, RZ, 0x7, R12 ;  /* 0x00000007ff0c7819 */ /* 0x000fe2000001140c */
[----:B------:R-:W-:Y:S01]  /*1650*/  IMAD.MOV.U32 R4, RZ, RZ, RZ ;  /* 0x000000ffff047224 */ /* 0x000fe200078e00ff */
[----:B------:R-:W-:Y:S01]  /*1660*/  ULEA.HI UR5, UR5, UR4, URZ, 0x7 ;  /* 0x0000000405057291 */ /* 0x000fe2000f8f383f */
[--C-:B--2---:R-:W-:Y:S01]  /*1670*/  SHF.R.S32.HI R11, RZ, 0x1f, R13.reuse ;  /* 0x0000001fff0b7819 */ /* 0x104fe2000001140d */
[----:B------:R-:W-:Y:S01]  /*1680*/  STL [R1+0x68], R13 ;  /* 0x0000680d01007387 */ /* 0x000fe20000100800 */
[----:B------:R-:W-:Y:S01]  /*1690*/  IMAD R7, R12, 0x400, R13 ;  /* 0x000004000c077824 */ /* 0x000fe200078e020d */
[----:B------:R-:W-:Y:S01]  /*16a0*/  ULEA.HI.SX32 UR5, UR5, 0x1, 0x19 ;  /* 0x0000000105057891 */ /* 0x000fe2000f8fca3f */
[----:B------:R-:W-:Y:S01]  /*16b0*/  LEA.HI R8, R11, R13, RZ, 0x2 ;  /* 0x0000000d0b087211 */ /* 0x000fe200078f10ff */
[----:B------:R-:W-:Y:S01]  /*16c0*/  STL [R1+0x78], R11 ;  /* 0x0000780b01007387 */ /* 0x000fe20000100800 */
[----:B------:R-:W-:Y:S01]  /*16d0*/  IMAD.SHL.U32 R7, R7, 0x4, RZ ;  /* 0x0000000407077824 */ /* 0x000fe200078e00ff */
[----:B------:R-:W-:-:S02]  /*16e0*/  CS2R R170, SRZ ;  /* 0x0000000000aa7805 */ /* 0x000fc4000001ff00 */
[----:B------:R-:W-:Y:S02]  /*16f0*/  CS2R R168, SRZ ;  /* 0x0000000000a87805 */ /* 0x000fe4000001ff00 */
[----:B------:R-:W-:Y:S02]  /*1700*/  MOV R2, UR5 ;  /* 0x0000000500027c02 */ /* 0x000fe40008000f00 */
[----:B------:R-:W-:Y:S02]  /*1710*/  CS2R R166, SRZ ;  /* 0x0000000000a67805 */ /* 0x000fe4000001ff00 */
[----:B------:R-:W-:Y:S02]  /*1720*/  CS2R R164, SRZ ;  /* 0x0000000000a47805 */ /* 0x000fe4000001ff00 */
[----:B------:R-:W-:Y:S02]  /*1730*/  CS2R R162, SRZ ;  /* 0x0000000000a27805 */ /* 0x000fe4000001ff00 */
[----:B---3--:R-:W-:-:S02]  /*1740*/  VIMNMX R3, R2, UR42, PT ;  /* 0x0000002a02037c48 */ /* 0x008fc4000bfe0100 */
[----:B------:R-:W-:Y:S02]  /*1750*/  CS2R R160, SRZ ;  /* 0x0000000000a07805 */ /* 0x000fe4000001ff00 */
[----:B------:R-:W-:Y:S02]  /*1760*/  CS2R R158, SRZ ;  /* 0x00000000009e7805 */ /* 0x000fe4000001ff00 */
[----:B------:R-:W-:Y:S02]  /*1770*/  CS2R R156, SRZ ;  /* 0x00000000009c7805 */ /* 0x000fe4000001ff00 */
[----:B------:R-:W-:Y:S01]  /*1780*/  ISETP.LE.AND P0, PT, R3, UR43, PT ;  /* 0x0000002b03007c0c */ /* 0x000fe2000bf03270 */
[----:B------:R2:W-:Y:S01]  /*1790*/  STL [R1+0x54], R3 ;  /* 0x0000540301007387 */ /* 0x0005e20000100800 */
[----:B------:R-:W-:Y:S02]  /*17a0*/  CS2R R154, SRZ ;  /* 0x00000000009a7805 */ /* 0x000fe4000001ff00 */
[----:B------:R-:W-:-:S02]  /*17b0*/  CS2R R152, SRZ ;  /* 0x0000000000987805 */ /* 0x000fc4000001ff00 */
[----:B------:R-:W-:Y:S01]  /*17c0*/  CS2R R150, SRZ ;  /* 0x0000000000967805 */ /* 0x000fe2000001ff00 */
[----:B------:R3:W-:Y:S01]  /*17d0*/  STL [R1+0x6c], R8 ;  /* 0x00006c0801007387 */ /* 0x0007e20000100800 */
[----:B------:R-:W-:Y:S02]  /*17e0*/  CS2R R148, SRZ ;  /* 0x0000000000947805 */ /* 0x000fe4000001ff00 */
[----:B------:R-:W-:Y:S02]  /*17f0*/  CS2R R146, SRZ ;  /* 0x0000000000927805 */ /* 0x000fe4000001ff00 */
[----:B------:R-:W-:Y:S02]  /*1800*/  CS2R R144, SRZ ;  /* 0x0000000000907805 */ /* 0x000fe4000001ff00 */
[----:B------:R-:W-:Y:S02]  /*1810*/  CS2R R142, SRZ ;  /* 0x00000000008e7805 */ /* 0x000fe4000001ff00 */
[----:B------:R-:W-:-:S02]  /*1820*/  CS2R R140, SRZ ;  /* 0x00000000008c7805 */ /* 0x000fc4000001ff00 */
[----:B--2---:R-:W-:Y:S02]  /*1830*/  LOP3.LUT R3, R8, 0x7ffffffc, RZ, 0xc0, !PT ;  /* 0x7ffffffc08037812 */ /* 0x004fe400078ec0ff */
        /* <DEDUP_REMOVED lines=20> */
[----:B------:R-:W-:Y:S01]  /*1980*/  IMAD.MOV.U32 R171, RZ, RZ, RZ ;  /* 0x000000ffffab7224 */ /* 0x000fe200078e00ff */
[--C-:B------:R-:W-:Y:S02]  /*1990*/  SHF.R.S32.HI R7, RZ, 0x2, R8.reuse ;  /* 0x00000002ff077819 */ /* 0x100fe40000011408 */
[----:B------:R-:W-:Y:S01]  /*19a0*/  SHF.R.S32.HI R4, RZ, 0x1f, R8 ;  /* 0x0000001fff047819 */ /* 0x000fe20000011408 */
[----:B------:R-:W-:Y:S01]  /*19b0*/  IMAD.IADD R0, R17, 0x1, -R0 ;  /* 0x0000000111007824 */ /* 0x000fe200078e0a00 */
[----:B------:R-:W-:Y:S02]  /*19c0*/  LEA.HI R6, R6, R17, RZ, 0x2 ;  /* 0x0000001106067211 */ /* 0x000fe400078f10ff */
[----:B------:R-:W-:Y:S02]  /*19d0*/  LEA.HI R4, R4, R7, RZ, 0x3 ;  /* 0x0000000704047211 */ /* 0x000fe400078f18ff */
[----:B------:R-:W-:-:S02]  /*19e0*/  LOP3.LUT R8, R6, 0xfffffffc, RZ, 0xc0, !PT ;  /* 0xfffffffc06087812 */ /* 0x000fc400078ec0ff */
[----:B------:R-:W-:Y:S02]  /*19f0*/  SHF.R.S32.HI R5, RZ, 0x1f, R0 ;  /* 0x0000001fff057819 */ /* 0x000fe40000011400 */
[----:B------:R-:W-:Y:S02]  /*1a00*/  LOP3.LUT R6, R4, 0xfffffff8, RZ, 0xc0, !PT ;  /* 0xfffffff804067812 */ /* 0x000fe400078ec0ff */
[----:B------:R-:W-:Y:S02]  /*1a10*/  IADD3 R9, R17, -R8, RZ ;  /* 0x8000000811097210 */ /* 0x000fe40007ffe0ff */
[----:B------:R-:W-:Y:S01]  /*1a20*/  LEA.HI R8, R11, R13, RZ, 0x5 ;  /* 0x0000000d0b087211 */ /* 0x000fe200078f28ff */
[----:B------:R-:W-:Y:S01]  /*1a30*/  IMAD.IADD R6, R7, 0x1, -R6 ;  /* 0x0000000107067824 */ /* 0x000fe200078e0a06 */
[CC--:B------:R-:W-:Y:S02]  /*1a40*/  LEA.HI R4, R5.reuse, R0.reuse, RZ, 0x3 ;  /* 0x0000000005047211 */ /* 0x0c0fe400078f18ff */
[----:B------:R-:W-:-:S02]  /*1a50*/  LEA.HI R5, R5, R0, RZ, 0x2 ;  /* 0x0000000005057211 */ /* 0x000fc400078f10ff */
[----:B------:R-:W-:Y:S02]  /*1a60*/  SHF.R.S32.HI R11, RZ, 0x5, R8 ;  /* 0x00000005ff0b7819 */ /* 0x000fe40000011408 */
[----:B------:R-:W-:Y:S02]  /*1a70*/  LEA.HI R10, R12, R12, RZ, 0x1 ;  /* 0x0000000c0c0a7211 */ /* 0x000fe400078f08ff */
[----:B------:R-:W-:Y:S01]  /*1a80*/  SHF.R.S32.HI R0, RZ, 0x3, R4 ;  /* 0x00000003ff007819 */ /* 0x000fe20000011404 */
[----:B------:R-:W-:Y:S01]  /*1a90*/  IMAD R11, R11, 0x10, R6 ;  /* 0x000000100b0b7824 */ /* 0x000fe200078e0206 */
[----:B------:R-:W-:Y:S02]  /*1aa0*/  SHF.R.S32.HI R7, RZ, 0x1f, R4 ;  /* 0x0000001fff077819 */ /* 0x000fe40000011404 */
[----:B------:R-:W-:Y:S02]  /*1ab0*/  SHF.R.S32.HI R4, RZ, 0x2, R5 ;  /* 0x00000002ff047819 */ /* 0x000fe40000011405 */
[----:B------:R-:W-:-:S02]  /*1ac0*/  LOP3.LUT R10, R10, 0x3fffffe, RZ, 0xc0, !PT ;  /* 0x03fffffe0a0a7812 */ /* 0x000fc400078ec0ff */
[----:B------:R-:W-:Y:S02]  /*1ad0*/  LEA.HI R7, R7, R0, RZ, 0x4 ;  /* 0x0000000007077211 */ /* 0x000fe400078f20ff */
[----:B------:R-:W-:Y:S01]  /*1ae0*/  IADD3 R6, R4, 0x8, RZ ;  /* 0x0000000804067810 */ /* 0x000fe20007ffe0ff */
[----:B------:R-:W-:Y:S01]  /*1af0*/  IMAD.IADD R10, R12, 0x1, -R10 ;  /* 0x000000010c0a7824 */ /* 0x000fe200078e0a0a */
[----:B------:R-:W-:Y:S01]  /*1b00*/  LOP3.LUT R7, R7, 0x1ffffff0, RZ, 0xc0, !PT ;  /* 0x1ffffff007077812 */ /* 0x000fe200078ec0ff */
[----:B------:R-:W-:Y:S01]  /*1b10*/  VIADD R12, R4, 0x18 ;  /* 0x00000018040c7836 */ /* 0x000fe20000000000 */
[----:B------:R-:W-:Y:S01]  /*1b20*/  LEA.HI R8, R6, R6, RZ, 0x1 ;  /* 0x0000000606087211 */ /* 0x000fe200078f08ff */
[----:B-1----:R-:W-:Y:S01]  /*1b30*/  IMAD R18, R10, 0x40, R11 ;  /* 0x000000400a127824 */ /* 0x002fe200078e020b */
[----:B------:R-:W-:Y:S01]  /*1b40*/  LEA.HI R5, R5, R4, RZ, 0x1 ;  /* 0x0000000405057211 */ /* 0x000fe200078f08ff */
[----:B------:R-:W-:Y:S01]  /*1b50*/  VIADD R10, R4, 0x10 ;  /* 0x00000010040a7836 */ /* 0x000fe20000000000 */
[----:B------:R-:W-:-:S02]  /*1b60*/  IADD3 R0, R0, -R7, RZ ;  /* 0x8000000700007210 */ /* 0x000fc40007ffe0ff */
[----:B------:R-:W-:Y:S02]  /*1b70*/  LOP3.LUT R7, R8, 0xfffffffe, RZ, 0xc0, !PT ;  /* 0xfffffffe08077812 */ /* 0x000fe400078ec0ff */
[----:B------:R-:W-:Y:S02]  /*1b80*/  LOP3.LUT R5, R5, 0xfffffffe, RZ, 0xc0, !PT ;  /* 0xfffffffe05057812 */ /* 0x000fe400078ec0ff */
[--C-:B------:R-:W-:Y:S01]  /*1b90*/  SHF.R.S32.HI R11, RZ, 0x1f, R8.reuse ;  /* 0x0000001fff0b7819 */ /* 0x100fe20000011408 */
[----:B------:R-:W-:Y:S01]  /*1ba0*/  IMAD.IADD R7, R6, 0x1, -R7 ;  /* 0x0000000106077824 */ /* 0x000fe200078e0a07 */
[----:B------:R-:W-:Y:S02]  /*1bb0*/  IADD3 R5, R4, -R5, RZ ;  /* 0x8000000504057210 */ /* 0x000fe40007ffe0ff */
[----:B------:R-:W-:Y:S02]  /*1bc0*/  LEA.HI R6, R10, R10, RZ, 0x1 ;  /* 0x0000000a0a067211 */ /* 0x000fe400078f08ff */
[----:B------:R-:W-:Y:S01]  /*1bd0*/  SHF.R.S32.HI R4, RZ, 0x1, R8 ;  /* 0x00000001ff047819 */ /* 0x000fe20000011408 */
[----:B------:R-:W-:Y:S01]  /*1be0*/  IMAD R0, R0, 0x8, R5 ;  /* 0x0000000800007824 */ /* 0x000fe200078e0205 */
[----:B------:R-:W-:-:S02]  /*1bf0*/  LEA.HI R14, R12, R12, RZ, 0x1 ;  /* 0x0000000c0c0e7211 */ /* 0x000fc400078f08ff */
[----:B------:R-:W-:Y:S02]  /*1c00*/  LOP3.LUT R13, R6, 0xfffffffe, RZ, 0xc0, !PT ;  /* 0xfffffffe060d7812 */ /* 0x000fe400078ec0ff */
[--C-:B------:R-:W-:Y:S01]  /*1c10*/  SHF.R.S32.HI R8, RZ, 0x1, R6.reuse ;  /* 0x00000001ff087819 */ /* 0x100fe20000011406 */
[----:B------:R1:W-:Y:S01]  /*1c20*/  STL [R1+0x64], R0 ;  /* 0x0000640001007387 */ /* 0x0003e20000100800 */
[----:B------:R-:W-:Y:S01]  /*1c30*/  SHF.R.S32.HI R15, RZ, 0x1f, R6 ;  /* 0x0000001fff0f7819 */ /* 0x000fe20000011406 */
[----:B------:R-:W-:Y:S01]  /*1c40*/  IMAD.IADD R13, R10, 0x1, -R13 ;  /* 0x000000010a0d7824 */ /* 0x000fe200078e0a0d */
[----:B------:R-:W-:Y:S02]  /*1c50*/  LEA.HI R11, R11, R4, RZ, 0x4 ;  /* 0x000000040b0b7211 */ /* 0x000fe400078f20ff */
[--C-:B------:R-:W-:Y:S02]  /*1c60*/  SHF.R.S32.HI R6, RZ, 0x1, R14.reuse ;  /* 0x00000001ff067819 */ /* 0x100fe4000001140e */
[----:B------:R-:W-:-:S02]  /*1c70*/  SHF.R.S32.HI R17, RZ, 0x1f, R14 ;  /* 0x0000001fff117819 */ /* 0x000fc4000001140e */
[----:B------:R-:W-:Y:S02]  /*1c80*/  LEA.HI R15, R15, R8, RZ, 0x4 ;  /* 0x000000080f0f7211 */ /* 0x000fe400078f20ff */
        /* <DEDUP_REMOVED lines=9> */
[----:B------:R-:W-:-:S02]  /*1d20*/  IADD3 R6, R6, -R19, RZ ;  /* 0x8000001306067210 */ /* 0x000fc40007ffe0ff */
[----:B------:R-:W-:Y:S02]  /*1d30*/  LEA R4, R8, R13, 0x3 ;  /* 0x0000000d08047211 */ /* 0x000fe400078e18ff */
[----:B------:R2:W-:Y:S01]  /*1d40*/  STL [R1+0x60], R5 ;  /* 0x0000600501007387 */ /* 0x0005e20000100800 */
[----:B-1----:R-:W-:Y:S01]  /*1d50*/  IMAD R0, R6, 0x8, R17 ;  /* 0x0000000806007824 */ /* 0x002fe200078e0211 */
[----:B------:R-:W-:Y:S02]  /*1d60*/  IADD3 R7, RZ, -UR44, -R18 ;  /* 0x8000002cff077c10 */ /* 0x000fe4000fffe812 */
[----:B------:R1:W-:Y:S04]  /*1d70*/  STL [R1+0x5c], R4 ;  /* 0x00005c0401007387 */ /* 0x0003e80000100800 */
[----:B------:R3:W-:Y:S01]  /*1d80*/  STL [R1+0x58], R0 ;  /* 0x0000580001007387 */ /* 0x0007e20000100800 */
[----:B--2---:R-:W-:Y:S01]  /*1d90*/  IMAD.U32 R5, RZ, RZ, UR44 ;  /* 0x0000002cff057e24 */ /* 0x004fe2000f8e00ff */
[----:B-1----:R-:W-:-:S04]  /*1da0*/  MOV R4, RZ ;  /* 0x000000ff00047202 */ /* 0x002fc80000000f00 */
[----:B------:R-:W-:Y:S01]  /*1db0*/  IADD3 R8, -R18, UR40, -R5 ;  /* 0x0000002812087c10 */ /* 0x000fe2000fffe905 */
[----:B---3--:R-:W-:-:S07]  /*1dc0*/  IMAD.MOV.U32 R0, RZ, RZ, RZ ;  /* 0x000000ffff007224 */ /* 0x008fce00078e00ff */
.L_x_1709:
[----:B------:R-:W-:-:S06]  /*1dd0*/  ULOP3.LUT UR4, UR36, 0x1, URZ, 0xfc, !UPT ;  /* 0x0000000124047892 */ /* 0x000fcc000f8efc3f */
[----:B------:R-:W-:-:S04]  /*1de0*/  MOV R5, UR4 ;  /* 0x0000000400057c02 */ /* 0x000fc80008000f00 */
[----:B------:R-:W-:-:S13]  /*1df0*/  ISETP.NE.AND P6, PT, R5, 0x3, PT ;  /* 0x000000030500780c */ /* 0x000fda0003fc5270 */
[----:B------:R-:W-:Y:S05]  /*1e00*/  @!P6 BRA `(.L_x_1699) ;  /* 0x000000000004e947 */ /* 0x000fea0003800000 */
[----:B------:R-:W-:Y:S01]  /*1e10*/  BPT.TRAP 0x1 ;  /* 0x000000040000795c */ /* 0x000fe20000300000 */
.L_x_1699:
[----:B------:R-:W-:Y:S01]  /*1e20*/  IMAD R6, R0, 0x8, R16 ;  /* 0x0000000800067824 */ /* 0x000fe200078e0210 */
[----:B------:R-:W-:-:S04]  /*1e30*/  SHF.L.U32 R23, R4, 0x1f, RZ ;  /* 0x0000001f04177819 */ /* 0x000fc800000006ff */
[----:B------:R1:W2:Y:S01]  /*1e40*/  SYNCS.PHASECHK.TRANS64.TRYWAIT P0, [R6+URZ+0x30c10], R23 ;  /* 0x030c1017060075a7 */ /* 0x0002a2000800017f */
[----:B------:R-:W-:Y:S05]  /*1e50*/  @!P6 BRA `(.L_x_1700) ;  /* 0x000000000004e947 */ /* 0x000fea0003800000 */
[----:B------:R-:W-:Y:S01]  /*1e60*/  BPT.TRAP 0x1 ;  /* 0x000000040000795c */ /* 0x000fe20000300000 */
.L_x_1700:
[----:B------:R-:W-:-:S05]  /*1e70*/  VIADD R5, R16, 0x10000 ;  /* 0x0001000010057836 */ /* 0x000fca0000000000 */
[----:B------:R-:W-:-:S04]  /*1e80*/  SHF.R.U32.HI R5, RZ, 0x4, R5 ;  /* 0x00000004ff057819 */ /* 0x000fc80000011605 */
[----:B------:R-:W-:Y:S01]  /*1e90*/  LOP3.LUT R5, R5, 0x3fff, RZ, 0xc0, !PT ;  /* 0x00003fff05057812 */ /* 0x000fe200078ec0ff */
[----:B--2---:R-:W-:Y:S06]  /*1ea0*/  @P0 BRA `(.L_x_1701) ;  /* 0x0000000000080947 */ /* 0x004fec0003800000 */
[----:B------:R-:W2:Y:S02]  /*1eb0*/  SYNCS.PHASECHK.TRANS64.TRYWAIT P0, [R6+URZ+0x30c10], R23 ;  /* 0x030c1017060075a7 */ /* 0x000ea4000800017f */
[----:B--2---:R-:W-:Y:S05]  /*1ec0*/  @!P0 BRA `(.L_x_1702) ;  /* 0x0000015000188947 */ /* 0x004fea0003800000 */
.L_x_1701:
        /* <DEDUP_REMOVED lines=13> */
[----:B---3--:R-:W-:-:S04]  /*1fa0*/  LEA R10, R10, R16, 0xd ;  /* 0x000000100a0a7211 */ /* 0x008fc800078e68ff */
        /* <DEDUP_REMOVED lines=51> */
.L_x_1703:
[----:B------:R1:W1:Y:S01]  /*22e0*/  SYNCS.PHASECHK.TRANS64.TRYWAIT P0, [R6+URZ+0x30c30], R23 ;  /* 0x030c3017060075a7 */ /* 0x000262000800017f */
[----:B------:R-:W-:Y:S05]  /*22f0*/  @!P6 BRA `(.L_x_1704) ;  /* 0x000000000004e947 */ /* 0x000fea0003800000 */
[----:B------:R-:W-:Y:S01]  /*2300*/  BPT.TRAP 0x1 ;  /* 0x000000040000795c */ /* 0x000fe20000300000 */
.L_x_1704:
[----:B-1----:R-:W-:Y:S05]  /*2310*/  @P0 BRA `(.L_x_1705) ;  /* 0x0000000000080947 */ /* 0x002fea0003800000 */
[----:B------:R-:W1:Y:S02]  /*2320*/  SYNCS.PHASECHK.TRANS64.TRYWAIT P0, [R6+URZ+0x30c30], R23 ;  /* 0x030c3017060075a7 */ /* 0x000e64000800017f */
[----:B-1----:R-:W-:Y:S05]  /*2330*/  @!P0 BRA `(.L_x_1706) ;  /* 0x0000014c00108947 */ /* 0x002fea0003800000 */
.L_x_1705:
        /* <DEDUP_REMOVED lines=49> */
[C---:B------:R-:W-:Y:S01]  /*2650*/  ISETP.GT.AND P2, PT, R7.reuse, RZ, PT ;  /* 0x000000ff0700720c */ /* 0x040fe20003f44270 */
[----:B------:R-:W-:Y:S01]  /*2660*/  FMUL.FTZ R92, R92, UR13 ;  /* 0x0000000d5c5c7c20 */ /* 0x000fe20008410000 */
[C---:B------:R-:W-:Y:S01]  /*2670*/  ISETP.GT.AND P1, PT, R8.reuse, RZ, PT ;  /* 0x000000ff0800720c */ /* 0x040fe20003f24270 */
[----:B------:R3:W-:Y:S01]  /*2680*/  STL [R1+0x124], R200 ;  /* 0x000124c801007387 */ /* 0x0007e20000100800 */
[----:B------:R-:W-:Y:S01]  /*2690*/  ISETP.GT.AND P0, PT, R7, 0x8, PT ;  /* 0x000000080700780c */ /* 0x000fe20003f04270 */
[----:B------:R-:W-:Y:S01]  /*26a0*/  FMUL.FTZ R93, R93, UR13 ;  /* 0x0000000d5d5d7c20 */ /* 0x000fe20008410000 */
[----:B------:R-:W4:Y:S01]  /*26b0*/  MUFU.TANH R18, R18 ;  /* 0x0000001200127308 */ /* 0x000f220000002400 */
[----:B-1----:R-:W-:Y:S01]  /*26c0*/  WARPGROUP.ARRIVE ;  /* 0x00000000000079c5 */ /* 0x002fe20000000000 */
[----:B------:R-:W-:Y:S01]  /*26d0*/  STL [R1+0x120], R201 ;  /* 0x000120c901007387 */ /* 0x000fe20000100800 */
        /* <DEDUP_REMOVED lines=14> */
[----:B---3--:R2:W-:Y:S01]  /*27c0*/  MUFU.TANH R200, R89 ;  /* 0x0000005900c87308 */ /* 0x0085e20000002400 */
        /* <DEDUP_REMOVED lines=8> */
[----:B--2---:R-:W2:Y:S01]  /*2850*/  LDC.64 R88, c[0x0][0x748] ;  /* 0x0001d200ff587b82 */ /* 0x004ea20000000a00 */
[----:B------:R3:W-:Y:S01]  /*2860*/  STL [R1+0x108], R168 ;  /* 0x000108a801007387 */ /* 0x0007e20000100800 */
[----:B------:R-:W-:Y:S01]  /*2870*/  FMUL.FTZ R98, R98, UR13 ;  /* 0x0000000d62627c20 */ /* 0x000fe20008410000 */
[----:B------:R-:W-:Y:S01]  /*2880*/  FMUL.FTZ R99, R99, UR13 ;  /* 0x0000000d63637c20 */ /* 0x000fe20008410000 */
[----:B------:R-:W-:Y:S01]  /*2890*/  FMUL.FTZ R100, R100, UR13 ;  /* 0x0000000d64647c20 */ /* 0x000fe20008410000 */
[----:B------:R-:W-:Y:S01]  /*28a0*/  STL [R1+0x104], R167 ;  /* 0x000104a701007387 */ /* 0x000fe20000100800 */
[----:B------:R-:W-:Y:S01]  /*28b0*/  FMUL.FTZ R101, R101, UR13 ;  /* 0x0000000d65657c20 */ /* 0x000fe20008410000 */
[----:B------:R-:W4:Y:S01]  /*28c0*/  MUFU.TANH R22, R22 ;  /* 0x0000001600167308 */ /* 0x000f220000002400 */
[----:B------:R-:W-:Y:S01]  /*28d0*/  FMUL.FTZ R104, R104, UR13 ;  /* 0x0000000d68687c20 */ /* 0x000fe20008410000 */
[----:B------:R-:W-:Y:S01]  /*28e0*/  STL [R1+0x100], R166 ;  /* 0x000100a601007387 */ /* 0x000fe20000100800 */
[----:B------:R-:W-:Y:S01]  /*28f0*/  FMUL.FTZ R108, R108, UR13 ;  /* 0x0000000d6c6c7c20 */ /* 0x000fe20008410000 */
[----:B------:R-:W-:Y:S01]  /*2900*/  FMUL.FTZ R109, R109, UR13 ;  /* 0x0000000d6d6d7c20 */ /* 0x000fe20008410000 */
[----:B------:R-:W-:Y:S01]  /*2910*/  LEA R132, R0, R132, 0xa ;  /* 0x0000008400847211 */ /* 0x000fe200078e50ff */
[----:B------:R-:W-:Y:S01]  /*2920*/  STL [R1+0xfc], R165 ;  /* 0x0000fca501007387 */ /* 0x000fe20000100800 */
[----:B------:R-:W-:Y:S01]  /*2930*/  FMUL.FTZ R121, R121, UR13 ;  /* 0x0000000d79797c20 */ /* 0x000fe20008410000 */
[----:B------:R-:W4:Y:S01]  /*2940*/  MUFU.TANH R230, R230 ;  /* 0x000000e600e67308 */ /* 0x000f220000002400 */
[----:B------:R-:W-:Y:S01]  /*2950*/  R2UR UR12, R132 ;  /* 0x00000000840c72ca */ /* 0x000fe200000e0000 */
[----:B------:R-:W-:Y:S01]  /*2960*/  STL [R1+0xf8], R164 ;  /* 0x0000f8a401007387 */ /* 0x000fe20000100800 */
        /* <DEDUP_REMOVED lines=21> */
[----:B------:R-:W-:Y:S01]  /*2ac0*/  MUFU.TANH R201, R90 ;  /* 0x0000005a00c97308 */ /* 0x000fe20000002400 */
[----:B------:R-:W-:Y:S01]  /*2ad0*/  FMUL.FTZ R126, R126, UR13 ;  /* 0x0000000d7e7e7c20 */ /* 0x000fe20008410000 */
[----:B------:R-:W-:Y:S01]  /*2ae0*/  STL [R1+0xe0], R158 ;  /* 0x0000e09e01007387 */ /* 0x000fe20000100800 */
[----:B------:R-:W-:Y:S01]  /*2af0*/  FMUL.FTZ R125, R125, UR13 ;  /* 0x0000000d7d7d7c20 */ /* 0x000fe20008410000 */
[----:B------:R-:W-:Y:S01]  /*2b00*/  FMUL.FTZ R127, R127, UR13 ;  /* 0x0000000d7f7f7c20 */ /* 0x000fe20008410000 */
[----:B------:R-:W-:Y:S01]  /*2b10*/  FMUL.FTZ R227, R129, UR13 ;  /* 0x0000000d81e37c20 */ /* 0x000fe20008410000 */
        /* <DEDUP_REMOVED lines=13> */
[----:B------:R1:W-:Y:S02]  /*2bf0*/  STL [R1+0xbc], R149 ;  /* 0x0000bc9501007387 */ /* 0x0003e40000100800 */
[----:B---3--:R-:W3:Y:S02]  /*2c00*/  MUFU.TANH R168, R96 ;  /* 0x0000006000a87308 */ /* 0x008ee40000002400 */
[----:B------:R-:W-:Y:S04]  /*2c10*/  STL [R1+0xb8], R148 ;  /* 0x0000b89401007387 */ /* 0x000fe80000100800 */
[----:B------:R-:W-:Y:S02]  /*2c20*/  STL [R1+0xb4], R147 ;  /* 0x0000b49301007387 */ /* 0x000fe40000100800 */
[----:B-1----:R2:W-:Y:S02]  /*2c30*/  MUFU.TANH R149, R115 ;  /* 0x0000007300957308 */ /* 0x0025e40000002400 */
[----:B------:R-:W-:Y:S04]  /*2c40*/  STL [R1+0xb0], R146 ;  /* 0x0000b09201007387 */ /* 0x000fe80000100800 */
[----:B------:R-:W-:Y:S02]  /*2c50*/  STL [R1+0xac], R145 ;  /* 0x0000ac9101007387 */ /* 0x000fe40000100800 */
[----:B------:R-:W1:Y:S02]  /*2c60*/  MUFU.TANH R167, R97 ;  /* 0x0000006100a77308 */ /* 0x000e640000002400 */
[----:B------:R-:W-:Y:S04]  /*2c70*/  STL [R1+0xa8], R144 ;  /* 0x0000a89001007387 */ /* 0x000fe80000100800 */
[----:B------:R-:W-:Y:S02]  /*2c80*/  STL [R1+0xa4], R143 ;  /* 0x0000a48f01007387 */ /* 0x000fe40000100800 */
[----:B------:R3:W-:Y:S02]  /*2c90*/  MUFU.TANH R197, R133 ;  /* 0x0000008500c57308 */ /* 0x0007e40000002400 */
[----:B------:R-:W-:Y:S04]  /*2ca0*/  STL [R1+0xa0], R142 ;  /* 0x0000a08e01007387 */ /* 0x000fe80000100800 */
[----:B------:R-:W-:Y:S02]  /*2cb0*/  STL [R1+0x9c], R141 ;  /* 0x00009c8d01007387 */ /* 0x000fe40000100800 */
[----:B------:R-:W1:Y:S02]  /*2cc0*/  MUFU.TANH R20, R20 ;  /* 0x0000001400147308 */ /* 0x000e640000002400 */
[----:B------:R3:W-:Y:S01]  /*2cd0*/  STL [R1+0x98], R140 ;  /* 0x0000988c01007387 */ /* 0x0007e20000100800 */
[----:B------:R-:W-:-:S02]  /*2ce0*/  WARPGROUP.DEPBAR.LE gsb0, 0x0 ;  /* 0x00008000000079c5 */ /* 0x000fc40000010000 */
[----:B------:R-:W-:Y:S01]  /*2cf0*/  WARPGROUP.ARRIVE ;  /* 0x00000000000079c5 */ /* 0x000fe20000000000 */
[----:B------:R-:W-:Y:S02]  /*2d00*/  STL [R1+0x94], R6 ;  /* 0x0000940601007387 */ /* 0x000fe40000100800 */
[----:B------:R-:W1:Y:S02]  /*2d10*/  MUFU.TANH R21, R21 ;  /* 0x0000001500157308 */ /* 0x000e640000002400 */
[----:B------:R-:W-:Y:S01]  /*2d20*/  STL [R1+0x90], R5 ;  /* 0x0000900501007387 */ /* 0x000fe20000100800 */
[----:B------:R-:W-:Y:S01]  /*2d30*/  HGMMA.64x128x16.F32 R24, gdesc[UR4], R24, gsb0 ;  /* 0x01e00000041879f0 */ /* 0x000fe20008000818 */
[----:B------:R-:W-:Y:S02]  /*2d40*/  ULEA UR4, UR43, -UR41, 0x7 ;  /* 0x800000292b047291 */ /* 0x000fe4000f8e383f */
[----:B------:R-:W-:Y:S02]  /*2d50*/  UIADD3 UR6, UR8, 0x4, URZ ;  /* 0x0000000408067890 */ /* 0x000fe4000fffe03f */
[----:B------:R-:W1:Y:S01]  /*2d60*/  MUFU.TANH R23, R23 ;  /* 0x0000001700177308 */ /* 0x000e620000002400 */
[----:B------:R-:W-:Y:S01]  /*2d70*/  UMOV UR7, 0x40000040 ;  /* 0x4000004000077882 */ /* 0x000fe20000000000 */
[----:B------:R-:W-:Y:S01]  /*2d80*/  UMOV UR5, 0x40000040 ;  /* 0x4000004000057882 */ /* 0x000fe20000000000 */
[----:B------:R-:W-:Y:S01]  /*2d90*/  LEA R91, R3, UR4, 0x1 ;  /* 0x00000004035b7c11 */ /* 0x000fe2000f8e08ff */
[----:B------:R-:W-:Y:S01]  /*2da0*/  UIADD3 UR4, UR9, 0x4, URZ ;  /* 0x0000000409047890 */ /* 0x000fe2000fffe03f */
[----:B------:R-:W-:Y:S01]  /*2db0*/  STL [R1+0x8c], R4 ;  /* 0x00008c0401007387 */ /* 0x000fe20000100800 */
[----:B------:R-:W-:-:S02]  /*2dc0*/  UIADD3 UR8, UR9, 0x6, URZ ;  /* 0x0000000609087890 */ /* 0x000fc4000fffe03f */
[----:B------:R-:W-:Y:S01]  /*2dd0*/  IMAD.IADD R91, R8, 0x1, R91 ;  /* 0x00000001085b7824 */ /* 0x000fe200078e025b */
[----:B------:R-:W-:Y:S01]  /*2de0*/  UMOV UR9, 0x40000040 ;  /* 0x4000004000097882 */ /* 0x000fe20000000000 */
[----:B------:R-:W1:Y:S01]  /*2df0*/  MUFU.TANH R232, R232 ;  /* 0x000000e800e87308 */ /* 0x000e620000002400 */
[----:B------:R-:W-:Y:S01]  /*2e00*/  STL [R1+0x88], R2 ;  /* 0x0000880201007387 */ /* 0x000fe20000100800 */
[C---:B--2---:R-:W-:Y:S01]  /*2e10*/  IMAD.IADD R115, R88.reuse, 0x1, -R91 ;  /* 0x0000000158737824 */ /* 0x044fe200078e0a5b */
[----:B------:R-:W-:Y:S02]  /*2e20*/  IADD3 R90, RZ, -R91, -R89 ;  /* 0x8000005bff5a7210 */ /* 0x000fe40007ffe859 */
[----:B------:R-:W-:Y:S01]  /*2e30*/  IADD3 R215, R88, 0x8, -R91 ;  /* 0x0000000858d77810 */ /* 0x000fe20007ffe85b */
[----:B------:R-:W-:Y:S01]  /*2e40*/  FMUL.FTZ R88, R124, UR13 ;  /* 0x0000000d7c587c20 */ /* 0x000fe20008410000 */
[----:B------:R-:W-:Y:S01]  /*2e50*/  SEL R115, R115, 0x80, !P2 ;  /* 0x0000008073737807 */ /* 0x000fe20005000000 */
[----:B------:R-:W2:Y:S01]  /*2e60*/  MUFU.TANH R228, R228 ;  /* 0x000000e400e47308 */ /* 0x000ea20000002400 */
[----:B------:R-:W-:-:S02]  /*2e70*/  IADD3 R214, -R91, 0x8, -R89 ;  /* 0x000000085bd67810 */ /* 0x000fc40007ffe959 */
[----:B------:R-:W-:Y:S02]  /*2e80*/  SEL R124, R90, 0x80, P1 ;  /* 0x000000805a7c7807 */ /* 0x000fe40000800000 */
[----:B------:R-:W-:Y:S02]  /*2e90*/  SEL R215, R215, 0x80, !P0 ;  /* 0x00000080d7d77807 */ /* 0x000fe40004000000 */
[C---:B------:R-:W-:Y:S01]  /*2ea0*/  ISETP.GE.AND P4, PT, R115.reuse, RZ, PT ;  /* 0x000000ff7300720c */ /* 0x040fe20003f86270 */
[----:B------:R-:W2:Y:S01]  /*2eb0*/  MUFU.TANH R237, R237 ;  /* 0x000000ed00ed7308 */ /* 0x000ea20000002400 */
[C---:B------:R-:W-:Y:S02]  /*2ec0*/  ISETP.GE.AND P2, PT, R115.reuse, 0x8, PT ;  /* 0x000000087300780c */ /* 0x040fe40003f46270 */
[C---:B------:R-:W-:Y:S02]  /*2ed0*/  ISETP.GE.AND P0, PT, R115.reuse, 0x9, PT ;  /* 0x000000097300780c */ /* 0x040fe40003f06270 */
[----:B------:R-:W-:-:S02]  /*2ee0*/  ISETP.GE.AND P1, PT, R115, 0x10, PT ;  /* 0x000000107300780c */ /* 0x000fc40003f26270 */
[----:B------:R-:W-:Y:S01]  /*2ef0*/  SEL R214, R214, 0x80, P3 ;  /* 0x00000080d6d67807 */ /* 0x000fe20001800000 */
[----:B------:R1:W-:Y:S01]  /*2f00*/  MUFU.TANH R198, R134 ;  /* 0x0000008600c67308 */ /* 0x0003e20000002400 */
[----:B------:R-:W-:Y:S02]  /*2f10*/  ISETP.GE.AND P3, PT, R115, 0x1, PT ;  /* 0x000000017300780c */ /* 0x000fe40003f66270 */
[C---:B------:R-:W-:Y:S02]  /*2f20*/  ISETP.GT.OR P4, PT, R124.reuse, RZ, !P4 ;  /* 0x000000ff7c00720c */ /* 0x040fe40006784670 */
[C---:B------:R-:W-:Y:S02]  /*2f30*/  ISETP.GT.OR P2, PT, R124.reuse, 0x8, !P2 ;  /* 0x000000087c00780c */ /* 0x040fe40005744670 */
[C---:B------:R-:W-:Y:S01]  /*2f40*/  ISETP.GT.OR P0, PT, R124.reuse, 0x9, !P0 ;  /* 0x000000097c00780c */ /* 0x040fe20004704670 */
[----:B------:R-:W-:Y:S01]  /*2f50*/  MUFU.TANH R159, R105 ;  /* 0x00000069009f7308 */ /* 0x000fe20000002400 */
[----:B------:R-:W-:-:S02]  /*2f60*/  ISETP.GT.OR P1, PT, R124, 0x10, !P1 ;  /* 0x000000107c00780c */ /* 0x000fc40004f24670 */
[----:B------:R-:W-:Y:S02]  /*2f70*/  ISETP.GT.OR P3, PT, R124, 0x1, !P3 ;  /* 0x000000017c00780c */ /* 0x000fe40005f64670 */
[----:B----4-:R-:W-:Y:S02]  /*2f80*/  FSEL R210, R18, -INF , !P4 ;  /* 0xff80000012d27808 */ /* 0x010fe40006000000 */
[----:B------:R-:W-:Y:S01]  /*2f90*/  FSEL R220, R22, -INF , !P2 ;  /* 0xff80000016dc7808 */ /* 0x000fe20005000000 */
[----:B------:R4:W-:Y:S01]  /*2fa0*/  MUFU.TANH R153, R112 ;  /* 0x0000007000997308 */ /* 0x0009e20000002400 */
[C---:B------:R-:W-:Y:S01]  /*2fb0*/  FSEL R225, R230.reuse, -INF , !P0 ;  /* 0xff800000e6e17808 */ /* 0x040fe20004000000 */
[----:B------:R-:W-:Y:S01]  /*2fc0*/  FFMA.FTZ R230, -R230, R230, 1 ;  /* 0x3f800000e6e67423 */ /* 0x000fe200000101e6 */
[----:B------:R-:W-:Y:S02]  /*2fd0*/  FSEL R209, R231, -INF , !P1 ;  /* 0xff800000e7d17808 */ /* 0x000fe40004800000 */
[----:B------:R-:W-:-:S02]  /*2fe0*/  ISETP.GE.AND P4, PT, R115, 0x11, PT ;  /* 0x000000117300780c */ /* 0x000fc40003f86270 */
[C---:B------:R-:W-:Y:S01]  /*2ff0*/  ISETP.GE.AND P2, PT, R115.reuse, 0x19, PT ;  /* 0x000000197300780c */ /* 0x040fe20003f46270 */
[----:B------:R2:W-:Y:S01]  /*3000*/  MUFU.TANH R151, R113 ;  /* 0x0000007100977308 */ /* 0x0005e20000002400 */
[C---:B------:R-:W-:Y:S02]  /*3010*/  ISETP.GE.AND P0, PT, R115.reuse, 0x20, PT ;  /* 0x000000207300780c */ /* 0x040fe40003f06270 */
[----:B------:R-:W-:Y:S02]  /*3020*/  ISETP.GE.AND P1, PT, R115, 0x21, PT ;  /* 0x000000217300780c */ /* 0x000fe40003f26270 */
[----:B------:R-:W-:Y:S02]  /*3030*/  FSEL R211, R19, -INF , !P3 ;  /* 0xff80000013d37808 */ /* 0x000fe40005800000 */
[----:B------:R-:W-:Y:S01]  /*3040*/  ISETP.GE.AND P3, PT, R115, 0x18, PT ;  /* 0x000000187300780c */ /* 0x000fe20003f66270 */
[----:B------:R-:W2:Y:S01]  /*3050*/  MUFU.TANH R236, R236 ;  /* 0x000000ec00ec7308 */ /* 0x000ea20000002400 */
[----:B------:R-:W-:-:S02]  /*3060*/  ISETP.GT.OR P4, PT, R124, 0x11, !P4 ;  /* 0x000000117c00780c */ /* 0x000fc40006784670 */
[C---:B------:R-:W-:Y:S02]  /*3070*/  ISETP.GT.OR P2, PT, R124.reuse, 0x19, !P2 ;  /* 0x000000197c00780c */ /* 0x040fe40005744670 */
[C---:B------:R-:W-:Y:S02]  /*3080*/  ISETP.GT.OR P0, PT, R124.reuse, 0x20, !P0 ;  /* 0x000000207c00780c */ /* 0x040fe40004704670 */
[C---:B------:R-:W-:Y:S01]  /*3090*/  ISETP.GT.OR P1, PT, R124.reuse, 0x21, !P1 ;  /* 0x000000217c00780c */ /* 0x040fe20004f24670 */
[----:B------:R-:W2:Y:S01]  /*30a0*/  MUFU.TANH R234, R234 ;  /* 0x000000ea00ea7308 */ /* 0x000ea20000002400 */
[----:B------:R-:W-:Y:S02]  /*30b0*/  ISETP.GT.OR P3, PT, R124, 0x18, !P3 ;  /* 0x000000187c00780c */ /* 0x000fe40005f64670 */
[----:B------:R-:W-:Y:S02]  /*30c0*/  FSEL R207, R229, -INF , !P4 ;  /* 0xff800000e5cf7808 */ /* 0x000fe40006000000 */
[----:B------:R-:W-:-:S02]  /*30d0*/  FSEL R138, R194, -INF , !P2 ;  /* 0xff800000c28a7808 */ /* 0x000fc40005000000 */
[----:B------:R-:W-:Y:S01]  /*30e0*/  FSEL R136, R195, -INF , !P0 ;  /* 0xff800000c3887808 */ /* 0x000fe20004000000 */
[----:B---3--:R3:W-:Y:S01]  /*30f0*/  MUFU.TANH R140, R88 ;  /* 0x00000058008c7308 */ /* 0x0087e20000002400 */
[----:B------:R-:W-:Y:S02]  /*3100*/  FSEL R133, R196, -INF , !P1 ;  /* 0xff800000c4857808 */ /* 0x000fe40004800000 */
[C---:B------:R-:W-:Y:S02]  /*3110*/  ISETP.GE.AND P4, PT, R115.reuse, 0x28, PT ;  /* 0x000000287300780c */ /* 0x040fe40003f86270 */
[C---:B------:R-:W-:Y:S02]  /*3120*/  ISETP.GE.AND P2, PT, R115.reuse, 0x30, PT ;  /* 0x000000307300780c */ /* 0x040fe40003f46270 */
[C---:B------:R-:W-:Y:S01]  /*3130*/  ISETP.GE.AND P0, PT, R115.reuse, 0x31, PT ;  /* 0x000000317300780c */ /* 0x040fe20003f06270 */
[----:B------:R-:W3:Y:S01]  /*3140*/  MUFU.TANH R170, R94 ;  /* 0x0000005e00aa7308 */ /* 0x000ee20000002400 */
[----:B------:R-:W-:-:S02]  /*3150*/  ISETP.GE.AND P1, PT, R115, 0x38, PT ;  /* 0x000000387300780c */ /* 0x000fc40003f26270 */
[C---:B------:R-:W-:Y:S01]  /*3160*/  FSEL R205, R235.reuse, -INF , !P3 ;  /* 0xff800000ebcd7808 */ /* 0x040fe20005800000 */
[----:B------:R-:W-:Y:S01]  /*3170*/  FFMA.FTZ R235, -R235, R235, 1 ;  /* 0x3f800000ebeb7423 */ /* 0x000fe200000101eb */
[C---:B------:R-:W-:Y:S02]  /*3180*/  ISETP.GE.AND P3, PT, R115.reuse, 0x29, PT ;  /* 0x000000297300780c */ /* 0x040fe40003f66270 */
[----:B------:R-:W-:Y:S01]  /*3190*/  ISETP.GE.AND P5, PT, R115, 0x39, PT ;  /* 0x000000397300780c */ /* 0x000fe20003fa6270 */
[----:B------:R-:W3:Y:S01]  /*31a0*/  MUFU.TANH R169, R95 ;  /* 0x0000005f00a97308 */ /* 0x000ee20000002400 */
[C---:B------:R-:W-:Y:S02]  /*31b0*/  ISETP.GT.OR P4, PT, R124.reuse, 0x28, !P4 ;  /* 0x000000287c00780c */ /* 0x040fe40006784670 */
[C---:B------:R-:W-:Y:S02]  /*31c0*/  ISETP.GT.OR P2, PT, R124.reuse, 0x30, !P2 ;  /* 0x000000307c00780c */ /* 0x040fe40005744670 */
[----:B------:R-:W-:-:S02]  /*31d0*/  ISETP.GT.OR P0, PT, R124, 0x31, !P0 ;  /* 0x000000317c00780c */ /* 0x000fc40004704670 */
[C---:B------:R-:W-:Y:S01]  /*31e0*/  ISETP.GT.OR P1, PT, R124.reuse, 0x38, !P1 ;  /* 0x000000387c00780c */ /* 0x040fe20004f24670 */
[----:B------:R-:W3:Y:S01]  /*31f0*/  MUFU.TANH R166, R98 ;  /* 0x0000006200a67308 */ /* 0x000ee20000002400 */
[C---:B------:R-:W-:Y:S02]  /*3200*/  ISETP.GT.OR P3, PT, R124.reuse, 0x29, !P3 ;  /* 0x000000297c00780c */ /* 0x040fe40005f64670 */
[----:B------:R-:W-:Y:S02]  /*3210*/  ISETP.GT.OR P5, PT, R124, 0x39, !P5 ;  /* 0x000000397c00780c */ /* 0x000fe40006fa4670 */
[----:B-1----:R-:W-:Y:S02]  /*3220*/  FSEL R134, R199, -INF , !P4 ;  /* 0xff800000c7867808 */ /* 0x002fe40006000000 */
[----:B----4-:R-:W-:Y:S01]  /*3230*/  FSEL R112, R202, -INF , !P2 ;  /* 0xff800000ca707808 */ /* 0x010fe20005000000 */
[----:B------:R-:W1:Y:S01]  /*3240*/  MUFU.TANH R165, R99 ;  /* 0x0000006300a57308 */ /* 0x000e620000002400 */
[----:B--2---:R-:W-:-:S02]  /*3250*/  FSEL R113, R203, -INF , !P0 ;  /* 0xff800000cb717808 */ /* 0x004fc40004000000 */
[----:B------:R-:W-:Y:S02]  /*3260*/  FSEL R105, R168, -INF , !P1 ;  /* 0xff800000a8697808 */ /* 0x000fe40004800000 */
[C---:B------:R-:W-:Y:S02]  /*3270*/  ISETP.GE.AND P4, PT, R215.reuse, RZ, PT ;  /* 0x000000ffd700720c */ /* 0x040fe40003f86270 */
[C---:B------:R-:W-:Y:S01]  /*3280*/  ISETP.GE.AND P2, PT, R215.reuse, 0x1, PT ;  /* 0x00000001d700780c */ /* 0x040fe20003f46270 */
[----:B------:R-:W2:Y:S01]  /*3290*/  MUFU.TANH R164, R100 ;  /* 0x0000006400a47308 */ /* 0x000ea20000002400 */
[C---:B------:R-:W-:Y:S02]  /*32a0*/  ISETP.GE.AND P0, PT, R215.reuse, 0x8, PT ;  /* 0x00000008d700780c */ /* 0x040fe40003f06270 */
[----:B------:R-:W-:Y:S02]  /*32b0*/  ISETP.GE.AND P1, PT, R215, 0x9, PT ;  /* 0x00000009d700780c */ /* 0x000fe40003f26270 */
[----:B---3--:R-:W-:-:S02]  /*32c0*/  FSEL R88, R200, -INF , !P3 ;  /* 0xff800000c8587808 */ /* 0x008fc40005800000 */
[----:B------:R-:W-:Y:S01]  /*32d0*/  FSEL R92, R167, -INF , !P5 ;  /* 0xff800000a75c7808 */ /* 0x000fe20006800000 */
[----:B------:R-:W-:Y:S02]  /*32e0*/  WARPGROUP.DEPBAR.LE gsb0, 0x0 ;  /* 0x00008000000079c5 */ /* 0x000fe40000010000 */
[----:B------:R-:W3:Y:S01]  /*32f0*/  LDS R218, [R218+0x400] ;  /* 0x00040000dada7984 */ /* 0x000ee20000000800 */
[----:B------:R-:W-:Y:S01]  /*3300*/  WARPGROUP.ARRIVE ;  /* 0x00000000000079c5 */ /* 0x000fe20000000000 */
[C---:B------:R-:W-:Y:S01]  /*3310*/  ISETP.GE.AND P3, PT, R215.reuse, 0x10, PT ;  /* 0x00000010d700780c */ /* 0x040fe20003f66270 */
[----:B------:R-:W4:Y:S01]  /*3320*/  MUFU.TANH R163, R101 ;  /* 0x0000006500a37308 */ /* 0x000f220000002400 */
[----:B------:R-:W-:Y:S02]  /*3330*/  ISETP.GE.AND P5, PT, R215, 0x11, PT ;  /* 0x00000011d700780c */ /* 0x000fe40003fa6270 */
[C---:B------:R-:W-:Y:S01]  /*3340*/  ISETP.GT.OR P4, PT, R214.reuse, RZ, !P4 ;  /* 0x000000ffd600720c */ /* 0x040fe20006784670 */
[----:B------:R-:W-:Y:S01]  /*3350*/  HGMMA.64x128x16.F32 R24, gdesc[UR4], R24, gsb0 ;  /* 0x01e00000041879f0 */ /* 0x000fe20008000818 */
[C---:B------:R-:W-:Y:S01]  /*3360*/  ISETP.GT.OR P2, PT, R214.reuse, 0x1, !P2 ;  /* 0x00000001d600780c */ /* 0x040fe20005744670 */
[----:B------:R-:W-:Y:S01]  /*3370*/  ULDC UR4, c[0x0][0x744] ;  /* 0x0001d10000047ab9 */ /* 0x000fe20000000800 */
[C---:B------:R-:W-:Y:S01]  /*3380*/  ISETP.GT.OR P0, PT, R214.reuse, 0x8, !P0 ;  /* 0x00000008d600780c */ /* 0x040fe20004704670 */
[----:B------:R-:W4:Y:S01]  /*3390*/  MUFU.TANH R160, R104 ;  /* 0x0000006800a07308 */ /* 0x000f220000002400 */
[----:B------:R-:W-:-:S02]  /*33a0*/  ISETP.GT.OR P1, PT, R214, 0x9, !P1 ;  /* 0x00000009d600780c */ /* 0x000fc40004f24670 */
[C---:B------:R-:W-:Y:S02]  /*33b0*/  ISETP.GT.OR P3, PT, R214.reuse, 0x10, !P3 ;  /* 0x00000010d600780c */ /* 0x040fe40005f64670 */
[----:B------:R-:W-:Y:S02]  /*33c0*/  ISETP.GT.OR P5, PT, R214, 0x11, !P5 ;  /* 0x00000011d600780c */ /* 0x000fe40006fa4670 */
[----:B------:R-:W-:Y:S01]  /*33d0*/  FSEL R212, R20, -INF , !P4 ;  /* 0xff80000014d47808 */ /* 0x000fe20006000000 */
[----:B------:R-:W4:Y:S01]  /*33e0*/  MUFU.TANH R156, R108 ;  /* 0x0000006c009c7308 */ /* 0x000f220000002400 */
[C---:B------:R-:W-:Y:S01]  /*33f0*/  FSEL R213, R21.reuse, -INF , !P2 ;  /* 0xff80000015d57808 */ /* 0x040fe20005000000 */
[----:B------:R-:W-:Y:S01]  /*3400*/  FFMA.FTZ R21, -R21, R21, 1 ;  /* 0x3f80000015157423 */ /* 0x000fe20000010115 */
[C---:B------:R-:W-:Y:S01]  /*3410*/  FSEL R219, R23.reuse, -INF , !P0 ;  /* 0xff80000017db7808 */ /* 0x040fe20004000000 */
[----:B------:R-:W-:Y:S01]  /*3420*/  FFMA.FTZ R23, -R23, R23, 1 ;  /* 0x3f80000017177423 */ /* 0x000fe20000010117 */
[----:B------:R-:W-:-:S02]  /*3430*/  FSEL R224, R232, -INF , !P1 ;  /* 0xff800000e8e07808 */ /* 0x000fc40004800000 */
[C---:B------:R-:W-:Y:S01]  /*3440*/  ISETP.GE.AND P4, PT, R215.reuse, 0x18, PT ;  /* 0x00000018d700780c */ /* 0x040fe20003f86270 */
[----:B------:R-:W4:Y:S01]  /*3450*/  MUFU.TANH R155, R109 ;  /* 0x0000006d009b7308 */ /* 0x000f220000002400 */
[C---:B------:R-:W-:Y:S02]  /*3460*/  ISETP.GE.AND P2, PT, R215.reuse, 0x19, PT ;  /* 0x00000019d700780c */ /* 0x040fe40003f46270 */
[C---:B------:R-:W-:Y:S02]  /*3470*/  ISETP.GE.AND P0, PT, R215.reuse, 0x20, PT ;  /* 0x00000020d700780c */ /* 0x040fe40003f06270 */
[----:B------:R-:W-:Y:S02]  /*3480*/  ISETP.GE.AND P1, PT, R215, 0x21, PT ;  /* 0x00000021d700780c */ /* 0x000fe40003f26270 */
[C---:B------:R-:W-:Y:S01]  /*3490*/  FSEL R208, R228.reuse, -INF , !P3 ;  /* 0xff800000e4d07808 */ /* 0x040fe20005800000 */
[----:B------:R1:W-:Y:S01]  /*34a0*/  MUFU.TANH R143, R121 ;  /* 0x00000079008f7308 */ /* 0x0003e20000002400 */
[----:B------:R-:W-:Y:S01]  /*34b0*/  FSEL R206, R237, -INF , !P5 ;  /* 0xff800000edce7808 */ /* 0x000fe20006800000 */
[----:B------:R-:W-:Y:S01]  /*34c0*/  FFMA.FTZ R228, -R228, R228, 1 ;  /* 0x3f800000e4e47423 */ /* 0x000fe200000101e4 */
[----:B------:R-:W-:-:S02]  /*34d0*/  ISETP.GE.AND P3, PT, R215, 0x28, PT ;  /* 0x00000028d700780c */ /* 0x000fc40003f66270 */
[----:B------:R-:W-:Y:S01]  /*34e0*/  ISETP.GE.AND P5, PT, R215, 0x29, PT ;  /* 0x00000029d700780c */ /* 0x000fe20003fa6270 */
[----:B---3--:R-:W-:Y:S01]  /*34f0*/  SHFL.IDX PT, R223, R218, R9, 0x1f ;  /* 0x00001f09dadf7589 */ /* 0x008fe200000e0000 */
[C---:B------:R-:W-:Y:S01]  /*3500*/  ISETP.GT.OR P4, PT, R214.reuse, 0x18, !P4 ;  /* 0x00000018d600780c */ /* 0x040fe20006784670 */
[----:B------:R-:W3:Y:S01]  /*3510*/  MUFU.TANH R162, R102 ;  /* 0x0000006600a27308 */ /* 0x000ee20000002400 */
[C---:B------:R-:W-:Y:S02]  /*3520*/  ISETP.GT.OR P2, PT, R214.reuse, 0x19, !P2 ;  /* 0x00000019d600780c */ /* 0x040fe40005744670 */
[C---:B------:R-:W-:Y:S02]  /*3530*/  ISETP.GT.OR P0, PT, R214.reuse, 0x20, !P0 ;  /* 0x00000020d600780c */ /* 0x040fe40004704670 */
[C---:B------:R-:W-:Y:S02]  /*3540*/  ISETP.GT.OR P1, PT, R214.reuse, 0x21, !P1 ;  /* 0x00000021d600780c */ /* 0x040fe40004f24670 */
[C---:B------:R-:W-:Y:S01]  /*3550*/  ISETP.GT.OR P3, PT, R214.reuse, 0x28, !P3 ;  /* 0x00000028d600780c */ /* 0x040fe20005f64670 */
[----:B------:R2:W-:Y:S01]  /*3560*/  MUFU.TANH R150, R114 ;  /* 0x0000007200967308 */ /* 0x0005e20000002400 */
[----:B------:R-:W-:-:S02]  /*3570*/  ISETP.GT.OR P5, PT, R214, 0x29, !P5 ;  /* 0x00000029d600780c */ /* 0x000fc40006fa4670 */
[----:B------:R-:W-:Y:S02]  /*3580*/  FSEL R204, R236, -INF , !P4 ;  /* 0xff800000eccc7808 */ /* 0x000fe40006000000 */
[----:B------:R-:W-:Y:S02]  /*3590*/  FSEL R139, R234, -INF , !P2 ;  /* 0xff800000ea8b7808 */ /* 0x000fe40005000000 */
[----:B------:R-:W-:Y:S01]  /*35a0*/  FSEL R137, R197, -INF , !P0 ;  /* 0xff800000c5897808 */ /* 0x000fe20004000000 */
[----:B------:R-:W3:Y:S01]  /*35b0*/  MUFU.TANH R161, R103 ;  /* 0x0000006700a17308 */ /* 0x000ee20000002400 */
[----:B------:R-:W-:Y:S02]  /*35c0*/  FSEL R135, R198, -INF , !P1 ;  /* 0xff800000c6877808 */ /* 0x000fe40004800000 */
[C---:B------:R-:W-:Y:S02]  /*35d0*/  ISETP.GE.AND P4, PT, R215.reuse, 0x30, PT ;  /* 0x00000030d700780c */ /* 0x040fe40003f86270 */
[----:B------:R-:W-:-:S02]  /*35e0*/  ISETP.GE.AND P2, PT, R215, 0x31, PT ;  /* 0x00000031d700780c */ /* 0x000fc40003f46270 */
[C---:B------:R-:W-:Y:S01]  /*35f0*/  ISETP.GE.AND P0, PT, R215.reuse, 0x38, PT ;  /* 0x00000038d700780c */ /* 0x040fe20003f06270 */
[----:B------:R-:W3:Y:S01]  /*3600*/  MUFU.TANH R158, R106 ;  /* 0x0000006a009e7308 */ /* 0x000ee20000002400 */
[----:B------:R-:W-:Y:S02]  /*3610*/  ISETP.GE.AND P1, PT, R215, 0x39, PT ;  /* 0x00000039d700780c */ /* 0x000fe40003f26270 */
[----:B------:R-:W-:Y:S02]  /*3620*/  FSEL R132, R201, -INF , !P3 ;  /* 0xff800000c9847808 */ /* 0x000fe40005800000 */
[----:B-1----:R-:W-:Y:S02]  /*3630*/  FSEL R121, R171, -INF , !P5 ;  /* 0xff800000ab797808 */ /* 0x002fe40006800000 */
[C---:B------:R-:W-:Y:S01]  /*3640*/  ISETP.GE.AND P3, PT, R115.reuse, 0x40, PT ;  /* 0x000000407300780c */ /* 0x040fe20003f66270 */
[----:B------:R-:W1:Y:S01]  /*3650*/  MUFU.TANH R157, R107 ;  /* 0x0000006b009d7308 */ /* 0x000e620000002400 */
[----:B------:R-:W-:-:S02]  /*3660*/  ISETP.GE.AND P5, PT, R115, 0x41, PT ;  /* 0x000000417300780c */ /* 0x000fc40003fa6270 */
[C---:B------:R-:W-:Y:S02]  /*3670*/  ISETP.GT.OR P4, PT, R214.reuse, 0x30, !P4 ;  /* 0x00000030d600780c */ /* 0x040fe40006784670 */
[C---:B------:R-:W-:Y:S02]  /*3680*/  ISETP.GT.OR P2, PT, R214.reuse, 0x31, !P2 ;  /* 0x00000031d600780c */ /* 0x040fe40005744670 */
[C---:B------:R-:W-:Y:S01]  /*3690*/  ISETP.GT.OR P0, PT, R214.reuse, 0x38, !P0 ;  /* 0x00000038d600780c */ /* 0x040fe20004704670 */
[----:B------:R4:W-:Y:S01]  /*36a0*/  MUFU.TANH R152, R111 ;  /* 0x0000006f00987308 */ /* 0x0009e20000002400 */
[----:B------:R-:W-:Y:S02]  /*36b0*/  ISETP.GT.OR P1, PT, R214, 0x39, !P1 ;  /* 0x00000039d600780c */ /* 0x000fe40004f24670 */
        /* <DEDUP_REMOVED lines=13> */
[----:B------:R-:W2:Y:S01]  /*3790*/  MUFU.TANH R147, R117 ;  /* 0x0000007500937308 */ /* 0x000ea20000002400 */
[----:B----4-:R-:W-:Y:S02]  /*37a0*/  FSEL R111, R163, -INF , !P5 ;  /* 0xff800000a36f7808 */ /* 0x010fe40006800000 */
[C---:B------:R-:W-:Y:S02]  /*37b0*/  ISETP.GE.AND P3, PT, R115.reuse, 0x58, PT ;  /* 0x000000587300780c */ /* 0x040fe40003f66270 */
[----:B------:R-:W-:-:S02]  /*37c0*/  ISETP.GE.AND P5, PT, R115, 0x59, PT ;  /* 0x000000597300780c */ /* 0x000fc40003fa6270 */
        /* <DEDUP_REMOVED lines=8> */
[----:B------:R-:W-:Y:S02]  /*3850*/  FSEL R95, R160, -INF , !P4 ;  /* 0xff800000a05f7808 */ /* 0x000fe40006000000 */
        /* <DEDUP_REMOVED lines=8> */
[----:B------:R-:W-:Y:S01]  /*38e0*/  ISETP.GE.AND P1, PT, R215, 0x49, PT ;  /* 0x00000049d700780c */ /* 0x000fe20003f26270 */
[----:B------:R-:W-:Y:S02]  /*38f0*/  WARPGROUP.DEPBAR.LE gsb0, 0x0 ;  /* 0x00008000000079c5 */ /* 0x000fe40000010000 */
[----:B------:R-:W-:Y:S01]  /*3900*/  WARPGROUP.ARRIVE ;  /* 0x00000000000079c5 */ /* 0x000fe20000000000 */
[----:B------:R-:W-:Y:S02]  /*3910*/  FSEL R108, R153, -INF , !P3 ;  /* 0xff800000996c7808 */ /* 0x000fe40005800000 */
[----:B------:R-:W-:Y:S01]  /*3920*/  FSEL R103, R151, -INF , !P5 ;  /* 0xff80000097677808 */ /* 0x000fe20006800000 */
[----:B------:R-:W4:Y:S01]  /*3930*/  MUFU.TANH R141, R123 ;  /* 0x0000007b008d7308 */ /* 0x000f220000002400 */
[C---:B------:R-:W-:Y:S01]  /*3940*/  ISETP.GE.AND P3, PT, R215.reuse, 0x50, PT ;  /* 0x00000050d700780c */ /* 0x040fe20003f66270 */
[----:B------:R-:W-:Y:S01]  /*3950*/  HGMMA.64x128x16.F32 R24, gdesc[UR8], R24, gsb0 ;  /* 0x01e00000081879f0 */ /* 0x000fe20008000818 */
[----:B------:R-:W-:-:S02]  /*3960*/  ISETP.GE.AND P5, PT, R215, 0x51, PT ;  /* 0x00000051d700780c */ /* 0x000fc40003fa6270 */
[C---:B------:R-:W-:Y:S02]  /*3970*/  ISETP.GT.OR P4, PT, R214.reuse, 0x40, !P4 ;  /* 0x00000040d600780c */ /* 0x040fe40006784670 */
[C---:B------:R-:W-:Y:S01]  /*3980*/  ISETP.GT.OR P2, PT, R214.reuse, 0x41, !P2 ;  /* 0x00000041d600780c */ /* 0x040fe20005744670 */
[----:B------:R1:W4:Y:S01]  /*3990*/  MUFU.TANH R5, R126 ;  /* 0x0000007e00057308 */ /* 0x0003220000002400 */
[C---:B------:R-:W-:Y:S02]  /*39a0*/  ISETP.GT.OR P0, PT, R214.reuse, 0x48, !P0 ;  /* 0x00000048d600780c */ /* 0x040fe40004704670 */
[C---:B------:R-:W-:Y:S02]  /*39b0*/  ISETP.GT.OR P1, PT, R214.reuse, 0x49, !P1 ;  /* 0x00000049d600780c */ /* 0x040fe40004f24670 */
[C---:B------:R-:W-:Y:S02]  /*39c0*/  ISETP.GT.OR P3, PT, R214.reuse, 0x50, !P3 ;  /* 0x00000050d600780c */ /* 0x040fe40005f64670 */
[----:B------:R-:W-:Y:S01]  /*39d0*/  ISETP.GT.OR P5, PT, R214, 0x51, !P5 ;  /* 0x00000051d600780c */ /* 0x000fe20006fa4670 */
[----:B------:R2:W-:Y:S01]  /*39e0*/  MUFU.TANH R6, R125 ;  /* 0x0000007d00067308 */ /* 0x0005e20000002400 */
[----:B---3--:R-:W-:Y:S01]  /*39f0*/  FSEL R101, R162, -INF , !P4 ;  /* 0xff800000a2657808 */ /* 0x008fe20006000000 */
[----:B-1----:R-:W-:Y:S01]  /*3a00*/  VIADD R126, R9, 0x8 ;  /* 0x00000008097e7836 */ /* 0x002fe20000000000 */
[----:B------:R-:W-:-:S02]  /*3a10*/  FSEL R93, R161, -INF , !P2 ;  /* 0xff800000a15d7808 */ /* 0x000fc40005000000 */
[----:B------:R-:W-:Y:S02]  /*3a20*/  FSEL R104, R158, -INF , !P0 ;  /* 0xff8000009e687808 */ /* 0x000fe40004000000 */
[----:B------:R-:W-:Y:S01]  /*3a30*/  FSEL R99, R157, -INF , !P1 ;  /* 0xff8000009d637808 */ /* 0x000fe20004800000 */
[----:B------:R-:W-:Y:S01]  /*3a40*/  SHFL.IDX PT, R216, R218, R126, 0x1f ;  /* 0x00001f7edad87589 */ /* 0x000fe200000e0000 */
[C---:B------:R-:W-:Y:S01]  /*3a50*/  ISETP.GE.AND P4, PT, R215.reuse, 0x58, PT ;  /* 0x00000058d700780c */ /* 0x040fe20003f86270 */
[----:B--2---:R-:W-:Y:S01]  /*3a60*/  FMUL.FTZ R125, R128, UR13 ;  /* 0x0000000d807d7c20 */ /* 0x004fe20008410000 */
[----:B------:R-:W-:Y:S01]  /*3a70*/  ISETP.GE.AND P2, PT, R215, 0x59, PT ;  /* 0x00000059d700780c */ /* 0x000fe20003f46270 */
[----:B------:R1:W-:Y:S01]  /*3a80*/  MUFU.TANH R4, R127 ;  /* 0x0000007f00047308 */ /* 0x0003e20000002400 */
[C---:B------:R-:W-:Y:S02]  /*3a90*/  ISETP.GE.AND P0, PT, R115.reuse, 0x60, PT ;  /* 0x000000607300780c */ /* 0x040fe40003f06270 */
[----:B------:R-:W-:-:S02]  /*3aa0*/  ISETP.GE.AND P1, PT, R115, 0x61, PT ;  /* 0x000000617300780c */ /* 0x000fc40003f26270 */
[----:B------:R-:W-:Y:S02]  /*3ab0*/  FSEL R96, R154, -INF , !P3 ;  /* 0xff8000009a607808 */ /* 0x000fe40005800000 */
[----:B------:R-:W-:Y:S01]  /*3ac0*/  FSEL R107, R152, -INF , !P5 ;  /* 0xff800000986b7808 */ /* 0x000fe20006800000 */
[----:B------:R2:W-:Y:S01]  /*3ad0*/  MUFU.TANH R2, R125 ;  /* 0x0000007d00027308 */ /* 0x0005e20000002400 */
[C---:B------:R-:W-:Y:S01]  /*3ae0*/  ISETP.GE.AND P3, PT, R115.reuse, 0x68, PT ;  /* 0x000000687300780c */ /* 0x040fe20003f66270 */
[----:B-1----:R-:W-:Y:S01]  /*3af0*/  FMUL.FTZ R127, R130, UR13 ;  /* 0x0000000d827f7c20 */ /* 0x002fe20008410000 */
[----:B------:R-:W-:Y:S02]  /*3b00*/  ISETP.GE.AND P5, PT, R115, 0x69, PT ;  /* 0x000000697300780c */ /* 0x000fe40003fa6270 */
[C---:B------:R-:W-:Y:S02]  /*3b10*/  ISETP.GT.OR P4, PT, R214.reuse, 0x58, !P4 ;  /* 0x00000058d600780c */ /* 0x040fe40006784670 */
[----:B------:R-:W-:Y:S01]  /*3b20*/  ISETP.GT.OR P2, PT, R214, 0x59, !P2 ;  /* 0x00000059d600780c */ /* 0x000fe20005744670 */
[----:B------:R-:W-:Y:S01]  /*3b30*/  MUFU.TANH R127, R127 ;  /* 0x0000007f007f7308 */ /* 0x000fe20000002400 */
[C---:B------:R-:W-:Y:S01]  /*3b40*/  ISETP.GT.OR P0, PT, R124.reuse, 0x60, !P0 ;  /* 0x000000607c00780c */ /* 0x040fe20004704670 */
[----:B--2---:R-:W-:Y:S01]  /*3b50*/  VIADD R125, R9, 0xc ;  /* 0x0000000c097d7836 */ /* 0x004fe20000000000 */
[----:B------:R-:W-:-:S02]  /*3b60*/  ISETP.GT.OR P1, PT, R124, 0x61, !P1 ;  /* 0x000000617c00780c */ /* 0x000fc40004f24670 */
[C---:B------:R-:W-:Y:S02]  /*3b70*/  ISETP.GT.OR P3, PT, R124.reuse, 0x68, !P3 ;  /* 0x000000687c00780c */ /* 0x040fe40005f64670 */
[----:B------:R-:W-:Y:S01]  /*3b80*/  ISETP.GT.OR P5, PT, R124, 0x69, !P5 ;  /* 0x000000697c00780c */ /* 0x000fe20006fa4670 */
[----:B------:R-:W1:Y:S01]  /*3b90*/  SHFL.IDX PT, R233, R17, R125, 0x1f ;  /* 0x00001f7d11e97589 */ /* 0x000e6200000e0000 */
[----:B------:R-:W-:Y:S01]  /*3ba0*/  FSEL R90, R150, -INF , !P4 ;  /* 0xff800000965a7808 */ /* 0x000fe20006000000 */
[----:B------:R-:W-:Y:S01]  /*3bb0*/  MUFU.TANH R227, R227 ;  /* 0x000000e300e37308 */ /* 0x000fe20000002400 */
[----:B------:R-:W-:Y:S02]  /*3bc0*/  FSEL R110, R149, -INF , !P2 ;  /* 0xff800000956e7808 */ /* 0x000fe40005000000 */
[----:B------:R-:W-:Y:S02]  /*3bd0*/  FSEL R106, R148, -INF , !P0 ;  /* 0xff800000946a7808 */ /* 0x000fe40004000000 */
[----:B------:R-:W-:-:S02]  /*3be0*/  FSEL R94, R147, -INF , !P1 ;  /* 0xff800000935e7808 */ /* 0x000fc40004800000 */
[C---:B------:R-:W-:Y:S01]  /*3bf0*/  ISETP.GE.AND P4, PT, R115.reuse, 0x70, PT ;  /* 0x000000707300780c */ /* 0x040fe20003f86270 */
[----:B------:R-:W-:Y:S01]  /*3c00*/  MUFU.TANH R131, R131 ;  /* 0x0000008300837308 */ /* 0x000fe20000002400 */
[C---:B------:R-:W-:Y:S02]  /*3c10*/  ISETP.GE.AND P2, PT, R115.reuse, 0x71, PT ;  /* 0x000000717300780c */ /* 0x040fe40003f46270 */
[C---:B------:R-:W-:Y:S02]  /*3c20*/  ISETP.GE.AND P0, PT, R115.reuse, 0x78, PT ;  /* 0x000000787300780c */ /* 0x040fe40003f06270 */
[----:B------:R-:W-:Y:S02]  /*3c30*/  ISETP.GE.AND P1, PT, R115, 0x79, PT ;  /* 0x000000797300780c */ /* 0x000fe40003f26270 */
[----:B----4-:R-:W-:Y:S02]  /*3c40*/  FSEL R116, R144, -INF , !P3 ;  /* 0xff80000090747808 */ /* 0x010fe40005800000 */
[----:B------:R-:W-:-:S02]  /*3c50*/  FSEL R115, R143, -INF , !P5 ;  /* 0xff8000008f737808 */ /* 0x000fc40006800000 */
[C---:B------:R-:W-:Y:S02]  /*3c60*/  ISETP.GE.AND P3, PT, R215.reuse, 0x60, PT ;  /* 0x00000060d700780c */ /* 0x040fe40003f66270 */
[----:B------:R-:W-:Y:S01]  /*3c70*/  ISETP.GE.AND P5, PT, R215, 0x61, PT ;  /* 0x00000061d700780c */ /* 0x000fe20003fa6270 */
[----:B-1----:R-:W-:Y:S01]  /*3c80*/  FFMA.FTZ R224, R224, UR4, -R233 ;  /* 0x00000004e0e07c23 */ /* 0x002fe200080108e9 */
[----:B------:R-:W-:Y:S02]  /*3c90*/  ISETP.GT.OR P4, PT, R124, 0x70, !P4 ;  /* 0x000000707c00780c */ /* 0x000fe40006784670 */
[C---:B------:R-:W-:Y:S02]  /*3ca0*/  ISETP.GT.OR P3, PT, R214.reuse, 0x60, !P3 ;  /* 0x00000060d600780c */ /* 0x040fe40005f64670 */
[----:B------:R-:W-:Y:S02]  /*3cb0*/  ISETP.GT.OR P5, PT, R214, 0x61, !P5 ;  /* 0x00000061d600780c */ /* 0x000fe40006fa4670 */
[----:B------:R-:W-:-:S02]  /*3cc0*/  FSEL R118, R140, -INF , !P4 ;  /* 0xff8000008c767808 */ /* 0x000fc40006000000 */
        /* <DEDUP_REMOVED lines=8> */
[C---:B------:R-:W-:Y:S02]  /*3d50*/  ISETP.GT.OR P4, PT, R214.reuse, 0x68, !P4 ;  /* 0x00000068d600780c */ /* 0x040fe40006784670 */
[C---:B------:R-:W-:Y:S02]  /*3d60*/  ISETP.GT.OR P3, PT, R214.reuse, 0x69, !P3 ;  /* 0x00000069d600780c */ /* 0x040fe40005f64670 */
[----:B------:R-:W-:Y:S02]  /*3d70*/  ISETP.GT.OR P5, PT, R214, 0x70, !P5 ;  /* 0x00000070d600780c */ /* 0x000fe40006fa4670 */
[----:B------:R-:W-:-:S02]  /*3d80*/  IADD3 R124, R9, 0x4, RZ ;  /* 0x00000004097c7810 */ /* 0x000fc40007ffe0ff */
[----:B------:R-:W-:Y:S02]  /*3d90*/  FSEL R117, R142, -INF , !P4 ;  /* 0xff8000008e757808 */ /* 0x000fe40006000000 */
[----:B------:R-:W-:Y:S01]  /*3da0*/  FSEL R123, R141, -INF , !P3 ;  /* 0xff8000008d7b7808 */ /* 0x000fe20005800000 */
[----:B------:R-:W1:Y:S01]  /*3db0*/  SHFL.IDX PT, R128, R218, R124, 0x1f ;  /* 0x00001f7cda807589 */ /* 0x000e6200000e0000 */
[----:B------:R-:W-:Y:S02]  /*3dc0*/  FSEL R120, R5, -INF , !P5 ;  /* 0xff80000005787808 */ /* 0x000fe40006800000 */
[C---:B------:R-:W-:Y:S01]  /*3dd0*/  ISETP.GE.AND P4, PT, R215.reuse, 0x71, PT ;  /* 0x00000071d700780c */ /* 0x040fe20003f86270 */
[----:B------:R-:W2:Y:S01]  /*3de0*/  SHFL.IDX PT, R217, R17, R124, 0x1f ;  /* 0x00001f7c11d97589 */ /* 0x000ea200000e0000 */
[C---:B------:R-:W-:Y:S02]  /*3df0*/  ISETP.GE.AND P3, PT, R215.reuse, 0x78, PT ;  /* 0x00000078d700780c */ /* 0x040fe40003f66270 */
[----:B------:R-:W-:-:S02]  /*3e00*/  ISETP.GE.AND P5, PT, R215, 0x79, PT ;  /* 0x00000079d700780c */ /* 0x000fc40003fa6270 */
[----:B------:R-:W3:Y:S01]  /*3e10*/  SHFL.IDX PT, R215, R17, R9, 0x1f ;  /* 0x00001f0911d77589 */ /* 0x000ee200000e0000 */
[C---:B------:R-:W-:Y:S02]  /*3e20*/  ISETP.GT.OR P4, PT, R214.reuse, 0x71, !P4 ;  /* 0x00000071d600780c */ /* 0x040fe40006784670 */
[C---:B------:R-:W-:Y:S02]  /*3e30*/  ISETP.GT.OR P3, PT, R214.reuse, 0x78, !P3 ;  /* 0x00000078d600780c */ /* 0x040fe40005f64670 */
[----:B------:R-:W-:Y:S02]  /*3e40*/  ISETP.GT.OR P5, PT, R214, 0x79, !P5 ;  /* 0x00000079d600780c */ /* 0x000fe40006fa4670 */
        /* <DEDUP_REMOVED lines=9> */
[--C-:B---3--:R-:W-:Y:S01]  /*3ee0*/  FFMA.FTZ R216, R210, UR4, -R215.reuse ;  /* 0x00000004d2d87c23 */ /* 0x108fe200080108d7 */
[----:B------:R-:W-:Y:S01]  /*3ef0*/  FFMA.FTZ R25, R212, UR4, -R215 ;  /* 0x00000004d4197c23 */ /* 0x000fe200080108d7 */
[----:B------:R-:W-:Y:S01]  /*3f00*/  IADD3 R215, R9, 0x10, RZ ;  /* 0x0000001009d77810 */ /* 0x000fe20007ffe0ff */
[----:B------:R-:W-:Y:S01]  /*3f10*/  FADD.FTZ R128, R27, -R128 ;  /* 0x800000801b807221 */ /* 0x000fe20000010000 */
[C---:B------:R-:W-:Y:S01]  /*3f20*/  VIADD R217, R9.reuse, 0x14 ;  /* 0x0000001409d97836 */ /* 0x040fe20000000000 */
[----:B------:R-:W1:Y:S01]  /*3f30*/  SHFL.IDX PT, R28, R17, R126, 0x1f ;  /* 0x00001f7e111c7589 */ /* 0x000e6200000e0000 */
[C---:B------:R-:W-:Y:S01]  /*3f40*/  IADD3 R213, R9.reuse, 0x1c, RZ ;  /* 0x0000001c09d57810 */ /* 0x040fe20007ffe0ff */
[----:B------:R-:W-:-:S02]  /*3f50*/  VIADD R212, R9, 0x18 ;  /* 0x0000001809d47836 */ /* 0x000fc40000000000 */
[--C-:B----4-:R-:W-:Y:S01]  /*3f60*/  FADD.FTZ R210, R29, -R214.reuse ;  /* 0x800000d61dd27221 */ /* 0x110fe20000010000 */
[----:B------:R-:W2:Y:S01]  /*3f70*/  SHFL.IDX PT, R27, R218, R215, 0x1f ;  /* 0x00001fd7da1b7589 */ /* 0x000ea200000e0000 */
[----:B------:R-:W-:Y:S01]  /*3f80*/  FADD.FTZ R214, R31, -R214 ;  /* 0x800000d61fd67221 */ /* 0x000fe20000010000 */
[----:B------:R-:W3:Y:S02]  /*3f90*/  MUFU.EX2 R211, R211 ;  /* 0x000000d300d37308 */ /* 0x000ee40000000800 */
[----:B------:R-:W4:Y:S04]  /*3fa0*/  SHFL.IDX PT, R222, R218, R217, 0x1f ;  /* 0x00001fd9dade7589 */ /* 0x000f2800000e0000 */
[----:B------:R-:W4:Y:S02]  /*3fb0*/  SHFL.IDX PT, R29, R218, R213, 0x1f ;  /* 0x00001fd5da1d7589 */ /* 0x000f2400000e0000 */
[----:B------:R-:W4:Y:S02]  /*3fc0*/  MUFU.EX2 R26, R26 ;  /* 0x0000001a001a7308 */ /* 0x000f240000000800 */
[----:B------:R2:W4:Y:S04]  /*3fd0*/  SHFL.IDX PT, R30, R218, R212, 0x1f ;  /* 0x00001fd4da1e7589 */ /* 0x00052800000e0000 */
[----:B------:R-:W4:Y:S02]  /*3fe0*/  SHFL.IDX PT, R31, R17, R215, 0x1f ;  /* 0x00001fd7111f7589 */ /* 0x000f2400000e0000 */
[----:B------:R-:W4:Y:S01]  /*3ff0*/  MUFU.EX2 R25, R25 ;  /* 0x0000001900197308 */ /* 0x000f220000000800 */
[----:B---3--:R-:W-:Y:S01]  /*4000*/  FMUL.FTZ R221, R211, R221 ;  /* 0x000000ddd3dd7220 */ /* 0x008fe20000410000 */
[--C-:B-1----:R-:W-:Y:S01]  /*4010*/  FFMA.FTZ R24, R220, UR4, -R28.reuse ;  /* 0x00000004dc187c23 */ /* 0x102fe2000801081c */
[----:B------:R-:W-:Y:S01]  /*4020*/  FFMA.FTZ R28, R219, UR4, -R28 ;  /* 0x00000004db1c7c23 */ /* 0x000fe2000801081c */
        /* <DEDUP_REMOVED lines=24> */
[--C-:B-1----:R-:W-:Y:S01]  /*41b0*/  FFMA.FTZ R207, R207, UR4, -R32.reuse ;  /* 0x00000004cfcf7c23 */ /* 0x102fe20008010820 */
[----:B------:R-:W-:-:S03]  /*41c0*/  FFMA.FTZ R32, R206, UR4, -R32 ;  /* 0x00000004ce207c23 */ /* 0x000fc60008010820 */
[----:B------:R1:W-:Y:S01]  /*41d0*/  MUFU.EX2 R18, R31 ;  /* 0x0000001f00127308 */ /* 0x0003e20000000800 */
[----:B------:R-:W-:Y:S01]  /*41e0*/  FFMA.FTZ R206, -R20, R20, 1 ;  /* 0x3f80000014ce7423 */ /* 0x000fe20000010114 */
[----:B---3--:R-:W-:-:S03]  /*41f0*/  FFMA.FTZ R204, R204, UR4, -R33 ;  /* 0x00000004cccc7c23 */ /* 0x008fc60008010821 */
[----:B------:R-:W-:Y:S01]  /*4200*/  FMUL.FTZ R206, R206, R223 ;  /* 0x000000dfcece7220 */ /* 0x000fe20000410000 */
[----:B------:R-:W-:Y:S02]  /*4210*/  FFMA.FTZ R223, -R194, R194, 1 ;  /* 0x3f800000c2df7423 */ /* 0x000fe400000101c2 */
[----:B------:R2:W3:Y:S01]  /*4220*/  MUFU.EX2 R20, R32 ;  /* 0x0000002000147308 */ /* 0x0004e20000000800 */
[----:B-1----:R-:W-:Y:S01]  /*4230*/  FFMA.FTZ R31, R205, UR4, -R33 ;  /* 0x00000004cd1f7c23 */ /* 0x002fe20008010821 */
[----:B----4-:R-:W-:Y:S01]  /*4240*/  FFMA.FTZ R33, R139, UR4, -R34 ;  /* 0x000000048b217c23 */ /* 0x010fe20008010822 */
[----:B------:R-:W-:Y:S01]  /*4250*/  FMUL.FTZ R214, R30, R214 ;  /* 0x000000d61ed67220 */ /* 0x000fe20000410000 */
[----:B------:R-:W1:Y:S01]  /*4260*/  SHFL.IDX PT, R139, R15, R124, 0x1f ;  /* 0x00001f7c0f8b7589 */ /* 0x000e6200000e0000 */
[----:B------:R-:W-:-:S03]  /*4270*/  FFMA.FTZ R205, R134, UR4, -R209 ;  /* 0x0000000486cd7c23 */ /* 0x000fc600080108d1 */
[----:B------:R4:W1:Y:S01]  /*4280*/  MUFU.EX2 R17, R207 ;  /* 0x000000cf00117308 */ /* 0x0008620000000800 */
[----:B--2---:R-:W-:Y:S01]  /*4290*/  FFMA.FTZ R32, -R19, R19, 1 ;  /* 0x3f80000013207423 */ /* 0x004fe20000010113 */
[----:B------:R-:W-:Y:S01]  /*42a0*/  FFMA.FTZ R134, R132, UR4, -R209 ;  /* 0x0000000484867c23 */ /* 0x000fe200080108d1 */
[----:B------:R-:W2:Y:S04]  /*42b0*/  LDL.LU R194, [R1+0x13c] ;  /* 0x00013c0001c27983 */ /* 0x000ea80000300800 */
[----:B------:R-:W1:Y:S01]  /*42c0*/  SHFL.IDX PT, R209, R10, R126, 0x1f ;  /* 0x00001f7e0ad17589 */ /* 0x000e6200000e0000 */
[----:B------:R1:W-:Y:S01]  /*42d0*/  MUFU.EX2 R19, R204 ;  /* 0x000000cc00137308 */ /* 0x0003e20000000800 */
[----:B---3--:R-:W-:Y:S02]  /*42e0*/  FMUL.FTZ R222, R20, R222 ;  /* 0x000000de14de7220 */ /* 0x008fe40000410000 */
        /* <DEDUP_REMOVED lines=35> */
[--C-:B---3--:R-:W-:Y:S01]  /*4520*/  FFMA.FTZ R109, R109, UR4, -R207.reuse ;  /* 0x000000046d6d7c23 */ /* 0x108fe200080108cf */
[----:B------:R-:W-:Y:S01]  /*4530*/  FFMA.FTZ R114, R101, UR4, -R207 ;  /* 0x0000000465727c23 */ /* 0x000fe200080108cf */
[----:B------:R-:W3:Y:S01]  /*4540*/  SHFL.IDX PT, R139, R10, R213, 0x1f ;  /* 0x00001fd50a8b7589 */ /* 0x000ee200000e0000 */
[--C-:B------:R-:W-:Y:S01]  /*4550*/  FFMA.FTZ R101, R93, UR4, -R121.reuse ;  /* 0x000000045d657c23 */ /* 0x100fe20008010879 */
[----:B------:R-:W-:Y:S01]  /*4560*/  FFMA.FTZ R111, R111, UR4, -R121 ;  /* 0x000000046f6f7c23 */ /* 0x000fe20008010879 */
[----:B------:R-:W-:Y:S01]  /*4570*/  FFMA.FTZ R121, R95, UR4, -R209 ;  /* 0x000000045f797c23 */ /* 0x000fe200080108d1 */
[----:B------:R-:W3:Y:S01]  /*4580*/  SHFL.IDX PT, R207, R10, R217, 0x1f ;  /* 0x00001fd90acf7589 */ /* 0x000ee200000e0000 */
        /* <DEDUP_REMOVED lines=9> */
[--C-:B---3--:R-:W-:Y:S01]  /*4620*/  FFMA.FTZ R103, R103, UR4, -R139.reuse ;  /* 0x0000000467677c23 */ /* 0x108fe2000801088b */
        /* <DEDUP_REMOVED lines=11> */
[----:B---3--:R-:W-:Y:S01]  /*46e0*/  FFMA.FTZ R135, R98, UR4, -R207 ;  /* 0x0000000462877c23 */ /* 0x008fe200080108cf */
[----:B------:R-:W-:-:S02]  /*46f0*/  FSEL R207, R227, -INF , !P1 ;  /* 0xff800000e3cf7808 */ /* 0x000fc40004800000 */
[----:B------:R-:W3:Y:S01]  /*4700*/  SHFL.IDX PT, R96, R12, R125, 0x1f ;  /* 0x00001f7d0c607589 */ /* 0x000ee200000e0000 */
        /* <DEDUP_REMOVED lines=14> */
[--C-:B---3--:R-:W-:Y:S01]  /*47f0*/  FFMA.FTZ R115, R115, UR4, -R96.reuse ;  /* 0x0000000473737c23 */ /* 0x108fe20008010860 */
[----:B------:R-:W-:Y:S01]  /*4800*/  FFMA.FTZ R123, R123, UR4, -R96 ;  /* 0x000000047b7b7c23 */ /* 0x000fe20008010860 */
[----:B------:R-:W3:Y:S01]  /*4810*/  MUFU.EX2 R35, R35 ;  /* 0x0000002300237308 */ /* 0x000ee20000000800 */
[--C-:B-1----:R-:W-:Y:S01]  /*4820*/  FFMA.FTZ R137, R94, UR4, -R99.reuse ;  /* 0x000000045e897c23 */ /* 0x102fe20008010863 */
[----:B------:R-:W-:Y:S02]  /*4830*/  FFMA.FTZ R122, R122, UR4, -R99 ;  /* 0x000000047a7a7c23 */ /* 0x000fe40008010863 */
[----:B------:R-:W-:Y:S01]  /*4840*/  SHFL.IDX PT, R99, R12, R217, 0x1f ;  /* 0x00001fd90c637589 */ /* 0x000fe200000e0000 */
[--C-:B------:R-:W-:Y:S01]  /*4850*/  FFMA.FTZ R106, R106, UR4, -R205.reuse ;  /* 0x000000046a6a7c23 */ /* 0x100fe200080108cd */
[----:B------:R-:W-:Y:S02]  /*4860*/  FFMA.FTZ R119, R119, UR4, -R205 ;  /* 0x0000000477777c23 */ /* 0x000fe400080108cd */
[----:B------:R1:W-:Y:S01]  /*4870*/  MUFU.EX2 R96, R112 ;  /* 0x0000007000607308 */ /* 0x0003e20000000800 */
[----:B------:R3:W3:Y:S01]  /*4880*/  SHFL.IDX PT, R205, R12, R213, 0x1f ;  /* 0x00001fd50ccd7589 */ /* 0x0006e200000e0000 */
        /* <DEDUP_REMOVED lines=9> */
[----:B---3--:R1:W-:Y:S01]  /*4920*/  MUFU.EX2 R12, R102 ;  /* 0x00000066000c7308 */ /* 0x0083e20000000800 */
[----:B------:R-:W-:Y:S02]  /*4930*/  FFMA.FTZ R138, -R229, R229, 1 ;  /* 0x3f800000e58a7423 */ /* 0x000fe400000101e5 */
[----:B------:R-:W-:Y:S02]  /*4940*/  FFMA.FTZ R129, R129, UR4, -R97 ;  /* 0x0000000481817c23 */ /* 0x000fe40008010861 */
[----:B------:R-:W-:Y:S02]  /*4950*/  FMUL.FTZ R138, R138, R220 ;  /* 0x000000dc8a8a7220 */ /* 0x000fe40000410000 */
[----:B------:R-:W3:Y:S01]  /*4960*/  SHFL.IDX PT, R220, R221, R215, 0x1f ;  /* 0x00001fd7dddc7589 */ /* 0x000ee200000e0000 */
        /* <DEDUP_REMOVED lines=20> */
[----:B---3--:R-:W-:Y:S01]  /*4ab0*/  FMUL.FTZ R105, R23, R98 ;  /* 0x0000006217697220 */ /* 0x008fe20000410000 */
[----:B------:R-:W-:Y:S01]  /*4ac0*/  FSEL R23, R131, -INF , !P5 ;  /* 0xff80000083177808 */ /* 0x000fe20006800000 */
[----:B------:R3:W-:Y:S04]  /*4ad0*/  MUFU.EX2 R98, R101 ;  /* 0x0000006500627308 */ /* 0x0007e80000000800 */
[----:B------:R-:W-:-:S04]  /*4ae0*/  FFMA.FTZ R205, R23, UR4, -R205 ;  /* 0x0000000417cd7c23 */ /* 0x000fc800080108cd */
[----:B------:R4:W-:Y:S01]  /*4af0*/  MUFU.EX2 R23, R114 ;  /* 0x0000007200177308 */ /* 0x0009e20000000800 */
[----:B---3--:R-:W-:Y:S02]  /*4b00*/  FMUL.FTZ R101, R235, R36 ;  /* 0x00000024eb657220 */ /* 0x008fe40000410000 */
[----:B------:R-:W-:Y:S05]  /*4b10*/  SHFL.IDX PT, R36, R221, R212, 0x1f ;  /* 0x00001fd4dd247589 */ /* 0x000fea00000e0000 */
[----:B------:R-:W3:Y:S01]  /*4b20*/  MUFU.EX2 R34, R34 ;  /* 0x0000002200227308 */ /* 0x000ee20000000800 */
        /* <DEDUP_REMOVED lines=15> */
[----:B------:R-:W2:Y:S08]  /*4c20*/  MUFU.EX2 R100, R100 ;  /* 0x0000006400647308 */ /* 0x000eb00000000800 */
        /* <DEDUP_REMOVED lines=45> */
[----:B------:R-:W2:Y:S01]  /*4f00*/  SHFL.IDX PT, R214, R41, R9, 0x1f ;  /* 0x00001f0929d67589 */ /* 0x000ea200000e0000 */
[----:B------:R-:W-:Y:S01]  /*4f10*/  FFMA.FTZ R46, -R195, R195, 1 ;  /* 0x3f800000c32e7423 */ /* 0x000fe200000101c3 */
[----:B---3--:R-:W-:Y:S01]  /*4f20*/  FMUL.FTZ R40, R34, R40 ;  /* 0x0000002822287220 */ /* 0x008fe20000410000 */
[----:B------:R-:W-:Y:S01]  /*4f30*/  FMUL.FTZ R49, R49, R210 ;  /* 0x000000d231317220 */ /* 0x000fe20000410000 */
[----:B------:R-:W-:Y:S01]  /*4f40*/  SHFL.IDX PT, R218, R41, R212, 0x1f ;  /* 0x00001fd429da7589 */ /* 0x000fe200000e0000 */
[----:B------:R-:W-:Y:S01]  /*4f50*/  FMUL.FTZ R220, R90, R220 ;  /* 0x000000dc5adc7220 */ /* 0x000fe20000410000 */
[----:B------:R-:W-:Y:S01]  /*4f60*/  FMUL.FTZ R46, R46, R40 ;  /* 0x000000282e2e7220 */ /* 0x000fe20000410000 */
[----:B------:R-:W-:Y:S01]  /*4f70*/  MUFU.EX2 R116, R116 ;  /* 0x0000007400747308 */ /* 0x000fe20000000800 */
[----:B------:R-:W3:Y:S01]  /*4f80*/  SHFL.IDX PT, R210, R41, R124, 0x1f ;  /* 0x00001f7c29d27589 */ /* 0x000ee200000e0000 */
        /* <DEDUP_REMOVED lines=26> */
[--C-:B--2---:R-:W-:Y:S01]  /*5130*/  FADD.FTZ R56, R56, -R214.reuse ;  /* 0x800000d638387221 */ /* 0x104fe20000010000 */
[----:B------:R-:W-:Y:S01]  /*5140*/  FMUL.FTZ R54, R54, R53 ;  /* 0x0000003536367220 */ /* 0x000fe20000410000 */
[----:B------:R-:W-:Y:S01]  /*5150*/  FADD.FTZ R58, R58, -R214 ;  /* 0x800000d63a3a7221 */ /* 0x000fe20000010000 */
[----:B------:R-:W1:Y:S01]  /*5160*/  SHFL.IDX PT, R62, R63, R9, 0x1f ;  /* 0x00001f093f3e7589 */ /* 0x000e6200000e0000 */
[----:B------:R-:W-:Y:S01]  /*5170*/  FMUL.FTZ R53, R36, R55 ;  /* 0x0000003724357220 */ /* 0x000fe20000410000 */
[----:B---3--:R-:W-:Y:S01]  /*5180*/  FADD.FTZ R57, R57, -R210 ;  /* 0x800000d239397221 */ /* 0x008fe20000010000 */
        /* <DEDUP_REMOVED lines=151> */
[----:B------:R-:W-:Y:S01]  /*5b00*/  FMUL.FTZ R73, R137, R73 ;  /* 0x0000004989497220 */ /* 0x000fe20000410000 */
[----:B------:R-:W-:-:S03]  /*5b10*/  FMUL.FTZ R66, R66, R36 ;  /* 0x0000002442427220 */ /* 0x000fc60000410000 */
[----:B------:R-:W-:Y:S01]  /*5b20*/  FMUL.FTZ R124, R124, R73 ;  /* 0x000000497c7c7220 */ /* 0x000fe20000410000 */
[----:B------:R-:W-:Y:S01]  /*5b30*/  FMUL.FTZ R73, R116, R76 ;  /* 0x0000004c74497220 */ /* 0x000fe20000410000 */
[----:B------:R-:W-:-:S03]  /*5b40*/  FMUL.FTZ R36, R122, R75 ;  /* 0x0000004b7a247220 */ /* 0x000fc60000410000 */
[----:B------:R-:W-:Y:S01]  /*5b50*/  FMUL.FTZ R210, R210, R73 ;  /* 0x00000049d2d27220 */ /* 0x000fe20000410000 */
[----:B------:R-:W-:Y:S01]  /*5b60*/  FMUL.FTZ R73, R130, R84 ;  /* 0x0000005482497220 */ /* 0x000fe20000410000 */
[----:B------:R-:W-:Y:S01]  /*5b70*/  FMUL.FTZ R121, R121, R36 ;  /* 0x0000002479797220 */ /* 0x000fe20000410000 */
[----:B------:R-:W-:Y:S01]  /*5b80*/  FMUL.FTZ R36, R113, R81 ;  /* 0x0000005171247220 */ /* 0x000fe20000410000 */
[----:B------:R-:W-:Y:S01]  /*5b90*/  FMUL.FTZ R221, R132, R221 ;  /* 0x000000dd84dd7220 */ /* 0x000fe20000410000 */
[----:B------:R-:W-:Y:S01]  /*5ba0*/  FMUL.FTZ R218, R218, R73 ;  /* 0x00000049dada7220 */ /* 0x000fe20000410000 */
[----:B---3--:R-:W-:Y:S01]  /*5bb0*/  FMUL.FTZ R86, R129, R86 ;  /* 0x0000005681567220 */ /* 0x008fe20000410000 */
[----:B------:R-:W-:Y:S01]  /*5bc0*/  F2FP.F16.F32.PACK_AB R73, R51, R11 ;  /* 0x0000000b3349723e */ /* 0x000fe200000000ff */
        /* <DEDUP_REMOVED lines=69> */
[----:B--2---:R-:W-:-:S04]  /*6020*/  IMAD R11, R0, 0x4000, R220 ;  /* 0x00004000000b7824 */ /* 0x004fc800078e02dc */
        /* <DEDUP_REMOVED lines=76> */
[----:B------:R-:W-:-:S05]  /*64f0*/  IADD3 R40, R16, 0x20c00, RZ ;  /* 0x00020c0010287810 */ /* 0x000fca0007ffe0ff */
[----:B---3--:R-:W-:-:S05]  /*6500*/  IMAD R10, R14, 0x2000, R40 ;  /* 0x000020000e0a7824 */ /* 0x008fca00078e0228 */
        /* <DEDUP_REMOVED lines=70> */
.L_x_1707:
        /* <DEDUP_REMOVED lines=68> */
.L_x_1708:
        /* <DEDUP_REMOVED lines=12> */
.L_x_1698:
[----:B------:R-:W2:Y:S01]  /*6e70*/  S2UR UR6, SR_CTAID.X ;  /* 0x00000000000679c3 */ /* 0x000ea20000002500 */
[----:B------:R-:W-:Y:S01]  /*6e80*/  UIADD3 UR4, UR41, -UR40, URZ ;  /* 0x8000002829047290 */ /* 0x000fe2000fffe03f */
[----:B------:R-:W-:-:S03]  /*6e90*/  ULDC UR5, c[0x0][0x748] ;  /* 0x0001d20000057ab9 */ /* 0x000fc60000000800 */
[----:B--2---:R-:W-:-:S04]  /*6ea0*/  ULEA UR4, UR6, UR4, 0x7 ;  /* 0x0000000406047291 */ /* 0x004fc8000f8e383f */
[----:B------:R-:W-:-:S04]  /*6eb0*/  UIADD3 UR4, UR4, UR5, URZ ;  /* 0x0000000504047290 */ /* 0x000fc8000fffe03f */
[----:B------:R-:W-:-:S04]  /*6ec0*/  USHF.R.S32.HI UR5, URZ, 0x1f, UR4 ;  /* 0x0000001f3f057899 */ /* 0x000fc80008011404 */
[----:B------:R-:W-:-:S04]  /*6ed0*/  ULEA.HI UR5, UR5, UR4, URZ, 0x7 ;  /* 0x0000000405057291 */ /* 0x000fc8000f8f383f */
[----:B------:R-:W-:-:S06]  /*6ee0*/  USHF.R.S32.HI UR5, URZ, 0x7, UR5 ;  /* 0x000000073f057899 */ /* 0x000fcc0008011405 */
[----:B------:R-:W-:-:S04]  /*6ef0*/  MOV R5, UR5 ;  /* 0x0000000500057c02 */ /* 0x000fc80008000f00 */
        /* <DEDUP_REMOVED lines=8> */
[----:B------:R-:W-:Y:S01]  /*6f80*/  UIMAD UR4, UR6, -0x80, UR40 ;  /* 0xffffff80060478a4 */ /* 0x000fe2000f8e0228 */
[----:B------:R-:W-:Y:S01]  /*6f90*/  IMAD.MOV.U32 R23, RZ, RZ, 0x40000040 ;  /* 0x40000040ff177424 */ /* 0x000fe200078e00ff */
[----:B------:R-:W-:Y:S01]  /*6fa0*/  MOV R21, 0x40000040 ;  /* 0x4000004000157802 */ /* 0x000fe20000000f00 */
[----:B------:R-:W5:Y:S01]  /*6fb0*/  S2R R5, SR_TID.X ;  /* 0x0000000000057919 */ /* 0x000f620000002100 */
[----:B------:R-:W-:Y:S01]  /*6fc0*/  IMAD.MOV.U32 R19, RZ, RZ, 0x40000040 ;  /* 0x40000040ff137424 */ /* 0x000fe200078e00ff */
[----:B------:R-:W1:Y:S01]  /*6fd0*/  S2R R13, SR_TID.X ;  /* 0x00000000000d7919 */ /* 0x000e620000002100 */
[----:B-----5:R-:W-:-:S02]  /*6fe0*/  VIADD R7, R5, 0xffffff80 ;  /* 0xffffff8005077836 */ /* 0x020fc40000000000 */
[C---:B-1----:R-:W-:Y:S02]  /*6ff0*/  VIADD R15, R13.reuse, 0xffffff80 ;  /* 0xffffff800d0f7836 */ /* 0x042fe40000000000 */
[----:B------:R-:W-:-:S03]  /*7000*/  VIADD R17, R13, 0xffffff80 ;  /* 0xffffff800d117836 */ /* 0x000fc60000000000 */
[----:B------:R-:W-:-:S04]  /*7010*/  SHF.R.S32.HI R15, RZ, 0x1f, R15 ;  /* 0x0000001fff0f7819 */ /* 0x000fc8000001140f */
[----:B------:R-:W-:-:S04]  /*7020*/  LEA.HI R15, R15, R17, RZ, 0x7 ;  /* 0x000000110f0f7211 */ /* 0x000fc800078f38ff */
[----:B------:R-:W-:-:S04]  /*7030*/  SHF.R.S32.HI R15, RZ, 0x7, R15 ;  /* 0x00000007ff0f7819 */ /* 0x000fc8000001140f */
[----:B------:R-:W-:Y:S01]  /*7040*/  LEA.HI R13, R15, R15, RZ, 0x1 ;  /* 0x0000000f0f0d7211 */ /* 0x000fe200078f08ff */
        /* <DEDUP_REMOVED lines=11> */
[----:B------:R-:W-:Y:S02]  /*7100*/  MOV R12, UR4 ;  /* 0x00000004000c7c02 */ /* 0x000fe40008000f00 */
[----:B------:R-:W-:Y:S02]  /*7110*/  LEA.HI R5, R8, R11, RZ, 0x3 ;  /* 0x0000000b08057211 */ /* 0x000fe400078f18ff */
[----:B------:R-:W-:Y:S01]  /*7120*/  IADD3 R8, R7, -R6, RZ ;  /* 0x8000000607087210 */ /* 0x000fe20007ffe0ff */
[----:B------:R-:W-:Y:S01]  /*7130*/  IMAD R6, R9, -0x10, R12 ;  /* 0xfffffff009067824 */ /* 0x000fe200078e020c */
[----:B------:R-:W-:Y:S01]  /*7140*/  LOP3.LUT R12, R5, 0xfffffff8, RZ, 0xc0, !PT ;  /* 0xfffffff8050c7812 */ /* 0x000fe200078ec0ff */
[----:B------:R-:W-:Y:S01]  /*7150*/  IMAD.IADD R7, R7, 0x1, -R10 ;  /* 0x0000000107077824 */ /* 0x000fe200078e0a0a */
[----:B------:R-:W-:-:S02]  /*7160*/  SHF.R.S32.HI R9, RZ, 0x1f, R8 ;  /* 0x0000001fff097819 */ /* 0x000fc40000011408 */
[----:B------:R-:W-:Y:S02]  /*7170*/  IADD3 R6, R6, R12, -R11 ;  /* 0x0000000c06067210 */ /* 0x000fe40007ffe80b */
[CC--:B------:R-:W-:Y:S02]  /*7180*/  LEA.HI R11, R9.reuse, R8.reuse, RZ, 0x3 ;  /* 0x00000008090b7211 */ /* 0x0c0fe400078f18ff */
[----:B------:R-:W-:Y:S02]  /*7190*/  LEA.HI R12, R9, R8, RZ, 0x2 ;  /* 0x00000008090c7211 */ /* 0x000fe400078f10ff */
[----:B------:R-:W-:Y:S02]  /*71a0*/  LOP3.LUT R5, R13, 0xfffffffe, RZ, 0xc0, !PT ;  /* 0xfffffffe0d057812 */ /* 0x000fe400078ec0ff */
[--C-:B------:R-:W-:Y:S02]  /*71b0*/  SHF.R.S32.HI R9, RZ, 0x3, R11.reuse ;  /* 0x00000003ff097819 */ /* 0x100fe4000001140b */
[----:B------:R-:W-:Y:S01]  /*71c0*/  SHF.R.S32.HI R14, RZ, 0x1f, R11 ;  /* 0x0000001fff0e7819 */ /* 0x000fe2000001140b */
[----:B------:R-:W-:Y:S01]  /*71d0*/  IMAD.IADD R5, R15, 0x1, -R5 ;  /* 0x000000010f057824 */ /* 0x000fe200078e0a05 */
[----:B------:R-:W-:-:S02]  /*71e0*/  SHF.R.S32.HI R11, RZ, 0x2, R12 ;  /* 0x00000002ff0b7819 */ /* 0x000fc4000001140c */
[----:B------:R-:W-:Y:S01]  /*71f0*/  LEA.HI R14, R14, R9, RZ, 0x4 ;  /* 0x000000090e0e7211 */ /* 0x000fe200078f20ff */
[----:B------:R-:W-:Y:S01]  /*7200*/  IMAD R8, R5, -0x40, R6 ;  /* 0xffffffc005087824 */ /* 0x000fe200078e0206 */
[----:B------:R-:W-:Y:S01]  /*7210*/  LEA.HI R12, R12, R11, RZ, 0x1 ;  /* 0x0000000b0c0c7211 */ /* 0x000fe200078f08ff */
[C---:B------:R-:W-:Y:S01]  /*7220*/  VIADD R13, R11.reuse, 0x10 ;  /* 0x000000100b0d7836 */ /* 0x040fe20000000000 */
[----:B------:R-:W-:Y:S01]  /*7230*/  LOP3.LUT R14, R14, 0x1ffffff0, RZ, 0xc0, !PT ;  /* 0x1ffffff00e0e7812 */ /* 0x000fe200078ec0ff */
[C---:B------:R-:W-:Y:S01]  /*7240*/  VIADD R15, R11.reuse, 0x18 ;  /* 0x000000180b0f7836 */ /* 0x040fe20000000000 */
[----:B------:R-:W-:Y:S02]  /*7250*/  IADD3 R5, R11, 0x8, RZ ;  /* 0x000000080b057810 */ /* 0x000fe40007ffe0ff */
[----:B------:R-:W-:Y:S01]  /*7260*/  LOP3.LUT R12, R12, 0xfffffffe, RZ, 0xc0, !PT ;  /* 0xfffffffe0c0c7812 */ /* 0x000fe200078ec0ff */
[----:B------:R-:W-:Y:S01]  /*7270*/  IMAD.IADD R9, R9, 0x1, -R14 ;  /* 0x0000000109097824 */ /* 0x000fe200078e0a0e */
[----:B------:R-:W-:-:S02]  /*7280*/  LEA.HI R6, R5, R5, RZ, 0x1 ;  /* 0x0000000505067211 */ /* 0x000fc400078f08ff */
[----:B------:R-:W-:Y:S02]  /*7290*/  IADD3 R12, R11, -R12, RZ ;  /* 0x8000000c0b0c7210 */ /* 0x000fe40007ffe0ff */
[----:B------:R-:W-:Y:S02]  /*72a0*/  LOP3.LUT R10, R6, 0xfffffffe, RZ, 0xc0, !PT ;  /* 0xfffffffe060a7812 */ /* 0x000fe400078ec0ff */
[----:B------:R-:W-:Y:S02]  /*72b0*/  LEA R11, R9, R12, 0x3 ;  /* 0x0000000c090b7211 */ /* 0x000fe400078e18ff */
[----:B------:R-:W-:Y:S01]  /*72c0*/  LEA.HI R9, R13, R13, RZ, 0x1 ;  /* 0x0000000d0d097211 */ /* 0x000fe200078f08ff */
[----:B------:R-:W-:Y:S01]  /*72d0*/  IMAD.IADD R10, R5, 0x1, -R10 ;  /* 0x00000001050a7824 */ /* 0x000fe200078e0a0a */
[--C-:B------:R-:W-:Y:S01]  /*72e0*/  SHF.R.S32.HI R5, RZ, 0x1, R6.reuse ;  /* 0x00000001ff057819 */ /* 0x100fe20000011406 */
[----:B------:R1:W-:Y:S01]  /*72f0*/  STL [R1+0x54], R11 ;  /* 0x0000540b01007387 */ /* 0x0003e20000100800 */
[----:B------:R-:W-:-:S02]  /*7300*/  SHF.R.S32.HI R6, RZ, 0x1f, R6 ;  /* 0x0000001fff067819 */ /* 0x000fc40000011406 */
[--C-:B------:R-:W-:Y:S02]  /*7310*/  SHF.R.S32.HI R14, RZ, 0x1f, R9.reuse ;  /* 0x0000001fff0e7819 */ /* 0x100fe40000011409 */
[----:B------:R-:W-:Y:S02]  /*7320*/  LEA.HI R17, R15, R15, RZ, 0x1 ;  /* 0x0000000f0f117211 */ /* 0x000fe400078f08ff */
[----:B------:R-:W-:Y:S02]  /*7330*/  LOP3.LUT R12, R9, 0xfffffffe, RZ, 0xc0, !PT ;  /* 0xfffffffe090c7812 */ /* 0x000fe400078ec0ff */
[----:B------:R-:W-:Y:S02]  /*7340*/  LEA.HI R6, R6, R5, RZ, 0x4 ;  /* 0x0000000506067211 */ /* 0x000fe400078f20ff */
[----:B-1----:R-:W-:Y:S01]  /*7350*/  SHF.R.S32.HI R11, RZ, 0x1, R9 ;  /* 0x00000001ff0b7819 */ /* 0x002fe20000011409 */
[----:B------:R-:W-:Y:S01]  /*7360*/  IMAD.IADD R12, R13, 0x1, -R12 ;  /* 0x000000010d0c7824 */ /* 0x000fe200078e0a0c */
[----:B------:R-:W-:-:S02]  /*7370*/  SHF.R.S32.HI R9, RZ, 0x1, R17 ;  /* 0x00000001ff097819 */ /* 0x000fc40000011411 */
[----:B------:R-:W-:Y:S02]  /*7380*/  LEA.HI R14, R14, R11, RZ, 0x4 ;  /* 0x0000000b0e0e7211 */ /* 0x000fe400078f20ff */
[----:B------:R-:W-:Y:S02]  /*7390*/  SHF.R.S32.HI R18, RZ, 0x1f, R17 ;  /* 0x0000001fff127819 */ /* 0x000fe40000011411 */
[----:B------:R-:W-:Y:S02]  /*73a0*/  LOP3.LUT R6, R6, 0x1ffffff0, RZ, 0xc0, !PT ;  /* 0x1ffffff006067812 */ /* 0x000fe400078ec0ff */
[----:B------:R-:W-:Y:S02]  /*73b0*/  LOP3.LUT R14, R14, 0x1ffffff0, RZ, 0xc0, !PT ;  /* 0x1ffffff00e0e7812 */ /* 0x000fe400078ec0ff */
[----:B------:R-:W-:Y:S02]  /*73c0*/  LEA.HI R13, R18, R9, RZ, 0x4 ;  /* 0x00000009120d7211 */ /* 0x000fe400078f20ff */
[----:B------:R-:W-:Y:S01]  /*73d0*/  IADD3 R5, R5, -R6, RZ ;  /* 0x8000000605057210 */ /* 0x000fe20007ffe0ff */
[----:B------:R-:W-:Y:S01]  /*73e0*/  IMAD.IADD R11, R11, 0x1, -R14 ;  /* 0x000000010b0b7824 */ /* 0x000fe200078e0a0e */
[----:B------:R-:W-:Y:S01]  /*73f0*/  LOP3.LUT R18, R17, 0xfffffffe, RZ, 0xc0, !PT ;  /* 0xfffffffe11127812 */ /* 0x000fe200078ec0ff */
[----:B------:R-:W-:Y:S01]  /*7400*/  IMAD R6, R22, 0x2000, R16 ;  /* 0x0000200016067824 */ /* 0x000fe200078e0210 */
[----:B------:R-:W-:Y:S01]  /*7410*/  LOP3.LUT R20, R13, 0x1ffffff0, RZ, 0xc0, !PT ;  /* 0x1ffffff00d147812 */ /* 0x000fe200078ec0ff */
[----:B------:R-:W-:Y:S01]  /*7420*/  IMAD R10, R5, 0x8, R10 ;  /* 0x00000008050a7824 */ /* 0x000fe200078e020a */
[----:B------:R-:W-:Y:S01]  /*7430*/  LEA R5, R11, R12, 0x3 ;  /* 0x0000000c0b057211 */ /* 0x000fe200078e18ff */
[----:B------:R-:W-:Y:S01]  /*7440*/  IMAD.IADD R18, R15, 0x1, -R18 ;  /* 0x000000010f127824 */ /* 0x000fe200078e0a12 */
[----:B------:R-:W-:Y:S01]  /*7450*/  IADD3 R9, R9, -R20, RZ ;  /* 0x8000001409097210 */ /* 0x000fe20007ffe0ff */
[----:B------:R-:W-:Y:S01]  /*7460*/  IMAD.MOV.U32 R11, RZ, RZ, 0x40000040 ;  /* 0x40000040ff0b7424 */ /* 0x000fe200078e00ff */
[----:B------:R1:W-:Y:S01]  /*7470*/  STL [R1+0x4c], R10 ;  /* 0x00004c0a01007387 */ /* 0x0003e20000100800 */
[----:B------:R-:W-:Y:S01]  /*7480*/  IMAD.MOV.U32 R15, RZ, RZ, 0x40000040 ;  /* 0x40000040ff0f7424 */ /* 0x000fe200078e00ff */
[----:B------:R-:W-:-:S02]  /*7490*/  MOV R13, 0x40000040 ;  /* 0x40000040000d7802 */ /* 0x000fc40000000f00 */
[----:B------:R2:W-:Y:S01]  /*74a0*/  STL [R1+0x48], R5 ;  /* 0x0000480501007387 */ /* 0x0005e20000100800 */
[----:B-1----:R-:W-:Y:S02]  /*74b0*/  IMAD R10, R9, 0x8, R18 ;  /* 0x00000008090a7824 */ /* 0x002fe400078e0212 */
[C---:B------:R-:W-:Y:S01]  /*74c0*/  VIADD R9, R6.reuse, 0x4000 ;  /* 0x0000400006097836 */ /* 0x040fe20000000000 */
[----:B--2---:R-:W-:Y:S02]  /*74d0*/  IADD3 R5, R6, 0x20c00, RZ ;  /* 0x00020c0006057810 */ /* 0x004fe40007ffe0ff */
[----:B------:R1:W-:Y:S01]  /*74e0*/  STL [R1+0x44], R10 ;  /* 0x0000440a01007387 */ /* 0x0003e20000100800 */
        /* <DEDUP_REMOVED lines=31> */
.L_x_1721:
[----:B------:R-:W-:-:S05]  /*76e0*/  IMAD.U32 R5, RZ, RZ, UR36 ;  /* 0x00000024ff057e24 */ /* 0x000fca000f8e00ff */
[----:B------:R-:W-:-:S04]  /*76f0*/  LOP3.LUT R5, R5, 0x1, RZ, 0xfc, !PT ;  /* 0x0000000105057812 */ /* 0x000fc800078efcff */
[----:B------:R-:W-:-:S13]  /*7700*/  ISETP.NE.AND P0, PT, R5, 0x3, PT ;  /* 0x000000030500780c */ /* 0x000fda0003f05270 */
[----:B------:R-:W-:Y:S05]  /*7710*/  @!P0 BRA `(.L_x_1711) ;  /* 0x0000000000048947 */ /* 0x000fea0003800000 */
[----:B------:R-:W-:Y:S01]  /*7720*/  BPT.TRAP 0x1 ;  /* 0x000000040000795c */ /* 0x000fe20000300000 */
.L_x_1711:
[----:B------:R-:W-:Y:S02]  /*7730*/  LEA R6, R0, R16, 0x3 ;  /* 0x0000001000067211 */ /* 0x000fe400078e18ff */
[----:B--2---:R-:W-:-:S04]  /*7740*/  SHF.L.U32 R23, R4, 0x1f, RZ ;  /* 0x0000001f04177819 */ /* 0x004fc800000006ff */
[----:B------:R1:W2:Y:S01]  /*7750*/  SYNCS.PHASECHK.TRANS64.TRYWAIT P1, [R6+URZ+0x30c10], R23 ;  /* 0x030c1017060075a7 */ /* 0x0002a2000802017f */
[----:B------:R-:W-:Y:S05]  /*7760*/  @!P0 BRA `(.L_x_1712) ;  /* 0x0000000000048947 */ /* 0x000fea0003800000 */
[----:B------:R-:W-:Y:S01]  /*7770*/  BPT.TRAP 0x1 ;  /* 0x000000040000795c */ /* 0x000fe20000300000 */
.L_x_1712:
[----:B------:R-:W-:-:S05]  /*7780*/  VIADD R5, R16, 0x10000 ;  /* 0x0001000010057836 */ /* 0x000fca0000000000 */
[----:B------:R-:W-:-:S04]  /*7790*/  SHF.R.U32.HI R5, RZ, 0x4, R5 ;  /* 0x00000004ff057819 */ /* 0x000fc80000011605 */
[----:B------:R-:W-:-:S04]  /*77a0*/  LOP3.LUT R5, R5, 0x3fff, RZ, 0xc0, !PT ;  /* 0x00003fff05057812 */ /* 0x000fc800078ec0ff */
[----:B------:R-:W-:Y:S01]  /*77b0*/  LOP3.LUT R9, R5, 0x10000, RZ, 0xfc, !PT ;  /* 0x0001000005097812 */ /* 0x000fe200078efcff */
[----:B--2---:R-:W-:Y:S06]  /*77c0*/  @P1 BRA `(.L_x_1713) ;  /* 0x0000000000081947 */ /* 0x004fec0003800000 */
[----:B------:R-:W2:Y:S02]  /*77d0*/  SYNCS.PHASECHK.TRANS64.TRYWAIT P1, [R6+URZ+0x30c10], R23 ;  /* 0x030c1017060075a7 */ /* 0x000ea4000802017f */
[----:B--2---:R-:W-:Y:S05]  /*77e0*/  @!P1 BRA `(.L_x_1714) ;  /* 0x000000f400f89947 */ /* 0x004fea0003800000 */
.L_x_1713:
        /* <DEDUP_REMOVED lines=63> */
.L_x_1715:
[----:B------:R1:W1:Y:S01]  /*7be0*/  SYNCS.PHASECHK.TRANS64.TRYWAIT P1, [R6+URZ+0x30c30], R23 ;  /* 0x030c3017060075a7 */ /* 0x000262000802017f */
[----:B------:R-:W-:Y:S05]  /*7bf0*/  @!P0 BRA `(.L_x_1716) ;  /* 0x0000000000048947 */ /* 0x000fea0003800000 */
[----:B------:R-:W-:Y:S01]  /*7c00*/  BPT.TRAP 0x1 ;  /* 0x000000040000795c */ /* 0x000fe20000300000 */
.L_x_1716:
[----:B-1----:R-:W-:Y:S05]  /*7c10*/  @P1 BRA `(.L_x_1717) ;  /* 0x0000000000081947 */ /* 0x002fea0003800000 */
[----:B------:R-:W1:Y:S02]  /*7c20*/  SYNCS.PHASECHK.TRANS64.TRYWAIT P1, [R6+URZ+0x30c30], R23 ;  /* 0x030c3017060075a7 */ /* 0x000e64000802017f */
[----:B-1----:R-:W-:Y:S05]  /*7c30*/  @!P1 BRA `(.L_x_1718) ;  /* 0x000000f000f89947 */ /* 0x002fea0003800000 */
.L_x_1717:
        /* <DEDUP_REMOVED lines=954> */
.L_x_1719:
        /* <DEDUP_REMOVED lines=70> */
.L_x_1720:
        /* <DEDUP_REMOVED lines=12> */
.L_x_1710:
[----:B------:R-:W-:-:S06]  /*bd00*/  UISETP.GE.AND UP0, UPT, UR43, UR42, UPT ;  /* 0x0000002a2b00728c */ /* 0x000fcc000bf06270 */
[----:B------:R-:W-:-:S13]  /*bd10*/  PLOP3.LUT P0, PT, PT, PT, UP0, 0x80, 0x0 ;  /* 0x000000000000781c */ /* 0x000fda0003f0f008 */
[----:B------:R-:W-:Y:S05]  /*bd20*/  @P0 BRA `(.L_x_1722) ;  /* 0x0000005800200947 */ /* 0x000fea0003800000 */
[----:B------:R-:W2:Y:S04]  /*bd30*/  LDL.LU R12, [R1+0x68] ;  /* 0x00006800010c7983 */ /* 0x000ea80000300800 */
[----:B------:R-:W3:Y:S01]  /*bd40*/  LDL.LU R20, [R1+0x50] ;  /* 0x0000500001147983 */ /* 0x000ee20000300800 */
[----:B------:R-:W4:Y:S01]  /*bd50*/  S2R R5, SR_TID.X ;  /* 0x0000000000057919 */ /* 0x000f220000002100 */
[----:B------:R-:W5:Y:S01]  /*bd60*/  S2R R10, SR_TID.X ;  /* 0x00000000000a7919 */ /* 0x000f620000002100 */
[----:B----4-:R-:W-:Y:S01]  /*bd70*/  VIADD R5, R5, 0xffffff80 ;  /* 0xffffff8005057836 */ /* 0x010fe20000000000 */
[C---:B-----5:R-:W-:Y:S01]  /*bd80*/  IADD3 R13, R10.reuse, -0x80, RZ ;  /* 0xffffff800a0d7810 */ /* 0x060fe20007ffe0ff */
[----:B------:R-:W-:-:S03]  /*bd90*/  VIADD R14, R10, 0xffffff80 ;  /* 0xffffff800a0e7836 */ /* 0x000fc60000000000 */
[----:B------:R-:W-:Y:S02]  /*bda0*/  SHF.R.S32.HI R6, RZ, 0x1f, R5 ;  /* 0x0000001fff067819 */ /* 0x000fe40000011405 */
[----:B------:R-:W-:Y:S02]  /*bdb0*/  SHF.R.S32.HI R13, RZ, 0x1f, R13 ;  /* 0x0000001fff0d7819 */ /* 0x000fe4000001140d */
[----:B------:R-:W-:Y:S02]  /*bdc0*/  LEA.HI R7, R6, R5, RZ, 0x5 ;  /* 0x0000000506077211 */ /* 0x000fe400078f28ff */
[----:B------:R-:W-:-:S04]  /*bdd0*/  LEA.HI R13, R13, R14, RZ, 0x7 ;  /* 0x0000000e0d0d7211 */ /* 0x000fc800078f38ff */
[----:B------:R-:W-:Y:S01]  /*bde0*/  SHF.R.S32.HI R13, RZ, 0x7, R13 ;  /* 0x00000007ff0d7819 */ /* 0x000fe2000001140d */
[----:B------:R-:W4:Y:S01]  /*bdf0*/  S2UR UR4, SR_CTAID.X ;  /* 0x00000000000479c3 */ /* 0x000f220000002500 */
[----:B------:R-:W-:Y:S01]  /*be00*/  IMAD.MOV.U32 R25, RZ, RZ, 0x40000040 ;  /* 0x40000040ff197424 */ /* 0x000fe200078e00ff */
[----:B------:R-:W-:Y:S01]  /*be10*/  MOV R23, 0x40000040 ;  /* 0x4000004000177802 */ /* 0x000fe20000000f00 */
[----:B------:R-:W-:Y:S01]  /*be20*/  IMAD.MOV.U32 R21, RZ, RZ, 0x40000040 ;  /* 0x40000040ff157424 */ /* 0x000fe200078e00ff */
[----:B----4-:R-:W-:Y:S01]  /*be30*/  UIMAD UR4, UR4, -0x80, UR40 ;  /* 0xffffff80040478a4 */ /* 0x010fe2000f8e0228 */
[----:B--2---:R-:W-:-:S04]  /*be40*/  SHF.R.S32.HI R11, RZ, 0x1f, R12 ;  /* 0x0000001fff0b7819 */ /* 0x004fc8000001140c */
[CC--:B------:R-:W-:Y:S02]  /*be50*/  LEA.HI R8, R11.reuse, R12.reuse, RZ, 0x2 ;  /* 0x0000000c0b087211 */ /* 0x0c0fe400078f10ff */
[----:B------:R-:W-:Y:S02]  /*be60*/  LEA.HI R11, R11, R12, RZ, 0x5 ;  /* 0x0000000c0b0b7211 */ /* 0x000fe400078f28ff */
[--C-:B------:R-:W-:Y:S02]  /*be70*/  SHF.R.S32.HI R9, RZ, 0x2, R8.reuse ;  /* 0x00000002ff097819 */ /* 0x100fe40000011408 */
[----:B------:R-:W-:Y:S02]  /*be80*/  SHF.R.S32.HI R8, RZ, 0x1f, R8 ;  /* 0x0000001fff087819 */ /* 0x000fe40000011408 */
[----:B------:R-:W-:Y:S02]  /*be90*/  SHF.R.S32.HI R11, RZ, 0x5, R11 ;  /* 0x00000005ff0b7819 */ /* 0x000fe4000001140b */
[----:B------:R-:W-:-:S02]  /*bea0*/  LEA.HI R10, R8, R9, RZ, 0x3 ;  /* 0x00000009080a7211 */ /* 0x000fc400078f18ff */
[----:B------:R-:W-:Y:S02]  /*beb0*/  LOP3.LUT R8, R7, 0xffffffe0, RZ, 0xc0, !PT ;  /* 0xffffffe007087812 */ /* 0x000fe400078ec0ff */
[----:B------:R-:W-:Y:S02]  /*bec0*/  LEA.HI R7, R13, R13, RZ, 0x1 ;  /* 0x0000000d0d077211 */ /* 0x000fe400078f08ff */
[----:B------:R-:W-:Y:S01]  /*bed0*/  LOP3.LUT R10, R10, 0xfffffff8, RZ, 0xc0, !PT ;  /* 0xfffffff80a0a7812 */ /* 0x000fe200078ec0ff */
[----:B------:R-:W-:Y:S01]  /*bee0*/  IMAD.IADD R8, R5, 0x1, -R8 ;  /* 0x0000000105087824 */ /* 0x000fe200078e0a08 */
[----:B------:R-:W-:-:S03]  /*bef0*/  LOP3.LUT R12, R7, 0x3fffffe, RZ, 0xc0, !PT ;  /* 0x03fffffe070c7812 */ /* 0x000fc600078ec0ff */
[----:B------:R-:W-:Y:S01]  /*bf00*/  IMAD.IADD R10, R9, 0x1, -R10 ;  /* 0x00000001090a7824 */ /* 0x000fe200078e0a0a */
[----:B------:R-:W-:Y:S02]  /*bf10*/  SHF.R.S32.HI R7, RZ, 0x1f, R8 ;  /* 0x0000001fff077819 */ /* 0x000fe40000011408 */
[----:B------:R-:W-:Y:S02]  /*bf20*/  LEA.HI R9, R6, R5, RZ, 0x2 ;  /* 0x0000000506097211 */ /* 0x000fe400078f10ff */
[CC--:B------:R-:W-:Y:S02]  /*bf30*/  LEA.HI R6, R7.reuse, R8.reuse, RZ, 0x3 ;  /* 0x0000000807067211 */ /* 0x0c0fe400078f18ff */
[----:B------:R-:W-:Y:S01]  /*bf40*/  LEA.HI R8, R7, R8, RZ, 0x2 ;  /* 0x0000000807087211 */ /* 0x000fe200078f10ff */
[----:B------:R-:W-:Y:S01]  /*bf50*/  IMAD R10, R11, 0x10, R10 ;  /* 0x000000100b0a7824 */ /* 0x000fe200078e020a */
[----:B------:R-:W-:Y:S02]  /*bf60*/  IADD3 R13, R13, -R12, RZ ;  /* 0x8000000c0d0d7210 */ /* 0x000fe40007ffe0ff */
[----:B------:R-:W-:-:S02]  /*bf70*/  LOP3.LUT R12, R9, 0xfffffffc, RZ, 0xc0, !PT ;  /* 0xfffffffc090c7812 */ /* 0x000fc400078ec0ff */
[----:B------:R-:W-:Y:S02]  /*bf80*/  SHF.R.S32.HI R7, RZ, 0x3, R6 ;  /* 0x00000003ff077819 */ /* 0x000fe40000011406 */
[----:B------:R-:W-:Y:S02]  /*bf90*/  SHF.R.S32.HI R11, RZ, 0x2, R8 ;  /* 0x00000002ff0b7819 */ /* 0x000fe40000011408 */
[----:B------:R-:W-:Y:S01]  /*bfa0*/  SHF.R.S32.HI R6, RZ, 0x1f, R6 ;  /* 0x0000001fff067819 */ /* 0x000fe20000011406 */
[----:B------:R-:W-:Y:S02]  /*bfb0*/  IMAD.IADD R9, R5, 0x1, -R12 ;  /* 0x0000000105097824 */ /* 0x000fe400078e0a0c */
[C---:B------:R-:W-:Y:S01]  /*bfc0*/  VIADD R5, R11.reuse, 0x8 ;  /* 0x000000080b057836 */ /* 0x040fe20000000000 */
[----:B------:R-:W-:Y:S01]  /*bfd0*/  LEA.HI R6, R6, R7, RZ, 0x4 ;  /* 0x0000000706067211 */ /* 0x000fe200078f20ff */
[----:B------:R-:W-:Y:S01]  /*bfe0*/  VIADD R12, R11, 0x10 ;  /* 0x000000100b0c7836 */ /* 0x000fe20000000000 */
[----:B------:R-:W-:-:S02]  /*bff0*/  LEA R19, R13, R10, 0x6 ;  /* 0x0000000a0d137211 */ /* 0x000fc400078e30ff */
[----:B------:R-:W-:Y:S02]  /*c000*/  LOP3.LUT R6, R6, 0x1ffffff0, RZ, 0xc0, !PT ;  /* 0x1ffffff006067812 */ /* 0x000fe400078ec0ff */
[----:B------:R-:W-:Y:S02]  /*c010*/  LEA.HI R10, R5, R5, RZ, 0x1 ;  /* 0x00000005050a7211 */ /* 0x000fe400078f08ff */
[----:B------:R-:W-:Y:S02]  /*c020*/  LEA.HI R8, R8, R11, RZ, 0x1 ;  /* 0x0000000b08087211 */ /* 0x000fe400078f08ff */
[----:B------:R-:W-:Y:S02]  /*c030*/  LEA.HI R13, R12, R12, RZ, 0x1 ;  /* 0x0000000c0c0d7211 */ /* 0x000fe400078f08ff */
[----:B------:R-:W-:Y:S01]  /*c040*/  IADD3 R7, R7, -R6, RZ ;  /* 0x8000000607077210 */ /* 0x000fe20007ffe0ff */
[----:B------:R-:W-:Y:S01]  /*c050*/  VIADD R14, R11, 0x18 ;  /* 0x000000180b0e7836 */ /* 0x000fe20000000000 */
[----:B------:R-:W-:-:S02]  /*c060*/  LOP3.LUT R6, R10, 0xfffffffe, RZ, 0xc0, !PT ;  /* 0xfffffffe0a067812 */ /* 0x000fc400078ec0ff */
[----:B------:R-:W-:Y:S02]  /*c070*/  LOP3.LUT R8, R8, 0xfffffffe, RZ, 0xc0, !PT ;  /* 0xfffffffe08087812 */ /* 0x000fe400078ec0ff */
[----:B------:R-:W-:Y:S02]  /*c080*/  LOP3.LUT R15, R13, 0xfffffffe, RZ, 0xc0, !PT ;  /* 0xfffffffe0d0f7812 */ /* 0x000fe400078ec0ff */
[----:B------:R-:W-:Y:S01]  /*c090*/  IADD3 R6, R5, -R6, RZ ;  /* 0x8000000605067210 */ /* 0x000fe20007ffe0ff */
[----:B------:R-:W-:Y:S01]  /*c0a0*/  IMAD.IADD R8, R11, 0x1, -R8 ;  /* 0x000000010b087824 */ /* 0x000fe200078e0a08 */
[--C-:B------:R-:W-:Y:S01]  /*c0b0*/  SHF.R.S32.HI R5, RZ, 0x1, R10.reuse ;  /* 0x00000001ff057819 */ /* 0x100fe2000001140a */
[----:B------:R-:W-:Y:S01]  /*c0c0*/  IMAD.IADD R15, R12, 0x1, -R15 ;  /* 0x000000010c0f7824 */ /* 0x000fe200078e0a0f */
[----:B------:R-:W-:Y:S02]  /*c0d0*/  LEA.HI R17, R14, R14, RZ, 0x1 ;  /* 0x0000000e0e117211 */ /* 0x000fe400078f08ff */
[----:B------:R-:W-:-:S02]  /*c0e0*/  SHF.R.S32.HI R10, RZ, 0x1f, R10 ;  /* 0x0000001fff0a7819 */ /* 0x000fc4000001140a */
[--C-:B------:R-:W-:Y:S02]  /*c0f0*/  SHF.R.S32.HI R11, RZ, 0x1, R13.reuse ;  /* 0x00000001ff0b7819 */ /* 0x100fe4000001140d */
[----:B------:R-:W-:Y:S02]  /*c100*/  SHF.R.S32.HI R12, RZ, 0x1f, R13 ;  /* 0x0000001fff0c7819 */ /* 0x000fe4000001140d */
[--C-:B------:R-:W-:Y:S02]  /*c110*/  SHF.R.S32.HI R13, RZ, 0x1, R17.reuse ;  /* 0x00000001ff0d7819 */ /* 0x100fe40000011411 */
[----:B-1----:R-:W-:Y:S02]  /*c120*/  SHF.R.S32.HI R18, RZ, 0x1f, R17 ;  /* 0x0000001fff127819 */ /* 0x002fe40000011411 */
[----:B------:R-:W-:Y:S02]  /*c130*/  LEA.HI R10, R10, R5, RZ, 0x4 ;  /* 0x000000050a0a7211 */ /* 0x000fe400078f20ff */
[----:B------:R-:W-:-:S02]  /*c140*/  LEA.HI R12, R12, R11, RZ, 0x4 ;  /* 0x0000000b0c0c7211 */ /* 0x000fc400078f20ff */
[----:B------:R-:W-:Y:S02]  /*c150*/  LEA.HI R18, R18, R13, RZ, 0x4 ;  /* 0x0000000d12127211 */ /* 0x000fe400078f20ff */
[----:B------:R-:W-:Y:S02]  /*c160*/  LOP3.LUT R10, R10, 0x1ffffff0, RZ, 0xc0, !PT ;  /* 0x1ffffff00a0a7812 */ /* 0x000fe400078ec0ff */
[----:B------:R-:W-:Y:S02]  /*c170*/  LOP3.LUT R12, R12, 0x1ffffff0, RZ, 0xc0, !PT ;  /* 0x1ffffff00c0c7812 */ /* 0x000fe400078ec0ff */
[----:B------:R-:W-:Y:S02]  /*c180*/  LOP3.LUT R17, R17, 0xfffffffe, RZ, 0xc0, !PT ;  /* 0xfffffffe11117812 */ /* 0x000fe400078ec0ff */
[----:B------:R-:W-:Y:S02]  /*c190*/  LOP3.LUT R18, R18, 0x1ffffff0, RZ, 0xc0, !PT ;  /* 0x1ffffff012127812 */ /* 0x000fe400078ec0ff */
[----:B------:R-:W-:Y:S01]  /*c1a0*/  IADD3 R5, R5, -R10, RZ ;  /* 0x8000000a05057210 */ /* 0x000fe20007ffe0ff */
[----:B------:R-:W-:Y:S01]  /*c1b0*/  IMAD.IADD R12, R11, 0x1, -R12 ;  /* 0x000000010b0c7824 */ /* 0x000fe200078e0a0c */
[----:B------:R-:W-:Y:S01]  /*c1c0*/  LEA R8, R7, R8, 0x3 ;  /* 0x0000000807087211 */ /* 0x000fe200078e18ff */
[----:B------:R-:W-:-:S02]  /*c1d0*/  IMAD.IADD R17, R14, 0x1, -R17 ;  /* 0x000000010e117824 */ /* 0x000fc400078e0a11 */
[----:B------:R-:W-:Y:S02]  /*c1e0*/  IMAD.IADD R18, R13, 0x1, -R18 ;  /* 0x000000010d127824 */ /* 0x000fe400078e0a12 */
[----:B------:R-:W-:Y:S02]  /*c1f0*/  IMAD R7, R5, 0x8, R6 ;  /* 0x0000000805077824 */ /* 0x000fe400078e0206 */
[----:B------:R-:W-:Y:S01]  /*c200*/  IMAD R5, R12, 0x8, R15 ;  /* 0x000000080c057824 */ /* 0x000fe200078e020f */
[----:B------:R-:W-:Y:S01]  /*c210*/  STL [R1+0x84], R8 ;  /* 0x0000840801007387 */ /* 0x000fe20000100800 */
[----:B------:R-:W-:-:S03]  /*c220*/  LEA R6, R18, R17, 0x3 ;  /* 0x0000001112067211 */ /* 0x000fc600078e18ff */
[----:B------:R-:W-:Y:S04]  /*c230*/  STL [R1+0x80], R7 ;  /* 0x0000800701007387 */ /* 0x000fe80000100800 */
[----:B------:R3:W-:Y:S04]  /*c240*/  STL [R1+0x7c], R5 ;  /* 0x00007c0501007387 */ /* 0x0007e80000100800 */
[----:B------:R1:W-:Y:S01]  /*c250*/  STL [R1+0x78], R6 ;  /* 0x0000780601007387 */ /* 0x0003e20000100800 */
[----:B---3--:R-:W-:-:S04]  /*c260*/  IMAD R5, R20, 0x2000, R16 ;  /* 0x0000200014057824 */ /* 0x008fc800078e0210 */
[C---:B-1----:R-:W-:Y:S01]  /*c270*/  VIADD R6, R5.reuse, 0x4000 ;  /* 0x0000400005067836 */ /* 0x042fe20000000000 */
[----:B------:R-:W-:Y:S02]  /*c280*/  IADD3 R7, R5, 0x20c00, RZ ;  /* 0x00020c0005077810 */ /* 0x000fe40007ffe0ff */
[----:B------:R-:W-:Y:S02]  /*c290*/  SHF.R.U32.HI R5, RZ, 0x4, R5 ;  /* 0x00000004ff057819 */ /* 0x000fe40000011605 */
[----:B------:R-:W-:Y:S02]  /*c2a0*/  SHF.R.U32.HI R6, RZ, 0x4, R6 ;  /* 0x00000004ff067819 */ /* 0x000fe40000011606 */
[----:B------:R-:W-:Y:S02]  /*c2b0*/  SHF.R.U32.HI R7, RZ, 0x4, R7 ;  /* 0x00000004ff077819 */ /* 0x000fe40000011607 */
[----:B------:R-:W-:Y:S02]  /*c2c0*/  LOP3.LUT R5, R5, 0x3fff, RZ, 0xc0, !PT ;  /* 0x00003fff05057812 */ /* 0x000fe400078ec0ff */
[----:B------:R-:W-:-:S02]  /*c2d0*/  LOP3.LUT R6, R6, 0x3fff, RZ, 0xc0, !PT ;  /* 0x00003fff06067812 */ /* 0x000fc400078ec0ff */
[----:B------:R-:W-:Y:S02]  /*c2e0*/  LOP3.LUT R7, R7, 0x3fff, RZ, 0xc0, !PT ;  /* 0x00003fff07077812 */ /* 0x000fe400078ec0ff */
[----:B------:R-:W-:Y:S01]  /*c2f0*/  LOP3.LUT R12, R5, 0x10000, RZ, 0xfc, !PT ;  /* 0x00010000050c7812 */ /* 0x000fe200078efcff */
[----:B------:R-:W1:Y:S01]  /*c300*/  S2R R8, SR_CTAID.X ;  /* 0x0000000000087919 */ /* 0x000e620000002500 */
[----:B------:R-:W-:Y:S02]  /*c310*/  LOP3.LUT R5, R6, 0x10000, RZ, 0xfc, !PT ;  /* 0x0001000006057812 */ /* 0x000fe400078efcff */
[----:B------:R-:W-:Y:S01]  /*c320*/  LOP3.LUT R6, R7, 0x10000, RZ, 0xfc, !PT ;  /* 0x0001000007067812 */ /* 0x000fe200078efcff */
[C---:B------:R-:W-:Y:S01]  /*c330*/  VIADD R24, R12.reuse, 0x2 ;  /* 0x000000020c187836 */ /* 0x040fe20000000000 */
[----:B------:R2:W-:Y:S01]  /*c340*/  STL [R1+0x6c], R12 ;  /* 0x00006c0c01007387 */ /* 0x0005e20000100800 */
[C---:B------:R-:W-:Y:S01]  /*c350*/  VIADD R22, R12.reuse, 0x4 ;  /* 0x000000040c167836 */ /* 0x040fe20000000000 */
[----:B------:R-:W-:Y:S01]  /*c360*/  IADD3 R20, R12, 0x6, RZ ;  /* 0x000000060c147810 */ /* 0x000fe20007ffe0ff */
[----:B------:R-:W-:Y:S01]  /*c370*/  IMAD.MOV.U32 R11, RZ, RZ, 0x40000040 ;  /* 0x40000040ff0b7424 */ /* 0x000fe200078e00ff */
[----:B------:R-:W-:Y:S01]  /*c380*/  STL [R1+0x74], R6 ;  /* 0x0000740601007387 */ /* 0x000fe20000100800 */
[C---:B------:R-:W-:Y:S01]  /*c390*/  IADD3 R10, R5.reuse, 0x6, RZ ;  /* 0x00000006050a7810 */ /* 0x040fe20007ffe0ff */
[----:B------:R-:W-:Y:S01]  /*c3a0*/  VIADD R14, R5, 0x2 ;  /* 0x00000002050e7836 */ /* 0x000fe20000000000 */
[----:B------:R-:W-:Y:S01]  /*c3b0*/  MOV R13, 0x40000040 ;  /* 0x40000040000d7802 */ /* 0x000fe20000000f00 */
[----:B------:R3:W-:Y:S01]  /*c3c0*/  STL [R1+0x68], R5 ;  /* 0x0000680501007387 */ /* 0x0007e20000100800 */
[----:B------:R-:W-:-:S02]  /*c3d0*/  IMAD.MOV.U32 R15, RZ, RZ, 0x40000040 ;  /* 0x40000040ff0f7424 */ /* 0x000fc400078e00ff */
[----:B--2---:R-:W-:Y:S01]  /*c3e0*/  VIADD R12, R5, 0x4 ;  /* 0x00000004050c7836 */ /* 0x004fe20000000000 */
[----:B------:R2:W-:Y:S04]  /*c3f0*/  STL.64 [R1+0x60], R24 ;  /* 0x0000601801007387 */ /* 0x0005e80000100a00 */
[----:B------:R2:W-:Y:S04]  /*c400*/  STL.64 [R1+0x58], R22 ;  /* 0x0000581601007387 */ /* 0x0005e80000100a00 */
[----:B------:R2:W-:Y:S04]  /*c410*/  STL.64 [R1+0x50], R20 ;  /* 0x0000501401007387 */ /* 0x0005e80000100a00 */
[----:B------:R2:W-:Y:S04]  /*c420*/  STL.64 [R1+0x38], R10 ;  /* 0x0000380a01007387 */ /* 0x0005e80000100a00 */
[----:B------:R2:W-:Y:S04]  /*c430*/  STL.64 [R1+0x48], R14 ;  /* 0x0000480e01007387 */ /* 0x0005e80000100a00 */
[----:B------:R2:W-:Y:S01]  /*c440*/  STL.64 [R1+0x40], R12 ;  /* 0x0000400c01007387 */ /* 0x0005e20000100a00 */
[C---:B---3--:R-:W-:Y:S01]  /*c450*/  VIADD R5, R9.reuse, 0x4 ;  /* 0x0000000409057836 */ /* 0x048fe20000000000 */
[C---:B------:R-:W-:Y:S01]  /*c460*/  IADD3 R6, R9.reuse, 0xc, RZ ;  /* 0x0000000c09067810 */ /* 0x040fe20007ffe0ff */
[C---:B------:R-:W-:Y:S01]  /*c470*/  VIADD R7, R9.reuse, 0x8 ;  /* 0x0000000809077836 */ /* 0x040fe20000000000 */
[C---:B------:R-:W-:Y:S01]  /*c480*/  IADD3 R6, R9.reuse, 0x18, RZ ;  /* 0x0000001809067810 */ /* 0x040fe20007ffe0ff */
[----:B------:R-:W-:-:S02]  /*c490*/  VIADD R5, R9, 0x10 ;  /* 0x0000001009057836 */ /* 0x000fc40000000000 */
[----:B------:R-:W-:Y:S01]  /*c4a0*/  VIADD R7, R9, 0x14 ;  /* 0x0000001409077836 */ /* 0x000fe20000000000 */
[----:B------:R-:W-:Y:S01]  /*c4b0*/  IADD3 R7, -R19, UR4, RZ ;  /* 0x0000000413077c10 */ /* 0x000fe2000fffe1ff */
[----:B------:R-:W-:Y:S02]  /*c4c0*/  VIADD R5, R9, 0x1c ;  /* 0x0000001c09057836 */ /* 0x000fe40000000000 */
[----:B-1----:R-:W-:-:S07]  /*c4d0*/  IMAD R8, R8, -0x80, -R19 ;  /* 0xffffff8008087824 */ /* 0x002fce00078e0a13 */
.L_x_1733:
[----:B------:R-:W-:-:S05]  /*c4e0*/  IMAD.U32 R5, RZ, RZ, UR36 ;  /* 0x00000024ff057e24 */ /* 0x000fca000f8e00ff */
[----:B------:R-:W-:-:S04]  /*c4f0*/  LOP3.LUT R5, R5, 0x1, RZ, 0xfc, !PT ;  /* 0x0000000105057812 */ /* 0x000fc800078efcff */
[----:B------:R-:W-:-:S13]  /*c500*/  ISETP.NE.AND P6, PT, R5, 0x3, PT ;  /* 0x000000030500780c */ /* 0x000fda0003fc5270 */
[----:B------:R-:W-:Y:S05]  /*c510*/  @!P6 BRA `(.L_x_1723) ;  /* 0x000000000004e947 */ /* 0x000fea0003800000 */
[----:B------:R-:W-:Y:S01]  /*c520*/  BPT.TRAP 0x1 ;  /* 0x000000040000795c */ /* 0x000fe20000300000 */
.L_x_1723:
[----:B------:R-:W-:Y:S02]  /*c530*/  LEA R6, R0, R16, 0x3 ;  /* 0x0000001000067211 */ /* 0x000fe400078e18ff */
[----:B--2---:R-:W-:-:S04]  /*c540*/  SHF.L.U32 R23, R4, 0x1f, RZ ;  /* 0x0000001f04177819 */ /* 0x004fc800000006ff */
[----:B------:R1:W2:Y:S01]  /*c550*/  SYNCS.PHASECHK.TRANS64.TRYWAIT P0, [R6+URZ+0x30c10], R23 ;  /* 0x030c1017060075a7 */ /* 0x0002a2000800017f */
[----:B------:R-:W-:Y:S05]  /*c560*/  @!P6 BRA `(.L_x_1724) ;  /* 0x000000000004e947 */ /* 0x000fea0003800000 */
[----:B------:R-:W-:Y:S01]  /*c570*/  BPT.TRAP 0x1 ;  /* 0x000000040000795c */ /* 0x000fe20000300000 */
.L_x_1724:
[----:B------:R-:W-:-:S05]  /*c580*/  VIADD R5, R16, 0x10000 ;  /* 0x0001000010057836 */ /* 0x000fca0000000000 */
[----:B------:R-:W-:-:S04]  /*c590*/  SHF.R.U32.HI R5, RZ, 0x4, R5 ;  /* 0x00000004ff057819 */ /* 0x000fc80000011605 */
[----:B------:R-:W-:-:S04]  /*c5a0*/  LOP3.LUT R5, R5, 0x3fff, RZ, 0xc0, !PT ;  /* 0x00003fff05057812 */ /* 0x000fc800078ec0ff */
[----:B------:R-:W-:Y:S01]  /*c5b0*/  LOP3.LUT R11, R5, 0x10000, RZ, 0xfc, !PT ;  /* 0x00010000050b7812 */ /* 0x000fe200078efcff */
[----:B--2---:R-:W-:Y:S06]  /*c5c0*/  @P0 BRA `(.L_x_1725) ;  /* 0x0000000000080947 */ /* 0x004fec0003800000 */
[----:B------:R-:W2:Y:S02]  /*c5d0*/  SYNCS.PHASECHK.TRANS64.TRYWAIT P0, [R6+URZ+0x30c10], R23 ;  /* 0x030c1017060075a7 */ /* 0x000ea4000800017f */
[----:B--2---:R-:W-:Y:S05]  /*c5e0*/  @!P0 BRA `(.L_x_1726) ;  /* 0x000000a800a08947 */ /* 0x004fea0003800000 */
.L_x_1725:
        /* <DEDUP_REMOVED lines=63> */
.L_x_1727:
[----:B------:R1:W1:Y:S01]  /*c9e0*/  SYNCS.PHASECHK.TRANS64.TRYWAIT P0, [R6+URZ+0x30c30], R23 ;  /* 0x030c3017060075a7 */ /* 0x000262000800017f */
[----:B------:R-:W-:Y:S05]  /*c9f0*/  @!P6 BRA `(.L_x_1728) ;  /* 0x000000000004e947 */ /* 0x000fea0003800000 */
[----:B------:R-:W-:Y:S01]  /*ca00*/  BPT.TRAP 0x1 ;  /* 0x000000040000795c */ /* 0x000fe20000300000 */
.L_x_1728:
[----:B-1----:R-:W-:Y:S05]  /*ca10*/  @P0 BRA `(.L_x_1729) ;  /* 0x0000000000080947 */ /* 0x002fea0003800000 */
[----:B------:R-:W1:Y:S02]  /*ca20*/  SYNCS.PHASECHK.TRANS64.TRYWAIT P0, [R6+URZ+0x30c30], R23 ;  /* 0x030c3017060075a7 */ /* 0x000e64000800017f */
[----:B-1----:R-:W-:Y:S05]  /*ca30*/  @!P0 BRA `(.L_x_1730) ;  /* 0x000000a400a08947 */ /* 0x002fea0003800000 */
.L_x_1729:
        /* <DEDUP_REMOVED lines=93> */
[----:B------:R2:W-:Y:S04]  /*d010*/  STL [R1+0x88], R2 ;  /* 0x0000880201007387 */ /* 0x0005e80000100800 */
[----:B-1----:R-:W3:Y:S01]  /*d020*/  LDL.64 R4, [R1+0x48] ;  /* 0x0000480001047983 */ /* 0x002ee20000100a00 */
[----:B------:R-:W-:Y:S01]  /*d030*/  WARPGROUP.ARRIVE ;  /* 0x00000000000079c5 */ /* 0x000fe20000000000 */
[----:B------:R1:W-:Y:S01]  /*d040*/  MUFU.TANH R166, R92 ;  /* 0x0000005c00a67308 */ /* 0x0003e20000002400 */
[----:B------:R-:W-:Y:S01]  /*d050*/  FMUL.FTZ R100, R100, UR9 ;  /* 0x0000000964647c20 */ /* 0x000fe20008410000 */
[----:B--2---:R-:W2:Y:S01]  /*d060*/  LDC R2, c[0x0][0x74c] ;  /* 0x0001d300ff027b82 */ /* 0x004ea20000000800 */
[----:B------:R-:W-:Y:S01]  /*d070*/  FMUL.FTZ R101, R101, UR9 ;  /* 0x0000000965657c20 */ /* 0x000fe20008410000 */
[----:B------:R-:W-:Y:S01]  /*d080*/  FMUL.FTZ R120, R120, UR9 ;  /* 0x0000000978787c20 */ /* 0x000fe20008410000 */
[----:B------:R-:W-:Y:S01]  /*d090*/  HGMMA.64x128x16.F32 R24, gdesc[UR4], RZ, !UPT, gsb0 ;  /* 0x01e00000041879f0 */ /* 0x000fe2000c0008ff */
        /* <DEDUP_REMOVED lines=11> */
[----:B----4-:R-:W4:Y:S01]  /*d150*/  LDL.64 R98, [R1+0x38] ;  /* 0x0000380001627983 */ /* 0x010f220000100a00 */
[----:B------:R-:W-:Y:S01]  /*d160*/  UMOV UR14, UR4 ;  /* 0x00000004000e7c82 */ /* 0x000fe20008000000 */
[----:B------:R-:W-:Y:S01]  /*d170*/  FMUL.FTZ R124, R124, UR9 ;  /* 0x000000097c7c7c20 */ /* 0x000fe20008410000 */
        /* <DEDUP_REMOVED lines=9> */
[----:B------:R-:W-:-:S03]  /*d210*/  FMUL.FTZ R106, R106, UR9 ;  /* 0x000000096a6a7c20 */ /* 0x000fc60008410000 */
[----:B------:R1:W-:Y:S08]  /*d220*/  MUFU.TANH R169, R89 ;  /* 0x0000005900a97308 */ /* 0x0003f00000002400 */
[----:B------:R2:W4:Y:S08]  /*d230*/  MUFU.TANH R203, R23 ;  /* 0x0000001700cb7308 */ /* 0x0005300000002400 */
[----:B------:R-:W4:Y:S08]  /*d240*/  MUFU.TANH R171, R137 ;  /* 0x0000008900ab7308 */ /* 0x000f300000002400 */
[----:B------:R2:W-:Y:S01]  /*d250*/  MUFU.TANH R167, R91 ;  /* 0x0000005b00a77308 */ /* 0x0005e20000002400 */
[----:B---3--:R-:W-:Y:S01]  /*d260*/  R2UR UR12, R4 ;  /* 0x00000000040c72ca */ /* 0x008fe200000e0000 */
[----:B------:R-:W-:-:S02]  /*d270*/  WARPGROUP.DEPBAR.LE gsb0, 0x0 ;  /* 0x00008000000079c5 */ /* 0x000fc40000010000 */
[----:B------:R-:W-:Y:S01]  /*d280*/  R2UR UR13, R5 ;  /* 0x00000000050d72ca */ /* 0x000fe200000e0000 */
[----:B------:R-:W-:Y:S01]  /*d290*/  ULEA UR4, UR43, -UR41, 0x7 ;  /* 0x800000292b047291 */ /* 0x000fe2000f8e383f */
[----:B------:R-:W3:Y:S01]  /*d2a0*/  LDL.64 R4, [R1+0x40] ;  /* 0x0000400001047983 */ /* 0x000ee20000100a00 */
[----:B------:R-:W-:Y:S01]  /*d2b0*/  WARPGROUP.ARRIVE ;  /* 0x00000000000079c5 */ /* 0x000fe20000000000 */
[----:B-1----:R-:W-:Y:S01]  /*d2c0*/  FMUL.FTZ R90, R96, UR9 ;  /* 0x00000009605a7c20 */ /* 0x002fe20008410000 */
[----:B------:R-:W-:Y:S01]  /*d2d0*/  FMUL.FTZ R88, R94, UR9 ;  /* 0x000000095e587c20 */ /* 0x000fe20008410000 */
[----:B------:R-:W-:Y:S01]  /*d2e0*/  FMUL.FTZ R89, R95, UR9 ;  /* 0x000000095f597c20 */ /* 0x000fe20008410000 */
[----:B--2---:R-:W-:Y:S01]  /*d2f0*/  IADD3 R2, -R2, 0x8, RZ ;  /* 0x0000000802027810 */ /* 0x004fe20007ffe1ff */
[----:B------:R-:W1:Y:S01]  /*d300*/  LDC.64 R94, c[0x0][0x748] ;  /* 0x0001d200ff5e7b82 */ /* 0x000e620000000a00 */
[----:B------:R1:W-:Y:S01]  /*d310*/  MUFU.TANH R6, R126 ;  /* 0x0000007e00067308 */ /* 0x0003e20000002400 */
[----:B------:R-:W-:Y:S01]  /*d320*/  FMUL.FTZ R23, R93, UR9 ;  /* 0x000000095d177c20 */ /* 0x000fe20008410000 */
[----:B------:R-:W-:-:S02]  /*d330*/  FMUL.FTZ R91, R97, UR9 ;  /* 0x00000009615b7c20 */ /* 0x000fc40008410000 */
[----:B------:R-:W-:Y:S01]  /*d340*/  HGMMA.64x128x16.F32 R24, gdesc[UR12], R24, gsb0 ;  /* 0x01e000000c1879f0 */ /* 0x000fe20008000818 */
[----:B------:R-:W-:Y:S01]  /*d350*/  LEA R96, R3, UR4, 0x1 ;  /* 0x0000000403607c11 */ /* 0x000fe2000f8e08ff */
[----:B------:R-:W-:Y:S01]  /*d360*/  UIADD3 UR4, UR6, 0x4, URZ ;  /* 0x0000000406047890 */ /* 0x000fe2000fffe03f */
[----:B----4-:R-:W-:Y:S01]  /*d370*/  R2UR UR5, R99 ;  /* 0x00000000630572ca */ /* 0x010fe200000e0000 */
[----:B------:R-:W-:Y:S01]  /*d380*/  UMOV UR15, 0x40000040 ;  /* 0x40000040000f7882 */ /* 0x000fe20000000000 */
[----:B------:R-:W-:Y:S01]  /*d390*/  UMOV UR7, 0x40000040 ;  /* 0x4000004000077882 */ /* 0x000fe20000000000 */
[----:B------:R-:W2:Y:S01]  /*d3a0*/  MUFU.TANH R23, R23 ;  /* 0x0000001700177308 */ /* 0x000ea20000002400 */
[----:B------:R-:W-:Y:S02]  /*d3b0*/  FMUL.FTZ R93, R103, UR9 ;  /* 0x00000009675d7c20 */ /* 0x000fe40008410000 */
[----:B------:R-:W-:Y:S01]  /*d3c0*/  UMOV UR14, UR4 ;  /* 0x00000004000e7c82 */ /* 0x000fe20008000000 */
[----:B------:R-:W-:-:S04]  /*d3d0*/  IMAD.IADD R96, R7, 0x1, R96 ;  /* 0x0000000107607824 */ /* 0x000fc800078e0260 */
[----:B------:R-:W-:Y:S01]  /*d3e0*/  IMAD.IADD R221, R2, 0x1, -R96 ;  /* 0x0000000102dd7824 */ /* 0x000fe200078e0a60 */
[----:B------:R-:W-:Y:S01]  /*d3f0*/  UIADD3 UR6, UR6, 0x6, URZ ;  /* 0x0000000606067890 */ /* 0x000fe2000fffe03f */
[----:B------:R-:W4:Y:S01]  /*d400*/  MUFU.TANH R90, R90 ;  /* 0x0000005a005a7308 */ /* 0x000f220000002400 */
        /* <DEDUP_REMOVED lines=15> */
[----:B------:R-:W-:Y:S08]  /*d500*/  MUFU.TANH R156, R109 ;  /* 0x0000006d009c7308 */ /* 0x000ff00000002400 */
[----:B------:R-:W-:Y:S08]  /*d510*/  MUFU.TANH R161, R104 ;  /* 0x0000006800a17308 */ /* 0x000ff00000002400 */
[----:B------:R-:W-:Y:S01]  /*d520*/  MUFU.TANH R160, R105 ;  /* 0x0000006900a07308 */ /* 0x000fe20000002400 */
[----:B------:R-:W-:-:S07]  /*d530*/  FMUL.FTZ R110, R110, UR9 ;  /* 0x000000096e6e7c20 */ /* 0x000fce0008410000 */
[----:B------:R-:W-:Y:S01]  /*d540*/  MUFU.TANH R153, R112 ;  /* 0x0000007000997308 */ /* 0x000fe20000002400 */
[----:B------:R-:W-:Y:S02]  /*d550*/  WARPGROUP.DEPBAR.LE gsb0, 0x0 ;  /* 0x00008000000079c5 */ /* 0x000fe40000010000 */
[----:B------:R-:W1:Y:S01]  /*d560*/  LDS R224, [R224+0x400] ;  /* 0x00040000e0e07984 */ /* 0x000e620000000800 */
[----:B------:R-:W-:Y:S01]  /*d570*/  WARPGROUP.ARRIVE ;  /* 0x00000000000079c5 */ /* 0x000fe20000000000 */
[----:B------:R-:W-:-:S03]  /*d580*/  SEL R218, R95, 0x80, P1 ;  /* 0x000000805fda7807 */ /* 0x000fc60000800000 */
[----:B------:R-:W1:Y:S01]  /*d590*/  MUFU.TANH R93, R93 ;  /* 0x0000005d005d7308 */ /* 0x000e620000002400 */
[C---:B------:R-:W-:Y:S02]  /*d5a0*/  ISETP.GE.AND P3, PT, R126.reuse, RZ, PT ;  /* 0x000000ff7e00720c */ /* 0x040fe40003f66270 */
[C---:B------:R-:W-:Y:S02]  /*d5b0*/  ISETP.GE.AND P4, PT, R126.reuse, 0x1, PT ;  /* 0x000000017e00780c */ /* 0x040fe40003f86270 */
[----:B------:R-:W-:Y:S02]  /*d5c0*/  ISETP.GE.AND P1, PT, R126, 0x9, PT ;  /* 0x000000097e00780c */ /* 0x000fe40003f26270 */
[----:B------:R-:W-:Y:S01]  /*d5d0*/  R2UR UR4, R98 ;  /* 0x00000000620472ca */ /* 0x000fe200000e0000 */
[----:B------:R-:W-:Y:S01]  /*d5e0*/  MUFU.TANH R141, R124 ;  /* 0x0000007c008d7308 */ /* 0x000fe20000002400 */
[C---:B------:R-:W-:Y:S02]  /*d5f0*/  ISETP.GT.OR P3, PT, R218.reuse, RZ, !P3 ;  /* 0x000000ffda00720c */ /* 0x040fe40005f64670 */
[----:B------:R-:W-:-:S02]  /*d600*/  ISETP.GT.OR P4, PT, R218, 0x1, !P4 ;  /* 0x00000001da00780c */ /* 0x000fc40006784670 */
[----:B------:R-:W-:Y:S02]  /*d610*/  ISETP.GT.OR P1, PT, R218, 0x9, !P1 ;  /* 0x00000009da00780c */ /* 0x000fe40004f24670 */
        /* <DEDUP_REMOVED lines=11> */
[----:B------:R-:W-:-:S06]  /*d6d0*/  FMUL.FTZ R119, R119, UR9 ;  /* 0x0000000977777c20 */ /* 0x000fcc0008410000 */
        /* <DEDUP_REMOVED lines=8> */
[----:B---3--:R-:W-:-:S02]  /*d760*/  R2UR UR12, R4 ;  /* 0x00000000040c72ca */ /* 0x008fc400000e0000 */
[----:B------:R-:W-:-:S13]  /*d770*/  R2UR UR13, R5 ;  /* 0x00000000050d72ca */ /* 0x000fda00000e0000 */
[----:B------:R-:W-:Y:S01]  /*d780*/  HGMMA.64x128x16.F32 R24, gdesc[UR12], R24, gsb0 ;  /* 0x01e000000c1879f0 */ /* 0x000fe20008000818 */
[----:B------:R3:W-:Y:S02]  /*d790*/  MUFU.TANH R4, R128 ;  /* 0x0000008000047308 */ /* 0x0007e40000002400 */
[----:B---3--:R-:W-:Y:S02]  /*d7a0*/  SEL R128, R94, 0x80, !P0 ;  /* 0x000000805e807807 */ /* 0x008fe40004000000 */
        /* <DEDUP_REMOVED lines=49> */
[----:B------:R-:W-:-:S06]  /*dac0*/  WARPGROUP.ARRIVE ;  /* 0x00000000000079c5 */ /* 0x000fcc0000000000 */
[----:B------:R-:W-:Y:S01]  /*dad0*/  HGMMA.64x128x16.F32 R24, gdesc[UR4], R24, gsb0 ;  /* 0x01e00000041879f0 */ /* 0x000fe20008000818 */
[----:B------:R-:W-:Y:S01]  /*dae0*/  FSEL R122, R169, -INF , !P3 ;  /* 0xff800000a97a7808 */ /* 0x000fe20005800000 */
[----:B------:R-:W3:Y:S01]  /*daf0*/  MUFU.TANH R155, R110 ;  /* 0x0000006e009b7308 */ /* 0x000ee20000002400 */
        /* <DEDUP_REMOVED lines=12> */
[----:B----4-:R-:W-:Y:S01]  /*dbc0*/  FSEL R103, R90, -INF , !P0 ;  /* 0xff8000005a677808 */ /* 0x010fe20004000000 */
[----:B------:R-:W-:Y:S01]  /*dbd0*/  FMUL.FTZ R138, R129, UR9 ;  /* 0x00000009818a7c20 */ /* 0x000fe20008410000 */
[----:B-1----:R-:W-:Y:S01]  /*dbe0*/  FSEL R109, R91, -INF , !P1 ;  /* 0xff8000005b6d7808 */ /* 0x002fe20004800000 */
[----:B------:R1:W-:Y:S01]  /*dbf0*/  MUFU.TANH R146, R119 ;  /* 0x0000007700927308 */ /* 0x0003e20000002400 */
[C---:B------:R-:W-:Y:S01]  /*dc00*/  ISETP.GE.AND P0, PT, R128.reuse, 0x28, PT ;  /* 0x000000288000780c */ /* 0x040fe20003f06270 */
[----:B------:R-:W4:Y:S01]  /*dc10*/  SHFL.IDX PT, R226, R224, R9, 0x1f ;  /* 0x00001f09e0e27589 */ /* 0x000f2200000e0000 */
[----:B------:R-:W-:-:S02]  /*dc20*/  ISETP.GE.AND P1, PT, R128, 0x29, PT ;  /* 0x000000298000780c */ /* 0x000fc40003f26270 */
[C---:B------:R-:W-:Y:S01]  /*dc30*/  IADD3 R231, R9.reuse, 0x8, RZ ;  /* 0x0000000809e77810 */ /* 0x040fe20007ffe0ff */
[----:B------:R-:W-:Y:S01]  /*dc40*/  VIADD R232, R9, 0xc ;  /* 0x0000000c09e87836 */ /* 0x000fe20000000000 */
[C---:B------:R-:W-:Y:S01]  /*dc50*/  ISETP.GT.OR P2, PT, R218.reuse, 0x38, !P2 ;  /* 0x00000038da00780c */ /* 0x040fe20005744670 */
[----:B------:R-:W4:Y:S01]  /*dc60*/  MUFU.TANH R149, R115 ;  /* 0x0000007300957308 */ /* 0x000f220000002400 */
[----:B------:R-:W-:Y:S01]  /*dc70*/  ISETP.GT.OR P3, PT, R218, 0x39, !P3 ;  /* 0x00000039da00780c */ /* 0x000fe20005f64670 */
[----:B------:R-:W-:Y:S01]  /*dc80*/  ULDC UR4, c[0x0][0x744] ;  /* 0x0001d10000047ab9 */ /* 0x000fe20000000800 */
        /* <DEDUP_REMOVED lines=31> */
[----:B-1----:R-:W-:Y:S02]  /*de80*/  FSEL R119, R160, -INF , !P1 ;  /* 0xff800000a0777808 */ /* 0x002fe40004800000 */
[----:B------:R-:W-:-:S02]  /*de90*/  ISETP.GE.AND P0, PT, R126, 0x58, PT ;  /* 0x000000587e00780c */ /* 0x000fc40003f06270 */
[----:B------:R-:W-:Y:S02]  /*dea0*/  ISETP.GE.AND P1, PT, R126, 0x59, PT ;  /* 0x000000597e00780c */ /* 0x000fe40003f26270 */
[C---:B------:R-:W-:Y:S02]  /*deb0*/  ISETP.GT.OR P2, PT, R218.reuse, 0x48, !P2 ;  /* 0x00000048da00780c */ /* 0x040fe40005744670 */
[C---:B------:R-:W-:Y:S02]  /*dec0*/  ISETP.GT.OR P3, PT, R218.reuse, 0x49, !P3 ;  /* 0x00000049da00780c */ /* 0x040fe40005f64670 */
[C---:B------:R-:W-:Y:S02]  /*ded0*/  ISETP.GT.OR P5, PT, R218.reuse, 0x50, !P5 ;  /* 0x00000050da00780c */ /* 0x040fe40006fa4670 */
[C---:B------:R-:W-:Y:S02]  /*dee0*/  ISETP.GT.OR P4, PT, R218.reuse, 0x51, !P4 ;  /* 0x00000051da00780c */ /* 0x040fe40006784670 */
[----:B------:R-:W-:-:S02]  /*def0*/  ISETP.GT.OR P0, PT, R218, 0x58, !P0 ;  /* 0x00000058da00780c */ /* 0x000fc40004704670 */
[----:B------:R-:W-:Y:S01]  /*df00*/  ISETP.GT.OR P1, PT, R218, 0x59, !P1 ;  /* 0x00000059da00780c */ /* 0x000fe20004f24670 */
[----:B------:R-:W1:Y:S01]  /*df10*/  MUFU.TANH R147, R118 ;  /* 0x0000007600937308 */ /* 0x000e620000002400 */
        /* <DEDUP_REMOVED lines=20> */
[----:B---3--:R-:W-:Y:S02]  /*e060*/  FSEL R111, R155, -INF , !P5 ;  /* 0xff8000009b6f7808 */ /* 0x008fe40006800000 */
[----:B--2---:R-:W-:Y:S02]  /*e070*/  FSEL R104, R154, -INF , !P4 ;  /* 0xff8000009a687808 */ /* 0x004fe40006000000 */
[----:B------:R-:W-:-:S02]  /*e080*/  ISETP.GE.AND P2, PT, R128, 0x58, PT ;  /* 0x000000588000780c */ /* 0x000fc40003f46270 */
[----:B------:R-:W-:Y:S02]  /*e090*/  ISETP.GE.AND P3, PT, R128, 0x59, PT ;  /* 0x000000598000780c */ /* 0x000fe40003f66270 */
[C---:B------:R-:W-:Y:S02]  /*e0a0*/  ISETP.GE.AND P5, PT, R126.reuse, 0x60, PT ;  /* 0x000000607e00780c */ /* 0x040fe40003fa6270 */
[C---:B------:R-:W-:Y:S02]  /*e0b0*/  ISETP.GE.AND P4, PT, R126.reuse, 0x61, PT ;  /* 0x000000617e00780c */ /* 0x040fe40003f86270 */
[----:B------:R-:W-:Y:S02]  /*e0c0*/  FSEL R100, R151, -INF , !P0 ;  /* 0xff80000097647808 */ /* 0x000fe40004000000 */
[----:B----4-:R-:W-:Y:S02]  /*e0d0*/  FSEL R115, R149, -INF , !P1 ;  /* 0xff80000095737808 */ /* 0x010fe40004800000 */
        /* <DEDUP_REMOVED lines=8> */
[----:B------:R2:W3:Y:S01]  /*e160*/  MUFU.TANH R5, R127 ;  /* 0x0000007f00057308 */ /* 0x0004e20000002400 */
[----:B-1----:R-:W-:Y:S02]  /*e170*/  FSEL R95, R147, -INF , !P2 ;  /* 0xff800000935f7808 */ /* 0x002fe40005000000 */
        /* <DEDUP_REMOVED lines=8> */
[----:B--2---:R-:W-:Y:S02]  /*e200*/  FSEL R127, R141, -INF , !P0 ;  /* 0xff8000008d7f7808 */ /* 0x004fe40004000000 */
[----:B------:R-:W-:Y:S02]  /*e210*/  FSEL R126, R140, -INF , !P1 ;  /* 0xff8000008c7e7808 */ /* 0x000fe40004800000 */
[----:B------:R-:W-:-:S02]  /*e220*/  ISETP.GE.AND P0, PT, R128, 0x60, PT ;  /* 0x000000608000780c */ /* 0x000fc40003f06270 */
[----:B------:R-:W-:Y:S02]  /*e230*/  ISETP.GE.AND P1, PT, R128, 0x61, PT ;  /* 0x000000618000780c */ /* 0x000fe40003f26270 */
[----:B------:R-:W-:Y:S02]  /*e240*/  ISETP.GT.OR P2, PT, R218, 0x70, !P2 ;  /* 0x00000070da00780c */ /* 0x000fe40005744670 */
[C---:B------:R-:W-:Y:S02]  /*e250*/  ISETP.GT.OR P0, PT, R221.reuse, 0x60, !P0 ;  /* 0x00000060dd00780c */ /* 0x040fe40004704670 */
[----:B------:R-:W-:Y:S02]  /*e260*/  ISETP.GT.OR P1, PT, R221, 0x61, !P1 ;  /* 0x00000061dd00780c */ /* 0x000fe40004f24670 */
[----:B-1----:R-:W-:Y:S02]  /*e270*/  FSEL R130, R4, -INF , !P2 ;  /* 0xff80000004827808 */ /* 0x002fe40005000000 */
[----:B------:R-:W-:-:S02]  /*e280*/  FSEL R131, R143, -INF , !P0 ;  /* 0xff8000008f837808 */ /* 0x000fc40004000000 */
[----:B------:R-:W-:Y:S02]  /*e290*/  FSEL R137, R142, -INF , !P1 ;  /* 0xff8000008e897808 */ /* 0x000fe40004800000 */
[C---:B------:R-:W-:Y:S02]  /*e2a0*/  ISETP.GE.AND P2, PT, R128.reuse, 0x68, PT ;  /* 0x000000688000780c */ /* 0x040fe40003f46270 */
[C---:B------:R-:W-:Y:S02]  /*e2b0*/  ISETP.GE.AND P0, PT, R128.reuse, 0x69, PT ;  /* 0x000000698000780c */ /* 0x040fe40003f06270 */
[----:B------:R-:W-:Y:S02]  /*e2c0*/  ISETP.GE.AND P1, PT, R128, 0x70, PT ;  /* 0x000000708000780c */ /* 0x000fe40003f26270 */
[C---:B------:R-:W-:Y:S02]  /*e2d0*/  ISETP.GT.OR P2, PT, R221.reuse, 0x68, !P2 ;  /* 0x00000068dd00780c */ /* 0x040fe40005744670 */
[----:B------:R-:W-:-:S02]  /*e2e0*/  ISETP.GT.OR P0, PT, R221, 0x69, !P0 ;  /* 0x00000069dd00780c */ /* 0x000fc40004704670 */
[----:B------:R-:W-:Y:S02]  /*e2f0*/  ISETP.GT.OR P1, PT, R221, 0x70, !P1 ;  /* 0x00000070dd00780c */ /* 0x000fe40004f24670 */
[----:B------:R-:W-:Y:S02]  /*e300*/  R2UR UR8, R136 ;  /* 0x00000000880872ca */ /* 0x000fe400000e0000 */
[----:B------:R-:W-:Y:S02]  /*e310*/  FSEL R129, R6, -INF , !P2 ;  /* 0xff80000006817808 */ /* 0x000fe40005000000 */
[----:B---3--:R-:W-:Y:S02]  /*e320*/  FSEL R139, R5, -INF , !P0 ;  /* 0xff800000058b7808 */ /* 0x008fe40004000000 */
[----:B----4-:R-:W-:Y:S02]  /*e330*/  FSEL R136, R2, -INF , !P1 ;  /* 0xff80000002887808 */ /* 0x010fe40004800000 */
[----:B------:R-:W-:-:S02]  /*e340*/  ISETP.GE.AND P2, PT, R128, 0x71, PT ;  /* 0x000000718000780c */ /* 0x000fc40003f46270 */
        /* <DEDUP_REMOVED lines=19> */
[----:B--2---:R-:W-:Y:S01]  /*e480*/  FFMA.FTZ R216, R216, UR4, -R218 ;  /* 0x00000004d8d87c23 */ /* 0x004fe200080108da */
[C---:B------:R-:W-:Y:S02]  /*e490*/  VIADD R27, R9.reuse, 0x10 ;  /* 0x00000010091b7836 */ /* 0x040fe40000000000 */
[----:B------:R-:W-:Y:S01]  /*e4a0*/  FADD.FTZ R226, R26, -R226 ;  /* 0x800000e21ae27221 */ /* 0x000fe20000010000 */
[----:B------:R-:W-:Y:S01]  /*e4b0*/  IADD3 R221, R9, 0x14, RZ ;  /* 0x0000001409dd7810 */ /* 0x000fe20007ffe0ff */
[----:B------:R-:W-:-:S02]  /*e4c0*/  FFMA.FTZ R26, R214, UR4, -R218 ;  /* 0x00000004d61a7c23 */ /* 0x000fc400080108da */
[----:B------:R2:W4:Y:S01]  /*e4d0*/  MUFU.EX2 R214, R216 ;  /* 0x000000d800d67308 */ /* 0x0005220000000800 */
[----:B------:R-:W4:Y:S01]  /*e4e0*/  SHFL.IDX PT, R231, R17, R231, 0x1f ;  /* 0x00001fe711e77589 */ /* 0x000f2200000e0000 */
[--C-:B---3--:R-:W-:Y:S01]  /*e4f0*/  FADD.FTZ R218, R30, -R24.reuse ;  /* 0x800000181eda7221 */ /* 0x108fe20000010000 */
[----:B--2---:R-:W-:Y:S02]  /*e500*/  FADD.FTZ R216, R28, -R24 ;  /* 0x800000181cd87221 */ /* 0x004fe40000010000 */
[----:B------:R-:W2:Y:S04]  /*e510*/  SHFL.IDX PT, R28, R224, R27, 0x1f ;  /* 0x00001f1be01c7589 */ /* 0x000ea800000e0000 */
[----:B------:R1:W-:Y:S04]  /*e520*/  SHFL.IDX PT, R27, R224, R221, 0x1f ;  /* 0x00001fdde01b7589 */ /* 0x0003e800000e0000 */
[----:B------:R3:W2:Y:S01]  /*e530*/  SHFL.IDX PT, R30, R17, R232, 0x1f ;  /* 0x00001fe8111e7589 */ /* 0x0006a200000e0000 */
[----:B-1----:R-:W-:Y:S01]  /*e540*/  FADD.FTZ R221, R29, -R223 ;  /* 0x800000df1ddd7221 */ /* 0x002fe20000010000 */
[----:B------:R-:W-:-:S02]  /*e550*/  VIADD R29, R9, 0x18 ;  /* 0x00000018091d7836 */ /* 0x000fc40000000000 */
[----:B------:R-:W-:Y:S01]  /*e560*/  FADD.FTZ R223, R31, -R223 ;  /* 0x800000df1fdf7221 */ /* 0x000fe20000010000 */
[----:B------:R-:W-:-:S03]  /*e570*/  IADD3 R31, R9, 0x10, RZ ;  /* 0x00000010091f7810 */ /* 0x000fc60007ffe0ff */
[----:B------:R-:W1:Y:S04]  /*e580*/  SHFL.IDX PT, R29, R224, R29, 0x1f ;  /* 0x00001f1de01d7589 */ /* 0x000e6800000e0000 */
[----:B------:R-:W1:Y:S01]  /*e590*/  SHFL.IDX PT, R31, R17, R31, 0x1f ;  /* 0x00001f1f111f7589 */ /* 0x000e6200000e0000 */
[----:B---3--:R-:W-:Y:S01]  /*e5a0*/  VIADD R232, R9, 0x1c ;  /* 0x0000001c09e87836 */ /* 0x008fe20000000000 */
[----:B------:R3:W1:Y:S01]  /*e5b0*/  MUFU.EX2 R24, R26 ;  /* 0x0000001a00187308 */ /* 0x0006620000000800 */
[----:B------:R-:W-:-:S04]  /*e5c0*/  FFMA.FTZ R219, R219, UR4, -R25 ;  /* 0x00000004dbdb7c23 */ /* 0x000fc80008010819 */
[----:B------:R1:W-:Y:S01]  /*e5d0*/  SHFL.IDX PT, R232, R224, R232, 0x1f ;  /* 0x00001fe8e0e87589 */ /* 0x0003e200000e0000 */
[----:B---3--:R-:W-:Y:S01]  /*e5e0*/  FFMA.FTZ R26, R228, UR4, -R25 ;  /* 0x00000004e41a7c23 */ /* 0x008fe20008010819 */
[--C-:B----4-:R-:W-:Y:S01]  /*e5f0*/  FFMA.FTZ R25, R225, UR4, -R231.reuse ;  /* 0x00000004e1197c23 */ /* 0x110fe200080108e7 */
[----:B------:R-:W-:Y:S01]  /*e600*/  FFMA.FTZ R231, R222, UR4, -R231 ;  /* 0x00000004dee77c23 */ /* 0x000fe200080108e7 */
[--C-:B--2---:R-:W-:Y:S01]  /*e610*/  FADD.FTZ R222, R32, -R28.reuse ;  /* 0x8000001c20de7221 */ /* 0x104fe20000010000 */
[----:B------:R-:W-:Y:S02]  /*e620*/  VIADD R32, R9, 0x14 ;  /* 0x0000001409207836 */ /* 0x000fe40000000000 */
[----:B-1----:R-:W-:Y:S01]  /*e630*/  FADD.FTZ R224, R34, -R28 ;  /* 0x8000001c22e07221 */ /* 0x002fe20000010000 */
[--C-:B------:R-:W-:Y:S01]  /*e640*/  FFMA.FTZ R28, R220, UR4, -R30.reuse ;  /* 0x00000004dc1c7c23 */ /* 0x100fe2000801081e */
[----:B------:R-:W-:Y:S01]  /*e650*/  FFMA.FTZ R30, R217, UR4, -R30 ;  /* 0x00000004d91e7c23 */ /* 0x000fe2000801081e */
[--C-:B------:R-:W-:Y:S01]  /*e660*/  FADD.FTZ R217, R36, -R29.reuse ;  /* 0x8000001d24d97221 */ /* 0x100fe20000010000 */
[----:B------:R-:W-:Y:S01]  /*e670*/  FADD.FTZ R220, R38, -R29 ;  /* 0x8000001d26dc7221 */ /* 0x000fe20000010000 */
[----:B------:R-:W1:Y:S01]  /*e680*/  SHFL.IDX PT, R32, R17, R32, 0x1f ;  /* 0x00001f2011207589 */ /* 0x000e6200000e0000 */
[--C-:B------:R-:W-:Y:S01]  /*e690*/  FFMA.FTZ R29, R215, UR4, -R31.reuse ;  /* 0x00000004d71d7c23 */ /* 0x100fe2000801081f */
[----:B------:R-:W-:Y:S01]  /*e6a0*/  FFMA.FTZ R31, R213, UR4, -R31 ;  /* 0x00000004d51f7c23 */ /* 0x000fe2000801081f */
[----:B------:R-:W-:Y:S01]  /*e6b0*/  FFMA.FTZ R213, -R18, R18, 1 ;  /* 0x3f80000012d57423 */ /* 0x000fe20000010112 */
[----:B------:R-:W-:Y:S01]  /*e6c0*/  FMUL.FTZ R229, R214, R229 ;  /* 0x000000e5d6e57220 */ /* 0x000fe20000410000 */
[----:B------:R-:W-:-:S03]  /*e6d0*/  VIADD R34, R9, 0x18 ;  /* 0x0000001809227836 */ /* 0x000fc60000000000 */
[----:B------:R-:W-:Y:S01]  /*e6e0*/  FMUL.FTZ R213, R213, R229 ;  /* 0x000000e5d5d57220 */ /* 0x000fe20000410000 */
[----:B------:R-:W-:Y:S01]  /*e6f0*/  IADD3 R229, R9, 0x1c, RZ ;  /* 0x0000001c09e57810 */ /* 0x000fe20007ffe0ff */
[--C-:B------:R-:W-:Y:S02]  /*e700*/  FADD.FTZ R225, R33, -R27.reuse ;  /* 0x8000001b21e17221 */ /* 0x100fe40000010000 */
[----:B------:R-:W2:Y:S04]  /*e710*/  SHFL.IDX PT, R33, R17, R34, 0x1f ;  /* 0x00001f2211217589 */ /* 0x000ea800000e0000 */
[----:B------:R-:W3:Y:S01]  /*e720*/  SHFL.IDX PT, R34, R17, R229, 0x1f ;  /* 0x00001fe511227589 */ /* 0x000ee200000e0000 */
[----:B------:R-:W-:Y:S01]  /*e730*/  FMUL.FTZ R226, R24, R226 ;  /* 0x000000e218e27220 */ /* 0x000fe20000410000 */
[----:B------:R-:W4:Y:S01]  /*e740*/  MUFU.EX2 R219, R219 ;  /* 0x000000db00db7308 */ /* 0x000f220000000800 */
[----:B------:R-:W-:Y:S01]  /*e750*/  FADD.FTZ R228, R35, -R27 ;  /* 0x8000001b23e47221 */ /* 0x000fe20000010000 */
[--C-:B-1----:R-:W-:Y:S01]  /*e760*/  FFMA.FTZ R211, R211, UR4, -R32.reuse ;  /* 0x00000004d3d37c23 */ /* 0x102fe20008010820 */
[----:B------:R-:W-:Y:S01]  /*e770*/  FFMA.FTZ R32, R210, UR4, -R32 ;  /* 0x00000004d2207c23 */ /* 0x000fe20008010820 */
[----:B------:R-:W-:Y:S01]  /*e780*/  FFMA.FTZ R210, -R19, R19, 1 ;  /* 0x3f80000013d27423 */ /* 0x000fe20000010113 */
[----:B------:R-:W1:Y:S03]  /*e790*/  SHFL.IDX PT, R35, R15, R9, 0x1f ;  /* 0x00001f090f237589 */ /* 0x000e6600000e0000 */
[----:B------:R2:W-:Y:S01]  /*e7a0*/  MUFU.EX2 R18, R31 ;  /* 0x0000001f00127308 */ /* 0x0005e20000000800 */
[----:B------:R-:W-:Y:S01]  /*e7b0*/  FMUL.FTZ R210, R210, R226 ;  /* 0x000000e2d2d27220 */ /* 0x000fe20000410000 */
[C---:B------:R-:W-:Y:S01]  /*e7c0*/  VIADD R226, R9.reuse, 0x4 ;  /* 0x0000000409e27836 */ /* 0x040fe20000000000 */
[----:B------:R-:W-:-:S05]  /*e7d0*/  IADD3 R36, R9, 0xc, RZ ;  /* 0x0000000c09247810 */ /* 0x000fca0007ffe0ff */
[----:B------:R4:W-:Y:S01]  /*e7e0*/  MUFU.EX2 R19, R32 ;  /* 0x0000002000137308 */ /* 0x0009e20000000800 */
[--C-:B--2---:R-:W-:Y:S01]  /*e7f0*/  FFMA.FTZ R31, R208, UR4, -R33.reuse ;  /* 0x00000004d01f7c23 */ /* 0x104fe20008010821 */
[----:B----4-:R-:W-:Y:S01]  /*e800*/  FFMA.FTZ R32, R209, UR4, -R33 ;  /* 0x00000004d1207c23 */ /* 0x010fe20008010821 */
[--C-:B---3--:R-:W-:Y:S01]  /*e810*/  FFMA.FTZ R33, R206, UR4, -R34.reuse ;  /* 0x00000004ce217c23 */ /* 0x108fe20008010822 */
[----:B------:R-:W-:Y:S02]  /*e820*/  FFMA.FTZ R34, R207, UR4, -R34 ;  /* 0x00000004cf227c23 */ /* 0x000fe40008010822 */
[----:B------:R-:W-:Y:S02]  /*e830*/  SHFL.IDX PT, R207, R15, R226, 0x1f ;  /* 0x00001fe20fcf7589 */ /* 0x000fe400000e0000 */
[----:B------:R2:W-:Y:S01]  /*e840*/  MUFU.EX2 R27, R231 ;  /* 0x000000e7001b7308 */ /* 0x0005e20000000800 */
[----:B------:R-:W-:Y:S01]  /*e850*/  FFMA.FTZ R208, -R230, R230, 1 ;  /* 0x3f800000e6d07423 */ /* 0x000fe200000101e6 */
[----:B------:R-:W-:Y:S01]  /*e860*/  FMUL.FTZ R227, R219, R227 ;  /* 0x000000e3dbe37220 */ /* 0x000fe20000410000 */
[----:B------:R-:W-:-:S02]  /*e870*/  VIADD R215, R9, 0x8 ;  /* 0x0000000809d77836 */ /* 0x000fc40000000000 */
[----:B--2---:R-:W-:Y:S02]  /*e880*/  FADD.FTZ R231, R37, -R232 ;  /* 0x800000e825e77221 */ /* 0x004fe40000010000 */
[----:B------:R2:W3:Y:S01]  /*e890*/  SHFL.IDX PT, R37, R15, R36, 0x1f ;  /* 0x00001f240f257589 */ /* 0x0004e200000e0000 */
[----:B------:R-:W-:Y:S01]  /*e8a0*/  FMUL.FTZ R208, R208, R227 ;  /* 0x000000e3d0d07220 */ /* 0x000fe20000410000 */
[----:B------:R4:W-:Y:S01]  /*e8b0*/  MUFU.EX2 R17, R211 ;  /* 0x000000d300117308 */ /* 0x0009e20000000800 */
[C---:B------:R-:W-:Y:S01]  /*e8c0*/  VIADD R227, R9.reuse, 0x10 ;  /* 0x0000001009e37836 */ /* 0x040fe20000000000 */
[----:B------:R-:W3:Y:S01]  /*e8d0*/  SHFL.IDX PT, R209, R15, R215, 0x1f ;  /* 0x00001fd70fd17589 */ /* 0x000ee200000e0000 */
[--C-:B-1----:R-:W-:Y:S01]  /*e8e0*/  FFMA.FTZ R204, R204, UR4, -R35.reuse ;  /* 0x00000004cccc7c23 */ /* 0x102fe20008010823 */
[C---:B------:R-:W-:Y:S01]  /*e8f0*/  IADD3 R230, R9.reuse, 0x18, RZ ;  /* 0x0000001809e67810 */ /* 0x040fe20007ffe0ff */
[----:B----4-:R-:W-:Y:S02]  /*e900*/  VIADD R211, R9, 0x14 ;  /* 0x0000001409d37836 */ /* 0x010fe40000000000 */
[----:B--2---:R-:W-:-:S02]  /*e910*/  FFMA.FTZ R36, R205, UR4, -R35 ;  /* 0x00000004cd247c23 */ /* 0x004fc40008010823 */
[----:B------:R-:W1:Y:S04]  /*e920*/  SHFL.IDX PT, R205, R15, R227, 0x1f ;  /* 0x00001fe30fcd7589 */ /* 0x000e6800000e0000 */
[----:B------:R-:W2:Y:S01]  /*e930*/  SHFL.IDX PT, R38, R15, R211, 0x1f ;  /* 0x00001fd30f267589 */ /* 0x000ea200000e0000 */
[----:B------:R-:W-:Y:S01]  /*e940*/  FADD.FTZ R232, R39, -R232 ;  /* 0x800000e827e87221 */ /* 0x000fe20000010000 */
[----:B------:R4:W-:Y:S02]  /*e950*/  MUFU.EX2 R35, R204 ;  /* 0x000000cc00237308 */ /* 0x0009e40000000800 */
[----:B------:R-:W2:Y:S01]  /*e960*/  SHFL.IDX PT, R39, R15, R230, 0x1f ;  /* 0x00001fe60f277589 */ /* 0x000ea200000e0000 */
[----:B---3--:R-:W-:Y:S01]  /*e970*/  FFMA.FTZ R120, R120, UR4, -R37 ;  /* 0x0000000478787c23 */ /* 0x008fe20008010825 */
        /* <DEDUP_REMOVED lines=9> */
[----:B------:R-:W-:Y:S02]  /*ea10*/  VIADD R209, R9, 0xc ;  /* 0x0000000c09d17836 */ /* 0x000fe40000000000 */
[--C-:B------:R-:W-:Y:S01]  /*ea20*/  FFMA.FTZ R123, R103, UR4, -R205.reuse ;  /* 0x00000004677b7c23 */ /* 0x100fe200080108cd */
[----:B---3--:R3:W-:Y:S01]  /*ea30*/  MUFU.EX2 R15, R204 ;  /* 0x000000cc000f7308 */ /* 0x0087e20000000800 */
[--C-:B--2---:R-:W-:Y:S01]  /*ea40*/  FFMA.FTZ R109, R109, UR4, -R38.reuse ;  /* 0x000000046d6d7c23 */ /* 0x104fe20008010826 */
[----:B------:R-:W-:Y:S01]  /*ea50*/  FFMA.FTZ R103, R94, UR4, -R38 ;  /* 0x000000045e677c23 */ /* 0x000fe20008010826 */
[----:B------:R-:W-:Y:S01]  /*ea60*/  FFMA.FTZ R114, R114, UR4, -R205 ;  /* 0x0000000472727c23 */ /* 0x000fe200080108cd */
[----:B------:R-:W-:-:S04]  /*ea70*/  FFMA.FTZ R112, R112, UR4, -R39 ;  /* 0x0000000470707c23 */ /* 0x000fc80008010827 */
[----:B------:R2:W-:Y:S01]  /*ea80*/  MUFU.EX2 R38, R206 ;  /* 0x000000ce00267308 */ /* 0x0005e20000000800 */
[----:B---3--:R-:W3:Y:S01]  /*ea90*/  SHFL.IDX PT, R204, R10, R9, 0x1f ;  /* 0x00001f090acc7589 */ /* 0x008ee200000e0000 */
[----:B------:R-:W-:Y:S01]  /*eaa0*/  FFMA.FTZ R107, R107, UR4, -R39 ;  /* 0x000000046b6b7c23 */ /* 0x000fe20008010827 */
[----:B----4-:R-:W-:Y:S01]  /*eab0*/  FFMA.FTZ R205, R97, UR4, -R122 ;  /* 0x0000000461cd7c23 */ /* 0x010fe2000801087a */
[--C-:B------:R-:W-:Y:S01]  /*eac0*/  FFMA.FTZ R119, R119, UR4, -R124.reuse ;  /* 0x0000000477777c23 */ /* 0x100fe2000801087c */
[----:B--2---:R-:W2:Y:S03]  /*ead0*/  SHFL.IDX PT, R206, R10, R209, 0x1f ;  /* 0x00001fd10ace7589 */ /* 0x004ea600000e0000 */
[----:B------:R4:W-:Y:S01]  /*eae0*/  MUFU.EX2 R39, R125 ;  /* 0x0000007d00277308 */ /* 0x0009e20000000800 */
[----:B------:R-:W-:Y:S01]  /*eaf0*/  FFMA.FTZ R124, R98, UR4, -R124 ;  /* 0x00000004627c7c23 */ /* 0x000fe2000801087c */
[----:B------:R-:W2:Y:S04]  /*eb00*/  SHFL.IDX PT, R97, R10, R227, 0x1f ;  /* 0x00001fe30a617589 */ /* 0x000ea800000e0000 */
[----:B------:R-:W-:Y:S04]  /*eb10*/  SHFL.IDX PT, R98, R10, R230, 0x1f ;  /* 0x00001fe60a627589 */ /* 0x000fe800000e0000 */
[----:B----4-:R-:W4:Y:S01]  /*eb20*/  SHFL.IDX PT, R125, R10, R211, 0x1f ;  /* 0x00001fd30a7d7589 */ /* 0x010f2200000e0000 */
[----:B------:R1:W-:Y:S02]  /*eb30*/  MUFU.EX2 R94, R120 ;  /* 0x00000078005e7308 */ /* 0x0003e40000000800 */
[----:B-1----:R-:W-:-:S02]  /*eb40*/  FFMA.FTZ R120, R99, UR4, -R207 ;  /* 0x0000000463787c23 */ /* 0x002fc400080108cf */
[----:B------:R-:W1:Y:S04]  /*eb50*/  SHFL.IDX PT, R99, R12, R9, 0x1f ;  /* 0x00001f090c637589 */ /* 0x000e6800000e0000 */
[----:B------:R-:W1:Y:S01]  /*eb60*/  MUFU.EX2 R29, R29 ;  /* 0x0000001d001d7308 */ /* 0x000e620000000800 */
[--C-:B---3--:R-:W-:Y:S01]  /*eb70*/  FFMA.FTZ R117, R117, UR4, -R204.reuse ;  /* 0x0000000475757c23 */ /* 0x108fe200080108cc */
[----:B------:R-:W-:Y:S01]  /*eb80*/  FFMA.FTZ R106, R106, UR4, -R204 ;  /* 0x000000046a6a7c23 */ /* 0x000fe200080108cc */
[--C-:B--2---:R-:W-:Y:S01]  /*eb90*/  FFMA.FTZ R105, R105, UR4, -R206.reuse ;  /* 0x0000000469697c23 */ /* 0x104fe200080108ce */
        /* <DEDUP_REMOVED lines=59> */
[--C-:B------:R-:W-:Y:S01]  /*ef50*/  FFMA.FTZ R206, R206, UR4, -R112.reuse ;  /* 0x00000004cece7c23 */ /* 0x100fe20008010870 */
[----:B------:R-:W-:Y:S01]  /*ef60*/  FFMA.FTZ R207, R207, UR4, -R112 ;  /* 0x00000004cfcf7c23 */ /* 0x000fe20008010870 */
[----:B------:R3:W-:Y:S01]  /*ef70*/  MUFU.EX2 R95, R109 ;  /* 0x0000006d005f7308 */ /* 0x0007e20000000800 */
[----:B------:R-:W-:Y:S01]  /*ef80*/  FMUL.FTZ R112, R235, R221 ;  /* 0x000000ddeb707220 */ /* 0x000fe20000410000 */
[--C-:B------:R-:W-:Y:S01]  /*ef90*/  FADD.FTZ R45, R45, -R217.reuse ;  /* 0x800000d92d2d7221 */ /* 0x100fe20000010000 */
[----:B------:R-:W-:Y:S01]  /*efa0*/  FADD.FTZ R47, R47, -R217 ;  /* 0x800000d92f2f7221 */ /* 0x000fe20000010000 */
[----:B------:R-:W4:Y:S04]  /*efb0*/  SHFL.IDX PT, R221, R14, R226, 0x1f ;  /* 0x00001fe20edd7589 */ /* 0x000f2800000e0000 */
[----:B------:R-:W-:Y:S04]  /*efc0*/  LDS R217, [R11+0x400] ;  /* 0x000400000bd97984 */ /* 0x000fe80000000800 */
[----:B---3--:R2:W-:Y:S01]  /*efd0*/  SHFL.IDX PT, R109, R12, R227, 0x1f ;  /* 0x00001fe30c6d7589 */ /* 0x0085e200000e0000 */
[----:B------:R-:W3:Y:S01]  /*efe0*/  MUFU.EX2 R36, R36 ;  /* 0x0000002400247308 */ /* 0x000ee20000000800 */
[----:B--2---:R-:W-:-:S02]  /*eff0*/  FMUL.FTZ R227, R32, R220 ;  /* 0x000000dc20e37220 */ /* 0x004fc40000410000 */
[----:B------:R-:W2:Y:S01]  /*f000*/  SHFL.IDX PT, R220, R14, R229, 0x1f ;  /* 0x00001fe50edc7589 */ /* 0x000ea200000e0000 */
[--C-:B-1----:R-:W-:Y:S01]  /*f010*/  FADD.FTZ R40, R40, -R218.reuse ;  /* 0x800000da28287221 */ /* 0x102fe20000010000 */
[----:B------:R-:W-:Y:S01]  /*f020*/  FFMA.FTZ R20, -R20, R20, 1 ;  /* 0x3f80000014147423 */ /* 0x000fe20000010114 */
[----:B------:R-:W-:Y:S01]  /*f030*/  FMUL.FTZ R224, R18, R224 ;  /* 0x000000e012e07220 */ /* 0x000fe20000410000 */
[----:B------:R-:W-:Y:S01]  /*f040*/  IADD3 R235, R9, 0x10, RZ ;  /* 0x0000001009eb7810 */ /* 0x000fe20007ffe0ff */
[----:B------:R-:W-:Y:S01]  /*f050*/  FMUL.FTZ R225, R17, R225 ;  /* 0x000000e111e17220 */ /* 0x000fe20000410000 */
[----:B------:R-:W-:Y:S01]  /*f060*/  FADD.FTZ R42, R42, -R218 ;  /* 0x800000da2a2a7221 */ /* 0x000fe20000010000 */
[----:B------:R-:W-:Y:S01]  /*f070*/  FFMA.FTZ R11, -R170, R170, 1 ;  /* 0x3f800000aa0b7423 */ /* 0x000fe200000101aa */
[----:B------:R-:W-:Y:S01]  /*f080*/  FMUL.FTZ R40, R35, R40 ;  /* 0x0000002823287220 */ /* 0x000fe20000410000 */
[----:B------:R-:W-:Y:S01]  /*f090*/  FFMA.FTZ R21, -R21, R21, 1 ;  /* 0x3f80000015157423 */ /* 0x000fe20000010115 */
[----:B------:R-:W-:-:S02]  /*f0a0*/  VIADD R234, R9, 0x14 ;  /* 0x0000001409ea7836 */ /* 0x000fc40000000000 */
[--C-:B----4-:R-:W-:Y:S01]  /*f0b0*/  FADD.FTZ R41, R41, -R221.reuse ;  /* 0x800000dd29297221 */ /* 0x110fe20000010000 */
[----:B------:R-:W1:Y:S01]  /*f0c0*/  MUFU.EX2 R30, R30 ;  /* 0x0000001e001e7308 */ /* 0x000e620000000800 */
[----:B------:R-:W-:Y:S01]  /*f0d0*/  FMUL.FTZ R22, R20, R22 ;  /* 0x0000001614167220 */ /* 0x000fe20000410000 */
[----:B------:R-:W-:Y:S01]  /*f0e0*/  FMUL.FTZ R20, R211, R224 ;  /* 0x000000e0d3147220 */ /* 0x000fe20000410000 */
[----:B------:R-:W-:Y:S01]  /*f0f0*/  FADD.FTZ R43, R43, -R221 ;  /* 0x800000dd2b2b7221 */ /* 0x000fe20000010000 */
[----:B------:R-:W4:Y:S01]  /*f100*/  SHFL.IDX PT, R224, R14, R235, 0x1f ;  /* 0x00001feb0ee07589 */ /* 0x000f2200000e0000 */
[----:B------:R-:W-:Y:S01]  /*f110*/  FMUL.FTZ R11, R11, R40 ;  /* 0x000000280b0b7220 */ /* 0x000fe20000410000 */
[----:B---3--:R-:W-:Y:S01]  /*f120*/  FMUL.FTZ R42, R36, R42 ;  /* 0x0000002a242a7220 */ /* 0x008fe20000410000 */
[----:B------:R-:W-:Y:S01]  /*f130*/  FMUL.FTZ R21, R21, R225 ;  /* 0x000000e115157220 */ /* 0x000fe20000410000 */
[----:B------:R-:W-:Y:S01]  /*f140*/  FFMA.FTZ R40, -R169, R169, 1 ;  /* 0x3f800000a9287423 */ /* 0x000fe200000101a9 */
[----:B------:R-:W-:Y:S01]  /*f150*/  FMUL.FTZ R221, R15, R41 ;  /* 0x000000290fdd7220 */ /* 0x000fe20000410000 */
[--C-:B--2---:R-:W-:Y:S01]  /*f160*/  FADD.FTZ R53, R53, -R220.reuse ;  /* 0x800000dc35357221 */ /* 0x104fe20000010000 */
[----:B------:R-:W-:Y:S01]  /*f170*/  FADD.FTZ R55, R55, -R220 ;  /* 0x800000dc37377221 */ /* 0x000fe20000010000 */
[----:B------:R-:W-:Y:S01]  /*f180*/  FFMA.FTZ R220, -R168, R168, 1 ;  /* 0x3f800000a8dc7423 */ /* 0x000fe200000101a8 */
[----:B------:R-:W2:Y:S01]  /*f190*/  SHFL.IDX PT, R225, R14, R234, 0x1f ;  /* 0x00001fea0ee17589 */ /* 0x000ea200000e0000 */
[----:B------:R-:W-:-:S02]  /*f1a0*/  FADD.FTZ R46, R46, -R222 ;  /* 0x800000de2e2e7221 */ /* 0x000fc40000010000 */
[----:B------:R-:W-:Y:S01]  /*f1b0*/  FMUL.FTZ R41, R220, R42 ;  /* 0x0000002adc297220 */ /* 0x000fe20000410000 */
[----:B------:R-:W-:Y:S01]  /*f1c0*/  FMUL.FTZ R42, R40, R221 ;  /* 0x000000dd282a7220 */ /* 0x000fe20000410000 */
[----:B------:R-:W-:Y:S01]  /*f1d0*/  FFMA.FTZ R40, -R23, R23, 1 ;  /* 0x3f80000017287423 */ /* 0x000fe20000010117 */
[----:B------:R-:W-:Y:S01]  /*f1e0*/  FFMA.FTZ R23, -R88, R88, 1 ;  /* 0x3f80000058177423 */ /* 0x000fe20000010158 */
[----:B------:R-:W-:-:S04]  /*f1f0*/  FMUL.FTZ R46, R39, R46 ;  /* 0x0000002e272e7220 */ /* 0x000fc80000410000 */
[----:B------:R-:W-:Y:S01]  /*f200*/  FMUL.FTZ R23, R23, R46 ;  /* 0x0000002e17177220 */ /* 0x000fe20000410000 */
[----:B------:R-:W-:Y:S02]  /*f210*/  FFMA.FTZ R46, -R92, R92, 1 ;  /* 0x3f8000005c2e7423 */ /* 0x000fe4000001015c */
[----:B------:R-:W3:Y:S01]  /*f220*/  SHFL.IDX PT, R92, R217, R233, 0x1f ;  /* 0x00001fe9d95c7589 */ /* 0x000ee200000e0000 */
[----:B-1----:R-:W-:-:S04]  /*f230*/  FMUL.FTZ R223, R30, R223 ;  /* 0x000000df1edf7220 */ /* 0x002fc80000410000 */
[----:B------:R-:W-:Y:S02]  /*f240*/  FMUL.FTZ R209, R209, R223 ;  /* 0x000000dfd1d17220 */ /* 0x000fe40000410000 */
[----:B------:R1:W3:Y:S01]  /*f250*/  SHFL.IDX PT, R223, R14, R230, 0x1f ;  /* 0x00001fe60edf7589 */ /* 0x0002e200000e0000 */
[----:B----4-:R-:W-:Y:S01]  /*f260*/  FADD.FTZ R48, R48, -R224 ;  /* 0x800000e030307221 */ /* 0x010fe20000010000 */
[----:B------:R-:W-:Y:S01]  /*f270*/  FMUL.FTZ R45, R94, R45 ;  /* 0x0000002d5e2d7220 */ /* 0x000fe20000410000 */
[--C-:B--2---:R-:W-:Y:S01]  /*f280*/  FADD.FTZ R49, R49, -R225.reuse ;  /* 0x800000e131317221 */ /* 0x104fe20000010000 */
[----:B------:R-:W-:Y:S01]  /*f290*/  FFMA.FTZ R211, -R200, R200, 1 ;  /* 0x3f800000c8d37423 */ /* 0x000fe200000101c8 */
[----:B------:R-:W-:Y:S01]  /*f2a0*/  FMUL.FTZ R228, R19, R228 ;  /* 0x000000e413e47220 */ /* 0x000fe20000410000 */
[----:B------:R-:W-:Y:S01]  /*f2b0*/  FFMA.FTZ R89, -R89, R89, 1 ;  /* 0x3f80000059597423 */ /* 0x000fe20000010159 */
[----:B------:R-:W-:Y:S01]  /*f2c0*/  FMUL.FTZ R47, R10, R47 ;  /* 0x0000002f0a2f7220 */ /* 0x000fe20000410000 */
[----:B------:R-:W-:Y:S01]  /*f2d0*/  FFMA.FTZ R90, -R90, R90, 1 ;  /* 0x3f8000005a5a7423 */ /* 0x000fe2000001015a */
[----:B------:R-:W-:Y:S01]  /*f2e0*/  FMUL.FTZ R48, R96, R48 ;  /* 0x0000003060307220 */ /* 0x000fe20000410000 */
[----:B------:R-:W-:Y:S01]  /*f2f0*/  FFMA.FTZ R226, -R203, R203, 1 ;  /* 0x3f800000cbe27423 */ /* 0x000fe200000101cb */
[----:B------:R-:W-:Y:S01]  /*f300*/  FMUL.FTZ R45, R40, R45 ;  /* 0x0000002d282d7220 */ /* 0x000fe20000410000 */
[----:B------:R-:W-:Y:S01]  /*f310*/  FADD.FTZ R51, R51, -R225 ;  /* 0x800000e133337221 */ /* 0x000fe20000010000 */
[----:B------:R-:W-:Y:S01]  /*f320*/  FFMA.FTZ R218, -R167, R167, 1 ;  /* 0x3f800000a7da7423 */ /* 0x000fe200000101a7 */
[----:B------:R-:W-:Y:S01]  /*f330*/  FMUL.FTZ R43, R37, R43 ;  /* 0x0000002b252b7220 */ /* 0x000fe20000410000 */
[----:B------:R-:W-:Y:S01]  /*f340*/  FMUL.FTZ R40, R95, R49 ;  /* 0x000000315f287220 */ /* 0x000fe20000410000 */
[----:B------:R-:W-:Y:S01]  /*f350*/  FMUL.FTZ R211, R211, R228 ;  /* 0x000000e4d3d37220 */ /* 0x000fe20000410000 */
[----:B------:R-:W-:Y:S01]  /*f360*/  FMUL.FTZ R49, R89, R47 ;  /* 0x0000002f59317220 */ /* 0x000fe20000410000 */
[----:B------:R-:W-:Y:S01]  /*f370*/  FADD.FTZ R44, R44, -R222 ;  /* 0x800000de2c2c7221 */ /* 0x000fe20000010000 */
[----:B------:R-:W-:Y:S01]  /*f380*/  FFMA.FTZ R91, -R91, R91, 1 ;  /* 0x3f8000005b5b7423 */ /* 0x000fe2000001015b */
[----:B------:R-:W-:Y:S01]  /*f390*/  FMUL.FTZ R47, R90, R48 ;  /* 0x000000305a2f7220 */ /* 0x000fe20000410000 */
[----:B------:R-:W-:Y:S01]  /*f3a0*/  IADD3 R228, R9, 0x8, RZ ;  /* 0x0000000809e47810 */ /* 0x000fe20007ffe0ff */
[----:B-1----:R-:W-:Y:S01]  /*f3b0*/  FMUL.FTZ R14, R226, R227 ;  /* 0x000000e3e20e7220 */ /* 0x002fe20000410000 */
[----:B------:R-:W-:Y:S01]  /*f3c0*/  FFMA.FTZ R90, -R165, R165, 1 ;  /* 0x3f800000a55a7423 */ /* 0x000fe200000101a5 */
[----:B------:R-:W-:Y:S01]  /*f3d0*/  FMUL.FTZ R43, R218, R43 ;  /* 0x0000002bda2b7220 */ /* 0x000fe20000410000 */
[----:B------:R-:W-:-:S02]  /*f3e0*/  VIADD R227, R9, 0x4 ;  /* 0x0000000409e37836 */ /* 0x000fc40000000000 */
[----:B------:R-:W-:Y:S01]  /*f3f0*/  FMUL.FTZ R51, R98, R51 ;  /* 0x0000003362337220 */ /* 0x000fe20000410000 */
[----:B------:R-:W-:Y:S01]  /*f400*/  FFMA.FTZ R218, -R166, R166, 1 ;  /* 0x3f800000a6da7423 */ /* 0x000fe200000101a6 */
[----:B------:R-:W-:Y:S01]  /*f410*/  FMUL.FTZ R44, R38, R44 ;  /* 0x0000002c262c7220 */ /* 0x000fe20000410000 */
[----:B------:R-:W-:Y:S01]  /*f420*/  FMUL.FTZ R48, R91, R40 ;  /* 0x000000285b307220 */ /* 0x000fe20000410000 */
[----:B------:R-:W1:Y:S01]  /*f430*/  SHFL.IDX PT, R89, R217, R9, 0x1f ;  /* 0x00001f09d9597589 */ /* 0x000e6200000e0000 */
[----:B------:R-:W2:Y:S01]  /*f440*/  MUFU.EX2 R107, R107 ;  /* 0x0000006b006b7308 */ /* 0x000ea20000000800 */
[--C-:B---3--:R-:W-:Y:S01]  /*f450*/  FADD.FTZ R61, R61, -R92.reuse ;  /* 0x8000005c3d3d7221 */ /* 0x108fe20000010000 */
[----:B------:R-:W-:Y:S01]  /*f460*/  FMUL.FTZ R51, R90, R51 ;  /* 0x000000335a337220 */ /* 0x000fe20000410000 */
[----:B------:R-:W3:Y:S01]  /*f470*/  SHFL.IDX PT, R40, R217, R228, 0x1f ;  /* 0x00001fe4d9287589 */ /* 0x000ee200000e0000 */
[----:B------:R-:W-:Y:S01]  /*f480*/  FADD.FTZ R92, R63, -R92 ;  /* 0x8000005c3f5c7221 */ /* 0x000fe20000010000 */
[----:B------:R-:W-:Y:S01]  /*f490*/  FADD.FTZ R50, R50, -R224 ;  /* 0x800000e032327221 */ /* 0x000fe20000010000 */
[----:B------:R-:W-:Y:S01]  /*f4a0*/  FMUL.FTZ R44, R218, R44 ;  /* 0x0000002cda2c7220 */ /* 0x000fe20000410000 */
[----:B------:R-:W4:Y:S01]  /*f4b0*/  SHFL.IDX PT, R88, R217, R227, 0x1f ;  /* 0x00001fe3d9587589 */ /* 0x000f2200000e0000 */
[----:B------:R-:W1:Y:S03]  /*f4c0*/  MUFU.EX2 R205, R205 ;  /* 0x000000cd00cd7308 */ /* 0x000e660000000800 */
[----:B------:R-:W4:Y:S04]  /*f4d0*/  SHFL.IDX PT, R90, R217, R230, 0x1f ;  /* 0x00001fe6d95a7589 */ /* 0x000f2800000e0000 */
[----:B------:R-:W-:Y:S01]  /*f4e0*/  LDS R63, [R13+0x400] ;  /* 0x000400000d3f7984 */ /* 0x000fe20000000800 */
[----:B------:R-:W3:Y:S03]  /*f4f0*/  MUFU.EX2 R122, R122 ;  /* 0x0000007a007a7308 */ /* 0x000ee60000000800 */
[----:B------:R-:W4:Y:S01]  /*f500*/  SHFL.IDX PT, R218, R217, R235, 0x1f ;  /* 0x00001febd9da7589 */ /* 0x000f2200000e0000 */
[----:B------:R-:W-:-:S03]  /*f510*/  FMUL.FTZ R50, R97, R50 ;  /* 0x0000003261327220 */ /* 0x000fc60000410000 */
[----:B------:R-:W-:Y:S01]  /*f520*/  SHFL.IDX PT, R91, R217, R234, 0x1f ;  /* 0x00001fead95b7589 */ /* 0x000fe200000e0000 */
[----:B------:R-:W-:-:S03]  /*f530*/  FADD.FTZ R52, R52, -R223 ;  /* 0x800000df34347221 */ /* 0x000fc60000010000 */
[----:B------:R-:W4:Y:S01]  /*f540*/  SHFL.IDX PT, R217, R217, R229, 0x1f ;  /* 0x00001fe5d9d97589 */ /* 0x000f2200000e0000 */
[----:B------:R-:W4:Y:S01]  /*f550*/  MUFU.EX2 R117, R117 ;  /* 0x0000007500757308 */ /* 0x000f220000000800 */
[----:B------:R-:W-:Y:S01]  /*f560*/  FMUL.FTZ R46, R46, R50 ;  /* 0x000000322e2e7220 */ /* 0x000fe20000410000 */
[----:B------:R-:W-:Y:S01]  /*f570*/  FFMA.FTZ R50, -R164, R164, 1 ;  /* 0x3f800000a4327423 */ /* 0x000fe200000101a4 */
[----:B------:R-:W-:Y:S01]  /*f580*/  FMUL.FTZ R52, R99, R52 ;  /* 0x0000003463347220 */ /* 0x000fe20000410000 */
[----:B------:R-:W-:-:S04]  /*f590*/  FADD.FTZ R54, R54, -R223 ;  /* 0x800000df36367221 */ /* 0x000fc80000010000 */
[----:B------:R-:W4:Y:S01]  /*f5a0*/  MUFU.EX2 R124, R124 ;  /* 0x0000007c007c7308 */ /* 0x000f220000000800 */
[----:B------:R-:W-:Y:S01]  /*f5b0*/  FMUL.FTZ R50, R50, R52 ;  /* 0x0000003432327220 */ /* 0x000fe20000410000 */
[----:B------:R-:W-:Y:S01]  /*f5c0*/  FFMA.FTZ R52, -R162, R162, 1 ;  /* 0x3f800000a2347423 */ /* 0x000fe200000101a2 */
[----:B--2---:R-:W-:Y:S01]  /*f5d0*/  FMUL.FTZ R54, R107, R54 ;  /* 0x000000366b367220 */ /* 0x004fe20000410000 */
[----:B------:R-:W-:-:S04]  /*f5e0*/  FFMA.FTZ R220, -R163, R163, 1 ;  /* 0x3f800000a3dc7423 */ /* 0x000fc800000101a3 */
[----:B------:R-:W2:Y:S01]  /*f5f0*/  MUFU.EX2 R26, R26 ;  /* 0x0000001a001a7308 */ /* 0x000ea20000000800 */
[----:B-1----:R-:W-:Y:S01]  /*f600*/  FMUL.FTZ R53, R205, R53 ;  /* 0x00000035cd357220 */ /* 0x002fe20000410000 */
[----:B------:R-:W-:Y:S01]  /*f610*/  FFMA.FTZ R93, -R93, R93, 1 ;  /* 0x3f8000005d5d7423 */ /* 0x000fe2000001015d */
[----:B---3--:R-:W-:-:S05]  /*f620*/  FMUL.FTZ R55, R122, R55 ;  /* 0x000000377a377220 */ /* 0x008fca0000410000 */
[----:B------:R-:W1:Y:S01]  /*f630*/  MUFU.EX2 R111, R111 ;  /* 0x0000006f006f7308 */ /* 0x000e620000000800 */
[----:B------:R-:W-:-:S07]  /*f640*/  FMUL.FTZ R52, R52, R54 ;  /* 0x0000003634347220 */ /* 0x000fce0000410000 */
[----:B------:R-:W3:Y:S01]  /*f650*/  MUFU.TANH R138, R138 ;  /* 0x0000008a008a7308 */ /* 0x000ee20000002400 */
[----:B------:R-:W-:-:S07]  /*f660*/  FMUL.FTZ R54, R220, R53 ;  /* 0x00000035dc367220 */ /* 0x000fce0000410000 */
[----:B------:R-:W3:Y:S01]  /*f670*/  MUFU.EX2 R100, R100 ;  /* 0x0000006400647308 */ /* 0x000ee20000000800 */
[----:B------:R-:W-:-:S07]  /*f680*/  FMUL.FTZ R53, R93, R55 ;  /* 0x000000375d357220 */ /* 0x000fce0000410000 */
[----:B------:R-:W3:Y:S01]  /*f690*/  MUFU.EX2 R106, R106 ;  /* 0x0000006a006a7308 */ /* 0x000ee20000000800 */
[----:B------:R-:W-:-:S07]  /*f6a0*/  FADD.FTZ R56, R56, -R89 ;  /* 0x8000005938387221 */ /* 0x000fce0000010000 */
[----:B------:R-:W3:Y:S01]  /*f6b0*/  MUFU.EX2 R25, R25 ;  /* 0x0000001900197308 */ /* 0x000ee20000000800 */
[----:B------:R-:W-:-:S07]  /*f6c0*/  FADD.FTZ R55, R60, -R40 ;  /* 0x800000283c377221 */ /* 0x000fce0000010000 */
[----:B------:R-:W3:Y:S01]  /*f6d0*/  MUFU.EX2 R102, R102 ;  /* 0x0000006600667308 */ /* 0x000ee20000000800 */
[----:B------:R-:W-:-:S07]  /*f6e0*/  FADD.FTZ R40, R62, -R40 ;  /* 0x800000283e287221 */ /* 0x000fce0000010000 */
[----:B------:R-:W3:Y:S01]  /*f6f0*/  MUFU.EX2 R116, R116 ;  /* 0x0000007400747308 */ /* 0x000ee20000000800 */
[----:B----4-:R-:W-:Y:S01]  /*f700*/  FADD.FTZ R59, R59, -R88 ;  /* 0x800000583b3b7221 */ /* 0x010fe20000010000 */
[----:B------:R-:W-:-:S06]  /*f710*/  FADD.FTZ R62, R68, -R90 ;  /* 0x8000005a443e7221 */ /* 0x000fcc0000010000 */
[----:B------:R-:W4:Y:S01]  /*f720*/  MUFU.EX2 R104, R104 ;  /* 0x0000006800687308 */ /* 0x000f220000000800 */
[----:B------:R-:W-:-:S07]  /*f730*/  FFMA.FTZ R68, -R161, R161, 1 ;  /* 0x3f800000a1447423 */ /* 0x000fce00000101a1 */
[----:B------:R-:W4:Y:S01]  /*f740*/  MUFU.EX2 R101, R101 ;  /* 0x0000006500657308 */ /* 0x000f220000000800 */
[----:B------:R-:W-:Y:S01]  /*f750*/  FMUL.FTZ R56, R117, R56 ;  /* 0x0000003875387220 */ /* 0x000fe20000410000 */
        /* <DEDUP_REMOVED lines=10> */
[----:B--2---:R-:W-:Y:S01]  /*f800*/  FMUL.FTZ R212, R26, R212 ;  /* 0x000000d41ad47220 */ /* 0x004fe20000410000 */
[--C-:B------:R-:W-:Y:S01]  /*f810*/  FFMA.FTZ R130, R130, UR4, -R109.reuse ;  /* 0x0000000482827c23 */ /* 0x100fe2000801086d */
[----:B------:R-:W-:Y:S01]  /*f820*/  FFMA.FTZ R136, R136, UR4, -R109 ;  /* 0x0000000488887c23 */ /* 0x000fe2000801086d */
[----:B------:R-:W-:Y:S01]  /*f830*/  FADD.FTZ R65, R65, -R91 ;  /* 0x8000005b41417221 */ /* 0x000fe20000010000 */
[----:B------:R-:W-:Y:S01]  /*f840*/  FMUL.FTZ R68, R68, R56 ;  /* 0x0000003844447220 */ /* 0x000fe20000410000 */
[----:B------:R-:W-:Y:S01]  /*f850*/  FFMA.FTZ R71, -R155, R155, 1 ;  /* 0x3f8000009b477423 */ /* 0x000fe2000001019b */
[----:B-1----:R-:W-:Y:S01]  /*f860*/  FMUL.FTZ R40, R111, R40 ;  /* 0x000000286f287220 */ /* 0x002fe20000410000 */
[----:B---3--:R-:W-:Y:S01]  /*f870*/  FSEL R109, R138, -INF , !P3 ;  /* 0xff8000008a6d7808 */ /* 0x008fe20005800000 */
        /* <DEDUP_REMOVED lines=20> */
[----:B----4-:R-:W-:Y:S01]  /*f9c0*/  FMUL.FTZ R92, R104, R92 ;  /* 0x0000005c685c7220 */ /* 0x010fe20000410000 */
        /* <DEDUP_REMOVED lines=216> */
[----:B----4-:R-:W-:-:S04]  /*10750*/  IMAD R11, R0, 0x4000, R220 ;  /* 0x00004000000b7824 */ /* 0x010fc800078e02dc */
        /* <DEDUP_REMOVED lines=147> */
.L_x_1731:
        /* <DEDUP_REMOVED lines=70> */
.L_x_1732:
        /* <DEDUP_REMOVED lines=11> */
[----:B---3--:R-:W-:Y:S05]  /*115a0*/  @!P1 BRA `(.L_x_1733) ;  /* 0xffffffac00cc9947 */ /* 0x008fea000383ffff */
.L_x_1722:
        /* <DEDUP_REMOVED lines=34> */
.L_x_1690:
[----:B------:R-:W-:Y:S05]  /*117d0*/  @P0 BRA `(.L_x_1734) ;  /* 0x0000001000a00947 */ /* 0x000fea0003800000 */
[----:B------:R-:W2:Y:S01]  /*117e0*/  S2R R0, SR_TID.X ;  /* 0x0000000000007919 */ /* 0x000ea20000002100 */
[----:B------:R-:W3:Y:S01]  /*117f0*/  S2UR UR5, SR_CgaCtaId ;  /* 0x00000000000579c3 */ /* 0x000ee20000008800 */
[----:B------:R-:W-:Y:S01]  /*11800*/  UMOV UR4, 0x400 ;  /* 0x0000040000047882 */ /* 0x000fe20000000000 */
[----:B------:R-:W-:-:S06]  /*11810*/  F2FP.F16.F32.PACK_AB R172, R173, R172 ;  /* 0x000000acadac723e */ /* 0x000fcc00000000ff */
[----:B------:R-:W-:Y:S01]  /*11820*/  BAR.SYNC.DEFER_BLOCKING 0x1, 0x100 ;  /* 0x0044000000007b1d */ /* 0x000fe20000010000 */
        /* <DEDUP_REMOVED lines=10> */
[----:B---3--:R-:W-:Y:S01]  /*118d0*/  ULEA UR6, UR5, UR4, 0x18 ;  /* 0x0000000405067291 */ /* 0x008fe2000f8ec03f */
[----:B------:R-:W-:Y:S02]  /*118e0*/  F2FP.F16.F32.PACK_AB R190, R193, R192 ;  /* 0x000000c0c1be723e */ /* 0x000fe400000000ff */
[----:B------:R-:W-:Y:S01]  /*118f0*/  F2FP.F16.F32.PACK_AB R191, R195, R194 ;  /* 0x000000c2c3bf723e */ /* 0x000fe200000000ff */
[----:B------:R-:W-:Y:S01]  /*11900*/  ULDC.64 UR4, c[0x0][0x870] ;  /* 0x00021c0000047ab9 */ /* 0x000fe20000000a00 */
[----:B------:R-:W-:Y:S01]  /*11910*/  F2FP.F16.F32.PACK_AB R197, R199, R198 ;  /* 0x000000c6c7c5723e */ /* 0x000fe200000000ff */
[----:B--2---:R-:W-:Y:S01]  /*11920*/  VIADD R11, R0, 0xffffff80 ;  /* 0xffffff80000b7836 */ /* 0x004fe20000000000 */
[----:B------:R-:W-:-:S02]  /*11930*/  F2FP.F16.F32.PACK_AB R140, R141, R140 ;  /* 0x0000008c8d8c723e */ /* 0x000fc400000000ff */
[----:B------:R-:W-:Y:S02]  /*11940*/  F2FP.F16.F32.PACK_AB R198, R201, R200 ;  /* 0x000000c8c9c6723e */ /* 0x000fe400000000ff */
[----:B------:R-:W-:Y:S02]  /*11950*/  SHF.R.S32.HI R10, RZ, 0x1f, R11 ;  /* 0x0000001fff0a7819 */ /* 0x000fe4000001140b */
[----:B------:R-:W-:Y:S02]  /*11960*/  F2FP.F16.F32.PACK_AB R199, R203, R202 ;  /* 0x000000cacbc7723e */ /* 0x000fe400000000ff */
[CC--:B------:R-:W-:Y:S02]  /*11970*/  LEA.HI R7, R10.reuse, R11.reuse, RZ, 0x4 ;  /* 0x0000000b0a077211 */ /* 0x0c0fe400078f20ff */
[----:B------:R-:W-:Y:S02]  /*11980*/  LEA.HI R4, R10, R11, RZ, 0x5 ;  /* 0x0000000b0a047211 */ /* 0x000fe400078f28ff */
[----:B------:R-:W-:-:S02]  /*11990*/  LOP3.LUT R0, R7, 0xfffffff0, RZ, 0xc0, !PT ;  /* 0xfffffff007007812 */ /* 0x000fc400078ec0ff */
[----:B------:R-:W-:Y:S02]  /*119a0*/  SHF.R.U32.HI R7, RZ, 0x1, R7 ;  /* 0x00000001ff077819 */ /* 0x000fe40000011607 */
[----:B------:R-:W-:Y:S01]  /*119b0*/  F2FP.F16.F32.PACK_AB R141, R143, R142 ;  /* 0x0000008e8f8d723e */ /* 0x000fe200000000ff */
[----:B------:R-:W-:Y:S01]  /*119c0*/  IMAD.IADD R0, R11, 0x1, -R0 ;  /* 0x000000010b007824 */ /* 0x000fe200078e0a00 */
[----:B------:R-:W-:Y:S02]  /*119d0*/  F2FP.F16.F32.PACK_AB R148, R149, R148 ;  /* 0x000000949594723e */ /* 0x000fe400000000ff */
[----:B------:R-:W-:Y:S02]  /*119e0*/  F2FP.F16.F32.PACK_AB R142, R145, R144 ;  /* 0x00000090918e723e */ /* 0x000fe400000000ff */
[----:B------:R-:W-:Y:S02]  /*119f0*/  SHF.R.S32.HI R3, RZ, 0x1f, R0 ;  /* 0x0000001fff037819 */ /* 0x000fe40000011400 */
[----:B------:R-:W-:-:S02]  /*11a00*/  F2FP.F16.F32.PACK_AB R143, R147, R146 ;  /* 0x00000092938f723e */ /* 0x000fc400000000ff */
[----:B------:R-:W-:Y:S02]  /*11a10*/  LEA.HI R3, R3, R0, RZ, 0x3 ;  /* 0x0000000003037211 */ /* 0x000fe400078f18ff */
[----:B------:R-:W-:Y:S02]  /*11a20*/  F2FP.F16.F32.PACK_AB R149, R151, R150 ;  /* 0x000000969795723e */ /* 0x000fe400000000ff */
[C---:B------:R-:W-:Y:S02]  /*11a30*/  LOP3.LUT R5, R3.reuse, 0xfffffff8, RZ, 0xc0, !PT ;  /* 0xfffffff803057812 */ /* 0x040fe400078ec0ff */
[----:B------:R-:W-:Y:S02]  /*11a40*/  SHF.L.U32 R3, R3, 0x6, RZ ;  /* 0x0000000603037819 */ /* 0x000fe400000006ff */
[----:B------:R-:W-:Y:S02]  /*11a50*/  IADD3 R5, R0, -R5, RZ ;  /* 0x8000000500057210 */ /* 0x000fe40007ffe0ff */
[----:B------:R-:W-:-:S02]  /*11a60*/  LOP3.LUT R3, R3, 0x7ffffe00, RZ, 0xc0, !PT ;  /* 0x7ffffe0003037812 */ /* 0x000fc400078ec0ff */
[C---:B------:R-:W-:Y:S01]  /*11a70*/  R2P PR, R5.reuse, 0x6 ;  /* 0x0000000605007804 */ /* 0x040fe20000000000 */
[----:B------:R-:W-:Y:S01]  /*11a80*/  IMAD.SHL.U32 R0, R5, 0x40, RZ ;  /* 0x0000004005007824 */ /* 0x000fe200078e00ff */
[----:B------:R-:W-:Y:S01]  /*11a90*/  F2FP.F16.F32.PACK_AB R156, R157, R156 ;  /* 0x0000009c9d9c723e */ /* 0x000fe200000000ff */
[----:B------:R-:W-:Y:S01]  /*11aa0*/  IMAD.MOV.U32 R5, RZ, RZ, 0x40 ;  /* 0x00000040ff057424 */ /* 0x000fe200078e00ff */
[----:B------:R-:W-:Y:S02]  /*11ab0*/  F2FP.F16.F32.PACK_AB R150, R153, R152 ;  /* 0x000000989996723e */ /* 0x000fe400000000ff */
        /* <DEDUP_REMOVED lines=16> */
[C---:B------:R-:W-:Y:S02]  /*11bc0*/  IADD3 R2, R3.reuse, 0x4000, R0 ;  /* 0x0000400003027810 */ /* 0x040fe40007ffe000 */
[----:B------:R-:W-:Y:S02]  /*11bd0*/  IADD3 R3, R3, R6, RZ ;  /* 0x0000000603037210 */ /* 0x000fe40007ffe0ff */
[----:B------:R-:W-:Y:S01]  /*11be0*/  F2FP.F16.F32.PACK_AB R158, R161, R160 ;  /* 0x000000a0a19e723e */ /* 0x000fe200000000ff */
[----:B------:R-:W-:Y:S01]  /*11bf0*/  STSM.16.M88.4 [R2], R180 ;  /* 0x000000b402007844 */ /* 0x000fe20000000200 */
[----:B------:R-:W-:-:S02]  /*11c00*/  F2FP.F16.F32.PACK_AB R159, R163, R162 ;  /* 0x000000a2a39f723e */ /* 0x000fc400000000ff */
[----:B------:R-:W-:Y:S01]  /*11c10*/  F2FP.F16.F32.PACK_AB R165, R167, R166 ;  /* 0x000000a6a7a5723e */ /* 0x000fe200000000ff */
[----:B------:R-:W-:Y:S01]  /*11c20*/  STSM.16.M88.4 [R6], R188 ;  /* 0x000000bc06007844 */ /* 0x000fe20000000200 */
[----:B------:R-:W-:Y:S02]  /*11c30*/  F2FP.F16.F32.PACK_AB R166, R169, R168 ;  /* 0x000000a8a9a6723e */ /* 0x000fe400000000ff */
[----:B------:R-:W-:Y:S01]  /*11c40*/  F2FP.F16.F32.PACK_AB R167, R171, R170 ;  /* 0x000000aaaba7723e */ /* 0x000fe200000000ff */
[----:B------:R-:W-:Y:S01]  /*11c50*/  STSM.16.M88.4 [R3], R196 ;  /* 0x000000c403007844 */ /* 0x000fe20000000200 */
[----:B------:R-:W-:-:S03]  /*11c60*/  ISETP.NE.U32.AND P4, PT, RZ, UR4, PT ;  /* 0x00000004ff007c0c */ /* 0x000fc6000bf85070 */
[----:B------:R-:W-:Y:S01]  /*11c70*/  STSM.16.M88.4 [R0], R140 ;  /* 0x0000008c00007844 */ /* 0x000fe20000000200 */
[----:B------:R-:W-:Y:S01]  /*11c80*/  ISETP.NE.AND.EX P4, PT, RZ, UR5, PT, P4 ;  /* 0x00000005ff007c0c */ /* 0x000fe2000bf85340 */
[----:B------:R-:W-:Y:S02]  /*11c90*/  ULDC.64 UR4, c[0x0][0x870] ;  /* 0x00021c0000047ab9 */ /* 0x000fe40000000a00 */
[----:B------:R-:W-:Y:S01]  /*11ca0*/  STSM.16.M88.4 [R2+-0x4000], R148 ;  /* 0xffc0009402007844 */ /* 0x000fe20000000200 */
[----:B------:R-:W-:-:S03]  /*11cb0*/  UIMAD.WIDE UR4, UR37, 0x4, UR4 ;  /* 0x00000004250478a5 */ /* 0x000fc6000f8e0204 */
[----:B------:R2:W-:Y:S03]  /*11cc0*/  STSM.16.M88.4 [R6+-0x4000], R156 ;  /* 0xffc0009c06007844 */ /* 0x0005e60000000200 */
[----:B------:R-:W-:Y:S01]  /*11cd0*/  IMAD.U32 R4, RZ, RZ, UR4 ;  /* 0x00000004ff047e24 */ /* 0x000fe2000f8e00ff */
[----:B------:R3:W-:Y:S01]  /*11ce0*/  STSM.16.M88.4 [R3+-0x4000], R164 ;  /* 0xffc000a403007844 */ /* 0x0007e20000000200 */
[----:B------:R-:W-:Y:S01]  /*11cf0*/  IMAD.U32 R5, RZ, RZ, UR5 ;  /* 0x00000005ff057e24 */ /* 0x000fe2000f8e00ff */
[----:B------:R-:W-:Y:S01]  /*11d00*/  ULDC.64 UR4, c[0x0][0x878] ;  /* 0x00021e0000047ab9 */ /* 0x000fe20000000a00 */
[----:B------:R-:W-:Y:S06]  /*11d10*/  BAR.SYNC.DEFER_BLOCKING 0x1, 0x100 ;  /* 0x0044000000007b1d */ /* 0x000fec0000010000 */
[----:B------:R-:W4:Y:S01]  /*11d20*/  @P4 LDG.E R7, desc[UR38][R4.64] ;  /* 0x0000002604074981 */ /* 0x000f22000c1e1900 */
[----:B------:R-:W-:Y:S01]  /*11d30*/  UISETP.NE.U32.AND UP0, UPT, UR4, URZ, UPT ;  /* 0x0000003f0400728c */ /* 0x000fe2000bf05070 */
[----:B------:R-:W-:Y:S01]  /*11d40*/  LEA.HI R19, R10, R11, RZ, 0x3 ;  /* 0x0000000b0a137211 */ /* 0x000fe200078f18ff */
[----:B------:R-:W-:-:S02]  /*11d50*/  ULDC UR7, c[0x0][0x808] ;  /* 0x0002020000077ab9 */ /* 0x000fc40000000800 */
[----:B------:R-:W-:Y:S01]  /*11d60*/  UISETP.NE.AND.EX UP0, UPT, UR5, URZ, UPT, UP0 ;  /* 0x0000003f0500728c */ /* 0x000fe2000bf05300 */
[----:B--2---:R-:W-:Y:S02]  /*11d70*/  LOP3.LUT R6, R19, 0x1ffffff8, RZ, 0xc0, !PT ;  /* 0x1ffffff813067812 */ /* 0x004fe400078ec0ff */
[----:B------:R-:W-:Y:S01]  /*11d80*/  SHF.R.S32.HI R19, RZ, 0x3, R19 ;  /* 0x00000003ff137819 */ /* 0x000fe20000011413 */
[----:B------:R-:W2:Y:S01]  /*11d90*/  S2R R27, SR_CTAID.X ;  /* 0x00000000001b7919 */ /* 0x000ea20000002500 */
[----:B------:R-:W-:Y:S02]  /*11da0*/  IADD3 R6, R11, -R6, RZ ;  /* 0x800000060b067210 */ /* 0x000fe40007ffe0ff */
[----:B------:R-:W-:Y:S01]  /*11db0*/  PLOP3.LUT P0, PT, PT, PT, UP0, 0x80, 0x0 ;  /* 0x000000000000781c */ /* 0x000fe20003f0f008 */
[----:B------:R-:W1:Y:S01]  /*11dc0*/  S2R R31, SR_CTAID.Y ;  /* 0x00000000001f7919 */ /* 0x000e620000002600 */
[----:B------:R-:W-:Y:S01]  /*11dd0*/  IMAD.SHL.U32 R8, R19, 0x40, RZ ;  /* 0x0000004013087824 */ /* 0x000fe200078e00ff */
[----:B------:R-:W-:Y:S01]  /*11de0*/  MOV R0, UR7 ;  /* 0x0000000700007c02 */ /* 0x000fe20008000f00 */
[----:B------:R-:W-:Y:S01]  /*11df0*/  @UP0 ULDC.64 UR4, c[0x0][0x878] ;  /* 0x00021e0000040ab9 */ /* 0x000fe20000000a00 */
[----:B------:R-:W-:Y:S01]  /*11e00*/  IMAD.SHL.U32 R20, R6, 0x8, RZ ;  /* 0x0000000806147824 */ /* 0x000fe200078e00ff */
[----:B------:R-:W-:Y:S01]  /*11e10*/  @UP0 UIMAD.WIDE UR4, UR37, 0x4, UR4 ;  /* 0x00000004250408a5 */ /* 0x000fe2000f8e0204 */
[----:B------:R-:W-:-:S02]  /*11e20*/  LOP3.LUT R9, R8, 0x1c0, RZ, 0xc0, !PT ;  /* 0x000001c008097812 */ /* 0x000fc400078ec0ff */
[----:B------:R-:W-:Y:S02]  /*11e30*/  LEA.HI R8, R10, R11, RZ, 0x6 ;  /* 0x0000000b0a087211 */ /* 0x000fe400078f30ff */
[----:B------:R-:W-:Y:S01]  /*11e40*/  LOP3.LUT R6, R9, 0x38, R20, 0xf8, !PT ;  /* 0x0000003809067812 */ /* 0x000fe200078ef814 */
[----:B------:R-:W-:Y:S01]  /*11e50*/  IMAD.U32 R2, RZ, RZ, UR4 ;  /* 0x00000004ff027e24 */ /* 0x000fe2000f8e00ff */
[----:B------:R-:W-:Y:S01]  /*11e60*/  SHF.R.U32.HI R9, RZ, 0x3, R9 ;  /* 0x00000003ff097819 */ /* 0x000fe20000011609 */
[----:B---3--:R-:W-:Y:S01]  /*11e70*/  IMAD.U32 R3, RZ, RZ, UR5 ;  /* 0x00000005ff037e24 */ /* 0x008fe2000f8e00ff */
[----:B------:R-:W-:Y:S02]  /*11e80*/  SHF.L.U32 R8, R8, 0x3, RZ ;  /* 0x0000000308087819 */ /* 0x000fe400000006ff */
[----:B------:R-:W-:Y:S02]  /*11e90*/  LOP3.LUT R9, R6, R9, RZ, 0x3c, !PT ;  /* 0x0000000906097212 */ /* 0x000fe400078e3cff */
[----:B------:R3:W5:Y:S02]  /*11ea0*/  @P0 LDG.E R0, desc[UR38][R2.64] ;  /* 0x0000002602000981 */ /* 0x000764000c1e1900 */
[----:B------:R-:W-:-:S02]  /*11eb0*/  LOP3.LUT R8, R9, 0x7ffffe00, R8, 0xf8, !PT ;  /* 0x7ffffe0009087812 */ /* 0x000fc400078ef808 */
[----:B---3--:R-:W-:Y:S02]  /*11ec0*/  CS2R R2, SRZ ;  /* 0x0000000000027805 */ /* 0x008fe4000001ff00 */
[--C-:B----4-:R-:W-:Y:S01]  /*11ed0*/  @P4 SHF.R.S32.HI R3, RZ, 0x1f, R7.reuse ;  /* 0x0000001fff034819 */ /* 0x110fe20000011407 */
[----:B------:R-:W-:Y:S01]  /*11ee0*/  @P4 IMAD.MOV.U32 R2, RZ, RZ, R7 ;  /* 0x000000ffff024224 */ /* 0x000fe200078e0007 */
[----:B-12---:R-:W-:Y:S06]  /*11ef0*/  @P0 BRA `(.L_x_1735) ;  /* 0x0000000000100947 */ /* 0x006fec0003800000 */
[----:B------:R-:W-:Y:S05]  /*11f00*/  @!P4 BRA `(.L_x_1735) ;  /* 0x00000000000cc947 */ /* 0x000fea0003800000 */
[----:B------:R-:W2:Y:S04]  /*11f10*/  LDG.E R7, desc[UR38][R4.64] ;  /* 0x0000002604077981 */ /* 0x000ea8000c1e1900 */
[----:B-----5:R-:W2:Y:S02]  /*11f20*/  LDG.E R0, desc[UR38][R4.64+0x4] ;  /* 0x0000042604007981 */ /* 0x020ea4000c1e1900 */
[----:B--2---:R-:W-:-:S07]  /*11f30*/  IMAD.IADD R0, R0, 0x1, -R7 ;  /* 0x0000000100007824 */ /* 0x004fce00078e0a07 */
.L_x_1735:
[----:B------:R-:W-:Y:S01]  /*11f40*/  LEA R30, R8, UR6, 0x1 ;  /* 0x00000006081e7c11 */ /* 0x000fe2000f8e08ff */
[----:B------:R-:W1:Y:S01]  /*11f50*/  LDC R33, c[0x0][0x83c] ;  /* 0x00020f00ff217b82 */ /* 0x000e620000000800 */
[----:B------:R-:W-:Y:S01]  /*11f60*/  SHF.R.S32.HI R32, RZ, 0x1f, R31 ;  /* 0x0000001fff207819 */ /* 0x000fe2000001141f */
[----:B-----5:R-:W-:Y:S01]  /*11f70*/  IMAD R0, R27, -0x80, R0 ;  /* 0xffffff801b007824 */ /* 0x020fe200078e0200 */
[--C-:B------:R-:W-:Y:S01]  /*11f80*/  SHF.R.S32.HI R21, RZ, 0x1f, R20.reuse ;  /* 0x0000001fff157819 */ /* 0x100fe20000011414 */
[----:B------:R2:W3:Y:S01]  /*11f90*/  LDS.128 R12, [R30+0x1000] ;  /* 0x001000001e0c7984 */ /* 0x0004e20000000c00 */
[----:B------:R-:W-:Y:S01]  /*11fa0*/  ULDC.64 UR4, c[0x0][0x850] ;  /* 0x0002140000047ab9 */ /* 0x000fe20000000a00 */
[----:B------:R-:W-:Y:S01]  /*11fb0*/  IADD3 R2, P0, R19, R2, RZ ;  /* 0x0000000213027210 */ /* 0x000fe20007f1e0ff */
[----:B------:R-:W-:Y:S01]  /*11fc0*/  IMAD R18, R32, UR4, RZ ;  /* 0x0000000420127c24 */ /* 0x000fe2000f8e02ff */
[----:B------:R2:W4:Y:S01]  /*11fd0*/  LDS.128 R8, [R30+0x2000] ;  /* 0x002000001e087984 */ /* 0x0005220000000c00 */
[----:B------:R-:W-:Y:S01]  /*11fe0*/  IMAD.WIDE.U32 R16, R31, UR4, R20 ;  /* 0x000000041f107c25 */ /* 0x000fe2000f8e0014 */
[----:B------:R-:W-:Y:S01]  /*11ff0*/  USHF.R.S32.HI UR4, URZ, 0x1f, UR37 ;  /* 0x0000001f3f047899 */ /* 0x000fe20008011425 */
[----:B------:R-:W-:Y:S01]  /*12000*/  VIMNMX R22, R0, 0x80, PT ;  /* 0x0000008000167848 */ /* 0x000fe20003fe0100 */
[----:B------:R2:W2:Y:S01]  /*12010*/  LDS.128 R4, [R30+0x3000] ;  /* 0x003000001e047984 */ /* 0x0004a20000000c00 */
[----:B------:R-:W2:Y:S01]  /*12020*/  LDC R35, c[0x0][0x80c] ;  /* 0x00020300ff237b82 */ /* 0x000ea20000000800 */
[----:B------:R-:W-:Y:S01]  /*12030*/  IADD3 R0, R19, 0x20, RZ ;  /* 0x0000002013007810 */ /* 0x000fe20007ffe0ff */
[----:B------:R-:W-:Y:S01]  /*12040*/  IMAD R23, R31, UR5, R18 ;  /* 0x000000051f177c24 */ /* 0x000fe2000f8e0212 */
[CC--:B------:R-:W-:Y:S01]  /*12050*/  ISETP.GE.AND P3, PT, R19.reuse, R22.reuse, PT ;  /* 0x000000161300720c */ /* 0x0c0fe20003f66270 */
[----:B------:R-:W-:Y:S01]  /*12060*/  VIADD R18, R19, 0x40 ;  /* 0x0000004013127836 */ /* 0x000fe20000000000 */
[----:B------:R-:W-:Y:S01]  /*12070*/  MOV R34, UR4 ;  /* 0x0000000400227c02 */ /* 0x000fe20008000f00 */
[----:B------:R-:W-:Y:S01]  /*12080*/  ULDC.64 UR4, c[0x0][0x858] ;  /* 0x0002160000047ab9 */ /* 0x000fe20000000a00 */
[----:B------:R-:W-:Y:S01]  /*12090*/  ISETP.GE.AND P2, PT, R0, R22, PT ;  /* 0x000000160000720c */ /* 0x000fe20003f46270 */
[----:B------:R-:W-:Y:S01]  /*120a0*/  IMAD.IADD R17, R17, 0x1, R23 ;  /* 0x0000000111117824 */ /* 0x000fe200078e0217 */
[----:B------:R-:W-:Y:S01]  /*120b0*/  SEL R34, R34, RZ, !P4 ;  /* 0x000000ff22227207 */ /* 0x000fe20006000000 */
[----:B------:R-:W-:Y:S01]  /*120c0*/  BSSY B0, `(.L_x_1736) ;  /* 0x000001a000007945 */ /* 0x000fe20003800000 */
[----:B-1----:R-:W-:-:S02]  /*120d0*/  ISETP.GE.OR P6, PT, R20, R33, P3 ;  /* 0x000000211400720c */ /* 0x002fc40001fc6670 */
[----:B------:R-:W-:Y:S01]  /*120e0*/  SEL R37, RZ, UR37, P4 ;  /* 0x00000025ff257c07 */ /* 0x000fe2000a000000 */
[----:B------:R-:W-:Y:S01]  /*120f0*/  IMAD R0, R34, UR4, RZ ;  /* 0x0000000422007c24 */ /* 0x000fe2000f8e02ff */
[C---:B------:R-:W-:Y:S01]  /*12100*/  LEA.HI.X.SX32 R3, R19.reuse, R3, 0x1, P0 ;  /* 0x0000000313037211 */ /* 0x040fe200000f0eff */
[----:B------:R-:W-:Y:S01]  /*12110*/  VIADD R19, R19, 0x60 ;  /* 0x0000006013137836 */ /* 0x000fe20000000000 */
[-C--:B------:R-:W-:Y:S01]  /*12120*/  ISETP.GE.AND P1, PT, R18, R22.reuse, PT ;  /* 0x000000161200720c */ /* 0x080fe20003f26270 */
[C---:B------:R-:W-:Y:S01]  /*12130*/  IMAD R23, R37.reuse, UR5, R0 ;  /* 0x0000000525177c24 */ /* 0x040fe2000f8e0200 */
[CC--:B------:R-:W-:Y:S01]  /*12140*/  ISETP.GE.OR P5, PT, R20.reuse, R33.reuse, P2 ;  /* 0x000000211400720c */ /* 0x0c0fe200017a6670 */
[----:B------:R-:W-:Y:S01]  /*12150*/  IMAD.WIDE.U32 R28, R37, UR4, R16 ;  /* 0x00000004251c7c25 */ /* 0x000fe2000f8e0010 */
[----:B------:R-:W-:Y:S02]  /*12160*/  ISETP.GE.AND P0, PT, R19, R22, PT ;  /* 0x000000161300720c */ /* 0x000fe40003f06270 */
[----:B------:R-:W-:Y:S01]  /*12170*/  ISETP.GE.OR P4, PT, R20, R33, P1 ;  /* 0x000000211400720c */ /* 0x000fe20000f86670 */
[----:B------:R-:W-:-:S04]  /*12180*/  IMAD.WIDE R26, R27, 0x80, R2 ;  /* 0x000000801b1a7825 */ /* 0x000fc800078e0202 */
[----:B------:R-:W-:Y:S01]  /*12190*/  IMAD.IADD R23, R29, 0x1, R23 ;  /* 0x000000011d177824 */ /* 0x000fe200078e0217 */
[----:B--234-:R-:W-:Y:S07]  /*121a0*/  @P6 BRA `(.L_x_1737) ;  /* 0x00000000002c6947 */ /* 0x01cfee0003800000 */
[----:B------:R-:W1:Y:S01]  /*121b0*/  LDS.128 R16, [R30+0x4000] ;  /* 0x004000001e107984 */ /* 0x000e620000000c00 */
        /* <DEDUP_REMOVED lines=10> */
.L_x_1737:
[----:B------:R-:W-:Y:S05]  /*12260*/  BSYNC B0 ;  /* 0x0000000000007941 */ /* 0x000fea0003800000 */
.L_x_1736:
[----:B-1----:R1:W2:Y:S01]  /*12270*/  LDS.128 R16, [R30+0x5000] ;  /* 0x005000001e107984 */ /* 0x0022a20000000c00 */
[----:B------:R-:W-:Y:S01]  /*12280*/  BSSY B0, `(.L_x_1738) ;  /* 0x0000010000007945 */ /* 0x000fe20003800000 */
[----:B------:R-:W-:-:S03]  /*12290*/  ISETP.GE.OR P6, PT, R20, R33, P0 ;  /* 0x000000211400720c */ /* 0x000fc600007c6670 */
        /* <DEDUP_REMOVED lines=14> */
.L_x_1739:
[----:B------:R-:W-:Y:S05]  /*12380*/  BSYNC B0 ;  /* 0x0000000000007941 */ /* 0x000fea0003800000 */
.L_x_1738:
[----:B--23--:R2:W3:Y:S01]  /*12390*/  LDS.128 R16, [R30+0x6000] ;  /* 0x006000001e107984 */ /* 0x00c4e20000000c00 */
        /* <DEDUP_REMOVED lines=11> */
[----:B------:R-:W-:Y:S02]  /*12450*/  LEA R24, P4, R2, UR4, 0x1 ;  /* 0x0000000402187c11 */ /* 0x000fe4000f8808ff */
[----:B------:R-:W-:-:S04]  /*12460*/  IADD3 R3, R3, R25, RZ ;  /* 0x0000001903037210 */ /* 0x000fc80007ffe0ff */
[----:B------:R-:W-:-:S05]  /*12470*/  LEA.HI.X R25, R2, UR5, R3, 0x1, P4 ;  /* 0x0000000502197c11 */ /* 0x000fca000a0f0c03 */
[----:B---3--:R4:W-:Y:S02]  /*12480*/  STG.E.128 desc[UR38][R24.64], R16 ;  /* 0x0000001018007986 */ /* 0x0089e4000c101d26 */
.L_x_1741:
[----:B------:R-:W-:Y:S05]  /*12490*/  BSYNC B0 ;  /* 0x0000000000007941 */ /* 0x000fea0003800000 */
.L_x_1740:
[----:B---34-:R3:W4:Y:S01]  /*124a0*/  LDS.128 R16, [R30+0x7000] ;  /* 0x007000001e107984 */ /* 0x0187220000000c00 */
[----:B------:R-:W-:Y:S04]  /*124b0*/  BSSY B0, `(.L_x_1742) ;  /* 0x000000f000007945 */ /* 0x000fe80003800000 */
        /* <DEDUP_REMOVED lines=14> */
.L_x_1743:
[----:B------:R-:W-:Y:S05]  /*125a0*/  BSYNC B0 ;  /* 0x0000000000007941 */ /* 0x000fea0003800000 */
.L_x_1742:
[----:B----4-:R4:W1:Y:S01]  /*125b0*/  LDS.128 R16, [R30] ;  /* 0x000000001e107984 */ /* 0x0108620000000c00 */
[----:B------:R-:W-:Y:S01]  /*125c0*/  ULDC.64 UR4, c[0x0][0x820] ;  /* 0x0002080000047ab9 */ /* 0x000fe20000000a00 */
[-C--:B------:R-:W-:Y:S01]  /*125d0*/  ISETP.GE.OR P3, PT, R20, R35.reuse, P3 ;  /* 0x000000231400720c */ /* 0x080fe20001f66670 */
        /* <DEDUP_REMOVED lines=10> */
[C---:B------:R-:W-:Y:S02]  /*12680*/  IMAD R21, R37.reuse, UR5, R0 ;  /* 0x0000000525157c24 */ /* 0x040fe4000f8e0200 */
[----:B------:R-:W-:-:S05]  /*12690*/  IMAD.WIDE.U32 R24, R37, UR4, R2 ;  /* 0x0000000425187c25 */ /* 0x000fca000f8e0002 */
        /* <DEDUP_REMOVED lines=12> */
.L_x_1745:
[----:B------:R-:W-:Y:S05]  /*12760*/  BSYNC B0 ;  /* 0x0000000000007941 */ /* 0x000fea0003800000 */
.L_x_1744:
        /* <DEDUP_REMOVED lines=14> */
[----:B------:R1:W-:Y:S02]  /*12850*/  STG.E.128 desc[UR38][R16.64], R12 ;  /* 0x0000000c10007986 */ /* 0x0003e4000c101d26 */
.L_x_1747:
[----:B------:R-:W-:Y:S05]  /*12860*/  BSYNC B0 ;  /* 0x0000000000007941 */ /* 0x000fea0003800000 */
.L_x_1746:
        /* <DEDUP_REMOVED lines=15> */
.L_x_1749:
[----:B------:R-:W-:Y:S05]  /*12960*/  BSYNC B0 ;  /* 0x0000000000007941 */ /* 0x000fea0003800000 */
.L_x_1748:
        /* <DEDUP_REMOVED lines=15> */
.L_x_1734:
[----:B------:R-:W-:Y:S01]  /*12a60*/  ULDC.64 UR4, c[0x0][0x870] ;  /* 0x00021c0000047ab9 */ /* 0x000fe20000000a00 */
[----:B------:R-:W-:Y:S01]  /*12a70*/  ULDC.64 UR6, c[0x0][0x870] ;  /* 0x00021c0000067ab9 */ /* 0x000fe20000000a00 */
[----:B------:R-:W-:Y:S01]  /*12a80*/  UIMAD.WIDE UR4, UR37, 0x4, UR4 ;  /* 0x00000004250478a5 */ /* 0x000fe2000f8e0204 */
[----:B------:R-:W-:-:S04]  /*12a90*/  ISETP.NE.U32.AND P0, PT, RZ, UR6, PT ;  /* 0x00000006ff007c0c */ /* 0x000fc8000bf05070 */
[----:B------:R-:W-:Y:S01]  /*12aa0*/  ISETP.NE.AND.EX P4, PT, RZ, UR7, PT, P0 ;  /* 0x00000007ff007c0c */ /* 0x000fe2000bf85300 */
[----:B------:R-:W-:Y:S01]  /*12ab0*/  IMAD.U32 R5, RZ, RZ, UR5 ;  /* 0x00000005ff057e24 */ /* 0x000fe2000f8e00ff */
[----:B------:R-:W-:Y:S01]  /*12ac0*/  MOV R4, UR4 ;  /* 0x0000000400047c02 */ /* 0x000fe20008000f00 */
[----:B------:R-:W-:Y:S02]  /*12ad0*/  ULDC.64 UR4, c[0x0][0x878] ;  /* 0x00021e0000047ab9 */ /* 0x000fe40000000a00 */
[----:B------:R-:W-:-:S04]  /*12ae0*/  UISETP.NE.U32.AND UP0, UPT, UR4, URZ, UPT ;  /* 0x0000003f0400728c */ /* 0x000fc8000bf05070 */
[----:B------:R-:W-:Y:S01]  /*12af0*/  UISETP.NE.AND.EX UP0, UPT, UR5, URZ, UPT, UP0 ;  /* 0x0000003f0500728c */ /* 0x000fe2000bf05300 */
[----:B------:R-:W-:-:S03]  /*12b00*/  ULDC UR6, c[0x0][0x808] ;  /* 0x0002020000067ab9 */ /* 0x000fc60000000800 */
[----:B------:R-:W2:Y:S01]  /*12b10*/  @P4 LDG.E R9, desc[UR38][R4.64] ;  /* 0x0000002604094981 */ /* 0x000ea2000c1e1900 */
[----:B------:R-:W-:Y:S01]  /*12b20*/  IMAD.U32 R0, RZ, RZ, UR6 ;  /* 0x00000006ff007e24 */ /* 0x000fe2000f8e00ff */
[----:B------:R-:W-:-:S05]  /*12b30*/  PLOP3.LUT P0, PT, PT, PT, UP0, 0x80, 0x0 ;  /* 0x000000000000781c */ /* 0x000fca0003f0f008 */
[----:B------:R-:W-:Y:S02]  /*12b40*/  @UP0 ULDC.64 UR4, c[0x0][0x878] ;  /* 0x00021e0000040ab9 */ /* 0x000fe40000000a00 */
[----:B------:R-:W-:-:S06]  /*12b50*/  @UP0 UIMAD.WIDE UR4, UR37, 0x4, UR4 ;  /* 0x00000004250408a5 */ /* 0x000fcc000f8e0204 */
[----:B------:R-:W-:Y:S01]  /*12b60*/  MOV R6, UR4 ;  /* 0x0000000400067c02 */ /* 0x000fe20008000f00 */
[----:B------:R-:W-:-:S05]  /*12b70*/  IMAD.U32 R7, RZ, RZ, UR5 ;  /* 0x00000005ff077e24 */ /* 0x000fca000f8e00ff */
[----:B------:R3:W5:Y:S01]  /*12b80*/  @P0 LDG.E R0, desc[UR38][R6.64] ;  /* 0x0000002606000981 */ /* 0x000762000c1e1900 */
[----:B------:R-:W4:Y:S01]  /*12b90*/  S2R R2, SR_TID.X ;  /* 0x0000000000027919 */ /* 0x000f220000002100 */
[----:B------:R-:W1:Y:S01]  /*12ba0*/  S2R R15, SR_CTAID.X ;  /* 0x00000000000f7919 */ /* 0x000e620000002500 */
[----:B------:R-:W1:Y:S01]  /*12bb0*/  S2R R19, SR_CTAID.Y ;  /* 0x0000000000137919 */ /* 0x000e620000002600 */
[----:B----4-:R-:W-:-:S05]  /*12bc0*/  VIADD R8, R2, 0xffffff80 ;  /* 0xffffff8002087836 */ /* 0x010fca0000000000 */
[----:B------:R-:W-:-:S04]  /*12bd0*/  SHF.R.S32.HI R3, RZ, 0x1f, R8 ;  /* 0x0000001fff037819 */ /* 0x000fc80000011408 */
[----:B------:R-:W-:Y:S02]  /*12be0*/  LEA.HI R10, R3, R8, RZ, 0x3 ;  /* 0x00000008030a7211 */ /* 0x000fe400078f18ff */
[----:B------:R-:W-:Y:S02]  /*12bf0*/  CS2R R2, SRZ ;  /* 0x0000000000027805 */ /* 0x000fe4000001ff00 */
[----:B------:R-:W-:-:S04]  /*12c00*/  LOP3.LUT R11, R10, 0x1ffffff8, RZ, 0xc0, !PT ;  /* 0x1ffffff80a0b7812 */ /* 0x000fc800078ec0ff */
[----:B------:R-:W-:Y:S02]  /*12c10*/  IADD3 R11, R8, -R11, RZ ;  /* 0x8000000b080b7210 */ /* 0x000fe40007ffe0ff */
[--C-:B--2---:R-:W-:Y:S01]  /*12c20*/  @P4 SHF.R.S32.HI R3, RZ, 0x1f, R9.reuse ;  /* 0x0000001fff034819 */ /* 0x104fe20000011409 */
[----:B------:R-:W-:Y:S01]  /*12c30*/  @P4 IMAD.MOV.U32 R2, RZ, RZ, R9 ;  /* 0x000000ffff024224 */ /* 0x000fe200078e0009 */
[----:B-1-3--:R-:W-:Y:S06]  /*12c40*/  @P0 BRA `(.L_x_1750) ;  /* 0x0000000000100947 */ /* 0x00afec0003800000 */
[----:B------:R-:W-:Y:S05]  /*12c50*/  @!P4 BRA `(.L_x_1750) ;  /* 0x00000000000cc947 */ /* 0x000fea0003800000 */
[----:B------:R-:W2:Y:S04]  /*12c60*/  LDG.E R7, desc[UR38][R4.64] ;  /* 0x0000002604077981 */ /* 0x000ea8000c1e1900 */
[----:B-----5:R-:W2:Y:S02]  /*12c70*/  LDG.E R0, desc[UR38][R4.64+0x4] ;  /* 0x0000042604007981 */ /* 0x020ea4000c1e1900 */
[----:B--2---:R-:W-:-:S07]  /*12c80*/  IMAD.IADD R0, R0, 0x1, -R7 ;  /* 0x0000000100007824 */ /* 0x004fce00078e0a07 */
.L_x_1750:
[----:B------:R-:W1:Y:S01]  /*12c90*/  LDC R21, c[0x0][0x80c] ;  /* 0x00020300ff157b82 */ /* 0x000e620000000800 */
[----:B------:R-:W-:Y:S01]  /*12ca0*/  SHF.R.S32.HI R7, RZ, 0x3, R10 ;  /* 0x00000003ff077819 */ /* 0x000fe2000001140a */
[----:B------:R-:W-:Y:S01]  /*12cb0*/  ULDC.64 UR4, c[0x0][0x820] ;  /* 0x0002080000047ab9 */ /* 0x000fe20000000a00 */
[----:B------:R-:W-:Y:S01]  /*12cc0*/  SHF.L.U32 R10, R11, 0x3, RZ ;  /* 0x000000030b0a7819 */ /* 0x000fe200000006ff */
[----:B-----5:R-:W-:Y:S01]  /*12cd0*/  IMAD R0, R15, -0x80, R0 ;  /* 0xffffff800f007824 */ /* 0x020fe200078e0200 */
[----:B------:R-:W-:Y:S01]  /*12ce0*/  SHF.R.S32.HI R14, RZ, 0x1f, R19 ;  /* 0x0000001fff0e7819 */ /* 0x000fe20000011413 */
[C---:B------:R-:W-:Y:S01]  /*12cf0*/  VIADD R17, R7.reuse, 0x40 ;  /* 0x0000004007117836 */ /* 0x040fe20000000000 */
[--C-:B------:R-:W-:Y:S01]  /*12d00*/  SHF.R.S32.HI R11, RZ, 0x1f, R10.reuse ;  /* 0x0000001fff0b7819 */ /* 0x100fe2000001140a */
[----:B------:R-:W2:Y:S01]  /*12d10*/  LDC R23, c[0x0][0x83c] ;  /* 0x00020f00ff177b82 */ /* 0x000ea20000000800 */
[C---:B------:R-:W-:Y:S01]  /*12d20*/  IADD3 R2, P0, R7.reuse, R2, RZ ;  /* 0x0000000207027210 */ /* 0x040fe20007f1e0ff */
[----:B------:R-:W-:Y:S01]  /*12d30*/  IMAD R6, R14, UR4, RZ ;  /* 0x000000040e067c24 */ /* 0x000fe2000f8e02ff */
[-C--:B------:R-:W-:Y:S01]  /*12d40*/  ISETP.GE.AND P3, PT, R7, R0.reuse, PT ;  /* 0x000000000700720c */ /* 0x080fe20003f66270 */
[----:B------:R-:W-:Y:S01]  /*12d50*/  IMAD.WIDE.U32 R4, R19, UR4, R10 ;  /* 0x0000000413047c25 */ /* 0x000fe2000f8e000a */
[----:B------:R-:W-:Y:S01]  /*12d60*/  USHF.R.S32.HI UR4, URZ, 0x1f, UR37 ;  /* 0x0000001f3f047899 */ /* 0x000fe20008011425 */
[C---:B------:R-:W-:Y:S01]  /*12d70*/  LEA.HI.X.SX32 R3, R7.reuse, R3, 0x1, P0 ;  /* 0x0000000307037211 */ /* 0x040fe200000f0eff */
[----:B------:R-:W-:Y:S01]  /*12d80*/  BSSY B0, `(.L_x_1751) ;  /* 0x000001f000007945 */ /* 0x000fe20003800000 */
[C---:B------:R-:W-:Y:S01]  /*12d90*/  VIADD R13, R7.reuse, 0x20 ;  /* 0x00000020070d7836 */ /* 0x040fe20000000000 */
[----:B------:R-:W-:Y:S01]  /*12da0*/  IADD3 R7, R7, 0x60, RZ ;  /* 0x0000006007077810 */ /* 0x000fe20007ffe0ff */
[----:B------:R-:W-:Y:S01]  /*12db0*/  IMAD R9, R19, UR5, R6 ;  /* 0x0000000513097c24 */ /* 0x000fe2000f8e0206 */
[-C--:B------:R-:W-:Y:S01]  /*12dc0*/  ISETP.GE.AND P1, PT, R17, R0.reuse, PT ;  /* 0x000000001100720c */ /* 0x080fe20003f26270 */
[----:B------:R-:W-:Y:S01]  /*12dd0*/  IMAD.U32 R12, RZ, RZ, UR4 ;  /* 0x00000004ff0c7e24 */ /* 0x000fe2000f8e00ff */
[----:B------:R-:W-:Y:S01]  /*12de0*/  ULDC.64 UR4, c[0x0][0x828] ;  /* 0x00020a0000047ab9 */ /* 0x000fe20000000a00 */
[----:B------:R-:W-:Y:S01]  /*12df0*/  ISETP.GE.AND P2, PT, R13, R0, PT ;  /* 0x000000000d00720c */ /* 0x000fe20003f46270 */
[----:B------:R-:W-:Y:S01]  /*12e00*/  IMAD.IADD R5, R5, 0x1, R9 ;  /* 0x0000000105057824 */ /* 0x000fe200078e0209 */
[----:B-1----:R-:W-:-:S02]  /*12e10*/  ISETP.GE.OR P6, PT, R10, R21, P3 ;  /* 0x000000150a00720c */ /* 0x002fc40001fc6670 */
[----:B------:R-:W-:Y:S02]  /*12e20*/  SEL R12, R12, RZ, !P4 ;  /* 0x000000ff0c0c7207 */ /* 0x000fe40006000000 */
[----:B------:R-:W-:Y:S01]  /*12e30*/  ISETP.GE.AND P0, PT, R7, R0, PT ;  /* 0x000000000700720c */ /* 0x000fe20003f06270 */
[----:B------:R-:W-:Y:S01]  /*12e40*/  IMAD.WIDE R6, R15, 0x80, R2 ;  /* 0x000000800f067825 */ /* 0x000fe200078e0202 */
[----:B------:R-:W-:Y:S02]  /*12e50*/  SEL R17, RZ, UR37, P4 ;  /* 0x00000025ff117c07 */ /* 0x000fe4000a000000 */
[-C--:B------:R-:W-:Y:S01]  /*12e60*/  ISETP.GE.OR P5, PT, R10, R21.reuse, P2 ;  /* 0x000000150a00720c */ /* 0x080fe200017a6670 */
[----:B------:R-:W-:Y:S01]  /*12e70*/  IMAD R0, R12, UR4, RZ ;  /* 0x000000040c007c24 */ /* 0x000fe2000f8e02ff */
[----:B------:R-:W-:Y:S01]  /*12e80*/  ISETP.GE.OR P4, PT, R10, R21, P1 ;  /* 0x000000150a00720c */ /* 0x000fe20000f86670 */
[----:B------:R-:W-:-:S04]  /*12e90*/  IMAD.WIDE.U32 R8, R17, UR4, R4 ;  /* 0x0000000411087c25 */ /* 0x000fc8000f8e0004 */
[----:B------:R-:W-:-:S05]  /*12ea0*/  IMAD R13, R17, UR5, R0 ;  /* 0x00000005110d7c24 */ /* 0x000fca000f8e0200 */
[----:B------:R-:W-:Y:S01]  /*12eb0*/  IADD3 R5, R9, R13, RZ ;  /* 0x0000000d09057210 */ /* 0x000fe20007ffe0ff */
[----:B--2---:R-:W-:Y:S06]  /*12ec0*/  @P6 BRA `(.L_x_1752) ;  /* 0x0000000000286947 */ /* 0x004fec0003800000 */
        /* <DEDUP_REMOVED lines=10> */
.L_x_1752:
[----:B------:R-:W-:Y:S05]  /*12f70*/  BSYNC B0 ;  /* 0x0000000000007941 */ /* 0x000fea0003800000 */
.L_x_1751:
[----:B------:R-:W-:Y:S01]  /*12f80*/  BSSY B0, `(.L_x_1753) ;  /* 0x0000010000007945 */ /* 0x000fe20003800000 */
[----:B------:R-:W-:-:S03]  /*12f90*/  ISETP.GE.OR P6, PT, R10, R21, P0 ;  /* 0x000000150a00720c */ /* 0x000fc600007c6670 */
[----:B------:R-:W-:Y:S10]  /*12fa0*/  @P5 BRA `(.L_x_1754) ;  /* 0x0000000000345947 */ /* 0x000ff40003800000 */
        /* <DEDUP_REMOVED lines=13> */
.L_x_1754:
[----:B------:R-:W-:Y:S05]  /*13080*/  BSYNC B0 ;  /* 0x0000000000007941 */ /* 0x000fea0003800000 */
.L_x_1753:
        /* <DEDUP_REMOVED lines=11> */
[----:B--2---:R-:W-:Y:S01]  /*13140*/  LEA R20, P4, R2, UR4, 0x1 ;  /* 0x0000000402147c11 */ /* 0x004fe2000f8808ff */
[----:B------:R-:W-:-:S05]  /*13150*/  IMAD.IADD R3, R3, 0x1, R13 ;  /* 0x0000000103037824 */ /* 0x000fca00078e020d */
[----:B------:R-:W-:-:S05]  /*13160*/  LEA.HI.X R21, R2, UR5, R3, 0x1, P4 ;  /* 0x0000000502157c11 */ /* 0x000fca000a0f0c03 */
[----:B------:R3:W-:Y:S02]  /*13170*/  STG.E.128 desc[UR38][R20.64], RZ ;  /* 0x000000ff14007986 */ /* 0x0007e4000c101d26 */
.L_x_1756:
[----:B------:R-:W-:Y:S05]  /*13180*/  BSYNC B0 ;  /* 0x0000000000007941 */ /* 0x000fea0003800000 */
.L_x_1755:
        /* <DEDUP_REMOVED lines=15> */
.L_x_1758:
[----:B------:R-:W-:Y:S05]  /*13280*/  BSYNC B0 ;  /* 0x0000000000007941 */ /* 0x000fea0003800000 */
.L_x_1757:
        /* <DEDUP_REMOVED lines=26> */
.L_x_1760:
[----:B------:R-:W-:Y:S05]  /*13430*/  BSYNC B0 ;  /* 0x0000000000007941 */ /* 0x000fea0003800000 */
.L_x_1759:
[----:B------:R-:W-:Y:S04]  /*13440*/  BSSY B0, `(.L_x_1761) ;  /* 0x000000f000007945 */ /* 0x000fe80003800000 */
[----:B------:R-:W-:Y:S05]  /*13450*/  @P2 BRA `(.L_x_1762) ;  /* 0x0000000000342947 */ /* 0x000fea0003800000 */
[----:B----4-:R-:W-:Y:S01]  /*13460*/  IADD3 R11, P2, R6, 0x20, RZ ;  /* 0x00000020060b7810 */ /* 0x010fe20007f5e0ff */
        /* <DEDUP_REMOVED lines=12> */
.L_x_1762:
[----:B------:R-:W-:Y:S05]  /*13530*/  BSYNC B0 ;  /* 0x0000000000007941 */ /* 0x000fea0003800000 */
.L_x_1761:
        /* <DEDUP_REMOVED lines=15> */
.L_x_1764:
[----:B------:R-:W-:Y:S05]  /*13630*/  BSYNC B0 ;  /* 0x0000000000007941 */ /* 0x000fea0003800000 */
.L_x_1763:
        /* <DEDUP_REMOVED lines=15> */
.L_x_1679:
[----:B------:R-:W-:-:S08]  /*13730*/  NOP ;  /* 0x0000000000007918 */ /* 0x000fd00000000000 */
[----:B------:R-:W1:-:S00]  /*13740*/  USETMAXREG.DEALLOC.CTAPOOL 0x18 ;  /* 0x00000018000079c8 */ /* 0x000e4000080e0500 */
        /* <DEDUP_REMOVED lines=19> */
.L_x_1766:
        /* <DEDUP_REMOVED lines=13> */
.L_x_1768:
[----:B------:R-:W-:-:S05]  /*13950*/  ULDC UR4, c[0x0][0x8bc] ;  /* 0x00022f0000047ab9 */ /* 0x000fca0000000800 */
.L_x_1767:
[----:B-1----:R-:W-:-:S04]  /*13960*/  USHF.L.U32 UR11, UR14, 0x7, URZ ;  /* 0x000000070e0b7899 */ /* 0x002fc8000800063f */
[----:B------:R-:W-:-:S04]  /*13970*/  UISETP.GE.AND UP0, UPT, UR11, UR4, UPT ;  /* 0x000000040b00728c */ /* 0x000fc8000bf06270 */
[----:B--2---:R-:W-:-:S06]  /*13980*/  USEL UR12, UR12, 0xffffffff, !UP0 ;  /* 0xffffffff0c0c7887 */ /* 0x004fcc000c000000 */
[----:B------:R-:W-:-:S13]  /*13990*/  ISETP.LE.AND P0, PT, RZ, UR12, PT ;  /* 0x0000000cff007c0c */ /* 0x000fda000bf03270 */
[----:B------:R-:W-:Y:S05]  /*139a0*/  @!P0 BRA `(.L_x_1684) ;  /* 0x0000003400248947 */ /* 0x000fea0003800000 */
[----:B------:R-:W-:Y:S01]  /*139b0*/  ULDC.64 UR4, c[0x0][0x770] ;  /* 0x0001dc0000047ab9 */ /* 0x000fe20000000a00 */
[----:B------:R-:W1:Y:S01]  /*139c0*/  S2UR UR13, SR_CTAID.Y ;  /* 0x00000000000d79c3 */ /* 0x000e620000002600 */
[----:B------:R-:W-:Y:S01]  /*139d0*/  UISETP.NE.U32.AND UP0, UPT, UR4, URZ, UPT ;  /* 0x0000003f0400728c */ /* 0x000fe2000bf05070 */
[----:B------:R-:W-:-:S03]  /*139e0*/  ULDC.64 UR8, c[0x0][0x788] ;  /* 0x0001e20000087ab9 */ /* 0x000fc60000000a00 */
        /* <DEDUP_REMOVED lines=9> */
[----:B------:R-:W-:-:S06]  /*13a80*/  UISETP.NE.AND.EX UP1, UPT, UR5, URZ, UPT, UP1 ;  /* 0x0000003f0500728c */ /* 0x000fcc000bf25310 */
[----:B------:R-:W-:-:S05]  /*13a90*/  PLOP3.LUT P2, PT, PT, PT, UP1, 0x80, 0x0 ;  /* 0x000000000000781c */ /* 0x000fca0003f4f018 */
[----:B------:R-:W-:Y:S02]  /*13aa0*/  @UP1 ULDC.64 UR4, c[0x0][0x780] ;  /* 0x0001e00000041ab9 */ /* 0x000fe40000000a00 */
[----:B------:R-:W-:-:S06]  /*13ab0*/  @UP1 UIMAD.WIDE UR4, UR12, 0x4, UR4 ;  /* 0x000000040c0418a5 */ /* 0x000fcc000f8e0204 */
[----:B------:R-:W-:Y:S01]  /*13ac0*/  MOV R4, UR4 ;  /* 0x0000000400047c02 */ /* 0x000fe20008000f00 */
[----:B------:R-:W-:-:S05]  /*13ad0*/  IMAD.U32 R5, RZ, RZ, UR5 ;  /* 0x00000005ff057e24 */ /* 0x000fca000f8e00ff */
[----:B------:R-:W3:Y:S01]  /*13ae0*/  @P2 LDG.E R4, desc[UR38][R4.64] ;  /* 0x0000002604042981 */ /* 0x000ee2000c1e1900 */
[----:B------:R-:W-:Y:S01]  /*13af0*/  PLOP3.LUT P0, PT, PT, PT, UP0, 0x80, 0x0 ;  /* 0x000000000000781c */ /* 0x000fe20003f0f008 */
[----:B-1----:R-:W-:-:S12]  /*13b00*/  USHF.R.S32.HI UR16, URZ, 0x1f, UR13 ;  /* 0x0000001f3f107899 */ /* 0x002fd8000801140d */
[----:B--2---:R-:W-:Y:S02]  /*13b10*/  @P0 R2UR UR4, R0 ;  /* 0x00000000000402ca */ /* 0x004fe400000e0000 */
[----:B------:R-:W-:Y:S01]  /*13b20*/  ISETP.NE.U32.AND P0, PT, RZ, UR8, PT ;  /* 0x00000008ff007c0c */ /* 0x000fe2000bf05070 */
[----:B------:R-:W-:-:S03]  /*13b30*/  ULDC UR8, c[0x0][0x280] ;  /* 0x0000a00000087ab9 */ /* 0x000fc60000000800 */
[----:B------:R-:W-:-:S07]  /*13b40*/  ISETP.NE.AND.EX P0, PT, RZ, UR9, PT, P0 ;  /* 0x00000009ff007c0c */ /* 0x000fce000bf05300 */
[----:B------:R-:W-:-:S04]  /*13b50*/  @UP0 ULEA UR4, UR12, UR4, 0x7 ;  /* 0x000000040c040291 */ /* 0x000fc8000f8e383f */
[----:B------:R-:W-:-:S04]  /*13b60*/  @UP0 USHF.R.S32.HI UR5, URZ, 0x1f, UR4 ;  /* 0x0000001f3f050899 */ /* 0x000fc80008011404 */
[----:B------:R-:W-:-:S04]  /*13b70*/  @UP0 ULEA.HI UR5, UR5, UR4, URZ, 0x7 ;  /* 0x0000000405050291 */ /* 0x000fc8000f8f383f */
[----:B------:R-:W-:Y:S01]  /*13b80*/  @UP0 USHF.L.U32 UR5, UR5, 0x6, URZ ;  /* 0x0000000605050899 */ /* 0x000fe2000800063f */
[----:B---3--:R-:W-:-:S03]  /*13b90*/  @P2 R2UR UR8, R4 ;  /* 0x00000000040822ca */ /* 0x008fc600000e0000 */
[----:B------:R-:W-:-:S04]  /*13ba0*/  @UP0 ULOP3.LUT UR7, UR5, 0xffffe000, URZ, 0xc0, !UPT ;  /* 0xffffe00005070892 */ /* 0x000fc8000f8ec03f */
[----:B------:R-:W-:Y:S01]  /*13bb0*/  @UP0 USHF.R.S32.HI UR9, URZ, 0x1f, UR7 ;  /* 0x0000001f3f090899 */ /* 0x000fe20008011407 */
[----:B------:R-:W-:Y:S11]  /*13bc0*/  @P2 BRA `(.L_x_1769) ;  /* 0x0000000000142947 */ /* 0x000ff60003800000 */
[----:B------:R-:W-:Y:S05]  /*13bd0*/  @!P1 BRA `(.L_x_1769) ;  /* 0x0000000000109947 */ /* 0x000fea0003800000 */
[----:B------:R-:W2:Y:S04]  /*13be0*/  LDG.E R5, desc[UR38][R2.64] ;  /* 0x0000002602057981 */ /* 0x000ea8000c1e1900 */
[----:B------:R-:W2:Y:S02]  /*13bf0*/  LDG.E R0, desc[UR38][R2.64+0x4] ;  /* 0x0000042602007981 */ /* 0x000ea4000c1e1900 */
[----:B--2---:R-:W-:-:S04]  /*13c00*/  IADD3 R0, -R5, R0, RZ ;  /* 0x0000000005007210 */ /* 0x004fc80007ffe1ff */
[----:B------:R-:W-:-:S15]  /*13c10*/  R2UR UR8, R0 ;  /* 0x00000000000872ca */ /* 0x000fde00000e0000 */
.L_x_1769:
[----:B------:R-:W-:Y:S01]  /*13c20*/  UMOV UR4, URZ ;  /* 0x0000003f00047c82 */ /* 0x000fe20008000000 */
[----:B------:R-:W-:Y:S01]  /*13c30*/  UMOV UR5, URZ ;  /* 0x0000003f00057c82 */ /* 0x000fe20008000000 */
[----:B------:R-:W-:Y:S01]  /*13c40*/  ULDC UR6, c[0x0][0x290] ;  /* 0x0000a40000067ab9 */ /* 0x000fe20000000800 */
[----:B------:R-:W-:Y:S01]  /*13c50*/  @UP0 UMOV UR4, UR7 ;  /* 0x0000000700040c82 */ /* 0x000fe20008000000 */
[----:B------:R-:W-:Y:S01]  /*13c60*/  @UP0 UMOV UR5, UR9 ;  /* 0x0000000900050c82 */ /* 0x000fe20008000000 */
        /* <DEDUP_REMOVED lines=8> */
.L_x_1770:
        /* <DEDUP_REMOVED lines=9> */
[----:B------:R-:W2:Y:S02]  /*13d80*/  LDG.E R5, desc[UR38][R2.64+0x4] ;  /* 0x0000042602057981 */ /* 0x000ea4000c1e1900 */
[----:B--2---:R-:W-:-:S05]  /*13d90*/  IMAD.IADD R0, R5, 0x1, -R0 ;  /* 0x0000000105007824 */ /* 0x004fca00078e0a00 */
[----:B------:R-:W-:-:S15]  /*13da0*/  R2UR UR6, R0 ;  /* 0x00000000000672ca */ /* 0x000fde00000e0000 */
.L_x_1771:
[----:B------:R-:W-:Y:S01]  /*13db0*/  UIADD3 UR7, -UR6, UR8, UR11 ;  /* 0x0000000806077290 */ /* 0x000fe2000fffe10b */
[----:B------:R-:W-:Y:S01]  /*13dc0*/  ISETP.LE.AND P0, PT, RZ, UR14, PT ;  /* 0x0000000eff007c0c */ /* 0x000fe2000bf03270 */
[----:B------:R-:W-:Y:S02]  /*13dd0*/  ULDC UR9, c[0x0][0x74c] ;  /* 0x0001d30000097ab9 */ /* 0x000fe40000000800 */
[----:B------:R-:W-:Y:S02]  /*13de0*/  UIADD3 UR9, UR7, -UR9, URZ ;  /* 0x8000000907097290 */ /* 0x000fe4000fffe03f */
        /* <DEDUP_REMOVED lines=10> */
[----:B------:R-:W-:Y:S07]  /*13e90*/  @!P0 BRA `(.L_x_1772) ;  /* 0x00000000001c8947 */ /* 0x000fee0003800000 */
[----:B------:R-:W-:Y:S01]  /*13ea0*/  UIADD3 UR8, UR11, 0xff, UR8 ;  /* 0x000000ff0b087890 */ /* 0x000fe2000fffe008 */
[----:B------:R-:W-:-:S03]  /*13eb0*/  ULDC UR9, c[0x0][0x748] ;  /* 0x0001d20000097ab9 */ /* 0x000fc60000000800 */
[----:B------:R-:W-:-:S04]  /*13ec0*/  UIADD3 UR8, UR8, UR9, -UR6 ;  /* 0x0000000908087290 */ /* 0x000fc8000fffe806 */
[----:B------:R-:W-:-:S04]  /*13ed0*/  USHF.R.S32.HI UR6, URZ, 0x1f, UR8 ;  /* 0x0000001f3f067899 */ /* 0x000fc80008011408 */
[----:B------:R-:W-:-:S04]  /*13ee0*/  ULEA.HI UR6, UR6, UR8, URZ, 0x7 ;  /* 0x0000000806067291 */ /* 0x000fc8000f8f383f */
[----:B------:R-:W-:-:S06]  /*13ef0*/  USHF.R.S32.HI UR6, URZ, 0x7, UR6 ;  /* 0x000000073f067899 */ /* 0x000fcc0008011406 */
[----:B------:R-:W-:-:S07]  /*13f00*/  VIMNMX R2, R2, UR6, PT ;  /* 0x0000000602027c48 */ /* 0x000fce000bfe0100 */
.L_x_1772:
[----:B------:R-:W-:-:S13]  /*13f10*/  ISETP.GT.AND P0, PT, R2, UR7, PT ;  /* 0x0000000702007c0c */ /* 0x000fda000bf04270 */
[----:B------:R-:W-:Y:S05]  /*13f20*/  @!P0 BRA `(.L_x_1684) ;  /* 0x0000002c00c48947 */ /* 0x000fea0003800000 */
[----:B------:R-:W-:Y:S01]  /*13f30*/  ULDC.64 UR14, c[0x0][0x2d8] ;  /* 0x0000b600000e7ab9 */ /* 0x000fe20000000a00 */
[----:B------:R-:W-:Y:S01]  /*13f40*/  VIADD R0, R2, -UR7 ;  /* 0x8000000702007c36 */ /* 0x000fe20008000000 */
[----:B------:R-:W-:Y:S02]  /*13f50*/  UIMAD UR10, UR16, UR14, URZ ;  /* 0x0000000e100a72a4 */ /* 0x000fe4000f8e023f */
[----:B------:R-:W-:Y:S02]  /*13f60*/  UIMAD.WIDE.U32 UR8, UR13, UR14, URZ ;  /* 0x0000000e0d0872a5 */ /* 0x000fe4000f8e003f */
[----:B------:R-:W-:Y:S01]  /*13f70*/  USHF.R.S32.HI UR6, URZ, 0x1f, UR12 ;  /* 0x0000001f3f067899 */ /* 0x000fe2000801140c */
[----:B------:R-:W-:Y:S01]  /*13f80*/  LOP3.LUT R0, R0, 0x1, RZ, 0xc0, !PT ;  /* 0x0000000100007812 */ /* 0x000fe200078ec0ff */
[----:B------:R-:W-:Y:S02]  /*13f90*/  UIMAD UR13, UR13, UR15, UR10 ;  /* 0x0000000f0d0d72a4 */ /* 0x000fe4000f8e020a */
[----:B------:R-:W-:Y:S01]  /*13fa0*/  UIADD3 UR10, UP1, UR4, UR8, URZ ;  /* 0x00000008040a7290 */ /* 0x000fe2000ff3e03f */
[----:B------:R-:W-:Y:S01]  /*13fb0*/  ISETP.NE.U32.AND P1, PT, R0, 0x1, PT ;  /* 0x000000010000780c */ /* 0x000fe20003f25070 */
[----:B------:R-:W-:-:S02]  /*13fc0*/  UIADD3 UR13, UR9, UR13, URZ ;  /* 0x0000000d090d7290 */ /* 0x000fc4000fffe03f */
[----:B------:R-:W-:Y:S01]  /*13fd0*/  USEL UR6, UR6, URZ, !UP0 ;  /* 0x0000003f06067287 */ /* 0x000fe2000c000000 */
[----:B------:R-:W-:Y:S01]  /*13fe0*/  ULDC.64 UR26, c[0x0][0x2e0] ;  /* 0x0000b800001a7ab9 */ /* 0x000fe20000000a00 */
[----:B------:R-:W-:Y:S02]  /*13ff0*/  USEL UR12, UR12, URZ, !UP0 ;  /* 0x0000003f0c0c7287 */ /* 0x000fe4000c000000 */
[----:B------:R-:W-:Y:S02]  /*14000*/  UIADD3.X UR11, UR5, UR13, URZ, UP1, !UPT ;  /* 0x0000000d050b7290 */ /* 0x000fe40008ffe43f */
[----:B------:R-:W-:Y:S02]  /*14010*/  UIMAD UR14, UR6, UR26, URZ ;  /* 0x0000001a060e72a4 */ /* 0x000fe4000f8e023f */
[----:B------:R-:W-:Y:S02]  /*14020*/  UIMAD.WIDE.U32 UR10, UR12, UR26, UR10 ;  /* 0x0000001a0c0a72a5 */ /* 0x000fe4000f8e000a */
[----:B------:R-:W-:Y:S01]  /*14030*/  UIMAD UR14, UR12, UR27, UR14 ;  /* 0x0000001b0c0e72a4 */ /* 0x000fe2000f8e020e */
[----:B------:R-:W-:-:S03]  /*14040*/  ELECT P0, URZ, PT ;  /* 0x00000000003f782f */ /* 0x000fc60003800000 */
        /* <DEDUP_REMOVED lines=20> */
.L_x_1775:
[----:B------:R-:W-:Y:S05]  /*14190*/  BSYNC B0 ;  /* 0x0000000000007941 */ /* 0x000fea0003800000 */
.L_x_1774:
        /* <DEDUP_REMOVED lines=19> */
.L_x_1777:
[----:B------:R-:W-:Y:S05]  /*142d0*/  BSYNC B0 ;  /* 0x0000000000007941 */ /* 0x000fea0003800000 */
.L_x_1776:
[----:B------:R-:W-:Y:S06]  /*142e0*/  BAR.ARV 0xa, 0xa0 ;  /* 0x0282800000007b1d */ /* 0x000fec0000002000 */
[----:B------:R-:W-:Y:S04]  /*142f0*/  BSSY B0, `(.L_x_1778) ;  /* 0x0000003000007945 */ /* 0x000fe80003800000 */
[----:B------:R-:W-:Y:S05]  /*14300*/  @!P0 BRA `(.L_x_1779) ;  /* 0x0000000000048947 */ /* 0x000fea0003800000 */
[----:B------:R-:W-:-:S04]  /*14310*/  DEPBAR.LE SB0, 0x0 ;  /* 0x000080000000791a */ /* 0x000fc80000000000 */
.L_x_1779:
[----:B------:R-:W-:Y:S05]  /*14320*/  BSYNC B0 ;  /* 0x0000000000007941 */ /* 0x000fea0003800000 */
.L_x_1778:
[----:B------:R-:W-:Y:S06]  /*14330*/  BAR.ARV 0xb, 0xa0 ;  /* 0x02c2800000007b1d */ /* 0x000fec0000002000 */
[----:B------:R-:W-:Y:S01]  /*14340*/  UIADD3 UR15, UR7, 0x1, URZ ;  /* 0x00000001070f7890 */ /* 0x000fe2000fffe03f */
[----:B------:R-:W-:Y:S11]  /*14350*/  BRA `(.L_x_1780) ;  /* 0x0000000000047947 */ /* 0x000ff60003800000 */
.L_x_1773:
[----:B------:R-:W-:-:S05]  /*14360*/  UMOV UR15, UR7 ;  /* 0x00000007000f7c82 */ /* 0x000fca0008000000 */
.L_x_1780:
[----:B------:R-:W-:-:S06]  /*14370*/  UIADD3 UR6, UR7, 0x1, URZ ;  /* 0x0000000107067890 */ /* 0x000fcc000fffe03f */
[----:B------:R-:W-:-:S13]  /*14380*/  ISETP.NE.AND P1, PT, R2, UR6, PT ;  /* 0x0000000602007c0c */ /* 0x000fda000bf25270 */
[----:B------:R-:W-:Y:S05]  /*14390*/  @!P1 BRA `(.L_x_1684) ;  /* 0x0000002800a89947 */ /* 0x000fea0003800000 */
[----:B------:R-:W-:Y:S01]  /*143a0*/  UMOV UR16, UR8 ;  /* 0x0000000800107c82 */ /* 0x000fe20008000000 */
[----:B------:R-:W-:Y:S01]  /*143b0*/  UMOV UR17, UR13 ;  /* 0x0000000d00117c82 */ /* 0x000fe20008000000 */
[----:B------:R-:W-:Y:S01]  /*143c0*/  ULDC.64 UR18, c[0x0][0x2c0] ;  /* 0x0000b00000127ab9 */ /* 0x000fe20000000a00 */
[----:B------:R-:W-:Y:S01]  /*143d0*/  UIMAD.WIDE.U32 UR16, UR12, UR26, UR16 ;  /* 0x0000001a0c1072a5 */ /* 0x000fe2000f8e0010 */
[----:B------:R-:W-:Y:S01]  /*143e0*/  UMOV UR6, URZ ;  /* 0x0000003f00067c82 */ /* 0x000fe20008000000 */
[----:B------:R-:W-:Y:S02]  /*143f0*/  ULDC.64 UR30, c[0x0][0x2c0] ;  /* 0x0000b000001e7ab9 */ /* 0x000fe40000000a00 */
[----:B------:R-:W-:-:S04]  /*14400*/  UIADD3 UR25, UP0, UR4, UR16, URZ ;  /* 0x0000001004197290 */ /* 0x000fc8000ff1e03f */
[----:B------:R-:W-:Y:S02]  /*14410*/  UIADD3.X UR16, UR5, UR14, UR17, UP0, !UPT ;  /* 0x0000000e05107290 */ /* 0x000fe400087fe411 */
[----:B------:R-:W-:Y:S02]  /*14420*/  ULEA UR24, UP0, UR25, UR18, 0x2 ;  /* 0x0000001219187291 */ /* 0x000fe4000f80103f */
[----:B------:R-:W-:Y:S02]  /*14430*/  USHF.L.U32 UR18, UR15, 0xd, URZ ;  /* 0x0000000d0f127899 */ /* 0x000fe4000800063f */
        /* <DEDUP_REMOVED lines=8> */
.L_x_1793:
        /* <DEDUP_REMOVED lines=9> */
[----:B------:R-:W-:Y:S01]  /*14550*/  UMOV UR28, 0x400 ;  /* 0x00000400001c7882 */ /* 0x000fe20000000000 */
[----:B------:R-:W-:Y:S02]  /*14560*/  UMOV UR42, 0x0 ;  /* 0x00000000002a7882 */ /* 0x000fe40000000000 */
[----:B------:R-:W-:Y:S02]  /*14570*/  ULEA.HI.X.SX32 UR41, UR19, UR27, 0x1, UP0 ;  /* 0x0000001b13297291 */ /* 0x000fe400080f0e3f */
[----:B------:R-:W-:Y:S01]  /*14580*/  ULEA UR40, UP0, UR37, UR30, 0x2 ;  /* 0x0000001e25287291 */ /* 0x000fe2000f80103f */
[----:B------:R-:W-:-:S03]  /*14590*/  UMOV UR43, 0x14f00000 ;  /* 0x14f00000002b7882 */ /* 0x000fc60000000000 */
[----:B------:R-:W-:Y:S02]  /*145a0*/  ULEA.HI.X UR41, UR37, UR31, UR41, 0x2, UP0 ;  /* 0x0000001f25297291 */ /* 0x000fe400080f1429 */
[----:B-1----:R-:W-:-:S03]  /*145b0*/  ULEA UR28, UR29, UR28, 0x18 ;  /* 0x0000001c1d1c7291 */ /* 0x002fc6000f8ec03f */
[----:B------:R-:W-:Y:S01]  /*145c0*/  UMOV UR29, 0x400 ;  /* 0x00000400001d7882 */ /* 0x000fe20000000000 */
[----:B------:R-:W-:-:S09]  /*145d0*/  UIADD3 UR28, UR28, 0x8000, URZ ;  /* 0x000080001c1c7890 */ /* 0x000fd2000fffe03f */
[----:B------:R1:W-:Y:S02]  /*145e0*/  UBLKRED.G.S.ADD.F32.RN [UR40], [UR28], UR29, desc[UR42] ;  /* 0x00002a281c0073bb */ /* 0x0003e400080a141d */
[----:B-1----:R0:W-:Y:S02]  /*145f0*/  UTMACMDFLUSH ;  /* 0x00000000000079b7 */ /* 0x0021e40000000000 */
.L_x_1782:
[----:B------:R-:W-:Y:S05]  /*14600*/  BSYNC B0 ;  /* 0x0000000000007941 */ /* 0x000fea0003800000 */
.L_x_1781:
        /* <DEDUP_REMOVED lines=13> */
.L_x_1784:
[----:B------:R-:W-:Y:S05]  /*146e0*/  BSYNC B0 ;  /* 0x0000000000007941 */ /* 0x000fea0003800000 */
.L_x_1783:
[----:B------:R-:W-:Y:S06]  /*146f0*/  BAR.ARV 0xa, 0xa0 ;  /* 0x0282800000007b1d */ /* 0x000fec0000002000 */
[----:B------:R-:W-:Y:S04]  /*14700*/  BSSY B0, `(.L_x_1785) ;  /* 0x0000003000007945 */ /* 0x000fe80003800000 */
[----:B------:R-:W-:Y:S05]  /*14710*/  @!P0 BRA `(.L_x_1786) ;  /* 0x0000000000048947 */ /* 0x000fea0003800000 */
[----:B------:R-:W-:-:S04]  /*14720*/  DEPBAR.LE SB0, 0x0 ;  /* 0x000080000000791a */ /* 0x000fc80000000000 */
.L_x_1786:
[----:B------:R-:W-:Y:S05]  /*14730*/  BSYNC B0 ;  /* 0x0000000000007941 */ /* 0x000fea0003800000 */
.L_x_1785:
        /* <DEDUP_REMOVED lines=13> */
.L_x_1788:
[----:B------:R-:W-:Y:S05]  /*14810*/  BSYNC B0 ;  /* 0x0000000000007941 */ /* 0x000fea0003800000 */
.L_x_1787:
        /* <DEDUP_REMOVED lines=13> */
.L_x_1790:
[----:B------:R-:W-:Y:S05]  /*148f0*/  BSYNC B0 ;  /* 0x0000000000007941 */ /* 0x000fea0003800000 */
.L_x_1789:
[----:B------:R-:W-:Y:S01]  /*14900*/  UIADD3 UR15, UR15, 0x2, URZ ;  /* 0x000000020f0f7890 */ /* 0x000fe2000fffe03f */
[----:B------:R-:W-:Y:S06]  /*14910*/  BAR.ARV 0xa, 0xa0 ;  /* 0x0282800000007b1d */ /* 0x000fec0000002000 */
[----:B------:R-:W-:Y:S01]  /*14920*/  BSSY B0, `(.L_x_1791) ;  /* 0x0000004000007945 */ /* 0x000fe20003800000 */
[----:B------:R-:W-:-:S03]  /*14930*/  ISETP.LE.AND P1, PT, R2, UR15, PT ;  /* 0x0000000f02007c0c */ /* 0x000fc6000bf23270 */
[----:B------:R-:W-:Y:S10]  /*14940*/  @!P0 BRA `(.L_x_1792) ;  /* 0x0000000000048947 */ /* 0x000ff40003800000 */
[----:B------:R-:W-:-:S04]  /*14950*/  DEPBAR.LE SB0, 0x0 ;  /* 0x000080000000791a */ /* 0x000fc80000000000 */
.L_x_1792:
[----:B------:R-:W-:Y:S05]  /*14960*/  BSYNC B0 ;  /* 0x0000000000007941 */ /* 0x000fea0003800000 */
.L_x_1791:
[----:B------:R-:W-:Y:S06]  /*14970*/  BAR.ARV 0xb, 0xa0 ;  /* 0x02c2800000007b1d */ /* 0x000fec0000002000 */
[----:B------:R-:W-:Y:S02]  /*14980*/  UIADD3 UR19, UR19, 0x4000, URZ ;  /* 0x0000400013137890 */ /* 0x000fe4000fffe03f */
[----:B------:R-:W-:Y:S01]  /*14990*/  UIADD3 UR6, UR6, 0x4000, URZ ;  /* 0x0000400006067890 */ /* 0x000fe2000fffe03f */
[----:B------:R-:W-:Y:S11]  /*149a0*/  @!P1 BRA `(.L_x_1793) ;  /* 0xfffffff800c49947 */ /* 0x000ff6000383ffff */
[----:B------:R-:W-:Y:S05]  /*149b0*/  BRA `(.L_x_1684) ;  /* 0x0000002400207947 */ /* 0x000fea0003800000 */
.L_x_1765:
[----:B------:R-:W-:Y:S01]  /*149c0*/  ULDC.64 UR4, c[0x0][0x8d8] ;  /* 0x0002360000047ab9 */ /* 0x000fe20000000a00 */
[----:B------:R-:W1:Y:S01]  /*149d0*/  S2UR UR21, SR_CTAID.X ;  /* 0x00000000001579c3 */ /* 0x000e620000002500 */
[----:B------:R-:W-:-:S04]  /*149e0*/  ISETP.NE.U32.AND P0, PT, RZ, UR4, PT ;  /* 0x00000004ff007c0c */ /* 0x000fc8000bf05070 */
[----:B------:R-:W-:-:S03]  /*149f0*/  ISETP.NE.AND.EX P0, PT, RZ, UR5, PT, P0 ;  /* 0x00000005ff007c0c */ /* 0x000fc6000bf05300 */
[----:B------:R-:W2:Y:S08]  /*14a00*/  S2UR UR13, SR_CTAID.Z ;  /* 0x00000000000d79c3 */ /* 0x000eb00000002700 */
[----:B------:R-:W3:Y:S02]  /*14a10*/  S2UR UR20, SR_CTAID.Y ;  /* 0x00000000001479c3 */ /* 0x000ee40000002600 */
[----:B------:R-:W-:Y:S05]  /*14a20*/  @!P0 BRA `(.L_x_1794) ;  /* 0x00000000001c8947 */ /* 0x000fea0003800000 */
[----:B------:R-:W-:Y:S02]  /*14a30*/  ULDC.64 UR4, c[0x0][0x8d8] ;  /* 0x0002360000047ab9 */ /* 0x000fe40000000a00 */
[----:B--2---:R-:W-:-:S06]  /*14a40*/  UIMAD.WIDE UR4, UR13, 0x4, UR4 ;  /* 0x000000040d0478a5 */ /* 0x004fcc000f8e0204 */
[----:B------:R-:W-:Y:S01]  /*14a50*/  MOV R2, UR4 ;  /* 0x0000000400027c02 */ /* 0x000fe20008000f00 */
[----:B------:R-:W-:-:S05]  /*14a60*/  IMAD.U32 R3, RZ, RZ, UR5 ;  /* 0x00000005ff037e24 */ /* 0x000fca000f8e00ff */
[----:B------:R-:W2:Y:S02]  /*14a70*/  LDG.E R2, desc[UR38][R2.64] ;  /* 0x0000002602027981 */ /* 0x000ea4000c1e1900 */
[----:B--2---:R-:W-:Y:S01]  /*14a80*/  R2UR UR4, R2 ;  /* 0x00000000020472ca */ /* 0x004fe200000e0000 */
[----:B------:R-:W-:-:S14]  /*14a90*/  BRA `(.L_x_1795) ;  /* 0x00000000003c7947 */ /* 0x000fdc0003800000 */
.L_x_1794:
[----:B------:R-:W-:Y:S02]  /*14aa0*/  ULDC.64 UR4, c[0x0][0x8d0] ;  /* 0x0002340000047ab9 */ /* 0x000fe40000000a00 */
[----:B------:R-:W-:-:S04]  /*14ab0*/  ISETP.NE.U32.AND P0, PT, RZ, UR4, PT ;  /* 0x00000004ff007c0c */ /* 0x000fc8000bf05070 */
[----:B------:R-:W-:-:S13]  /*14ac0*/  ISETP.NE.AND.EX P0, PT, RZ, UR5, PT, P0 ;  /* 0x00000005ff007c0c */ /* 0x000fda000bf05300 */
[----:B------:R-:W-:Y:S05]  /*14ad0*/  @!P0 BRA `(.L_x_1796) ;  /* 0x0000000000288947 */ /* 0x000fea0003800000 */
[----:B------:R-:W-:Y:S02]  /*14ae0*/  ULDC.64 UR4, c[0x0][0x8d0] ;  /* 0x0002340000047ab9 */ /* 0x000fe40000000a00 */
[----:B--2---:R-:W-:-:S06]  /*14af0*/  UIMAD.WIDE UR4, UR13, 0x4, UR4 ;  /* 0x000000040d0478a5 */ /* 0x004fcc000f8e0204 */
[----:B------:R-:W-:Y:S01]  /*14b00*/  MOV R2, UR4 ;  /* 0x0000000400027c02 */ /* 0x000fe20008000f00 */
[----:B------:R-:W-:-:S05]  /*14b10*/  IMAD.U32 R3, RZ, RZ, UR5 ;  /* 0x00000005ff037e24 */ /* 0x000fca000f8e00ff */
[----:B------:R-:W2:Y:S04]  /*14b20*/  LDG.E R0, desc[UR38][R2.64] ;  /* 0x0000002602007981 */ /* 0x000ea8000c1e1900 */
[----:B------:R-:W4:Y:S01]  /*14b30*/  LDG.E R4, desc[UR38][R2.64+0x4] ;  /* 0x0000042602047981 */ /* 0x000f22000c1e1900 */
[----:B--2---:R-:W-:Y:S02]  /*14b40*/  R2UR UR4, R0 ;  /* 0x00000000000472ca */ /* 0x004fe400000e0000 */
[----:B----4-:R-:W-:-:S13]  /*14b50*/  R2UR UR5, R4 ;  /* 0x00000000040572ca */ /* 0x010fda00000e0000 */
[----:B------:R-:W-:Y:S01]  /*14b60*/  UIADD3 UR4, -UR4, UR5, URZ ;  /* 0x0000000504047290 */ /* 0x000fe2000fffe13f */
[----:B------:R-:W-:Y:S11]  /*14b70*/  BRA `(.L_x_1795) ;  /* 0x0000000000047947 */ /* 0x000ff60003800000 */
.L_x_1796:
[----:B------:R-:W-:-:S05]  /*14b80*/  ULDC UR4, c[0x0][0x8bc] ;  /* 0x00022f0000047ab9 */ /* 0x000fca0000000800 */
.L_x_1795:
[----:B-1----:R-:W-:Y:S01]  /*14b90*/  USHF.L.U32 UR8, UR21, 0x7, URZ ;  /* 0x0000000715087899 */ /* 0x002fe2000800063f */
[----:B------:R-:W-:Y:S01]  /*14ba0*/  MOV R10, 0x1 ;  /* 0x00000001000a7802 */ /* 0x000fe20000000f00 */
[----:B------:R-:W-:Y:S02]  /*14bb0*/  IMAD.MOV.U32 R0, RZ, RZ, RZ ;  /* 0x000000ffff007224 */ /* 0x000fe400078e00ff */
[----:B------:R-:W-:-:S04]  /*14bc0*/  UISETP.GE.AND UP0, UPT, UR8, UR4, UPT ;  /* 0x000000040800728c */ /* 0x000fc8000bf06270 */
[----:B--2---:R-:W-:-:S06]  /*14bd0*/  USEL UR13, UR13, 0xffffffff, !UP0 ;  /* 0xffffffff0d0d7887 */ /* 0x004fcc000c000000 */
[----:B------:R-:W-:-:S13]  /*14be0*/  ISETP.LE.AND P0, PT, RZ, UR13, PT ;  /* 0x0000000dff007c0c */ /* 0x000fda000bf03270 */
[----:B------:R-:W-:Y:S05]  /*14bf0*/  @!P0 BRA `(.L_x_1797) ;  /* 0x0000001c00fc8947 */ /* 0x000fea0003800000 */
[----:B------:R-:W-:Y:S01]  /*14c00*/  ULDC.64 UR18, c[0x0][0x770] ;  /* 0x0001dc0000127ab9 */ /* 0x000fe20000000a00 */
[----:B------:R-:W-:Y:S01]  /*14c10*/  ULDC.64 UR14, c[0x0][0x770] ;  /* 0x0001dc00000e7ab9 */ /* 0x000fe20000000a00 */
[----:B------:R-:W-:Y:S02]  /*14c20*/  UISETP.NE.U32.AND UP1, UPT, UR18, URZ, UPT ;  /* 0x0000003f1200728c */ /* 0x000fe4000bf25070 */
[----:B------:R-:W-:Y:S02]  /*14c30*/  UIMAD.WIDE UR14, UR13, 0x4, UR14 ;  /* 0x000000040d0e78a5 */ /* 0x000fe4000f8e020e */
[----:B------:R-:W-:Y:S01]  /*14c40*/  UISETP.NE.AND.EX UP1, UPT, UR19, URZ, UPT, UP1 ;  /* 0x0000003f1300728c */ /* 0x000fe2000bf25310 */
[----:B------:R-:W-:Y:S01]  /*14c50*/  ULDC.64 UR4, c[0x0][0x778] ;  /* 0x0001de0000047ab9 */ /* 0x000fe20000000a00 */
[----:B------:R-:W-:Y:S02]  /*14c60*/  ULDC.64 UR6, c[0x0][0x780] ;  /* 0x0001e00000067ab9 */ /* 0x000fe40000000a00 */
[----:B------:R-:W-:Y:S01]  /*14c70*/  MOV R2, UR14 ;  /* 0x0000000e00027c02 */ /* 0x000fe20008000f00 */
[----:B------:R-:W-:Y:S01]  /*14c80*/  IMAD.U32 R3, RZ, RZ, UR15 ;  /* 0x0000000fff037e24 */ /* 0x000fe2000f8e00ff */
[----:B------:R-:W-:Y:S01]  /*14c90*/  PLOP3.LUT P1, PT, PT, PT, UP1, 0x80, 0x0 ;  /* 0x000000000000781c */ /* 0x000fe20003f2f018 */
[----:B------:R-:W-:-:S02]  /*14ca0*/  UISETP.NE.U32.AND UP0, UPT, UR4, URZ, UPT ;  /* 0x0000003f0400728c */ /* 0x000fc4000bf05070 */
[----:B------:R-:W-:Y:S02]  /*14cb0*/  UISETP.NE.U32.AND UP2, UPT, UR6, URZ, UPT ;  /* 0x0000003f0600728c */ /* 0x000fe4000bf45070 */
[----:B------:R-:W-:Y:S02]  /*14cc0*/  UISETP.NE.AND.EX UP0, UPT, UR5, URZ, UPT, UP0 ;  /* 0x0000003f0500728c */ /* 0x000fe4000bf05300 */
[----:B------:R-:W-:Y:S01]  /*14cd0*/  UISETP.NE.AND.EX UP2, UPT, UR7, URZ, UPT, UP2 ;  /* 0x0000003f0700728c */ /* 0x000fe2000bf45320 */
[----:B------:R-:W-:Y:S01]  /*14ce0*/  ULDC.64 UR16, c[0x0][0x778] ;  /* 0x0001de0000107ab9 */ /* 0x000fe20000000a00 */
[----:B------:R-:W-:-:S04]  /*14cf0*/  ULDC.64 UR22, c[0x0][0x788] ;  /* 0x0001e20000167ab9 */ /* 0x000fc80000000a00 */
[----:B------:R-:W2:Y:S01]  /*14d00*/  @P1 LDG.E R6, desc[UR38][R2.64] ;  /* 0x0000002602061981 */ /* 0x000ea2000c1e1900 */
[----:B------:R-:W-:Y:S01]  /*14d10*/  PLOP3.LUT P2, PT, PT, PT, UP0, 0x80, 0x0 ;  /* 0x000000000000781c */ /* 0x000fe20003f4f008 */
[----:B------:R-:W-:Y:S01]  /*14d20*/  UIMAD.WIDE UR16, UR13, 0x4, UR16 ;  /* 0x000000040d1078a5 */ /* 0x000fe2000f8e0210 */
[----:B------:R-:W-:Y:S01]  /*14d30*/  PLOP3.LUT P3, PT, PT, PT, UP2, 0x80, 0x0 ;  /* 0x000000000000781c */ /* 0x000fe20003f6f028 */
[----:B------:R1:W4:Y:S01]  /*14d40*/  @P1 LDG.E R0, desc[UR38][R2.64] ;  /* 0x0000002602001981 */ /* 0x000322000c1e1900 */
[----:B------:R-:W-:Y:S02]  /*14d50*/  @UP2 ULDC.64 UR4, c[0x0][0x780] ;  /* 0x0001e00000042ab9 */ /* 0x000fe40000000a00 */
[----:B------:R-:W-:Y:S01]  /*14d60*/  @UP2 UIMAD.WIDE UR4, UR13, 0x4, UR4 ;  /* 0x000000040d0428a5 */ /* 0x000fe2000f8e0204 */
[----:B-1----:R-:W-:Y:S01]  /*14d70*/  MOV R2, UR16 ;  /* 0x0000001000027c02 */ /* 0x002fe20008000f00 */
[----:B------:R-:W-:-:S05]  /*14d80*/  IMAD.U32 R3, RZ, RZ, UR17 ;  /* 0x00000011ff037e24 */ /* 0x000fca000f8e00ff */
[----:B------:R1:W5:Y:S02]  /*14d90*/  @P2 LDG.E R4, desc[UR38][R2.64] ;  /* 0x0000002602042981 */ /* 0x000364000c1e1900 */
[----:B-1----:R-:W-:Y:S01]  /*14da0*/  MOV R2, UR4 ;  /* 0x0000000400027c02 */ /* 0x002fe20008000f00 */
[----:B------:R-:W-:-:S05]  /*14db0*/  IMAD.U32 R3, RZ, RZ, UR5 ;  /* 0x00000005ff037e24 */ /* 0x000fca000f8e00ff */
[----:B------:R-:W3:Y:S01]  /*14dc0*/  @P3 LDG.E R5, desc[UR38][R2.64] ;  /* 0x0000002602053981 */ /* 0x000ee2000c1e1900 */
[----:B------:R-:W-:Y:S01]  /*14dd0*/  ISETP.NE.U32.AND P0, PT, RZ, UR22, PT ;  /* 0x00000016ff007c0c */ /* 0x000fe2000bf05070 */
[----:B------:R-:W-:Y:S01]  /*14de0*/  UMOV UR7, URZ ;  /* 0x0000003f00077c82 */ /* 0x000fe20008000000 */
[----:B------:R-:W-:Y:S01]  /*14df0*/  UMOV UR11, URZ ;  /* 0x0000003f000b7c82 */ /* 0x000fe20008000000 */
[----:B------:R-:W-:Y:S01]  /*14e00*/  ULDC UR9, c[0x0][0x280] ;  /* 0x0000a00000097ab9 */ /* 0x000fe20000000800 */
[----:B------:R-:W-:Y:S02]  /*14e10*/  ISETP.NE.AND.EX P0, PT, RZ, UR23, PT, P0 ;  /* 0x00000017ff007c0c */ /* 0x000fe4000bf05300 */
[----:B--2---:R-:W-:Y:S02]  /*14e20*/  @P1 R2UR UR4, R6 ;  /* 0x00000000060412ca */ /* 0x004fe400000e0000 */
[----:B----4-:R-:W-:-:S11]  /*14e30*/  @P1 R2UR UR7, R0 ;  /* 0x00000000000712ca */ /* 0x010fd600000e0000 */
[----:B------:R-:W-:-:S04]  /*14e40*/  @UP1 ULEA UR4, UR13, UR4, 0x7 ;  /* 0x000000040d041291 */ /* 0x000fc8000f8e383f */
[----:B------:R-:W-:Y:S01]  /*14e50*/  @UP1 USHF.R.S32.HI UR5, URZ, 0x1f, UR4 ;  /* 0x0000001f3f051899 */ /* 0x000fe20008011404 */
[----:B-----5:R-:W-:-:S03]  /*14e60*/  @P2 R2UR UR11, R4 ;  /* 0x00000000040b22ca */ /* 0x020fc600000e0000 */
[----:B------:R-:W-:-:S04]  /*14e70*/  @UP1 ULEA.HI UR5, UR5, UR4, URZ, 0x7 ;  /* 0x0000000405051291 */ /* 0x000fc8000f8f383f */
[----:B------:R-:W-:-:S04]  /*14e80*/  @UP1 ULOP3.LUT UR6, UR5, 0xffffff80, URZ, 0xc0, !UPT ;  /* 0xffffff8005061892 */ /* 0x000fc8000f8ec03f */
[----:B------:R-:W-:Y:S01]  /*14e90*/  @UP1 USHF.R.S32.HI UR12, URZ, 0x1f, UR6 ;  /* 0x0000001f3f0c1899 */ /* 0x000fe20008011406 */
[----:B---3--:R-:W-:Y:S01]  /*14ea0*/  @P3 R2UR UR9, R5 ;  /* 0x00000000050932ca */ /* 0x008fe200000e0000 */
[----:B------:R-:W-:-:S14]  /*14eb0*/  @P3 BRA `(.L_x_1798) ;  /* 0x0000000000203947 */ /* 0x000fdc0003800000 */
[----:B------:R-:W-:Y:S05]  /*14ec0*/  @!P1 BRA `(.L_x_1798) ;  /* 0x00000000001c9947 */ /* 0x000fea0003800000 */
[----:B------:R-:W-:Y:S01]  /*14ed0*/  MOV R2, UR14 ;  /* 0x0000000e00027c02 */ /* 0x000fe20008000f00 */
[----:B------:R-:W-:-:S05]  /*14ee0*/  IMAD.U32 R3, RZ, RZ, UR15 ;  /* 0x0000000fff037e24 */ /* 0x000fca000f8e00ff */
[----:B------:R-:W2:Y:S04]  /*14ef0*/  LDG.E R0, desc[UR38][R2.64] ;  /* 0x0000002602007981 */ /* 0x000ea8000c1e1900 */
[----:B------:R-:W3:Y:S01]  /*14f00*/  LDG.E R4, desc[UR38][R2.64+0x4] ;  /* 0x0000042602047981 */ /* 0x000ee2000c1e1900 */
[----:B--2---:R-:W-:Y:S02]  /*14f10*/  R2UR UR4, R0 ;  /* 0x00000000000472ca */ /* 0x004fe400000e0000 */
[----:B---3--:R-:W-:-:S13]  /*14f20*/  R2UR UR9, R4 ;  /* 0x00000000040972ca */ /* 0x008fda00000e0000 */
[----:B------:R-:W-:-:S12]  /*14f30*/  UIADD3 UR9, -UR4, UR9, URZ ;  /* 0x0000000904097290 */ /* 0x000fd8000fffe13f */
.L_x_1798:
        /* <DEDUP_REMOVED lines=13> */
.L_x_1799:
        /* <DEDUP_REMOVED lines=8> */
.L_x_1800:
        /* <DEDUP_REMOVED lines=9> */
[----:B------:R-:W-:-:S04]  /*15120*/  ULEA.HI UR6, UR12, UR6, URZ, 0x7 ;  /* 0x000000060c067291 */ /* 0x000fc8000f8f383f */
[----:B------:R-:W-:Y:S01]  /*15130*/  VIMNMX R4, RZ, UR14, !PT ;  /* 0x0000000eff047c48 */ /* 0x000fe2000ffe0100 */
[----:B------:R-:W-:Y:S01]  /*15140*/  USHF.R.S32.HI UR6, URZ, 0x7, UR6 ;  /* 0x000000073f067899 */ /* 0x000fe20008011406 */
[----:B------:R-:W-:Y:S11]  /*15150*/  @!P0 BRA `(.L_x_1801) ;  /* 0x0000000000208947 */ /* 0x000ff60003800000 */
[----:B------:R-:W-:Y:S01]  /*15160*/  UIADD3 UR9, UR8, 0xff, UR9 ;  /* 0x000000ff08097890 */ /* 0x000fe2000fffe009 */
[----:B------:R-:W-:-:S03]  /*15170*/  ULDC UR12, c[0x0][0x748] ;  /* 0x0001d200000c7ab9 */ /* 0x000fc60000000800 */
[----:B------:R-:W-:-:S04]  /*15180*/  UIADD3 UR9, UR9, UR12, -UR10 ;  /* 0x0000000c09097290 */ /* 0x000fc8000fffe80a */
[----:B------:R-:W-:-:S04]  /*15190*/  USHF.R.S32.HI UR10, URZ, 0x1f, UR9 ;  /* 0x0000001f3f0a7899 */ /* 0x000fc80008011409 */
[----:B------:R-:W-:-:S04]  /*151a0*/  ULEA.HI UR10, UR10, UR9, URZ, 0x7 ;  /* 0x000000090a0a7291 */ /* 0x000fc8000f8f383f */
[----:B------:R-:W-:-:S04]  /*151b0*/  USHF.R.S32.HI UR10, URZ, 0x7, UR10 ;  /* 0x000000073f0a7899 */ /* 0x000fc8000801140a */
[----:B------:R-:W-:-:S04]  /*151c0*/  UISETP.LT.AND UP1, UPT, UR6, UR10, UPT ;  /* 0x0000000a0600728c */ /* 0x000fc8000bf21270 */
[----:B------:R-:W-:-:S12]  /*151d0*/  USEL UR6, UR6, UR10, UP1 ;  /* 0x0000000a06067287 */ /* 0x000fd80008800000 */
.L_x_1801:
[----:B------:R-:W-:Y:S02]  /*151e0*/  ISETP.LT.AND P0, PT, R4, UR6, PT ;  /* 0x0000000604007c0c */ /* 0x000fe4000bf01270 */
[----:B------:R-:W-:-:S11]  /*151f0*/  MOV R0, RZ ;  /* 0x000000ff00007202 */ /* 0x000fd60000000f00 */
[----:B------:R-:W-:Y:S05]  /*15200*/  @!P0 BRA `(.L_x_1797) ;  /* 0x0000001800788947 */ /* 0x000fea0003800000 */
[----:B------:R-:W-:Y:S01]  /*15210*/  USHF.R.S32.HI UR10, URZ, 0x1f, UR20 ;  /* 0x0000001f3f0a7899 */ /* 0x000fe20008011414 */
[----:B------:R-:W-:Y:S01]  /*15220*/  BSSY B0, `(.L_x_1797) ;  /* 0x000019c000007945 */ /* 0x000fe20003800000 */
[----:B------:R-:W-:Y:S01]  /*15230*/  ULDC.64 UR16, c[0x0][0x718] ;  /* 0x0001c60000107ab9 */ /* 0x000fe20000000a00 */
[----:B------:R-:W-:Y:S01]  /*15240*/  UISETP.NE.U32.AND UP1, UPT, UR18, URZ, UPT ;  /* 0x0000003f1200728c */ /* 0x000fe2000bf25070 */
[----:B------:R-:W-:Y:S01]  /*15250*/  IMAD.MOV.U32 R0, RZ, RZ, RZ ;  /* 0x000000ffff007224 */ /* 0x000fe200078e00ff */
[----:B------:R-:W-:Y:S01]  /*15260*/  UIMAD UR9, UR10, UR16, URZ ;  /* 0x000000100a0972a4 */ /* 0x000fe2000f8e023f */
[----:B------:R-:W-:Y:S01]  /*15270*/  ULDC UR12, c[0x0][0x2e8] ;  /* 0x0000ba00000c7ab9 */ /* 0x000fe20000000800 */
[----:B------:R-:W-:Y:S01]  /*15280*/  UMOV UR14, UR4 ;  /* 0x00000004000e7c82 */ /* 0x000fe20008000000 */
[----:B------:R-:W-:Y:S01]  /*15290*/  UMOV UR15, UR5 ;  /* 0x00000005000f7c82 */ /* 0x000fe20008000000 */
[----:B------:R-:W-:Y:S02]  /*152a0*/  UIMAD UR22, UR20, UR17, UR9 ;  /* 0x00000011141672a4 */ /* 0x000fe4000f8e0209 */
[----:B------:R-:W-:-:S02]  /*152b0*/  UISETP.NE.AND.EX UP1, UPT, UR19, URZ, UPT, UP1 ;  /* 0x0000003f1300728c */ /* 0x000fc4000bf25310 */
[----:B------:R-:W-:Y:S02]  /*152c0*/  USHF.R.S32.HI UR9, URZ, 0x1f, UR13 ;  /* 0x0000001f3f097899 */ /* 0x000fe4000801140d */
[----:B------:R-:W-:Y:S02]  /*152d0*/  UISETP.NE.AND UP2, UPT, UR12, 0x1, UPT ;  /* 0x000000010c00788c */ /* 0x000fe4000bf45270 */
[----:B------:R-:W-:Y:S01]  /*152e0*/  UIMAD.WIDE.U32 UR4, UR20, UR16, UR14 ;  /* 0x00000010140472a5 */ /* 0x000fe2000f8e000e */
[----:B------:R-:W-:Y:S01]  /*152f0*/  ULDC.64 UR18, c[0x0][0x730] ;  /* 0x0001cc0000127ab9 */ /* 0x000fe20000000a00 */
[----:B------:R-:W-:Y:S02]  /*15300*/  USEL UR9, UR9, URZ, !UP1 ;  /* 0x0000003f09097287 */ /* 0x000fe4000c800000 */
[----:B------:R-:W-:Y:S01]  /*15310*/  UIMAD UR10, UR10, UR18, URZ ;  /* 0x000000120a0a72a4 */ /* 0x000fe2000f8e023f */
[----:B------:R-:W-:Y:S01]  /*15320*/  ELECT P0, URZ, PT ;  /* 0x00000000003f782f */ /* 0x000fe20003800000 */
[----:B------:R-:W-:Y:S01]  /*15330*/  ULDC.64 UR16, c[0x0][0x720] ;  /* 0x0001c80000107ab9 */ /* 0x000fe20000000a00 */
[----:B------:R-:W-:-:S02]  /*15340*/  USEL UR21, UR13, URZ, !UP1 ;  /* 0x0000003f0d157287 */ /* 0x000fc4000c800000 */
[----:B------:R-:W-:Y:S02]  /*15350*/  UIADD3 UR23, UR5, UR22, URZ ;  /* 0x0000001605177290 */ /* 0x000fe4000fffe03f */
[----:B------:R-:W-:Y:S01]  /*15360*/  UIMAD UR5, UR9, UR16, URZ ;  /* 0x00000010090572a4 */ /* 0x000fe2000f8e023f */
[----:B------:R-:W-:Y:S01]  /*15370*/  UMOV UR22, UR4 ;  /* 0x0000000400167c82 */ /* 0x000fe20008000000 */
[----:B------:R-:W-:Y:S02]  /*15380*/  UIMAD.WIDE.U32 UR14, UR20, UR18, UR14 ;  /* 0x00000012140e72a5 */ /* 0x000fe4000f8e000e */
[----:B------:R-:W-:Y:S02]  /*15390*/  UIMAD UR10, UR20, UR19, UR10 ;  /* 0x00000013140a72a4 */ /* 0x000fe4000f8e020a */
[----:B------:R-:W-:Y:S01]  /*153a0*/  UIMAD.WIDE.U32 UR22, UR16, UR21, UR22 ;  /* 0x00000015101672a5 */ /* 0x000fe2000f8e0016 */
[----:B------:R-:W-:Y:S02]  /*153b0*/  ULDC.64 UR18, c[0x0][0x738] ;  /* 0x0001ce0000127ab9 */ /* 0x000fe40000000a00 */
[----:B------:R-:W-:Y:S01]  /*153c0*/  @UP2 ULDC UR16, c[0x0][0x2ec] ;  /* 0x0000bb0000102ab9 */ /* 0x000fe20000000800 */
[----:B------:R-:W-:-:S02]  /*153d0*/  UIMAD UR5, UR17, UR21, UR5 ;  /* 0x00000015110572a4 */ /* 0x000fc4000f8e0205 */
[----:B------:R-:W-:Y:S02]  /*153e0*/  UIADD3 UR15, UR15, UR10, URZ ;  /* 0x0000000a0f0f7290 */ /* 0x000fe4000fffe03f */
[----:B------:R-:W-:Y:S02]  /*153f0*/  UIMAD UR9, UR9, UR18, URZ ;  /* 0x00000012090972a4 */ /* 0x000fe4000f8e023f */
[----:B------:R-:W-:Y:S02]  /*15400*/  UIMAD.WIDE.U32 UR16, UR20, UR16, URZ ;  /* 0x00000010141072a5 */ /* 0x000fe4000f8e003f */
[----:B------:R-:W-:Y:S01]  /*15410*/  UIADD3 UR11, UR8, UR11, URZ ;  /* 0x0000000b080b7290 */ /* 0x000fe2000fffe03f */
[----:B------:R-:W-:Y:S02]  /*15420*/  UMOV UR12, UR20 ;  /* 0x00000014000c7c82 */ /* 0x000fe40008000000 */
[----:B------:R-:W-:Y:S01]  /*15430*/  @UP2 ULDC UR8, c[0x0][0x2f0] ;  /* 0x0000bc0000082ab9 */ /* 0x000fe20000000800 */
[----:B------:R-:W-:-:S02]  /*15440*/  UIMAD UR4, UR19, UR21, UR9 ;  /* 0x00000015130472a4 */ /* 0x000fc4000f8e0209 */
[----:B------:R-:W-:Y:S02]  /*15450*/  UIMAD.WIDE.U32 UR14, UR18, UR21, UR14 ;  /* 0x00000015120e72a5 */ /* 0x000fe4000f8e000e */
[----:B------:R-:W-:Y:S02]  /*15460*/  USEL UR13, UR13, URZ, !UP0 ;  /* 0x0000003f0d0d7287 */ /* 0x000fe4000c000000 */
        /* <DEDUP_REMOVED lines=9> */
.L_x_1831:
        /* <DEDUP_REMOVED lines=15> */
.L_x_1804:
[----:B------:R-:W-:Y:S01]  /*155f0*/  R2UR UR19, R4 ;  /* 0x00000000041372ca */ /* 0x000fe200000e0000 */
[----:B------:R-:W2:Y:S01]  /*15600*/  LDC.64 R12, c[0x0][0x198] ;  /* 0x00006600ff0c7b82 */ /* 0x000ea20000000a00 */
        /* <DEDUP_REMOVED lines=10> */
[----:B------:R-:W-:Y:S01]  /*156b0*/  UMOV UR27, UR11 ;  /* 0x0000000b001b7c82 */ /* 0x000fe20008000000 */
[----:B------:R-:W-:Y:S01]  /*156c0*/  USHF.L.U32 UR19, UR19, 0x7, URZ ;  /* 0x0000000713137899 */ /* 0x000fe2000800063f */
[----:B------:R-:W-:Y:S01]  /*156d0*/  IMAD.MOV.U32 R16, RZ, RZ, RZ ;  /* 0x000000ffff107224 */ /* 0x000fe200078e00ff */
[----:B------:R-:W-:Y:S01]  /*156e0*/  UMOV UR28, UR12 ;  /* 0x0000000c001c7c82 */ /* 0x000fe20008000000 */
[----:B------:R-:W-:Y:S01]  /*156f0*/  UMOV UR29, UR13 ;  /* 0x0000000d001d7c82 */ /* 0x000fe20008000000 */
[----:B------:R-:W-:-:S02]  /*15700*/  UIADD3 UR8, UP0, UR19, UR22, URZ ;  /* 0x0000001613087290 */ /* 0x000fc4000ff1e03f */
[----:B------:R-:W-:Y:S01]  /*15710*/  IMAD.U32 R3, RZ, RZ, UR19 ;  /* 0x00000013ff037e24 */ /* 0x000fe2000f8e00ff */
[----:B------:R-:W-:Y:S01]  /*15720*/  UIADD3 UR19, UR19, UR7, URZ ;  /* 0x0000000713137290 */ /* 0x000fe2000fffe03f */
[----:B------:R-:W-:Y:S02]  /*15730*/  UMOV UR26, UR18 ;  /* 0x00000012001a7c82 */ /* 0x000fe40008000000 */
[----:B------:R-:W-:Y:S01]  /*15740*/  PLOP3.LUT P1, PT, PT, PT, UP0, 0x80, 0x0 ;  /* 0x000000000000781c */ /* 0x000fe20003f2f008 */
[----:B-1----:R-:W-:Y:S01]  /*15750*/  IMAD.U32 R0, RZ, RZ, UR8 ;  /* 0x00000008ff007e24 */ /* 0x002fe2000f8e00ff */
[----:B--2---:R-:W-:Y:S01]  /*15760*/  MOV R6, R13 ;  /* 0x0000000d00067202 */ /* 0x004fe20000000f00 */
[----:B------:R-:W-:Y:S01]  /*15770*/  IMAD.MOV.U32 R7, RZ, RZ, R12 ;  /* 0x000000ffff077224 */ /* 0x000fe200078e000c */
[----:B------:R-:W-:Y:S02]  /*15780*/  LEA.HI.X.SX32 R3, R3, R14, 0x1, P1 ;  /* 0x0000000e03037211 */ /* 0x000fe400008f0eff */
[----:B------:R-:W-:-:S02]  /*15790*/  LEA R2, P1, R0, R9, 0x2 ;  /* 0x0000000900027211 */ /* 0x000fc400078210ff */
[----:B------:R-:W-:Y:S02]  /*157a0*/  R2UR UR8, R15 ;  /* 0x000000000f0872ca */ /* 0x000fe400000e0000 */
[----:B------:R-:W-:Y:S02]  /*157b0*/  LEA.HI.X R0, R0, R8, R3, 0x2, P1 ;  /* 0x0000000800007211 */ /* 0x000fe400008f1403 */
[----:B------:R-:W-:Y:S02]  /*157c0*/  R2UR UR30, R2 ;  /* 0x00000000021e72ca */ /* 0x000fe400000e0000 */
[----:B------:R-:W-:Y:S02]  /*157d0*/  R2UR UR31, R0 ;  /* 0x00000000001f72ca */ /* 0x000fe400000e0000 */
[----:B------:R-:W-:-:S04]  /*157e0*/  IADD3 R0, P1, R7, 0x2f0, RZ ;  /* 0x000002f007007810 */ /* 0x000fc80007f3e0ff */
[----:B------:R-:W-:Y:S01]  /*157f0*/  R2UR UR44, R0 ;  /* 0x00000000002c72ca */ /* 0x000fe200000e0000 */
[----:B------:R-:W-:Y:S01]  /*15800*/  UIADD3 UR16, UR8, 0x10000, URZ ;  /* 0x0001000008107890 */ /* 0x000fe2000fffe03f */
[C---:B------:R-:W-:Y:S01]  /*15810*/  IADD3 R0, P2, R7.reuse, 0x3f0, RZ ;  /* 0x000003f007007810 */ /* 0x040fe20007f5e0ff */
[----:B------:R-:W-:Y:S02]  /*15820*/  UIADD3 UR17, UR8, 0x30c10, URZ ;  /* 0x00030c1008117890 */ /* 0x000fe4000fffe03f */
[----:B------:R-:W-:Y:S01]  /*15830*/  UIADD3 UR42, UR8, 0x20000, URZ ;  /* 0x00020000082a7890 */ /* 0x000fe2000fffe03f */
[----:B------:R-:W-:Y:S01]  /*15840*/  R2UR UR46, R0 ;  /* 0x00000000002e72ca */ /* 0x000fe200000e0000 */
[----:B------:R-:W-:Y:S01]  /*15850*/  IMAD.X R0, RZ, RZ, R6, P1 ;  /* 0x000000ffff007224 */ /* 0x000fe200008e0606 */
[----:B------:R-:W-:Y:S01]  /*15860*/  IADD3 R2, P1, R7, 0xf0, RZ ;  /* 0x000000f007027810 */ /* 0x000fe20007f3e0ff */
[----:B------:R-:W-:Y:S01]  /*15870*/  UIADD3 UR9, UR8, 0x30c00, URZ ;  /* 0x00030c0008097890 */ /* 0x000fe2000fffe03f */
[----:B------:R-:W-:-:S02]  /*15880*/  UMOV UR43, UR17 ;  /* 0x00000011002b7c82 */ /* 0x000fc40008000000 */
[----:B------:R-:W-:Y:S01]  /*15890*/  IADD3.X R3, RZ, R6, RZ, P1, !PT ;  /* 0x00000006ff037210 */ /* 0x000fe20000ffe4ff */
[----:B------:R-:W-:Y:S01]  /*158a0*/  UIADD3 UR24, UR8, 0x4000, URZ ;  /* 0x0000400008187890 */ /* 0x000fe2000fffe03f */
[----:B------:R-:W-:Y:S02]  /*158b0*/  R2UR UR32, R2 ;  /* 0x00000000022072ca */ /* 0x000fe400000e0000 */
[----:B------:R-:W-:Y:S01]  /*158c0*/  R2UR UR33, R3 ;  /* 0x00000000032172ca */ /* 0x000fe200000e0000 */
[----:B------:R-:W-:Y:S01]  /*158d0*/  UMOV UR25, UR9 ;  /* 0x0000000900197c82 */ /* 0x000fe20008000000 */
[----:B------:R-:W-:Y:S01]  /*158e0*/  R2UR UR45, R0 ;  /* 0x00000000002d72ca */ /* 0x000fe200000e0000 */
[----:B------:R-:W-:-:S05]  /*158f0*/  IMAD.X R0, RZ, RZ, R6, P2 ;  /* 0x000000ffff007224 */ /* 0x000fca00010e0606 */
[----:B------:R-:W-:Y:S02]  /*15900*/  R2UR UR47, R0 ;  /* 0x00000000002f72ca */ /* 0x000fe400000e0000 */
[----:B------:R-:W-:-:S03]  /*15910*/  MOV R0, 0x8000 ;  /* 0x0000800000007802 */ /* 0x000fc60000000f00 */
[----:B------:R1:W-:Y:S01]  /*15920*/  UTMALDG.4D [UR16], [UR32], desc[UR34] ;  /* 0x00002210200075b4 */ /* 0x0003e20008019000 */
[----:B------:R1:W-:Y:S01]  /*15930*/  UBLKCP.S.G [UR42], [UR30], UR37 ;  /* 0x0000002a1e0073ba */ /* 0x0003e20008000225 */
[----:B------:R2:W-:Y:S01]  /*15940*/  SYNCS.ARRIVE.TRANS64 RZ, [R15+URZ+0x30c00], R0 ;  /* 0x030c00000fff79a7 */ /* 0x0005e2000800003f */
[----:B------:R1:W-:Y:S01]  /*15950*/  UTMALDG.4D [UR8], [UR44], desc[UR40] ;  /* 0x000028082c0075b4 */ /* 0x0003e20008019000 */
[----:B--2---:R-:W-:-:S05]  /*15960*/  IMAD.U32 R0, RZ, RZ, UR6 ;  /* 0x00000006ff007e24 */ /* 0x004fca000f8e00ff */
[----:B------:R-:W-:Y:S01]  /*15970*/  IADD3 R5, R0, -0x1, RZ ;  /* 0xffffffff00057810 */ /* 0x000fe20007ffe0ff */
[----:B------:R1:W-:Y:S03]  /*15980*/  UTMALDG.4D [UR24], [UR46], desc[UR40] ;  /* 0x000028182e0075b4 */ /* 0x0003e60008019000 */
[----:B------:R-:W-:Y:S01]  /*15990*/  ISETP.GE.AND P1, PT, R4, R5, PT ;  /* 0x000000050400720c */ /* 0x000fe20003f26270 */
[----:B------:R1:W-:-:S12]  /*159a0*/  STL [R1], R5 ;  /* 0x0000000501007387 */ /* 0x0003d80000100800 */
[----:B-1----:R-:W-:Y:S05]  /*159b0*/  @P1 BRA `(.L_x_1805) ;  /* 0x0000000c00c81947 */ /* 0x002fea0003800000 */
[----:B------:R-:W-:Y:S01]  /*159c0*/  R2UR UR8, R4 ;  /* 0x00000000040872ca */ /* 0x000fe200000e0000 */
[----:B------:R-:W-:Y:S01]  /*159d0*/  UIADD3 UR9, UR6, -0x2, URZ ;  /* 0xfffffffe06097890 */ /* 0x000fe2000fffe03f */
[----:B------:R-:W-:-:S05]  /*159e0*/  IMAD.MOV.U32 R10, RZ, RZ, 0x1 ;  /* 0x00000001ff0a7424 */ /* 0x000fca00078e00ff */
[----:B------:R-:W-:-:S06]  /*159f0*/  ISETP.NE.AND P1, PT, R4, UR9, PT ;  /* 0x0000000904007c0c */ /* 0x000fcc000bf25270 */
[----:B------:R-:W-:-:S04]  /*15a00*/  ULOP3.LUT UR8, URZ, UR8, URZ, 0x33, !UPT ;  /* 0x000000083f087292 */ /* 0x000fc8000f8e333f */
[----:B------:R-:W-:-:S06]  /*15a10*/  UIADD3 UR8, UR8, UR6, URZ ;  /* 0x0000000608087290 */ /* 0x000fcc000fffe03f */
[----:B------:R-:W-:-:S04]  /*15a20*/  MOV R0, UR8 ;  /* 0x0000000800007c02 */ /* 0x000fc80008000f00 */
[----:B------:R-:W-:Y:S02]  /*15a30*/  LOP3.LUT R5, R0, 0x1, RZ, 0xc0, !PT ;  /* 0x0000000100057812 */ /* 0x000fe400078ec0ff */
[----:B------:R-:W-:-:S03]  /*15a40*/  MOV R0, R4 ;  /* 0x0000000400007202 */ /* 0x000fc60000000f00 */
[----:B------:R1:W-:Y:S01]  /*15a50*/  STL [R1+0x4], R5 ;  /* 0x0000040501007387 */ /* 0x0003e20000100800 */
[----:B------:R-:W-:Y:S05]  /*15a60*/  @!P1 BRA `(.L_x_1806) ;  /* 0x0000000800689947 */ /* 0x000fea0003800000 */
[----:B------:R-:W-:Y:S01]  /*15a70*/  R2UR UR9, R5 ;  /* 0x00000000050972ca */ /* 0x000fe200000e0000 */
[----:B------:R-:W-:Y:S01]  /*15a80*/  IMAD.MOV.U32 R0, RZ, RZ, R4 ;  /* 0x000000ffff007224 */ /* 0x000fe200078e0004 */
[----:B------:R-:W-:-:S11]  /*15a90*/  MOV R10, 0x1 ;  /* 0x00000001000a7802 */ /* 0x000fd60000000f00 */
[----:B------:R-:W-:-:S06]  /*15aa0*/  UIADD3 UR8, UR8, -UR9, URZ ;  /* 0x8000000908087290 */ /* 0x000fcc000fffe03f */
[----:B------:R-:W-:-:S07]  /*15ab0*/  IMAD.U32 R17, RZ, RZ, UR8 ;  /* 0x00000008ff117e24 */ /* 0x000fce000f8e00ff */
.L_x_1815:
[----:B-123--:R-:W-:-:S04]  /*15ac0*/  SHF.L.U32 R18, R10, 0x1f, RZ ;  /* 0x0000001f0a127819 */ /* 0x00efc800000006ff */
[----:B------:R-:W2:Y:S02]  /*15ad0*/  SYNCS.PHASECHK.TRANS64.TRYWAIT P1, [R15+URZ+0x30c40], R18 ;  /* 0x030c40120f0075a7 */ /* 0x000ea4000802017f */
[----:B--2---:R-:W-:Y:S05]  /*15ae0*/  @!P1 BRA `(.L_x_1807) ;  /* 0x00000014009c9947 */ /* 0x004fea0003800000 */
.L_x_1832:
[----:B------:R-:W-:Y:S05]  /*15af0*/  @P0 BRA `(.L_x_1808) ;  /* 0x00000000001c0947 */ /* 0x000fea0003800000 */
[----:B------:R-:W3:Y:S02]  /*15b00*/  S2R R2, SR_TID.X ;  /* 0x0000000000027919 */ /* 0x000ee40000002100 */
[----:B---3--:R-:W-:Y:S02]  /*15b10*/  LOP3.LUT R3, R2, 0x1f, RZ, 0xc0, !PT ;  /* 0x0000001f02037812 */ /* 0x008fe400078ec0ff */
[----:B------:R-:W-:Y:S02]  /*15b20*/  MOV R2, 0x4200 ;  /* 0x0000420000027802 */ /* 0x000fe40000000f00 */
[----:B------:R-:W-:Y:S02]  /*15b30*/  ISETP.NE.AND P1, PT, R3, RZ, PT ;  /* 0x000000ff0300720c */ /* 0x000fe40003f25270 */
[----:B------:R3:W-:Y:S11]  /*15b40*/  SYNCS.ARRIVE.TRANS64 RZ, [R15+URZ+0x30c30], R2 ;  /* 0x030c30020fff79a7 */ /* 0x0007f6000800003f */
[----:B---3--:R-:W-:Y:S05]  /*15b50*/  @!P1 BRA `(.L_x_1808) ;  /* 0x0000000000049947 */ /* 0x008fea0003800000 */
[----:B------:R-:W-:Y:S01]  /*15b60*/  BPT.TRAP 0x1 ;  /* 0x000000040000795c */ /* 0x000fe20000300000 */
.L_x_1808:
[----:B------:R-:W3:Y:S01]  /*15b70*/  LDC.64 R12, c[0x0][0x728] ;  /* 0x0001ca00ff0c7b82 */ /* 0x000ee20000000a00 */
[----:B------:R-:W-:Y:S01]  /*15b80*/  IMAD.SHL.U32 R19, R0, 0x80, RZ ;  /* 0x0000008000137824 */ /* 0x000fe200078e00ff */
[----:B------:R-:W-:Y:S01]  /*15b90*/  R2UR UR8, R15 ;  /* 0x000000000f0872ca */ /* 0x000fe200000e0000 */
[----:B------:R-:W-:Y:S01]  /*15ba0*/  UMOV UR28, 0x0 ;  /* 0x00000000001c7882 */ /* 0x000fe20000000000 */
[----:B------:R-:W-:Y:S01]  /*15bb0*/  UMOV UR29, 0x14f00000 ;  /* 0x14f00000001d7882 */ /* 0x000fe20000000000 */
[----:B------:R-:W-:Y:S01]  /*15bc0*/  UMOV UR18, URZ ;  /* 0x0000003f00127c82 */ /* 0x000fe20008000000 */
[C---:B------:R-:W-:Y:S01]  /*15bd0*/  IADD3 R2, P1, R19.reuse, UR14, RZ ;  /* 0x0000000e13027c10 */ /* 0x040fe2000ff3e0ff */
[----:B------:R-:W-:Y:S01]  /*15be0*/  UMOV UR10, 0x20 ;  /* 0x00000020000a7882 */ /* 0x000fe20000000000 */
[----:B-1----:R-:W1:Y:S01]  /*15bf0*/  LDC.64 R4, c[0x0][0x198] ;  /* 0x00006600ff047b82 */ /* 0x002e620000000a00 */
[----:B------:R-:W-:-:S06]  /*15c00*/  R2UR UR19, R19 ;  /* 0x00000000131372ca */ /* 0x000fcc00000e0000 */
[----:B------:R-:W-:Y:S02]  /*15c10*/  UIADD3 UR16, UR8, 0x18000, URZ ;  /* 0x0001800008107890 */ /* 0x000fe4000fffe03f */
[----:B------:R-:W-:Y:S02]  /*15c20*/  UIADD3 UR17, UR8, 0x30c30, URZ ;  /* 0x00030c3008117890 */ /* 0x000fe4000fffe03f */
[----:B------:R-:W-:-:S03]  /*15c30*/  UIADD3 UR8, UR8, 0x20400, URZ ;  /* 0x0002040008087890 */ /* 0x000fc6000fffe03f */
[----:B------:R-:W-:Y:S01]  /*15c40*/  UIADD3 UR19, UR19, UR7, URZ ;  /* 0x0000000713137290 */ /* 0x000fe2000fffe03f */
[----:B---3--:R-:W-:Y:S01]  /*15c50*/  LEA R3, P2, R2, R12, 0x2 ;  /* 0x0000000c02037211 */ /* 0x008fe200078410ff */
[----:B------:R-:W-:-:S03]  /*15c60*/  UMOV UR9, UR17 ;  /* 0x0000001100097c82 */ /* 0x000fc60008000000 */
[----:B------:R-:W-:Y:S02]  /*15c70*/  R2UR UR24, R3 ;  /* 0x00000000031872ca */ /* 0x000fe400000e0000 */
[----:B------:R-:W-:Y:S02]  /*15c80*/  LEA.HI.X.SX32 R3, R19, R11, 0x1, P1 ;  /* 0x0000000b13037211 */ /* 0x000fe400008f0eff */
[----:B-1----:R-:W-:Y:S01]  /*15c90*/  MOV R7, R4 ;  /* 0x0000000400077202 */ /* 0x002fe20000000f00 */
        /* <DEDUP_REMOVED lines=10> */
[----:B-1-3--:R-:W-:Y:S05]  /*15d40*/  @!P1 BRA `(.L_x_1809) ;  /* 0x0000001400189947 */ /* 0x00afea0003800000 */
.L_x_1833:
[----:B------:R-:W-:Y:S05]  /*15d50*/  @P0 BRA `(.L_x_1810) ;  /* 0x00000000001c0947 */ /* 0x000fea0003800000 */
[----:B------:R-:W3:Y:S02]  /*15d60*/  S2R R2, SR_TID.X ;  /* 0x0000000000027919 */ /* 0x000ee40000002100 */
[----:B---3--:R-:W-:Y:S01]  /*15d70*/  LOP3.LUT R3, R2, 0x1f, RZ, 0xc0, !PT ;  /* 0x0000001f02037812 */ /* 0x008fe200078ec0ff */
[----:B------:R-:W-:-:S03]  /*15d80*/  IMAD.MOV.U32 R2, RZ, RZ, 0x4200 ;  /* 0x00004200ff027424 */ /* 0x000fc600078e00ff */
[----:B------:R-:W-:Y:S01]  /*15d90*/  ISETP.NE.AND P1, PT, R3, RZ, PT ;  /* 0x000000ff0300720c */ /* 0x000fe20003f25270 */
[----:B------:R3:W-:-:S12]  /*15da0*/  SYNCS.ARRIVE.TRANS64 RZ, [R15+URZ+0x30c18], R2 ;  /* 0x030c18020fff79a7 */ /* 0x0007d8000800003f */
[----:B---3--:R-:W-:Y:S05]  /*15db0*/  @!P1 BRA `(.L_x_1810) ;  /* 0x0000000000049947 */ /* 0x008fea0003800000 */
[----:B------:R-:W-:Y:S01]  /*15dc0*/  BPT.TRAP 0x1 ;  /* 0x000000040000795c */ /* 0x000fe20000300000 */
.L_x_1810:
[----:B------:R-:W-:Y:S01]  /*15dd0*/  IADD3 R19, R19, 0x80, RZ ;  /* 0x0000008013137810 */ /* 0x000fe20007ffe0ff */
[----:B------:R-:W-:Y:S01]  /*15de0*/  ULDC.64 UR8, c[0x0][0x700] ;  /* 0x0001c00000087ab9 */ /* 0x000fe20000000a00 */
[----:B------:R-:W-:Y:S01]  /*15df0*/  R2UR UR26, R15 ;  /* 0x000000000f1a72ca */ /* 0x000fe200000e0000 */
[----:B------:R-:W-:Y:S01]  /*15e00*/  IMAD.U32 R9, RZ, RZ, UR8 ;  /* 0x00000008ff097e24 */ /* 0x000fe2000f8e00ff */
[C---:B------:R-:W-:Y:S01]  /*15e10*/  IADD3 R2, P1, R19.reuse, UR22, RZ ;  /* 0x0000001613027c10 */ /* 0x040fe2000ff3e0ff */
[----:B------:R-:W-:Y:S01]  /*15e20*/  VIADD R21, R19, UR7 ;  /* 0x0000000713157c36 */ /* 0x000fe20008000000 */
[----:B------:R-:W-:Y:S01]  /*15e30*/  SHF.R.S32.HI R20, RZ, 0x1f, R19 ;  /* 0x0000001fff147819 */ /* 0x000fe20000011413 */
[----:B------:R-:W-:Y:S01]  /*15e40*/  UMOV UR24, 0x0 ;  /* 0x0000000000187882 */ /* 0x000fe20000000000 */
[----:B------:R-:W-:Y:S01]  /*15e50*/  LEA R3, P2, R2, R9, 0x2 ;  /* 0x0000000902037211 */ /* 0x000fe200078410ff */
[----:B------:R-:W-:Y:S01]  /*15e60*/  UMOV UR25, 0x14f00000 ;  /* 0x14f0000000197882 */ /* 0x000fe20000000000 */
[----:B------:R-:W-:Y:S01]  /*15e70*/  MOV R8, UR9 ;  /* 0x0000000900087c02 */ /* 0x000fe20008000f00 */
[----:B------:R-:W-:Y:S01]  /*15e80*/  UMOV UR18, URZ ;  /* 0x0000003f00127c82 */ /* 0x000fe20008000000 */
[----:B------:R-:W-:Y:S01]  /*15e90*/  R2UR UR28, R3 ;  /* 0x00000000031c72ca */ /* 0x000fe200000e0000 */
[----:B------:R-:W-:Y:S01]  /*15ea0*/  IMAD.X R3, R20, 0x1, R14, P1 ;  /* 0x0000000114037824 */ /* 0x000fe200008e060e */
[----:B------:R-:W-:Y:S01]  /*15eb0*/  R2UR UR19, R21 ;  /* 0x00000000151372ca */ /* 0x000fe200000e0000 */
[----:B------:R-:W-:-:S02]  /*15ec0*/  UIADD3 UR16, UR26, 0x14000, URZ ;  /* 0x000140001a107890 */ /* 0x000fc4000fffe03f */
[----:B------:R-:W-:Y:S01]  /*15ed0*/  UIADD3 UR17, UR26, 0x30c18, URZ ;  /* 0x00030c181a117890 */ /* 0x000fe2000fffe03f */
[----:B------:R-:W-:Y:S01]  /*15ee0*/  LEA.HI.X R3, R2, R8, R3, 0x2, P2 ;  /* 0x0000000802037211 */ /* 0x000fe200010f1403 */
[----:B------:R-:W-:Y:S01]  /*15ef0*/  UIADD3 UR26, UR26, 0x20200, URZ ;  /* 0x000202001a1a7890 */ /* 0x000fe2000fffe03f */
[----:B------:R-:W-:Y:S01]  /*15f00*/  IADD3 R2, P1, R7, 0xf0, RZ ;  /* 0x000000f007027810 */ /* 0x000fe20007f3e0ff */
[----:B------:R-:W-:Y:S01]  /*15f10*/  UMOV UR10, 0x20 ;  /* 0x00000020000a7882 */ /* 0x000fe20000000000 */
        /* <DEDUP_REMOVED lines=9> */
.L_x_1834:
[----:B------:R-:W-:Y:S05]  /*15fb0*/  @P0 BRA `(.L_x_1812) ;  /* 0x00000000001c0947 */ /* 0x000fea0003800000 */
[----:B-123--:R-:W-:-:S04]  /*15fc0*/  MOV R18, 0x4200 ;  /* 0x0000420000127802 */ /* 0x00efc80000000f00 */
[----:B------:R1:W-:Y:S02]  /*15fd0*/  SYNCS.ARRIVE.TRANS64 RZ, [R15+URZ+0x30c38], R18 ;  /* 0x030c38120fff79a7 */ /* 0x0003e4000800003f */
[----:B-1----:R-:W1:Y:S02]  /*15fe0*/  S2R R18, SR_TID.X ;  /* 0x0000000000127919 */ /* 0x002e640000002100 */
[----:B-1----:R-:W-:-:S04]  /*15ff0*/  LOP3.LUT R18, R18, 0x1f, RZ, 0xc0, !PT ;  /* 0x0000001f12127812 */ /* 0x002fc800078ec0ff */
[----:B------:R-:W-:-:S13]  /*16000*/  ISETP.NE.AND P1, PT, R18, RZ, PT ;  /* 0x000000ff1200720c */ /* 0x000fda0003f25270 */
[----:B------:R-:W-:Y:S05]  /*16010*/  @!P1 BRA `(.L_x_1812) ;  /* 0x0000000000049947 */ /* 0x000fea0003800000 */
[----:B------:R-:W-:Y:S01]  /*16020*/  BPT.TRAP 0x1 ;  /* 0x000000040000795c */ /* 0x000fe20000300000 */
.L_x_1812:
[----:B------:R-:W-:Y:S01]  /*16030*/  IADD3 R19, P1, R19, UR14, RZ ;  /* 0x0000000e13137c10 */ /* 0x000fe2000ff3e0ff */
[----:B------:R-:W-:Y:S01]  /*16040*/  UMOV UR24, 0x0 ;  /* 0x0000000000187882 */ /* 0x000fe20000000000 */
[----:B------:R-:W-:Y:S01]  /*16050*/  R2UR UR26, R15 ;  /* 0x000000000f1a72ca */ /* 0x000fe200000e0000 */
[----:B------:R-:W-:Y:S01]  /*16060*/  UMOV UR25, 0x14f00000 ;  /* 0x14f0000000197882 */ /* 0x000fe20000000000 */
[----:B------:R-:W-:Y:S01]  /*16070*/  R2UR UR19, R21 ;  /* 0x00000000151372ca */ /* 0x000fe200000e0000 */
[----:B------:R-:W-:Y:S01]  /*16080*/  IMAD.X R20, R20, 0x1, R11, P1 ;  /* 0x0000000114147824 */ /* 0x000fe200008e060b */
[C---:B------:R-:W-:Y:S01]  /*16090*/  LEA R12, P1, R19.reuse, R12, 0x2 ;  /* 0x0000000c130c7211 */ /* 0x040fe200078210ff */
        /* <DEDUP_REMOVED lines=16> */
[----:B----45:R-:W-:Y:S05]  /*161a0*/  @!P1 BRA `(.L_x_1813) ;  /* 0x0000001000289947 */ /* 0x030fea0003800000 */
.L_x_1836:
[----:B------:R-:W-:Y:S05]  /*161b0*/  @P0 BRA `(.L_x_1814) ;  /* 0x00000000001c0947 */ /* 0x000fea0003800000 */
[----:B------:R-:W5:Y:S01]  /*161c0*/  S2R R5, SR_TID.X ;  /* 0x0000000000057919 */ /* 0x000f620000002100 */
[----:B----4-:R-:W-:-:S04]  /*161d0*/  MOV R4, 0x4200 ;  /* 0x0000420000047802 */ /* 0x010fc80000000f00 */
[----:B------:R4:W-:Y:S01]  /*161e0*/  SYNCS.ARRIVE.TRANS64 RZ, [R15+URZ+0x30c10], R4 ;  /* 0x030c10040fff79a7 */ /* 0x0009e2000800003f */
[----:B-----5:R-:W-:-:S04]  /*161f0*/  LOP3.LUT R5, R5, 0x1f, RZ, 0xc0, !PT ;  /* 0x0000001f05057812 */ /* 0x020fc800078ec0ff */
[----:B------:R-:W-:-:S13]  /*16200*/  ISETP.NE.AND P1, PT, R5, RZ, PT ;  /* 0x000000ff0500720c */ /* 0x000fda0003f25270 */
[----:B----4-:R-:W-:Y:S05]  /*16210*/  @!P1 BRA `(.L_x_1814) ;  /* 0x0000000000049947 */ /* 0x010fea0003800000 */
[----:B------:R-:W-:Y:S01]  /*16220*/  BPT.TRAP 0x1 ;  /* 0x000000040000795c */ /* 0x000fe20000300000 */
.L_x_1814:
        /* <DEDUP_REMOVED lines=8> */
[----:B------:R-:W-:Y:S02]  /*162b0*/  UIADD3 UR10, UR10, 0x2, URZ ;  /* 0x000000020a0a7890 */ /* 0x000fe4000fffe03f */
[----:B------:R-:W-:Y:S02]  /*162c0*/  UIADD3 UR16, UR26, 0x10000, URZ ;  /* 0x000100001a107890 */ /* 0x000fe4000fffe03f */
[----:B------:R-:W-:Y:S02]  /*162d0*/  USHF.L.U32 UR19, UR10, 0x7, URZ ;  /* 0x000000070a137899 */ /* 0x000fe4000800063f */
[----:B------:R-:W-:Y:S02]  /*162e0*/  UIADD3 UR17, UR26, 0x30c10, URZ ;  /* 0x00030c101a117890 */ /* 0x000fe4000fffe03f */
[----:B------:R-:W-:Y:S02]  /*162f0*/  UIADD3 UR8, UP0, UR19, UR22, URZ ;  /* 0x0000001613087290 */ /* 0x000fe4000ff1e03f */
[----:B------:R-:W-:Y:S01]  /*16300*/  MOV R5, UR19 ;  /* 0x0000001300057c02 */ /* 0x000fe20008000f00 */
[----:B------:R-:W-:-:S02]  /*16310*/  UIADD3 UR19, UR19, UR7, URZ ;  /* 0x0000000713137290 */ /* 0x000fc4000fffe03f */
[----:B------:R-:W-:Y:S01]  /*16320*/  UIADD3 UR26, UR26, 0x20000, URZ ;  /* 0x000200001a1a7890 */ /* 0x000fe2000fffe03f */
[----:B------:R-:W-:Y:S01]  /*16330*/  IMAD.U32 R0, RZ, RZ, UR8 ;  /* 0x00000008ff007e24 */ /* 0x000fe2000f8e00ff */
[----:B------:R-:W-:Y:S01]  /*16340*/  PLOP3.LUT P2, PT, PT, PT, UP0, 0x80, 0x0 ;  /* 0x000000000000781c */ /* 0x000fe20003f4f008 */
[----:B------:R-:W-:Y:S01]  /*16350*/  UMOV UR27, UR17 ;  /* 0x00000011001b7c82 */ /* 0x000fe20008000000 */
[----:B------:R-:W-:Y:S02]  /*16360*/  R2UR UR8, R2 ;  /* 0x00000000020872ca */ /* 0x000fe400000e0000 */
[----:B----4-:R-:W-:Y:S02]  /*16370*/  LEA R4, P1, R0, R9, 0x2 ;  /* 0x0000000900047211 */ /* 0x010fe400078210ff */
[----:B------:R-:W-:Y:S02]  /*16380*/  LEA.HI.X.SX32 R5, R5, R14, 0x1, P2 ;  /* 0x0000000e05057211 */ /* 0x000fe400010f0eff */
[----:B------:R-:W-:-:S02]  /*16390*/  R2UR UR30, R4 ;  /* 0x00000000041e72ca */ /* 0x000fc400000e0000 */
[----:B------:R-:W-:Y:S02]  /*163a0*/  LEA.HI.X R0, R0, R8, R5, 0x2, P1 ;  /* 0x0000000800007211 */ /* 0x000fe400008f1405 */
[----:B------:R-:W-:Y:S02]  /*163b0*/  ISETP.NE.AND P1, PT, R17, RZ, PT ;  /* 0x000000ff1100720c */ /* 0x000fe40003f25270 */
[----:B------:R-:W-:Y:S01]  /*163c0*/  R2UR UR31, R0 ;  /* 0x00000000001f72ca */ /* 0x000fe200000e0000 */
[----:B------:R4:W-:Y:S01]  /*163d0*/  UTMALDG.4D [UR16], [UR8], desc[UR24] ;  /* 0x00001810080075b4 */ /* 0x0009e20008019000 */
[----:B------:R-:W-:-:S11]  /*163e0*/  MOV R0, UR10 ;  /* 0x0000000a00007c02 */ /* 0x000fd60008000f00 */
[----:B------:R4:W-:Y:S02]  /*163f0*/  UBLKCP.S.G [UR26], [UR30], UR28 ;  /* 0x0000001a1e0073ba */ /* 0x0009e4000800021c */
[----:B----4-:R-:W-:Y:S05]  /*16400*/  @P1 BRA `(.L_x_1815) ;  /* 0xfffffff400ac1947 */ /* 0x010fea000383ffff */
.L_x_1806:
[----:B------:R-:W4:Y:S02]  /*16410*/  LDL.LU R4, [R1+0x4] ;  /* 0x0000040001047983 */ /* 0x000f240000300800 */
[----:B----4-:R-:W-:Y:S02]  /*16420*/  ISETP.NE.AND P1, PT, R4, RZ, PT ;  /* 0x000000ff0400720c */ /* 0x010fe40003f25270 */
[----:B------:R4:W5:Y:S11]  /*16430*/  LDL R4, [R1] ;  /* 0x0000000001047983 */ /* 0x0009760000100800 */
[----:B----4-:R-:W-:Y:S05]  /*16440*/  @!P1 BRA `(.L_x_1805) ;  /* 0x0000000400249947 */ /* 0x010fea0003800000 */
[----:B------:R-:W-:-:S04]  /*16450*/  SHF.L.U32 R12, R10, 0x1f, RZ ;  /* 0x0000001f0a0c7819 */ /* 0x000fc800000006ff */
[----:B------:R-:W4:Y:S02]  /*16460*/  SYNCS.PHASECHK.TRANS64.TRYWAIT P1, [R15+URZ+0x30c40], R12 ;  /* 0x030c400c0f0075a7 */ /* 0x000f24000802017f */
[----:B----4-:R-:W-:Y:S05]  /*16470*/  @!P1 BRA `(.L_x_1816) ;  /* 0x0000000c008c9947 */ /* 0x010fea0003800000 */
.L_x_1837:
[----:B------:R-:W-:Y:S05]  /*16480*/  @P0 BRA `(.L_x_1817) ;  /* 0x00000000001c0947 */ /* 0x000fea0003800000 */
[----:B-----5:R-:W1:Y:S02]  /*16490*/  S2R R4, SR_TID.X ;  /* 0x0000000000047919 */ /* 0x020e640000002100 */
[----:B-1----:R-:W-:Y:S01]  /*164a0*/  LOP3.LUT R5, R4, 0x1f, RZ, 0xc0, !PT ;  /* 0x0000001f04057812 */ /* 0x002fe200078ec0ff */
[----:B------:R-:W-:-:S03]  /*164b0*/  IMAD.MOV.U32 R4, RZ, RZ, 0x4200 ;  /* 0x00004200ff047424 */ /* 0x000fc600078e00ff */
[----:B------:R-:W-:Y:S01]  /*164c0*/  ISETP.NE.AND P1, PT, R5, RZ, PT ;  /* 0x000000ff0500720c */ /* 0x000fe20003f25270 */
[----:B------:R1:W-:-:S12]  /*164d0*/  SYNCS.ARRIVE.TRANS64 RZ, [R15+URZ+0x30c30], R4 ;  /* 0x030c30040fff79a7 */ /* 0x0003d8000800003f */
[----:B-1----:R-:W-:Y:S05]  /*164e0*/  @!P1 BRA `(.L_x_1817) ;  /* 0x0000000000049947 */ /* 0x002fea0003800000 */
[----:B------:R-:W-:Y:S01]  /*164f0*/  BPT.TRAP 0x1 ;  /* 0x000000040000795c */ /* 0x000fe20000300000 */
.L_x_1817:
[----:B-1---5:R-:W1:Y:S01]  /*16500*/  LDC.64 R4, c[0x0][0x728] ;  /* 0x0001ca00ff047b82 */ /* 0x022e620000000a00 */
        /* <DEDUP_REMOVED lines=10> */
[----:B------:R-:W-:Y:S02]  /*165b0*/  UIADD3 UR19, UR19, UR7, URZ ;  /* 0x0000000713137290 */ /* 0x000fe4000fffe03f */
[----:B------:R-:W-:Y:S01]  /*165c0*/  UIADD3 UR26, UR26, 0x20400, URZ ;  /* 0x000204001a1a7890 */ /* 0x000fe2000fffe03f */
[----:B-1----:R-:W-:Y:S02]  /*165d0*/  LEA R4, P2, R13, R4, 0x2 ;  /* 0x000000040d047211 */ /* 0x002fe400078410ff */
        /* <DEDUP_REMOVED lines=13> */
.L_x_1838:
[----:B------:R-:W-:Y:S05]  /*166b0*/  @P0 BRA `(.L_x_1819) ;  /* 0x00000000001c0947 */ /* 0x000fea0003800000 */
[----:B------:R-:W2:Y:S02]  /*166c0*/  S2R R4, SR_TID.X ;  /* 0x0000000000047919 */ /* 0x000ea40000002100 */
[----:B--2---:R-:W-:Y:S02]  /*166d0*/  LOP3.LUT R5, R4, 0x1f, RZ, 0xc0, !PT ;  /* 0x0000001f04057812 */ /* 0x004fe400078ec0ff */
[----:B------:R-:W-:Y:S02]  /*166e0*/  MOV R4, 0x4200 ;  /* 0x0000420000047802 */ /* 0x000fe40000000f00 */
[----:B------:R-:W-:Y:S02]  /*166f0*/  ISETP.NE.AND P0, PT, R5, RZ, PT ;  /* 0x000000ff0500720c */ /* 0x000fe40003f05270 */
[----:B------:R2:W-:Y:S11]  /*16700*/  SYNCS.ARRIVE.TRANS64 RZ, [R15+URZ+0x30c18], R4 ;  /* 0x030c18040fff79a7 */ /* 0x0005f6000800003f */
[----:B--2---:R-:W-:Y:S05]  /*16710*/  @!P0 BRA `(.L_x_1819) ;  /* 0x0000000000048947 */ /* 0x004fea0003800000 */
[----:B------:R-:W-:Y:S01]  /*16720*/  BPT.TRAP 0x1 ;  /* 0x000000040000795c */ /* 0x000fe20000300000 */
.L_x_1819:
[----:B------:R2:W5:Y:S01]  /*16730*/  LDL.LU R4, [R1] ;  /* 0x0000000001047983 */ /* 0x0005620000300800 */
[----:B------:R-:W-:Y:S01]  /*16740*/  R2UR UR19, R0 ;  /* 0x00000000001372ca */ /* 0x000fe200000e0000 */
[----:B------:R-:W-:Y:S01]  /*16750*/  UMOV UR24, 0x0 ;  /* 0x0000000000187882 */ /* 0x000fe20000000000 */
[----:B------:R-:W-:Y:S01]  /*16760*/  R2UR UR26, R15 ;  /* 0x000000000f1a72ca */ /* 0x000fe200000e0000 */
[----:B------:R-:W-:Y:S01]  /*16770*/  UMOV UR25, 0x14f00000 ;  /* 0x14f0000000197882 */ /* 0x000fe20000000000 */
[----:B------:R-:W-:Y:S01]  /*16780*/  R2UR UR9, R3 ;  /* 0x00000000030972ca */ /* 0x000fe200000e0000 */
[----:B------:R-:W-:Y:S01]  /*16790*/  UMOV UR18, URZ ;  /* 0x0000003f00127c82 */ /* 0x000fe20008000000 */
[----:B------:R-:W-:-:S07]  /*167a0*/  UMOV UR10, 0x20 ;  /* 0x00000020000a7882 */ /* 0x000fce0000000000 */
[----:B------:R-:W-:Y:S02]  /*167b0*/  UIADD3 UR19, UR19, 0x80, URZ ;  /* 0x0000008013137890 */ /* 0x000fe4000fffe03f */
[----:B------:R-:W-:Y:S02]  /*167c0*/  UIADD3 UR16, UR26, 0x14000, URZ ;  /* 0x000140001a107890 */ /* 0x000fe4000fffe03f */
[----:B------:R-:W-:Y:S02]  /*167d0*/  UIADD3 UR8, UP0, UR19, UR22, URZ ;  /* 0x0000001613087290 */ /* 0x000fe4000ff1e03f */
[----:B------:R-:W-:Y:S01]  /*167e0*/  IMAD.U32 R5, RZ, RZ, UR19 ;  /* 0x00000013ff057e24 */ /* 0x000fe2000f8e00ff */
[----:B------:R-:W-:Y:S02]  /*167f0*/  UIADD3 UR17, UR26, 0x30c18, URZ ;  /* 0x00030c181a117890 */ /* 0x000fe4000fffe03f */
[----:B------:R-:W-:Y:S01]  /*16800*/  UIADD3 UR19, UR19, UR7, URZ ;  /* 0x0000000713137290 */ /* 0x000fe2000fffe03f */
[----:B------:R-:W-:Y:S01]  /*16810*/  PLOP3.LUT P0, PT, PT, PT, UP0, 0x80, 0x0 ;  /* 0x000000000000781c */ /* 0x000fe20003f0f008 */
[----:B------:R-:W-:Y:S01]  /*16820*/  UIADD3 UR26, UR26, 0x20200, URZ ;  /* 0x000202001a1a7890 */ /* 0x000fe2000fffe03f */
[----:B------:R-:W-:-:S02]  /*16830*/  MOV R0, UR8 ;  /* 0x0000000800007c02 */ /* 0x000fc40008000f00 */
[----:B------:R-:W-:Y:S01]  /*16840*/  LEA.HI.X.SX32 R5, R5, R14, 0x1, P0 ;  /* 0x0000000e05057211 */ /* 0x000fe200000f0eff */
[----:B------:R-:W-:Y:S01]  /*16850*/  UMOV UR27, UR17 ;  /* 0x00000011001b7c82 */ /* 0x000fe20008000000 */
[----:B------:R-:W-:Y:S02]  /*16860*/  LEA R9, P0, R0, R9, 0x2 ;  /* 0x0000000900097211 */ /* 0x000fe400078010ff */
[----:B------:R-:W-:Y:S02]  /*16870*/  R2UR UR8, R2 ;  /* 0x00000000020872ca */ /* 0x000fe400000e0000 */
[----:B------:R-:W-:Y:S02]  /*16880*/  LEA.HI.X R8, R0, R8, R5, 0x2, P0 ;  /* 0x0000000800087211 */ /* 0x000fe400000f1405 */
[----:B------:R-:W-:Y:S02]  /*16890*/  R2UR UR28, R9 ;  /* 0x00000000091c72ca */ /* 0x000fe400000e0000 */
[----:B------:R-:W-:-:S07]  /*168a0*/  R2UR UR29, R8 ;  /* 0x00000000081d72ca */ /* 0x000fce00000e0000 */
[----:B------:R2:W-:Y:S06]  /*168b0*/  UTMALDG.4D [UR16], [UR8], desc[UR24] ;  /* 0x00001810080075b4 */ /* 0x0005ec0008019000 */
[----:B------:R2:W-:Y:S02]  /*168c0*/  UBLKCP.S.G [UR26], [UR28], UR10 ;  /* 0x0000001a1c0073ba */ /* 0x0005e4000800020a */
[----:B--2---:R-:W-:-:S07]  /*168d0*/  IMAD.MOV.U32 R16, RZ, RZ, 0x1 ;  /* 0x00000001ff107424 */ /* 0x004fce00078e00ff */
.L_x_1805:
[----:B------:R-:W1:Y:S01]  /*168e0*/  S2R R0, SR_TID.X ;  /* 0x0000000000007919 */ /* 0x000e620000002100 */
[----:B------:R-:W-:Y:S02]  /*168f0*/  LEA R3, R16, R15, 0x3 ;  /* 0x0000000f10037211 */ /* 0x000fe400078e18ff */
[----:B-1----:R-:W-:Y:S02]  /*16900*/  LOP3.LUT R2, R0, 0x7f, RZ, 0xc0, !PT ;  /* 0x0000007f00027812 */ /* 0x002fe400078ec0ff */
[----:B------:R-:W-:Y:S02]  /*16910*/  SHF.L.U32 R0, R10, 0x1f, RZ ;  /* 0x0000001f0a007819 */ /* 0x000fe400000006ff */
[----:B------:R-:W-:Y:S02]  /*16920*/  ISETP.NE.AND P1, PT, R2, RZ, PT ;  /* 0x000000ff0200720c */ /* 0x000fe40003f25270 */
[----:B------:R-:W1:Y:S02]  /*16930*/  SYNCS.PHASECHK.TRANS64.TRYWAIT P0, [R3+URZ+0x30c40], R0 ;  /* 0x030c4000030075a7 */ /* 0x000e64000800017f */
[----:B-1----:R-:W-:Y:S09]  /*16940*/  @!P0 BRA `(.L_x_1820) ;  /* 0x0000000800808947 */ /* 0x002ff20003800000 */
.L_x_1839:
[----:B------:R-:W-:Y:S05]  /*16950*/  @P1 BRA `(.L_x_1821) ;  /* 0x0000000000181947 */ /* 0x000fea0003800000 */
[----:B------:R-:W1:Y:S01]  /*16960*/  S2R R2, SR_TID.X ;  /* 0x0000000000027919 */ /* 0x000e620000002100 */
[----:B------:R-:W-:-:S04]  /*16970*/  IMAD.MOV.U32 R0, RZ, RZ, 0x4200 ;  /* 0x00004200ff007424 */ /* 0x000fc800078e00ff */
[----:B------:R1:W-:Y:S02]  /*16980*/  SYNCS.ARRIVE.TRANS64 RZ, [R3+URZ+0x30c30], R0 ;  /* 0x030c300003ff79a7 */ /* 0x0003e4000800003f */
[----:B-1----:R-:W-:-:S13]  /*16990*/  LOP3.LUT P0, RZ, R2, 0x1f, RZ, 0xc0, !PT ;  /* 0x0000001f02ff7812 */ /* 0x002fda000780c0ff */
[----:B------:R-:W-:Y:S05]  /*169a0*/  @!P0 BRA `(.L_x_1821) ;  /* 0x0000000000048947 */ /* 0x000fea0003800000 */
[----:B------:R-:W-:Y:S01]  /*169b0*/  BPT.TRAP 0x1 ;  /* 0x000000040000795c */ /* 0x000fe20000300000 */
.L_x_1821:
[----:B-----5:R-:W-:Y:S01]  /*169c0*/  R2UR UR19, R4 ;  /* 0x00000000041372ca */ /* 0x020fe200000e0000 */
[----:B------:R-:W-:Y:S01]  /*169d0*/  ULDC.64 UR26, c[0x0][0x728] ;  /* 0x0001ca00001a7ab9 */ /* 0x000fe20000000a00 */
[C---:B------:R-:W-:Y:S01]  /*169e0*/  LEA R0, R16.reuse, R15, 0xe ;  /* 0x0000000f10007211 */ /* 0x040fe200078e70ff */
[----:B--234-:R-:W-:Y:S01]  /*169f0*/  IMAD R15, R16, 0x200, R15 ;  /* 0x00000200100f7824 */ /* 0x01cfe200078e020f */
[----:B------:R-:W-:Y:S02]  /*16a00*/  R2UR UR9, R11 ;  /* 0x000000000b0972ca */ /* 0x000fe400000e0000 */
[----:B------:R-:W-:Y:S02]  /*16a10*/  R2UR UR17, R3 ;  /* 0x00000000031172ca */ /* 0x000fe400000e0000 */
[----:B------:R-:W-:Y:S01]  /*16a20*/  R2UR UR16, R0 ;  /* 0x00000000001072ca */ /* 0x000fe200000e0000 */
[----:B------:R-:W-:Y:S01]  /*16a30*/  VIADD R0, R16, 0x1 ;  /* 0x0000000110007836 */ /* 0x000fe20000000000 */
        /* <DEDUP_REMOVED lines=9> */
[----:B------:R-:W-:Y:S02]  /*16ad0*/  ULEA.HI.X.SX32 UR9, UR19, UR9, 0x1, UP0 ;  /* 0x0000000913097291 */ /* 0x000fe400080f0e3f */
[----:B------:R-:W-:Y:S01]  /*16ae0*/  ULEA UR8, UP0, UR18, UR26, 0x2 ;  /* 0x0000001a12087291 */ /* 0x000fe2000f80103f */
[----:B------:R-:W-:Y:S01]  /*16af0*/  SEL R3, RZ, 0x1, P0 ;  /* 0x00000001ff037807 */ /* 0x000fe20000000000 */
[----:B------:R-:W-:Y:S01]  /*16b00*/  UIADD3 UR19, UR19, UR7, URZ ;  /* 0x0000000713137290 */ /* 0x000fe2000fffe03f */
[----:B------:R-:W-:Y:S01]  /*16b10*/  SEL R0, R0, RZ, P0 ;  /* 0x000000ff00007207 */ /* 0x000fe20000000000 */
[----:B------:R-:W-:Y:S01]  /*16b20*/  UIADD3 UR16, UR16, 0x18000, URZ ;  /* 0x0001800010107890 */ /* 0x000fe2000fffe03f */
[----:B------:R-:W-:Y:S01]  /*16b30*/  LOP3.LUT R10, R10, R3, RZ, 0x3c, !PT ;  /* 0x000000030a0a7212 */ /* 0x000fe200078e3cff */
[----:B------:R-:W-:-:S02]  /*16b40*/  ULEA.HI.X UR9, UR18, UR27, UR9, 0x2, UP0 ;  /* 0x0000001b12097291 */ /* 0x000fc400080f1409 */
[----:B------:R-:W-:Y:S01]  /*16b50*/  UIADD3 UR28, UR10, 0x20400, URZ ;  /* 0x000204000a1c7890 */ /* 0x000fe2000fffe03f */
[----:B------:R-:W-:Y:S01]  /*16b60*/  UMOV UR26, 0x0 ;  /* 0x00000000001a7882 */ /* 0x000fe20000000000 */
[----:B------:R-:W-:Y:S01]  /*16b70*/  UMOV UR27, 0x14f00000 ;  /* 0x14f00000001b7882 */ /* 0x000fe20000000000 */
[----:B------:R-:W-:Y:S01]  /*16b80*/  UMOV UR18, URZ ;  /* 0x0000003f00127c82 */ /* 0x000fe20008000000 */
[----:B------:R-:W-:Y:S01]  /*16b90*/  UMOV UR29, UR17 ;  /* 0x00000011001d7c82 */ /* 0x000fe20008000000 */
[----:B------:R-:W-:Y:S01]  /*16ba0*/  UMOV UR10, 0x20 ;  /* 0x00000020000a7882 */ /* 0x000fe20000000000 */
[----:B------:R1:W-:Y:S03]  /*16bb0*/  UTMALDG.4D [UR16], [UR24], desc[UR26] ;  /* 0x00001a10180075b4 */ /* 0x0003e60008019000 */
[----:B------:R1:W-:Y:S02]  /*16bc0*/  UBLKCP.S.G [UR28], [UR8], UR10 ;  /* 0x0000001c080073ba */ /* 0x0003e4000800020a */
[----:B-1----:R-:W-:Y:S01]  /*16bd0*/  NOP ;  /* 0x0000000000007918 */ /* 0x002fe20000000000 */
.L_x_1802:
[----:B------:R-:W-:Y:S05]  /*16be0*/  BSYNC B0 ;  /* 0x0000000000007941 */ /* 0x000fea0003800000 */
.L_x_1797:
[----:B------:R-:W-:-:S03]  /*16bf0*/  UMOV UR8, 0xffffffff ;  /* 0xffffffff00087882 */ /* 0x000fc60000000000 */
[----:B------:R-:W-:Y:S05]  /*16c00*/  BRA.DIV UR8, `(.L_x_1822) ;  /* 0x0000000608e47947 */ /* 0x000fea000b800000 */
[----:B------:R-:W-:-:S13]  /*16c10*/  ELECT P6, URZ, PT ;  /* 0x00000000003f782f */ /* 0x000fda00038c0000 */
.L_x_1842:
[----:B------:R-:W-:Y:S05]  /*16c20*/  @!P6 BRA `(.L_x_1684) ;  /* 0x000000000084e947 */ /* 0x000fea0003800000 */
[----:B------:R-:W-:-:S06]  /*16c30*/  ULOP3.LUT UR8, UR36, 0x2, URZ, 0xfc, !UPT ;  /* 0x0000000224087892 */ /* 0x000fcc000f8efc3f */
[----:B------:R-:W-:-:S04]  /*16c40*/  MOV R2, UR8 ;  /* 0x0000000800027c02 */ /* 0x000fc80008000f00 */
[----:B------:R-:W-:-:S13]  /*16c50*/  ISETP.NE.AND P2, PT, R2, 0x3, PT ;  /* 0x000000030200780c */ /* 0x000fda0003f45270 */
[----:B------:R-:W-:Y:S05]  /*16c60*/  @!P2 BRA `(.L_x_1823) ;  /* 0x000000000004a947 */ /* 0x000fea0003800000 */
[----:B---3--:R-:W-:Y:S01]  /*16c70*/  BPT.TRAP 0x1 ;  /* 0x000000040000795c */ /* 0x008fe20000300000 */
.L_x_1823:
        /* <DEDUP_REMOVED lines=9> */
[----:B------:R-:W1:Y:S01]  /*16d10*/  SYNCS.PHASECHK.TRANS64.TRYWAIT P0, [R7+URZ], R4 ;  /* 0x00000004070075a7 */ /* 0x000e62000800017f */
[----:B------:R-:W-:Y:S02]  /*16d20*/  SEL R6, R2, RZ, P1 ;  /* 0x000000ff02067207 */ /* 0x000fe40000800000 */
[----:B------:R-:W-:Y:S02]  /*16d30*/  LOP3.LUT R5, R10, R5, RZ, 0x3c, !PT ;  /* 0x000000050a057212 */ /* 0x000fe400078e3cff */
[----:B------:R-:W-:Y:S02]  /*16d40*/  LEA R3, R6, R3, 0x3 ;  /* 0x0000000306037211 */ /* 0x000fe400078e18ff */
[----:B------:R-:W-:Y:S01]  /*16d50*/  SHF.L.U32 R2, R5, 0x1f, RZ ;  /* 0x0000001f05027819 */ /* 0x000fe200000006ff */
[----:B-1----:R-:W-:Y:S06]  /*16d60*/  @!P0 BRA `(.L_x_1824) ;  /* 0x0000000400ac8947 */ /* 0x002fec0003800000 */
.L_x_1843:
[----:B------:R-:W2:Y:S02]  /*16d70*/  SYNCS.PHASECHK.TRANS64.TRYWAIT P0, [R3+URZ], R2 ;  /* 0x00000002030075a7 */ /* 0x000ea4000800017f */
[----:B--2---:R-:W-:Y:S05]  /*16d80*/  @!P0 BRA `(.L_x_1825) ;  /* 0x0000000400b88947 */ /* 0x004fea0003800000 */
.L_x_1844:
[----:B------:R-:W-:Y:S05]  /*16d90*/  @!P2 BRA `(.L_x_1826) ;  /* 0x000000000004a947 */ /* 0x000fea0003800000 */
[----:B---3--:R-:W-:Y:S01]  /*16da0*/  BPT.TRAP 0x1 ;  /* 0x000000040000795c */ /* 0x008fe20000300000 */
.L_x_1826:
[----:B--2---:R-:W-:-:S05]  /*16db0*/  VIADD R3, R8, 0x30c40 ;  /* 0x00030c4008037836 */ /* 0x004fca0000000000 */
[----:B------:R-:W-:-:S04]  /*16dc0*/  LEA R5, R0, R3, 0x3 ;  /* 0x0000000300057211 */ /* 0x000fc800078e18ff */
[----:B------:R-:W2:Y:S02]  /*16dd0*/  SYNCS.PHASECHK.TRANS64.TRYWAIT P0, [R5+URZ], R4 ;  /* 0x00000004050075a7 */ /* 0x000ea4000800017f */
[----:B--2---:R-:W-:Y:S05]  /*16de0*/  @!P0 BRA `(.L_x_1827) ;  /* 0x0000000400b48947 */ /* 0x004fea0003800000 */
.L_x_1845:
[----:B------:R-:W-:-:S07]  /*16df0*/  IMAD R3, R6, 0x8, R3 ;  /* 0x0000000806037824 */ /* 0x000fce00078e0203 */
.L_x_1828:
[----:B----4-:R4:W1:Y:S02]  /*16e00*/  SYNCS.PHASECHK.TRANS64.TRYWAIT P0, [R3+URZ], R2 ;  /* 0x00000002030075a7 */ /* 0x010864000800017f */
[----:B-1----:R-:W-:Y:S05]  /*16e10*/  @!P0 NANOSLEEP.SYNCS 0x989680 ;  /* 0x009896800000895d */ /* 0x002fea0003900000 */
[----:B------:R-:W1:Y:S02]  /*16e20*/  @!P0 SYNCS.PHASECHK.TRANS64 P0, [R3+URZ], R2 ;  /* 0x00000002030085a7 */ /* 0x000e64000800007f */
[----:B-1----:R-:W-:Y:S05]  /*16e30*/  @!P0 BRA `(.L_x_1828) ;  /* 0xfffffffc00f08947 */ /* 0x002fea000383ffff */
.L_x_1684:
[----:B---3--:R-:W-:Y:S05]  /*16e40*/  BSYNC B6 ;  /* 0x0000000000067941 */ /* 0x008fea0003800000 */
.L_x_1678:
[----:B------:R-:W-:Y:S05]  /*16e50*/  EXIT ;  /* 0x000000000000794d */ /* 0x000fea0003800000 */
.L_x_1695:
[----:B------:R-:W-:Y:S01]  /*16e60*/  MOV R13, R18 ;  /* 0x00000012000d7202 */ /* 0x000fe20000000f00 */
[----:B------:R-:W-:Y:S01]  /*16e70*/  IMAD.MOV.U32 R12, RZ, RZ, RZ ;  /* 0x000000ffff0c7224 */ /* 0x000fe200078e00ff */
[----:B------:R-:W-:Y:S01]  /*16e80*/  MOV R11, 0x1f ;  /* 0x0000001f000b7802 */ /* 0x000fe20000000f00 */
[----:B------:R-:W-:-:S07]  /*16e90*/  IMAD.MOV.U32 R15, RZ, RZ, -0x1 ;  /* 0xffffffffff0f7424 */ /* 0x000fce00078e00ff */
[----:B------:R-:W-:Y:S05]  /*16ea0*/  WARPSYNC.COLLECTIVE R15, `(.L_x_1829) ;  /* 0x000000000f087348 */ /* 0x000fea0003c00000 */
[----:B------:R1:W2:Y:S02]  /*16eb0*/  SHFL.IDX P6, R14, R13, R12, R11 ;  /* 0x0000000c0d0e7389 */ /* 0x0002a400000c000b */
[----:B-12---:R-:W-:Y:S01]  /*16ec0*/  ENDCOLLECTIVE ;  /* 0x000000000000791b */ /* 0x006fe20003800000 */
.L_x_1829:
[----:B------:R-:W-:Y:S05]  /*16ed0*/  BRA `(.L_x_1830) ;  /* 0xfffffea400507947 */ /* 0x000fea000383ffff */
.L_x_1697:
[----:B--2---:R2:W3:Y:S02]  /*16ee0*/  SYNCS.PHASECHK.TRANS64.TRYWAIT P0, [R16+URZ+0x30c00], R11 ;  /* 0x030c000b100075a7 */ /* 0x0044e4000800017f */
[----:B---3--:R-:W-:Y:S05]  /*16ef0*/  @!P0 NANOSLEEP.SYNCS 0x989680 ;  /* 0x009896800000895d */ /* 0x008fea0003900000 */
[----:B------:R-:W3:Y:S02]  /*16f00*/  @!P0 SYNCS.PHASECHK.TRANS64 P0, [R16+URZ+0x30c00], R11 ;  /* 0x030c000b100085a7 */ /* 0x000ee4000800007f */
[----:B---3--:R-:W-:Y:S05]  /*16f10*/  @!P0 BRA `(.L_x_1697) ;  /* 0xfffffffc00f08947 */ /* 0x008fea000383ffff */
[----:B------:R-:W-:Y:S05]  /*16f20*/  BRA `(.L_x_1696) ;  /* 0xfffffea4009c7947 */ /* 0x000fea000383ffff */
.L_x_1702:
[----:B--2---:R2:W3:Y:S02]  /*16f30*/  SYNCS.PHASECHK.TRANS64.TRYWAIT P0, [R6+URZ+0x30c10], R23 ;  /* 0x030c1017060075a7 */ /* 0x0044e4000800017f */
[----:B---3--:R-:W-:Y:S05]  /*16f40*/  @!P0 NANOSLEEP.SYNCS 0x989680 ;  /* 0x009896800000895d */ /* 0x008fea0003900000 */
[----:B------:R-:W3:Y:S02]  /*16f50*/  @!P0 SYNCS.PHASECHK.TRANS64 P0, [R6+URZ+0x30c10], R23 ;  /* 0x030c1017060085a7 */ /* 0x000ee4000800007f */
[----:B---3--:R-:W-:Y:S05]  /*16f60*/  @!P0 BRA `(.L_x_1702) ;  /* 0xfffffffc00f08947 */ /* 0x008fea000383ffff */
[----:B------:R-:W-:Y:S05]  /*16f70*/  BRA `(.L_x_1701) ;  /* 0xfffffeac00d47947 */ /* 0x000fea000383ffff */
.L_x_1706:
[----:B------:R1:W1:Y:S02]  /*16f80*/  SYNCS.PHASECHK.TRANS64.TRYWAIT P0, [R6+URZ+0x30c30], R23 ;  /* 0x030c3017060075a7 */ /* 0x000264000800017f */
[----:B-1----:R-:W-:Y:S05]  /*16f90*/  @!P0 NANOSLEEP.SYNCS 0x989680 ;  /* 0x009896800000895d */ /* 0x002fea0003900000 */
[----:B------:R-:W1:Y:S02]  /*16fa0*/  @!P0 SYNCS.PHASECHK.TRANS64 P0, [R6+URZ+0x30c30], R23 ;  /* 0x030c3017060085a7 */ /* 0x000e64000800007f */
[----:B-1----:R-:W-:Y:S05]  /*16fb0*/  @!P0 BRA `(.L_x_1706) ;  /* 0xfffffffc00f08947 */ /* 0x002fea000383ffff */
[----:B------:R-:W-:Y:S05]  /*16fc0*/  BRA `(.L_x_1705) ;  /* 0xfffffeb000dc7947 */ /* 0x000fea000383ffff */
.L_x_1714:
[----:B--2---:R2:W3:Y:S02]  /*16fd0*/  SYNCS.PHASECHK.TRANS64.TRYWAIT P1, [R6+URZ+0x30c10], R23 ;  /* 0x030c1017060075a7 */ /* 0x0044e4000802017f */
[----:B---3--:R-:W-:Y:S05]  /*16fe0*/  @!P1 NANOSLEEP.SYNCS 0x989680 ;  /* 0x009896800000995d */ /* 0x008fea0003900000 */
[----:B------:R-:W3:Y:S02]  /*16ff0*/  @!P1 SYNCS.PHASECHK.TRANS64 P1, [R6+URZ+0x30c10], R23 ;  /* 0x030c1017060095a7 */ /* 0x000ee4000802007f */
[----:B---3--:R-:W-:Y:S05]  /*17000*/  @!P1 BRA `(.L_x_1714) ;  /* 0xfffffffc00f09947 */ /* 0x008fea000383ffff */
[----:B------:R-:W-:Y:S05]  /*17010*/  BRA `(.L_x_1713) ;  /* 0xffffff0400f47947 */ /* 0x000fea000383ffff */
.L_x_1718:
[----:B------:R1:W1:Y:S02]  /*17020*/  SYNCS.PHASECHK.TRANS64.TRYWAIT P1, [R6+URZ+0x30c30], R23 ;  /* 0x030c3017060075a7 */ /* 0x000264000802017f */
[----:B-1----:R-:W-:Y:S05]  /*17030*/  @!P1 NANOSLEEP.SYNCS 0x989680 ;  /* 0x009896800000995d */ /* 0x002fea0003900000 */
[----:B------:R-:W1:Y:S02]  /*17040*/  @!P1 SYNCS.PHASECHK.TRANS64 P1, [R6+URZ+0x30c30], R23 ;  /* 0x030c3017060095a7 */ /* 0x000e64000802007f */
[----:B-1----:R-:W-:Y:S05]  /*17050*/  @!P1 BRA `(.L_x_1718) ;  /* 0xfffffffc00f09947 */ /* 0x002fea000383ffff */
[----:B------:R-:W-:Y:S05]  /*17060*/  BRA `(.L_x_1717) ;  /* 0xffffff0800f47947 */ /* 0x000fea000383ffff */
.L_x_1726:
[----:B--2---:R2:W3:Y:S02]  /*17070*/  SYNCS.PHASECHK.TRANS64.TRYWAIT P0, [R6+URZ+0x30c10], R23 ;  /* 0x030c1017060075a7 */ /* 0x0044e4000800017f */
[----:B---3--:R-:W-:Y:S05]  /*17080*/  @!P0 NANOSLEEP.SYNCS 0x989680 ;  /* 0x009896800000895d */ /* 0x008fea0003900000 */
[----:B------:R-:W3:Y:S02]  /*17090*/  @!P0 SYNCS.PHASECHK.TRANS64 P0, [R6+URZ+0x30c10], R23 ;  /* 0x030c1017060085a7 */ /* 0x000ee4000800007f */
[----:B---3--:R-:W-:Y:S05]  /*170a0*/  @!P0 BRA `(.L_x_1726) ;  /* 0xfffffffc00f08947 */ /* 0x008fea000383ffff */
[----:B------:R-:W-:Y:S05]  /*170b0*/  BRA `(.L_x_1725) ;  /* 0xffffff54004c7947 */ /* 0x000fea000383ffff */
.L_x_1730:
[----:B------:R1:W1:Y:S02]  /*170c0*/  SYNCS.PHASECHK.TRANS64.TRYWAIT P0, [R6+URZ+0x30c30], R23 ;  /* 0x030c3017060075a7 */ /* 0x000264000800017f */
[----:B-1----:R-:W-:Y:S05]  /*170d0*/  @!P0 NANOSLEEP.SYNCS 0x989680 ;  /* 0x009896800000895d */ /* 0x002fea0003900000 */
[----:B------:R-:W1:Y:S02]  /*170e0*/  @!P0 SYNCS.PHASECHK.TRANS64 P0, [R6+URZ+0x30c30], R23 ;  /* 0x030c3017060085a7 */ /* 0x000e64000800007f */
[----:B-1----:R-:W-:Y:S05]  /*170f0*/  @!P0 BRA `(.L_x_1730) ;  /* 0xfffffffc00f08947 */ /* 0x002fea000383ffff */
[----:B------:R-:W-:Y:S05]  /*17100*/  BRA `(.L_x_1729) ;  /* 0xffffff58004c7947 */ /* 0x000fea000383ffff */
.L_x_1803:
[----:B-1----:R1:W2:Y:S02]  /*17110*/  SYNCS.PHASECHK.TRANS64.TRYWAIT P0, [R15+URZ+0x30c20], R0 ;  /* 0x030c20000f0075a7 */ /* 0x0022a4000800017f */
[----:B--2---:R-:W-:Y:S05]  /*17120*/  @!P0 NANOSLEEP.SYNCS 0x989680 ;  /* 0x009896800000895d */ /* 0x004fea0003900000 */
[----:B------:R-:W2:Y:S02]  /*17130*/  @!P0 SYNCS.PHASECHK.TRANS64 P0, [R15+URZ+0x30c20], R0 ;  /* 0x030c20000f0085a7 */ /* 0x000ea4000800007f */
[----:B--2---:R-:W-:Y:S05]  /*17140*/  @!P0 BRA `(.L_x_1803) ;  /* 0xfffffffc00f08947 */ /* 0x004fea000383ffff */
[----:B------:R-:W-:Y:S05]  /*17150*/  BRA `(.L_x_1831) ;  /* 0xffffffe000e87947 */ /* 0x000fea000383ffff */
.L_x_1807:
[----:B--2---:R2:W3:Y:S02]  /*17160*/  SYNCS.PHASECHK.TRANS64.TRYWAIT P1, [R15+URZ+0x30c40], R18 ;  /* 0x030c40120f0075a7 */ /* 0x0044e4000802017f */
[----:B---3--:R-:W-:Y:S05]  /*17170*/  @!P1 NANOSLEEP.SYNCS 0x989680 ;  /* 0x009896800000995d */ /* 0x008fea0003900000 */
[----:B------:R-:W3:Y:S02]  /*17180*/  @!P1 SYNCS.PHASECHK.TRANS64 P1, [R15+URZ+0x30c40], R18 ;  /* 0x030c40120f0095a7 */ /* 0x000ee4000802007f */
[----:B---3--:R-:W-:Y:S05]  /*17190*/  @!P1 BRA `(.L_x_1807) ;  /* 0xfffffffc00f09947 */ /* 0x008fea000383ffff */
[----:B------:R-:W-:Y:S05]  /*171a0*/  BRA `(.L_x_1832) ;  /* 0xffffffe800507947 */ /* 0x000fea000383ffff */
.L_x_1809:
[----:B-1----:R1:W3:Y:S02]  /*171b0*/  SYNCS.PHASECHK.TRANS64.TRYWAIT P1, [R15+URZ+0x30c28], R18 ;  /* 0x030c28120f0075a7 */ /* 0x0022e4000802017f */
[----:B---3--:R-:W-:Y:S05]  /*171c0*/  @!P1 NANOSLEEP.SYNCS 0x989680 ;  /* 0x009896800000995d */ /* 0x008fea0003900000 */
[----:B------:R-:W3:Y:S02]  /*171d0*/  @!P1 SYNCS.PHASECHK.TRANS64 P1, [R15+URZ+0x30c28], R18 ;  /* 0x030c28120f0095a7 */ /* 0x000ee4000802007f */
[----:B---3--:R-:W-:Y:S05]  /*171e0*/  @!P1 BRA `(.L_x_1809) ;  /* 0xfffffffc00f09947 */ /* 0x008fea000383ffff */
[----:B------:R-:W-:Y:S05]  /*171f0*/  BRA `(.L_x_1833) ;  /* 0xffffffe800d47947 */ /* 0x000fea000383ffff */
.L_x_1811:
[----:B---3--:R3:W4:Y:S02]  /*17200*/  SYNCS.PHASECHK.TRANS64.TRYWAIT P1, [R15+URZ+0x30c48], R18 ;  /* 0x030c48120f0075a7 */ /* 0x008724000802017f */
[----:B----4-:R-:W-:Y:S05]  /*17210*/  @!P1 NANOSLEEP.SYNCS 0x989680 ;  /* 0x009896800000995d */ /* 0x010fea0003900000 */
[----:B------:R-:W4:Y:S02]  /*17220*/  @!P1 SYNCS.PHASECHK.TRANS64 P1, [R15+URZ+0x30c48], R18 ;  /* 0x030c48120f0095a7 */ /* 0x000f24000802007f */
[----:B----4-:R-:W-:Y:S05]  /*17230*/  @!P1 BRA `(.L_x_1811) ;  /* 0xfffffffc00f09947 */ /* 0x010fea000383ffff */
[----:B------:R-:W-:Y:S05]  /*17240*/  BRA `(.L_x_1834) ;  /* 0xffffffec00587947 */ /* 0x000fea000383ffff */
.L_x_1813:
[----:B------:R-:W-:-:S07]  /*17250*/  SHF.L.U32 R4, R10, 0x1f, RZ ;  /* 0x0000001f0a047819 */ /* 0x000fce00000006ff */
.L_x_1835:
[----:B----4-:R4:W1:Y:S02]  /*17260*/  SYNCS.PHASECHK.TRANS64.TRYWAIT P1, [R15+URZ+0x30c20], R4 ;  /* 0x030c20040f0075a7 */ /* 0x010864000802017f */
[----:B-1----:R-:W-:Y:S05]  /*17270*/  @!P1 NANOSLEEP.SYNCS 0x989680 ;  /* 0x009896800000995d */ /* 0x002fea0003900000 */
[----:B------:R-:W1:Y:S02]  /*17280*/  @!P1 SYNCS.PHASECHK.TRANS64 P1, [R15+URZ+0x30c20], R4 ;  /* 0x030c20040f0095a7 */ /* 0x000e64000802007f */
[----:B-1----:R-:W-:Y:S05]  /*17290*/  @!P1 BRA `(.L_x_1835) ;  /* 0xfffffffc00f09947 */ /* 0x002fea000383ffff */
[----:B------:R-:W-:Y:S05]  /*172a0*/  BRA `(.L_x_1836) ;  /* 0xffffffec00c07947 */ /* 0x000fea000383ffff */
.L_x_1816:
[----:B----4-:R4:W1:Y:S02]  /*172b0*/  SYNCS.PHASECHK.TRANS64.TRYWAIT P1, [R15+URZ+0x30c40], R12 ;  /* 0x030c400c0f0075a7 */ /* 0x010864000802017f */
[----:B-1----:R-:W-:Y:S05]  /*172c0*/  @!P1 NANOSLEEP.SYNCS 0x989680 ;  /* 0x009896800000995d */ /* 0x002fea0003900000 */
[----:B------:R-:W1:Y:S02]  /*172d0*/  @!P1 SYNCS.PHASECHK.TRANS64 P1, [R15+URZ+0x30c40], R12 ;  /* 0x030c400c0f0095a7 */ /* 0x000e64000802007f */
[----:B-1----:R-:W-:Y:S05]  /*172e0*/  @!P1 BRA `(.L_x_1816) ;  /* 0xfffffffc00f09947 */ /* 0x002fea000383ffff */
[----:B------:R-:W-:Y:S05]  /*172f0*/  BRA `(.L_x_1837) ;  /* 0xfffffff000607947 */ /* 0x000fea000383ffff */
.L_x_1818:
[----:B-1----:R1:W2:Y:S02]  /*17300*/  SYNCS.PHASECHK.TRANS64.TRYWAIT P1, [R15+URZ+0x30c28], R12 ;  /* 0x030c280c0f0075a7 */ /* 0x0022a4000802017f */
[----:B--2---:R-:W-:Y:S05]  /*17310*/  @!P1 NANOSLEEP.SYNCS 0x989680 ;  /* 0x009896800000995d */ /* 0x004fea0003900000 */
[----:B------:R-:W2:Y:S02]  /*17320*/  @!P1 SYNCS.PHASECHK.TRANS64 P1, [R15+URZ+0x30c28], R12 ;  /* 0x030c280c0f0095a7 */ /* 0x000ea4000802007f */
[----:B--2---:R-:W-:Y:S05]  /*17330*/  @!P1 BRA `(.L_x_1818) ;  /* 0xfffffffc00f09947 */ /* 0x004fea000383ffff */
[----:B------:R-:W-:Y:S05]  /*17340*/  BRA `(.L_x_1838) ;  /* 0xfffffff000d87947 */ /* 0x000fea000383ffff */
.L_x_1820:
[----:B------:R1:W1:Y:S02]  /*17350*/  SYNCS.PHASECHK.TRANS64.TRYWAIT P0, [R3+URZ+0x30c40], R0 ;  /* 0x030c4000030075a7 */ /* 0x000264000800017f */
[----:B-1----:R-:W-:Y:S05]  /*17360*/  @!P0 NANOSLEEP.SYNCS 0x989680 ;  /* 0x009896800000895d */ /* 0x002fea0003900000 */
[----:B------:R-:W1:Y:S02]  /*17370*/  @!P0 SYNCS.PHASECHK.TRANS64 P0, [R3+URZ+0x30c40], R0 ;  /* 0x030c4000030085a7 */ /* 0x000e64000800007f */
[----:B-1----:R-:W-:Y:S05]  /*17380*/  @!P0 BRA `(.L_x_1820) ;  /* 0xfffffffc00f08947 */ /* 0x002fea000383ffff */
[----:B------:R-:W-:Y:S05]  /*17390*/  BRA `(.L_x_1839) ;  /* 0xfffffff4006c7947 */ /* 0x000fea000383ffff */
.L_x_1822:
[----:B------:R-:W-:Y:S01]  /*173a0*/  BSSY B0, `(.L_x_1840) ;  /* 0x0000006000007945 */ /* 0x000fe20003800000 */
[----:B------:R-:W-:-:S07]  /*173b0*/  MOV R15, 0xffffffff ;  /* 0xffffffff000f7802 */ /* 0x000fce0000000f00 */
[----:B---3--:R-:W-:Y:S05]  /*173c0*/  WARPSYNC.COLLECTIVE R15, `(.L_x_1841) ;  /* 0x000000000f0c7348 */ /* 0x008fea0003c00000 */
[----:B------:R-:W-:Y:S02]  /*173d0*/  ELECT P6, UR62, PT ;  /* 0x00000000003e782f */ /* 0x000fe400038c0000 */
[----:B------:R-:W-:Y:S01]  /*173e0*/  MOV R14, UR62 ;  /* 0x0000003e000e7c02 */ /* 0x000fe20008000f00 */
[----:B---3--:R-:W-:Y:S10]  /*173f0*/  ENDCOLLECTIVE ;  /* 0x000000000000791b */ /* 0x008ff40003800000 */
.L_x_1841:
[----:B------:R-:W-:Y:S05]  /*17400*/  BSYNC B0 ;  /* 0x0000000000007941 */ /* 0x000fea0003800000 */
.L_x_1840:
[----:B------:R-:W-:Y:S05]  /*17410*/  BRA `(.L_x_1842) ;  /* 0xfffffff800007947 */ /* 0x000fea000383ffff */
.L_x_1824:
[----:B-1----:R1:W2:Y:S02]  /*17420*/  SYNCS.PHASECHK.TRANS64.TRYWAIT P0, [R7+URZ], R4 ;  /* 0x00000004070075a7 */ /* 0x0022a4000800017f */
[----:B--2---:R-:W-:Y:S05]  /*17430*/  @!P0 NANOSLEEP.SYNCS 0x989680 ;  /* 0x009896800000895d */ /* 0x004fea0003900000 */
[----:B------:R-:W2:Y:S02]  /*17440*/  @!P0 SYNCS.PHASECHK.TRANS64 P0, [R7+URZ], R4 ;  /* 0x00000004070085a7 */ /* 0x000ea4000800007f */
[----:B--2---:R-:W-:Y:S05]  /*17450*/  @!P0 BRA `(.L_x_1824) ;  /* 0xfffffffc00f08947 */ /* 0x004fea000383ffff */
[----:B------:R-:W-:Y:S05]  /*17460*/  BRA `(.L_x_1843) ;  /* 0xfffffff800407947 */ /* 0x000fea000383ffff */
.L_x_1825:
[----:B--2---:R2:W4:Y:S02]  /*17470*/  SYNCS.PHASECHK.TRANS64.TRYWAIT P0, [R3+URZ], R2 ;  /* 0x00000002030075a7 */ /* 0x004524000800017f */
[----:B----4-:R-:W-:Y:S05]  /*17480*/  @!P0 NANOSLEEP.SYNCS 0x989680 ;  /* 0x009896800000895d */ /* 0x010fea0003900000 */
[----:B------:R-:W4:Y:S02]  /*17490*/  @!P0 SYNCS.PHASECHK.TRANS64 P0, [R3+URZ], R2 ;  /* 0x00000002030085a7 */ /* 0x000f24000800007f */
[----:B----4-:R-:W-:Y:S05]  /*174a0*/  @!P0 BRA `(.L_x_1825) ;  /* 0xfffffffc00f08947 */ /* 0x010fea000383ffff */
[----:B------:R-:W-:Y:S05]  /*174b0*/  BRA `(.L_x_1844) ;  /* 0xfffffff800347947 */ /* 0x000fea000383ffff */
.L_x_1827:
[----:B--2---:R2:W4:Y:S02]  /*174c0*/  SYNCS.PHASECHK.TRANS64.TRYWAIT P0, [R5+URZ], R4 ;  /* 0x00000004050075a7 */ /* 0x004524000800017f */
[----:B----4-:R-:W-:Y:S05]  /*174d0*/  @!P0 NANOSLEEP.SYNCS 0x989680 ;  /* 0x009896800000895d */ /* 0x010fea0003900000 */
[----:B------:R-:W4:Y:S02]  /*174e0*/  @!P0 SYNCS.PHASECHK.TRANS64 P0, [R5+URZ], R4 ;  /* 0x00000004050085a7 */ /* 0x000f24000800007f */
[----:B----4-:R-:W-:Y:S05]  /*174f0*/  @!P0 BRA `(.L_x_1827) ;  /* 0xfffffffc00f08947 */ /* 0x010fea000383ffff */
[----:B------:R-:W-:Y:S05]  /*17500*/  BRA `(.L_x_1845) ;  /* 0xfffffff800387947 */ /* 0x000fea000383ffff */
.L_x_1846:
        /* <DEDUP_REMOVED lines=15> */
.L_x_7386:


//--------------------- .text._ZN7cutlass13device_kernelIN5flash11enable_sm90INS1_16FlashAttnBwdSm90INS1_25CollectiveMainloopBwdSm90ILi2ELi2ELi2EN4cute5tupleIJNS5_1CILi1EEES8_S8_EEENS6_IJNS7_ILi128EEESA_NS7_ILi64EEEEEENS_6half_tEfNS_4arch4Sm90ELb0ELb1ELb1ELb1ELb1ELb1ELb0ELb0ELi2ELi1ELi2ELi2ELb0EEENS1_21CollectiveEpilogueBwdISC_SD_SF_Li256ELb1ELb0ELi1EEENS1_19SingleTileSchedulerILb1ELb0ELb0ELi128EEEEEEEEEvNT_6ParamsE --------------------------
	.section	.text._ZN7cutlass13device_kernelIN5flash11enable_sm90INS1_16FlashAttnBwdSm90INS1_25CollectiveMainloopBwdSm90ILi2ELi2ELi2EN4cute5tupleIJNS5_1CILi1EEES8_S8_EEENS6_IJNS7_ILi128EEESA_NS7_ILi64EEEEEENS_6half_tEfNS_4arch4Sm90ELb0ELb1ELb1ELb1ELb1ELb1ELb0ELb0ELi2ELi1ELi2ELi2ELb0EEENS1_21CollectiveEpilogueBwdISC_SD_SF_Li256ELb1ELb0ELi1EEENS1_19SingleTileSchedulerILb1ELb0ELb0ELi128EEEEEEEEEvNT_6ParamsE,"ax",@progbits
	.align	128
.text._ZN7cutlass13device_kernelIN5flash11enable_sm90INS1_16FlashAttnBwdSm90INS1_25CollectiveMainloopBwdSm90ILi2ELi2ELi2EN4cute5tupleIJNS5_1CILi1EEES8_S8_EEENS6_IJNS7_ILi128EEESA_NS7_ILi64EEEEEENS_6half_tEfNS_4arch4Sm90ELb0ELb1ELb1ELb1ELb1ELb1ELb0ELb0ELi2ELi1ELi2ELi2ELb0EEENS1_21CollectiveEpilogueBwdISC_SD_SF_Li256ELb1ELb0ELi1EEENS1_19SingleTileSchedulerILb1ELb0ELb0ELi128EEEEEEEEEvNT_6ParamsE:
        .type           _ZN7cutlass13device_kernelIN5flash11enable_sm90INS1_16FlashAttnBwdSm90INS1_25CollectiveMainloopBwdSm90ILi2ELi2ELi2EN4cute5tupleIJNS5_1CILi1EEES8_S8_EEENS6_IJNS7_ILi128EEESA_NS7_ILi64EEEEEENS_6half_tEfNS_4arch4Sm90ELb0ELb1ELb1ELb1ELb1ELb1ELb0ELb0ELi2ELi1ELi2ELi2ELb0EEENS1_21CollectiveEpilogueBwdISC_SD_SF_Li256ELb1ELb0ELi1EEENS1_19SingleTileSchedulerILb1ELb0ELb0ELi128EEEEEEEEEvNT_6ParamsE,@function
        .size           _ZN7cutlass13device_kernelIN5flash11enable_sm90INS1_16FlashAttnBwdSm90INS1_25CollectiveMainloopBwdSm90ILi2ELi2ELi2EN4cute5tupleIJNS5_1CILi1EEES8_S8_EEENS6_IJNS7_ILi128EEESA_NS7_ILi64EEEEEENS_6half_tEfNS_4arch4Sm90ELb0ELb1ELb1ELb1ELb1ELb1ELb0ELb0ELi2ELi1ELi2ELi2ELb0EEENS1_21CollectiveEpilogueBwdISC_SD_SF_Li256ELb1ELb0ELi1EEENS1_19SingleTileSchedulerILb1ELb0ELb0ELi128EEEEEEEEEvNT_6ParamsE,(.L_x_7387 - _ZN7cutlass13device_kernelIN5flash11enable_sm90INS1_16FlashAttnBwdSm90INS1_25CollectiveMainloopBwdSm90ILi2ELi2ELi2EN4cute5tupleIJNS5_1CILi1EEES8_S8_EEENS6_IJNS7_ILi128EEESA_NS7_ILi64EEEEEENS_6half_tEfNS_4arch4Sm90ELb0ELb1ELb1ELb1ELb1ELb1ELb0ELb0ELi2ELi1ELi2ELi2ELb0EEENS1_21CollectiveEpilogueBwdISC_SD_SF_Li256ELb1ELb0ELi1EEENS1_19SingleTileSchedulerILb1ELb0ELb0ELi128EEEEEEEEEvNT_6ParamsE)
        .other          _ZN7cutlass13device_kernelIN5flash11enable_sm90INS1_16FlashAttnBwdSm90INS1_25CollectiveMainloopBwdSm90ILi2ELi2ELi2EN4cute5tupleIJNS5_1CILi1EEES8_S8_EEENS6_IJNS7_ILi128EEESA_NS7_ILi64EEEEEENS_6half_tEfNS_4arch4Sm90ELb0ELb1ELb1ELb1ELb1ELb1ELb0ELb0ELi2ELi1ELi2ELi2ELb0EEENS1_21CollectiveEpilogueBwdISC_SD_SF_Li256ELb1ELb0ELi1EEENS1_19SingleTileSchedulerILb1ELb0ELb0ELi128EEEEEEEEEvNT_6ParamsE,@"STO_CUDA_ENTRY STV_DEFAULT"
_ZN7cutlass13device_kernelIN5flash11enable_sm90INS1_16FlashAttnBwdSm90INS1_25CollectiveMainloopBwdSm90ILi2ELi2ELi2EN4cute5tupleIJNS5_1CILi1EEES8_S8_EEENS6_IJNS7_ILi128EEESA_NS7_ILi64EEEEEENS_6half_tEfNS_4arch4Sm90ELb0ELb1ELb1ELb1ELb1ELb1ELb0ELb0ELi2ELi1ELi2ELi2ELb0EEENS1_21CollectiveEpilogueBwdISC_SD_SF_Li256ELb1ELb0ELi1EEENS1_19SingleTileSchedulerILb1ELb0ELb0ELi128EEEEEEEEEvNT_6ParamsE:
        /* <DEDUP_REMOVED lines=24> */
.L_x_1848:
[----:B------:R-:W-:Y:S05]  /*0180*/  BSYNC B0 ;  /* 0x0000000000007941 */ /* 0x000fea0003800000 */
.L_x_1847:
        /* <DEDUP_REMOVED lines=37> */
.L_x_1849:
        /* <DEDUP_REMOVED lines=22> */
.L_x_1850:
[----:B------:R-:W-:Y:S01]  /*0540*/  PLOP3.LUT P0, PT, PT, PT, UP0, 0x80, 0x0 ;  /* 0x000000000000781c */ /* 0x000fe20003f0f008 */
[----:B------:R-:W-:Y:S01]  /*0550*/  NOP ;  /* 0x0000000000007918 */ /* 0x000fe20000000000 */
[----:B------:R-:W-:Y:S01]  /*0560*/  ULDC.64 UR38, c[0x0][0x208] ;  /* 0x0000820000267ab9 */ /* 0x000fe20000000a00 */
[----:B------:R-:W-:Y:S01]  /*0570*/  BSSY B6, `(.L_x_1851) ;  /* 0x0001774000067945 */ /* 0x000fe20003800000 */
[----:B-12-4-:R-:W-:Y:S09]  /*0580*/  BAR.SYNC.DEFER_BLOCKING 0x0 ;  /* 0x0000000000007b1d */ /* 0x016ff20000010000 */
[----:B------:R-:W-:Y:S05]  /*0590*/  @!P0 BRA `(.L_x_1852) ;  /* 0x00000130003c8947 */ /* 0x000fea0003800000 */
.L_x_1853:
        /* <DEDUP_REMOVED lines=24> */
.L_x_1854:
        /* <DEDUP_REMOVED lines=14> */
.L_x_1856:
[----:B------:R-:W-:-:S05]  /*0800*/  ULDC UR4, c[0x0][0x8bc] ;  /* 0x00022f0000047ab9 */ /* 0x000fca0000000800 */
.L_x_1855:
        /* <DEDUP_REMOVED lines=19> */
.L_x_1858:
        /* <DEDUP_REMOVED lines=14> */
.L_x_1859:
        /* <DEDUP_REMOVED lines=11> */
.L_x_1860:
        /* <DEDUP_REMOVED lines=13> */
.L_x_1861:
        /* <DEDUP_REMOVED lines=50> */
.L_x_1862:
        /* <DEDUP_REMOVED lines=28> */
.L_x_1865:
        /* <DEDUP_REMOVED lines=15> */
.L_x_1864:
        /* <DEDUP_REMOVED lines=22> */
.L_x_1867:
        /* <DEDUP_REMOVED lines=15> */
.L_x_1866:
[----:B------:R-:W-:Y:S01]  /*13c0*/  SHF.R.S32.HI R6, RZ, 0x1f, R17 ;  /* 0x0000001fff067819 */ /* 0x000fe20000011411 */
[----:B------:R-:W-:-:S03]  /*13d0*/  UMOV UR4, 0xffffffff ;  /* 0xffffffff00047882 */ /* 0x000fc60000000000 */
[----:B------:R-:W-:-:S04]  /*13e0*/  LEA.HI R0, R6, R17, RZ, 0x7 ;  /* 0x0000001106007211 */ /* 0x000fc800078f38ff */
[----:B------:R-:W-:Y:S01]  /*13f0*/  SHF.R.S32.HI R18, RZ, 0x7, R0 ;  /* 0x00000007ff127819 */ /* 0x000fe20000011400 */
[----:B------:R-:W-:Y:S06]  /*1400*/  BRA.DIV UR4, `(.L_x_1868) ;  /* 0x0000016a04307947 */ /* 0x000fec000b800000 */
[----:B------:R1:W2:Y:S02]  /*1410*/  SHFL.IDX PT, R14, R18, RZ, 0x1f ;  /* 0x00001fff120e7589 */ /* 0x0002a400000e0000 */
.L_x_2031:
        /* <DEDUP_REMOVED lines=24> */
.L_x_1869:
        /* <DEDUP_REMOVED lines=131> */
.L_x_1882:
[----:B------:R-:W-:-:S06]  /*1dd0*/  ULOP3.LUT UR4, UR36, 0x1, URZ, 0xfc, !UPT ;  /* 0x0000000124047892 */ /* 0x000fcc000f8efc3f */
[----:B------:R-:W-:-:S04]  /*1de0*/  MOV R5, UR4 ;  /* 0x0000000400057c02 */ /* 0x000fc80008000f00 */
[----:B------:R-:W-:-:S13]  /*1df0*/  ISETP.NE.AND P6, PT, R5, 0x3, PT ;  /* 0x000000030500780c */ /* 0x000fda0003fc5270 */
[----:B------:R-:W-:Y:S05]  /*1e00*/  @!P6 BRA `(.L_x_1872) ;  /* 0x000000000004e947 */ /* 0x000fea0003800000 */
[----:B------:R-:W-:Y:S01]  /*1e10*/  BPT.TRAP 0x1 ;  /* 0x000000040000795c */ /* 0x000fe20000300000 */
.L_x_1872:
[----:B------:R-:W-:Y:S01]  /*1e20*/  IMAD R6, R0, 0x8, R16 ;  /* 0x0000000800067824 */ /* 0x000fe200078e0210 */
[----:B------:R-:W-:-:S04]  /*1e30*/  SHF.L.U32 R23, R4, 0x1f, RZ ;  /* 0x0000001f04177819 */ /* 0x000fc800000006ff */
[----:B------:R1:W2:Y:S01]  /*1e40*/  SYNCS.PHASECHK.TRANS64.TRYWAIT P0, [R6+URZ+0x30c10], R23 ;  /* 0x030c1017060075a7 */ /* 0x0002a2000800017f */
[----:B------:R-:W-:Y:S05]  /*1e50*/  @!P6 BRA `(.L_x_1873) ;  /* 0x000000000004e947 */ /* 0x000fea0003800000 */
[----:B------:R-:W-:Y:S01]  /*1e60*/  BPT.TRAP 0x1 ;  /* 0x000000040000795c */ /* 0x000fe20000300000 */
.L_x_1873:
[----:B------:R-:W-:-:S05]  /*1e70*/  VIADD R5, R16, 0x10000 ;  /* 0x0001000010057836 */ /* 0x000fca0000000000 */
[----:B------:R-:W-:-:S04]  /*1e80*/  SHF.R.U32.HI R5, RZ, 0x4, R5 ;  /* 0x00000004ff057819 */ /* 0x000fc80000011605 */
[----:B------:R-:W-:Y:S01]  /*1e90*/  LOP3.LUT R5, R5, 0x3fff, RZ, 0xc0, !PT ;  /* 0x00003fff05057812 */ /* 0x000fe200078ec0ff */
[----:B--2---:R-:W-:Y:S06]  /*1ea0*/  @P0 BRA `(.L_x_1874) ;  /* 0x0000000000080947 */ /* 0x004fec0003800000 */
[----:B------:R-:W2:Y:S02]  /*1eb0*/  SYNCS.PHASECHK.TRANS64.TRYWAIT P0, [R6+URZ+0x30c10], R23 ;  /* 0x030c1017060075a7 */ /* 0x000ea4000800017f */
[----:B--2---:R-:W-:Y:S05]  /*1ec0*/  @!P0 BRA `(.L_x_1875) ;  /* 0x0000015c00b48947 */ /* 0x004fea0003800000 */
.L_x_1874:
        /* <DEDUP_REMOVED lines=65> */
.L_x_1876:
[----:B------:R1:W1:Y:S01]  /*22e0*/  SYNCS.PHASECHK.TRANS64.TRYWAIT P0, [R6+URZ+0x30c30], R23 ;  /* 0x030c3017060075a7 */ /* 0x000262000800017f */
[----:B------:R-:W-:Y:S05]  /*22f0*/  @!P6 BRA `(.L_x_1877) ;  /* 0x000000000004e947 */ /* 0x000fea0003800000 */
[----:B------:R-:W-:Y:S01]  /*2300*/  BPT.TRAP 0x1 ;  /* 0x000000040000795c */ /* 0x000fe20000300000 */
.L_x_1877:
[----:B-1----:R-:W-:Y:S05]  /*2310*/  @P0 BRA `(.L_x_1878) ;  /* 0x0000000000080947 */ /* 0x002fea0003800000 */
[----:B------:R-:W1:Y:S02]  /*2320*/  SYNCS.PHASECHK.TRANS64.TRYWAIT P0, [R6+URZ+0x30c30], R23 ;  /* 0x030c3017060075a7 */ /* 0x000e64000800017f */
[----:B-1----:R-:W-:Y:S05]  /*2330*/  @!P0 BRA `(.L_x_1879) ;  /* 0x0000015800ac8947 */ /* 0x002fea0003800000 */
.L_x_1878:
        /* <DEDUP_REMOVED lines=1123> */
.L_x_1880:
        /* <DEDUP_REMOVED lines=68> */
.L_x_1881:
        /* <DEDUP_REMOVED lines=12> */
.L_x_1871:
        /* <DEDUP_REMOVED lines=15> */
[----:B------:R-:W3:Y:S04]  /*6f60*/  LDL.LU R11, [R1+0x6c] ;  /* 0x00006c00010b7983 */ /* 0x000ee80000300800 */
[----:B------:R-:W4:Y:S01]  /*6f70*/  LDL R6, [R1+0x68] ;  /* 0x0000680001067983 */ /* 0x000f220000100800 */
[----:B------:R-:W-:Y:S01]  /*6f80*/  UIMAD UR4, UR6, -0x80, UR40 ;  /* 0xffffff80060478a4 */ /* 0x000fe2000f8e0228 */
[----:B------:R-:W-:Y:S01]  /*6f90*/  IMAD.MOV.U32 R21, RZ, RZ, 0x40000040 ;  /* 0x40000040ff157424 */ /* 0x000fe200078e00ff */
[----:B------:R-:W5:Y:S01]  /*6fa0*/  S2R R5, SR_TID.X ;  /* 0x0000000000057919 */ /* 0x000f620000002100 */
[----:B------:R-:W-:-:S03]  /*6fb0*/  IMAD.MOV.U32 R19, RZ, RZ, 0x40000040 ;  /* 0x40000040ff137424 */ /* 0x000fc600078e00ff */
[----:B------:R-:W-:Y:S02]  /*6fc0*/  IMAD.U32 R14, RZ, RZ, UR4 ;  /* 0x00000004ff0e7e24 */ /* 0x000fe4000f8e00ff */
[----:B-----5:R-:W-:-:S05]  /*6fd0*/  VIADD R8, R5, 0xffffff80 ;  /* 0xffffff8005087836 */ /* 0x020fca0000000000 */
[----:B------:R-:W-:-:S04]  /*6fe0*/  SHF.R.S32.HI R7, RZ, 0x1f, R8 ;  /* 0x0000001fff077819 */ /* 0x000fc80000011408 */
[----:B------:R-:W-:-:S04]  /*6ff0*/  LEA.HI R5, R7, R8, RZ, 0x5 ;  /* 0x0000000807057211 */ /* 0x000fc800078f28ff */
[----:B------:R-:W-:Y:S01]  /*7000*/  LOP3.LUT R5, R5, 0xffffffe0, RZ, 0xc0, !PT ;  /* 0xffffffe005057812 */ /* 0x000fe200078ec0ff */
[----:B--2---:R-:W-:Y:S02]  /*7010*/  IMAD.MOV.U32 R15, RZ, RZ, R10 ;  /* 0x000000ffff0f7224 */ /* 0x004fe400078e000a */
[----:B------:R-:W2:Y:S01]  /*7020*/  S2R R10, SR_TID.X ;  /* 0x00000000000a7919 */ /* 0x000ea20000002100 */
[----:B---3--:R-:W-:Y:S02]  /*7030*/  LEA.HI R9, R11, R12, RZ, 0x5 ;  /* 0x0000000c0b097211 */ /* 0x008fe400078f28ff */
[--C-:B----4-:R-:W-:Y:S02]  /*7040*/  SHF.R.S32.HI R11, RZ, 0x2, R6.reuse ;  /* 0x00000002ff0b7819 */ /* 0x110fe40000011406 */
[----:B------:R-:W-:Y:S02]  /*7050*/  SHF.R.S32.HI R6, RZ, 0x1f, R6 ;  /* 0x0000001fff067819 */ /* 0x000fe40000011406 */
[----:B------:R-:W-:-:S02]  /*7060*/  SHF.R.S32.HI R13, RZ, 0x5, R9 ;  /* 0x00000005ff0d7819 */ /* 0x000fc40000011409 */
[----:B------:R-:W-:Y:S02]  /*7070*/  LEA.HI R12, R6, R11, RZ, 0x3 ;  /* 0x0000000b060c7211 */ /* 0x000fe400078f18ff */
[----:B------:R-:W-:Y:S01]  /*7080*/  IADD3 R9, R8, -R5, RZ ;  /* 0x8000000508097210 */ /* 0x000fe20007ffe0ff */
[----:B------:R-:W-:Y:S01]  /*7090*/  IMAD R6, R13, -0x10, R14 ;  /* 0xfffffff00d067824 */ /* 0x000fe200078e020e */
[----:B------:R-:W-:Y:S02]  /*70a0*/  LOP3.LUT R12, R12, 0xfffffff8, RZ, 0xc0, !PT ;  /* 0xfffffff80c0c7812 */ /* 0x000fe400078ec0ff */
[----:B------:R-:W-:Y:S02]  /*70b0*/  LEA.HI R13, R7, R8, RZ, 0x2 ;  /* 0x00000008070d7211 */ /* 0x000fe400078f10ff */
[----:B------:R-:W-:Y:S02]  /*70c0*/  IADD3 R6, R6, R12, -R11 ;  /* 0x0000000c06067210 */ /* 0x000fe40007ffe80b */
[----:B------:R-:W-:-:S04]  /*70d0*/  LOP3.LUT R13, R13, 0xfffffffc, RZ, 0xc0, !PT ;  /* 0xfffffffc0d0d7812 */ /* 0x000fc800078ec0ff */
[----:B------:R-:W-:Y:S01]  /*70e0*/  IADD3 R8, R8, -R13, RZ ;  /* 0x8000000d08087210 */ /* 0x000fe20007ffe0ff */
[C---:B--2---:R-:W-:Y:S01]  /*70f0*/  VIADD R17, R10.reuse, 0xffffff80 ;  /* 0xffffff800a117836 */ /* 0x044fe20000000000 */
[----:B-1----:R-:W-:-:S04]  /*7100*/  IADD3 R18, R10, -0x80, RZ ;  /* 0xffffff800a127810 */ /* 0x002fc80007ffe0ff */
[----:B------:R-:W-:-:S04]  /*7110*/  SHF.R.S32.HI R17, RZ, 0x1f, R17 ;  /* 0x0000001fff117819 */ /* 0x000fc80000011411 */
[----:B------:R-:W-:-:S04]  /*7120*/  LEA.HI R17, R17, R18, RZ, 0x7 ;  /* 0x0000001211117211 */ /* 0x000fc800078f38ff */
[----:B------:R-:W-:-:S04]  /*7130*/  SHF.R.S32.HI R17, RZ, 0x7, R17 ;  /* 0x00000007ff117819 */ /* 0x000fc80000011411 */
[----:B------:R-:W-:-:S04]  /*7140*/  LEA.HI R10, R17, R17, RZ, 0x1 ;  /* 0x00000011110a7211 */ /* 0x000fc800078f08ff */
[----:B------:R-:W-:Y:S02]  /*7150*/  LOP3.LUT R5, R10, 0xfffffffe, RZ, 0xc0, !PT ;  /* 0xfffffffe0a057812 */ /* 0x000fe400078ec0ff */
[----:B------:R-:W-:-:S03]  /*7160*/  SHF.R.S32.HI R10, RZ, 0x1f, R9 ;  /* 0x0000001fff0a7819 */ /* 0x000fc60000011409 */
[----:B------:R-:W-:Y:S01]  /*7170*/  IMAD.IADD R5, R17, 0x1, -R5 ;  /* 0x0000000111057824 */ /* 0x000fe200078e0a05 */
[CC--:B------:R-:W-:Y:S01]  /*7180*/  LEA.HI R11, R10.reuse, R9.reuse, RZ, 0x2 ;  /* 0x000000090a0b7211 */ /* 0x0c0fe200078f10ff */
[----:B------:R-:W-:Y:S01]  /*7190*/  IMAD.MOV.U32 R17, RZ, RZ, R15 ;  /* 0x000000ffff117224 */ /* 0x000fe200078e000f */
[----:B------:R-:W-:Y:S01]  /*71a0*/  LEA.HI R7, R10, R9, RZ, 0x3 ;  /* 0x000000090a077211 */ /* 0x000fe200078f18ff */
[----:B------:R-:W-:Y:S01]  /*71b0*/  IMAD R9, R5, -0x40, R6 ;  /* 0xffffffc005097824 */ /* 0x000fe200078e0206 */
[----:B------:R-:W-:Y:S02]  /*71c0*/  SHF.R.S32.HI R12, RZ, 0x2, R11 ;  /* 0x00000002ff0c7819 */ /* 0x000fe4000001140b */
[--C-:B------:R-:W-:Y:S02]  /*71d0*/  SHF.R.S32.HI R10, RZ, 0x3, R7.reuse ;  /* 0x00000003ff0a7819 */ /* 0x100fe40000011407 */
[----:B------:R-:W-:Y:S01]  /*71e0*/  SHF.R.S32.HI R7, RZ, 0x1f, R7 ;  /* 0x0000001fff077819 */ /* 0x000fe20000011407 */
[C---:B------:R-:W-:Y:S01]  /*71f0*/  VIADD R5, R12.reuse, 0x8 ;  /* 0x000000080c057836 */ /* 0x040fe20000000000 */
[----:B------:R-:W-:Y:S01]  /*7200*/  LEA.HI R11, R11, R12, RZ, 0x1 ;  /* 0x0000000c0b0b7211 */ /* 0x000fe200078f08ff */
[----:B------:R-:W-:Y:S01]  /*7210*/  VIADD R13, R12, 0x10 ;  /* 0x000000100c0d7836 */ /* 0x000fe20000000000 */
[----:B------:R-:W-:-:S02]  /*7220*/  LEA.HI R7, R7, R10, RZ, 0x4 ;  /* 0x0000000a07077211 */ /* 0x000fc400078f20ff */
[----:B------:R-:W-:Y:S02]  /*7230*/  LOP3.LUT R11, R11, 0xfffffffe, RZ, 0xc0, !PT ;  /* 0xfffffffe0b0b7812 */ /* 0x000fe400078ec0ff */
[----:B------:R-:W-:Y:S02]  /*7240*/  LOP3.LUT R7, R7, 0x1ffffff0, RZ, 0xc0, !PT ;  /* 0x1ffffff007077812 */ /* 0x000fe400078ec0ff */
[----:B------:R-:W-:Y:S01]  /*7250*/  LEA.HI R6, R5, R5, RZ, 0x1 ;  /* 0x0000000505067211 */ /* 0x000fe200078f08ff */
[----:B------:R-:W-:Y:S01]  /*7260*/  IMAD.IADD R11, R12, 0x1, -R11 ;  /* 0x000000010c0b7824 */ /* 0x000fe200078e0a0b */
[----:B------:R-:W-:Y:S01]  /*7270*/  IADD3 R10, R10, -R7, RZ ;  /* 0x800000070a0a7210 */ /* 0x000fe20007ffe0ff */
[----:B------:R-:W-:Y:S01]  /*7280*/  VIADD R12, R12, 0x18 ;  /* 0x000000180c0c7836 */ /* 0x000fe20000000000 */
[----:B------:R-:W-:Y:S02]  /*7290*/  LOP3.LUT R14, R6, 0xfffffffe, RZ, 0xc0, !PT ;  /* 0xfffffffe060e7812 */ /* 0x000fe400078ec0ff */
[----:B------:R-:W-:-:S02]  /*72a0*/  LEA.HI R15, R13, R13, RZ, 0x1 ;  /* 0x0000000d0d0f7211 */ /* 0x000fc400078f08ff */
[----:B------:R-:W-:Y:S01]  /*72b0*/  LEA R7, R10, R11, 0x3 ;  /* 0x0000000b0a077211 */ /* 0x000fe200078e18ff */
[----:B------:R-:W-:Y:S01]  /*72c0*/  IMAD.IADD R14, R5, 0x1, -R14 ;  /* 0x00000001050e7824 */ /* 0x000fe200078e0a0e */
[--C-:B------:R-:W-:Y:S02]  /*72d0*/  SHF.R.S32.HI R5, RZ, 0x1, R6.reuse ;  /* 0x00000001ff057819 */ /* 0x100fe40000011406 */
[----:B------:R-:W-:Y:S01]  /*72e0*/  LOP3.LUT R18, R15, 0xfffffffe, RZ, 0xc0, !PT ;  /* 0xfffffffe0f127812 */ /* 0x000fe200078ec0ff */
[----:B------:R1:W-:Y:S01]  /*72f0*/  STL [R1+0x4c], R7 ;  /* 0x00004c0701007387 */ /* 0x0003e20000100800 */
[----:B------:R-:W-:Y:S02]  /*7300*/  SHF.R.S32.HI R6, RZ, 0x1f, R6 ;  /* 0x0000001fff067819 */ /* 0x000fe40000011406 */
[--C-:B------:R-:W-:Y:S01]  /*7310*/  SHF.R.S32.HI R11, RZ, 0x1, R15.reuse ;  /* 0x00000001ff0b7819 */ /* 0x100fe2000001140f */
[----:B------:R-:W-:Y:S01]  /*7320*/  IMAD.IADD R18, R13, 0x1, -R18 ;  /* 0x000000010d127824 */ /* 0x000fe200078e0a12 */
[----:B------:R-:W-:-:S02]  /*7330*/  SHF.R.S32.HI R10, RZ, 0x1f, R15 ;  /* 0x0000001fff0a7819 */ /* 0x000fc4000001140f */
[----:B------:R-:W-:Y:S02]  /*7340*/  LEA.HI R6, R6, R5, RZ, 0x4 ;  /* 0x0000000506067211 */ /* 0x000fe400078f20ff */
[----:B-1----:R-:W-:-:S04]  /*7350*/  LEA.HI R7, R12, R12, RZ, 0x1 ;  /* 0x0000000c0c077211 */ /* 0x002fc800078f08ff */
[--C-:B------:R-:W-:Y:S02]  /*7360*/  SHF.R.S32.HI R13, RZ, 0x1, R7.reuse ;  /* 0x00000001ff0d7819 */ /* 0x100fe40000011407 */
[----:B------:R-:W-:Y:S02]  /*7370*/  SHF.R.S32.HI R20, RZ, 0x1f, R7 ;  /* 0x0000001fff147819 */ /* 0x000fe40000011407 */
[----:B------:R-:W-:Y:S02]  /*7380*/  LOP3.LUT R15, R7, 0xfffffffe, RZ, 0xc0, !PT ;  /* 0xfffffffe070f7812 */ /* 0x000fe400078ec0ff */
[----:B------:R-:W-:Y:S02]  /*7390*/  LEA.HI R7, R10, R11, RZ, 0x4 ;  /* 0x0000000b0a077211 */ /* 0x000fe400078f20ff */
[----:B------:R-:W-:Y:S01]  /*73a0*/  LOP3.LUT R10, R6, 0x1ffffff0, RZ, 0xc0, !PT ;  /* 0x1ffffff0060a7812 */ /* 0x000fe200078ec0ff */
[----:B------:R-:W-:Y:S01]  /*73b0*/  IMAD R6, R17, 0x2000, R16 ;  /* 0x0000200011067824 */ /* 0x000fe200078e0210 */
[----:B------:R-:W-:Y:S01]  /*73c0*/  IADD3 R15, R12, -R15, RZ ;  /* 0x8000000f0c0f7210 */ /* 0x000fe20007ffe0ff */
[----:B------:R-:W-:Y:S01]  /*73d0*/  VIADD R17, R8, 0x8 ;  /* 0x0000000808117836 */ /* 0x000fe20000000000 */
[----:B------:R-:W-:Y:S01]  /*73e0*/  LOP3.LUT R12, R7, 0x1ffffff0, RZ, 0xc0, !PT ;  /* 0x1ffffff0070c7812 */ /* 0x000fe200078ec0ff */
[----:B------:R-:W-:Y:S01]  /*73f0*/  IMAD.IADD R7, R5, 0x1, -R10 ;  /* 0x0000000105077824 */ /* 0x000fe200078e0a0a */
[----:B------:R-:W-:Y:S01]  /*7400*/  LEA.HI R20, R20, R13, RZ, 0x4 ;  /* 0x0000000d14147211 */ /* 0x000fe200078f20ff */
[C---:B------:R-:W-:Y:S01]  /*7410*/  VIADD R10, R6.reuse, 0x4000 ;  /* 0x00004000060a7836 */ /* 0x040fe20000000000 */
[----:B------:R-:W-:Y:S01]  /*7420*/  IADD3 R11, R11, -R12, RZ ;  /* 0x8000000c0b0b7210 */ /* 0x000fe20007ffe0ff */
[----:B------:R-:W-:Y:S01]  /*7430*/  IMAD R7, R7, 0x8, R14 ;  /* 0x0000000807077824 */ /* 0x000fe200078e020e */
[----:B------:R-:W-:Y:S01]  /*7440*/  IADD3 R5, R6, 0x20c00, RZ ;  /* 0x00020c0006057810 */ /* 0x000fe20007ffe0ff */
[----:B------:R-:W-:Y:S01]  /*7450*/  VIADD R17, R8, 0x14 ;  /* 0x0000001408117836 */ /* 0x000fe20000000000 */
[----:B------:R-:W-:-:S02]  /*7460*/  LOP3.LUT R20, R20, 0x1ffffff0, RZ, 0xc0, !PT ;  /* 0x1ffffff014147812 */ /* 0x000fc400078ec0ff */
[----:B------:R-:W-:Y:S01]  /*7470*/  SHF.R.U32.HI R6, RZ, 0x4, R6 ;  /* 0x00000004ff067819 */ /* 0x000fe20000011606 */
[----:B------:R1:W-:Y:S01]  /*7480*/  STL [R1+0x44], R7 ;  /* 0x0000440701007387 */ /* 0x0003e20000100800 */
[----:B------:R-:W-:Y:S01]  /*7490*/  SHF.R.U32.HI R10, RZ, 0x4, R10 ;  /* 0x00000004ff0a7819 */ /* 0x000fe2000001160a */
[----:B------:R-:W-:Y:S01]  /*74a0*/  IMAD.IADD R20, R13, 0x1, -R20 ;  /* 0x000000010d147824 */ /* 0x000fe200078e0a14 */
[----:B------:R-:W-:Y:S01]  /*74b0*/  SHF.R.U32.HI R5, RZ, 0x4, R5 ;  /* 0x00000004ff057819 */ /* 0x000fe20000011605 */
[----:B------:R-:W-:Y:S01]  /*74c0*/  IMAD.MOV.U32 R13, RZ, RZ, 0x40000040 ;  /* 0x40000040ff0d7424 */ /* 0x000fe200078e00ff */
[----:B------:R-:W-:Y:S02]  /*74d0*/  LOP3.LUT R6, R6, 0x3fff, RZ, 0xc0, !PT ;  /* 0x00003fff06067812 */ /* 0x000fe400078ec0ff */
[----:B------:R-:W-:Y:S02]  /*74e0*/  LOP3.LUT R10, R10, 0x3fff, RZ, 0xc0, !PT ;  /* 0x00003fff0a0a7812 */ /* 0x000fe400078ec0ff */
[----:B------:R-:W-:Y:S01]  /*74f0*/  LOP3.LUT R5, R5, 0x3fff, RZ, 0xc0, !PT ;  /* 0x00003fff05057812 */ /* 0x000fe200078ec0ff */
[----:B-1----:R-:W-:Y:S01]  /*7500*/  IMAD R7, R11, 0x8, R18 ;  /* 0x000000080b077824 */ /* 0x002fe200078e0212 */
[----:B------:R-:W-:Y:S01]  /*7510*/  LEA R12, R20, R15, 0x3 ;  /* 0x0000000f140c7211 */ /* 0x000fe200078e18ff */
[----:B------:R-:W-:Y:S01]  /*7520*/  IMAD.MOV.U32 R11, RZ, RZ, 0x40000040 ;  /* 0x40000040ff0b7424 */ /* 0x000fe200078e00ff */
[----:B------:R-:W-:-:S02]  /*7530*/  LOP3.LUT R5, R5, 0x10000, RZ, 0xfc, !PT ;  /* 0x0001000005057812 */ /* 0x000fc400078efcff */
[----:B------:R1:W-:Y:S01]  /*7540*/  STL [R1+0x40], R7 ;  /* 0x0000400701007387 */ /* 0x0003e20000100800 */
[----:B------:R-:W-:-:S03]  /*7550*/  MOV R15, 0x40000040 ;  /* 0x40000040000f7802 */ /* 0x000fc60000000f00 */
[----:B------:R-:W-:Y:S04]  /*7560*/  STL [R1+0x3c], R12 ;  /* 0x00003c0c01007387 */ /* 0x000fe80000100800 */
[----:B------:R2:W-:Y:S01]  /*7570*/  STL [R1+0x50], R5 ;  /* 0x0000500501007387 */ /* 0x0005e20000100800 */
[----:B-1----:R-:W-:Y:S02]  /*7580*/  LOP3.LUT R7, R6, 0x10000, RZ, 0xfc, !PT ;  /* 0x0001000006077812 */ /* 0x002fe400078efcff */
[----:B------:R-:W-:-:S03]  /*7590*/  LOP3.LUT R6, R10, 0x10000, RZ, 0xfc, !PT ;  /* 0x000100000a067812 */ /* 0x000fc600078efcff */
[C---:B------:R-:W-:Y:S01]  /*75a0*/  VIADD R20, R7.reuse, 0x4 ;  /* 0x0000000407147836 */ /* 0x040fe20000000000 */
[C---:B------:R-:W-:Y:S01]  /*75b0*/  IADD3 R14, R6.reuse, 0x2, RZ ;  /* 0x00000002060e7810 */ /* 0x040fe20007ffe0ff */
[----:B------:R-:W-:Y:S01]  /*75c0*/  VIADD R18, R7, 0x6 ;  /* 0x0000000607127836 */ /* 0x000fe20000000000 */
[----:B------:R1:W-:Y:S01]  /*75d0*/  STL [R1+0x8], R6 ;  /* 0x0000080601007387 */ /* 0x0003e20000100800 */
[----:B------:R-:W-:Y:S01]  /*75e0*/  VIADD R10, R6, 0x6 ;  /* 0x00000006060a7836 */ /* 0x000fe20000000000 */
[----:B--2---:R-:W-:Y:S01]  /*75f0*/  IADD3 R5, R8, 0x4, RZ ;  /* 0x0000000408057810 */ /* 0x004fe20007ffe0ff */
[----:B------:R-:W-:Y:S01]  /*7600*/  VIADD R12, R6, 0x4 ;  /* 0x00000004060c7836 */ /* 0x000fe20000000000 */
[----:B------:R2:W-:Y:S01]  /*7610*/  STL.64 [R1+0x30], R20 ;  /* 0x0000301401007387 */ /* 0x0005e20000100a00 */
[C---:B------:R-:W-:Y:S02]  /*7620*/  IADD3 R5, R8.reuse, 0x10, RZ ;  /* 0x0000001008057810 */ /* 0x040fe40007ffe0ff */
[C---:B------:R-:W-:Y:S01]  /*7630*/  IADD3 R5, R8.reuse, 0x1c, RZ ;  /* 0x0000001c08057810 */ /* 0x040fe20007ffe0ff */
[----:B------:R2:W-:Y:S01]  /*7640*/  STL.64 [R1+0x28], R18 ;  /* 0x0000281201007387 */ /* 0x0005e20000100a00 */
[----:B-1----:R-:W-:-:S03]  /*7650*/  VIADD R6, R8, 0xc ;  /* 0x0000000c08067836 */ /* 0x002fc60000000000 */
[----:B------:R2:W-:Y:S01]  /*7660*/  STL.64 [R1+0x10], R10 ;  /* 0x0000100a01007387 */ /* 0x0005e20000100a00 */
[----:B------:R-:W-:-:S03]  /*7670*/  VIADD R6, R8, 0x18 ;  /* 0x0000001808067836 */ /* 0x000fc60000000000 */
[----:B------:R2:W-:Y:S04]  /*7680*/  STL.64 [R1+0x20], R14 ;  /* 0x0000200e01007387 */ /* 0x0005e80000100a00 */
[----:B------:R2:W-:Y:S02]  /*7690*/  STL.64 [R1+0x18], R12 ;  /* 0x0000180c01007387 */ /* 0x0005e40000100a00 */
.L_x_1894:
[----:B------:R-:W-:-:S06]  /*76a0*/  ULOP3.LUT UR4, UR36, 0x1, URZ, 0xfc, !UPT ;  /* 0x0000000124047892 */ /* 0x000fcc000f8efc3f */
[----:B------:R-:W-:-:S04]  /*76b0*/  MOV R5, UR4 ;  /* 0x0000000400057c02 */ /* 0x000fc80008000f00 */
[----:B------:R-:W-:-:S13]  /*76c0*/  ISETP.NE.AND P0, PT, R5, 0x3, PT ;  /* 0x000000030500780c */ /* 0x000fda0003f05270 */
[----:B------:R-:W-:Y:S05]  /*76d0*/  @!P0 BRA `(.L_x_1884) ;  /* 0x0000000000048947 */ /* 0x000fea0003800000 */
[----:B------:R-:W-:Y:S01]  /*76e0*/  BPT.TRAP 0x1 ;  /* 0x000000040000795c */ /* 0x000fe20000300000 */
.L_x_1884:
[----:B------:R-:W-:Y:S01]  /*76f0*/  IMAD R6, R0, 0x8, R16 ;  /* 0x0000000800067824 */ /* 0x000fe200078e0210 */
[----:B--2---:R-:W-:-:S04]  /*7700*/  SHF.L.U32 R21, R4, 0x1f, RZ ;  /* 0x0000001f04157819 */ /* 0x004fc800000006ff */
[----:B------:R1:W2:Y:S01]  /*7710*/  SYNCS.PHASECHK.TRANS64.TRYWAIT P1, [R6+URZ+0x30c10], R21 ;  /* 0x030c1015060075a7 */ /* 0x0002a2000802017f */
[----:B------:R-:W-:Y:S05]  /*7720*/  @!P0 BRA `(.L_x_1885) ;  /* 0x0000000000048947 */ /* 0x000fea0003800000 */
[----:B------:R-:W-:Y:S01]  /*7730*/  BPT.TRAP 0x1 ;  /* 0x000000040000795c */ /* 0x000fe20000300000 */
.L_x_1885:
[----:B------:R-:W-:-:S05]  /*7740*/  VIADD R5, R16, 0x10000 ;  /* 0x0001000010057836 */ /* 0x000fca0000000000 */
[----:B------:R-:W-:-:S04]  /*7750*/  SHF.R.U32.HI R5, RZ, 0x4, R5 ;  /* 0x00000004ff057819 */ /* 0x000fc80000011605 */
[----:B------:R-:W-:-:S04]  /*7760*/  LOP3.LUT R5, R5, 0x3fff, RZ, 0xc0, !PT ;  /* 0x00003fff05057812 */ /* 0x000fc800078ec0ff */
[----:B------:R-:W-:Y:S01]  /*7770*/  LOP3.LUT R11, R5, 0x10000, RZ, 0xfc, !PT ;  /* 0x00010000050b7812 */ /* 0x000fe200078efcff */
[----:B--2---:R-:W-:Y:S06]  /*7780*/  @P1 BRA `(.L_x_1886) ;  /* 0x0000000000081947 */ /* 0x004fec0003800000 */
[----:B------:R-:W2:Y:S02]  /*7790*/  SYNCS.PHASECHK.TRANS64.TRYWAIT P1, [R6+URZ+0x30c10], R21 ;  /* 0x030c1015060075a7 */ /* 0x000ea4000802017f */
[----:B--2---:R-:W-:Y:S05]  /*77a0*/  @!P1 BRA `(.L_x_1887) ;  /* 0x0000010400a49947 */ /* 0x004fea0003800000 */
.L_x_1886:
[----:B------:R-:W3:Y:S01]  /*77b0*/  LDL.64 R22, [R1+0x30] ;  /* 0x0000300001167983 */ /* 0x000ee20000100a00 */
[----:B------:R-:W-:Y:S01]  /*77c0*/  LEA R11, R0, R11, 0xa ;  /* 0x0000000b000b7211 */ /* 0x000fe200078e50ff */
[----:B------:R-:W-:Y:S05]  /*77d0*/  WARPSYNC.ALL ;  /* 0x0000000000007948 */ /* 0x000fea0003800000 */
[----:B------:R-:W-:Y:S01]  /*77e0*/  R2UR UR4, R7 ;  /* 0x00000000070472ca */ /* 0x000fe200000e0000 */
[----:B------:R-:W4:Y:S01]  /*77f0*/  LDL.64 R18, [R1+0x28] ;  /* 0x0000280001127983 */ /* 0x000f220000100a00 */
[----:B------:R-:W-:Y:S01]  /*7800*/  R2UR UR6, R11 ;  /* 0x000000000b0672ca */ /* 0x000fe200000e0000 */
[----:B------:R-:W-:Y:S01]  /*7810*/  WARPGROUP.ARRIVE ;  /* 0x00000000000079c5 */ /* 0x000fe20000000000 */
[----:B------:R-:W-:Y:S01]  /*7820*/  UMOV UR5, 0x40000040 ;  /* 0x4000004000057882 */ /* 0x000fe20000000000 */
[----:B------:R-:W-:Y:S01]  /*7830*/  UMOV UR7, 0x40000040 ;  /* 0x4000004000077882 */ /* 0x000fe20000000000 */
[----:B------:R-:W5:Y:S04]  /*7840*/  LDL R14, [R1+0x40] ;  /* 0x00004000010e7983 */ /* 0x000f680000100800 */
[----:B------:R-:W2:Y:S04]  /*7850*/  LDL R15, [R1+0x4c] ;  /* 0x00004c00010f7983 */ /* 0x000ea80000100800 */
[----:B------:R-:W2:Y:S01]  /*7860*/  LDL R12, [R1+0x44] ;  /* 0x00004400010c7983 */ /* 0x000ea20000100800 */
[----:B------:R-:W-:Y:S01]  /*7870*/  HGMMA.64x128x16.F32 R76, gdesc[UR4], RZ, !UPT, gsb0 ;  /* 0x01e00000044c79f0 */ /* 0x000fe2000c0008ff */
[----:B------:R-:W-:-:S02]  /*7880*/  VIADD R10, R7, 0x2 ;  /* 0x00000002070a7836 */ /* 0x000fc40000000000 */
[----:B------:R-:W-:Y:S01]  /*7890*/  IMAD.MOV.U32 R11, RZ, RZ, 0x40000040 ;  /* 0x40000040ff0b7424 */ /* 0x000fe200078e00ff */
[----:B------:R-:W2:Y:S02]  /*78a0*/  LDL R13, [R1+0x3c] ;  /* 0x00003c00010d7983 */ /* 0x000ea40000100800 */
[----:B------:R-:W-:Y:S02]  /*78b0*/  R2UR UR8, R10 ;  /* 0x000000000a0872ca */ /* 0x000fe400000e0000 */
[----:B------:R-:W-:Y:S01]  /*78c0*/  R2UR UR9, R11 ;  /* 0x000000000b0972ca */ /* 0x000fe200000e0000 */
[----:B------:R-:W-:Y:S01]  /*78d0*/  UIADD3 UR4, UR6, 0x2, URZ ;  /* 0x0000000206047890 */ /* 0x000fe2000fffe03f */
[----:B------:R-:W-:-:S06]  /*78e0*/  UMOV UR11, 0x40000040 ;  /* 0x40000040000b7882 */ /* 0x000fcc0000000000 */
[----:B------:R-:W-:Y:S01]  /*78f0*/  UMOV UR10, UR4 ;  /* 0x00000004000a7c82 */ /* 0x000fe20008000000 */
[----:B------:R-:W-:Y:S01]  /*7900*/  UIADD3 UR4, UR6, 0x4, URZ ;  /* 0x0000000406047890 */ /* 0x000fe2000fffe03f */
[----:B------:R-:W-:Y:S02]  /*7910*/  WARPGROUP.DEPBAR.LE gsb0, 0x0 ;  /* 0x00008000000079c5 */ /* 0x000fe40000010000 */
[----:B------:R-:W-:-:S06]  /*7920*/  WARPGROUP.ARRIVE ;  /* 0x00000000000079c5 */ /* 0x000fcc0000000000 */
[----:B------:R-:W-:Y:S01]  /*7930*/  HGMMA.64x128x16.F32 R76, gdesc[UR8], R76, gsb0 ;  /* 0x01e00000084c79f0 */ /* 0x000fe2000800084c */
[----:B------:R-:W-:Y:S01]  /*7940*/  UMOV UR10, UR4 ;  /* 0x00000004000a7c82 */ /* 0x000fe20008000000 */
[----:B------:R-:W-:Y:S01]  /*7950*/  UMOV UR11, 0x40000040 ;  /* 0x40000040000b7882 */ /* 0x000fe20000000000 */
[----:B------:R-:W-:Y:S01]  /*7960*/  UIADD3 UR6, UR6, 0x6, URZ ;  /* 0x0000000606067890 */ /* 0x000fe2000fffe03f */
[----:B------:R-:W-:Y:S01]  /*7970*/  UMOV UR7, 0x40000040 ;  /* 0x4000004000077882 */ /* 0x000fe20000000000 */
[----:B---3--:R-:W-:Y:S02]  /*7980*/  R2UR UR8, R22 ;  /* 0x00000000160872ca */ /* 0x008fe400000e0000 */
[----:B------:R-:W-:Y:S01]  /*7990*/  R2UR UR9, R23 ;  /* 0x00000000170972ca */ /* 0x000fe200000e0000 */
[----:B------:R-:W-:Y:S02]  /*79a0*/  WARPGROUP.DEPBAR.LE gsb0, 0x0 ;  /* 0x00008000000079c5 */ /* 0x000fe40000010000 */
[----:B------:R-:W-:-:S10]  /*79b0*/  WARPGROUP.ARRIVE ;  /* 0x00000000000079c5 */ /* 0x000fd40000000000 */
[----:B------:R-:W-:Y:S01]  /*79c0*/  HGMMA.64x128x16.F32 R76, gdesc[UR8], R76, gsb0 ;  /* 0x01e00000084c79f0 */ /* 0x000fe2000800084c */
[----:B----4-:R-:W-:Y:S02]  /*79d0*/  R2UR UR4, R18 ;  /* 0x00000000120472ca */ /* 0x010fe400000e0000 */
[----:B------:R-:W-:Y:S01]  /*79e0*/  R2UR UR5, R19 ;  /* 0x00000000130572ca */ /* 0x000fe200000e0000 */
[C---:B-----5:R-:W-:Y:S01]  /*79f0*/  IMAD R14, R0.reuse, 0x80, R14 ;  /* 0x00000080000e7824 */ /* 0x060fe200078e020e */
[C---:B--2---:R-:W-:Y:S01]  /*7a00*/  LEA R10, R0.reuse, R15, 0x7 ;  /* 0x0000000f000a7211 */ /* 0x044fe200078e38ff */
[C---:B------:R-:W-:Y:S01]  /*7a10*/  IMAD R12, R0.reuse, 0x80, R12 ;  /* 0x00000080000c7824 */ /* 0x040fe200078e020c */
[----:B------:R-:W-:-:S03]  /*7a20*/  LEA R18, R0, R13, 0x7 ;  /* 0x0000000d00127211 */ /* 0x000fc600078e38ff */
[C---:B------:R-:W-:Y:S01]  /*7a30*/  IMAD R11, R3.reuse, 0x2, R12 ;  /* 0x00000002030b7824 */ /* 0x040fe200078e020c */
[C---:B------:R-:W-:Y:S01]  /*7a40*/  LEA R17, R3.reuse, R14, 0x1 ;  /* 0x0000000e03117211 */ /* 0x040fe200078e08ff */
[C---:B------:R-:W-:Y:S02]  /*7a50*/  IMAD R15, R3.reuse, 0x2, R10 ;  /* 0x00000002030f7824 */ /* 0x040fe400078e020a */
[----:B------:R-:W-:Y:S01]  /*7a60*/  IMAD R19, R3, 0x2, R18 ;  /* 0x0000000203137824 */ /* 0x000fe200078e0212 */
[----:B------:R-:W-:Y:S01]  /*7a70*/  LEA R10, R11, R16, 0x2 ;  /* 0x000000100b0a7211 */ /* 0x000fe200078e10ff */
[--C-:B------:R-:W-:Y:S02]  /*7a80*/  IMAD R18, R15, 0x4, R16.reuse ;  /* 0x000000040f127824 */ /* 0x100fe400078e0210 */
[--C-:B------:R-:W-:Y:S02]  /*7a90*/  IMAD R14, R17, 0x4, R16.reuse ;  /* 0x00000004110e7824 */ /* 0x100fe400078e0210 */
[----:B------:R-:W-:Y:S01]  /*7aa0*/  IMAD R13, R19, 0x4, R16 ;  /* 0x00000004130d7824 */ /* 0x000fe200078e0210 */
[----:B------:R-:W-:-:S02]  /*7ab0*/  WARPGROUP.DEPBAR.LE gsb0, 0x0 ;  /* 0x00008000000079c5 */ /* 0x000fc40000010000 */
[----:B------:R-:W-:-:S06]  /*7ac0*/  WARPGROUP.ARRIVE ;  /* 0x00000000000079c5 */ /* 0x000fcc0000000000 */
[----:B------:R-:W-:Y:S01]  /*7ad0*/  HGMMA.64x128x16.F32 R76, gdesc[UR4], R76, gsb0 ;  /* 0x01e00000044c79f0 */ /* 0x000fe2000800084c */
[----:B------:R-:W-:-:S04]  /*7ae0*/  IADD3 R12, R16, 0x20000, RZ ;  /* 0x00020000100c7810 */ /* 0x000fc80007ffe0ff */
[----:B------:R-:W-:Y:S01]  /*7af0*/  LEA R17, R17, R12, 0x2 ;  /* 0x0000000c11117211 */ /* 0x000fe200078e10ff */
[--C-:B------:R-:W-:Y:S02]  /*7b00*/  IMAD R15, R15, 0x4, R12.reuse ;  /* 0x000000040f0f7824 */ /* 0x100fe400078e020c */
        /* <DEDUP_REMOVED lines=9> */
.L_x_1888:
[----:B------:R1:W1:Y:S01]  /*7ba0*/  SYNCS.PHASECHK.TRANS64.TRYWAIT P1, [R6+URZ+0x30c30], R21 ;  /* 0x030c3015060075a7 */ /* 0x000262000802017f */
[----:B------:R-:W-:Y:S05]  /*7bb0*/  @!P0 BRA `(.L_x_1889) ;  /* 0x0000000000048947 */ /* 0x000fea0003800000 */
[----:B------:R-:W-:Y:S01]  /*7bc0*/  BPT.TRAP 0x1 ;  /* 0x000000040000795c */ /* 0x000fe20000300000 */
.L_x_1889:
[----:B-1----:R-:W-:Y:S05]  /*7bd0*/  @P1 BRA `(.L_x_1890) ;  /* 0x0000000000081947 */ /* 0x002fea0003800000 */
[----:B------:R-:W1:Y:S02]  /*7be0*/  SYNCS.PHASECHK.TRANS64.TRYWAIT P1, [R6+URZ+0x30c30], R21 ;  /* 0x030c3015060075a7 */ /* 0x000e64000802017f */
[----:B-1----:R-:W-:Y:S05]  /*7bf0*/  @!P1 BRA `(.L_x_1891) ;  /* 0x0000010000a49947 */ /* 0x002fea0003800000 */
.L_x_1890:
        /* <DEDUP_REMOVED lines=84> */
[----:B------:R-:W-:Y:S01]  /*8140*/  UMOV UR11, 0x40000040 ;  /* 0x40000040000b7882 */ /* 0x000fe20000000000 */
[C---:B------:R-:W-:Y:S01]  /*8150*/  VIADD R223, R8.reuse, 0x4 ;  /* 0x0000000408df7836 */ /* 0x040fe20000000000 */
[----:B------:R-:W-:Y:S01]  /*8160*/  STL [R1+0x94], R143 ;  /* 0x0000948f01007387 */ /* 0x000fe20000100800 */
[----:B------:R-:W-:Y:S03]  /*8170*/  MUFU.TANH R19, R19 ;  /* 0x0000001300137308 */ /* 0x000fe60000002400 */
[----:B------:R-:W-:Y:S04]  /*8180*/  STL [R1+0x90], R142 ;  /* 0x0000908e01007387 */ /* 0x000fe80000100800 */
[----:B------:R-:W-:Y:S01]  /*8190*/  STL [R1+0x8c], R141 ;  /* 0x00008c8d01007387 */ /* 0x000fe20000100800 */
[----:B------:R-:W1:Y:S03]  /*81a0*/  MUFU.TANH R21, R21 ;  /* 0x0000001500157308 */ /* 0x000e660000002400 */
[----:B------:R-:W-:Y:S04]  /*81b0*/  STL [R1+0x88], R140 ;  /* 0x0000888c01007387 */ /* 0x000fe80000100800 */
[----:B------:R-:W-:Y:S01]  /*81c0*/  STL [R1+0x84], R7 ;  /* 0x0000840701007387 */ /* 0x000fe20000100800 */
[C---:B------:R-:W-:Y:S01]  /*81d0*/  VIADD R230, R8.reuse, 0x8 ;  /* 0x0000000808e67836 */ /* 0x040fe20000000000 */
[----:B------:R-:W2:Y:S02]  /*81e0*/  MUFU.TANH R22, R22 ;  /* 0x0000001600167308 */ /* 0x000ea40000002400 */
[----:B------:R-:W-:Y:S04]  /*81f0*/  STL [R1+0x80], R6 ;  /* 0x0000800601007387 */ /* 0x000fe80000100800 */
[----:B------:R-:W-:Y:S02]  /*8200*/  STL [R1+0x7c], R5 ;  /* 0x00007c0501007387 */ /* 0x000fe40000100800 */
[----:B------:R-:W3:Y:S02]  /*8210*/  MUFU.TANH R20, R20 ;  /* 0x0000001400147308 */ /* 0x000ee40000002400 */
[----:B------:R-:W-:Y:S04]  /*8220*/  STL [R1+0x78], R4 ;  /* 0x0000780401007387 */ /* 0x000fe80000100800 */
[----:B------:R-:W-:Y:S01]  /*8230*/  STL [R1+0x74], R3 ;  /* 0x0000740301007387 */ /* 0x000fe20000100800 */
[----:B------:R-:W-:Y:S01]  /*8240*/  IADD3 R213, R8, 0xc, RZ ;  /* 0x0000000c08d57810 */ /* 0x000fe20007ffe0ff */
[----:B------:R-:W4:Y:S02]  /*8250*/  MUFU.TANH R23, R23 ;  /* 0x0000001700177308 */ /* 0x000f240000002400 */
[----:B------:R1:W-:Y:S01]  /*8260*/  STL [R1+0x70], R2 ;  /* 0x0000700201007387 */ /* 0x0003e20000100800 */
[----:B------:R-:W-:-:S02]  /*8270*/  ISETP.GT.AND P2, PT, R9, RZ, PT ;  /* 0x000000ff0900720c */ /* 0x000fc40003f44270 */
[----:B------:R-:W-:-:S03]  /*8280*/  ISETP.GT.AND P1, PT, R9, 0x8, PT ;  /* 0x000000080900780c */ /* 0x000fc60003f24270 */
[----:B------:R-:W4:Y:S01]  /*8290*/  MUFU.TANH R205, R205 ;  /* 0x000000cd00cd7308 */ /* 0x000f220000002400 */
[----:B-1----:R-:W2:Y:S01]  /*82a0*/  LDL.64 R2, [R1+0x20] ;  /* 0x0000200001027983 */ /* 0x002ea20000100a00 */
[----:B------:R-:W-:Y:S01]  /*82b0*/  WARPGROUP.ARRIVE ;  /* 0x00000000000079c5 */ /* 0x000fe20000000000 */
[----:B------:R-:W-:-:S05]  /*82c0*/  VIADD R217, R8, 0x14 ;  /* 0x0000001408d97836 */ /* 0x000fca0000000000 */
        /* <DEDUP_REMOVED lines=8> */
[----:B------:R-:W-:-:S03]  /*8350*/  FMUL.FTZ R93, R101, UR8 ;  /* 0x00000008655d7c20 */ /* 0x000fc60008410000 */
[----:B------:R4:W-:Y:S01]  /*8360*/  MUFU.TANH R154, R112 ;  /* 0x00000070009a7308 */ /* 0x0009e20000002400 */
[----:B---3--:R-:W3:Y:S01]  /*8370*/  LDL.64 R108, [R1+0x10] ;  /* 0x00001000016c7983 */ /* 0x008ee20000100a00 */
[----:B------:R-:W-:Y:S01]  /*8380*/  UIADD3 UR4, UR6, 0x2, URZ ;  /* 0x0000000206047890 */ /* 0x000fe2000fffe03f */
[----:B------:R-:W-:Y:S01]  /*8390*/  VIADD R220, R8, 0x10 ;  /* 0x0000001008dc7836 */ /* 0x000fe20000000000 */
[----:B------:R-:W-:-:S04]  /*83a0*/  ULDC UR5, c[0x0][0x744] ;  /* 0x0001d10000057ab9 */ /* 0x000fc80000000800 */
[----:B------:R-:W1:Y:S01]  /*83b0*/  MUFU.TANH R206, R206 ;  /* 0x000000ce00ce7308 */ /* 0x000e620000002400 */
[----:B------:R-:W-:Y:S01]  /*83c0*/  UMOV UR14, UR4 ;  /* 0x00000004000e7c82 */ /* 0x000fe20008000000 */
[----:B------:R-:W-:-:S06]  /*83d0*/  IADD3 R214, R8, 0x18, RZ ;  /* 0x0000001808d67810 */ /* 0x000fcc0007ffe0ff */
[----:B------:R-:W-:Y:S08]  /*83e0*/  MUFU.TANH R208, R208 ;  /* 0x000000d000d07308 */ /* 0x000ff00000002400 */
[----:B------:R-:W1:Y:S08]  /*83f0*/  MUFU.TANH R207, R207 ;  /* 0x000000cf00cf7308 */ /* 0x000e700000002400 */
[----:B------:R-:W1:Y:S08]  /*8400*/  MUFU.TANH R228, R228 ;  /* 0x000000e400e47308 */ /* 0x000e700000002400 */
        /* <DEDUP_REMOVED lines=12> */
[----:B----4-:R-:W-:Y:S01]  /*84d0*/  FMUL.FTZ R112, R118, UR8 ;  /* 0x0000000876707c20 */ /* 0x010fe20008410000 */
[----:B---3--:R-:W-:-:S05]  /*84e0*/  R2UR UR9, R109 ;  /* 0x000000006d0972ca */ /* 0x008fca00000e0000 */
[----:B------:R3:W-:Y:S01]  /*84f0*/  MUFU.TANH R153, R114 ;  /* 0x0000007200997308 */ /* 0x0007e20000002400 */
[----:B-1----:R-:W-:Y:S01]  /*8500*/  FMUL.FTZ R113, R134, UR8 ;  /* 0x0000000886717c20 */ /* 0x002fe20008410000 */
[----:B------:R-:W-:-:S06]  /*8510*/  UIADD3 UR6, UR6, 0x6, URZ ;  /* 0x0000000606067890 */ /* 0x000fcc000fffe03f */
[----:B------:R1:W-:Y:S01]  /*8520*/  MUFU.TANH R151, R115 ;  /* 0x0000007300977308 */ /* 0x0003e20000002400 */
[----:B---3--:R-:W-:Y:S01]  /*8530*/  FMUL.FTZ R114, R135, UR8 ;  /* 0x0000000887727c20 */ /* 0x008fe20008410000 */
[----:B------:R-:W-:Y:S02]  /*8540*/  WARPGROUP.DEPBAR.LE gsb0, 0x0 ;  /* 0x00008000000079c5 */ /* 0x000fe40000010000 */
[----:B------:R-:W-:-:S04]  /*8550*/  WARPGROUP.ARRIVE ;  /* 0x00000000000079c5 */ /* 0x000fc80000000000 */
[----:B------:R3:W-:Y:S01]  /*8560*/  MUFU.TANH R150, R116 ;  /* 0x0000007400967308 */ /* 0x0007e20000002400 */
[----:B-1----:R-:W-:-:S07]  /*8570*/  FMUL.FTZ R115, R136, UR8 ;  /* 0x0000000888737c20 */ /* 0x002fce0008410000 */
[----:B------:R1:W-:Y:S01]  /*8580*/  MUFU.TANH R149, R117 ;  /* 0x0000007500957308 */ /* 0x0003e20000002400 */
[----:B---3--:R-:W-:-:S07]  /*8590*/  FMUL.FTZ R116, R137, UR8 ;  /* 0x0000000889747c20 */ /* 0x008fce0008410000 */
[----:B------:R3:W-:Y:S01]  /*85a0*/  MUFU.TANH R147, R120 ;  /* 0x0000007800937308 */ /* 0x0007e20000002400 */
[----:B-1----:R-:W-:Y:S01]  /*85b0*/  FMUL.FTZ R117, R138, UR8 ;  /* 0x000000088a757c20 */ /* 0x002fe20008410000 */
[----:B---3--:R-:W-:Y:S01]  /*85c0*/  FMUL.FTZ R120, R139, UR8 ;  /* 0x000000088b787c20 */ /* 0x008fe20008410000 */
[----:B------:R-:W-:Y:S02]  /*85d0*/  R2UR UR8, R108 ;  /* 0x000000006c0872ca */ /* 0x000fe400000e0000 */
[----:B--2---:R-:W-:Y:S02]  /*85e0*/  R2UR UR12, R2 ;  /* 0x00000000020c72ca */ /* 0x004fe400000e0000 */
[----:B------:R-:W-:-:S13]  /*85f0*/  R2UR UR13, R3 ;  /* 0x00000000030d72ca */ /* 0x000fda00000e0000 */
[----:B------:R-:W-:Y:S01]  /*8600*/  HGMMA.64x128x16.F32 R24, gdesc[UR12], R24, gsb0 ;  /* 0x01e000000c1879f0 */ /* 0x000fe20008000818 */
[----:B------:R-:W-:Y:S01]  /*8610*/  UMOV UR10, UR6 ;  /* 0x00000006000a7c82 */ /* 0x000fe20008000000 */
[----:B------:R-:W1:Y:S04]  /*8620*/  SHFL.IDX PT, R96, R18, R8, 0x1f ;  /* 0x00001f0812607589 */ /* 0x000e6800000e0000 */
[----:B------:R-:W2:Y:S04]  /*8630*/  SHFL.IDX PT, R97, R18, R223, 0x1f ;  /* 0x00001fdf12617589 */ /* 0x000ea800000e0000 */
        /* <DEDUP_REMOVED lines=8> */
[--C-:B------:R-:W-:Y:S01]  /*86c0*/  FFMA.FTZ R99, R99, UR5, -R96.reuse ;  /* 0x0000000563637c23 */ /* 0x100fe20008010860 */
[----:B------:R-:W-:Y:S01]  /*86d0*/  FFMA.FTZ R98, R98, UR5, -R96 ;  /* 0x0000000562627c23 */ /* 0x000fe20008010860 */
[----:B------:R-:W-:-:S02]  /*86e0*/  WARPGROUP.DEPBAR.LE gsb0, 0x0 ;  /* 0x00008000000079c5 */ /* 0x000fc40000010000 */
[----:B------:R-:W-:-:S06]  /*86f0*/  WARPGROUP.ARRIVE ;  /* 0x00000000000079c5 */ /* 0x000fcc0000000000 */
[----:B------:R-:W-:Y:S01]  /*8700*/  HGMMA.64x128x16.F32 R24, gdesc[UR8], R24, gsb0 ;  /* 0x01e00000081879f0 */ /* 0x000fe20008000818 */
[----:B----4-:R-:W-:Y:S01]  /*8710*/  VIADD R128, R8, 0x1c ;  /* 0x0000001c08807836 */ /* 0x010fe20000000000 */
[----:B------:R-:W-:Y:S01]  /*8720*/  FSEL R96, R22, -INF , P1 ;  /* 0xff80000016607808 */ /* 0x000fe20000800000 */
[----:B------:R-:W4:Y:S01]  /*8730*/  SHFL.IDX PT, R101, R18, R220, 0x1f ;  /* 0x00001fdc12657589 */ /* 0x000f2200000e0000 */
[----:B------:R-:W-:Y:S01]  /*8740*/  FSEL R118, R20, -INF , P2 ;  /* 0xff80000014767808 */ /* 0x000fe20001000000 */
[----:B------:R3:W-:Y:S04]  /*8750*/  MUFU.TANH R161, R106 ;  /* 0x0000006a00a17308 */ /* 0x0007e80000002400 */
[----:B--2---:R-:W-:-:S04]  /*8760*/  FFMA.FTZ R118, R118, UR5, -R97 ;  /* 0x0000000576767c23 */ /* 0x004fc80008010861 */
[----:B------:R-:W-:Y:S01]  /*8770*/  MUFU.TANH R148, R119 ;  /* 0x0000007700947308 */ /* 0x000fe20000002400 */
[----:B---3--:R-:W2:Y:S07]  /*8780*/  SHFL.IDX PT, R106, R18, R128, 0x1f ;  /* 0x00001f80126a7589 */ /* 0x008eae00000e0000 */
[----:B------:R3:W-:Y:S08]  /*8790*/  MUFU.EX2 R119, R99 ;  /* 0x0000006300777308 */ /* 0x0007f00000000800 */
[----:B------:R-:W4:Y:S01]  /*87a0*/  MUFU.TANH R235, R235 ;  /* 0x000000eb00eb7308 */ /* 0x000f220000002400 */
[----:B---3--:R-:W-:Y:S01]  /*87b0*/  FFMA.FTZ R99, R96, UR5, -R97 ;  /* 0x0000000560637c23 */ /* 0x008fe20008010861 */
[----:B------:R-:W-:-:S02]  /*87c0*/  FSEL R96, R23, -INF , P2 ;  /* 0xff80000017607808 */ /* 0x000fc40001000000 */
[----:B------:R-:W-:-:S04]  /*87d0*/  FSEL R97, R205, -INF , P1 ;  /* 0xff800000cd617808 */ /* 0x000fc80000800000 */
[----:B------:R-:W-:Y:S01]  /*87e0*/  MUFU.TANH R225, R225 ;  /* 0x000000e100e17308 */ /* 0x000fe20000002400 */
[--C-:B------:R-:W-:Y:S01]  /*87f0*/  FFMA.FTZ R96, R96, UR5, -R95.reuse ;  /* 0x0000000560607c23 */ /* 0x100fe2000801085f */
[----:B------:R-:W-:-:S06]  /*8800*/  FFMA.FTZ R95, R97, UR5, -R95 ;  /* 0x00000005615f7c23 */ /* 0x000fcc000801085f */
[----:B------:R3:W-:Y:S01]  /*8810*/  MUFU.TANH R159, R107 ;  /* 0x0000006b009f7308 */ /* 0x0007e20000002400 */
[----:B------:R-:W-:Y:S01]  /*8820*/  FSEL R97, R204, -INF , P2 ;  /* 0xff800000cc617808 */ /* 0x000fe20001000000 */
[----:B---3--:R3:W2:Y:S06]  /*8830*/  SHFL.IDX PT, R107, R18, R214, 0x1f ;  /* 0x00001fd6126b7589 */ /* 0x0086ac00000e0000 */
[----:B------:R-:W2:Y:S01]  /*8840*/  MUFU.TANH R88, R88 ;  /* 0x0000005800587308 */ /* 0x000ea20000002400 */
[----:B------:R-:W-:-:S07]  /*8850*/  FSEL R102, R206, -INF , P1 ;  /* 0xff800000ce667808 */ /* 0x000fce0000800000 */
[----:B------:R1:W-:Y:S01]  /*8860*/  MUFU.TANH R144, R123 ;  /* 0x0000007b00907308 */ /* 0x0003e20000002400 */
[----:B------:R-:W-:Y:S07]  /*8870*/  SHFL.IDX PT, R221, R10, R217, 0x1f ;  /* 0x00001fd90add7589 */ /* 0x000fee00000e0000 */
[----:B------:R-:W2:Y:S01]  /*8880*/  MUFU.TANH R226, R226 ;  /* 0x000000e200e27308 */ /* 0x000ea20000002400 */
[----:B-1----:R-:W1:Y:S01]  /*8890*/  SHFL.IDX PT, R123, R10, R230, 0x1f ;  /* 0x00001fe60a7b7589 */ /* 0x002e6200000e0000 */
[----:B------:R-:W-:-:S06]  /*88a0*/  FFMA.FTZ R97, R97, UR5, -R104 ;  /* 0x0000000561617c23 */ /* 0x000fcc0008010868 */
[----:B------:R-:W1:Y:S01]  /*88b0*/  MUFU.TANH R237, R237 ;  /* 0x000000ed00ed7308 */ /* 0x000e620000002400 */
[----:B------:R-:W-:-:S07]  /*88c0*/  FFMA.FTZ R104, R102, UR5, -R104 ;  /* 0x0000000566687c23 */ /* 0x000fce0008010868 */
[----:B------:R-:W-:Y:S01]  /*88d0*/  MUFU.TANH R92, R92 ;  /* 0x0000005c005c7308 */ /* 0x000fe20000002400 */
[----:B------:R-:W-:-:S07]  /*88e0*/  FSEL R102, R207, -INF , P2 ;  /* 0xff800000cf667808 */ /* 0x000fce0001000000 */
[----:B------:R4:W-:Y:S01]  /*88f0*/  MUFU.TANH R145, R121 ;  /* 0x0000007900917308 */ /* 0x0009e20000002400 */
[----:B---3--:R-:W-:Y:S01]  /*8900*/  FSEL R18, R228, -INF , P1 ;  /* 0xff800000e4127808 */ /* 0x008fe20000800000 */
[----:B------:R-:W-:Y:S06]  /*8910*/  SHFL.IDX PT, R212, R10, R213, 0x1f ;  /* 0x00001fd50ad47589 */ /* 0x000fec00000e0000 */
[----:B------:R3:W-:Y:S01]  /*8920*/  MUFU.TANH R4, R131 ;  /* 0x0000008300047308 */ /* 0x0007e20000002400 */
[----:B----4-:R-:W4:Y:S01]  /*8930*/  SHFL.IDX PT, R121, R10, R8, 0x1f ;  /* 0x00001f080a797589 */ /* 0x010f2200000e0000 */
[----:B------:R-:W-:-:S06]  /*8940*/  FSEL R108, R235, -INF , P2 ;  /* 0xff800000eb6c7808 */ /* 0x000fcc0001000000 */
[----:B------:R-:W4:Y:S01]  /*8950*/  MUFU.TANH R231, R231 ;  /* 0x000000e700e77308 */ /* 0x000f220000002400 */
[----:B---3--:R-:W3:Y:S07]  /*8960*/  SHFL.IDX PT, R131, R14, R230, 0x1f ;  /* 0x00001fe60e837589 */ /* 0x008eee00000e0000 */
[----:B------:R-:W3:Y:S01]  /*8970*/  MUFU.TANH R89, R89 ;  /* 0x0000005900597308 */ /* 0x000ee20000002400 */
[----:B------:R-:W3:Y:S07]  /*8980*/  SHFL.IDX PT, R137, R10, R128, 0x1f ;  /* 0x00001f800a897589 */ /* 0x000eee00000e0000 */
[----:B------:R-:W3:Y:S01]  /*8990*/  MUFU.TANH R93, R93 ;  /* 0x0000005d005d7308 */ /* 0x000ee20000002400 */
[----:B------:R-:W-:-:S02]  /*89a0*/  WARPGROUP.DEPBAR.LE gsb0, 0x0 ;  /* 0x00008000000079c5 */ /* 0x000fc40000010000 */
[----:B------:R3:W-:Y:S05]  /*89b0*/  LDS R227, [R15+0x400] ;  /* 0x000400000fe37984 */ /* 0x0007ea0000000800 */
[----:B------:R2:W3:Y:S01]  /*89c0*/  MUFU.TANH R163, R103 ;  /* 0x0000006700a37308 */ /* 0x0004e20000002400 */
[----:B------:R-:W-:-:S07]  /*89d0*/  FFMA.FTZ R102, R102, UR5, -R101 ;  /* 0x0000000566667c23 */ /* 0x000fce0008010865 */
[----:B------:R1:W-:Y:S01]  /*89e0*/  MUFU.TANH R160, R105 ;  /* 0x0000006900a07308 */ /* 0x0003e20000002400 */
[----:B--2---:R-:W-:Y:S01]  /*89f0*/  FSEL R103, R208, -INF , P2 ;  /* 0xff800000d0677808 */ /* 0x004fe20001000000 */
[----:B------:R-:W-:Y:S01]  /*8a00*/  FFMA.FTZ R108, R108, UR5, -R106 ;  /* 0x000000056c6c7c23 */ /* 0x000fe2000801086a */
[----:B------:R-:W-:Y:S03]  /*8a10*/  SHFL.IDX PT, R211, R10, R220, 0x1f ;  /* 0x00001fdc0ad37589 */ /* 0x000fe600000e0000 */
[--C-:B------:R-:W-:Y:S02]  /*8a20*/  FFMA.FTZ R103, R103, UR5, -R100.reuse ;  /* 0x0000000567677c23 */ /* 0x100fe40008010864 */
[----:B------:R2:W-:Y:S01]  /*8a30*/  MUFU.TANH R157, R110 ;  /* 0x0000006e009d7308 */ /* 0x0005e20000002400 */
[----:B-1----:R-:W-:Y:S01]  /*8a40*/  FSEL R105, R209, -INF , P1 ;  /* 0xff800000d1697808 */ /* 0x002fe20000800000 */
[----:B------:R-:W-:Y:S01]  /*8a50*/  FFMA.FTZ R100, R18, UR5, -R100 ;  /* 0x0000000512647c23 */ /* 0x000fe20008010864 */
[----:B------:R-:W-:-:S05]  /*8a60*/  FSEL R18, R88, -INF , P2 ;  /* 0xff80000058127808 */ /* 0x000fca0001000000 */
[----:B------:R-:W1:Y:S01]  /*8a70*/  MUFU.TANH R91, R91 ;  /* 0x0000005b005b7308 */ /* 0x000e620000002400 */
[----:B--2---:R-:W-:Y:S01]  /*8a80*/  FSEL R110, R225, -INF , P1 ;  /* 0xff800000e16e7808 */ /* 0x004fe20000800000 */
[----:B------:R-:W-:Y:S01]  /*8a90*/  FFMA.FTZ R101, R105, UR5, -R101 ;  /* 0x0000000569657c23 */ /* 0x000fe20008010865 */
[----:B------:R-:W-:Y:S01]  /*8aa0*/  FSEL R105, R226, -INF , P1 ;  /* 0xff800000e2697808 */ /* 0x000fe20000800000 */
[----:B------:R-:W-:-:S04]  /*8ab0*/  IMAD R210, R0, 0x400, R210 ;  /* 0x0000040000d27824 */ /* 0x000fc800078e02d2 */
[----:B------:R2:W-:Y:S01]  /*8ac0*/  MUFU.TANH R155, R111 ;  /* 0x0000006f009b7308 */ /* 0x0005e20000002400 */
[----:B------:R-:W-:Y:S01]  /*8ad0*/  FFMA.FTZ R106, R110, UR5, -R106 ;  /* 0x000000056e6a7c23 */ /* 0x000fe2000801086a */
[----:B------:R-:W-:Y:S01]  /*8ae0*/  FSEL R110, R237, -INF , P2 ;  /* 0xff800000ed6e7808 */ /* 0x000fe20001000000 */
[----:B------:R-:W-:-:S05]  /*8af0*/  FFMA.FTZ R18, R18, UR5, -R107 ;  /* 0x0000000512127c23 */ /* 0x000fca000801086b */
[----:B------:R3:W-:Y:S01]  /*8b00*/  MUFU.TANH R2, R133 ;  /* 0x0000008500027308 */ /* 0x0007e20000002400 */
[----:B--2---:R-:W2:Y:S01]  /*8b10*/  SHFL.IDX PT, R111, R10, R223, 0x1f ;  /* 0x00001fdf0a6f7589 */ /* 0x004ea200000e0000 */
[----:B------:R-:W-:Y:S01]  /*8b20*/  FFMA.FTZ R107, R105, UR5, -R107 ;  /* 0x00000005696b7c23 */ /* 0x000fe2000801086b */
[----:B----4-:R-:W-:-:S05]  /*8b30*/  FSEL R105, R231, -INF , P2 ;  /* 0xff800000e7697808 */ /* 0x010fca0001000000 */
[----:B------:R-:W-:Y:S01]  /*8b40*/  MUFU.TANH R232, R232 ;  /* 0x000000e800e87308 */ /* 0x000fe20000002400 */
[----:B---3--:R-:W3:Y:S01]  /*8b50*/  SHFL.IDX PT, R133, R14, R223, 0x1f ;  /* 0x00001fdf0e857589 */ /* 0x008ee200000e0000 */
[----:B------:R-:W-:Y:S01]  /*8b60*/  R2UR UR4, R210 ;  /* 0x00000000d20472ca */ /* 0x000fe200000e0000 */
[----:B------:R-:W-:-:S05]  /*8b70*/  FFMA.FTZ R110, R110, UR5, -R123 ;  /* 0x000000056e6e7c23 */ /* 0x000fca000801087b */
[----:B------:R-:W4:Y:S01]  /*8b80*/  MUFU.TANH R236, R236 ;  /* 0x000000ec00ec7308 */ /* 0x000f220000002400 */
[----:B------:R3:W3:Y:S01]  /*8b90*/  SHFL.IDX PT, R139, R10, R214, 0x1f ;  /* 0x00001fd60a8b7589 */ /* 0x0006e200000e0000 */
[----:B------:R-:W-:-:S06]  /*8ba0*/  FSEL R109, R89, -INF , P1 ;  /* 0xff800000596d7808 */ /* 0x000fcc0000800000 */
[----:B------:R1:W-:Y:S01]  /*8bb0*/  MUFU.TANH R141, R125 ;  /* 0x0000007d008d7308 */ /* 0x0003e20000002400 */
[----:B------:R-:W-:-:S07]  /*8bc0*/  FSEL R210, R93, -INF , P2 ;  /* 0xff8000005dd27808 */ /* 0x000fce0001000000 */
[----:B------:R-:W2:Y:S01]  /*8bd0*/  MUFU.TANH R94, R94 ;  /* 0x0000005e005e7308 */ /* 0x000ea20000002400 */
[----:B-1----:R-:W-:Y:S01]  /*8be0*/  FSEL R125, R92, -INF , P1 ;  /* 0xff8000005c7d7808 */ /* 0x002fe20000800000 */
[----:B------:R-:W-:Y:S01]  /*8bf0*/  SHFL.IDX PT, R135, R14, R8, 0x1f ;  /* 0x00001f080e877589 */ /* 0x000fe200000e0000 */
[----:B------:R-:W-:-:S03]  /*8c00*/  FSEL R15, R163, -INF , P1 ;  /* 0xff800000a30f7808 */ /* 0x000fc60000800000 */
[----:B------:R-:W-:Y:S02]  /*8c10*/  FFMA.FTZ R123, R125, UR5, -R123 ;  /* 0x000000057d7b7c23 */ /* 0x000fe4000801087b */
[----:B------:R1:W-:Y:S01]  /*8c20*/  MUFU.TANH R140, R127 ;  /* 0x0000007f008c7308 */ /* 0x0003e20000002400 */
[----:B------:R-:W-:Y:S01]  /*8c30*/  FSEL R125, R153, -INF , P1 ;  /* 0xff800000997d7808 */ /* 0x000fe20000800000 */
[--C-:B------:R-:W-:Y:S01]  /*8c40*/  FFMA.FTZ R105, R105, UR5, -R121.reuse ;  /* 0x0000000569697c23 */ /* 0x100fe20008010879 */
[----:B------:R-:W-:-:S05]  /*8c50*/  FFMA.FTZ R121, R109, UR5, -R121 ;  /* 0x000000056d797c23 */ /* 0x000fca0008010879 */
[----:B------:R4:W-:Y:S01]  /*8c60*/  MUFU.TANH R3, R132 ;  /* 0x0000008400037308 */ /* 0x0009e20000002400 */
[----:B-1----:R-:W1:Y:S01]  /*8c70*/  SHFL.IDX PT, R127, R14, R220, 0x1f ;  /* 0x00001fdc0e7f7589 */ /* 0x002e6200000e0000 */
[----:B------:R-:W-:Y:S01]  /*8c80*/  FSEL R109, R91, -INF , P2 ;  /* 0xff8000005b6d7808 */ /* 0x000fe20001000000 */
[----:B------:R-:W-:-:S05]  /*8c90*/  FFMA.FTZ R210, R210, UR5, -R221 ;  /* 0x00000005d2d27c23 */ /* 0x000fca00080108dd */
[----:B------:R-:W1:Y:S01]  /*8ca0*/  MUFU.TANH R112, R112 ;  /* 0x0000007000707308 */ /* 0x000e620000002400 */
[----:B----4-:R-:W-:Y:S01]  /*8cb0*/  FSEL R132, R154, -INF , P2 ;  /* 0xff8000009a847808 */ /* 0x010fe20001000000 */
[----:B------:R-:W-:Y:S01]  /*8cc0*/  FFMA.FTZ R221, R15, UR5, -R221 ;  /* 0x000000050fdd7c23 */ /* 0x000fe200080108dd */
[----:B------:R-:W-:-:S05]  /*8cd0*/  FSEL R138, R160, -INF , P2 ;  /* 0xff800000a08a7808 */ /* 0x000fca0001000000 */
[----:B------:R4:W-:Y:S01]  /*8ce0*/  MUFU.TANH R143, R124 ;  /* 0x0000007c008f7308 */ /* 0x0009e20000002400 */
[--C-:B------:R-:W-:Y:S01]  /*8cf0*/  FFMA.FTZ R132, R132, UR5, -R131.reuse ;  /* 0x0000000584847c23 */ /* 0x100fe20008010883 */
[----:B------:R-:W-:Y:S01]  /*8d00*/  FFMA.FTZ R131, R125, UR5, -R131 ;  /* 0x000000057d837c23 */ /* 0x000fe20008010883 */
[----:B------:R-:W-:Y:S01]  /*8d10*/  FSEL R15, R159, -INF , P1 ;  /* 0xff8000009f0f7808 */ /* 0x000fe20000800000 */
[----:B------:R1:W1:Y:S01]  /*8d20*/  SHFL.IDX PT, R125, R14, R128, 0x1f ;  /* 0x00001f800e7d7589 */ /* 0x00026200000e0000 */
[----:B------:R-:W-:-:S03]  /*8d30*/  FFMA.FTZ R109, R109, UR5, -R212 ;  /* 0x000000056d6d7c23 */ /* 0x000fc600080108d4 */
[----:B------:R3:W-:Y:S01]  /*8d40*/  MUFU.TANH R146, R122 ;  /* 0x0000007a00927308 */ /* 0x0007e20000002400 */
[----:B----4-:R-:W-:Y:S01]  /*8d50*/  FSEL R124, R164, -INF , P1 ;  /* 0xff800000a47c7808 */ /* 0x010fe20000800000 */
[--C-:B------:R-:W-:Y:S01]  /*8d60*/  FFMA.FTZ R138, R138, UR5, -R137.reuse ;  /* 0x000000058a8a7c23 */ /* 0x100fe20008010889 */
[----:B------:R-:W-:Y:S01]  /*8d70*/  FSEL R234, R236, -INF , P2 ;  /* 0xff800000ecea7808 */ /* 0x000fe20001000000 */
[----:B------:R-:W-:Y:S01]  /*8d80*/  FFMA.FTZ R137, R15, UR5, -R137 ;  /* 0x000000050f897c23 */ /* 0x000fe20008010889 */
[----:B------:R-:W-:Y:S01]  /*8d90*/  FSEL R134, R156, -INF , P2 ;  /* 0xff8000009c867808 */ /* 0x000fe20001000000 */
[----:B------:R-:W-:Y:S02]  /*8da0*/  FFMA.FTZ R212, R124, UR5, -R212 ;  /* 0x000000057cd47c23 */ /* 0x000fe400080108d4 */
[----:B------:R4:W-:Y:S01]  /*8db0*/  MUFU.TANH R5, R129 ;  /* 0x0000008100057308 */ /* 0x0009e20000002400 */
[----:B---3--:R-:W-:Y:S02]  /*8dc0*/  FSEL R122, R232, -INF , P2 ;  /* 0xff800000e87a7808 */ /* 0x008fe40001000000 */
[----:B------:R-:W-:-:S05]  /*8dd0*/  FSEL R218, R162, -INF , P2 ;  /* 0xff800000a2da7808 */ /* 0x000fca0001000000 */
[----:B------:R-:W3:Y:S01]  /*8de0*/  MUFU.TANH R90, R90 ;  /* 0x0000005a005a7308 */ /* 0x000ee20000002400 */
[----:B----4-:R-:W4:Y:S01]  /*8df0*/  SHFL.IDX PT, R129, R14, R213, 0x1f ;  /* 0x00001fd50e817589 */ /* 0x010f2200000e0000 */
[----:B--2---:R-:W-:Y:S02]  /*8e00*/  FSEL R124, R94, -INF , P1 ;  /* 0xff8000005e7c7808 */ /* 0x004fe40000800000 */
[----:B------:R-:W-:Y:S01]  /*8e10*/  FSEL R15, R155, -INF , P1 ;  /* 0xff8000009b0f7808 */ /* 0x000fe20000800000 */
[----:B------:R-:W-:Y:S01]  /*8e20*/  FFMA.FTZ R122, R122, UR5, -R111 ;  /* 0x000000057a7a7c23 */ /* 0x000fe2000801086f */
[--C-:B------:R-:W-:Y:S01]  /*8e30*/  FFMA.FTZ R234, R234, UR5, -R211.reuse ;  /* 0x00000005eaea7c23 */ /* 0x100fe200080108d3 */
[----:B------:R-:W-:Y:S01]  /*8e40*/  FFMA.FTZ R211, R124, UR5, -R211 ;  /* 0x000000057cd37c23 */ /* 0x000fe200080108d3 */
[--C-:B------:R-:W-:Y:S01]  /*8e50*/  FFMA.FTZ R134, R134, UR5, -R133.reuse ;  /* 0x0000000586867c23 */ /* 0x100fe20008010885 */
[----:B------:R-:W2:Y:S01]  /*8e60*/  SHFL.IDX PT, R222, R227, R223, 0x1f ;  /* 0x00001fdfe3de7589 */ /* 0x000ea200000e0000 */
[----:B------:R-:W-:Y:S01]  /*8e70*/  FSEL R10, R161, -INF , P1 ;  /* 0xff800000a10a7808 */ /* 0x000fe20000800000 */
[----:B------:R-:W-:Y:S01]  /*8e80*/  FFMA.FTZ R133, R15, UR5, -R133 ;  /* 0x000000050f857c23 */ /* 0x000fe20008010885 */
[----:B-1----:R-:W-:Y:S01]  /*8e90*/  FSEL R128, R150, -INF , P2 ;  /* 0xff80000096807808 */ /* 0x002fe20001000000 */
[----:B------:R-:W1:Y:S01]  /*8ea0*/  SHFL.IDX PT, R124, R14, R217, 0x1f ;  /* 0x00001fd90e7c7589 */ /* 0x000e6200000e0000 */
[----:B------:R3:W-:Y:S01]  /*8eb0*/  MUFU.EX2 R15, R122 ;  /* 0x0000007a000f7308 */ /* 0x0007e20000000800 */
[----:B------:R-:W-:-:S02]  /*8ec0*/  FFMA.FTZ R218, R218, UR5, -R139 ;  /* 0x00000005dada7c23 */ /* 0x000fc4000801088b */
[----:B------:R-:W1:Y:S01]  /*8ed0*/  SHFL.IDX PT, R219, R227, R8, 0x1f ;  /* 0x00001f08e3db7589 */ /* 0x000e6200000e0000 */
[----:B------:R-:W-:Y:S01]  /*8ee0*/  FFMA.FTZ R139, R10, UR5, -R139 ;  /* 0x000000050a8b7c23 */ /* 0x000fe2000801088b */
[----:B------:R-:W-:Y:S02]  /*8ef0*/  FSEL R136, R158, -INF , P2 ;  /* 0xff8000009e887808 */ /* 0x000fe40001000000 */
[----:B------:R-:W1:Y:S01]  /*8f00*/  SHFL.IDX PT, R214, R14, R214, 0x1f ;  /* 0x00001fd60ed67589 */ /* 0x000e6200000e0000 */
[----:B---3--:R-:W-:-:S03]  /*8f10*/  FSEL R122, R112, -INF , P1 ;  /* 0xff800000707a7808 */ /* 0x008fc60000800000 */
[----:B------:R3:W1:Y:S01]  /*8f20*/  SHFL.IDX PT, R229, R227, R213, 0x1f ;  /* 0x00001fd5e3e57589 */ /* 0x00066200000e0000 */
[----:B------:R-:W-:Y:S01]  /*8f30*/  FSEL R10, R157, -INF , P1 ;  /* 0xff8000009d0a7808 */ /* 0x000fe20000800000 */
[--C-:B------:R-:W-:Y:S01]  /*8f40*/  FFMA.FTZ R128, R128, UR5, -R127.reuse ;  /* 0x0000000580807c23 */ /* 0x100fe2000801087f */
[----:B------:R-:W-:Y:S01]  /*8f50*/  FFMA.FTZ R127, R122, UR5, -R127 ;  /* 0x000000057a7f7c23 */ /* 0x000fe2000801087f */
[----:B------:R-:W-:Y:S01]  /*8f60*/  FSEL R122, R145, -INF , P2 ;  /* 0xff800000917a7808 */ /* 0x000fe20001000000 */
[--C-:B------:R-:W-:Y:S01]  /*8f70*/  FFMA.FTZ R136, R136, UR5, -R135.reuse ;  /* 0x0000000588887c23 */ /* 0x100fe20008010887 */
[----:B------:R4:W1:Y:S01]  /*8f80*/  MUFU.TANH R6, R130 ;  /* 0x0000008200067308 */ /* 0x0008620000002400 */
[----:B------:R-:W-:-:S07]  /*8f90*/  FFMA.FTZ R135, R10, UR5, -R135 ;  /* 0x000000050a877c23 */ /* 0x000fce0008010887 */
[----:B------:R2:W1:Y:S01]  /*8fa0*/  MUFU.TANH R142, R126 ;  /* 0x0000007e008e7308 */ /* 0x0004620000002400 */
[----:B---3--:R-:W-:Y:S01]  /*8fb0*/  FSEL R213, R144, -INF , P1 ;  /* 0xff80000090d57808 */ /* 0x008fe20000800000 */
[--C-:B------:R-:W-:Y:S01]  /*8fc0*/  FFMA.FTZ R122, R122, UR5, -R125.reuse ;  /* 0x000000057a7a7c23 */ /* 0x100fe2000801087d */
[----:B----4-:R-:W-:Y:S01]  /*8fd0*/  FSEL R130, R152, -INF , P2 ;  /* 0xff80000098827808 */ /* 0x010fe20001000000 */
[----:B------:R3:W-:Y:S02]  /*8fe0*/  SHFL.IDX PT, R224, R227, R220, 0x1f ;  /* 0x00001fdce3e07589 */ /* 0x0007e400000e0000 */
[----:B------:R-:W-:Y:S02]  /*8ff0*/  FFMA.FTZ R125, R213, UR5, -R125 ;  /* 0x00000005d57d7c23 */ /* 0x000fe4000801087d */
[----:B------:R4:W-:Y:S01]  /*9000*/  MUFU.EX2 R10, R121 ;  /* 0x00000079000a7308 */ /* 0x0009e20000000800 */
[----:B------:R1:W1:Y:S01]  /*9010*/  SHFL.IDX PT, R213, R13, R223, 0x1f ;  /* 0x00001fdf0dd57589 */ /* 0x00026200000e0000 */
[----:B--2---:R-:W-:Y:S01]  /*9020*/  FSEL R126, R90, -INF , P1 ;  /* 0xff8000005a7e7808 */ /* 0x004fe20000800000 */
[----:B------:R-:W-:-:S02]  /*9030*/  FFMA.FTZ R130, R130, UR5, -R129 ;  /* 0x0000000582827c23 */ /* 0x000fc40008010881 */
[----:B------:R-:W-:Y:S01]  /*9040*/  SHFL.IDX PT, R233, R13, R8, 0x1f ;  /* 0x00001f080de97589 */ /* 0x000fe200000e0000 */
[----:B----4-:R-:W-:Y:S01]  /*9050*/  FSEL R121, R151, -INF , P1 ;  /* 0xff80000097797808 */ /* 0x010fe20000800000 */
[----:B------:R-:W-:Y:S01]  /*9060*/  FFMA.FTZ R111, R126, UR5, -R111 ;  /* 0x000000057e6f7c23 */ /* 0x000fe2000801086f */
[----:B------:R-:W-:Y:S01]  /*9070*/  FSEL R14, R148, -INF , P1 ;  /* 0xff800000940e7808 */ /* 0x000fe20000800000 */
[----:B------:R-:W-:Y:S08]  /*9080*/  MUFU.EX2 R98, R98 ;  /* 0x0000006200627308 */ /* 0x000ff00000000800 */
[----:B------:R-:W2:Y:S01]  /*9090*/  MUFU.EX2 R118, R118 ;  /* 0x0000007600767308 */ /* 0x000ea20000000800 */
[----:B------:R-:W-:Y:S01]  /*90a0*/  FFMA.FTZ R129, R121, UR5, -R129 ;  /* 0x0000000579817c23 */ /* 0x000fe20008010881 */
[----:B------:R-:W-:Y:S01]  /*90b0*/  FSEL R121, R149, -INF , P2 ;  /* 0xff80000095797808 */ /* 0x000fe20001000000 */
[----:B---3--:R-:W-:Y:S01]  /*90c0*/  FADD.FTZ R220, R25, -R222 ;  /* 0x800000de19dc7221 */ /* 0x008fe20000010000 */
[----:B------:R-:W-:-:S04]  /*90d0*/  FSEL R126, R147, -INF , P2 ;  /* 0xff800000937e7808 */ /* 0x000fc80001000000 */
[----:B------:R-:W3:Y:S01]  /*90e0*/  MUFU.EX2 R99, R99 ;  /* 0x0000006300637308 */ /* 0x000ee20000000800 */
[----:B------:R-:W-:Y:S01]  /*90f0*/  FSEL R216, R146, -INF , P1 ;  /* 0xff80000092d87808 */ /* 0x000fe20000800000 */
[--C-:B-1----:R-:W-:Y:S01]  /*9100*/  FFMA.FTZ R121, R121, UR5, -R124.reuse ;  /* 0x0000000579797c23 */ /* 0x102fe2000801087c */
[----:B------:R-:W-:Y:S01]  /*9110*/  IADD3 R25, R8, 0x18, RZ ;  /* 0x0000001808197810 */ /* 0x000fe20007ffe0ff */
[----:B------:R-:W-:Y:S01]  /*9120*/  FFMA.FTZ R124, R14, UR5, -R124 ;  /* 0x000000050e7c7c23 */ /* 0x000fe2000801087c */
[--C-:B------:R-:W-:Y:S01]  /*9130*/  FADD.FTZ R223, R24, -R219.reuse ;  /* 0x800000db18df7221 */ /* 0x100fe20000010000 */
[----:B------:R-:W-:Y:S02]  /*9140*/  FFMA.FTZ R126, R126, UR5, -R214 ;  /* 0x000000057e7e7c23 */ /* 0x000fe400080108d6 */
[----:B------:R-:W1:Y:S01]  /*9150*/  MUFU.TANH R113, R113 ;  /* 0x0000007100717308 */ /* 0x000e620000002400 */
[----:B------:R-:W4:Y:S01]  /*9160*/  SHFL.IDX PT, R217, R227, R217, 0x1f ;  /* 0x00001fd9e3d97589 */ /* 0x000f2200000e0000 */
[----:B------:R-:W-:Y:S01]  /*9170*/  FADD.FTZ R219, R26, -R219 ;  /* 0x800000db1adb7221 */ /* 0x000fe20000010000 */
[----:B------:R-:W-:-:S05]  /*9180*/  VIADD R26, R8, 0x1c ;  /* 0x0000001c081a7836 */ /* 0x000fca0000000000 */
[----:B------:R-:W1:Y:S01]  /*9190*/  MUFU.TANH R114, R114 ;  /* 0x0000007200727308 */ /* 0x000e620000002400 */
[----:B------:R-:W2:Y:S07]  /*91a0*/  SHFL.IDX PT, R215, R227, R230, 0x1f ;  /* 0x00001fe6e3d77589 */ /* 0x000eae00000e0000 */
[----:B------:R-:W1:Y:S01]  /*91b0*/  MUFU.EX2 R96, R96 ;  /* 0x0000006000607308 */ /* 0x000e620000000800 */
[----:B------:R-:W-:Y:S01]  /*91c0*/  SHFL.IDX PT, R230, R13, R230, 0x1f ;  /* 0x00001fe60de67589 */ /* 0x000fe200000e0000 */
[----:B------:R-:W-:-:S06]  /*91d0*/  FFMA.FTZ R22, -R22, R22, 1 ;  /* 0x3f80000016167423 */ /* 0x000fcc0000010116 */
[----:B------:R-:W1:Y:S08]  /*91e0*/  MUFU.TANH R115, R115 ;  /* 0x0000007300737308 */ /* 0x000e700000002400 */
[----:B------:R-:W1:Y:S08]  /*91f0*/  MUFU.EX2 R95, R95 ;  /* 0x0000005f005f7308 */ /* 0x000e700000000800 */
[----:B------:R-:W-:Y:S08]  /*9200*/  MUFU.TANH R117, R117 ;  /* 0x0000007500757308 */ /* 0x000ff00000002400 */
[----:B------:R-:W1:Y:S01]  /*9210*/  MUFU.TANH R116, R116 ;  /* 0x0000007400747308 */ /* 0x000e620000002400 */
[----:B------:R-:W-:-:S07]  /*9220*/  FFMA.FTZ R23, -R23, R23, 1 ;  /* 0x3f80000017177423 */ /* 0x000fce0000010117 */
[----:B------:R-:W-:Y:S08]  /*9230*/  MUFU.EX2 R97, R97 ;  /* 0x0000006100617308 */ /* 0x000ff00000000800 */
[----:B------:R-:W-:Y:S08]  /*9240*/  MUFU.TANH R120, R120 ;  /* 0x0000007800787308 */ /* 0x000ff00000002400 */
[----:B------:R-:W-:Y:S01]  /*9250*/  MUFU.EX2 R104, R104 ;  /* 0x0000006800687308 */ /* 0x000fe20000000800 */
[----:B------:R-:W-:Y:S01]  /*9260*/  FFMA.FTZ R207, -R207, R207, 1 ;  /* 0x3f800000cfcf7423 */ /* 0x000fe200000101cf */
[----:B------:R-:W-:Y:S01]  /*9270*/  FFMA.FTZ R228, -R228, R228, 1 ;  /* 0x3f800000e4e47423 */ /* 0x000fe200000101e4 */
[----:B------:R-:W-:Y:S05]  /*9280*/  LDS R17, [R17+0x400] ;  /* 0x0004000011117984 */ /* 0x000fea0000000800 */
[----:B------:R3:W-:Y:S08]  /*9290*/  MUFU.EX2 R14, R123 ;  /* 0x0000007b000e7308 */ /* 0x0007f00000000800 */
[----:B------:R4:W-:Y:S01]  /*92a0*/  MUFU.EX2 R24, R212 ;  /* 0x000000d400187308 */ /* 0x0009e20000000800 */
[----:B---3--:R-:W-:Y:S01]  /*92b0*/  FFMA.FTZ R123, R216, UR5, -R214 ;  /* 0x00000005d87b7c23 */ /* 0x008fe200080108d6 */
[--C-:B------:R-:W-:Y:S01]  /*92c0*/  FADD.FTZ R214, R29, -R229.reuse ;  /* 0x800000e51dd67221 */ /* 0x100fe20000010000 */
[----:B------:R-:W-:Y:S01]  /*92d0*/  FSEL R29, R141, -INF , P2 ;  /* 0xff8000008d1d7808 */ /* 0x000fe20001000000 */
[----:B----4-:R-:W-:-:S02]  /*92e0*/  FADD.FTZ R212, R31, -R229 ;  /* 0x800000e51fd47221 */ /* 0x010fc40000010000 */
[----:B------:R3:W4:Y:S01]  /*92f0*/  SHFL.IDX PT, R229, R227, R25, 0x1f ;  /* 0x00001f19e3e57589 */ /* 0x00072200000e0000 */
[----:B------:R-:W-:Y:S01]  /*9300*/  FSEL R31, R140, -INF , P1 ;  /* 0xff8000008c1f7808 */ /* 0x000fe20000800000 */
[----:B------:R-:W-:Y:S01]  /*9310*/  FADD.FTZ R222, R27, -R222 ;  /* 0x800000de1bde7221 */ /* 0x000fe20000010000 */
[----:B------:R-:W-:Y:S01]  /*9320*/  VIADD R27, R8, 0xc ;  /* 0x0000000c081b7836 */ /* 0x000fe20000000000 */
[----:B------:R-:W1:Y:S01]  /*9330*/  SHFL.IDX PT, R227, R227, R26, 0x1f ;  /* 0x00001f1ae3e37589 */ /* 0x000e6200000e0000 */
[--C-:B------:R-:W-:Y:S01]  /*9340*/  FFMA.FTZ R29, R29, UR5, -R213.reuse ;  /* 0x000000051d1d7c23 */ /* 0x100fe200080108d5 */
[----:B------:R-:W-:Y:S01]  /*9350*/  FFMA.FTZ R31, R31, UR5, -R213 ;  /* 0x000000051f1f7c23 */ /* 0x000fe200080108d5 */
[--C-:B------:R-:W-:Y:S01]  /*9360*/  FADD.FTZ R213, R32, -R224.reuse ;  /* 0x800000e020d57221 */ /* 0x100fe20000010000 */
[----:B------:R-:W-:Y:S02]  /*9370*/  FADD.FTZ R34, R34, -R224 ;  /* 0x800000e022227221 */ /* 0x000fe40000010000 */
[----:B------:R4:W1:Y:S01]  /*9380*/  SHFL.IDX PT, R224, R13, R27, 0x1f ;  /* 0x00001f1b0de07589 */ /* 0x00086200000e0000 */
[----:B---3--:R3:W-:Y:S01]  /*9390*/  MUFU.EX2 R25, R234 ;  /* 0x000000ea00197308 */ /* 0x0087e20000000800 */
[--C-:B------:R-:W-:Y:S01]  /*93a0*/  FADD.FTZ R33, R33, -R217.reuse ;  /* 0x800000d921217221 */ /* 0x100fe20000010000 */
[----:B------:R-:W-:Y:S01]  /*93b0*/  FADD.FTZ R35, R35, -R217 ;  /* 0x800000d923237221 */ /* 0x000fe20000010000 */
[----:B------:R-:W-:Y:S01]  /*93c0*/  FSEL R32, R6, -INF , P1 ;  /* 0xff80000006207808 */ /* 0x000fe20000800000 */
[----:B------:R-:W-:Y:S01]  /*93d0*/  FMUL.FTZ R223, R119, R223 ;  /* 0x000000df77df7220 */ /* 0x000fe20000410000 */
[----:B--2---:R-:W-:Y:S01]  /*93e0*/  FADD.FTZ R216, R28, -R215 ;  /* 0x800000d71cd87221 */ /* 0x004fe20000010000 */
[----:B---3--:R-:W-:-:S02]  /*93f0*/  IADD3 R234, R8, 0x10, RZ ;  /* 0x0000001008ea7810 */ /* 0x008fc40007ffe0ff */
[----:B----4-:R2:W-:Y:S01]  /*9400*/  MUFU.EX2 R27, R210 ;  /* 0x000000d2001b7308 */ /* 0x0105e20000000800 */
[--C-:B------:R-:W-:Y:S01]  /*9410*/  FADD.FTZ R217, R36, -R229.reuse ;  /* 0x800000e524d97221 */ /* 0x100fe20000010000 */
[----:B------:R-:W-:Y:S01]  /*9420*/  FADD.FTZ R36, R38, -R229 ;  /* 0x800000e526247221 */ /* 0x000fe20000010000 */
[----:B------:R-:W-:Y:S01]  /*9430*/  FFMA.FTZ R38, -R19, R19, 1 ;  /* 0x3f80000013267423 */ /* 0x000fe20000010113 */
[----:B------:R-:W-:-:S04]  /*9440*/  FADD.FTZ R215, R30, -R215 ;  /* 0x800000d71ed77221 */ /* 0x000fc80000010000 */
[----:B------:R3:W-:Y:S01]  /*9450*/  MUFU.EX2 R26, R211 ;  /* 0x000000d3001a7308 */ /* 0x0007e20000000800 */
[----:B--2---:R-:W-:Y:S01]  /*9460*/  FFMA.FTZ R210, R32, UR5, -R230 ;  /* 0x0000000520d27c23 */ /* 0x004fe200080108e6 */
[----:B------:R-:W-:Y:S01]  /*9470*/  FSEL R28, R143, -INF , P2 ;  /* 0xff8000008f1c7808 */ /* 0x000fe20001000000 */
[----:B------:R2:W4:Y:S01]  /*9480*/  SHFL.IDX PT, R32, R13, R234, 0x1f ;  /* 0x00001fea0d207589 */ /* 0x00052200000e0000 */
[----:B------:R-:W-:Y:S01]  /*9490*/  FSEL R30, R142, -INF , P1 ;  /* 0xff8000008e1e7808 */ /* 0x000fe20000800000 */
[----:B------:R-:W-:Y:S01]  /*94a0*/  FMUL.FTZ R38, R38, R223 ;  /* 0x000000df26267220 */ /* 0x000fe20000410000 */
[----:B------:R-:W-:Y:S02]  /*94b0*/  FSEL R223, R4, -INF , P1 ;  /* 0xff80000004df7808 */ /* 0x000fe40000800000 */
[----:B------:R1:W-:Y:S01]  /*94c0*/  MUFU.EX2 R19, R221 ;  /* 0x000000dd00137308 */ /* 0x0003e20000000800 */
[----:B---3--:R-:W-:Y:S01]  /*94d0*/  FSEL R211, R7, -INF , P2 ;  /* 0xff80000007d37808 */ /* 0x008fe20001000000 */
[----:B--2---:R-:W-:-:S04]  /*94e0*/  VIADD R234, R8, 0x14 ;  /* 0x0000001408ea7836 */ /* 0x004fc80000000000 */
[----:B------:R-:W-:Y:S01]  /*94f0*/  FFMA.FTZ R211, R211, UR5, -R230 ;  /* 0x00000005d3d37c23 */ /* 0x000fe200080108e6 */
[----:B-1----:R-:W-:Y:S01]  /*9500*/  FADD.FTZ R221, R39, -R227 ;  /* 0x800000e327dd7221 */ /* 0x002fe20000010000 */
[----:B------:R-:W-:Y:S01]  /*9510*/  FFMA.FTZ R39, -R21, R21, 1 ;  /* 0x3f80000015277423 */ /* 0x000fe20000010115 */
[----:B------:R-:W-:Y:S01]  /*9520*/  FFMA.FTZ R21, -R20, R20, 1 ;  /* 0x3f80000014157423 */ /* 0x000fe20000010114 */
[--C-:B------:R-:W-:Y:S01]  /*9530*/  FFMA.FTZ R28, R28, UR5, -R233.reuse ;  /* 0x000000051c1c7c23 */ /* 0x100fe200080108e9 */
[----:B------:R1:W-:Y:S01]  /*9540*/  MUFU.EX2 R20, R218 ;  /* 0x000000da00147308 */ /* 0x0003e20000000800 */
[----:B------:R-:W-:Y:S01]  /*9550*/  FFMA.FTZ R30, R30, UR5, -R233 ;  /* 0x000000051e1e7c23 */ /* 0x000fe200080108e9 */
[----:B------:R2:W3:Y:S01]  /*9560*/  SHFL.IDX PT, R230, R13, R234, 0x1f ;  /* 0x00001fea0de67589 */ /* 0x0004e200000e0000 */
[----:B------:R-:W-:Y:S01]  /*9570*/  FMUL.FTZ R229, R118, R220 ;  /* 0x000000dc76e57220 */ /* 0x000fe20000410000 */
[----:B------:R-:W-:Y:S02]  /*9580*/  VIADD R233, R8, 0x18 ;  /* 0x0000001808e97836 */ /* 0x000fe40000000000 */
[----:B-1----:R-:W-:Y:S01]  /*9590*/  FMUL.FTZ R218, R98, R219 ;  /* 0x000000db62da7220 */ /* 0x002fe20000410000 */
[----:B------:R-:W-:-:S02]  /*95a0*/  FFMA.FTZ R219, R223, UR5, -R224 ;  /* 0x00000005dfdb7c23 */ /* 0x000fc400080108e0 */
[----:B------:R-:W-:Y:S01]  /*95b0*/  LDS R223, [R11+0x400] ;  /* 0x000400000bdf7984 */ /* 0x000fe20000000800 */
[----:B------:R-:W-:Y:S01]  /*95c0*/  FMUL.FTZ R39, R39, R218 ;  /* 0x000000da27277220 */ /* 0x000fe20000410000 */
[----:B------:R-:W-:Y:S01]  /*95d0*/  FADD.FTZ R37, R37, -R227 ;  /* 0x800000e325257221 */ /* 0x000fe20000010000 */
[----:B------:R-:W-:Y:S01]  /*95e0*/  FMUL.FTZ R218, R21, R229 ;  /* 0x000000e515da7220 */ /* 0x000fe20000410000 */
[----:B------:R-:W-:Y:S01]  /*95f0*/  FSEL R227, R5, -INF , P2 ;  /* 0xff80000005e37808 */ /* 0x000fe20001000000 */
[----:B------:R-:W1:Y:S01]  /*9600*/  SHFL.IDX PT, R229, R13, R233, 0x1f ;  /* 0x00001fe90de57589 */ /* 0x000e6200000e0000 */
[----:B--2---:R-:W-:-:S03]  /*9610*/  IADD3 R234, R8, 0x1c, RZ ;  /* 0x0000001c08ea7810 */ /* 0x004fc60007ffe0ff */
[----:B------:R-:W-:Y:S02]  /*9620*/  FFMA.FTZ R220, R227, UR5, -R224 ;  /* 0x00000005e3dc7c23 */ /* 0x000fe400080108e0 */
[----:B------:R2:W1:Y:S01]  /*9630*/  SHFL.IDX PT, R227, R13, R234, 0x1f ;  /* 0x00001fea0de37589 */ /* 0x00046200000e0000 */
[----:B------:R-:W-:Y:S01]  /*9640*/  FMUL.FTZ R224, R99, R222 ;  /* 0x000000de63e07220 */ /* 0x000fe20000410000 */
[----:B------:R4:W-:Y:S01]  /*9650*/  MUFU.EX2 R21, R139 ;  /* 0x0000008b00157308 */ /* 0x0009e20000000800 */
[----:B--2---:R-:W-:-:S07]  /*9660*/  FSEL R13, R3, -INF , P2 ;  /* 0xff800000030d7808 */ /* 0x004fce0001000000 */
[----:B------:R2:W-:Y:S01]  /*9670*/  MUFU.EX2 R11, R138 ;  /* 0x0000008a000b7308 */ /* 0x0005e20000000800 */
[----:B----4-:R-:W-:Y:S01]  /*9680*/  FSEL R139, R113, -INF , P1 ;  /* 0xff800000718b7808 */ /* 0x010fe20000800000 */
[----:B------:R-:W-:-:S06]  /*9690*/  FFMA.FTZ R222, R13, UR5, -R32 ;  /* 0x000000050dde7c23 */ /* 0x000fcc0008010820 */
[----:B------:R-:W4:Y:S01]  /*96a0*/  MUFU.EX2 R102, R102 ;  /* 0x0000006600667308 */ /* 0x000f220000000800 */
[----:B--2---:R-:W-:Y:S01]  /*96b0*/  FMUL.FTZ R138, R22, R224 ;  /* 0x000000e0168a7220 */ /* 0x004fe20000410000 */
[----:B------:R-:W-:Y:S02]  /*96c0*/  FSEL R224, R2, -INF , P2 ;  /* 0xff80000002e07808 */ /* 0x000fe40001000000 */
[----:B------:R-:W-:Y:S01]  /*96d0*/  FSEL R22, R114, -INF , P1 ;  /* 0xff80000072167808 */ /* 0x000fe20000800000 */
[----:B------:R-:W-:Y:S01]  /*96e0*/  FFMA.FTZ R139, R139, UR5, -R32 ;  /* 0x000000058b8b7c23 */ /* 0x000fe20008010820 */
[----:B------:R-:W-:Y:S02]  /*96f0*/  FMUL.FTZ R32, R96, R216 ;  /* 0x000000d860207220 */ /* 0x000fe40000410000 */
[----:B------:R-:W2:Y:S01]  /*9700*/  MUFU.EX2 R101, R101 ;  /* 0x0000006500657308 */ /* 0x000ea20000000800 */
[--C-:B---3--:R-:W-:Y:S01]  /*9710*/  FFMA.FTZ R224, R224, UR5, -R230.reuse ;  /* 0x00000005e0e07c23 */ /* 0x108fe200080108e6 */
[----:B------:R-:W-:Y:S01]  /*9720*/  FFMA.FTZ R216, R22, UR5, -R230 ;  /* 0x0000000516d87c23 */ /* 0x000fe200080108e6 */
[----:B------:R-:W-:Y:S01]  /*9730*/  FSEL R230, R115, -INF , P2 ;  /* 0xff80000073e67808 */ /* 0x000fe20001000000 */
[----:B------:R-:W-:-:S04]  /*9740*/  FMUL.FTZ R233, R95, R215 ;  /* 0x000000d75fe97220 */ /* 0x000fc80000410000 */
[----:B------:R-:W-:Y:S01]  /*9750*/  MUFU.EX2 R100, R100 ;  /* 0x0000006400647308 */ /* 0x000fe20000000800 */
[----:B-1----:R-:W-:Y:S01]  /*9760*/  FFMA.FTZ R215, R230, UR5, -R229 ;  /* 0x00000005e6d77c23 */ /* 0x002fe200080108e5 */
[----:B------:R-:W-:-:S06]  /*9770*/  FSEL R230, R116, -INF , P2 ;  /* 0xff80000074e67808 */ /* 0x000fcc0001000000 */
[----:B------:R1:W-:Y:S01]  /*9780*/  MUFU.EX2 R13, R137 ;  /* 0x00000089000d7308 */ /* 0x0003e20000000800 */
[----:B----4-:R-:W-:Y:S01]  /*9790*/  FMUL.FTZ R213, R102, R213 ;  /* 0x000000d566d57220 */ /* 0x010fe20000410000 */
[----:B-1----:R-:W-:Y:S01]  /*97a0*/  FMUL.FTZ R137, R23, R32 ;  /* 0x0000002017897220 */ /* 0x002fe20000410000 */
[----:B------:R-:W-:Y:S01]  /*97b0*/  FSEL R32, R117, -INF , P1 ;  /* 0xff80000075207808 */ /* 0x000fe20000800000 */
[----:B------:R-:W-:-:S04]  /*97c0*/  FFMA.FTZ R23, -R205, R205, 1 ;  /* 0x3f800000cd177423 */ /* 0x000fc800000101cd */
[----:B------:R-:W1:Y:S01]  /*97d0*/  MUFU.EX2 R18, R18 ;  /* 0x0000001200127308 */ /* 0x000e620000000800 */
[----:B------:R-:W-:Y:S01]  /*97e0*/  FFMA.FTZ R205, R32, UR5, -R229 ;  /* 0x0000000520cd7c23 */ /* 0x000fe200080108e5 */
[----:B------:R-:W-:Y:S01]  /*97f0*/  FSEL R229, R120, -INF , P1 ;  /* 0xff80000078e57808 */ /* 0x000fe20000800000 */
[----:B------:R-:W-:-:S05]  /*9800*/  FFMA.FTZ R32, -R204, R204, 1 ;  /* 0x3f800000cc207423 */ /* 0x000fca00000101cc */
[----:B------:R3:W-:Y:S01]  /*9810*/  MUFU.EX2 R22, R136 ;  /* 0x0000008800167308 */ /* 0x0007e20000000800 */
[----:B------:R-:W-:Y:S01]  /*9820*/  FFMA.FTZ R209, -R209, R209, 1 ;  /* 0x3f800000d1d17423 */ /* 0x000fe200000101d1 */
[----:B--2---:R-:W-:Y:S01]  /*9830*/  FMUL.FTZ R34, R101, R34 ;  /* 0x0000002265227220 */ /* 0x004fe20000410000 */
[----:B---3--:R-:W-:Y:S01]  /*9840*/  FMUL.FTZ R136, R23, R233 ;  /* 0x000000e917887220 */ /* 0x008fe20000410000 */
[----:B------:R-:W-:Y:S01]  /*9850*/  FMUL.FTZ R233, R97, R214 ;  /* 0x000000d661e97220 */ /* 0x000fe20000410000 */
[--C-:B------:R-:W-:Y:S01]  /*9860*/  FFMA.FTZ R214, R230, UR5, -R227.reuse ;  /* 0x00000005e6d67c23 */ /* 0x100fe200080108e3 */
[C---:B------:R-:W-:Y:S02]  /*9870*/  VIADD R230, R8.reuse, 0x8 ;  /* 0x0000000808e67836 */ /* 0x040fe40000000000 */
[----:B------:R2:W-:Y:S01]  /*9880*/  MUFU.EX2 R23, R135 ;  /* 0x0000008700177308 */ /* 0x0005e20000000800 */
[----:B------:R-:W-:Y:S01]  /*9890*/  FFMA.FTZ R204, R229, UR5, -R227 ;  /* 0x00000005e5cc7c23 */ /* 0x000fe200080108e3 */
[----:B------:R-:W-:Y:S01]  /*98a0*/  FMUL.FTZ R207, R207, R213 ;  /* 0x000000d5cfcf7220 */ /* 0x000fe20000410000 */
[----:B------:R-:W-:Y:S01]  /*98b0*/  VIADD R229, R8, 0x4 ;  /* 0x0000000408e57836 */ /* 0x000fe20000000000 */
[----:B------:R3:W-:Y:S01]  /*98c0*/  SHFL.IDX PT, R213, R223, R230, 0x1f ;  /* 0x00001fe6dfd57589 */ /* 0x0007e200000e0000 */
[----:B------:R-:W-:Y:S01]  /*98d0*/  FFMA.FTZ R227, -R208, R208, 1 ;  /* 0x3f800000d0e37423 */ /* 0x000fe200000101d0 */
[----:B--2---:R-:W-:-:S02]  /*98e0*/  FMUL.FTZ R135, R32, R233 ;  /* 0x000000e920877220 */ /* 0x004fc40000410000 */
[----:B------:R-:W2:Y:S01]  /*98f0*/  MUFU.EX2 R103, R103 ;  /* 0x0000006700677308 */ /* 0x000ea20000000800 */
[C---:B------:R-:W-:Y:S01]  /*9900*/  VIADD R233, R8.reuse, 0x14 ;  /* 0x0000001408e97836 */ /* 0x040fe20000000000 */
[----:B---3--:R-:W-:-:S06]  /*9910*/  IADD3 R230, R8, 0xc, RZ ;  /* 0x0000000c08e67810 */ /* 0x008fcc0007ffe0ff */
[----:B------:R3:W-:Y:S01]  /*9920*/  MUFU.EX2 R32, R134 ;  /* 0x0000008600207308 */ /* 0x0007e20000000800 */
[----:B------:R-:W-:Y:S01]  /*9930*/  FMUL.FTZ R208, R104, R212 ;  /* 0x000000d468d07220 */ /* 0x000fe20000410000 */
[----:B-1----:R-:W-:Y:S01]  /*9940*/  FMUL.FTZ R217, R18, R217 ;  /* 0x000000d912d97220 */ /* 0x002fe20000410000 */
[----:B------:R-:W-:Y:S01]  /*9950*/  SHFL.IDX PT, R212, R223, R229, 0x1f ;  /* 0x00001fe5dfd47589 */ /* 0x000fe200000e0000 */
[----:B---3--:R-:W-:Y:S01]  /*9960*/  FMUL.FTZ R134, R209, R34 ;  /* 0x00000022d1867220 */ /* 0x008fe20000410000 */
[----:B------:R-:W-:Y:S02]  /*9970*/  FMUL.FTZ R34, R100, R35 ;  /* 0x0000002364227220 */ /* 0x000fe40000410000 */
[----:B------:R-:W1:Y:S01]  /*9980*/  SHFL.IDX PT, R209, R223, R8, 0x1f ;  /* 0x00001f08dfd17589 */ /* 0x000e6200000e0000 */
[----:B------:R-:W-:Y:S01]  /*9990*/  FFMA.FTZ R35, -R88, R88, 1 ;  /* 0x3f80000058237423 */ /* 0x000fe20000010158 */
[----:B------:R-:W3:Y:S01]  /*99a0*/  MUFU.EX2 R108, R108 ;  /* 0x0000006c006c7308 */ /* 0x000ee20000000800 */
[----:B------:R-:W-:Y:S01]  /*99b0*/  FMUL.FTZ R88, R228, R34 ;  /* 0x00000022e4587220 */ /* 0x000fe20000410000 */
[----:B------:R4:W-:Y:S04]  /*99c0*/  SHFL.IDX PT, R229, R223, R230, 0x1f ;  /* 0x00001fe6dfe57589 */ /* 0x0009e800000e0000 */
[----:B------:R-:W1:Y:S02]  /*99d0*/  SHFL.IDX PT, R228, R223, R233, 0x1f ;  /* 0x00001fe9dfe47589 */ /* 0x000e6400000e0000 */
[----:B------:R2:W-:Y:S01]  /*99e0*/  MUFU.EX2 R34, R132 ;  /* 0x0000008400227308 */ /* 0x0005e20000000800 */
[----:B----4-:R-:W-:Y:S01]  /*99f0*/  IADD3 R230, R8, 0x18, RZ ;  /* 0x0000001808e67810 */ /* 0x010fe20007ffe0ff */
[----:B--2---:R-:W-:-:S04]  /*9a00*/  FMUL.FTZ R132, R35, R217 ;  /* 0x000000d923847220 */ /* 0x004fc80000410000 */
[----:B------:R-:W2:Y:S02]  /*9a10*/  SHFL.IDX PT, R217, R223, R230, 0x1f ;  /* 0x00001fe6dfd97589 */ /* 0x000ea400000e0000 */
[----:B------:R-:W4:Y:S01]  /*9a20*/  MUFU.EX2 R105, R105 ;  /* 0x0000006900697308 */ /* 0x000f220000000800 */
[----:B------:R-:W-:Y:S01]  /*9a30*/  FFMA.FTZ R206, -R206, R206, 1 ;  /* 0x3f800000cece7423 */ /* 0x000fe200000101ce */
[----:B------:R-:W-:Y:S01]  /*9a40*/  FMUL.FTZ R33, R103, R33 ;  /* 0x0000002167217220 */ /* 0x000fe20000410000 */
[----:B---3--:R-:W-:Y:S02]  /*9a50*/  FMUL.FTZ R37, R108, R37 ;  /* 0x000000256c257220 */ /* 0x008fe40000410000 */
[----:B------:R-:W-:-:S03]  /*9a60*/  FMUL.FTZ R208, R206, R208 ;  /* 0x000000d0ced07220 */ /* 0x000fc60000410000 */
[----:B------:R-:W3:Y:S01]  /*9a70*/  MUFU.EX2 R107, R107 ;  /* 0x0000006b006b7308 */ /* 0x000ee20000000800 */
[----:B------:R-:W-:-:S07]  /*9a80*/  FMUL.FTZ R206, R227, R33 ;  /* 0x00000021e3ce7220 */ /* 0x000fce0000410000 */
[----:B------:R-:W2:Y:S01]  /*9a90*/  MUFU.EX2 R111, R111 ;  /* 0x0000006f006f7308 */ /* 0x000ea20000000800 */
[----:B-1----:R-:W-:-:S07]  /*9aa0*/  FADD.FTZ R40, R40, -R209 ;  /* 0x800000d128287221 */ /* 0x002fce0000010000 */
[----:B------:R-:W1:Y:S01]  /*9ab0*/  MUFU.EX2 R106, R106 ;  /* 0x0000006a006a7308 */ /* 0x000e620000000800 */
[----:B------:R-:W-:-:S07]  /*9ac0*/  FADD.FTZ R42, R42, -R209 ;  /* 0x800000d12a2a7221 */ /* 0x000fce0000010000 */
[----:B------:R4:W-:Y:S01]  /*9ad0*/  MUFU.EX2 R33, R133 ;  /* 0x0000008500217308 */ /* 0x0009e20000000800 */
[----:B------:R-:W-:-:S07]  /*9ae0*/  FADD.FTZ R209, R49, -R228 ;  /* 0x800000e431d17221 */ /* 0x000fce0000010000 */
[----:B------:R-:W1:Y:S01]  /*9af0*/  MUFU.EX2 R110, R110 ;  /* 0x0000006e006e7308 */ /* 0x000e620000000800 */
[----:B----4-:R-:W-:Y:S01]  /*9b00*/  FFMA.FTZ R133, -R235, R235, 1 ;  /* 0x3f800000eb857423 */ /* 0x010fe200000101eb */
[----:B------:R-:W-:-:S03]  /*9b10*/  FMUL.FTZ R49, R105, R40 ;  /* 0x0000002869317220 */ /* 0x000fc60000410000 */
[----:B------:R-:W-:-:S03]  /*9b20*/  FMUL.FTZ R133, R133, R37 ;  /* 0x0000002585857220 */ /* 0x000fc60000410000 */
[----:B------:R-:W4:Y:S01]  /*9b30*/  MUFU.EX2 R109, R109 ;  /* 0x0000006d006d7308 */ /* 0x000f220000000800 */
[--C-:B------:R-:W-:Y:S01]  /*9b40*/  FADD.FTZ R43, R43, -R212.reuse ;  /* 0x800000d42b2b7221 */ /* 0x100fe20000010000 */
[----:B------:R-:W-:-:S06]  /*9b50*/  FADD.FTZ R41, R41, -R212 ;  /* 0x800000d429297221 */ /* 0x000fcc0000010000 */
[----:B------:R1:W-:Y:S01]  /*9b60*/  MUFU.EX2 R37, R129 ;  /* 0x0000008100257308 */ /* 0x0003e20000000800 */
[----:B---3--:R-:W-:Y:S01]  /*9b70*/  FMUL.FTZ R36, R107, R36 ;  /* 0x000000246b247220 */ /* 0x008fe20000410000 */
[----:B--2---:R-:W-:Y:S01]  /*9b80*/  FADD.FTZ R212, R52, -R217 ;  /* 0x800000d934d47221 */ /* 0x004fe20000010000 */
[----:B------:R-:W-:Y:S02]  /*9b90*/  VIADD R227, R8, 0x10 ;  /* 0x0000001008e37836 */ /* 0x000fe40000000000 */
[----:B-1----:R-:W-:Y:S01]  /*9ba0*/  FADD.FTZ R129, R45, -R229 ;  /* 0x800000e52d817221 */ /* 0x002fe20000010000 */
[----:B------:R-:W-:Y:S01]  /*9bb0*/  FFMA.FTZ R45, -R231, R231, 1 ;  /* 0x3f800000e72d7423 */ /* 0x000fe200000101e7 */
[----:B------:R-:W-:Y:S01]  /*9bc0*/  FFMA.FTZ R226, -R226, R226, 1 ;  /* 0x3f800000e2e27423 */ /* 0x000fe200000101e2 */
[----:B------:R-:W-:Y:S02]  /*9bd0*/  FMUL.FTZ R52, R111, R43 ;  /* 0x0000002b6f347220 */ /* 0x000fe40000410000 */
[----:B------:R-:W-:Y:S01]  /*9be0*/  FMUL.FTZ R45, R45, R49 ;  /* 0x000000312d2d7220 */ /* 0x000fe20000410000 */
[----:B------:R-:W-:Y:S01]  /*9bf0*/  FFMA.FTZ R49, -R90, R90, 1 ;  /* 0x3f8000005a317423 */ /* 0x000fe2000001015a */
[--C-:B------:R-:W-:Y:S01]  /*9c00*/  FADD.FTZ R44, R44, -R213.reuse ;  /* 0x800000d52c2c7221 */ /* 0x100fe20000010000 */
[----:B------:R-:W-:Y:S01]  /*9c10*/  FFMA.FTZ R225, -R225, R225, 1 ;  /* 0x3f800000e1e17423 */ /* 0x000fe200000101e1 */
[----:B------:R-:W-:Y:S01]  /*9c20*/  FMUL.FTZ R221, R106, R221 ;  /* 0x000000dd6add7220 */ /* 0x000fe20000410000 */
[----:B------:R-:W-:Y:S01]  /*9c30*/  FADD.FTZ R46, R46, -R213 ;  /* 0x800000d52e2e7221 */ /* 0x000fe20000010000 */
[----:B------:R1:W2:Y:S01]  /*9c40*/  MUFU.EX2 R35, R131 ;  /* 0x0000008300237308 */ /* 0x0002a20000000800 */
[----:B------:R-:W-:Y:S01]  /*9c50*/  FMUL.FTZ R49, R49, R52 ;  /* 0x0000003431317220 */ /* 0x000fe20000410000 */
[----:B------:R-:W-:Y:S01]  /*9c60*/  FFMA.FTZ R52, -R237, R237, 1 ;  /* 0x3f800000ed347423 */ /* 0x000fe200000101ed */
[----:B------:R-:W-:Y:S01]  /*9c70*/  FMUL.FTZ R44, R110, R44 ;  /* 0x0000002c6e2c7220 */ /* 0x000fe20000410000 */
[----:B------:R-:W3:Y:S01]  /*9c80*/  SHFL.IDX PT, R227, R223, R227, 0x1f ;  /* 0x00001fe3dfe37589 */ /* 0x000ee200000e0000 */
[----:B------:R-:W-:Y:S01]  /*9c90*/  FFMA.FTZ R92, -R92, R92, 1 ;  /* 0x3f8000005c5c7423 */ /* 0x000fe2000001015c */
[----:B------:R-:W-:Y:S01]  /*9ca0*/  FFMA.FTZ R91, -R91, R91, 1 ;  /* 0x3f8000005b5b7423 */ /* 0x000fe2000001015b */
[----:B------:R-:W-:Y:S01]  /*9cb0*/  FMUL.FTZ R46, R14, R46 ;  /* 0x0000002e0e2e7220 */ /* 0x000fe20000410000 */
[----:B-1----:R-:W-:-:S02]  /*9cc0*/  FMUL.FTZ R131, R226, R36 ;  /* 0x00000024e2837220 */ /* 0x002fc40000410000 */
[----:B------:R1:W-:Y:S01]  /*9cd0*/  MUFU.EX2 R36, R130 ;  /* 0x0000008200247308 */ /* 0x0003e20000000800 */
[----:B----4-:R-:W-:Y:S01]  /*9ce0*/  FMUL.FTZ R129, R109, R129 ;  /* 0x000000816d817220 */ /* 0x010fe20000410000 */
[----:B------:R-:W4:Y:S01]  /*9cf0*/  SHFL.IDX PT, R223, R223, R234, 0x1f ;  /* 0x00001feadfdf7589 */ /* 0x000f2200000e0000 */
[----:B------:R-:W-:Y:S01]  /*9d00*/  FMUL.FTZ R52, R52, R44 ;  /* 0x0000002c34347220 */ /* 0x000fe20000410000 */
[----:B------:R-:W-:Y:S01]  /*9d10*/  FMUL.FTZ R44, R92, R46 ;  /* 0x0000002e5c2c7220 */ /* 0x000fe20000410000 */
[----:B-1----:R-:W-:Y:S01]  /*9d20*/  FMUL.FTZ R130, R225, R221 ;  /* 0x000000dde1827220 */ /* 0x002fe20000410000 */
[----:B------:R-:W-:Y:S02]  /*9d30*/  VIADD R221, R8, 0x8 ;  /* 0x0000000808dd7836 */ /* 0x000fe40000000000 */
[----:B------:R-:W-:-:S03]  /*9d40*/  FMUL.FTZ R46, R91, R129 ;  /* 0x000000815b2e7220 */ /* 0x000fc60000410000 */
[----:B------:R-:W1:Y:S01]  /*9d50*/  SHFL.IDX PT, R91, R17, R221, 0x1f ;  /* 0x00001fdd115b7589 */ /* 0x000e6200000e0000 */
[----:B------:R-:W-:Y:S01]  /*9d60*/  FFMA.FTZ R232, -R232, R232, 1 ;  /* 0x3f800000e8e87423 */ /* 0x000fe200000101e8 */
[----:B------:R-:W-:Y:S01]  /*9d70*/  FMUL.FTZ R41, R15, R41 ;  /* 0x000000290f297220 */ /* 0x000fe20000410000 */
[----:B------:R-:W-:Y:S01]  /*9d80*/  FADD.FTZ R47, R47, -R229 ;  /* 0x800000e52f2f7221 */ /* 0x000fe20000010000 */
[--C-:B---3--:R-:W-:Y:S01]  /*9d90*/  FADD.FTZ R48, R48, -R227.reuse ;  /* 0x800000e330307221 */ /* 0x108fe20000010000 */
[----:B------:R-:W-:Y:S01]  /*9da0*/  FADD.FTZ R50, R50, -R227 ;  /* 0x800000e332327221 */ /* 0x000fe20000010000 */
[----:B------:R-:W-:Y:S01]  /*9db0*/  FMUL.FTZ R43, R232, R41 ;  /* 0x00000029e82b7220 */ /* 0x000fe20000410000 */
[----:B------:R-:W-:Y:S01]  /*9dc0*/  FFMA.FTZ R236, -R236, R236, 1 ;  /* 0x3f800000ecec7423 */ /* 0x000fe200000101ec */
[----:B------:R-:W-:Y:S01]  /*9dd0*/  FFMA.FTZ R93, -R93, R93, 1 ;  /* 0x3f8000005d5d7423 */ /* 0x000fe2000001015d */
[----:B------:R-:W-:Y:S01]  /*9de0*/  FMUL.FTZ R47, R24, R47 ;  /* 0x0000002f182f7220 */ /* 0x000fe20000410000 */
[----:B------:R-:W-:Y:S01]  /*9df0*/  FMUL.FTZ R48, R25, R48 ;  /* 0x0000003019307220 */ /* 0x000fe20000410000 */
[----:B----4-:R-:W-:Y:S01]  /*9e00*/  FADD.FTZ R40, R53, -R223 ;  /* 0x800000df35287221 */ /* 0x010fe20000010000 */
[----:B------:R-:W-:Y:S01]  /*9e10*/  FFMA.FTZ R53, -R164, R164, 1 ;  /* 0x3f800000a4357423 */ /* 0x000fe200000101a4 */
[----:B------:R-:W-:Y:S01]  /*9e20*/  FMUL.FTZ R41, R26, R50 ;  /* 0x000000321a297220 */ /* 0x000fe20000410000 */
[----:B------:R-:W-:Y:S01]  /*9e30*/  FFMA.FTZ R94, -R94, R94, 1 ;  /* 0x3f8000005e5e7423 */ /* 0x000fe2000001015e */
[----:B------:R-:W-:Y:S01]  /*9e40*/  FMUL.FTZ R209, R27, R209 ;  /* 0x000000d11bd17220 */ /* 0x000fe20000410000 */
[----:B------:R-:W-:-:S02]  /*9e50*/  VIADD R225, R8, 0x4 ;  /* 0x0000000408e17836 */ /* 0x000fc40000000000 */
[----:B------:R-:W-:Y:S02]  /*9e60*/  VIADD R235, R8, 0x10 ;  /* 0x0000001008eb7836 */ /* 0x000fe40000000000 */
[----:B------:R-:W-:Y:S01]  /*9e70*/  FMUL.FTZ R53, R53, R47 ;  /* 0x0000002f35357220 */ /* 0x000fe20000410000 */
[----:B------:R-:W-:Y:S01]  /*9e80*/  FMUL.FTZ R50, R236, R48 ;  /* 0x00000030ec327220 */ /* 0x000fe20000410000 */
[----:B------:R-:W-:Y:S01]  /*9e90*/  FMUL.FTZ R47, R94, R41 ;  /* 0x000000295e2f7220 */ /* 0x000fe20000410000 */
[--C-:B-1----:R-:W-:Y:S01]  /*9ea0*/  FADD.FTZ R60, R60, -R91.reuse ;  /* 0x8000005b3c3c7221 */ /* 0x102fe20000010000 */
[----:B------:R-:W-:Y:S01]  /*9eb0*/  FADD.FTZ R62, R62, -R91 ;  /* 0x8000005b3e3e7221 */ /* 0x000fe20000010000 */
[----:B------:R-:W-:Y:S01]  /*9ec0*/  IADD3 R226, R8, 0xc, RZ ;  /* 0x0000000c08e27810 */ /* 0x000fe20007ffe0ff */
[----:B------:R-:W-:Y:S01]  /*9ed0*/  LDS R91, [R12+0x400] ;  /* 0x000400000c5b7984 */ /* 0x000fe20000000800 */
[----:B------:R-:W-:-:S03]  /*9ee0*/  FMUL.FTZ R48, R93, R209 ;  /* 0x000000d15d307220 */ /* 0x000fc60000410000 */
[----:B------:R-:W1:Y:S04]  /*9ef0*/  SHFL.IDX PT, R41, R17, R8, 0x1f ;  /* 0x00001f0811297589 */ /* 0x000e6800000e0000 */
[----:B------:R-:W3:Y:S04]  /*9f00*/  SHFL.IDX PT, R90, R17, R225, 0x1f ;  /* 0x00001fe1115a7589 */ /* 0x000ee800000e0000 */
[----:B------:R-:W4:Y:S04]  /*9f10*/  SHFL.IDX PT, R93, R17, R235, 0x1f ;  /* 0x00001feb115d7589 */ /* 0x000f2800000e0000 */
[----:B------:R-:W2:Y:S04]  /*9f20*/  SHFL.IDX PT, R129, R17, R233, 0x1f ;  /* 0x00001fe911817589 */ /* 0x000ea800000e0000 */
[----:B------:R-:W2:Y:S04]  /*9f30*/  SHFL.IDX PT, R92, R17, R230, 0x1f ;  /* 0x00001fe6115c7589 */ /* 0x000ea800000e0000 */
[----:B------:R-:W2:Y:S04]  /*9f40*/  SHFL.IDX PT, R209, R17, R226, 0x1f ;  /* 0x00001fe211d17589 */ /* 0x000ea800000e0000 */
[----:B------:R1:W2:Y:S01]  /*9f50*/  SHFL.IDX PT, R94, R17, R234, 0x1f ;  /* 0x00001fea115e7589 */ /* 0x0002a200000e0000 */
[----:B------:R-:W-:Y:S01]  /*9f60*/  FADD.FTZ R223, R55, -R223 ;  /* 0x800000df37df7221 */ /* 0x000fe20000010000 */
[----:B------:R-:W2:Y:S01]  /*9f70*/  MUFU.EX2 R127, R127 ;  /* 0x0000007f007f7308 */ /* 0x000ea20000000800 */
        /* <DEDUP_REMOVED lines=14> */
[----:B---3--:R-:W-:Y:S01]  /*a060*/  FADD.FTZ R57, R57, -R90 ;  /* 0x8000005a39397221 */ /* 0x008fe20000010000 */
[--C-:B----4-:R-:W-:Y:S01]  /*a070*/  FADD.FTZ R64, R64, -R93.reuse ;  /* 0x8000005d40407221 */ /* 0x110fe20000010000 */
[----:B------:R1:W-:Y:S01]  /*a080*/  MUFU.EX2 R17, R28 ;  /* 0x0000001c00117308 */ /* 0x0003e20000000800 */
[----:B------:R-:W-:Y:S01]  /*a090*/  FADD.FTZ R93, R66, -R93 ;  /* 0x8000005d425d7221 */ /* 0x000fe20000010000 */
[----:B--2---:R-:W-:Y:S01]  /*a0a0*/  FADD.FTZ R66, R65, -R129 ;  /* 0x8000008141427221 */ /* 0x004fe20000010000 */
[----:B------:R-:W-:Y:S01]  /*a0b0*/  FMUL.FTZ R42, R89, R42 ;  /* 0x0000002a592a7220 */ /* 0x000fe20000410000 */
[----:B------:R-:W-:Y:S01]  /*a0c0*/  FADD.FTZ R65, R68, -R92 ;  /* 0x8000005c44417221 */ /* 0x000fe20000010000 */
[----:B------:R-:W-:Y:S01]  /*a0d0*/  FFMA.FTZ R89, -R163, R163, 1 ;  /* 0x3f800000a3597423 */ /* 0x000fe200000101a3 */
[----:B------:R-:W-:Y:S01]  /*a0e0*/  FMUL.FTZ R51, R19, R51 ;  /* 0x0000003313337220 */ /* 0x000fe20000410000 */
[--C-:B------:R-:W-:Y:S01]  /*a0f0*/  FADD.FTZ R63, R63, -R209.reuse ;  /* 0x800000d13f3f7221 */ /* 0x100fe20000010000 */
        /* <DEDUP_REMOVED lines=23> */
[----:B------:R-:W3:Y:S01]  /*a270*/  MUFU.EX2 R124, R124 ;  /* 0x0000007c007c7308 */ /* 0x000ee20000000800 */
[----:B------:R-:W-:Y:S01]  /*a280*/  FMUL.FTZ R89, R89, R212 ;  /* 0x000000d459597220 */ /* 0x000fe20000410000 */
[----:B------:R-:W-:Y:S01]  /*a290*/  FADD.FTZ R61, R61, -R209 ;  /* 0x800000d13d3d7221 */ /* 0x000fe20000010000 */
[----:B------:R-:W-:Y:S01]  /*a2a0*/  FADD.FTZ R67, R67, -R129 ;  /* 0x8000008143437221 */ /* 0x000fe20000010000 */
[----:B------:R-:W-:Y:S01]  /*a2b0*/  FMUL.FTZ R57, R57, R63 ;  /* 0x0000003f39397220 */ /* 0x000fe20000410000 */
[----:B------:R-:W-:Y:S01]  /*a2c0*/  FMUL.FTZ R56, R56, R93 ;  /* 0x0000005d38387220 */ /* 0x000fe20000410000 */
[----:B------:R-:W1:Y:S01]  /*a2d0*/  SHFL.IDX PT, R62, R91, R221, 0x1f ;  /* 0x00001fdd5b3e7589 */ /* 0x000e6200000e0000 */
[----:B------:R-:W-:-:S03]  /*a2e0*/  FADD.FTZ R58, R58, -R41 ;  /* 0x800000293a3a7221 */ /* 0x000fc60000010000 */
[----:B------:R-:W-:Y:S01]  /*a2f0*/  SHFL.IDX PT, R212, R91, R8, 0x1f ;  /* 0x00001f085bd47589 */ /* 0x000fe200000e0000 */
[----:B------:R-:W1:Y:S03]  /*a300*/  MUFU.EX2 R126, R126 ;  /* 0x0000007e007e7308 */ /* 0x000e660000000800 */
[----:B------:R-:W-:Y:S04]  /*a310*/  SHFL.IDX PT, R63, R91, R225, 0x1f ;  /* 0x00001fe15b3f7589 */ /* 0x000fe800000e0000 */
[----:B------:R-:W-:Y:S04]  /*a320*/  SHFL.IDX PT, R112, R91, R226, 0x1f ;  /* 0x00001fe25b707589 */ /* 0x000fe800000e0000 */
[----:B------:R-:W-:Y:S04]  /*a330*/  SHFL.IDX PT, R209, R91, R235, 0x1f ;  /* 0x00001feb5bd17589 */ /* 0x000fe800000e0000 */
[----:B------:R-:W-:Y:S04]  /*a340*/  SHFL.IDX PT, R93, R91, R233, 0x1f ;  /* 0x00001fe95b5d7589 */ /* 0x000fe800000e0000 */
[----:B------:R-:W-:Y:S04]  /*a350*/  SHFL.IDX PT, R129, R91, R230, 0x1f ;  /* 0x00001fe65b817589 */ /* 0x000fe800000e0000 */
[----:B------:R-:W1:Y:S01]  /*a360*/  SHFL.IDX PT, R91, R91, R234, 0x1f ;  /* 0x00001fea5b5b7589 */ /* 0x000e6200000e0000 */
[----:B------:R-:W1:Y:S01]  /*a370*/  MUFU.EX2 R122, R122 ;  /* 0x0000007a007a7308 */ /* 0x000e620000000800 */
[----:B------:R-:W-:Y:S01]  /*a380*/  FFMA.FTZ R69, -R157, R157, 1 ;  /* 0x3f8000009d457423 */ /* 0x000fe2000001019d */
[----:B------:R-:W-:Y:S01]  /*a390*/  FMUL.FTZ R58, R23, R58 ;  /* 0x0000003a173a7220 */ /* 0x000fe20000410000 */
[----:B------:R1:W5:Y:S04]  /*a3a0*/  LDL.LU R163, [R1+0xe4] ;  /* 0x0000e40001a37983 */ /* 0x0003680000300800 */
[----:B------:R1:W5:Y:S01]  /*a3b0*/  LDL.LU R162, [R1+0xe0] ;  /* 0x0000e00001a27983 */ /* 0x0003620000300800 */
[----:B------:R-:W1:Y:S03]  /*a3c0*/  MUFU.EX2 R125, R125 ;  /* 0x0000007d007d7308 */ /* 0x000e660000000800 */
[----:B------:R1:W5:Y:S01]  /*a3d0*/  LDL.LU R161, [R1+0xdc] ;  /* 0x0000dc0001a17983 */ /* 0x0003620000300800 */
[----:B------:R-:W-:Y:S01]  /*a3e0*/  FMUL.FTZ R59, R33, R59 ;  /* 0x0000003b213b7220 */ /* 0x000fe20000410000 */
[----:B------:R-:W-:-:S02]  /*a3f0*/  FMUL.FTZ R69, R69, R58 ;  /* 0x0000003a45457220 */ /* 0x000fc40000410000 */
[----:B------:R1:W5:Y:S01]  /*a400*/  LDL.LU R160, [R1+0xd8] ;  /* 0x0000d80001a07983 */ /* 0x0003620000300800 */
[----:B------:R4:W-:Y:S01]  /*a410*/  MUFU.EX2 R41, R29 ;  /* 0x0000001d00297308 */ /* 0x0009e20000000800 */
[----:B------:R-:W-:Y:S02]  /*a420*/  FFMA.FTZ R58, -R150, R150, 1 ;  /* 0x3f800000963a7423 */ /* 0x000fe40000010196 */
[----:B------:R1:W5:Y:S01]  /*a430*/  LDL.LU R159, [R1+0xd4] ;  /* 0x0000d400019f7983 */ /* 0x0003620000300800 */
[----:B--2---:R-:W-:Y:S01]  /*a440*/  FMUL.FTZ R64, R128, R64 ;  /* 0x0000004080407220 */ /* 0x004fe20000410000 */
[----:B------:R-:W-:Y:S02]  /*a450*/  FADD.FTZ R92, R70, -R92 ;  /* 0x8000005c465c7221 */ /* 0x000fe40000010000 */
[----:B------:R2:W5:Y:S01]  /*a460*/  LDL.LU R158, [R1+0xd0] ;  /* 0x0000d000019e7983 */ /* 0x0005620000300800 */
[----:B----4-:R-:W-:-:S03]  /*a470*/  FFMA.FTZ R29, -R155, R155, 1 ;  /* 0x3f8000009b1d7423 */ /* 0x010fc6000001019b */
[----:B------:R2:W5:Y:S01]  /*a480*/  LDL.LU R157, [R1+0xcc] ;  /* 0x0000cc00019d7983 */ /* 0x0005620000300800 */
[----:B------:R-:W-:Y:S01]  /*a490*/  FFMA.FTZ R70, -R154, R154, 1 ;  /* 0x3f8000009a467423 */ /* 0x000fe2000001019a */
[----:B------:R4:W2:Y:S02]  /*a4a0*/  MUFU.EX2 R12, R31 ;  /* 0x0000001f000c7308 */ /* 0x0008a40000000800 */
[----:B------:R1:W5:Y:S01]  /*a4b0*/  LDL.LU R156, [R1+0xc8] ;  /* 0x0000c800019c7983 */ /* 0x0003620000300800 */
[----:B------:R-:W-:Y:S01]  /*a4c0*/  FMUL.FTZ R29, R29, R59 ;  /* 0x0000003b1d1d7220 */ /* 0x000fe20000410000 */
[----:B------:R-:W-:Y:S02]  /*a4d0*/  FMUL.FTZ R64, R58, R64 ;  /* 0x000000403a407220 */ /* 0x000fe40000410000 */
[----:B------:R1:W5:Y:S01]  /*a4e0*/  LDL.LU R155, [R1+0xc4] ;  /* 0x0000c400019b7983 */ /* 0x0003620000300800 */
[----:B------:R-:W-:Y:S01]  /*a4f0*/  FFMA.FTZ R59, -R149, R149, 1 ;  /* 0x3f800000953b7423 */ /* 0x000fe20000010195 */
[----:B------:R-:W-:Y:S01]  /*a500*/  FMUL.FTZ R66, R121, R66 ;  /* 0x0000004279427220 */ /* 0x000fe20000410000 */
[----:B----4-:R-:W-:Y:S01]  /*a510*/  FFMA.FTZ R31, -R152, R152, 1 ;  /* 0x3f800000981f7423 */ /* 0x010fe20000010198 */
[----:B------:R4:W5:Y:S01]  /*a520*/  LDL.LU R154, [R1+0xc0] ;  /* 0x0000c000019a7983 */ /* 0x0009620000300800 */
[----:B------:R-:W-:Y:S01]  /*a530*/  FFMA.FTZ R58, -R148, R148, 1 ;  /* 0x3f800000943a7423 */ /* 0x000fe20000010194 */
[----:B---3--:R-:W-:-:S02]  /*a540*/  FMUL.FTZ R67, R124, R67 ;  /* 0x000000437c437220 */ /* 0x008fc40000410000 */
[----:B------:R4:W5:Y:S01]  /*a550*/  LDL.LU R153, [R1+0xbc] ;  /* 0x0000bc0001997983 */ /* 0x0009620000300800 */
[----:B------:R-:W-:Y:S01]  /*a560*/  FMUL.FTZ R61, R36, R61 ;  /* 0x0000003d243d7220 */ /* 0x000fe20000410000 */
[----:B------:R-:W-:Y:S02]  /*a570*/  FMUL.FTZ R60, R34, R60 ;  /* 0x0000003c223c7220 */ /* 0x000fe40000410000 */
[----:B------:R4:W5:Y:S01]  /*a580*/  LDL.LU R152, [R1+0xb8] ;  /* 0x0000b80001987983 */ /* 0x0009620000300800 */
[----:B------:R-:W-:-:S03]  /*a590*/  FMUL.FTZ R59, R59, R66 ;  /* 0x000000423b3b7220 */ /* 0x000fc60000410000 */
[----:B------:R4:W5:Y:S01]  /*a5a0*/  LDL.LU R151, [R1+0xb4] ;  /* 0x0000b40001977983 */ /* 0x0009620000300800 */
[----:B------:R-:W-:Y:S01]  /*a5b0*/  FMUL.FTZ R58, R58, R67 ;  /* 0x000000433a3a7220 */ /* 0x000fe20000410000 */
[----:B------:R-:W-:Y:S02]  /*a5c0*/  FFMA.FTZ R66, -R147, R147, 1 ;  /* 0x3f80000093427423 */ /* 0x000fe40000010193 */
[----:B------:R4:W5:Y:S01]  /*a5d0*/  LDL.LU R150, [R1+0xb0] ;  /* 0x0000b00001967983 */ /* 0x0009620000300800 */
[----:B-1----:R-:W-:Y:S01]  /*a5e0*/  FMUL.FTZ R65, R126, R65 ;  /* 0x000000417e417220 */ /* 0x002fe20000410000 */
[----:B------:R-:W-:Y:S02]  /*a5f0*/  FMUL.FTZ R31, R31, R61 ;  /* 0x0000003d1f1f7220 */ /* 0x000fe40000410000 */
[----:B------:R4:W5:Y:S01]  /*a600*/  LDL.LU R149, [R1+0xac] ;  /* 0x0000ac0001957983 */ /* 0x0009620000300800 */
[----:B------:R-:W-:Y:S01]  /*a610*/  FFMA.FTZ R67, -R146, R146, 1 ;  /* 0x3f80000092437423 */ /* 0x000fe20000010192 */
[----:B------:R-:W-:-:S02]  /*a620*/  FMUL.FTZ R70, R70, R60 ;  /* 0x0000003c46467220 */ /* 0x000fc40000410000 */
[----:B------:R4:W5:Y:S01]  /*a630*/  LDL.LU R148, [R1+0xa8] ;  /* 0x0000a80001947983 */ /* 0x0009620000300800 */
[----:B------:R-:W-:Y:S01]  /*a640*/  FFMA.FTZ R61, -R145, R145, 1 ;  /* 0x3f800000913d7423 */ /* 0x000fe20000010191 */
[----:B------:R-:W-:Y:S02]  /*a650*/  FMUL.FTZ R90, R122, R90 ;  /* 0x0000005a7a5a7220 */ /* 0x000fe40000410000 */
[----:B------:R4:W5:Y:S01]  /*a660*/  LDL.LU R147, [R1+0xa4] ;  /* 0x0000a40001937983 */ /* 0x0009620000300800 */
[----:B------:R-:W-:Y:S01]  /*a670*/  FFMA.FTZ R60, -R144, R144, 1 ;  /* 0x3f800000903c7423 */ /* 0x000fe20000010190 */
[--C-:B------:R-:W-:Y:S01]  /*a680*/  FADD.FTZ R76, R76, -R62.reuse ;  /* 0x8000003e4c4c7221 */ /* 0x100fe20000010000 */
[----:B------:R-:W-:Y:S01]  /*a690*/  FADD.FTZ R78, R78, -R62 ;  /* 0x8000003e4e4e7221 */ /* 0x000fe20000010000 */
        /* <DEDUP_REMOVED lines=35> */
[----:B------:R-:W-:-:S03]  /*a8d0*/  FFMA.FTZ R212, -R2, R2, 1 ;  /* 0x3f80000002d47423 */ /* 0x000fc60000010102 */
[----:B------:R4:W5:Y:S04]  /*a8e0*/  LDL.LU R4, [R1+0x78] ;  /* 0x0000780001047983 */ /* 0x0009680000300800 */
[----:B------:R4:W5:Y:S04]  /*a8f0*/  LDL.LU R3, [R1+0x74] ;  /* 0x0000740001037983 */ /* 0x0009680000300800 */
[----:B------:R4:W5:Y:S04]  /*a900*/  LDL.LU R2, [R1+0x70] ;  /* 0x0000700001027983 */ /* 0x0009680000300800 */
[----:B------:R-:W3:Y:S01]  /*a910*/  LDL R213, [R1+0x54] ;  /* 0x0000540001d57983 */ /* 0x000ee20000100800 */
[----:B------:R-:W1:Y:S01]  /*a920*/  MUFU.EX2 R123, R123 ;  /* 0x0000007b007b7308 */ /* 0x000e620000000800 */
[----:B------:R-:W-:Y:S01]  /*a930*/  FADD.FTZ R73, R73, -R63 ;  /* 0x8000003f49497221 */ /* 0x000fe20000010000 */
[----:B------:R-:W-:-:S06]  /*a940*/  FMUL.FTZ R72, R17, R72 ;  /* 0x0000004811487220 */ /* 0x000fcc0000410000 */
[----:B------:R-:W4:Y:S01]  /*a950*/  MUFU.EX2 R205, R205 ;  /* 0x000000cd00cd7308 */ /* 0x000f220000000800 */
[----:B------:R-:W-:-:S07]  /*a960*/  FADD.FTZ R63, R75, -R63 ;  /* 0x8000003f4b3f7221 */ /* 0x000fce0000010000 */
[----:B------:R-:W4:Y:S08]  /*a970*/  MUFU.EX2 R204, R204 ;  /* 0x000000cc00cc7308 */ /* 0x000f300000000800 */
[----:B------:R-:W4:Y:S08]  /*a980*/  MUFU.EX2 R222, R222 ;  /* 0x000000de00de7308 */ /* 0x000f300000000800 */
[----:B------:R-:W4:Y:S08]  /*a990*/  MUFU.EX2 R139, R139 ;  /* 0x0000008b008b7308 */ /* 0x000f300000000800 */
[----:B------:R-:W4:Y:S08]  /*a9a0*/  MUFU.EX2 R224, R224 ;  /* 0x000000e000e07308 */ /* 0x000f300000000800 */
[----:B------:R-:W4:Y:S08]  /*a9b0*/  MUFU.EX2 R216, R216 ;  /* 0x000000d800d87308 */ /* 0x000f300000000800 */
[----:B------:R-:W4:Y:S08]  /*a9c0*/  MUFU.EX2 R211, R211 ;  /* 0x000000d300d37308 */ /* 0x000f300000000800 */
[----:B------:R-:W4:Y:S08]  /*a9d0*/  MUFU.EX2 R210, R210 ;  /* 0x000000d200d27308 */ /* 0x000f300000000800 */
[----:B------:R-:W4:Y:S08]  /*a9e0*/  MUFU.EX2 R220, R220 ;  /* 0x000000dc00dc7308 */ /* 0x000f300000000800 */
[----:B------:R-:W4:Y:S01]  /*a9f0*/  MUFU.EX2 R219, R219 ;  /* 0x000000db00db7308 */ /* 0x000f220000000800 */
[----:B------:R-:W-:-:S07]  /*aa00*/  FMUL.FTZ R62, R62, R72 ;  /* 0x000000483e3e7220 */ /* 0x000fce0000410000 */
[----:B------:R-:W4:Y:S08]  /*aa10*/  MUFU.EX2 R215, R215 ;  /* 0x000000d700d77308 */ /* 0x000f300000000800 */
[----:B------:R-:W4:Y:S01]  /*aa20*/  MUFU.EX2 R214, R214 ;  /* 0x000000d600d67308 */ /* 0x000f220000000800 */
[----:B------:R-:W-:Y:S01]  /*aa30*/  FMUL.FTZ R74, R40, R74 ;  /* 0x0000004a284a7220 */ /* 0x000fe20000410000 */
[----:B--2---:R-:W-:Y:S01]  /*aa40*/  FMUL.FTZ R72, R12, R63 ;  /* 0x0000003f0c487220 */ /* 0x004fe20000410000 */
[----:B------:R-:W-:-:S02]  /*aa50*/  F2FP.F16.F32.PACK_AB R69, R29, R69 ;  /* 0x000000451d45723e */ /* 0x000fc400000000ff */
[----:B------:R-:W-:Y:S01]  /*aa60*/  FMUL.FTZ R63, R65, R74 ;  /* 0x0000004a413f7220 */ /* 0x000fe20000410000 */
[----:B------:R-:W-:Y:S01]  /*aa70*/  FMUL.FTZ R90, R90, R72 ;  /* 0x000000485a5a7220 */ /* 0x000fe20000410000 */
[----:B------:R-:W-:Y:S01]  /*aa80*/  FFMA.FTZ R72, -R115, R115, 1 ;  /* 0x3f80000073487423 */ /* 0x000fe20000010173 */
[----:B------:R-:W-:Y:S01]  /*aa90*/  FFMA.FTZ R65, -R116, R116, 1 ;  /* 0x3f80000074417423 */ /* 0x000fe20000010174 */
[----:B-1----:R-:W-:Y:S01]  /*aaa0*/  FMUL.FTZ R92, R123, R92 ;  /* 0x0000005c7b5c7220 */ /* 0x002fe20000410000 */
[----:B------:R-:W-:Y:S01]  /*aab0*/  FFMA.FTZ R115, -R117, R117, 1 ;  /* 0x3f80000075737423 */ /* 0x000fe20000010175 */
[----:B------:R-:W-:Y:S01]  /*aac0*/  FFMA.FTZ R116, -R120, R120, 1 ;  /* 0x3f80000078747423 */ /* 0x000fe20000010178 */
[----:B----4-:R-:W-:Y:S01]  /*aad0*/  FMUL.FTZ R86, R205, R86 ;  /* 0x00000056cd567220 */ /* 0x010fe20000410000 */
        /* <DEDUP_REMOVED lines=208> */
.L_x_1892:
        /* <DEDUP_REMOVED lines=68> */
.L_x_1893:
        /* <DEDUP_REMOVED lines=12> */
.L_x_1883:
[----:B------:R-:W-:-:S06]  /*bce0*/  UISETP.GE.AND UP0, UPT, UR43, UR42, UPT ;  /* 0x0000002a2b00728c */ /* 0x000fcc000bf06270 */
[----:B------:R-:W-:-:S13]  /*bcf0*/  PLOP3.LUT P0, PT, PT, PT, UP0, 0x80, 0x0 ;  /* 0x000000000000781c */ /* 0x000fda0003f0f008 */
[----:B------:R-:W-:Y:S05]  /*bd00*/  @P0 BRA `(.L_x_1895) ;  /* 0x0000005800000947 */ /* 0x000fea0003800000 */
[----:B------:R-:W2:Y:S01]  /*bd10*/  LDL.LU R21, [R1+0x48] ;  /* 0x0000480001157983 */ /* 0x000ea20000300800 */
[----:B------:R-:W3:Y:S01]  /*bd20*/  S2UR UR4, SR_CTAID.X ;  /* 0x00000000000479c3 */ /* 0x000ee20000002500 */
[----:B------:R-:W-:Y:S01]  /*bd30*/  MOV R19, 0x40000040 ;  /* 0x4000004000137802 */ /* 0x000fe20000000f00 */
[----:B------:R-:W4:Y:S01]  /*bd40*/  S2R R6, SR_TID.X ;  /* 0x0000000000067919 */ /* 0x000f220000002100 */
[----:B------:R-:W5:Y:S01]  /*bd50*/  S2R R5, SR_TID.X ;  /* 0x0000000000057919 */ /* 0x000f620000002100 */
[----:B---3--:R-:W-:Y:S01]  /*bd60*/  UIMAD UR4, UR4, -0x80, UR40 ;  /* 0xffffff80040478a4 */ /* 0x008fe2000f8e0228 */
[----:B----4-:R-:W-:Y:S01]  /*bd70*/  VIADD R9, R6, 0xffffff80 ;  /* 0xffffff8006097836 */ /* 0x010fe20000000000 */
[----:B-----5:R-:W-:-:S04]  /*bd80*/  IADD3 R5, R5, -0x80, RZ ;  /* 0xffffff8005057810 */ /* 0x020fc80007ffe0ff */
[----:B------:R-:W-:Y:S02]  /*bd90*/  SHF.R.S32.HI R8, RZ, 0x1f, R9 ;  /* 0x0000001fff087819 */ /* 0x000fe40000011409 */
[----:B------:R-:W-:Y:S02]  /*bda0*/  SHF.R.S32.HI R6, RZ, 0x1f, R5 ;  /* 0x0000001fff067819 */ /* 0x000fe40000011405 */
[----:B------:R-:W-:Y:S02]  /*bdb0*/  LEA.HI R11, R8, R9, RZ, 0x7 ;  /* 0x00000009080b7211 */ /* 0x000fe400078f38ff */
[----:B------:R-:W-:Y:S02]  /*bdc0*/  LEA.HI R7, R6, R5, RZ, 0x5 ;  /* 0x0000000506077211 */ /* 0x000fe400078f28ff */
[----:B------:R-:W-:Y:S02]  /*bdd0*/  LOP3.LUT R10, R11, 0xffffff80, RZ, 0xc0, !PT ;  /* 0xffffff800b0a7812 */ /* 0x000fe400078ec0ff */
[----:B------:R-:W-:-:S02]  /*bde0*/  LOP3.LUT R8, R7, 0xffffffe0, RZ, 0xc0, !PT ;  /* 0xffffffe007087812 */ /* 0x000fc400078ec0ff */
[----:B------:R-:W-:Y:S01]  /*bdf0*/  LEA.HI R6, R6, R5, RZ, 0x2 ;  /* 0x0000000506067211 */ /* 0x000fe200078f10ff */
[----:B------:R-:W-:Y:S01]  /*be00*/  IMAD.IADD R9, R9, 0x1, -R10 ;  /* 0x0000000109097824 */ /* 0x000fe200078e0a0a */
[----:B------:R-:W-:Y:S01]  /*be10*/  SHF.R.S32.HI R22, RZ, 0x7, R11 ;  /* 0x00000007ff167819 */ /* 0x000fe2000001140b */
[C---:B------:R-:W-:Y:S01]  /*be20*/  IMAD.IADD R8, R5.reuse, 0x1, -R8 ;  /* 0x0000000105087824 */ /* 0x040fe200078e0a08 */
[----:B------:R-:W-:Y:S02]  /*be30*/  LOP3.LUT R6, R6, 0xfffffffc, RZ, 0xc0, !PT ;  /* 0xfffffffc06067812 */ /* 0x000fe400078ec0ff */
[----:B------:R-:W-:Y:S02]  /*be40*/  SHF.R.S32.HI R12, RZ, 0x1f, R9 ;  /* 0x0000001fff0c7819 */ /* 0x000fe40000011409 */
[----:B------:R-:W-:Y:S02]  /*be50*/  SHF.R.S32.HI R7, RZ, 0x1f, R8 ;  /* 0x0000001fff077819 */ /* 0x000fe40000011408 */
[----:B------:R-:W-:-:S02]  /*be60*/  IADD3 R10, R5, -R6, RZ ;  /* 0x80000006050a7210 */ /* 0x000fc40007ffe0ff */
[CC--:B------:R-:W-:Y:S02]  /*be70*/  LEA.HI R6, R12.reuse, R9.reuse, RZ, 0x2 ;  /* 0x000000090c067211 */ /* 0x0c0fe400078f10ff */
[----:B------:R-:W-:Y:S02]  /*be80*/  LEA.HI R5, R7, R8, RZ, 0x3 ;  /* 0x0000000807057211 */ /* 0x000fe400078f18ff */
[----:B------:R-:W-:Y:S02]  /*be90*/  LEA.HI R13, R12, R9, RZ, 0x5 ;  /* 0x000000090c0d7211 */ /* 0x000fe400078f28ff */
[--C-:B------:R-:W-:Y:S02]  /*bea0*/  SHF.R.S32.HI R9, RZ, 0x2, R6.reuse ;  /* 0x00000002ff097819 */ /* 0x100fe40000011406 */
[----:B------:R-:W-:Y:S02]  /*beb0*/  SHF.R.S32.HI R12, RZ, 0x1f, R6 ;  /* 0x0000001fff0c7819 */ /* 0x000fe40000011406 */
[----:B------:R-:W-:-:S02]  /*bec0*/  SHF.R.S32.HI R6, RZ, 0x3, R5 ;  /* 0x00000003ff067819 */ /* 0x000fc40000011405 */
[----:B------:R-:W-:Y:S02]  /*bed0*/  SHF.R.S32.HI R5, RZ, 0x1f, R5 ;  /* 0x0000001fff057819 */ /* 0x000fe40000011405 */
[----:B------:R-:W-:Y:S02]  /*bee0*/  LEA.HI R7, R7, R8, RZ, 0x2 ;  /* 0x0000000807077211 */ /* 0x000fe400078f10ff */
[----:B------:R-:W-:Y:S02]  /*bef0*/  LEA.HI R5, R5, R6, RZ, 0x4 ;  /* 0x0000000605057211 */ /* 0x000fe400078f20ff */
[----:B------:R-:W-:Y:S02]  /*bf00*/  SHF.R.S32.HI R8, RZ, 0x2, R7 ;  /* 0x00000002ff087819 */ /* 0x000fe40000011407 */
[----:B------:R-:W-:Y:S02]  /*bf10*/  LEA.HI R12, R12, R9, RZ, 0x3 ;  /* 0x000000090c0c7211 */ /* 0x000fe400078f18ff */
[----:B------:R-:W-:-:S02]  /*bf20*/  LOP3.LUT R5, R5, 0x1ffffff0, RZ, 0xc0, !PT ;  /* 0x1ffffff005057812 */ /* 0x000fc400078ec0ff */
[----:B------:R-:W-:Y:S02]  /*bf30*/  LEA.HI R7, R7, R8, RZ, 0x1 ;  /* 0x0000000807077211 */ /* 0x000fe400078f08ff */
[----:B------:R-:W-:Y:S02]  /*bf40*/  LEA.HI R11, R22, R22, RZ, 0x1 ;  /* 0x00000016160b7211 */ /* 0x000fe400078f08ff */
[----:B------:R-:W-:Y:S02]  /*bf50*/  LOP3.LUT R12, R12, 0xfffffff8, RZ, 0xc0, !PT ;  /* 0xfffffff80c0c7812 */ /* 0x000fe400078ec0ff */
[----:B------:R-:W-:Y:S01]  /*bf60*/  IADD3 R6, R6, -R5, RZ ;  /* 0x8000000506067210 */ /* 0x000fe20007ffe0ff */
[----:B------:R-:W-:Y:S01]  /*bf70*/  VIADD R5, R8, 0x8 ;  /* 0x0000000808057836 */ /* 0x000fe20000000000 */
[----:B------:R-:W-:Y:S01]  /*bf80*/  LOP3.LUT R7, R7, 0xfffffffe, RZ, 0xc0, !PT ;  /* 0xfffffffe07077812 */ /* 0x000fe200078ec0ff */
[----:B------:R-:W-:Y:S01]  /*bf90*/  IMAD.IADD R12, R9, 0x1, -R12 ;  /* 0x00000001090c7824 */ /* 0x000fe200078e0a0c */
[----:B------:R-:W-:-:S02]  /*bfa0*/  LOP3.LUT R11, R11, 0x3fffffe, RZ, 0xc0, !PT ;  /* 0x03fffffe0b0b7812 */ /* 0x000fc400078ec0ff */
[----:B------:R-:W-:Y:S02]  /*bfb0*/  SHF.R.S32.HI R15, RZ, 0x5, R13 ;  /* 0x00000005ff0f7819 */ /* 0x000fe4000001140d */
[----:B------:R-:W-:Y:S01]  /*bfc0*/  IADD3 R7, R8, -R7, RZ ;  /* 0x8000000708077210 */ /* 0x000fe20007ffe0ff */
[----:B------:R-:W-:Y:S01]  /*bfd0*/  IMAD.IADD R22, R22, 0x1, -R11 ;  /* 0x0000000116167824 */ /* 0x000fe200078e0a0b */
[----:B------:R-:W-:Y:S01]  /*bfe0*/  LEA.HI R9, R5, R5, RZ, 0x1 ;  /* 0x0000000505097211 */ /* 0x000fe200078f08ff */
[----:B------:R-:W-:Y:S01]  /*bff0*/  IMAD R17, R15, 0x10, R12 ;  /* 0x000000100f117824 */ /* 0x000fe200078e020c */
[C---:B------:R-:W-:Y:S01]  /*c000*/  IADD3 R15, R8.reuse, 0x18, RZ ;  /* 0x00000018080f7810 */ /* 0x040fe20007ffe0ff */
[----:B------:R-:W-:Y:S01]  /*c010*/  VIADD R11, R8, 0x10 ;  /* 0x00000010080b7836 */ /* 0x000fe20000000000 */
[----:B------:R-:W-:Y:S01]  /*c020*/  LOP3.LUT R12, R9, 0xfffffffe, RZ, 0xc0, !PT ;  /* 0xfffffffe090c7812 */ /* 0x000fe200078ec0ff */
[----:B------:R-:W-:Y:S02]  /*c030*/  IMAD R6, R6, 0x8, R7 ;  /* 0x0000000806067824 */ /* 0x000fe400078e0207 */
[----:B------:R-:W-:Y:S01]  /*c040*/  IMAD R17, R22, 0x40, R17 ;  /* 0x0000004016117824 */ /* 0x000fe200078e0211 */
[----:B------:R-:W-:Y:S01]  /*c050*/  LEA.HI R13, R11, R11, RZ, 0x1 ;  /* 0x0000000b0b0d7211 */ /* 0x000fe200078f08ff */
[----:B------:R-:W-:Y:S01]  /*c060*/  IMAD.IADD R12, R5, 0x1, -R12 ;  /* 0x00000001050c7824 */ /* 0x000fe200078e0a0c */
[----:B------:R3:W-:Y:S01]  /*c070*/  STL [R1+0x64], R6 ;  /* 0x0000640601007387 */ /* 0x0007e20000100800 */
[----:B------:R-:W-:-:S02]  /*c080*/  SHF.R.S32.HI R5, RZ, 0x1, R9 ;  /* 0x00000001ff057819 */ /* 0x000fc40000011409 */
[--C-:B------:R-:W-:Y:S02]  /*c090*/  SHF.R.S32.HI R7, RZ, 0x1, R13.reuse ;  /* 0x00000001ff077819 */ /* 0x100fe4000001140d */
[----:B------:R-:W-:Y:S02]  /*c0a0*/  SHF.R.S32.HI R8, RZ, 0x1f, R13 ;  /* 0x0000001fff087819 */ /* 0x000fe4000001140d */
[----:B------:R-:W-:Y:S01]  /*c0b0*/  LOP3.LUT R14, R13, 0xfffffffe, RZ, 0xc0, !PT ;  /* 0xfffffffe0d0e7812 */ /* 0x000fe200078ec0ff */
[----:B------:R-:W-:Y:S01]  /*c0c0*/  IMAD.MOV.U32 R13, RZ, RZ, 0x40000040 ;  /* 0x40000040ff0d7424 */ /* 0x000fe200078e00ff */
[----:B------:R-:W-:Y:S02]  /*c0d0*/  LEA.HI R8, R8, R7, RZ, 0x4 ;  /* 0x0000000708087211 */ /* 0x000fe400078f20ff */
[----:B---3--:R-:W-:Y:S01]  /*c0e0*/  SHF.R.S32.HI R6, RZ, 0x1f, R9 ;  /* 0x0000001fff067819 */ /* 0x008fe20000011409 */
[----:B------:R-:W-:Y:S01]  /*c0f0*/  IMAD.IADD R14, R11, 0x1, -R14 ;  /* 0x000000010b0e7824 */ /* 0x000fe200078e0a0e */
[----:B------:R-:W-:-:S02]  /*c100*/  LEA.HI R11, R15, R15, RZ, 0x1 ;  /* 0x0000000f0f0b7211 */ /* 0x000fc400078f08ff */
[----:B------:R-:W-:Y:S02]  /*c110*/  LEA.HI R6, R6, R5, RZ, 0x4 ;  /* 0x0000000506067211 */ /* 0x000fe400078f20ff */
[----:B------:R-:W-:Y:S02]  /*c120*/  LOP3.LUT R8, R8, 0x1ffffff0, RZ, 0xc0, !PT ;  /* 0x1ffffff008087812 */ /* 0x000fe400078ec0ff */
[----:B------:R-:W-:Y:S02]  /*c130*/  LOP3.LUT R6, R6, 0x1ffffff0, RZ, 0xc0, !PT ;  /* 0x1ffffff006067812 */ /* 0x000fe400078ec0ff */
[--C-:B------:R-:W-:Y:S02]  /*c140*/  SHF.R.S32.HI R9, RZ, 0x1, R11.reuse ;  /* 0x00000001ff097819 */ /* 0x100fe4000001140b */
[----:B------:R-:W-:Y:S01]  /*c150*/  SHF.R.S32.HI R20, RZ, 0x1f, R11 ;  /* 0x0000001fff147819 */ /* 0x000fe2000001140b */
[----:B------:R-:W-:Y:S01]  /*c160*/  IMAD.IADD R5, R5, 0x1, -R6 ;  /* 0x0000000105057824 */ /* 0x000fe200078e0a06 */
[----:B------:R-:W-:-:S02]  /*c170*/  IADD3 R7, R7, -R8, RZ ;  /* 0x8000000807077210 */ /* 0x000fc40007ffe0ff */
[----:B------:R-:W-:Y:S01]  /*c180*/  LEA.HI R20, R20, R9, RZ, 0x4 ;  /* 0x0000000914147211 */ /* 0x000fe200078f20ff */
[----:B------:R-:W-:Y:S01]  /*c190*/  IMAD R6, R5, 0x8, R12 ;  /* 0x0000000805067824 */ /* 0x000fe200078e020c */
[----:B-1----:R-:W-:Y:S01]  /*c1a0*/  LOP3.LUT R18, R11, 0xfffffffe, RZ, 0xc0, !PT ;  /* 0xfffffffe0b127812 */ /* 0x002fe200078ec0ff */
[----:B------:R-:W-:Y:S01]  /*c1b0*/  IMAD R7, R7, 0x8, R14 ;  /* 0x0000000807077824 */ /* 0x000fe200078e020e */
[----:B------:R-:W-:Y:S01]  /*c1c0*/  LOP3.LUT R20, R20, 0x1ffffff0, RZ, 0xc0, !PT ;  /* 0x1ffffff014147812 */ /* 0x000fe200078ec0ff */
[----:B------:R-:W1:Y:S01]  /*c1d0*/  S2R R8, SR_CTAID.X ;  /* 0x0000000000087919 */ /* 0x000e620000002500 */
[----:B------:R-:W-:Y:S01]  /*c1e0*/  IADD3 R18, R15, -R18, RZ ;  /* 0x800000120f127210 */ /* 0x000fe20007ffe0ff */
[----:B------:R-:W-:Y:S01]  /*c1f0*/  IMAD.MOV.U32 R15, RZ, RZ, 0x40000040 ;  /* 0x40000040ff0f7424 */ /* 0x000fe200078e00ff */
[----:B------:R3:W-:Y:S01]  /*c200*/  STL [R1+0x60], R6 ;  /* 0x0000600601007387 */ /* 0x0007e20000100800 */
[----:B------:R-:W-:-:S03]  /*c210*/  IMAD.IADD R9, R9, 0x1, -R20 ;  /* 0x0000000109097824 */ /* 0x000fc600078e0a14 */
[----:B------:R4:W-:Y:S01]  /*c220*/  STL [R1+0x5c], R7 ;  /* 0x00005c0701007387 */ /* 0x0009e20000100800 */
[----:B------:R-:W-:-:S05]  /*c230*/  IMAD R9, R9, 0x8, R18 ;  /* 0x0000000809097824 */ /* 0x000fca00078e0212 */
[----:B------:R5:W-:Y:S01]  /*c240*/  STL [R1+0x58], R9 ;  /* 0x0000580901007387 */ /* 0x000be20000100800 */
[----:B-1----:R-:W-:Y:S01]  /*c250*/  IMAD R8, R8, -0x80, -R17 ;  /* 0xffffff8008087824 */ /* 0x002fe200078e0a11 */
[----:B--2---:R-:W-:-:S04]  /*c260*/  LEA R5, R21, R16, 0xd ;  /* 0x0000001015057211 */ /* 0x004fc800078e68ff */
[C---:B---3--:R-:W-:Y:S01]  /*c270*/  IADD3 R6, R5.reuse, 0x4000, RZ ;  /* 0x0000400005067810 */ /* 0x048fe20007ffe0ff */
[----:B----4-:R-:W-:Y:S01]  /*c280*/  VIADD R7, R5, 0x20c00 ;  /* 0x00020c0005077836 */ /* 0x010fe20000000000 */
[----:B------:R-:W-:Y:S02]  /*c290*/  SHF.R.U32.HI R5, RZ, 0x4, R5 ;  /* 0x00000004ff057819 */ /* 0x000fe40000011605 */
[----:B------:R-:W-:Y:S02]  /*c2a0*/  SHF.R.U32.HI R6, RZ, 0x4, R6 ;  /* 0x00000004ff067819 */ /* 0x000fe40000011606 */
[----:B------:R-:W-:Y:S02]  /*c2b0*/  SHF.R.U32.HI R7, RZ, 0x4, R7 ;  /* 0x00000004ff077819 */ /* 0x000fe40000011607 */
[----:B------:R-:W-:Y:S02]  /*c2c0*/  LOP3.LUT R6, R6, 0x3fff, RZ, 0xc0, !PT ;  /* 0x00003fff06067812 */ /* 0x000fe400078ec0ff */
[----:B------:R-:W-:-:S02]  /*c2d0*/  LOP3.LUT R5, R5, 0x3fff, RZ, 0xc0, !PT ;  /* 0x00003fff05057812 */ /* 0x000fc400078ec0ff */
[----:B------:R-:W-:Y:S02]  /*c2e0*/  LOP3.LUT R7, R7, 0x3fff, RZ, 0xc0, !PT ;  /* 0x00003fff07077812 */ /* 0x000fe400078ec0ff */
[----:B------:R-:W-:Y:S02]  /*c2f0*/  LOP3.LUT R6, R6, 0x10000, RZ, 0xfc, !PT ;  /* 0x0001000006067812 */ /* 0x000fe400078efcff */
[----:B-----5:R-:W-:Y:S02]  /*c300*/  LOP3.LUT R9, R5, 0x10000, RZ, 0xfc, !PT ;  /* 0x0001000005097812 */ /* 0x020fe400078efcff */
[----:B------:R-:W-:Y:S01]  /*c310*/  LOP3.LUT R5, R7, 0x10000, RZ, 0xfc, !PT ;  /* 0x0001000007057812 */ /* 0x000fe200078efcff */
[C---:B------:R-:W-:Y:S01]  /*c320*/  VIADD R12, R6.reuse, 0x6 ;  /* 0x00000006060c7836 */ /* 0x040fe20000000000 */
[C---:B------:R-:W-:Y:S01]  /*c330*/  IADD3 R14, R6.reuse, 0x4, RZ ;  /* 0x00000004060e7810 */ /* 0x040fe20007ffe0ff */
[----:B------:R-:W-:Y:S01]  /*c340*/  VIADD R18, R6, 0x2 ;  /* 0x0000000206127836 */ /* 0x000fe20000000000 */
[----:B------:R1:W-:Y:S01]  /*c350*/  STL [R1+0x34], R6 ;  /* 0x0000340601007387 */ /* 0x0003e20000100800 */
[----:B------:R-:W-:-:S02]  /*c360*/  IADD3 R7, R10, 0x8, RZ ;  /* 0x000000080a077810 */ /* 0x000fc40007ffe0ff */
[----:B------:R-:W-:Y:S01]  /*c370*/  IADD3 R7, R10, 0x14, RZ ;  /* 0x000000140a077810 */ /* 0x000fe20007ffe0ff */
[----:B------:R2:W-:Y:S01]  /*c380*/  STL [R1+0x50], R5 ;  /* 0x0000500501007387 */ /* 0x0005e20000100800 */
[----:B------:R-:W-:-:S03]  /*c390*/  IADD3 R7, -R17, UR4, RZ ;  /* 0x0000000411077c10 */ /* 0x000fc6000fffe1ff */
[----:B------:R3:W-:Y:S01]  /*c3a0*/  STL.64 [R1+0x38], R12 ;  /* 0x0000380c01007387 */ /* 0x0007e20000100a00 */
[----:B-1----:R-:W-:-:S03]  /*c3b0*/  VIADD R6, R10, 0xc ;  /* 0x0000000c0a067836 */ /* 0x002fc60000000000 */
[----:B------:R3:W-:Y:S01]  /*c3c0*/  STL.64 [R1+0x48], R18 ;  /* 0x0000481201007387 */ /* 0x0007e20000100a00 */
[C---:B------:R-:W-:Y:S02]  /*c3d0*/  VIADD R6, R10.reuse, 0x18 ;  /* 0x000000180a067836 */ /* 0x040fe40000000000 */
[C---:B--2---:R-:W-:Y:S01]  /*c3e0*/  VIADD R5, R10.reuse, 0x4 ;  /* 0x000000040a057836 */ /* 0x044fe20000000000 */
[----:B------:R3:W-:Y:S01]  /*c3f0*/  STL.64 [R1+0x40], R14 ;  /* 0x0000400e01007387 */ /* 0x0007e20000100a00 */
[C---:B------:R-:W-:Y:S02]  /*c400*/  VIADD R5, R10.reuse, 0x10 ;  /* 0x000000100a057836 */ /* 0x040fe40000000000 */
[----:B------:R-:W-:-:S07]  /*c410*/  VIADD R5, R10, 0x1c ;  /* 0x0000001c0a057836 */ /* 0x000fce0000000000 */
.L_x_1906:
[----:B------:R-:W-:-:S04]  /*c420*/  MOV R5, UR36 ;  /* 0x0000002400057c02 */ /* 0x000fc80008000f00 */
[----:B------:R-:W-:-:S04]  /*c430*/  LOP3.LUT R5, R5, 0x1, RZ, 0xfc, !PT ;  /* 0x0000000105057812 */ /* 0x000fc800078efcff */
[----:B------:R-:W-:-:S13]  /*c440*/  ISETP.NE.AND P6, PT, R5, 0x3, PT ;  /* 0x000000030500780c */ /* 0x000fda0003fc5270 */
[----:B------:R-:W-:Y:S05]  /*c450*/  @!P6 BRA `(.L_x_1896) ;  /* 0x000000000004e947 */ /* 0x000fea0003800000 */
[----:B------:R-:W-:Y:S01]  /*c460*/  BPT.TRAP 0x1 ;  /* 0x000000040000795c */ /* 0x000fe20000300000 */
.L_x_1896:
[----:B------:R-:W-:Y:S01]  /*c470*/  IMAD R6, R0, 0x8, R16 ;  /* 0x0000000800067824 */ /* 0x000fe200078e0210 */
[----:B------:R-:W-:-:S04]  /*c480*/  SHF.L.U32 R21, R4, 0x1f, RZ ;  /* 0x0000001f04157819 */ /* 0x000fc800000006ff */
[----:B------:R1:W2:Y:S01]  /*c490*/  SYNCS.PHASECHK.TRANS64.TRYWAIT P0, [R6+URZ+0x30c10], R21 ;  /* 0x030c1015060075a7 */ /* 0x0002a2000800017f */
[----:B------:R-:W-:Y:S05]  /*c4a0*/  @!P6 BRA `(.L_x_1897) ;  /* 0x000000000004e947 */ /* 0x000fea0003800000 */
[----:B------:R-:W-:Y:S01]  /*c4b0*/  BPT.TRAP 0x1 ;  /* 0x000000040000795c */ /* 0x000fe20000300000 */
.L_x_1897:
[----:B------:R-:W-:-:S05]  /*c4c0*/  VIADD R5, R16, 0x10000 ;  /* 0x0001000010057836 */ /* 0x000fca0000000000 */
[----:B------:R-:W-:-:S04]  /*c4d0*/  SHF.R.U32.HI R5, RZ, 0x4, R5 ;  /* 0x00000004ff057819 */ /* 0x000fc80000011605 */
[----:B------:R-:W-:-:S04]  /*c4e0*/  LOP3.LUT R5, R5, 0x3fff, RZ, 0xc0, !PT ;  /* 0x00003fff05057812 */ /* 0x000fc800078ec0ff */
[----:B------:R-:W-:Y:S01]  /*c4f0*/  LOP3.LUT R11, R5, 0x10000, RZ, 0xfc, !PT ;  /* 0x00010000050b7812 */ /* 0x000fe200078efcff */
[----:B--2---:R-:W-:Y:S06]  /*c500*/  @P0 BRA `(.L_x_1898) ;  /* 0x0000000000080947 */ /* 0x004fec0003800000 */
[----:B------:R-:W2:Y:S02]  /*c510*/  SYNCS.PHASECHK.TRANS64.TRYWAIT P0, [R6+URZ+0x30c10], R21 ;  /* 0x030c1015060075a7 */ /* 0x000ea4000800017f */
[----:B--2---:R-:W-:Y:S05]  /*c520*/  @!P0 BRA `(.L_x_1899) ;  /* 0x000000b8006c8947 */ /* 0x004fea0003800000 */
.L_x_1898:
[----:B------:R-:W-:Y:S01]  /*c530*/  LEA R11, R0, R11, 0xa ;  /* 0x0000000b000b7211 */ /* 0x000fe200078e50ff */
[----:B------:R-:W-:Y:S05]  /*c540*/  WARPSYNC.ALL ;  /* 0x0000000000007948 */ /* 0x000fea0003800000 */
[----:B------:R-:W-:Y:S01]  /*c550*/  R2UR UR4, R9 ;  /* 0x00000000090472ca */ /* 0x000fe200000e0000 */
[----:B---3--:R-:W3:Y:S01]  /*c560*/  LDL R18, [R1+0x64] ;  /* 0x0000640001127983 */ /* 0x008ee20000100800 */
        /* <DEDUP_REMOVED lines=9> */
[----:B------:R-:W-:Y:S01]  /*c600*/  UIADD3 UR4, UR6, 0x2, URZ ;  /* 0x0000000206047890 */ /* 0x000fe2000fffe03f */
[----:B------:R-:W-:Y:S01]  /*c610*/  IMAD.MOV.U32 R13, RZ, RZ, 0x40000040 ;  /* 0x40000040ff0d7424 */ /* 0x000fe200078e00ff */
[----:B------:R-:W-:Y:S01]  /*c620*/  UMOV UR11, 0x40000040 ;  /* 0x40000040000b7882 */ /* 0x000fe20000000000 */
[----:B------:R-:W-:Y:S01]  /*c630*/  UMOV UR7, 0x40000040 ;  /* 0x4000004000077882 */ /* 0x000fe20000000000 */
[----:B------:R-:W-:-:S02]  /*c640*/  R2UR UR8, R12 ;  /* 0x000000000c0872ca */ /* 0x000fc400000e0000 */
[----:B------:R-:W-:Y:S01]  /*c650*/  R2UR UR9, R13 ;  /* 0x000000000d0972ca */ /* 0x000fe200000e0000 */
[----:B------:R-:W-:Y:S01]  /*c660*/  UMOV UR10, UR4 ;  /* 0x00000004000a7c82 */ /* 0x000fe20008000000 */
[----:B------:R-:W-:Y:S01]  /*c670*/  IMAD.MOV.U32 R13, RZ, RZ, 0x40000040 ;  /* 0x40000040ff0d7424 */ /* 0x000fe200078e00ff */
[----:B------:R-:W-:Y:S01]  /*c680*/  IADD3 R12, R9, 0x4, RZ ;  /* 0x00000004090c7810 */ /* 0x000fe20007ffe0ff */
        /* <DEDUP_REMOVED lines=17> */
[----:B------:R-:W-:Y:S02]  /*c7a0*/  IMAD R13, R3, 0x2, R12 ;  /* 0x00000002030d7824 */ /* 0x000fe400078e020c */
[C---:B----4-:R-:W-:Y:S01]  /*c7b0*/  IMAD R14, R0.reuse, 0x80, R14 ;  /* 0x00000080000e7824 */ /* 0x050fe200078e020e */
[----:B-----5:R-:W-:-:S04]  /*c7c0*/  LEA R18, R0, R17, 0x7 ;  /* 0x0000001100127211 */ /* 0x020fc800078e38ff */
[C---:B------:R-:W-:Y:S01]  /*c7d0*/  LEA R17, R3.reuse, R14, 0x1 ;  /* 0x0000000e03117211 */ /* 0x040fe200078e08ff */
[----:B--2---:R-:W-:Y:S02]  /*c7e0*/  IMAD R20, R0, 0x80, R15 ;  /* 0x0000008000147824 */ /* 0x004fe400078e020f */
[----:B------:R-:W-:Y:S01]  /*c7f0*/  IMAD R15, R3, 0x2, R18 ;  /* 0x00000002030f7824 */ /* 0x000fe200078e0212 */
[-C--:B------:R-:W-:Y:S01]  /*c800*/  LEA R18, R13, R16.reuse, 0x2 ;  /* 0x000000100d127211 */ /* 0x080fe200078e10ff */
[----:B------:R-:W-:Y:S02]  /*c810*/  IMAD R19, R3, 0x2, R20 ;  /* 0x0000000203137824 */ /* 0x000fe400078e0214 */
[--C-:B------:R-:W-:Y:S02]  /*c820*/  IMAD R12, R17, 0x4, R16.reuse ;  /* 0x00000004110c7824 */ /* 0x100fe400078e0210 */
[----:B------:R-:W-:Y:S01]  /*c830*/  IMAD R11, R15, 0x4, R16 ;  /* 0x000000040f0b7824 */ /* 0x000fe200078e0210 */
[----:B------:R-:W-:Y:S01]  /*c840*/  LEA R14, R19, R16, 0x2 ;  /* 0x00000010130e7211 */ /* 0x000fe200078e10ff */
        /* <DEDUP_REMOVED lines=15> */
.L_x_1900:
[----:B------:R1:W1:Y:S01]  /*c940*/  SYNCS.PHASECHK.TRANS64.TRYWAIT P0, [R6+URZ+0x30c30], R21 ;  /* 0x030c3015060075a7 */ /* 0x000262000800017f */
[----:B------:R-:W-:Y:S05]  /*c950*/  @!P6 BRA `(.L_x_1901) ;  /* 0x000000000004e947 */ /* 0x000fea0003800000 */
[----:B------:R-:W-:Y:S01]  /*c960*/  BPT.TRAP 0x1 ;  /* 0x000000040000795c */ /* 0x000fe20000300000 */
.L_x_1901:
[----:B-1----:R-:W-:Y:S05]  /*c970*/  @P0 BRA `(.L_x_1902) ;  /* 0x0000000000080947 */ /* 0x002fea0003800000 */
[----:B------:R-:W1:Y:S02]  /*c980*/  SYNCS.PHASECHK.TRANS64.TRYWAIT P0, [R6+URZ+0x30c30], R21 ;  /* 0x030c3015060075a7 */ /* 0x000e64000800017f */
[----:B-1----:R-:W-:Y:S05]  /*c990*/  @!P0 BRA `(.L_x_1903) ;  /* 0x000000b400648947 */ /* 0x002fea0003800000 */
.L_x_1902:
[----:B------:R-:W2:Y:S01]  /*c9a0*/  LDL R26, [R1+0x34] ;  /* 0x00003400011a7983 */ /* 0x000ea20000100800 */
[----:B------:R-:W-:Y:S01]  /*c9b0*/  ULDC UR9, c[0x0][0x75c] ;  /* 0x0001d70000097ab9 */ /* 0x000fe20000000800 */
[----:B------:R-:W-:Y:S02]  /*c9c0*/  IADD3 R24, R16, 0x18000, RZ ;  /* 0x0001800010187810 */ /* 0x000fe40007ffe0ff */
[----:B------:R1:W-:Y:S01]  /*c9d0*/  STL [R1+0x110], R200 ;  /* 0x000110c801007387 */ /* 0x0003e20000100800 */
[----:B------:R-:W-:Y:S01]  /*c9e0*/  FMUL.FTZ R88, R88, UR9 ;  /* 0x0000000958587c20 */ /* 0x000fe20008410000 */
[----:B------:R-:W-:Y:S01]  /*c9f0*/  FMUL.FTZ R99, R99, UR9 ;  /* 0x0000000963637c20 */ /* 0x000fe20008410000 */
[----:B------:R-:W-:Y:S01]  /*ca00*/  SHF.R.U32.HI R24, RZ, 0x4, R24 ;  /* 0x00000004ff187819 */ /* 0x000fe20000011618 */
[----:B------:R-:W-:Y:S01]  /*ca10*/  STL [R1+0x10c], R201 ;  /* 0x00010cc901007387 */ /* 0x000fe20000100800 */
[----:B------:R-:W-:Y:S01]  /*ca20*/  FMUL.FTZ R75, R75, UR9 ;  /* 0x000000094b4b7c20 */ /* 0x000fe20008410000 */
[----:B------:R-:W-:Y:S01]  /*ca30*/  FMUL.FTZ R83, R83, UR9 ;  /* 0x0000000953537c20 */ /* 0x000fe20008410000 */
[----:B------:R-:W-:Y:S01]  /*ca40*/  LOP3.LUT R137, R24, 0x3fff, RZ, 0xc0, !PT ;  /* 0x00003fff18897812 */ /* 0x000fe200078ec0ff */
[----:B------:R-:W-:Y:S01]  /*ca50*/  STL [R1+0x108], R202 ;  /* 0x000108ca01007387 */ /* 0x000fe20000100800 */
[----:B------:R-:W-:Y:S01]  /*ca60*/  FMUL.FTZ R85, R85, UR9 ;  /* 0x0000000955557c20 */ /* 0x000fe20008410000 */
[----:B------:R-:W-:Y:S01]  /*ca70*/  FMUL.FTZ R19, R72, UR9 ;  /* 0x0000000948137c20 */ /* 0x000fe20008410000 */
[----:B------:R-:W-:Y:S01]  /*ca80*/  LOP3.LUT R25, R137, 0x10000, RZ, 0xfc, !PT ;  /* 0x0001000089197812 */ /* 0x000fe200078efcff */
[----:B------:R-:W-:Y:S01]  /*ca90*/  STL [R1+0x104], R203 ;  /* 0x000104cb01007387 */ /* 0x000fe20000100800 */
[----:B------:R-:W-:Y:S01]  /*caa0*/  FMUL.FTZ R230, R73, UR9 ;  /* 0x0000000949e67c20 */ /* 0x000fe20008410000 */
[----:B------:R-:W-:Y:S01]  /*cab0*/  FMUL.FTZ R20, R74, UR9 ;  /* 0x000000094a147c20 */ /* 0x000fe20008410000 */
[----:B-1----:R-:W-:Y:S01]  /*cac0*/  MUFU.TANH R200, R75 ;  /* 0x0000004b00c87308 */ /* 0x002fe20000002400 */
[----:B------:R1:W-:Y:S01]  /*cad0*/  STL [R1+0x100], R171 ;  /* 0x000100ab01007387 */ /* 0x0003e20000100800 */
[----:B------:R-:W-:-:S02]  /*cae0*/  IMAD R25, R0, 0x400, R25 ;  /* 0x0000040000197824 */ /* 0x000fc400078e0219 */
        /* <DEDUP_REMOVED lines=12> */
[----:B------:R-:W-:-:S02]  /*cbb0*/  FMUL.FTZ R138, R86, UR9 ;  /* 0x00000009568a7c20 */ /* 0x000fc40008410000 */
[----:B------:R-:W-:Y:S01]  /*cbc0*/  STL [R1+0xf0], R167 ;  /* 0x0000f0a701007387 */ /* 0x000fe20000100800 */
[----:B------:R-:W-:Y:S01]  /*cbd0*/  R2UR UR6, R25 ;  /* 0x00000000190672ca */ /* 0x000fe200000e0000 */
[----:B------:R-:W-:Y:S02]  /*cbe0*/  MUFU.TANH R201, R83 ;  /* 0x0000005300c97308 */ /* 0x000fe40000002400 */
[----:B------:R-:W-:Y:S04]  /*cbf0*/  STL [R1+0xec], R166 ;  /* 0x0000eca601007387 */ /* 0x000fe80000100800 */
[----:B------:R-:W-:Y:S01]  /*cc00*/  STL [R1+0xe8], R165 ;  /* 0x0000e8a501007387 */ /* 0x000fe20000100800 */
[----:B-1----:R-:W-:Y:S01]  /*cc10*/  FMUL.FTZ R88, R93, UR9 ;  /* 0x000000095d587c20 */ /* 0x002fe20008410000 */
[----:B------:R1:W-:Y:S02]  /*cc20*/  MUFU.TANH R202, R85 ;  /* 0x0000005500ca7308 */ /* 0x0003e40000002400 */
[----:B------:R-:W-:Y:S04]  /*cc30*/  STL [R1+0xe4], R164 ;  /* 0x0000e4a401007387 */ /* 0x000fe80000100800 */
[----:B------:R-:W-:Y:S01]  /*cc40*/  STL [R1+0xe0], R163 ;  /* 0x0000e0a301007387 */ /* 0x000fe20000100800 */
[----:B------:R-:W-:Y:S01]  /*cc50*/  FMUL.FTZ R136, R87, UR9 ;  /* 0x0000000957887c20 */ /* 0x000fe20008410000 */
[----:B------:R-:W-:Y:S01]  /*cc60*/  UMOV UR5, 0x40000040 ;  /* 0x4000004000057882 */ /* 0x000fe20000000000 */
[----:B------:R-:W-:Y:S01]  /*cc70*/  UMOV UR7, 0x40000040 ;  /* 0x4000004000077882 */ /* 0x000fe20000000000 */
[----:B------:R-:W-:Y:S01]  /*cc80*/  STL [R1+0xdc], R162 ;  /* 0x0000dca201007387 */ /* 0x000fe20000100800 */
[----:B------:R-:W-:Y:S01]  /*cc90*/  UMOV UR15, 0x40000040 ;  /* 0x40000040000f7882 */ /* 0x000fe20000000000 */
[----:B------:R-:W-:Y:S01]  /*cca0*/  FMUL.FTZ R204, R91, UR9 ;  /* 0x000000095bcc7c20 */ /* 0x000fe20008410000 */
[----:B--2---:R-:W-:Y:S01]  /*ccb0*/  R2UR UR4, R26 ;  /* 0x000000001a0472ca */ /* 0x004fe200000e0000 */
[----:B------:R-:W-:Y:S01]  /*ccc0*/  STL [R1+0xd8], R161 ;  /* 0x0000d8a101007387 */ /* 0x000fe20000100800 */
[----:B------:R-:W-:Y:S01]  /*ccd0*/  FMUL.FTZ R139, R89, UR9 ;  /* 0x00000009598b7c20 */ /* 0x000fe20008410000 */
[----:B------:R-:W-:Y:S01]  /*cce0*/  FMUL.FTZ R126, R126, UR9 ;  /* 0x000000097e7e7c20 */ /* 0x000fe20008410000 */
[----:B------:R-:W2:Y:S01]  /*ccf0*/  MUFU.TANH R19, R19 ;  /* 0x0000001300137308 */ /* 0x000ea20000002400 */
[----:B------:R-:W-:Y:S04]  /*cd00*/  STL [R1+0xd4], R160 ;  /* 0x0000d4a001007387 */ /* 0x000fe80000100800 */
[----:B------:R-:W-:Y:S01]  /*cd10*/  STL [R1+0xd0], R159 ;  /* 0x0000d09f01007387 */ /* 0x000fe20000100800 */
[----:B------:R-:W-:-:S02]  /*cd20*/  ISETP.GT.AND P2, PT, R8, RZ, PT ;  /* 0x000000ff0800720c */ /* 0x000fc40003f44270 */
[----:B------:R-:W3:Y:S01]  /*cd30*/  MUFU.TANH R230, R230 ;  /* 0x000000e600e67308 */ /* 0x000ee20000002400 */
[----:B------:R-:W-:Y:S04]  /*cd40*/  STL [R1+0xcc], R158 ;  /* 0x0000cc9e01007387 */ /* 0x000fe80000100800 */
[----:B------:R-:W-:Y:S01]  /*cd50*/  STL [R1+0xc8], R157 ;  /* 0x0000c89d01007387 */ /* 0x000fe20000100800 */
[C---:B------:R-:W-:Y:S02]  /*cd60*/  ISETP.GT.AND P3, PT, R7.reuse, 0x8, PT ;  /* 0x000000080700780c */ /* 0x040fe40003f64270 */
        /* <DEDUP_REMOVED lines=30> */
[----:B------:R-:W-:Y:S04]  /*cf50*/  STL [R1+0x7c], R6 ;  /* 0x00007c0601007387 */ /* 0x000fe80000100800 */
[----:B------:R-:W-:Y:S04]  /*cf60*/  STL [R1+0x78], R5 ;  /* 0x0000780501007387 */ /* 0x000fe80000100800 */
[----:B------:R1:W-:Y:S04]  /*cf70*/  STL [R1+0x74], R4 ;  /* 0x0000740401007387 */ /* 0x0003e80000100800 */
[----:B------:R2:W-:Y:S04]  /*cf80*/  STL [R1+0x70], R2 ;  /* 0x0000700201007387 */ /* 0x0005e80000100800 */
[----:B-1----:R-:W3:Y:S01]  /*cf90*/  LDL.64 R4, [R1+0x48] ;  /* 0x0000480001047983 */ /* 0x002ee20000100a00 */
[----:B------:R-:W-:Y:S01]  /*cfa0*/  FMUL.FTZ R93, R98, UR9 ;  /* 0x00000009625d7c20 */ /* 0x000fe20008410000 */
[----:B------:R1:W-:Y:S01]  /*cfb0*/  MUFU.TANH R166, R99 ;  /* 0x0000006300a67308 */ /* 0x0003e20000002400 */
[----:B------:R-:W-:Y:S01]  /*cfc0*/  WARPGROUP.ARRIVE ;  /* 0x00000000000079c5 */ /* 0x000fe20000000000 */
[----:B------:R-:W-:Y:S01]  /*cfd0*/  FMUL.FTZ R91, R96, UR9 ;  /* 0x00000009605b7c20 */ /* 0x000fe20008410000 */
[----:B--2---:R-:W2:Y:S01]  /*cfe0*/  LDC R2, c[0x0][0x74c] ;  /* 0x0001d300ff027b82 */ /* 0x004ea20000000800 */
[----:B------:R-:W-:Y:S01]  /*cff0*/  FMUL.FTZ R89, R94, UR9 ;  /* 0x000000095e597c20 */ /* 0x000fe20008410000 */
[----:B------:R-:W-:Y:S01]  /*d000*/  FMUL.FTZ R205, R92, UR9 ;  /* 0x000000095ccd7c20 */ /* 0x000fe20008410000 */
[----:B------:R-:W-:Y:S01]  /*d010*/  FMUL.FTZ R92, R97, UR9 ;  /* 0x00000009615c7c20 */ /* 0x000fe20008410000 */
[----:B------:R-:W-:Y:S01]  /*d020*/  HGMMA.64x128x16.F32 R24, gdesc[UR4], RZ, !UPT, gsb0 ;  /* 0x01e00000041879f0 */ /* 0x000fe2000c0008ff */
[----:B------:R4:W2:Y:S01]  /*d030*/  MUFU.TANH R203, R138 ;  /* 0x0000008a00cb7308 */ /* 0x0008a20000002400 */
[----:B-1----:R-:W2:Y:S01]  /*d040*/  LDL.64 R98, [R1+0x40] ;  /* 0x0000400001627983 */ /* 0x002ea20000100a00 */
[----:B------:R-:W-:Y:S01]  /*d050*/  UIADD3 UR4, UR6, 0x2, URZ ;  /* 0x0000000206047890 */ /* 0x000fe2000fffe03f */
[----:B------:R-:W-:Y:S01]  /*d060*/  FMUL.FTZ R100, R100, UR9 ;  /* 0x0000000964647c20 */ /* 0x000fe20008410000 */
[----:B------:R-:W-:Y:S01]  /*d070*/  FMUL.FTZ R101, R101, UR9 ;  /* 0x0000000965657c20 */ /* 0x000fe20008410000 */
[----:B------:R-:W-:Y:S01]  /*d080*/  FMUL.FTZ R120, R120, UR9 ;  /* 0x0000000978787c20 */ /* 0x000fe20008410000 */
[----:B------:R-:W-:Y:S01]  /*d090*/  FMUL.FTZ R122, R122, UR9 ;  /* 0x000000097a7a7c20 */ /* 0x000fe20008410000 */
[----:B------:R-:W-:Y:S01]  /*d0a0*/  FMUL.FTZ R123, R123, UR9 ;  /* 0x000000097b7b7c20 */ /* 0x000fe20008410000 */
[----:B------:R1:W-:Y:S01]  /*d0b0*/  MUFU.TANH R9, R126 ;  /* 0x0000007e00097308 */ /* 0x0003e20000002400 */
[----:B------:R-:W-:Y:S01]  /*d0c0*/  UMOV UR14, UR4 ;  /* 0x00000004000e7c82 */ /* 0x000fe20008000000 */
[----:B------:R-:W-:Y:S01]  /*d0d0*/  ULEA UR4, UR43, -UR41, 0x7 ;  /* 0x800000292b047291 */ /* 0x000fe2000f8e383f */
[----:B----4-:R-:W-:Y:S01]  /*d0e0*/  FMUL.FTZ R138, R90, UR9 ;  /* 0x000000095a8a7c20 */ /* 0x010fe20008410000 */
[----:B------:R-:W-:Y:S01]  /*d0f0*/  FMUL.FTZ R90, R95, UR9 ;  /* 0x000000095f5a7c20 */ /* 0x000fe20008410000 */
[----:B------:R-:W-:Y:S01]  /*d100*/  FMUL.FTZ R102, R102, UR9 ;  /* 0x0000000966667c20 */ /* 0x000fe20008410000 */
[----:B------:R-:W1:Y:S01]  /*d110*/  LDC.64 R94, c[0x0][0x748] ;  /* 0x0001d200ff5e7b82 */ /* 0x000e620000000a00 */
[----:B------:R-:W-:Y:S01]  /*d120*/  FMUL.FTZ R103, R103, UR9 ;  /* 0x0000000967677c20 */ /* 0x000fe20008410000 */
[----:B------:R-:W-:Y:S01]  /*d130*/  LEA R96, R3, UR4, 0x1 ;  /* 0x0000000403607c11 */ /* 0x000fe2000f8e08ff */
[----:B------:R-:W-:Y:S01]  /*d140*/  UIADD3 UR4, UR6, 0x4, URZ ;  /* 0x0000000406047890 */ /* 0x000fe2000fffe03f */
[----:B------:R-:W4:Y:S01]  /*d150*/  MUFU.TANH R136, R136 ;  /* 0x0000008800887308 */ /* 0x000f220000002400 */
[----:B------:R-:W-:Y:S01]  /*d160*/  FMUL.FTZ R109, R109, UR9 ;  /* 0x000000096d6d7c20 */ /* 0x000fe20008410000 */
[----:B------:R-:W-:Y:S01]  /*d170*/  FMUL.FTZ R104, R104, UR9 ;  /* 0x0000000968687c20 */ /* 0x000fe20008410000 */
        /* <DEDUP_REMOVED lines=13> */
[----:B------:R-:W-:Y:S08]  /*d250*/  MUFU.TANH R88, R88 ;  /* 0x0000005800587308 */ /* 0x000ff00000002400 */
[----:B------:R-:W-:Y:S01]  /*d260*/  MUFU.TANH R168, R204 ;  /* 0x000000cc00a87308 */ /* 0x000fe20000002400 */
[----:B---3--:R-:W-:Y:S01]  /*d270*/  R2UR UR12, R4 ;  /* 0x00000000040c72ca */ /* 0x008fe200000e0000 */
[----:B------:R-:W-:-:S02]  /*d280*/  WARPGROUP.DEPBAR.LE gsb0, 0x0 ;  /* 0x00008000000079c5 */ /* 0x000fc40000010000 */
[----:B------:R-:W-:-:S04]  /*d290*/  R2UR UR13, R5 ;  /* 0x00000000050d72ca */ /* 0x000fc800000e0000 */
[----:B------:R-:W-:Y:S01]  /*d2a0*/  MUFU.TANH R91, R91 ;  /* 0x0000005b005b7308 */ /* 0x000fe20000002400 */
[----:B------:R-:W3:Y:S01]  /*d2b0*/  LDL.64 R4, [R1+0x38] ;  /* 0x0000380001047983 */ /* 0x000ee20000100a00 */
[----:B------:R-:W-:Y:S01]  /*d2c0*/  WARPGROUP.ARRIVE ;  /* 0x00000000000079c5 */ /* 0x000fe20000000000 */
[----:B------:R-:W-:Y:S02]  /*d2d0*/  IADD3 R96, R7, R96, RZ ;  /* 0x0000006007607210 */ /* 0x000fe40007ffe0ff */
[----:B--2---:R-:W-:Y:S01]  /*d2e0*/  IADD3 R2, -R2, 0x8, RZ ;  /* 0x0000000802027810 */ /* 0x004fe20007ffe1ff */
[----:B------:R-:W-:Y:S01]  /*d2f0*/  UIADD3 UR6, UR6, 0x6, URZ ;  /* 0x0000000606067890 */ /* 0x000fe2000fffe03f */
[----:B------:R-:W-:Y:S01]  /*d300*/  UMOV UR7, 0x40000040 ;  /* 0x4000004000077882 */ /* 0x000fe20000000000 */
[----:B------:R-:W2:Y:S01]  /*d310*/  MUFU.TANH R167, R205 ;  /* 0x000000cd00a77308 */ /* 0x000ea20000002400 */
[----:B------:R-:W-:Y:S01]  /*d320*/  HGMMA.64x128x16.F32 R24, gdesc[UR12], R24, gsb0 ;  /* 0x01e000000c1879f0 */ /* 0x000fe20008000818 */
[----:B------:R-:W-:-:S02]  /*d330*/  R2UR UR12, R98 ;  /* 0x00000000620c72ca */ /* 0x000fc400000e0000 */
[----:B------:R-:W-:Y:S01]  /*d340*/  R2UR UR13, R99 ;  /* 0x00000000630d72ca */ /* 0x000fe200000e0000 */
[----:B------:R-:W-:Y:S01]  /*d350*/  UMOV UR14, UR4 ;  /* 0x00000004000e7c82 */ /* 0x000fe20008000000 */
[----:B------:R-:W-:Y:S01]  /*d360*/  UMOV UR15, 0x40000040 ;  /* 0x40000040000f7882 */ /* 0x000fe20000000000 */
[--C-:B-1----:R-:W-:Y:S01]  /*d370*/  IMAD.IADD R126, R94, 0x1, -R96.reuse ;  /* 0x000000015e7e7824 */ /* 0x102fe200078e0a60 */
[----:B------:R-:W1:Y:S01]  /*d380*/  MUFU.TANH R92, R92 ;  /* 0x0000005c005c7308 */ /* 0x000e620000002400 */
[--C-:B------:R-:W-:Y:S01]  /*d390*/  IMAD.IADD R221, R2, 0x1, -R96.reuse ;  /* 0x0000000102dd7824 */ /* 0x100fe200078e0a60 */
[----:B------:R-:W-:Y:S02]  /*d3a0*/  IADD3 R95, RZ, -R96, -R95 ;  /* 0x80000060ff5f7210 */ /* 0x000fe40007ffe85f */
[----:B------:R-:W-:Y:S02]  /*d3b0*/  SEL R126, R126, 0x80, !P2 ;  /* 0x000000807e7e7807 */ /* 0x000fe40005000000 */
[----:B------:R-:W-:-:S02]  /*d3c0*/  IADD3 R94, R94, 0x8, -R96 ;  /* 0x000000085e5e7810 */ /* 0x000fc40007ffe860 */
[----:B------:R-:W-:Y:S01]  /*d3d0*/  SEL R221, R221, 0x80, P3 ;  /* 0x00000080dddd7807 */ /* 0x000fe20001800000 */
[----:B------:R-:W-:Y:S01]  /*d3e0*/  MUFU.TANH R169, R138 ;  /* 0x0000008a00a97308 */ /* 0x000fe20000002400 */
[----:B------:R-:W-:Y:S02]  /*d3f0*/  SEL R218, R95, 0x80, P1 ;  /* 0x000000805fda7807 */ /* 0x000fe40000800000 */
[C---:B------:R-:W-:Y:S02]  /*d400*/  ISETP.GE.AND P3, PT, R126.reuse, RZ, PT ;  /* 0x000000ff7e00720c */ /* 0x040fe40003f66270 */
[C---:B------:R-:W-:Y:S02]  /*d410*/  ISETP.GE.AND P4, PT, R126.reuse, 0x1, PT ;  /* 0x000000017e00780c */ /* 0x040fe40003f86270 */
[----:B------:R-:W-:Y:S01]  /*d420*/  ISETP.GE.AND P1, PT, R126, 0x9, PT ;  /* 0x000000097e00780c */ /* 0x000fe20003f26270 */
        /* <DEDUP_REMOVED lines=15> */
[----:B------:R-:W-:Y:S02]  /*d520*/  WARPGROUP.DEPBAR.LE gsb0, 0x0 ;  /* 0x00008000000079c5 */ /* 0x000fe40000010000 */
[----:B------:R-:W4:Y:S01]  /*d530*/  LDS R224, [R224+0x400] ;  /* 0x00040000e0e07984 */ /* 0x000f220000000800 */
[----:B------:R-:W-:-:S04]  /*d540*/  WARPGROUP.ARRIVE ;  /* 0x00000000000079c5 */ /* 0x000fc80000000000 */
[----:B------:R-:W-:Y:S02]  /*d550*/  MUFU.TANH R141, R124 ;  /* 0x0000007c008d7308 */ /* 0x000fe40000002400 */
[----:B------:R-:W-:Y:S01]  /*d560*/  HGMMA.64x128x16.F32 R24, gdesc[UR12], R24, gsb0 ;  /* 0x01e000000c1879f0 */ /* 0x000fe20008000818 */
[C---:B------:R-:W-:Y:S02]  /*d570*/  ISETP.GT.OR P3, PT, R218.reuse, RZ, !P3 ;  /* 0x000000ffda00720c */ /* 0x040fe40005f64670 */
[----:B------:R-:W-:-:S03]  /*d580*/  ISETP.GT.OR P4, PT, R218, 0x1, !P4 ;  /* 0x00000001da00780c */ /* 0x000fc60006784670 */
[----:B------:R-:W1:Y:S01]  /*d590*/  MUFU.TANH R157, R108 ;  /* 0x0000006c009d7308 */ /* 0x000e620000002400 */
[----:B------:R-:W-:Y:S02]  /*d5a0*/  ISETP.GT.OR P1, PT, R218, 0x9, !P1 ;  /* 0x00000009da00780c */ /* 0x000fe40004f24670 */
[----:B------:R-:W-:Y:S02]  /*d5b0*/  FSEL R216, R19, -INF , !P3 ;  /* 0xff80000013d87808 */ /* 0x000fe40005800000 */
[----:B------:R-:W-:Y:S02]  /*d5c0*/  FSEL R219, R230, -INF , !P4 ;  /* 0xff800000e6db7808 */ /* 0x000fe40006000000 */
[C---:B------:R-:W-:Y:S01]  /*d5d0*/  ISETP.GE.AND P2, PT, R126.reuse, 0x10, PT ;  /* 0x000000107e00780c */ /* 0x040fe20003f46270 */
[----:B------:R-:W1:Y:S01]  /*d5e0*/  MUFU.TANH R152, R113 ;  /* 0x0000007100987308 */ /* 0x000e620000002400 */
[C---:B------:R-:W-:Y:S02]  /*d5f0*/  ISETP.GE.AND P3, PT, R126.reuse, 0x11, PT ;  /* 0x000000117e00780c */ /* 0x040fe40003f66270 */
[----:B------:R-:W-:-:S02]  /*d600*/  ISETP.GE.AND P5, PT, R126, 0x18, PT ;  /* 0x000000187e00780c */ /* 0x000fc40003fa6270 */
[----:B------:R-:W-:Y:S02]  /*d610*/  ISETP.GE.AND P4, PT, R126, 0x19, PT ;  /* 0x000000197e00780c */ /* 0x000fe40003f86270 */
[----:B------:R-:W-:Y:S01]  /*d620*/  FSEL R220, R236, -INF , !P1 ;  /* 0xff800000ecdc7808 */ /* 0x000fe20004800000 */
[----:B------:R-:W-:Y:S01]  /*d630*/  MUFU.TANH R144, R121 ;  /* 0x0000007900907308 */ /* 0x000fe20000002400 */
[C---:B------:R-:W-:Y:S02]  /*d640*/  ISETP.GT.OR P2, PT, R218.reuse, 0x10, !P2 ;  /* 0x00000010da00780c */ /* 0x040fe40005744670 */
[C---:B------:R-:W-:Y:S02]  /*d650*/  ISETP.GT.OR P3, PT, R218.reuse, 0x11, !P3 ;  /* 0x00000011da00780c */ /* 0x040fe40005f64670 */
[C---:B------:R-:W-:Y:S02]  /*d660*/  ISETP.GT.OR P5, PT, R218.reuse, 0x18, !P5 ;  /* 0x00000018da00780c */ /* 0x040fe40006fa4670 */
[----:B------:R-:W-:Y:S01]  /*d670*/  ISETP.GT.OR P4, PT, R218, 0x19, !P4 ;  /* 0x00000019da00780c */ /* 0x000fe20006784670 */
[----:B------:R-:W-:Y:S01]  /*d680*/  MUFU.TANH R140, R125 ;  /* 0x0000007d008c7308 */ /* 0x000fe20000002400 */
[----:B------:R-:W-:-:S02]  /*d690*/  FSEL R215, R233, -INF , !P2 ;  /* 0xff800000e9d77808 */ /* 0x000fc40005000000 */
[----:B------:R-:W-:Y:S02]  /*d6a0*/  FSEL R211, R21, -INF , !P3 ;  /* 0xff80000015d37808 */ /* 0x000fe40005800000 */
[----:B------:R-:W-:Y:S02]  /*d6b0*/  FSEL R208, R23, -INF , !P5 ;  /* 0xff80000017d07808 */ /* 0x000fe40006800000 */
[----:B------:R-:W-:Y:S01]  /*d6c0*/  FSEL R206, R202, -INF , !P4 ;  /* 0xff800000cace7808 */ /* 0x000fe20006000000 */
[----:B------:R-:W1:Y:S01]  /*d6d0*/  MUFU.TANH R150, R116 ;  /* 0x0000007400967308 */ /* 0x000e620000002400 */
[----:B------:R-:W-:Y:S01]  /*d6e0*/  FMUL.FTZ R111, R111, UR9 ;  /* 0x000000096f6f7c20 */ /* 0x000fe20008410000 */
[----:B------:R-:W-:Y:S01]  /*d6f0*/  FMUL.FTZ R119, R119, UR9 ;  /* 0x0000000977777c20 */ /* 0x000fe20008410000 */
[----:B------:R-:W-:-:S05]  /*d700*/  FMUL.FTZ R115, R115, UR9 ;  /* 0x0000000973737c20 */ /* 0x000fca0008410000 */
[----:B------:R-:W1:Y:S01]  /*d710*/  MUFU.TANH R148, R117 ;  /* 0x0000007500947308 */ /* 0x000e620000002400 */
[----:B------:R-:W-:-:S07]  /*d720*/  FMUL.FTZ R118, R118, UR9 ;  /* 0x0000000976767c20 */ /* 0x000fce0008410000 */
[----:B------:R-:W-:Y:S08]  /*d730*/  MUFU.TANH R158, R107 ;  /* 0x0000006b009e7308 */ /* 0x000ff00000002400 */
[----:B------:R-:W-:Y:S08]  /*d740*/  MUFU.TANH R151, R114 ;  /* 0x0000007200977308 */ /* 0x000ff00000002400 */
[----:B------:R-:W1:Y:S08]  /*d750*/  MUFU.TANH R159, R106 ;  /* 0x0000006a009f7308 */ /* 0x000e700000002400 */
[----:B------:R-:W1:Y:S08]  /*d760*/  MUFU.TANH R155, R110 ;  /* 0x0000006e009b7308 */ /* 0x000e700000002400 */
[----:B------:R-:W1:Y:S01]  /*d770*/  MUFU.TANH R154, R111 ;  /* 0x0000006f009a7308 */ /* 0x000e620000002400 */
[----:B------:R-:W-:-:S02]  /*d780*/  WARPGROUP.DEPBAR.LE gsb0, 0x0 ;  /* 0x00008000000079c5 */ /* 0x000fc40000010000 */
[----:B---3--:R-:W-:-:S05]  /*d790*/  R2UR UR5, R5 ;  /* 0x00000000050572ca */ /* 0x008fca00000e0000 */
        /* <DEDUP_REMOVED lines=11> */
[----:B------:R3:W-:Y:S01]  /*d850*/  MUFU.TANH R146, R119 ;  /* 0x0000007700927308 */ /* 0x0007e20000002400 */
[----:B------:R-:W-:Y:S01]  /*d860*/  ISETP.GT.OR P0, PT, R221, RZ, !P0 ;  /* 0x000000ffdd00720c */ /* 0x000fe20004704670 */
[----:B------:R-:W-:Y:S01]  /*d870*/  FMUL.FTZ R127, R127, UR9 ;  /* 0x000000097f7f7c20 */ /* 0x000fe20008410000 */
[----:B------:R-:W-:Y:S01]  /*d880*/  ISETP.GE.AND P2, PT, R128, 0x8, PT ;  /* 0x000000088000780c */ /* 0x000fe20003f46270 */
[----:B------:R-:W-:Y:S01]  /*d890*/  FMUL.FTZ R130, R130, UR9 ;  /* 0x0000000982827c20 */ /* 0x000fe20008410000 */
[C---:B------:R-:W-:Y:S01]  /*d8a0*/  ISETP.GE.AND P3, PT, R128.reuse, 0x9, PT ;  /* 0x000000098000780c */ /* 0x040fe20003f66270 */
[----:B------:R-:W-:Y:S01]  /*d8b0*/  FMUL.FTZ R212, R131, UR9 ;  /* 0x0000000983d47c20 */ /* 0x000fe20008410000 */
[C---:B------:R-:W-:Y:S01]  /*d8c0*/  ISETP.GE.AND P5, PT, R128.reuse, 0x10, PT ;  /* 0x000000108000780c */ /* 0x040fe20003fa6270 */
[----:B------:R-:W3:Y:S01]  /*d8d0*/  MUFU.TANH R149, R115 ;  /* 0x0000007300957308 */ /* 0x000ee20000002400 */
[----:B------:R-:W-:Y:S01]  /*d8e0*/  ISETP.GE.AND P4, PT, R128, 0x11, PT ;  /* 0x000000118000780c */ /* 0x000fe20003f86270 */
[----:B------:R-:W-:Y:S01]  /*d8f0*/  IMAD R137, R0, 0x400, R137 ;  /* 0x0000040000897824 */ /* 0x000fe200078e0289 */
[----:B------:R-:W-:Y:S01]  /*d900*/  FSEL R214, R20, -INF , !P0 ;  /* 0xff80000014d67808 */ /* 0x000fe20004000000 */
[----:B------:R-:W-:Y:S01]  /*d910*/  FMUL.FTZ R129, R129, UR9 ;  /* 0x0000000981817c20 */ /* 0x000fe20008410000 */
[----:B------:R-:W-:-:S02]  /*d920*/  FSEL R228, R200, -INF , !P1 ;  /* 0xff800000c8e47808 */ /* 0x000fc40004800000 */
[----:B------:R-:W-:Y:S01]  /*d930*/  IADD3 R223, R10, 0x4, RZ ;  /* 0x000000040adf7810 */ /* 0x000fe20007ffe0ff */
[----:B------:R-:W3:Y:S01]  /*d940*/  MUFU.TANH R147, R118 ;  /* 0x0000007600937308 */ /* 0x000ee20000002400 */
[C---:B------:R-:W-:Y:S01]  /*d950*/  ISETP.GE.AND P0, PT, R128.reuse, 0x18, PT ;  /* 0x000000188000780c */ /* 0x040fe20003f06270 */
[----:B----4-:R-:W4:Y:S01]  /*d960*/  SHFL.IDX PT, R226, R224, R10, 0x1f ;  /* 0x00001f0ae0e27589 */ /* 0x010f2200000e0000 */
[----:B------:R-:W-:Y:S01]  /*d970*/  ISETP.GE.AND P1, PT, R128, 0x19, PT ;  /* 0x000000198000780c */ /* 0x000fe20003f26270 */
[C---:B------:R-:W-:Y:S01]  /*d980*/  VIADD R231, R10.reuse, 0x8 ;  /* 0x000000080ae77836 */ /* 0x040fe20000000000 */
        /* <DEDUP_REMOVED lines=28> */
[----:B--2---:R-:W-:-:S02]  /*db50*/  FSEL R123, R167, -INF , !P5 ;  /* 0xff800000a77b7808 */ /* 0x004fc40006800000 */
[----:B------:R-:W-:Y:S02]  /*db60*/  FSEL R120, R88, -INF , !P4 ;  /* 0xff80000058787808 */ /* 0x000fe40006000000 */
[C---:B------:R-:W-:Y:S02]  /*db70*/  ISETP.GE.AND P2, PT, R126.reuse, 0x38, PT ;  /* 0x000000387e00780c */ /* 0x040fe40003f46270 */
[----:B------:R-:W-:Y:S02]  /*db80*/  ISETP.GE.AND P3, PT, R126, 0x39, PT ;  /* 0x000000397e00780c */ /* 0x000fe40003f66270 */
[C---:B------:R-:W-:Y:S02]  /*db90*/  ISETP.GE.AND P5, PT, R128.reuse, 0x20, PT ;  /* 0x000000208000780c */ /* 0x040fe40003fa6270 */
[----:B------:R-:W-:Y:S02]  /*dba0*/  ISETP.GE.AND P4, PT, R128, 0x21, PT ;  /* 0x000000218000780c */ /* 0x000fe40003f86270 */
[----:B------:R-:W-:-:S02]  /*dbb0*/  FSEL R103, R91, -INF , !P0 ;  /* 0xff8000005b677808 */ /* 0x000fc40004000000 */
[----:B-1----:R-:W-:Y:S02]  /*dbc0*/  FSEL R109, R92, -INF , !P1 ;  /* 0xff8000005c6d7808 */ /* 0x002fe40004800000 */
        /* <DEDUP_REMOVED lines=80> */
[----:B------:R1:W2:Y:S01]  /*e0d0*/  MUFU.TANH R6, R127 ;  /* 0x0000007f00067308 */ /* 0x0002a20000002400 */
        /* <DEDUP_REMOVED lines=8> */
[----:B------:R3:W4:Y:S01]  /*e160*/  MUFU.TANH R2, R130 ;  /* 0x0000008200027308 */ /* 0x0007220000002400 */
[----:B-1----:R-:W-:-:S02]  /*e170*/  FSEL R127, R141, -INF , !P0 ;  /* 0xff8000008d7f7808 */ /* 0x002fc40004000000 */
[----:B------:R-:W-:Y:S02]  /*e180*/  FSEL R126, R140, -INF , !P1 ;  /* 0xff8000008c7e7808 */ /* 0x000fe40004800000 */
[C---:B------:R-:W-:Y:S02]  /*e190*/  ISETP.GE.AND P0, PT, R128.reuse, 0x60, PT ;  /* 0x000000608000780c */ /* 0x040fe40003f06270 */
[----:B------:R-:W-:Y:S02]  /*e1a0*/  ISETP.GE.AND P1, PT, R128, 0x61, PT ;  /* 0x000000618000780c */ /* 0x000fe40003f26270 */
[----:B------:R-:W-:Y:S02]  /*e1b0*/  ISETP.GT.OR P2, PT, R218, 0x70, !P2 ;  /* 0x00000070da00780c */ /* 0x000fe40005744670 */
[C---:B------:R-:W-:Y:S02]  /*e1c0*/  ISETP.GT.OR P0, PT, R221.reuse, 0x60, !P0 ;  /* 0x00000060dd00780c */ /* 0x040fe40004704670 */
[----:B------:R-:W-:-:S02]  /*e1d0*/  ISETP.GT.OR P1, PT, R221, 0x61, !P1 ;  /* 0x00000061dd00780c */ /* 0x000fc40004f24670 */
[----:B---3--:R-:W-:Y:S02]  /*e1e0*/  FSEL R130, R5, -INF , !P2 ;  /* 0xff80000005827808 */ /* 0x008fe40005000000 */
        /* <DEDUP_REMOVED lines=10> */
[----:B--2---:R-:W-:Y:S02]  /*e290*/  FSEL R139, R6, -INF , !P0 ;  /* 0xff800000068b7808 */ /* 0x004fe40004000000 */
[----:B----4-:R-:W-:-:S02]  /*e2a0*/  FSEL R137, R2, -INF , !P1 ;  /* 0xff80000002897808 */ /* 0x010fc40004800000 */
[C---:B------:R-:W-:Y:S02]  /*e2b0*/  ISETP.GE.AND P0, PT, R128.reuse, 0x78, PT ;  /* 0x000000788000780c */ /* 0x040fe40003f06270 */
[----:B-1----:R-:W-:Y:S02]  /*e2c0*/  FSEL R129, R9, -INF , !P2 ;  /* 0xff80000009817808 */ /* 0x002fe40005000000 */
        /* <DEDUP_REMOVED lines=8> */
[----:B------:R-:W-:Y:S02]  /*e350*/  WARPGROUP.DEPBAR.LE gsb0, 0x0 ;  /* 0x00008000000079c5 */ /* 0x000fe40000010000 */
[----:B------:R-:W-:Y:S01]  /*e360*/  FADD.FTZ R229, R24, -R226 ;  /* 0x800000e218e57221 */ /* 0x000fe20000010000 */
[C---:B------:R-:W-:Y:S01]  /*e370*/  ISETP.GT.OR P2, PT, R221.reuse, 0x71, !P2 ;  /* 0x00000071dd00780c */ /* 0x040fe20005744670 */
[----:B------:R-:W3:Y:S01]  /*e380*/  SHFL.IDX PT, R24, R224, R231, 0x1f ;  /* 0x00001fe7e0187589 */ /* 0x000ee200000e0000 */
[----:B------:R-:W-:-:S02]  /*e390*/  ISETP.GT.OR P0, PT, R221, 0x78, !P0 ;  /* 0x00000078dd00780c */ /* 0x000fc40004704670 */
[----:B------:R-:W-:Y:S01]  /*e3a0*/  ISETP.GT.OR P1, PT, R221, 0x79, !P1 ;  /* 0x00000079dd00780c */ /* 0x000fe20004f24670 */
[----:B------:R-:W-:Y:S01]  /*e3b0*/  LDS R17, [R17+0x400] ;  /* 0x0004000011117984 */ /* 0x000fe20000000800 */
[----:B-1----:R-:W-:-:S03]  /*e3c0*/  FADD.FTZ R227, R25, -R212 ;  /* 0x800000d419e37221 */ /* 0x002fc60000010000 */
[----:B------:R-:W-:Y:S04]  /*e3d0*/  SHFL.IDX PT, R25, R18, R223, 0x1f ;  /* 0x00001fdf12197589 */ /* 0x000fe800000e0000 */
[----:B------:R-:W1:Y:S01]  /*e3e0*/  SHFL.IDX PT, R223, R224, R232, 0x1f ;  /* 0x00001fe8e0df7589 */ /* 0x000e6200000e0000 */
[----:B------:R-:W-:Y:S01]  /*e3f0*/  FADD.FTZ R212, R27, -R212 ;  /* 0x800000d41bd47221 */ /* 0x000fe20000010000 */
[----:B--2---:R-:W-:Y:S01]  /*e400*/  FFMA.FTZ R216, R216, UR4, -R218 ;  /* 0x00000004d8d87c23 */ /* 0x004fe200080108da */
        /* <DEDUP_REMOVED lines=14> */
[----:B------:R-:W-:-:S03]  /*e4f0*/  VIADD R31, R10, 0x10 ;  /* 0x000000100a1f7836 */ /* 0x000fc60000000000 */
[----:B------:R-:W1:Y:S04]  /*e500*/  SHFL.IDX PT, R29, R224, R29, 0x1f ;  /* 0x00001f1de01d7589 */ /* 0x000e6800000e0000 */
[----:B------:R-:W1:Y:S01]  /*e510*/  SHFL.IDX PT, R31, R18, R31, 0x1f ;  /* 0x00001f1f121f7589 */ /* 0x000e6200000e0000 */
[----:B---3--:R-:W-:Y:S01]  /*e520*/  IADD3 R232, R10, 0x1c, RZ ;  /* 0x0000001c0ae87810 */ /* 0x008fe20007ffe0ff */
[----:B------:R3:W1:Y:S01]  /*e530*/  MUFU.EX2 R24, R26 ;  /* 0x0000001a00187308 */ /* 0x0006620000000800 */
[----:B------:R-:W-:-:S04]  /*e540*/  FFMA.FTZ R219, R219, UR4, -R25 ;  /* 0x00000004dbdb7c23 */ /* 0x000fc80008010819 */
[----:B------:R2:W-:Y:S01]  /*e550*/  SHFL.IDX PT, R232, R224, R232, 0x1f ;  /* 0x00001fe8e0e87589 */ /* 0x0005e200000e0000 */
[----:B---3--:R-:W-:Y:S01]  /*e560*/  FFMA.FTZ R26, R228, UR4, -R25 ;  /* 0x00000004e41a7c23 */ /* 0x008fe20008010819 */
[--C-:B----4-:R-:W-:Y:S01]  /*e570*/  FFMA.FTZ R25, R225, UR4, -R231.reuse ;  /* 0x00000004e1197c23 */ /* 0x110fe200080108e7 */
[----:B------:R-:W-:Y:S01]  /*e580*/  FFMA.FTZ R231, R222, UR4, -R231 ;  /* 0x00000004dee77c23 */ /* 0x000fe200080108e7 */
[--C-:B--2---:R-:W-:Y:S01]  /*e590*/  FADD.FTZ R222, R32, -R28.reuse ;  /* 0x8000001c20de7221 */ /* 0x104fe20000010000 */
[----:B------:R-:W-:Y:S01]  /*e5a0*/  FADD.FTZ R224, R34, -R28 ;  /* 0x8000001c22e07221 */ /* 0x000fe20000010000 */
[--C-:B------:R-:W-:Y:S01]  /*e5b0*/  FFMA.FTZ R28, R220, UR4, -R30.reuse ;  /* 0x00000004dc1c7c23 */ /* 0x100fe2000801081e */
[----:B------:R-:W-:Y:S01]  /*e5c0*/  FFMA.FTZ R30, R217, UR4, -R30 ;  /* 0x00000004d91e7c23 */ /* 0x000fe2000801081e */
[----:B------:R-:W-:Y:S02]  /*e5d0*/  VIADD R32, R10, 0x14 ;  /* 0x000000140a207836 */ /* 0x000fe40000000000 */
[--C-:B-1----:R-:W-:Y:S01]  /*e5e0*/  FADD.FTZ R217, R36, -R29.reuse ;  /* 0x8000001d24d97221 */ /* 0x102fe20000010000 */
[----:B------:R-:W-:Y:S01]  /*e5f0*/  FADD.FTZ R220, R38, -R29 ;  /* 0x8000001d26dc7221 */ /* 0x000fe20000010000 */
[--C-:B------:R-:W-:Y:S01]  /*e600*/  FFMA.FTZ R29, R215, UR4, -R31.reuse ;  /* 0x00000004d71d7c23 */ /* 0x100fe2000801081f */
[----:B------:R-:W-:Y:S01]  /*e610*/  FFMA.FTZ R31, R213, UR4, -R31 ;  /* 0x00000004d51f7c23 */ /* 0x000fe2000801081f */
[----:B------:R-:W-:Y:S01]  /*e620*/  FFMA.FTZ R213, -R19, R19, 1 ;  /* 0x3f80000013d57423 */ /* 0x000fe20000010113 */
[----:B------:R-:W-:Y:S01]  /*e630*/  FMUL.FTZ R229, R214, R229 ;  /* 0x000000e5d6e57220 */ /* 0x000fe20000410000 */
[----:B------:R-:W1:Y:S01]  /*e640*/  SHFL.IDX PT, R32, R18, R32, 0x1f ;  /* 0x00001f2012207589 */ /* 0x000e6200000e0000 */
[----:B------:R-:W-:-:S02]  /*e650*/  IADD3 R34, R10, 0x18, RZ ;  /* 0x000000180a227810 */ /* 0x000fc40007ffe0ff */
[----:B------:R-:W-:Y:S01]  /*e660*/  FMUL.FTZ R213, R213, R229 ;  /* 0x000000e5d5d57220 */ /* 0x000fe20000410000 */
[C---:B------:R-:W-:Y:S02]  /*e670*/  VIADD R229, R10.reuse, 0x1c ;  /* 0x0000001c0ae57836 */ /* 0x040fe40000000000 */
[--C-:B------:R-:W-:Y:S02]  /*e680*/  FADD.FTZ R225, R33, -R27.reuse ;  /* 0x8000001b21e17221 */ /* 0x100fe40000010000 */
[----:B------:R-:W2:Y:S04]  /*e690*/  SHFL.IDX PT, R33, R18, R34, 0x1f ;  /* 0x00001f2212217589 */ /* 0x000ea800000e0000 */
[----:B------:R-:W3:Y:S01]  /*e6a0*/  SHFL.IDX PT, R34, R18, R229, 0x1f ;  /* 0x00001fe512227589 */ /* 0x000ee200000e0000 */
[----:B------:R-:W-:Y:S01]  /*e6b0*/  FADD.FTZ R228, R35, -R27 ;  /* 0x8000001b23e47221 */ /* 0x000fe20000010000 */
[----:B------:R-:W-:-:S02]  /*e6c0*/  VIADD R215, R10, 0x4 ;  /* 0x000000040ad77836 */ /* 0x000fc40000000000 */
[----:B------:R-:W4:Y:S01]  /*e6d0*/  SHFL.IDX PT, R35, R12, R10, 0x1f ;  /* 0x00001f0a0c237589 */ /* 0x000f2200000e0000 */
[----:B------:R2:W-:Y:S01]  /*e6e0*/  MUFU.EX2 R19, R31 ;  /* 0x0000001f00137308 */ /* 0x0005e20000000800 */
[--C-:B-1----:R-:W-:Y:S01]  /*e6f0*/  FFMA.FTZ R211, R211, UR4, -R32.reuse ;  /* 0x00000004d3d37c23 */ /* 0x102fe20008010820 */
[----:B------:R-:W-:Y:S01]  /*e700*/  FFMA.FTZ R32, R210, UR4, -R32 ;  /* 0x00000004d2207c23 */ /* 0x000fe20008010820 */
[----:B------:R-:W-:-:S05]  /*e710*/  FFMA.FTZ R210, -R20, R20, 1 ;  /* 0x3f80000014d27423 */ /* 0x000fca0000010114 */
[----:B------:R1:W-:Y:S01]  /*e720*/  MUFU.EX2 R20, R32 ;  /* 0x0000002000147308 */ /* 0x0003e20000000800 */
[--C-:B--2---:R-:W-:Y:S01]  /*e730*/  FFMA.FTZ R31, R208, UR4, -R33.reuse ;  /* 0x00000004d01f7c23 */ /* 0x104fe20008010821 */
[----:B-1----:R-:W-:Y:S01]  /*e740*/  FFMA.FTZ R32, R209, UR4, -R33 ;  /* 0x00000004d1207c23 */ /* 0x002fe20008010821 */
[----:B---3--:R-:W-:-:S05]  /*e750*/  FFMA.FTZ R33, R206, UR4, -R34 ;  /* 0x00000004ce217c23 */ /* 0x008fca0008010822 */
[----:B------:R-:W1:Y:S01]  /*e760*/  MUFU.EX2 R219, R219 ;  /* 0x000000db00db7308 */ /* 0x000e620000000800 */
[----:B------:R-:W2:Y:S01]  /*e770*/  SHFL.IDX PT, R206, R12, R215, 0x1f ;  /* 0x00001fd70cce7589 */ /* 0x000ea200000e0000 */
[----:B------:R-:W-:Y:S01]  /*e780*/  FMUL.FTZ R226, R24, R226 ;  /* 0x000000e218e27220 */ /* 0x000fe20000410000 */
[----:B------:R-:W-:Y:S01]  /*e790*/  FFMA.FTZ R208, -R230, R230, 1 ;  /* 0x3f800000e6d07423 */ /* 0x000fe200000101e6 */
[--C-:B----4-:R-:W-:Y:S01]  /*e7a0*/  FFMA.FTZ R204, R204, UR4, -R35.reuse ;  /* 0x00000004cccc7c23 */ /* 0x110fe20008010823 */
[----:B------:R-:W-:Y:S01]  /*e7b0*/  FFMA.FTZ R36, R205, UR4, -R35 ;  /* 0x00000004cd247c23 */ /* 0x000fe20008010823 */
[----:B------:R-:W-:Y:S01]  /*e7c0*/  FMUL.FTZ R210, R210, R226 ;  /* 0x000000e2d2d27220 */ /* 0x000fe20000410000 */
[C---:B------:R-:W-:Y:S01]  /*e7d0*/  IADD3 R209, R10.reuse, 0x8, RZ ;  /* 0x000000080ad17810 */ /* 0x040fe20007ffe0ff */
[----:B------:R3:W-:Y:S01]  /*e7e0*/  MUFU.EX2 R18, R211 ;  /* 0x000000d300127308 */ /* 0x0007e20000000800 */
[C---:B------:R-:W-:Y:S02]  /*e7f0*/  VIADD R226, R10.reuse, 0xc ;  /* 0x0000000c0ae27836 */ /* 0x040fe40000000000 */
[----:B------:R-:W-:-:S02]  /*e800*/  VIADD R230, R10, 0x18 ;  /* 0x000000180ae67836 */ /* 0x000fc40000000000 */
[----:B-1----:R-:W-:Y:S01]  /*e810*/  FMUL.FTZ R227, R219, R227 ;  /* 0x000000e3dbe37220 */ /* 0x002fe20000410000 */
[----:B---3--:R-:W-:Y:S02]  /*e820*/  VIADD R211, R10, 0x10 ;  /* 0x000000100ad37836 */ /* 0x008fe40000000000 */
[----:B------:R2:W-:Y:S01]  /*e830*/  MUFU.EX2 R35, R204 ;  /* 0x000000cc00237308 */ /* 0x0005e20000000800 */
[----:B------:R-:W-:Y:S01]  /*e840*/  FMUL.FTZ R208, R208, R227 ;  /* 0x000000e3d0d07220 */ /* 0x000fe20000410000 */
[----:B------:R-:W-:Y:S01]  /*e850*/  IADD3 R227, R10, 0x14, RZ ;  /* 0x000000140ae37810 */ /* 0x000fe20007ffe0ff */
[----:B------:R-:W-:-:S05]  /*e860*/  FFMA.FTZ R34, R207, UR4, -R34 ;  /* 0x00000004cf227c23 */ /* 0x000fca0008010822 */
[----:B------:R1:W-:Y:S01]  /*e870*/  MUFU.EX2 R27, R231 ;  /* 0x000000e7001b7308 */ /* 0x0003e20000000800 */
[--C-:B--2---:R-:W-:Y:S01]  /*e880*/  FFMA.FTZ R204, R122, UR4, -R206.reuse ;  /* 0x000000047acc7c23 */ /* 0x104fe200080108ce */
[----:B------:R-:W-:Y:S01]  /*e890*/  FFMA.FTZ R206, R124, UR4, -R206 ;  /* 0x000000047cce7c23 */ /* 0x000fe200080108ce */
[----:B------:R-:W-:Y:S04]  /*e8a0*/  SHFL.IDX PT, R207, R12, R209, 0x1f ;  /* 0x00001fd10ccf7589 */ /* 0x000fe800000e0000 */
[----:B------:R-:W-:Y:S01]  /*e8b0*/  SHFL.IDX PT, R38, R12, R227, 0x1f ;  /* 0x00001fe30c267589 */ /* 0x000fe200000e0000 */
[--C-:B-1----:R-:W-:Y:S01]  /*e8c0*/  FADD.FTZ R231, R37, -R232.reuse ;  /* 0x800000e825e77221 */ /* 0x102fe20000010000 */
[----:B------:R-:W-:Y:S02]  /*e8d0*/  FADD.FTZ R232, R39, -R232 ;  /* 0x800000e827e87221 */ /* 0x000fe40000010000 */
[----:B------:R-:W-:Y:S04]  /*e8e0*/  SHFL.IDX PT, R37, R12, R226, 0x1f ;  /* 0x00001fe20c257589 */ /* 0x000fe800000e0000 */
[----:B------:R-:W-:Y:S04]  /*e8f0*/  SHFL.IDX PT, R39, R12, R211, 0x1f ;  /* 0x00001fd30c277589 */ /* 0x000fe800000e0000 */
[----:B------:R-:W1:Y:S04]  /*e900*/  SHFL.IDX PT, R122, R12, R230, 0x1f ;  /* 0x00001fe60c7a7589 */ /* 0x000e6800000e0000 */
[----:B------:R2:W3:Y:S02]  /*e910*/  SHFL.IDX PT, R124, R12, R229, 0x1f ;  /* 0x00001fe50c7c7589 */ /* 0x0004e400000e0000 */
[----:B--2---:R2:W-:Y:S02]  /*e920*/  MUFU.EX2 R12, R204 ;  /* 0x000000cc000c7308 */ /* 0x0045e40000000800 */
[----:B--2---:R-:W2:Y:S01]  /*e930*/  SHFL.IDX PT, R204, R11, R215, 0x1f ;  /* 0x00001fd70bcc7589 */ /* 0x004ea200000e0000 */
[--C-:B-1----:R-:W-:Y:S01]  /*e940*/  FFMA.FTZ R112, R112, UR4, -R122.reuse ;  /* 0x0000000470707c23 */ /* 0x102fe2000801087a */
[----:B------:R-:W-:-:S02]  /*e950*/  FFMA.FTZ R107, R107, UR4, -R122 ;  /* 0x000000046b6b7c23 */ /* 0x000fc4000801087a */
[----:B------:R-:W1:Y:S01]  /*e960*/  SHFL.IDX PT, R205, R11, R10, 0x1f ;  /* 0x00001f0a0bcd7589 */ /* 0x000e6200000e0000 */
[----:B---3--:R-:W-:-:S03]  /*e970*/  FFMA.FTZ R122, R97, UR4, -R124 ;  /* 0x00000004617a7c23 */ /* 0x008fc6000801087c */
[----:B------:R-:W3:Y:S01]  /*e980*/  SHFL.IDX PT, R97, R11, R211, 0x1f ;  /* 0x00001fd30b617589 */ /* 0x000ee200000e0000 */
[--C-:B------:R-:W-:Y:S01]  /*e990*/  FFMA.FTZ R123, R123, UR4, -R207.reuse ;  /* 0x000000047b7b7c23 */ /* 0x100fe200080108cf */
[----:B------:R-:W-:Y:S02]  /*e9a0*/  FFMA.FTZ R125, R125, UR4, -R207 ;  /* 0x000000047d7d7c23 */ /* 0x000fe400080108cf */
[----:B------:R-:W-:Y:S01]  /*e9b0*/  SHFL.IDX PT, R207, R11, R209, 0x1f ;  /* 0x00001fd10bcf7589 */ /* 0x000fe200000e0000 */
[--C-:B--2---:R-:W-:Y:S01]  /*e9c0*/  FFMA.FTZ R119, R119, UR4, -R204.reuse ;  /* 0x0000000477777c23 */ /* 0x104fe200080108cc */
[----:B------:R-:W-:Y:S02]  /*e9d0*/  FFMA.FTZ R204, R98, UR4, -R204 ;  /* 0x0000000462cc7c23 */ /* 0x000fe400080108cc */
[----:B------:R-:W2:Y:S01]  /*e9e0*/  SHFL.IDX PT, R98, R11, R230, 0x1f ;  /* 0x00001fe60b627589 */ /* 0x000ea200000e0000 */
[--C-:B------:R-:W-:Y:S01]  /*e9f0*/  FFMA.FTZ R120, R120, UR4, -R37.reuse ;  /* 0x0000000478787c23 */ /* 0x100fe20008010825 */
[----:B------:R-:W-:Y:S01]  /*ea00*/  FFMA.FTZ R121, R121, UR4, -R37 ;  /* 0x0000000479797c23 */ /* 0x000fe20008010825 */
[--C-:B------:R-:W-:Y:S01]  /*ea10*/  FFMA.FTZ R109, R109, UR4, -R38.reuse ;  /* 0x000000046d6d7c23 */ /* 0x100fe20008010826 */
[----:B------:R4:W-:Y:S01]  /*ea20*/  MUFU.EX2 R37, R206 ;  /* 0x000000ce00257308 */ /* 0x0009e20000000800 */
[--C-:B------:R-:W-:Y:S01]  /*ea30*/  FFMA.FTZ R103, R103, UR4, -R39.reuse ;  /* 0x0000000467677c23 */ /* 0x100fe20008010827 */
[----:B------:R-:W-:Y:S01]  /*ea40*/  FFMA.FTZ R114, R114, UR4, -R39 ;  /* 0x0000000472727c23 */ /* 0x000fe20008010827 */
[--C-:B-1----:R-:W-:Y:S01]  /*ea50*/  FFMA.FTZ R117, R117, UR4, -R205.reuse ;  /* 0x0000000475757c23 */ /* 0x102fe200080108cd */
[----:B------:R-:W-:Y:S01]  /*ea60*/  FFMA.FTZ R106, R106, UR4, -R205 ;  /* 0x000000046a6a7c23 */ /* 0x000fe200080108cd */
[----:B----4-:R-:W-:-:S03]  /*ea70*/  FFMA.FTZ R206, R94, UR4, -R38 ;  /* 0x000000045ece7c23 */ /* 0x010fc60008010826 */
[----:B------:R1:W-:Y:S01]  /*ea80*/  MUFU.EX2 R38, R123 ;  /* 0x0000007b00267308 */ /* 0x0003e20000000800 */
[----:B------:R-:W-:Y:S01]  /*ea90*/  SHFL.IDX PT, R205, R11, R229, 0x1f ;  /* 0x00001fe50bcd7589 */ /* 0x000fe200000e0000 */
[--C-:B---3--:R-:W-:Y:S01]  /*eaa0*/  FFMA.FTZ R101, R101, UR4, -R97.reuse ;  /* 0x0000000465657c23 */ /* 0x108fe20008010861 */
[----:B------:R-:W-:Y:S02]  /*eab0*/  FFMA.FTZ R100, R100, UR4, -R97 ;  /* 0x0000000464647c23 */ /* 0x000fe40008010861 */
[----:B-1----:R-:W1:Y:S03]  /*eac0*/  SHFL.IDX PT, R123, R11, R226, 0x1f ;  /* 0x00001fe20b7b7589 */ /* 0x002e6600000e0000 */
[----:B------:R3:W-:Y:S02]  /*ead0*/  MUFU.EX2 R39, R125 ;  /* 0x0000007d00277308 */ /* 0x0007e40000000800 */
[----:B---3--:R3:W-:Y:S06]  /*eae0*/  SHFL.IDX PT, R125, R11, R227, 0x1f ;  /* 0x00001fe30b7d7589 */ /* 0x0087ec00000e0000 */
[----:B------:R2:W-:Y:S08]  /*eaf0*/  MUFU.EX2 R97, R114 ;  /* 0x0000007200617308 */ /* 0x0005f00000000800 */
[----:B---3--:R3:W-:Y:S01]  /*eb00*/  MUFU.EX2 R11, R121 ;  /* 0x00000079000b7308 */ /* 0x0087e20000000800 */
[----:B--2---:R-:W-:Y:S01]  /*eb10*/  FFMA.FTZ R114, R95, UR4, -R98 ;  /* 0x000000045f727c23 */ /* 0x004fe20008010862 */
[----:B---3--:R-:W2:Y:S06]  /*eb20*/  SHFL.IDX PT, R121, R14, R215, 0x1f ;  /* 0x00001fd70e797589 */ /* 0x008eac00000e0000 */
[----:B------:R3:W-:Y:S01]  /*eb30*/  MUFU.EX2 R95, R109 ;  /* 0x0000006d005f7308 */ /* 0x0007e20000000800 */
[----:B------:R-:W-:-:S07]  /*eb40*/  FFMA.FTZ R124, R96, UR4, -R124 ;  /* 0x00000004607c7c23 */ /* 0x000fce000801087c */
[----:B------:R4:W-:Y:S01]  /*eb50*/  MUFU.EX2 R94, R120 ;  /* 0x00000078005e7308 */ /* 0x0009e20000000800 */
[----:B---3--:R-:W3:Y:S01]  /*eb60*/  SHFL.IDX PT, R109, R14, R211, 0x1f ;  /* 0x00001fd30e6d7589 */ /* 0x008ee200000e0000 */
[----:B----4-:R-:W-:-:S03]  /*eb70*/  FFMA.FTZ R120, R99, UR4, -R207 ;  /* 0x0000000463787c23 */ /* 0x010fc600080108cf */
[----:B------:R-:W4:Y:S03]  /*eb80*/  SHFL.IDX PT, R99, R14, R10, 0x1f ;  /* 0x00001f0a0e637589 */ /* 0x000f2600000e0000 */
[----:B------:R-:W3:Y:S01]  /*eb90*/  MUFU.EX2 R25, R25 ;  /* 0x0000001900197308 */ /* 0x000ee20000000800 */
[----:B-1----:R-:W-:-:S07]  /*eba0*/  FFMA.FTZ R105, R105, UR4, -R123 ;  /* 0x0000000469697c23 */ /* 0x002fce000801087b */
[----:B------:R1:W-:Y:S01]  /*ebb0*/  MUFU.EX2 R96, R103 ;  /* 0x0000006700607308 */ /* 0x0003e20000000800 */
[----:B------:R-:W-:Y:S01]  /*ebc0*/  FFMA.FTZ R104, R104, UR4, -R123 ;  /* 0x0000000468687c23 */ /* 0x000fe2000801087b */
[----:B-1----:R-:W1:Y:S04]  /*ebd0*/  SHFL.IDX PT, R103, R14, R226, 0x1f ;  /* 0x00001fe20e677589 */ /* 0x002e6800000e0000 */
[----:B------:R-:W1:Y:S01]  /*ebe0*/  SHFL.IDX PT, R123, R14, R209, 0x1f ;  /* 0x00001fd10e7b7589 */ /* 0x000e6200000e0000 */
[--C-:B--2---:R-:W-:Y:S01]  /*ebf0*/  FFMA.FTZ R108, R108, UR4, -R121.reuse ;  /* 0x000000046c6c7c23 */ /* 0x104fe20008010879 */
[----:B------:R-:W-:Y:S02]  /*ec00*/  FFMA.FTZ R138, R138, UR4, -R121 ;  /* 0x000000048a8a7c23 */ /* 0x000fe40008010879 */
[----:B------:R-:W2:Y:S01]  /*ec10*/  SHFL.IDX PT, R121, R14, R227, 0x1f ;  /* 0x00001fe30e797589 */ /* 0x000ea200000e0000 */
        /* <DEDUP_REMOVED lines=13> */
[----:B---3--:R-:W3:Y:S01]  /*ecf0*/  SHFL.IDX PT, R112, R14, R230, 0x1f ;  /* 0x00001fe60e707589 */ /* 0x008ee200000e0000 */
[----:B------:R-:W4:Y:S01]  /*ed00*/  MUFU.TANH R132, R132 ;  /* 0x0000008400847308 */ /* 0x000f220000002400 */
[--C-:B-1----:R-:W-:Y:S01]  /*ed10*/  FFMA.FTZ R126, R126, UR4, -R103.reuse ;  /* 0x000000047e7e7c23 */ /* 0x102fe20008010867 */
[----:B------:R-:W-:-:S02]  /*ed20*/  FFMA.FTZ R139, R139, UR4, -R103 ;  /* 0x000000048b8b7c23 */ /* 0x000fc40008010867 */
[----:B------:R-:W1:Y:S04]  /*ed30*/  SHFL.IDX PT, R103, R14, R229, 0x1f ;  /* 0x00001fe50e677589 */ /* 0x000e6800000e0000 */
[----:B------:R-:W3:Y:S01]  /*ed40*/  MUFU.TANH R134, R134 ;  /* 0x0000008600867308 */ /* 0x000ee20000002400 */
[--C-:B------:R-:W-:Y:S01]  /*ed50*/  FFMA.FTZ R127, R127, UR4, -R123.reuse ;  /* 0x000000047f7f7c23 */ /* 0x100fe2000801087b */
        /* <DEDUP_REMOVED lines=9> */
[----:B--2---:R-:W-:-:S07]  /*edf0*/  FFMA.FTZ R123, R123, UR4, -R121 ;  /* 0x000000047b7b7c23 */ /* 0x004fce0008010879 */
[----:B------:R-:W2:Y:S01]  /*ee00*/  MUFU.EX2 R32, R32 ;  /* 0x0000002000207308 */ /* 0x000ea20000000800 */
[--C-:B------:R-:W-:Y:S01]  /*ee10*/  FFMA.FTZ R110, R110, UR4, -R205.reuse ;  /* 0x000000046e6e7c23 */ /* 0x100fe200080108cd */
[----:B------:R-:W-:Y:S01]  /*ee20*/  FFMA.FTZ R118, R118, UR4, -R205 ;  /* 0x0000000476767c23 */ /* 0x000fe200080108cd */
[----:B------:R-:W-:-:S05]  /*ee30*/  FFMA.FTZ R121, R125, UR4, -R121 ;  /* 0x000000047d797c23 */ /* 0x000fca0008010879 */
[----:B------:R-:W2:Y:S01]  /*ee40*/  MUFU.EX2 R31, R31 ;  /* 0x0000001f001f7308 */ /* 0x000ea20000000800 */
[----:B----4-:R-:W-:Y:S01]  /*ee50*/  FSEL R125, R132, -INF , !P5 ;  /* 0xff800000847d7808 */ /* 0x010fe20006800000 */
[----:B------:R-:W-:Y:S01]  /*ee60*/  FMUL.FTZ R218, R27, R218 ;  /* 0x000000da1bda7220 */ /* 0x000fe20000410000 */
[----:B---3--:R-:W-:Y:S01]  /*ee70*/  FSEL R205, R134, -INF , !P0 ;  /* 0xff80000086cd7808 */ /* 0x008fe20004000000 */
[----:B------:R-:W-:Y:S01]  /*ee80*/  FFMA.FTZ R235, -R235, R235, 1 ;  /* 0x3f800000ebeb7423 */ /* 0x000fe200000101eb */
[----:B------:R-:W-:Y:S01]  /*ee90*/  FFMA.FTZ R116, R116, UR4, -R98 ;  /* 0x0000000474747c23 */ /* 0x000fe20008010862 */
[----:B------:R-:W-:Y:S01]  /*eea0*/  FFMA.FTZ R111, R111, UR4, -R207 ;  /* 0x000000046f6f7c23 */ /* 0x000fe200080108cf */
[--C-:B------:R-:W-:Y:S01]  /*eeb0*/  FFMA.FTZ R125, R125, UR4, -R112.reuse ;  /* 0x000000047d7d7c23 */ /* 0x100fe20008010870 */
[----:B------:R-:W3:Y:S01]  /*eec0*/  MUFU.EX2 R26, R26 ;  /* 0x0000001a001a7308 */ /* 0x000ee20000000800 */
[----:B------:R-:W-:Y:S01]  /*eed0*/  FFMA.FTZ R205, R205, UR4, -R112 ;  /* 0x00000004cdcd7c23 */ /* 0x000fe20008010870 */
[----:B-1----:R-:W-:Y:S01]  /*eee0*/  FSEL R207, R135, -INF , !P1 ;  /* 0xff80000087cf7808 */ /* 0x002fe20004800000 */
[----:B------:R-:W-:Y:S01]  /*eef0*/  FMUL.FTZ R112, R235, R218 ;  /* 0x000000daeb707220 */ /* 0x000fe20000410000 */
[----:B------:R-:W-:Y:S01]  /*ef00*/  FMUL.FTZ R221, R28, R221 ;  /* 0x000000dd1cdd7220 */ /* 0x000fe20000410000 */
[----:B------:R-:W-:Y:S01]  /*ef10*/  FFMA.FTZ R209, -R233, R233, 1 ;  /* 0x3f800000e9d17423 */ /* 0x000fe200000101e9 */
[----:B------:R-:W-:-:S02]  /*ef20*/  FFMA.FTZ R211, -R234, R234, 1 ;  /* 0x3f800000ead37423 */ /* 0x000fc400000101ea */
[----:B------:R1:W-:Y:S01]  /*ef30*/  MUFU.EX2 R98, R206 ;  /* 0x000000ce00627308 */ /* 0x0003e20000000800 */
[----:B------:R-:W-:Y:S01]  /*ef40*/  FMUL.FTZ R222, R29, R222 ;  /* 0x000000de1dde7220 */ /* 0x000fe20000410000 */
[--C-:B------:R-:W-:Y:S01]  /*ef50*/  FADD.FTZ R40, R40, -R216.reuse ;  /* 0x800000d828287221 */ /* 0x100fe20000010000 */
[----:B------:R-:W-:Y:S01]  /*ef60*/  FADD.FTZ R42, R42, -R216 ;  /* 0x800000d82a2a7221 */ /* 0x000fe20000010000 */
[----:B------:R-:W-:Y:S01]  /*ef70*/  FFMA.FTZ R236, -R236, R236, 1 ;  /* 0x3f800000ecec7423 */ /* 0x000fe200000101ec */
[----:B------:R-:W4:Y:S01]  /*ef80*/  SHFL.IDX PT, R218, R17, R215, 0x1f ;  /* 0x00001fd711da7589 */ /* 0x000f2200000e0000 */
[C---:B------:R-:W-:Y:S01]  /*ef90*/  VIADD R234, R10.reuse, 0x8 ;  /* 0x000000080aea7836 */ /* 0x040fe20000000000 */
[----:B------:R-:W-:Y:S02]  /*efa0*/  IADD3 R233, R10, 0xc, RZ ;  /* 0x0000000c0ae97810 */ /* 0x000fe40007ffe0ff */
[----:B-1----:R-:W-:Y:S01]  /*efb0*/  FSEL R206, R133, -INF , !P4 ;  /* 0xff80000085ce7808 */ /* 0x002fe20006000000 */
[----:B------:R-:W1:Y:S01]  /*efc0*/  MUFU.EX2 R30, R30 ;  /* 0x0000001e001e7308 */ /* 0x000e620000000800 */
[----:B------:R1:W-:Y:S01]  /*efd0*/  LDS R216, [R13+0x400] ;  /* 0x000400000dd87984 */ /* 0x0003e20000000800 */
[----:B--2---:R-:W-:Y:S01]  /*efe0*/  FMUL.FTZ R226, R32, R220 ;  /* 0x000000dc20e27220 */ /* 0x004fe20000410000 */
[--C-:B------:R-:W-:Y:S01]  /*eff0*/  FFMA.FTZ R207, R207, UR4, -R103.reuse ;  /* 0x00000004cfcf7c23 */ /* 0x100fe20008010867 */
[----:B------:R-:W-:Y:S01]  /*f000*/  FFMA.FTZ R206, R206, UR4, -R103 ;  /* 0x00000004cece7c23 */ /* 0x000fe20008010867 */
[----:B------:R-:W-:Y:S01]  /*f010*/  FMUL.FTZ R209, R209, R222 ;  /* 0x000000ded1d17220 */ /* 0x000fe20000410000 */
[----:B------:R-:W2:Y:S01]  /*f020*/  SHFL.IDX PT, R220, R17, R229, 0x1f ;  /* 0x00001fe511dc7589 */ /* 0x000ea200000e0000 */
[----:B------:R-:W-:Y:S01]  /*f030*/  FMUL.FTZ R103, R236, R221 ;  /* 0x000000ddec677220 */ /* 0x000fe20000410000 */
[----:B------:R-:W-:-:S02]  /*f040*/  FMUL.FTZ R222, R31, R217 ;  /* 0x000000d91fde7220 */ /* 0x000fc40000410000 */
[----:B------:R-:W2:Y:S04]  /*f050*/  SHFL.IDX PT, R221, R17, R234, 0x1f ;  /* 0x00001fea11dd7589 */ /* 0x000ea800000e0000 */
[----:B------:R-:W2:Y:S01]  /*f060*/  SHFL.IDX PT, R217, R17, R233, 0x1f ;  /* 0x00001fe911d97589 */ /* 0x000ea200000e0000 */
[----:B------:R-:W2:Y:S01]  /*f070*/  MUFU.EX2 R36, R36 ;  /* 0x0000002400247308 */ /* 0x000ea20000000800 */
[----:B------:R-:W-:Y:S01]  /*f080*/  FFMA.FTZ R14, -R200, R200, 1 ;  /* 0x3f800000c80e7423 */ /* 0x000fe200000101c8 */
[----:B---3--:R-:W-:Y:S01]  /*f090*/  FMUL.FTZ R212, R26, R212 ;  /* 0x000000d41ad47220 */ /* 0x008fe20000410000 */
[----:B-1----:R-:W-:Y:S01]  /*f0a0*/  FMUL.FTZ R223, R30, R223 ;  /* 0x000000df1edf7220 */ /* 0x002fe20000410000 */
[----:B------:R-:W-:Y:S02]  /*f0b0*/  VIADD R235, R10, 0x10 ;  /* 0x000000100aeb7836 */ /* 0x000fe40000000000 */
[----:B------:R-:W-:Y:S01]  /*f0c0*/  FMUL.FTZ R224, R19, R224 ;  /* 0x000000e013e07220 */ /* 0x000fe20000410000 */
[----:B------:R-:W-:Y:S01]  /*f0d0*/  FMUL.FTZ R14, R14, R212 ;  /* 0x000000d40e0e7220 */ /* 0x000fe20000410000 */
[----:B------:R-:W-:Y:S01]  /*f0e0*/  FFMA.FTZ R212, -R21, R21, 1 ;  /* 0x3f80000015d47423 */ /* 0x000fe20000010115 */
[----:B------:R-:W-:Y:S01]  /*f0f0*/  FFMA.FTZ R21, -R22, R22, 1 ;  /* 0x3f80000016157423 */ /* 0x000fe20000010116 */
[----:B------:R-:W-:Y:S01]  /*f100*/  FMUL.FTZ R22, R18, R225 ;  /* 0x000000e112167220 */ /* 0x000fe20000410000 */
[----:B------:R-:W-:Y:S01]  /*f110*/  FMUL.FTZ R211, R211, R223 ;  /* 0x000000dfd3d37220 */ /* 0x000fe20000410000 */
[----:B------:R-:W-:Y:S01]  /*f120*/  FFMA.FTZ R13, -R171, R171, 1 ;  /* 0x3f800000ab0d7423 */ /* 0x000fe200000101ab */
[----:B------:R-:W1:Y:S01]  /*f130*/  SHFL.IDX PT, R223, R17, R235, 0x1f ;  /* 0x00001feb11df7589 */ /* 0x000e6200000e0000 */
[----:B------:R-:W-:Y:S01]  /*f140*/  FMUL.FTZ R40, R35, R40 ;  /* 0x0000002823287220 */ /* 0x000fe20000410000 */
[--C-:B----4-:R-:W-:Y:S01]  /*f150*/  FADD.FTZ R41, R41, -R218.reuse ;  /* 0x800000da29297221 */ /* 0x110fe20000010000 */
[----:B------:R-:W-:Y:S01]  /*f160*/  FMUL.FTZ R21, R21, R224 ;  /* 0x000000e015157220 */ /* 0x000fe20000410000 */
[----:B------:R-:W-:Y:S01]  /*f170*/  FMUL.FTZ R22, R212, R22 ;  /* 0x00000016d4167220 */ /* 0x000fe20000410000 */
[----:B------:R-:W-:Y:S01]  /*f180*/  FFMA.FTZ R212, -R23, R23, 1 ;  /* 0x3f80000017d47423 */ /* 0x000fe20000010117 */
[----:B------:R-:W3:Y:S01]  /*f190*/  SHFL.IDX PT, R224, R17, R227, 0x1f ;  /* 0x00001fe311e07589 */ /* 0x000ee200000e0000 */
[----:B------:R-:W-:Y:S01]  /*f1a0*/  FADD.FTZ R43, R43, -R218 ;  /* 0x800000da2b2b7221 */ /* 0x000fe20000010000 */
[--C-:B--2---:R-:W-:Y:S01]  /*f1b0*/  FADD.FTZ R53, R53, -R220.reuse ;  /* 0x800000dc35357221 */ /* 0x104fe20000010000 */
[----:B------:R-:W-:Y:S01]  /*f1c0*/  FADD.FTZ R55, R55, -R220 ;  /* 0x800000dc37377221 */ /* 0x000fe20000010000 */
[----:B------:R-:W-:Y:S01]  /*f1d0*/  FMUL.FTZ R13, R13, R40 ;  /* 0x000000280d0d7220 */ /* 0x000fe20000410000 */
[----:B------:R-:W-:Y:S01]  /*f1e0*/  FFMA.FTZ R218, -R169, R169, 1 ;  /* 0x3f800000a9da7423 */ /* 0x000fe200000101a9 */
[----:B------:R-:W-:Y:S01]  /*f1f0*/  FMUL.FTZ R42, R36, R42 ;  /* 0x0000002a242a7220 */ /* 0x000fe20000410000 */
[----:B------:R-:W-:Y:S01]  /*f200*/  FFMA.FTZ R40, -R170, R170, 1 ;  /* 0x3f800000aa287423 */ /* 0x000fe200000101aa */
[----:B------:R-:W-:Y:S01]  /*f210*/  FMUL.FTZ R220, R12, R41 ;  /* 0x000000290cdc7220 */ /* 0x000fe20000410000 */
[----:B------:R-:W-:Y:S01]  /*f220*/  FADD.FTZ R44, R44, -R221 ;  /* 0x800000dd2c2c7221 */ /* 0x000fe20000010000 */
        /* <DEDUP_REMOVED lines=8> */
[----:B------:R-:W2:Y:S01]  /*f2b0*/  SHFL.IDX PT, R222, R17, R230, 0x1f ;  /* 0x00001fe611de7589 */ /* 0x000ea200000e0000 */
        /* <DEDUP_REMOVED lines=10> */
[----:B------:R-:W-:-:S02]  /*f360*/  VIADD R228, R10, 0x4 ;  /* 0x000000040ae47836 */ /* 0x000fc40000000000 */
[----:B------:R-:W-:Y:S01]  /*f370*/  FMUL.FTZ R45, R40, R44 ;  /* 0x0000002c282d7220 */ /* 0x000fe20000410000 */
[----:B------:R-:W-:Y:S01]  /*f380*/  FMUL.FTZ R44, R89, R46 ;  /* 0x0000002e592c7220 */ /* 0x000fe20000410000 */
[----:B------:R-:W-:Y:S01]  /*f390*/  FMUL.FTZ R46, R88, R217 ;  /* 0x000000d9582e7220 */ /* 0x000fe20000410000 */
[----:B------:R-:W-:Y:S01]  /*f3a0*/  FFMA.FTZ R90, -R90, R90, 1 ;  /* 0x3f8000005a5a7423 */ /* 0x000fe2000001015a */
[----:B------:R-:W4:Y:S01]  /*f3b0*/  SHFL.IDX PT, R88, R216, R228, 0x1f ;  /* 0x00001fe4d8587589 */ /* 0x000f2200000e0000 */
[--C-:B-1----:R-:W-:Y:S01]  /*f3c0*/  FADD.FTZ R48, R48, -R223.reuse ;  /* 0x800000df30307221 */ /* 0x102fe20000010000 */
[----:B------:R-:W-:Y:S01]  /*f3d0*/  FADD.FTZ R50, R50, -R223 ;  /* 0x800000df32327221 */ /* 0x000fe20000010000 */
[--C-:B---3--:R-:W-:Y:S01]  /*f3e0*/  FADD.FTZ R49, R49, -R224.reuse ;  /* 0x800000e031317221 */ /* 0x108fe20000010000 */
        /* <DEDUP_REMOVED lines=9> */
[----:B--2---:R-:W-:Y:S01]  /*f480*/  FADD.FTZ R52, R52, -R222 ;  /* 0x800000de34347221 */ /* 0x004fe20000010000 */
[----:B------:R-:W-:Y:S01]  /*f490*/  FMUL.FTZ R48, R91, R48 ;  /* 0x000000305b307220 */ /* 0x000fe20000410000 */
[----:B------:R-:W-:Y:S01]  /*f4a0*/  FFMA.FTZ R90, -R166, R166, 1 ;  /* 0x3f800000a65a7423 */ /* 0x000fe200000101a6 */
[----:B------:R-:W-:Y:S01]  /*f4b0*/  FMUL.FTZ R47, R93, R40 ;  /* 0x000000285d2f7220 */ /* 0x000fe20000410000 */
[----:B------:R-:W-:Y:S01]  /*f4c0*/  FMUL.FTZ R91, R98, R51 ;  /* 0x00000033625b7220 */ /* 0x000fe20000410000 */
[----:B------:R-:W1:Y:S01]  /*f4d0*/  SHFL.IDX PT, R40, R216, R234, 0x1f ;  /* 0x00001fead8287589 */ /* 0x000e6200000e0000 */
[----:B------:R-:W-:Y:S01]  /*f4e0*/  FMUL.FTZ R49, R92, R49 ;  /* 0x000000315c317220 */ /* 0x000fe20000410000 */
[----:B------:R-:W-:-:S02]  /*f4f0*/  FMUL.FTZ R93, R99, R52 ;  /* 0x00000034635d7220 */ /* 0x000fc40000410000 */
[----:B------:R-:W2:Y:S01]  /*f500*/  SHFL.IDX PT, R89, R216, R10, 0x1f ;  /* 0x00001f0ad8597589 */ /* 0x000ea200000e0000 */
[----:B------:R-:W-:-:S03]  /*f510*/  FMUL.FTZ R52, R90, R91 ;  /* 0x0000005b5a347220 */ /* 0x000fc60000410000 */
[----:B------:R-:W3:Y:S01]  /*f520*/  SHFL.IDX PT, R92, R216, R233, 0x1f ;  /* 0x00001fe9d85c7589 */ /* 0x000ee200000e0000 */
[----:B------:R-:W-:-:S03]  /*f530*/  FFMA.FTZ R51, -R165, R165, 1 ;  /* 0x3f800000a5337423 */ /* 0x000fc600000101a5 */
[----:B------:R-:W3:Y:S01]  /*f540*/  SHFL.IDX PT, R90, R216, R230, 0x1f ;  /* 0x00001fe6d85a7589 */ /* 0x000ee200000e0000 */
[--C-:B----4-:R-:W-:Y:S01]  /*f550*/  FADD.FTZ R57, R57, -R88.reuse ;  /* 0x8000005839397221 */ /* 0x110fe20000010000 */
[----:B------:R-:W-:Y:S01]  /*f560*/  FADD.FTZ R59, R59, -R88 ;  /* 0x800000583b3b7221 */ /* 0x000fe20000010000 */
[----:B------:R-:W-:Y:S01]  /*f570*/  FMUL.FTZ R51, R51, R93 ;  /* 0x0000005d33337220 */ /* 0x000fe20000410000 */
[----:B------:R4:W-:Y:S01]  /*f580*/  LDS R88, [R15+0x400] ;  /* 0x000400000f587984 */ /* 0x0009e20000000800 */
[----:B------:R-:W4:Y:S03]  /*f590*/  MUFU.EX2 R117, R117 ;  /* 0x0000007500757308 */ /* 0x000f260000000800 */
[----:B------:R-:W4:Y:S04]  /*f5a0*/  SHFL.IDX PT, R93, R216, R235, 0x1f ;  /* 0x00001febd85d7589 */ /* 0x000f2800000e0000 */
[----:B------:R-:W-:Y:S01]  /*f5b0*/  SHFL.IDX PT, R91, R216, R227, 0x1f ;  /* 0x00001fe3d85b7589 */ /* 0x000fe200000e0000 */
[----:B------:R-:W4:Y:S03]  /*f5c0*/  MUFU.EX2 R106, R106 ;  /* 0x0000006a006a7308 */ /* 0x000f260000000800 */
[----:B------:R-:W4:Y:S05]  /*f5d0*/  SHFL.IDX PT, R216, R216, R229, 0x1f ;  /* 0x00001fe5d8d87589 */ /* 0x000f2a00000e0000 */
[----:B------:R-:W4:Y:S01]  /*f5e0*/  MUFU.EX2 R119, R119 ;  /* 0x0000007700777308 */ /* 0x000f220000000800 */
[----:B-1----:R-:W-:-:S07]  /*f5f0*/  FADD.FTZ R60, R60, -R40 ;  /* 0x800000283c3c7221 */ /* 0x002fce0000010000 */
[----:B------:R-:W1:Y:S01]  /*f600*/  MUFU.EX2 R204, R204 ;  /* 0x000000cc00cc7308 */ /* 0x000e620000000800 */
[----:B--2---:R-:W-:Y:S01]  /*f610*/  FADD.FTZ R56, R56, -R89 ;  /* 0x8000005938387221 */ /* 0x004fe20000010000 */
[----:B------:R-:W-:-:S06]  /*f620*/  FADD.FTZ R40, R62, -R40 ;  /* 0x800000283e287221 */ /* 0x000fcc0000010000 */
[----:B------:R-:W2:Y:S01]  /*f630*/  MUFU.EX2 R120, R120 ;  /* 0x0000007800787308 */ /* 0x000ea20000000800 */
[----:B---3--:R-:W-:Y:S01]  /*f640*/  FADD.FTZ R62, R61, -R92 ;  /* 0x8000005c3d3e7221 */ /* 0x008fe20000010000 */
[----:B------:R-:W-:-:S06]  /*f650*/  FADD.FTZ R58, R58, -R89 ;  /* 0x800000593a3a7221 */ /* 0x000fcc0000010000 */
[----:B------:R-:W3:Y:S01]  /*f660*/  MUFU.EX2 R111, R111 ;  /* 0x0000006f006f7308 */ /* 0x000ee20000000800 */
[----:B------:R-:W-:-:S07]  /*f670*/  FADD.FTZ R92, R63, -R92 ;  /* 0x8000005c3f5c7221 */ /* 0x000fce0000010000 */
[----:B------:R-:W3:Y:S01]  /*f680*/  MUFU.EX2 R100, R100 ;  /* 0x0000006400647308 */ /* 0x000ee20000000800 */
[----:B------:R-:W-:Y:S01]  /*f690*/  FADD.FTZ R63, R68, -R90 ;  /* 0x8000005a443f7221 */ /* 0x000fe20000010000 */
[----:B------:R-:W-:Y:S01]  /*f6a0*/  FFMA.FTZ R68, -R161, R161, 1 ;  /* 0x3f800000a1447423 */ /* 0x000fe200000101a1 */
[----:B----4-:R-:W-:-:S05]  /*f6b0*/  FMUL.FTZ R56, R117, R56 ;  /* 0x0000003875387220 */ /* 0x010fca0000410000 */
[----:B------:R-:W4:Y:S01]  /*f6c0*/  MUFU.EX2 R102, R102 ;  /* 0x0000006600667308 */ /* 0x000f220000000800 */
[----:B------:R-:W-:Y:S01]  /*f6d0*/  FFMA.FTZ R15, -R159, R159, 1 ;  /* 0x3f8000009f0f7423 */ /* 0x000fe2000001019f */
[----:B------:R-:W-:-:S06]  /*f6e0*/  FMUL.FTZ R58, R106, R58 ;  /* 0x0000003a6a3a7220 */ /* 0x000fcc0000410000 */
[----:B------:R-:W4:Y:S01]  /*f6f0*/  MUFU.EX2 R116, R116 ;  /* 0x0000007400747308 */ /* 0x000f220000000800 */
[----:B------:R-:W-:-:S07]  /*f700*/  FMUL.FTZ R68, R68, R56 ;  /* 0x0000003844447220 */ /* 0x000fce0000410000 */
[----:B------:R-:W4:Y:S01]  /*f710*/  MUFU.EX2 R104, R104 ;  /* 0x0000006800687308 */ /* 0x000f220000000800 */
[----:B------:R-:W-:Y:S01]  /*f720*/  FFMA.FTZ R61, -R160, R160, 1 ;  /* 0x3f800000a03d7423 */ /* 0x000fe200000101a0 */
[----:B------:R-:W-:-:S06]  /*f730*/  FMUL.FTZ R57, R119, R57 ;  /* 0x0000003977397220 */ /* 0x000fcc0000410000 */
[----:B------:R-:W4:Y:S01]  /*f740*/  MUFU.EX2 R107, R107 ;  /* 0x0000006b006b7308 */ /* 0x000f220000000800 */
[----:B------:R-:W-:-:S07]  /*f750*/  FADD.FTZ R66, R66, -R93 ;  /* 0x8000005d42427221 */ /* 0x000fce0000010000 */
[----:B------:R-:W4:Y:S01]  /*f760*/  MUFU.EX2 R122, R122 ;  /* 0x0000007a007a7308 */ /* 0x000f220000000800 */
[----:B-1----:R-:W-:-:S07]  /*f770*/  FMUL.FTZ R56, R204, R59 ;  /* 0x0000003bcc387220 */ /* 0x002fce0000410000 */
[----:B------:R-:W1:Y:S01]  /*f780*/  MUFU.EX2 R101, R101 ;  /* 0x0000006500657308 */ /* 0x000e620000000800 */
[----:B------:R-:W-:Y:S01]  /*f790*/  FMUL.FTZ R59, R15, R58 ;  /* 0x0000003a0f3b7220 */ /* 0x000fe20000410000 */
[----:B------:R-:W-:-:S06]  /*f7a0*/  FADD.FTZ R89, R69, -R216 ;  /* 0x800000d845597221 */ /* 0x000fcc0000010000 */
[----:B------:R-:W1:Y:S01]  /*f7b0*/  MUFU.EX2 R124, R124 ;  /* 0x0000007c007c7308 */ /* 0x000e620000000800 */
[----:B------:R-:W-:Y:S01]  /*f7c0*/  FFMA.FTZ R58, -R157, R157, 1 ;  /* 0x3f8000009d3a7423 */ /* 0x000fe2000001019d */
[----:B--2---:R-:W-:Y:S01]  /*f7d0*/  FMUL.FTZ R60, R120, R60 ;  /* 0x0000003c783c7220 */ /* 0x004fe20000410000 */
[----:B------:R-:W-:Y:S01]  /*f7e0*/  FADD.FTZ R65, R65, -R91 ;  /* 0x8000005b41417221 */ /* 0x000fe20000010000 */
[----:B------:R-:W-:Y:S01]  /*f7f0*/  FADD.FTZ R216, R71, -R216 ;  /* 0x800000d847d87221 */ /* 0x000fe20000010000 */
[----:B------:R-:W-:Y:S01]  /*f800*/  FMUL.FTZ R61, R61, R57 ;  /* 0x000000393d3d7220 */ /* 0x000fe20000410000 */
[----:B------:R-:W-:Y:S01]  /*f810*/  FFMA.FTZ R71, -R155, R155, 1 ;  /* 0x3f8000009b477423 */ /* 0x000fe2000001019b */
[----:B---3--:R-:W-:Y:S01]  /*f820*/  FMUL.FTZ R40, R111, R40 ;  /* 0x000000286f287220 */ /* 0x008fe20000410000 */
[----:B------:R-:W-:Y:S01]  /*f830*/  FFMA.FTZ R57, -R151, R151, 1 ;  /* 0x3f80000097397423 */ /* 0x000fe20000010197 */
[----:B------:R-:W-:Y:S01]  /*f840*/  FMUL.FTZ R66, R100, R66 ;  /* 0x0000004264427220 */ /* 0x000fe20000410000 */
[----:B------:R-:W-:Y:S01]  /*f850*/  FADD.FTZ R54, R54, -R222 ;  /* 0x800000de36367221 */ /* 0x000fe20000010000 */
[----:B------:R-:W-:Y:S01]  /*f860*/  FADD.FTZ R64, R64, -R93 ;  /* 0x8000005d40407221 */ /* 0x000fe20000010000 */
[----:B------:R-:W-:Y:S01]  /*f870*/  FMUL.FTZ R58, R58, R60 ;  /* 0x0000003c3a3a7220 */ /* 0x000fe20000410000 */
[----:B----4-:R-:W-:Y:S01]  /*f880*/  FMUL.FTZ R60, R102, R65 ;  /* 0x00000041663c7220 */ /* 0x010fe20000410000 */
        /* <DEDUP_REMOVED lines=8> */
[----:B------:R-:W2:Y:S01]  /*f910*/  LDL.LU R200, [R1+0x110] ;  /* 0x0001100001c87983 */ /* 0x000ea20000300800 */
[----:B------:R-:W-:Y:S01]  /*f920*/  FMUL.FTZ R220, R107, R54 ;  /* 0x000000366bdc7220 */ /* 0x000fe20000410000 */
[----:B------:R-:W-:Y:S01]  /*f930*/  FMUL.FTZ R221, R122, R53 ;  /* 0x000000357add7220 */ /* 0x000fe20000410000 */
[----:B------:R-:W-:Y:S01]  /*f940*/  FFMA.FTZ R15, -R154, R154, 1 ;  /* 0x3f8000009a0f7423 */ /* 0x000fe2000001019a */
[----:B-1----:R-:W-:Y:S01]  /*f950*/  FMUL.FTZ R64, R101, R64 ;  /* 0x0000004065407220 */ /* 0x002fe20000410000 */
[----:B------:R-:W2:Y:S01]  /*f960*/  LDL.LU R201, [R1+0x10c] ;  /* 0x00010c0001c97983 */ /* 0x000ea20000300800 */
[----:B------:R-:W-:Y:S01]  /*f970*/  FFMA.FTZ R215, -R202, R202, 1 ;  /* 0x3f800000cad77423 */ /* 0x000fe200000101ca */
[----:B------:R-:W-:Y:S01]  /*f980*/  FFMA.FTZ R225, -R203, R203, 1 ;  /* 0x3f800000cbe17423 */ /* 0x000fe200000101cb */
[----:B------:R-:W1:Y:S01]  /*f990*/  MUFU.EX2 R115, R115 ;  /* 0x0000007300737308 */ /* 0x000e620000000800 */
[----:B------:R-:W2:Y:S01]  /*f9a0*/  LDL.LU R202, [R1+0x108] ;  /* 0x0001080001ca7983 */ /* 0x000ea20000300800 */
[----:B------:R-:W-:Y:S01]  /*f9b0*/  FMUL.FTZ R222, R124, R55 ;  /* 0x000000377cde7220 */ /* 0x000fe20000410000 */
[----:B------:R-:W-:Y:S01]  /*f9c0*/  FMUL.FTZ R66, R66, R63 ;  /* 0x0000003f42427220 */ /* 0x000fe20000410000 */
[----:B------:R-:W-:Y:S01]  /*f9d0*/  FMUL.FTZ R53, R218, R220 ;  /* 0x000000dcda357220 */ /* 0x000fe20000410000 */
[----:B------:R-:W2:Y:S01]  /*f9e0*/  LDL.LU R203, [R1+0x104] ;  /* 0x0001040001cb7983 */ /* 0x000ea20000300800 */
[----:B------:R-:W-:Y:S01]  /*f9f0*/  FMUL.FTZ R55, R217, R221 ;  /* 0x000000ddd9377220 */ /* 0x000fe20000410000 */
[----:B------:R-:W-:Y:S01]  /*fa00*/  FADD.FTZ R67, R67, -R91 ;  /* 0x8000005b43437221 */ /* 0x000fe20000010000 */
[----:B------:R-:W3:Y:S01]  /*fa10*/  MUFU.EX2 R105, R105 ;  /* 0x0000006900697308 */ /* 0x000ee20000000800 */
[----:B------:R4:W5:Y:S01]  /*fa20*/  LDL.LU R171, [R1+0x100] ;  /* 0x0001000001ab7983 */ /* 0x0009620000300800 */
[----:B------:R-:W-:Y:S01]  /*fa30*/  FMUL.FTZ R15, R15, R92 ;  /* 0x0000005c0f0f7220 */ /* 0x000fe20000410000 */
[----:B------:R-:W-:-:S02]  /*fa40*/  FMUL.FTZ R64, R40, R64 ;  /* 0x0000004028407220 */ /* 0x000fc40000410000 */
[----:B------:R-:W4:Y:S04]  /*fa50*/  SHFL.IDX PT, R63, R88, R227, 0x1f ;  /* 0x00001fe3583f7589 */ /* 0x000f2800000e0000 */
[----:B------:R1:W5:Y:S01]  /*fa60*/  LDL.LU R170, [R1+0xfc] ;  /* 0x0000fc0001aa7983 */ /* 0x0003620000300800 */
[----:B------:R-:W4:Y:S03]  /*fa70*/  MUFU.EX2 R114, R114 ;  /* 0x0000007200727308 */ /* 0x000f260000000800 */
[----:B------:R-:W-:Y:S04]  /*fa80*/  SHFL.IDX PT, R91, R88, R10, 0x1f ;  /* 0x00001f0a585b7589 */ /* 0x000fe800000e0000 */
        /* <DEDUP_REMOVED lines=12> */
[----:B------:R-:W4:Y:S03]  /*fb50*/  MUFU.EX2 R118, R118 ;  /* 0x0000007600767308 */ /* 0x000f260000000800 */
[----:B------:R1:W5:Y:S04]  /*fb60*/  LDL.LU R165, [R1+0xe8] ;  /* 0x0000e80001a57983 */ /* 0x0003680000300800 */
[----:B------:R1:W5:Y:S04]  /*fb70*/  LDL.LU R164, [R1+0xe4] ;  /* 0x0000e40001a47983 */ /* 0x0003680000300800 */
[----:B------:R1:W5:Y:S01]  /*fb80*/  LDL.LU R163, [R1+0xe0] ;  /* 0x0000e00001a37983 */ /* 0x0003620000300800 */
[----:B------:R-:W-:-:S03]  /*fb90*/  FFMA.FTZ R69, -R158, R158, 1 ;  /* 0x3f8000009e457423 */ /* 0x000fc6000001019e */
[----:B------:R1:W5:Y:S01]  /*fba0*/  LDL.LU R162, [R1+0xdc] ;  /* 0x0000dc0001a27983 */ /* 0x0003620000300800 */
[----:B------:R-:W-:-:S03]  /*fbb0*/  FADD.FTZ R90, R70, -R90 ;  /* 0x8000005a465a7221 */ /* 0x000fc60000010000 */
[----:B------:R1:W5:Y:S01]  /*fbc0*/  LDL.LU R161, [R1+0xd8] ;  /* 0x0000d80001a17983 */ /* 0x0003620000300800 */
[----:B------:R-:W4:Y:S03]  /*fbd0*/  MUFU.EX2 R138, R138 ;  /* 0x0000008a008a7308 */ /* 0x000f260000000800 */
        /* <DEDUP_REMOVED lines=8> */
[----:B---3--:R-:W-:Y:S02]  /*fc60*/  FMUL.FTZ R62, R105, R62 ;  /* 0x0000003e693e7220 */ /* 0x008fe40000410000 */
        /* <DEDUP_REMOVED lines=8> */
[----:B----4-:R-:W-:Y:S02]  /*fcf0*/  FMUL.FTZ R90, R114, R90 ;  /* 0x0000005a725a7220 */ /* 0x010fe40000410000 */
        /* <DEDUP_REMOVED lines=64> */
[----:B------:R-:W2:Y:S08]  /*10100*/  MUFU.EX2 R123, R123 ;  /* 0x0000007b007b7308 */ /* 0x000eb00000000800 */
        /* <DEDUP_REMOVED lines=90> */
[----:B---3--:R-:W-:-:S05]  /*106b0*/  LEA R13, R0, R221, 0xe ;  /* 0x000000dd000d7211 */ /* 0x008fca00078e70ff */
        /* <DEDUP_REMOVED lines=147> */
.L_x_1904:
        /* <DEDUP_REMOVED lines=70> */
.L_x_1905:
[----:B------:R-:W-:Y:S01]  /*11450*/  UIADD3 UR43, UR43, 0x1, URZ ;  /* 0x000000012b2b7890 */ /* 0x000fe2000fffe03f */
[----:B------:R-:W-:Y:S02]  /*11460*/  VIADD R0, R0, 0x1 ;  /* 0x0000000100007836 */ /* 0x000fe40000000000 */
[----:B------:R-:W-:Y:S01]  /*11470*/  VIADD R6, R6, 0x30c20 ;  /* 0x00030c2006067836 */ /* 0x000fe20000000000 */
        /* <DEDUP_REMOVED lines=9> */
.L_x_1895:
        /* <DEDUP_REMOVED lines=34> */
.L_x_1863:
        /* <DEDUP_REMOVED lines=20> */
[----:B------:R-:W-:-:S02]  /*11870*/  F2FP.F16.F32.PACK_AB R197, R199, R198 ;  /* 0x000000c6c7c5723e */ /* 0x000fc400000000ff */
[----:B--2---:R-:W-:Y:S02]  /*11880*/  IADD3 R11, R0, -0x80, RZ ;  /* 0xffffff80000b7810 */ /* 0x004fe40007ffe0ff */
[----:B------:R-:W-:Y:S02]  /*11890*/  F2FP.F16.F32.PACK_AB R140, R141, R140 ;  /* 0x0000008c8d8c723e */ /* 0x000fe400000000ff */
[----:B------:R-:W-:Y:S02]  /*118a0*/  SHF.R.S32.HI R10, RZ, 0x1f, R11 ;  /* 0x0000001fff0a7819 */ /* 0x000fe4000001140b */
[----:B------:R-:W-:Y:S02]  /*118b0*/  F2FP.F16.F32.PACK_AB R198, R201, R200 ;  /* 0x000000c8c9c6723e */ /* 0x000fe400000000ff */
[CC--:B------:R-:W-:Y:S02]  /*118c0*/  LEA.HI R7, R10.reuse, R11.reuse, RZ, 0x4 ;  /* 0x0000000b0a077211 */ /* 0x0c0fe400078f20ff */
[----:B------:R-:W-:-:S02]  /*118d0*/  LEA.HI R4, R10, R11, RZ, 0x5 ;  /* 0x0000000b0a047211 */ /* 0x000fc400078f28ff */
[----:B------:R-:W-:Y:S02]  /*118e0*/  LOP3.LUT R0, R7, 0xfffffff0, RZ, 0xc0, !PT ;  /* 0xfffffff007007812 */ /* 0x000fe400078ec0ff */
[----:B------:R-:W-:Y:S02]  /*118f0*/  SHF.R.U32.HI R7, RZ, 0x1, R7 ;  /* 0x00000001ff077819 */ /* 0x000fe40000011607 */
[----:B------:R-:W-:Y:S01]  /*11900*/  F2FP.F16.F32.PACK_AB R199, R203, R202 ;  /* 0x000000cacbc7723e */ /* 0x000fe200000000ff */
[----:B------:R-:W-:Y:S01]  /*11910*/  IMAD.IADD R0, R11, 0x1, -R0 ;  /* 0x000000010b007824 */ /* 0x000fe200078e0a00 */
[----:B------:R-:W-:Y:S02]  /*11920*/  F2FP.F16.F32.PACK_AB R141, R143, R142 ;  /* 0x0000008e8f8d723e */ /* 0x000fe400000000ff */
[----:B------:R-:W-:Y:S02]  /*11930*/  F2FP.F16.F32.PACK_AB R148, R149, R148 ;  /* 0x000000949594723e */ /* 0x000fe400000000ff */
[----:B------:R-:W-:-:S02]  /*11940*/  SHF.R.S32.HI R3, RZ, 0x1f, R0 ;  /* 0x0000001fff037819 */ /* 0x000fc40000011400 */
[----:B------:R-:W-:Y:S02]  /*11950*/  F2FP.F16.F32.PACK_AB R142, R145, R144 ;  /* 0x00000090918e723e */ /* 0x000fe400000000ff */
[----:B------:R-:W-:Y:S02]  /*11960*/  LEA.HI R3, R3, R0, RZ, 0x3 ;  /* 0x0000000003037211 */ /* 0x000fe400078f18ff */
[----:B------:R-:W-:Y:S02]  /*11970*/  F2FP.F16.F32.PACK_AB R143, R147, R146 ;  /* 0x00000092938f723e */ /* 0x000fe400000000ff */
[C---:B------:R-:W-:Y:S01]  /*11980*/  LOP3.LUT R5, R3.reuse, 0xfffffff8, RZ, 0xc0, !PT ;  /* 0xfffffff803057812 */ /* 0x040fe200078ec0ff */
[----:B------:R-:W-:Y:S01]  /*11990*/  IMAD.SHL.U32 R3, R3, 0x40, RZ ;  /* 0x0000004003037824 */ /* 0x000fe200078e00ff */
[----:B------:R-:W-:Y:S02]  /*119a0*/  F2FP.F16.F32.PACK_AB R149, R151, R150 ;  /* 0x000000969795723e */ /* 0x000fe400000000ff */
[----:B------:R-:W-:Y:S01]  /*119b0*/  F2FP.F16.F32.PACK_AB R156, R157, R156 ;  /* 0x0000009c9d9c723e */ /* 0x000fe200000000ff */
[----:B------:R-:W-:Y:S01]  /*119c0*/  IMAD.IADD R5, R0, 0x1, -R5 ;  /* 0x0000000100057824 */ /* 0x000fe200078e0a05 */
[----:B------:R-:W-:-:S02]  /*119d0*/  LOP3.LUT R3, R3, 0x7ffffe00, RZ, 0xc0, !PT ;  /* 0x7ffffe0003037812 */ /* 0x000fc400078ec0ff */
[----:B------:R-:W-:Y:S02]  /*119e0*/  F2FP.F16.F32.PACK_AB R150, R153, R152 ;  /* 0x000000989996723e */ /* 0x000fe400000000ff */
[C---:B------:R-:W-:Y:S02]  /*119f0*/  SHF.L.U32 R0, R5.reuse, 0x6, RZ ;  /* 0x0000000605007819 */ /* 0x040fe400000006ff */
[----:B------:R-:W-:Y:S02]  /*11a00*/  R2P PR, R5, 0x6 ;  /* 0x0000000605007804 */ /* 0x000fe40000000000 */
[----:B------:R-:W-:Y:S02]  /*11a10*/  LOP3.LUT R0, R0, 0x1c0, RZ, 0xc0, !PT ;  /* 0x000001c000007812 */ /* 0x000fe400078ec0ff */
[----:B------:R-:W-:Y:S02]  /*11a20*/  MOV R5, 0x40 ;  /* 0x0000004000057802 */ /* 0x000fe40000000f00 */
[----:B------:R-:W-:-:S02]  /*11a30*/  LOP3.LUT R7, R0, 0x8, R7, 0xf8, !PT ;  /* 0x0000000800077812 */ /* 0x000fc400078ef807 */
[----:B------:R-:W-:Y:S01]  /*11a40*/  SHF.R.U32.HI R2, RZ, 0x3, R0 ;  /* 0x00000003ff027819 */ /* 0x000fe20000011600 */
[----:B------:R-:W-:Y:S01]  /*11a50*/  IMAD.SHL.U32 R0, R4, 0x20, RZ ;  /* 0x0000002004007824 */ /* 0x000fe200078e00ff */
[----:B------:R-:W-:Y:S02]  /*11a60*/  SEL R5, R5, 0xffffffc0, !P2 ;  /* 0xffffffc005057807 */ /* 0x000fe40005000000 */
        /* <DEDUP_REMOVED lines=12> */
[----:B------:R-:W-:Y:S01]  /*11b30*/  IMAD.IADD R3, R3, 0x1, R6 ;  /* 0x0000000103037824 */ /* 0x000fe200078e0206 */
        /* <DEDUP_REMOVED lines=15> */
[----:B------:R-:W-:Y:S01]  /*11c30*/  MOV R4, UR4 ;  /* 0x0000000400047c02 */ /* 0x000fe20008000f00 */
        /* <DEDUP_REMOVED lines=9> */
[----:B--2---:R-:W-:Y:S01]  /*11cd0*/  LOP3.LUT R6, R19, 0x1ffffff8, RZ, 0xc0, !PT ;  /* 0x1ffffff813067812 */ /* 0x004fe200078ec0ff */
[----:B------:R-:W2:Y:S01]  /*11ce0*/  S2R R27, SR_CTAID.X ;  /* 0x00000000001b7919 */ /* 0x000ea20000002500 */
[----:B------:R-:W-:Y:S01]  /*11cf0*/  SHF.R.S32.HI R19, RZ, 0x3, R19 ;  /* 0x00000003ff137819 */ /* 0x000fe20000011413 */
[----:B------:R-:W-:Y:S01]  /*11d00*/  IMAD.U32 R0, RZ, RZ, UR7 ;  /* 0x00000007ff007e24 */ /* 0x000fe2000f8e00ff */
[----:B------:R-:W1:Y:S01]  /*11d10*/  S2R R31, SR_CTAID.Y ;  /* 0x00000000001f7919 */ /* 0x000e620000002600 */
[----:B------:R-:W-:Y:S01]  /*11d20*/  IMAD.IADD R6, R11, 0x1, -R6 ;  /* 0x000000010b067824 */ /* 0x000fe200078e0a06 */
[----:B------:R-:W-:Y:S02]  /*11d30*/  SHF.L.U32 R8, R19, 0x6, RZ ;  /* 0x0000000613087819 */ /* 0x000fe400000006ff */
[----:B------:R-:W-:Y:S02]  /*11d40*/  PLOP3.LUT P0, PT, PT, PT, UP0, 0x80, 0x0 ;  /* 0x000000000000781c */ /* 0x000fe40003f0f008 */
[----:B------:R-:W-:Y:S01]  /*11d50*/  @UP0 ULDC.64 UR4, c[0x0][0x878] ;  /* 0x00021e0000040ab9 */ /* 0x000fe20000000a00 */
[----:B------:R-:W-:Y:S01]  /*11d60*/  IMAD.SHL.U32 R20, R6, 0x8, RZ ;  /* 0x0000000806147824 */ /* 0x000fe200078e00ff */
[----:B------:R-:W-:Y:S01]  /*11d70*/  @UP0 UIMAD.WIDE UR4, UR37, 0x4, UR4 ;  /* 0x00000004250408a5 */ /* 0x000fe2000f8e0204 */
[----:B------:R-:W-:-:S02]  /*11d80*/  LOP3.LUT R9, R8, 0x1c0, RZ, 0xc0, !PT ;  /* 0x000001c008097812 */ /* 0x000fc400078ec0ff */
[----:B------:R-:W-:Y:S02]  /*11d90*/  LEA.HI R8, R10, R11, RZ, 0x6 ;  /* 0x0000000b0a087211 */ /* 0x000fe400078f30ff */
[----:B------:R-:W-:Y:S01]  /*11da0*/  LOP3.LUT R6, R9, 0x38, R20, 0xf8, !PT ;  /* 0x0000003809067812 */ /* 0x000fe200078ef814 */
[----:B---3--:R-:W-:Y:S01]  /*11db0*/  IMAD.U32 R3, RZ, RZ, UR5 ;  /* 0x00000005ff037e24 */ /* 0x008fe2000f8e00ff */
[----:B------:R-:W-:Y:S02]  /*11dc0*/  MOV R2, UR4 ;  /* 0x0000000400027c02 */ /* 0x000fe40008000f00 */
[----:B------:R-:W-:Y:S01]  /*11dd0*/  SHF.R.U32.HI R9, RZ, 0x3, R9 ;  /* 0x00000003ff097819 */ /* 0x000fe20000011609 */
[----:B------:R-:W-:Y:S02]  /*11de0*/  IMAD.SHL.U32 R8, R8, 0x8, RZ ;  /* 0x0000000808087824 */ /* 0x000fe400078e00ff */
[----:B------:R3:W5:Y:S01]  /*11df0*/  @P0 LDG.E R0, desc[UR38][R2.64] ;  /* 0x0000002602000981 */ /* 0x000762000c1e1900 */
[----:B------:R-:W-:-:S04]  /*11e00*/  LOP3.LUT R9, R6, R9, RZ, 0x3c, !PT ;  /* 0x0000000906097212 */ /* 0x000fc800078e3cff */
[----:B------:R-:W-:Y:S02]  /*11e10*/  LOP3.LUT R8, R9, 0x7ffffe00, R8, 0xf8, !PT ;  /* 0x7ffffe0009087812 */ /* 0x000fe400078ef808 */
[----:B---3--:R-:W-:Y:S02]  /*11e20*/  CS2R R2, SRZ ;  /* 0x0000000000027805 */ /* 0x008fe4000001ff00 */
[----:B----4-:R-:W-:Y:S02]  /*11e30*/  @P4 SHF.R.S32.HI R3, RZ, 0x1f, R7 ;  /* 0x0000001fff034819 */ /* 0x010fe40000011407 */
[----:B------:R-:W-:Y:S01]  /*11e40*/  @P4 MOV R2, R7 ;  /* 0x0000000700024202 */ /* 0x000fe20000000f00 */
[----:B-12---:R-:W-:Y:S06]  /*11e50*/  @P0 BRA `(.L_x_1908) ;  /* 0x0000000000100947 */ /* 0x006fec0003800000 */
[----:B------:R-:W-:Y:S05]  /*11e60*/  @!P4 BRA `(.L_x_1908) ;  /* 0x00000000000cc947 */ /* 0x000fea0003800000 */
[----:B------:R-:W2:Y:S04]  /*11e70*/  LDG.E R7, desc[UR38][R4.64] ;  /* 0x0000002604077981 */ /* 0x000ea8000c1e1900 */
[----:B-----5:R-:W2:Y:S02]  /*11e80*/  LDG.E R0, desc[UR38][R4.64+0x4] ;  /* 0x0000042604007981 */ /* 0x020ea4000c1e1900 */
[----:B--2---:R-:W-:-:S07]  /*11e90*/  IMAD.IADD R0, R0, 0x1, -R7 ;  /* 0x0000000100007824 */ /* 0x004fce00078e0a07 */
.L_x_1908:
        /* <DEDUP_REMOVED lines=10> */
[C---:B------:R-:W-:Y:S01]  /*11f40*/  IMAD.WIDE.U32 R16, R31.reuse, UR4, R20 ;  /* 0x000000041f107c25 */ /* 0x040fe2000f8e0014 */
[----:B------:R-:W-:Y:S01]  /*11f50*/  USHF.R.S32.HI UR4, URZ, 0x1f, UR37 ;  /* 0x0000001f3f047899 */ /* 0x000fe20008011425 */
[----:B------:R-:W-:Y:S01]  /*11f60*/  VIMNMX R22, R0, 0x80, PT ;  /* 0x0000008000167848 */ /* 0x000fe20003fe0100 */
[----:B------:R2:W2:Y:S01]  /*11f70*/  LDS.128 R4, [R30+0x3000] ;  /* 0x003000001e047984 */ /* 0x0004a20000000c00 */
[----:B------:R-:W2:Y:S01]  /*11f80*/  LDC R35, c[0x0][0x80c] ;  /* 0x00020300ff237b82 */ /* 0x000ea20000000800 */
[----:B------:R-:W-:Y:S01]  /*11f90*/  IMAD R23, R31, UR5, R18 ;  /* 0x000000051f177c24 */ /* 0x000fe2000f8e0212 */
[C---:B------:R-:W-:Y:S01]  /*11fa0*/  ISETP.GE.AND P3, PT, R19.reuse, R22, PT ;  /* 0x000000161300720c */ /* 0x040fe20003f66270 */
[----:B------:R-:W-:Y:S01]  /*11fb0*/  IMAD.U32 R34, RZ, RZ, UR4 ;  /* 0x00000004ff227e24 */ /* 0x000fe2000f8e00ff */
[----:B------:R-:W-:Y:S01]  /*11fc0*/  ULDC.64 UR4, c[0x0][0x858] ;  /* 0x0002160000047ab9 */ /* 0x000fe20000000a00 */
[----:B------:R-:W-:Y:S01]  /*11fd0*/  VIADD R0, R19, 0x20 ;  /* 0x0000002013007836 */ /* 0x000fe20000000000 */
[----:B------:R-:W-:Y:S01]  /*11fe0*/  IADD3 R17, R17, R23, RZ ;  /* 0x0000001711117210 */ /* 0x000fe20007ffe0ff */
[----:B------:R-:W-:Y:S01]  /*11ff0*/  BSSY B0, `(.L_x_1909) ;  /* 0x000001d000007945 */ /* 0x000fe20003800000 */
[----:B------:R-:W-:-:S02]  /*12000*/  SEL R34, R34, RZ, !P4 ;  /* 0x000000ff22227207 */ /* 0x000fc40006000000 */
[-C--:B------:R-:W-:Y:S02]  /*12010*/  ISETP.GE.AND P2, PT, R0, R22.reuse, PT ;  /* 0x000000160000720c */ /* 0x080fe40003f46270 */
[----:B-1----:R-:W-:Y:S01]  /*12020*/  ISETP.GE.OR P6, PT, R20, R33, P3 ;  /* 0x000000211400720c */ /* 0x002fe20001fc6670 */
[----:B------:R-:W-:Y:S01]  /*12030*/  IMAD R0, R34, UR4, RZ ;  /* 0x0000000422007c24 */ /* 0x000fe2000f8e02ff */
[----:B------:R-:W-:Y:S02]  /*12040*/  SEL R37, RZ, UR37, P4 ;  /* 0x00000025ff257c07 */ /* 0x000fe4000a000000 */
[C---:B------:R-:W-:Y:S02]  /*12050*/  IADD3 R18, R19.reuse, 0x40, RZ ;  /* 0x0000004013127810 */ /* 0x040fe40007ffe0ff */
[C---:B------:R-:W-:Y:S01]  /*12060*/  LEA.HI.X.SX32 R3, R19.reuse, R3, 0x1, P0 ;  /* 0x0000000313037211 */ /* 0x040fe200000f0eff */
[----:B------:R-:W-:Y:S01]  /*12070*/  VIADD R19, R19, 0x60 ;  /* 0x0000006013137836 */ /* 0x000fe20000000000 */
[-C--:B------:R-:W-:Y:S01]  /*12080*/  ISETP.GE.AND P1, PT, R18, R22.reuse, PT ;  /* 0x000000161200720c */ /* 0x080fe20003f26270 */
[C---:B------:R-:W-:Y:S01]  /*12090*/  IMAD R23, R37.reuse, UR5, R0 ;  /* 0x0000000525177c24 */ /* 0x040fe2000f8e0200 */
[----:B------:R-:W-:Y:S01]  /*120a0*/  ISETP.GE.OR P5, PT, R20, R33, P2 ;  /* 0x000000211400720c */ /* 0x000fe200017a6670 */
[----:B------:R-:W-:Y:S01]  /*120b0*/  IMAD.WIDE.U32 R28, R37, UR4, R16 ;  /* 0x00000004251c7c25 */ /* 0x000fe2000f8e0010 */
[----:B------:R-:W-:-:S02]  /*120c0*/  ISETP.GE.AND P0, PT, R19, R22, PT ;  /* 0x000000161300720c */ /* 0x000fc40003f06270 */
[----:B------:R-:W-:Y:S01]  /*120d0*/  ISETP.GE.OR P4, PT, R20, R33, P1 ;  /* 0x000000211400720c */ /* 0x000fe20000f86670 */
[----:B------:R-:W-:-:S04]  /*120e0*/  IMAD.WIDE R26, R27, 0x80, R2 ;  /* 0x000000801b1a7825 */ /* 0x000fc800078e0202 */
[----:B------:R-:W-:Y:S01]  /*120f0*/  IMAD.IADD R23, R29, 0x1, R23 ;  /* 0x000000011d177824 */ /* 0x000fe200078e0217 */
[----:B--234-:R-:W-:Y:S07]  /*12100*/  @P6 BRA `(.L_x_1910) ;  /* 0x00000000002c6947 */ /* 0x01cfee0003800000 */
[----:B------:R-:W1:Y:S01]  /*12110*/  LDS.128 R16, [R30+0x4000] ;  /* 0x004000001e107984 */ /* 0x000e620000000c00 */
        /* <DEDUP_REMOVED lines=9> */
[----:B-1----:R1:W-:Y:S02]  /*121b0*/  STG.E.128 desc[UR38][R24.64], R16 ;  /* 0x0000001018007986 */ /* 0x0023e4000c101d26 */
.L_x_1910:
[----:B------:R-:W-:Y:S05]  /*121c0*/  BSYNC B0 ;  /* 0x0000000000007941 */ /* 0x000fea0003800000 */
.L_x_1909:
        /* <DEDUP_REMOVED lines=17> */
.L_x_1912:
[----:B------:R-:W-:Y:S05]  /*122e0*/  BSYNC B0 ;  /* 0x0000000000007941 */ /* 0x000fea0003800000 */
.L_x_1911:
[----:B--23--:R2:W3:Y:S01]  /*122f0*/  LDS.128 R16, [R30+0x6000] ;  /* 0x006000001e107984 */ /* 0x00c4e20000000c00 */
        /* <DEDUP_REMOVED lines=15> */
.L_x_1914:
[----:B------:R-:W-:Y:S05]  /*123f0*/  BSYNC B0 ;  /* 0x0000000000007941 */ /* 0x000fea0003800000 */
.L_x_1913:
[----:B---34-:R3:W4:Y:S01]  /*12400*/  LDS.128 R16, [R30+0x7000] ;  /* 0x007000001e107984 */ /* 0x0187220000000c00 */
        /* <DEDUP_REMOVED lines=14> */
[----:B----4-:R4:W-:Y:S02]  /*124f0*/  STG.E.128 desc[UR38][R22.64], R16 ;  /* 0x0000001016007986 */ /* 0x0109e4000c101d26 */
.L_x_1916:
[----:B------:R-:W-:Y:S05]  /*12500*/  BSYNC B0 ;  /* 0x0000000000007941 */ /* 0x000fea0003800000 */
.L_x_1915:
        /* <DEDUP_REMOVED lines=27> */
.L_x_1918:
[----:B------:R-:W-:Y:S05]  /*126c0*/  BSYNC B0 ;  /* 0x0000000000007941 */ /* 0x000fea0003800000 */
.L_x_1917:
        /* <DEDUP_REMOVED lines=15> */
.L_x_1920:
[----:B------:R-:W-:Y:S05]  /*127c0*/  BSYNC B0 ;  /* 0x0000000000007941 */ /* 0x000fea0003800000 */
.L_x_1919:
        /* <DEDUP_REMOVED lines=15> */
.L_x_1922:
[----:B------:R-:W-:Y:S05]  /*128c0*/  BSYNC B0 ;  /* 0x0000000000007941 */ /* 0x000fea0003800000 */
.L_x_1921:
        /* <DEDUP_REMOVED lines=15> */
.L_x_1907:
        /* <DEDUP_REMOVED lines=16> */
[----:B------:R-:W-:Y:S01]  /*12ac0*/  IMAD.U32 R6, RZ, RZ, UR4 ;  /* 0x00000004ff067e24 */ /* 0x000fe2000f8e00ff */
[----:B------:R-:W-:-:S05]  /*12ad0*/  MOV R7, UR5 ;  /* 0x0000000500077c02 */ /* 0x000fca0008000f00 */
        /* <DEDUP_REMOVED lines=8> */
[----:B------:R-:W-:-:S05]  /*12b60*/  LOP3.LUT R11, R10, 0x1ffffff8, RZ, 0xc0, !PT ;  /* 0x1ffffff80a0b7812 */ /* 0x000fca00078ec0ff */
[----:B------:R-:W-:Y:S01]  /*12b70*/  IMAD.IADD R11, R8, 0x1, -R11 ;  /* 0x00000001080b7824 */ /* 0x000fe200078e0a0b */
[----:B--2---:R-:W-:Y:S02]  /*12b80*/  @P4 SHF.R.S32.HI R3, RZ, 0x1f, R9 ;  /* 0x0000001fff034819 */ /* 0x004fe40000011409 */
[----:B------:R-:W-:Y:S01]  /*12b90*/  @P4 MOV R2, R9 ;  /* 0x0000000900024202 */ /* 0x000fe20000000f00 */
[----:B-1-3--:R-:W-:Y:S06]  /*12ba0*/  @P0 BRA `(.L_x_1923) ;  /* 0x0000000000100947 */ /* 0x00afec0003800000 */
[----:B------:R-:W-:Y:S05]  /*12bb0*/  @!P4 BRA `(.L_x_1923) ;  /* 0x00000000000cc947 */ /* 0x000fea0003800000 */
[----:B------:R-:W2:Y:S04]  /*12bc0*/  LDG.E R7, desc[UR38][R4.64] ;  /* 0x0000002604077981 */ /* 0x000ea8000c1e1900 */
[----:B-----5:R-:W2:Y:S02]  /*12bd0*/  LDG.E R0, desc[UR38][R4.64+0x4] ;  /* 0x0000042604007981 */ /* 0x020ea4000c1e1900 */
[----:B--2---:R-:W-:-:S07]  /*12be0*/  IMAD.IADD R0, R0, 0x1, -R7 ;  /* 0x0000000100007824 */ /* 0x004fce00078e0a07 */
.L_x_1923:
[----:B------:R-:W1:Y:S01]  /*12bf0*/  LDC R21, c[0x0][0x80c] ;  /* 0x00020300ff157b82 */ /* 0x000e620000000800 */
[----:B------:R-:W-:Y:S01]  /*12c00*/  SHF.R.S32.HI R7, RZ, 0x3, R10 ;  /* 0x00000003ff077819 */ /* 0x000fe2000001140a */
[----:B------:R-:W-:Y:S01]  /*12c10*/  IMAD.SHL.U32 R10, R11, 0x8, RZ ;  /* 0x000000080b0a7824 */ /* 0x000fe200078e00ff */
[----:B------:R-:W-:Y:S01]  /*12c20*/  SHF.R.S32.HI R14, RZ, 0x1f, R19 ;  /* 0x0000001fff0e7819 */ /* 0x000fe20000011413 */
[----:B------:R-:W-:Y:S01]  /*12c30*/  ULDC.64 UR4, c[0x0][0x820] ;  /* 0x0002080000047ab9 */ /* 0x000fe20000000a00 */
[----:B-----5:R-:W-:Y:S01]  /*12c40*/  IMAD R0, R15, -0x80, R0 ;  /* 0xffffff800f007824 */ /* 0x020fe200078e0200 */
[C---:B------:R-:W-:Y:S01]  /*12c50*/  IADD3 R2, P0, R7.reuse, R2, RZ ;  /* 0x0000000207027210 */ /* 0x040fe20007f1e0ff */
[C---:B------:R-:W-:Y:S01]  /*12c60*/  VIADD R17, R7.reuse, 0x40 ;  /* 0x0000004007117836 */ /* 0x040fe20000000000 */
[--C-:B------:R-:W-:Y:S01]  /*12c70*/  SHF.R.S32.HI R11, RZ, 0x1f, R10.reuse ;  /* 0x0000001fff0b7819 */ /* 0x100fe2000001140a */
[----:B------:R-:W-:Y:S01]  /*12c80*/  IMAD R6, R14, UR4, RZ ;  /* 0x000000040e067c24 */ /* 0x000fe2000f8e02ff */
[----:B------:R-:W2:Y:S01]  /*12c90*/  LDC R23, c[0x0][0x83c] ;  /* 0x00020f00ff177b82 */ /* 0x000ea20000000800 */
[----:B------:R-:W-:Y:S01]  /*12ca0*/  ISETP.GE.AND P3, PT, R7, R0, PT ;  /* 0x000000000700720c */ /* 0x000fe20003f66270 */
[----:B------:R-:W-:Y:S01]  /*12cb0*/  BSSY B0, `(.L_x_1924) ;  /* 0x0000022000007945 */ /* 0x000fe20003800000 */
[----:B------:R-:W-:Y:S01]  /*12cc0*/  IMAD.WIDE.U32 R4, R19, UR4, R10 ;  /* 0x0000000413047c25 */ /* 0x000fe2000f8e000a */
[----:B------:R-:W-:Y:S01]  /*12cd0*/  USHF.R.S32.HI UR4, URZ, 0x1f, UR37 ;  /* 0x0000001f3f047899 */ /* 0x000fe20008011425 */
[----:B------:R-:W-:-:S02]  /*12ce0*/  LEA.HI.X.SX32 R3, R7, R3, 0x1, P0 ;  /* 0x0000000307037211 */ /* 0x000fc400000f0eff */
[C---:B------:R-:W-:Y:S01]  /*12cf0*/  IADD3 R13, R7.reuse, 0x20, RZ ;  /* 0x00000020070d7810 */ /* 0x040fe20007ffe0ff */
[----:B------:R-:W-:Y:S01]  /*12d00*/  VIADD R7, R7, 0x60 ;  /* 0x0000006007077836 */ /* 0x000fe20000000000 */
[-C--:B------:R-:W-:Y:S01]  /*12d10*/  ISETP.GE.AND P1, PT, R17, R0.reuse, PT ;  /* 0x000000001100720c */ /* 0x080fe20003f26270 */
[----:B------:R-:W-:Y:S01]  /*12d20*/  IMAD R9, R19, UR5, R6 ;  /* 0x0000000513097c24 */ /* 0x000fe2000f8e0206 */
[----:B------:R-:W-:Y:S01]  /*12d30*/  MOV R12, UR4 ;  /* 0x00000004000c7c02 */ /* 0x000fe20008000f00 */
[----:B------:R-:W-:Y:S01]  /*12d40*/  ULDC.64 UR4, c[0x0][0x828] ;  /* 0x00020a0000047ab9 */ /* 0x000fe20000000a00 */
[----:B------:R-:W-:Y:S01]  /*12d50*/  ISETP.GE.AND P2, PT, R13, R0, PT ;  /* 0x000000000d00720c */ /* 0x000fe20003f46270 */
[----:B------:R-:W-:Y:S01]  /*12d60*/  IMAD.IADD R5, R5, 0x1, R9 ;  /* 0x0000000105057824 */ /* 0x000fe200078e0209 */
[----:B-1----:R-:W-:Y:S02]  /*12d70*/  ISETP.GE.OR P6, PT, R10, R21, P3 ;  /* 0x000000150a00720c */ /* 0x002fe40001fc6670 */
[----:B------:R-:W-:-:S02]  /*12d80*/  SEL R12, R12, RZ, !P4 ;  /* 0x000000ff0c0c7207 */ /* 0x000fc40006000000 */
[----:B------:R-:W-:Y:S01]  /*12d90*/  ISETP.GE.AND P0, PT, R7, R0, PT ;  /* 0x000000000700720c */ /* 0x000fe20003f06270 */
[----:B------:R-:W-:Y:S01]  /*12da0*/  IMAD.WIDE R6, R15, 0x80, R2 ;  /* 0x000000800f067825 */ /* 0x000fe200078e0202 */
[----:B------:R-:W-:Y:S02]  /*12db0*/  SEL R17, RZ, UR37, P4 ;  /* 0x00000025ff117c07 */ /* 0x000fe4000a000000 */
[-C--:B------:R-:W-:Y:S01]  /*12dc0*/  ISETP.GE.OR P5, PT, R10, R21.reuse, P2 ;  /* 0x000000150a00720c */ /* 0x080fe200017a6670 */
[----:B------:R-:W-:Y:S01]  /*12dd0*/  IMAD R0, R12, UR4, RZ ;  /* 0x000000040c007c24 */ /* 0x000fe2000f8e02ff */
[----:B------:R-:W-:Y:S01]  /*12de0*/  ISETP.GE.OR P4, PT, R10, R21, P1 ;  /* 0x000000150a00720c */ /* 0x000fe20000f86670 */
[----:B------:R-:W-:-:S04]  /*12df0*/  IMAD.WIDE.U32 R8, R17, UR4, R4 ;  /* 0x0000000411087c25 */ /* 0x000fc8000f8e0004 */
[----:B------:R-:W-:-:S04]  /*12e00*/  IMAD R13, R17, UR5, R0 ;  /* 0x00000005110d7c24 */ /* 0x000fc8000f8e0200 */
[----:B------:R-:W-:Y:S01]  /*12e10*/  IMAD.IADD R5, R9, 0x1, R13 ;  /* 0x0000000109057824 */ /* 0x000fe200078e020d */
[----:B--2---:R-:W-:Y:S06]  /*12e20*/  @P6 BRA `(.L_x_1925) ;  /* 0x0000000000286947 */ /* 0x004fec0003800000 */
        /* <DEDUP_REMOVED lines=10> */
.L_x_1925:
[----:B------:R-:W-:Y:S05]  /*12ed0*/  BSYNC B0 ;  /* 0x0000000000007941 */ /* 0x000fea0003800000 */
.L_x_1924:
        /* <DEDUP_REMOVED lines=16> */
.L_x_1927:
[----:B------:R-:W-:Y:S05]  /*12fe0*/  BSYNC B0 ;  /* 0x0000000000007941 */ /* 0x000fea0003800000 */
.L_x_1926:
        /* <DEDUP_REMOVED lines=11> */
[----:B--2---:R-:W-:Y:S02]  /*130a0*/  LEA R20, P4, R2, UR4, 0x1 ;  /* 0x0000000402147c11 */ /* 0x004fe4000f8808ff */
[----:B------:R-:W-:-:S04]  /*130b0*/  IADD3 R3, R3, R13, RZ ;  /* 0x0000000d03037210 */ /* 0x000fc80007ffe0ff */
[----:B------:R-:W-:-:S05]  /*130c0*/  LEA.HI.X R21, R2, UR5, R3, 0x1, P4 ;  /* 0x0000000502157c11 */ /* 0x000fca000a0f0c03 */
[----:B------:R3:W-:Y:S02]  /*130d0*/  STG.E.128 desc[UR38][R20.64], RZ ;  /* 0x000000ff14007986 */ /* 0x0007e4000c101d26 */
.L_x_1929:
[----:B------:R-:W-:Y:S05]  /*130e0*/  BSYNC B0 ;  /* 0x0000000000007941 */ /* 0x000fea0003800000 */
.L_x_1928:
        /* <DEDUP_REMOVED lines=15> */
.L_x_1931:
[----:B------:R-:W-:Y:S05]  /*131e0*/  BSYNC B0 ;  /* 0x0000000000007941 */ /* 0x000fea0003800000 */
.L_x_1930:
        /* <DEDUP_REMOVED lines=26> */
.L_x_1933:
[----:B------:R-:W-:Y:S05]  /*13390*/  BSYNC B0 ;  /* 0x0000000000007941 */ /* 0x000fea0003800000 */
.L_x_1932:
[----:B------:R-:W-:Y:S04]  /*133a0*/  BSSY B0, `(.L_x_1934) ;  /* 0x000000f000007945 */ /* 0x000fe80003800000 */
[----:B------:R-:W-:Y:S05]  /*133b0*/  @P2 BRA `(.L_x_1935) ;  /* 0x0000000000342947 */ /* 0x000fea0003800000 */
[----:B----4-:R-:W-:Y:S01]  /*133c0*/  IADD3 R11, P2, R6, 0x20, RZ ;  /* 0x00000020060b7810 */ /* 0x010fe20007f5e0ff */
        /* <DEDUP_REMOVED lines=12> */
.L_x_1935:
[----:B------:R-:W-:Y:S05]  /*13490*/  BSYNC B0 ;  /* 0x0000000000007941 */ /* 0x000fea0003800000 */
.L_x_1934:
        /* <DEDUP_REMOVED lines=15> */
.L_x_1937:
[----:B------:R-:W-:Y:S05]  /*13590*/  BSYNC B0 ;  /* 0x0000000000007941 */ /* 0x000fea0003800000 */
.L_x_1936:
        /* <DEDUP_REMOVED lines=13> */
[----:B------:R1:W-:Y:S01]  /*13670*/  STG.E.128 desc[UR38][R4.64], RZ ;  /* 0x000000ff04007986 */ /* 0x0003e2000c101d26 */
[----:B------:R-:W-:Y:S05]  /*13680*/  BRA `(.L_x_1857) ;  /* 0x0000004400887947 */ /* 0x000fea0003800000 */
.L_x_1852:
        /* <DEDUP_REMOVED lines=21> */
.L_x_1939:
        /* <DEDUP_REMOVED lines=13> */
.L_x_1941:
[----:B------:R-:W-:-:S05]  /*138b0*/  ULDC UR4, c[0x0][0x8bc] ;  /* 0x00022f0000047ab9 */ /* 0x000fca0000000800 */
.L_x_1940:
        /* <DEDUP_REMOVED lines=13> */
[----:B------:R-:W-:Y:S01]  /*13990*/  IMAD.U32 R2, RZ, RZ, UR4 ;  /* 0x00000004ff027e24 */ /* 0x000fe2000f8e00ff */
[----:B------:R-:W-:Y:S01]  /*139a0*/  MOV R3, UR5 ;  /* 0x0000000500037c02 */ /* 0x000fe20008000f00 */
[----:B------:R-:W-:Y:S02]  /*139b0*/  ULDC.64 UR4, c[0x0][0x780] ;  /* 0x0001e00000047ab9 */ /* 0x000fe40000000a00 */
[----:B------:R-:W-:-:S04]  /*139c0*/  UISETP.NE.U32.AND UP1, UPT, UR4, URZ, UPT ;  /* 0x0000003f0400728c */ /* 0x000fc8000bf25070 */
[----:B------:R-:W2:Y:S01]  /*139d0*/  @P1 LDG.E R0, desc[UR38][R2.64] ;  /* 0x0000002602001981 */ /* 0x000ea2000c1e1900 */
[----:B------:R-:W-:-:S06]  /*139e0*/  UISETP.NE.AND.EX UP1, UPT, UR5, URZ, UPT, UP1 ;  /* 0x0000003f0500728c */ /* 0x000fcc000bf25310 */
[----:B------:R-:W-:-:S05]  /*139f0*/  PLOP3.LUT P2, PT, PT, PT, UP1, 0x80, 0x0 ;  /* 0x000000000000781c */ /* 0x000fca0003f4f018 */
[----:B------:R-:W-:Y:S02]  /*13a00*/  @UP1 ULDC.64 UR4, c[0x0][0x780] ;  /* 0x0001e00000041ab9 */ /* 0x000fe40000000a00 */
[----:B------:R-:W-:-:S06]  /*13a10*/  @UP1 UIMAD.WIDE UR4, UR16, 0x4, UR4 ;  /* 0x00000004100418a5 */ /* 0x000fcc000f8e0204 */
[----:B------:R-:W-:Y:S02]  /*13a20*/  IMAD.U32 R4, RZ, RZ, UR4 ;  /* 0x00000004ff047e24 */ /* 0x000fe4000f8e00ff */
[----:B------:R-:W-:-:S05]  /*13a30*/  IMAD.U32 R5, RZ, RZ, UR5 ;  /* 0x00000005ff057e24 */ /* 0x000fca000f8e00ff */
[----:B------:R-:W3:Y:S01]  /*13a40*/  @P2 LDG.E R4, desc[UR38][R4.64] ;  /* 0x0000002604042981 */ /* 0x000ee2000c1e1900 */
[----:B------:R-:W-:Y:S01]  /*13a50*/  PLOP3.LUT P0, PT, PT, PT, UP0, 0x80, 0x0 ;  /* 0x000000000000781c */ /* 0x000fe20003f0f008 */
[----:B------:R-:W-:Y:S01]  /*13a60*/  ULDC UR10, c[0x0][0x280] ;  /* 0x0000a000000a7ab9 */ /* 0x000fe20000000800 */
[----:B-1----:R-:W-:-:S11]  /*13a70*/  USHF.R.S32.HI UR17, URZ, 0x1f, UR7 ;  /* 0x0000001f3f117899 */ /* 0x002fd60008011407 */
[----:B--2---:R-:W-:Y:S02]  /*13a80*/  @P0 R2UR UR4, R0 ;  /* 0x00000000000402ca */ /* 0x004fe400000e0000 */
[----:B------:R-:W-:-:S04]  /*13a90*/  ISETP.NE.U32.AND P0, PT, RZ, UR8, PT ;  /* 0x00000008ff007c0c */ /* 0x000fc8000bf05070 */
        /* <DEDUP_REMOVED lines=14> */
.L_x_1942:
        /* <DEDUP_REMOVED lines=8> */
[----:B------:R-:W-:Y:S02]  /*13c00*/  IMAD.U32 R2, RZ, RZ, UR8 ;  /* 0x00000008ff027e24 */ /* 0x000fe4000f8e00ff */
[----:B------:R-:W-:-:S05]  /*13c10*/  IMAD.U32 R3, RZ, RZ, UR9 ;  /* 0x00000009ff037e24 */ /* 0x000fca000f8e00ff */
[----:B------:R-:W2:Y:S02]  /*13c20*/  LDG.E R2, desc[UR38][R2.64] ;  /* 0x0000002602027981 */ /* 0x000ea4000c1e1900 */
[----:B--2---:R-:W-:Y:S01]  /*13c30*/  R2UR UR11, R2 ;  /* 0x00000000020b72ca */ /* 0x004fe200000e0000 */
[----:B------:R-:W-:-:S14]  /*13c40*/  BRA `(.L_x_1944) ;  /* 0x0000000000307947 */ /* 0x000fdc0003800000 */
.L_x_1943:
        /* <DEDUP_REMOVED lines=8> */
[----:B------:R-:W2:Y:S04]  /*13cd0*/  LDG.E R0, desc[UR38][R2.64] ;  /* 0x0000002602007981 */ /* 0x000ea8000c1e1900 */
[----:B------:R-:W2:Y:S02]  /*13ce0*/  LDG.E R5, desc[UR38][R2.64+0x4] ;  /* 0x0000042602057981 */ /* 0x000ea4000c1e1900 */
[----:B--2---:R-:W-:-:S05]  /*13cf0*/  IMAD.IADD R0, R5, 0x1, -R0 ;  /* 0x0000000105007824 */ /* 0x004fca00078e0a00 */
[----:B------:R-:W-:-:S15]  /*13d00*/  R2UR UR11, R0 ;  /* 0x00000000000b72ca */ /* 0x000fde00000e0000 */
.L_x_1944:
[----:B------:R-:W-:Y:S01]  /*13d10*/  UIADD3 UR8, -UR11, UR10, UR6 ;  /* 0x0000000a0b087290 */ /* 0x000fe2000fffe106 */
[----:B------:R-:W-:Y:S01]  /*13d20*/  ISETP.LE.AND P0, PT, RZ, UR22, PT ;  /* 0x00000016ff007c0c */ /* 0x000fe2000bf03270 */
[----:B------:R-:W-:Y:S01]  /*13d30*/  ULDC UR9, c[0x0][0x74c] ;  /* 0x0001d30000097ab9 */ /* 0x000fe20000000800 */
[----:B------:R-:W-:Y:S02]  /*13d40*/  USHF.R.S32.HI UR13, URZ, 0x1f, UR16 ;  /* 0x0000001f3f0d7899 */ /* 0x000fe40008011410 */
[----:B------:R-:W-:Y:S02]  /*13d50*/  UIADD3 UR9, UR8, -UR9, URZ ;  /* 0x8000000908097290 */ /* 0x000fe4000fffe03f */
[----:B------:R-:W-:Y:S02]  /*13d60*/  UIADD3 UR8, UR10, 0x7f, URZ ;  /* 0x0000007f0a087890 */ /* 0x000fe4000fffe03f */
[----:B------:R-:W-:Y:S01]  /*13d70*/  USHF.R.S32.HI UR12, URZ, 0x1f, UR9 ;  /* 0x0000001f3f0c7899 */ /* 0x000fe20008011409 */
[----:B------:R-:W-:Y:S01]  /*13d80*/  ULDC UR15, c[0x0][0x288] ;  /* 0x0000a200000f7ab9 */ /* 0x000fe20000000800 */
[----:B------:R-:W-:-:S02]  /*13d90*/  USEL UR20, UR13, URZ, !UP0 ;  /* 0x0000003f0d147287 */ /* 0x000fc4000c000000 */
[----:B------:R-:W-:Y:S02]  /*13da0*/  ULEA.HI UR12, UR12, UR9, URZ, 0x7 ;  /* 0x000000090c0c7291 */ /* 0x000fe4000f8f383f */
[----:B------:R-:W-:Y:S02]  /*13db0*/  USHF.R.S32.HI UR9, URZ, 0x1f, UR8 ;  /* 0x0000001f3f097899 */ /* 0x000fe40008011408 */
[----:B------:R-:W-:Y:S02]  /*13dc0*/  USHF.R.S32.HI UR12, URZ, 0x7, UR12 ;  /* 0x000000073f0c7899 */ /* 0x000fe4000801140c */
[----:B------:R-:W-:Y:S02]  /*13dd0*/  ULEA.HI UR8, UR9, UR8, URZ, 0x7 ;  /* 0x0000000809087291 */ /* 0x000fe4000f8f383f */
[----:B------:R-:W-:Y:S02]  /*13de0*/  UIMAD UR13, UR16, UR15, URZ ;  /* 0x0000000f100d72a4 */ /* 0x000fe4000f8e023f */
[----:B------:R-:W-:-:S02]  /*13df0*/  UISETP.LT.AND UP1, UPT, URZ, UR12, UPT ;  /* 0x0000000c3f00728c */ /* 0x000fc4000bf21270 */
[----:B------:R-:W-:Y:S02]  /*13e00*/  USHF.R.S32.HI UR8, URZ, 0x7, UR8 ;  /* 0x000000073f087899 */ /* 0x000fe40008011408 */
[----:B------:R-:W-:Y:S02]  /*13e10*/  USEL UR14, UR16, URZ, !UP0 ;  /* 0x0000003f100e7287 */ /* 0x000fe4000c000000 */
[----:B------:R-:W-:Y:S02]  /*13e20*/  UIADD3 UR23, UP0, UR13, UR7, URZ ;  /* 0x000000070d177290 */ /* 0x000fe4000ff1e03f */
[----:B------:R-:W-:Y:S01]  /*13e30*/  USEL UR9, URZ, UR12, !UP1 ;  /* 0x0000000c3f097287 */ /* 0x000fe2000c800000 */
[----:B------:R-:W-:Y:S01]  /*13e40*/  MOV R9, UR8 ;  /* 0x0000000800097c02 */ /* 0x000fe20008000f00 */
[----:B------:R-:W-:Y:S10]  /*13e50*/  @!P0 BRA `(.L_x_1945) ;  /* 0x0000000000248947 */ /* 0x000ff40003800000 */
[----:B------:R-:W-:-:S03]  /*13e60*/  UIADD3 UR6, UR6, 0xff, UR10 ;  /* 0x000000ff06067890 */ /* 0x000fc6000fffe00a */
[----:B------:R-:W-:Y:S02]  /*13e70*/  ULDC UR10, c[0x0][0x748] ;  /* 0x0001d200000a7ab9 */ /* 0x000fe40000000800 */
[----:B------:R-:W-:-:S04]  /*13e80*/  UIADD3 UR6, UR6, UR10, -UR11 ;  /* 0x0000000a06067290 */ /* 0x000fc8000fffe80b */
[----:B------:R-:W-:-:S04]  /*13e90*/  USHF.R.S32.HI UR10, URZ, 0x1f, UR6 ;  /* 0x0000001f3f0a7899 */ /* 0x000fc80008011406 */
[----:B------:R-:W-:-:S04]  /*13ea0*/  ULEA.HI UR10, UR10, UR6, URZ, 0x7 ;  /* 0x000000060a0a7291 */ /* 0x000fc8000f8f383f */
[----:B------:R-:W-:-:S04]  /*13eb0*/  USHF.R.S32.HI UR10, URZ, 0x7, UR10 ;  /* 0x000000073f0a7899 */ /* 0x000fc8000801140a */
[----:B------:R-:W-:-:S04]  /*13ec0*/  UISETP.LT.AND UP1, UPT, UR8, UR10, UPT ;  /* 0x0000000a0800728c */ /* 0x000fc8000bf21270 */
[----:B------:R-:W-:-:S06]  /*13ed0*/  USEL UR10, UR8, UR10, UP1 ;  /* 0x0000000a080a7287 */ /* 0x000fcc0008800000 */
[----:B------:R-:W-:-:S07]  /*13ee0*/  IMAD.U32 R9, RZ, RZ, UR10 ;  /* 0x0000000aff097e24 */ /* 0x000fce000f8e00ff */
.L_x_1945:
[----:B------:R-:W-:Y:S02]  /*13ef0*/  ISETP.GT.AND P1, PT, R9, UR9, PT ;  /* 0x0000000909007c0c */ /* 0x000fe4000bf24270 */
[----:B------:R-:W-:Y:S01]  /*13f00*/  ELECT P0, URZ, PT ;  /* 0x00000000003f782f */ /* 0x000fe20003800000 */
[----:B------:R-:W-:-:S10]  /*13f10*/  ULEA.HI.X.SX32 UR10, UR13, UR17, 0x1, UP0 ;  /* 0x000000110d0a7291 */ /* 0x000fd400080f0e3f */
[----:B------:R-:W-:Y:S05]  /*13f20*/  @!P1 BRA `(.L_x_1946) ;  /* 0x0000001000849947 */ /* 0x000fea0003800000 */
[----:B------:R-:W1:Y:S01]  /*13f30*/  S2R R2, SR_TID.X ;  /* 0x0000000000027919 */ /* 0x000e620000002100 */
[----:B------:R-:W-:Y:S01]  /*13f40*/  ULDC.64 UR18, c[0x0][0x2d8] ;  /* 0x0000b60000127ab9 */ /* 0x000fe20000000a00 */
[----:B------:R-:W-:Y:S01]  /*13f50*/  VIADD R0, R9, -UR9 ;  /* 0x8000000909007c36 */ /* 0x000fe20008000000 */
[----:B------:R-:W-:Y:S02]  /*13f60*/  UIMAD UR6, UR17, UR18, URZ ;  /* 0x00000012110672a4 */ /* 0x000fe4000f8e023f */
[----:B------:R-:W-:Y:S02]  /*13f70*/  UIMAD.WIDE.U32 UR12, UR7, UR18, URZ ;  /* 0x00000012070c72a5 */ /* 0x000fe4000f8e003f */
[----:B------:R-:W-:Y:S01]  /*13f80*/  UIMAD UR19, UR7, UR19, UR6 ;  /* 0x00000013071372a4 */ /* 0x000fe2000f8e0206 */
[----:B------:R-:W-:Y:S01]  /*13f90*/  LOP3.LUT R0, R0, 0x1, RZ, 0xc0, !PT ;  /* 0x0000000100007812 */ /* 0x000fe200078ec0ff */
[----:B------:R-:W-:Y:S02]  /*13fa0*/  UIADD3 UR6, UP0, UR4, UR12, URZ ;  /* 0x0000000c04067290 */ /* 0x000fe4000ff1e03f */
[----:B------:R-:W-:Y:S01]  /*13fb0*/  UIADD3 UR19, UR13, UR19, URZ ;  /* 0x000000130d137290 */ /* 0x000fe2000fffe03f */
[----:B------:R-:W-:Y:S01]  /*13fc0*/  ISETP.NE.U32.AND P1, PT, R0, 0x1, PT ;  /* 0x000000010000780c */ /* 0x000fe20003f25070 */
[----:B------:R-:W-:Y:S01]  /*13fd0*/  ULDC.64 UR16, c[0x0][0x2e0] ;  /* 0x0000b80000107ab9 */ /* 0x000fe20000000a00 */
[----:B------:R-:W-:Y:S01]  /*13fe0*/  ULDC UR18, c[0x0][0x760] ;  /* 0x0001d80000127ab9 */ /* 0x000fe20000000800 */
[----:B------:R-:W-:-:S02]  /*13ff0*/  UIADD3.X UR7, UR5, UR19, URZ, UP0, !UPT ;  /* 0x0000001305077290 */ /* 0x000fc400087fe43f */
[----:B------:R-:W-:Y:S02]  /*14000*/  UIMAD UR11, UR20, UR16, URZ ;  /* 0x00000010140b72a4 */ /* 0x000fe4000f8e023f */
[----:B------:R-:W-:Y:S02]  /*14010*/  UIMAD.WIDE.U32 UR6, UR14, UR16, UR6 ;  /* 0x000000100e0672a5 */ /* 0x000fe4000f8e0006 */
[----:B------:R-:W-:Y:S02]  /*14020*/  UIMAD UR17, UR14, UR17, UR11 ;  /* 0x000000110e1172a4 */ /* 0x000fe4000f8e020b */
[----:B------:R-:W-:Y:S02]  /*14030*/  UIMAD UR11, UR15, UR18, URZ ;  /* 0x000000120f0b72a4 */ /* 0x000fe4000f8e023f */
[----:B------:R-:W-:Y:S01]  /*14040*/  UIADD3 UR24, UR7, UR17, URZ ;  /* 0x0000001107187290 */ /* 0x000fe2000fffe03f */
[----:B-1----:R-:W-:Y:S01]  /*14050*/  LOP3.LUT R10, R2, 0x1f, RZ, 0xc0, !PT ;  /* 0x0000001f020a7812 */ /* 0x002fe200078ec0ff */
[----:B------:R-:W-:Y:S10]  /*14060*/  @P1 BRA `(.L_x_1947) ;  /* 0x00000004006c1947 */ /* 0x000ff40003800000 */
        /* <DEDUP_REMOVED lines=11> */
.L_x_1950:
[----:B------:R-:W2:Y:S04]  /*14120*/  LDG.E.STRONG.GPU R0, desc[UR38][R2.64] ;  /* 0x0000002602007981 */ /* 0x000ea8000c1ef900 */
[----:B--2---:R-:W-:Y:S01]  /*14130*/  CCTL.IVALL ;  /* 0x00000000ff00798f */ /* 0x004fe20002000000 */
[----:B------:R-:W-:Y:S05]  /*14140*/  YIELD ;  /* 0x0000000000007946 */ /* 0x000fea0003800000 */
[----:B------:R-:W-:-:S13]  /*14150*/  ISETP.NE.AND P1, PT, R0, UR22, PT ;  /* 0x0000001600007c0c */ /* 0x000fda000bf25270 */
[----:B------:R-:W-:Y:S05]  /*14160*/  @P1 BRA `(.L_x_1950) ;  /* 0xfffffffc00ec1947 */ /* 0x000fea000383ffff */
.L_x_1949:
[----:B------:R-:W-:Y:S05]  /*14170*/  BSYNC B0 ;  /* 0x0000000000007941 */ /* 0x000fea0003800000 */
.L_x_1948:
[----:B------:R-:W-:-:S03]  /*14180*/  UMOV UR15, 0xffffffff ;  /* 0xffffffff000f7882 */ /* 0x000fc60000000000 */
[----:B------:R-:W-:Y:S05]  /*14190*/  BRA.DIV UR15, `(.L_x_1951) ;  /* 0x0000003e0f787947 */ /* 0x000fea000b800000 */
[----:B------:R-:W-:Y:S01]  /*141a0*/  NOP ;  /* 0x0000000000007918 */ /* 0x000fe20000000000 */
.L_x_2034:
        /* <DEDUP_REMOVED lines=22> */
.L_x_1953:
[----:B------:R-:W-:Y:S05]  /*14310*/  BSYNC B0 ;  /* 0x0000000000007941 */ /* 0x000fea0003800000 */
.L_x_1952:
        /* <DEDUP_REMOVED lines=20> */
.L_x_1955:
[----:B------:R-:W-:Y:S05]  /*14460*/  BSYNC B0 ;  /* 0x0000000000007941 */ /* 0x000fea0003800000 */
.L_x_1954:
[----:B------:R-:W-:Y:S06]  /*14470*/  BAR.ARV 0xa, 0xa0 ;  /* 0x0282800000007b1d */ /* 0x000fec0000002000 */
[----:B------:R-:W-:Y:S04]  /*14480*/  BSSY B0, `(.L_x_1956) ;  /* 0x0000003000007945 */ /* 0x000fe80003800000 */
[----:B------:R-:W-:Y:S05]  /*14490*/  @!P0 BRA `(.L_x_1957) ;  /* 0x0000000000048947 */ /* 0x000fea0003800000 */
[----:B------:R-:W-:-:S04]  /*144a0*/  DEPBAR.LE SB0, 0x0 ;  /* 0x000080000000791a */ /* 0x000fc80000000000 */
.L_x_1957:
[----:B------:R-:W-:Y:S05]  /*144b0*/  BSYNC B0 ;  /* 0x0000000000007941 */ /* 0x000fea0003800000 */
.L_x_1956:
        /* <DEDUP_REMOVED lines=19> */
.L_x_1959:
[----:B------:R-:W-:Y:S05]  /*145f0*/  BSYNC B0 ;  /* 0x0000000000007941 */ /* 0x000fea0003800000 */
.L_x_1958:
[----:B------:R-:W-:Y:S01]  /*14600*/  UIADD3 UR15, UR9, 0x1, URZ ;  /* 0x00000001090f7890 */ /* 0x000fe2000fffe03f */
[----:B------:R-:W-:Y:S11]  /*14610*/  BRA `(.L_x_1960) ;  /* 0x0000000000047947 */ /* 0x000ff60003800000 */
.L_x_1947:
[----:B------:R-:W-:-:S05]  /*14620*/  UMOV UR15, UR9 ;  /* 0x00000009000f7c82 */ /* 0x000fca0008000000 */
.L_x_1960:
[----:B------:R-:W-:-:S06]  /*14630*/  UIADD3 UR9, UR9, 0x1, URZ ;  /* 0x0000000109097890 */ /* 0x000fcc000fffe03f */
[----:B------:R-:W-:Y:S01]  /*14640*/  ISETP.NE.AND P1, PT, R9, UR9, PT ;  /* 0x0000000909007c0c */ /* 0x000fe2000bf25270 */
[----:B------:R-:W-:-:S12]  /*14650*/  UMOV UR9, UR15 ;  /* 0x0000000f00097c82 */ /* 0x000fd80008000000 */
[----:B------:R-:W-:Y:S05]  /*14660*/  @!P1 BRA `(.L_x_1946) ;  /* 0x0000000800b49947 */ /* 0x000fea0003800000 */
[----:B------:R-:W-:Y:S01]  /*14670*/  UMOV UR18, UR12 ;  /* 0x0000000c00127c82 */ /* 0x000fe20008000000 */
[----:B------:R-:W-:Y:S01]  /*14680*/  UMOV UR9, UR15 ;  /* 0x0000000f00097c82 */ /* 0x000fe20008000000 */
[----:B------:R-:W-:-:S03]  /*14690*/  UIMAD.WIDE.U32 UR12, UR14, UR16, UR18 ;  /* 0x000000100e0c72a5 */ /* 0x000fc6000f8e0012 */
[----:B------:R-:W-:Y:S01]  /*146a0*/  ULDC.64 UR18, c[0x0][0x2c0] ;  /* 0x0000b00000127ab9 */ /* 0x000fe20000000a00 */
[----:B------:R-:W-:-:S04]  /*146b0*/  UIADD3 UR4, UP0, UR4, UR12, URZ ;  /* 0x0000000c04047290 */ /* 0x000fc8000ff1e03f */
[----:B------:R-:W-:Y:S02]  /*146c0*/  UIADD3.X UR5, UR5, UR17, UR13, UP0, !UPT ;  /* 0x0000001105057290 */ /* 0x000fe400087fe40d */
[----:B------:R-:W-:-:S04]  /*146d0*/  ULEA UR14, UP0, UR4, UR18, 0x2 ;  /* 0x00000012040e7291 */ /* 0x000fc8000f80103f */
[----:B------:R-:W-:Y:S02]  /*146e0*/  ULEA.HI.X UR5, UR4, UR19, UR5, 0x2, UP0 ;  /* 0x0000001304057291 */ /* 0x000fe400080f1405 */
[----:B------:R-:W-:Y:S01]  /*146f0*/  UIADD3 UR14, UP0, UR14, 0x4000, URZ ;  /* 0x000040000e0e7890 */ /* 0x000fe2000ff1e03f */
[----:B------:R-:W-:-:S03]  /*14700*/  UMOV UR4, URZ ;  /* 0x0000003f00047c82 */ /* 0x000fc60008000000 */
[----:B------:R-:W-:-:S12]  /*14710*/  UIADD3.X UR5, URZ, UR5, URZ, UP0, !UPT ;  /* 0x000000053f057290 */ /* 0x000fd800087fe43f */
.L_x_1985:
        /* <DEDUP_REMOVED lines=11> */
.L_x_1963:
[----:B------:R-:W2:Y:S04]  /*147d0*/  LDG.E.STRONG.GPU R0, desc[UR38][R2.64] ;  /* 0x0000002602007981 */ /* 0x000ea8000c1ef900 */
[----:B--2---:R-:W-:Y:S01]  /*147e0*/  CCTL.IVALL ;  /* 0x00000000ff00798f */ /* 0x004fe20002000000 */
[----:B------:R-:W-:Y:S05]  /*147f0*/  YIELD ;  /* 0x0000000000007946 */ /* 0x000fea0003800000 */
[----:B------:R-:W-:-:S13]  /*14800*/  ISETP.NE.AND P1, PT, R0, UR22, PT ;  /* 0x0000001600007c0c */ /* 0x000fda000bf25270 */
[----:B------:R-:W-:Y:S05]  /*14810*/  @P1 BRA `(.L_x_1963) ;  /* 0xfffffffc00ec1947 */ /* 0x000fea000383ffff */
.L_x_1962:
[----:B------:R-:W-:Y:S05]  /*14820*/  BSYNC B0 ;  /* 0x0000000000007941 */ /* 0x000fea0003800000 */
.L_x_1961:
[----:B------:R-:W-:-:S03]  /*14830*/  UMOV UR16, 0xffffffff ;  /* 0xffffffff00107882 */ /* 0x000fc60000000000 */
[----:B------:R-:W-:Y:S05]  /*14840*/  BRA.DIV UR16, `(.L_x_1964) ;  /* 0x0000003610e87947 */ /* 0x000fea000b800000 */
[----:B------:R-:W-:Y:S01]  /*14850*/  NOP ;  /* 0x0000000000007918 */ /* 0x000fe20000000000 */
.L_x_2037:
        /* <DEDUP_REMOVED lines=8> */
[----:B------:R-:W-:Y:S01]  /*148e0*/  UIADD3 UR25, UP0, UR16, UR6, URZ ;  /* 0x0000000610197290 */ /* 0x000fe2000ff1e03f */
[----:B------:R-:W-:Y:S01]  /*148f0*/  UMOV UR26, 0x0 ;  /* 0x00000000001a7882 */ /* 0x000fe20000000000 */
[----:B------:R-:W-:Y:S01]  /*14900*/  UMOV UR27, 0x14f00000 ;  /* 0x14f00000001b7882 */ /* 0x000fe20000000000 */
[----:B-1----:R-:W-:Y:S02]  /*14910*/  ULEA UR18, UR18, UR17, 0x18 ;  /* 0x0000001112127291 */ /* 0x002fe4000f8ec03f */
[----:B------:R-:W-:-:S02]  /*14920*/  ULEA.HI.X.SX32 UR17, UR16, UR24, 0x1, UP0 ;  /* 0x0000001810117291 */ /* 0x000fc400080f0e3f */
[----:B------:R-:W-:Y:S02]  /*14930*/  ULEA UR16, UP0, UR25, UR20, 0x2 ;  /* 0x0000001419107291 */ /* 0x000fe4000f80103f */
[----:B------:R-:W-:Y:S02]  /*14940*/  UIADD3 UR18, UR18, 0x8000, URZ ;  /* 0x0000800012127890 */ /* 0x000fe4000fffe03f */
[----:B------:R-:W-:Y:S01]  /*14950*/  ULEA.HI.X UR17, UR25, UR21, UR17, 0x2, UP0 ;  /* 0x0000001519117291 */ /* 0x000fe200080f1411 */
[----:B------:R-:W-:-:S08]  /*14960*/  UMOV UR20, 0x400 ;  /* 0x0000040000147882 */ /* 0x000fd00000000000 */
[----:B------:R1:W-:Y:S02]  /*14970*/  UBLKRED.G.S.ADD.F32.RN [UR16], [UR18], UR20, desc[UR26] ;  /* 0x00001a10120073bb */ /* 0x0003e400080a1414 */
[----:B-1----:R0:W-:Y:S02]  /*14980*/  UTMACMDFLUSH ;  /* 0x00000000000079b7 */ /* 0x0021e40000000000 */
.L_x_1966:
[----:B------:R-:W-:Y:S05]  /*14990*/  BSYNC B0 ;  /* 0x0000000000007941 */ /* 0x000fea0003800000 */
.L_x_1965:
[----:B------:R-:W-:Y:S01]  /*149a0*/  ULEA UR18, UR15, UR4, 0xd ;  /* 0x000000040f127291 */ /* 0x000fe2000f8e683f */
[----:B------:R-:W-:Y:S06]  /*149b0*/  BAR.SYNC.DEFER_BLOCKING 0xe, 0xa0 ;  /* 0x0382800000007b1d */ /* 0x000fec0000010000 */
[----:B------:R-:W-:Y:S01]  /*149c0*/  UMOV UR16, UR14 ;  /* 0x0000000e00107c82 */ /* 0x000fe20008000000 */
[----:B------:R-:W-:Y:S01]  /*149d0*/  UMOV UR17, UR5 ;  /* 0x0000000500117c82 */ /* 0x000fe20008000000 */
[----:B------:R-:W-:Y:S01]  /*149e0*/  BSSY B0, `(.L_x_1967) ;  /* 0x000000d000007945 */ /* 0x000fe20003800000 */
[----:B------:R-:W-:-:S03]  /*149f0*/  UIMAD.WIDE UR16, UR18, 0x4, UR16 ;  /* 0x00000004121078a5 */ /* 0x000fc6000f8e0210 */
[----:B------:R-:W-:Y:S09]  /*14a00*/  @!P0 BRA `(.L_x_1968) ;  /* 0x0000000000288947 */ /* 0x000ff20003800000 */
        /* <DEDUP_REMOVED lines=10> */
.L_x_1968:
[----:B------:R-:W-:Y:S05]  /*14ab0*/  BSYNC B0 ;  /* 0x0000000000007941 */ /* 0x000fea0003800000 */
.L_x_1967:
[----:B------:R-:W-:Y:S06]  /*14ac0*/  BAR.ARV 0xa, 0xa0 ;  /* 0x0282800000007b1d */ /* 0x000fec0000002000 */
[----:B------:R-:W-:Y:S04]  /*14ad0*/  BSSY B0, `(.L_x_1969) ;  /* 0x0000003000007945 */ /* 0x000fe80003800000 */
[----:B------:R-:W-:Y:S05]  /*14ae0*/  @!P0 BRA `(.L_x_1970) ;  /* 0x0000000000048947 */ /* 0x000fea0003800000 */
[----:B------:R-:W-:-:S04]  /*14af0*/  DEPBAR.LE SB0, 0x0 ;  /* 0x000080000000791a */ /* 0x000fc80000000000 */
.L_x_1970:
[----:B------:R-:W-:Y:S05]  /*14b00*/  BSYNC B0 ;  /* 0x0000000000007941 */ /* 0x000fea0003800000 */
.L_x_1969:
        /* <DEDUP_REMOVED lines=19> */
.L_x_1972:
[----:B------:R-:W-:Y:S05]  /*14c40*/  BSYNC B0 ;  /* 0x0000000000007941 */ /* 0x000fea0003800000 */
.L_x_1971:
        /* <DEDUP_REMOVED lines=9> */
.L_x_1975:
[----:B------:R-:W2:Y:S04]  /*14ce0*/  LDG.E.STRONG.GPU R0, desc[UR38][R2.64] ;  /* 0x0000002602007981 */ /* 0x000ea8000c1ef900 */
[----:B--2---:R-:W-:Y:S01]  /*14cf0*/  CCTL.IVALL ;  /* 0x00000000ff00798f */ /* 0x004fe20002000000 */
[----:B------:R-:W-:Y:S05]  /*14d00*/  YIELD ;  /* 0x0000000000007946 */ /* 0x000fea0003800000 */
[----:B------:R-:W-:-:S13]  /*14d10*/  ISETP.NE.AND P1, PT, R0, UR22, PT ;  /* 0x0000001600007c0c */ /* 0x000fda000bf25270 */
[----:B------:R-:W-:Y:S05]  /*14d20*/  @P1 BRA `(.L_x_1975) ;  /* 0xfffffffc00ec1947 */ /* 0x000fea000383ffff */
.L_x_1974:
[----:B------:R-:W-:Y:S05]  /*14d30*/  BSYNC B0 ;  /* 0x0000000000007941 */ /* 0x000fea0003800000 */
.L_x_1973:
[----:B------:R-:W-:-:S03]  /*14d40*/  UMOV UR12, 0xffffffff ;  /* 0xffffffff000c7882 */ /* 0x000fc60000000000 */
[----:B------:R-:W-:Y:S05]  /*14d50*/  BRA.DIV UR12, `(.L_x_1976) ;  /* 0x000000320cc07947 */ /* 0x000fea000b800000 */
[----:B------:R-:W-:Y:S01]  /*14d60*/  NOP ;  /* 0x0000000000007918 */ /* 0x000fe20000000000 */
.L_x_2040:
        /* <DEDUP_REMOVED lines=15> */
.L_x_1978:
[----:B------:R-:W-:Y:S05]  /*14e60*/  BSYNC B0 ;  /* 0x0000000000007941 */ /* 0x000fea0003800000 */
.L_x_1977:
        /* <DEDUP_REMOVED lines=15> */
.L_x_1980:
[----:B------:R-:W-:Y:S05]  /*14f60*/  BSYNC B0 ;  /* 0x0000000000007941 */ /* 0x000fea0003800000 */
.L_x_1979:
[----:B------:R-:W-:Y:S06]  /*14f70*/  BAR.ARV 0xa, 0xa0 ;  /* 0x0282800000007b1d */ /* 0x000fec0000002000 */
[----:B------:R-:W-:Y:S04]  /*14f80*/  BSSY B0, `(.L_x_1981) ;  /* 0x0000003000007945 */ /* 0x000fe80003800000 */
[----:B------:R-:W-:Y:S05]  /*14f90*/  @!P0 BRA `(.L_x_1982) ;  /* 0x0000000000048947 */ /* 0x000fea0003800000 */
[----:B------:R-:W-:-:S04]  /*14fa0*/  DEPBAR.LE SB0, 0x0 ;  /* 0x000080000000791a */ /* 0x000fc80000000000 */
.L_x_1982:
[----:B------:R-:W-:Y:S05]  /*14fb0*/  BSYNC B0 ;  /* 0x0000000000007941 */ /* 0x000fea0003800000 */
.L_x_1981:
        /* <DEDUP_REMOVED lines=19> */
.L_x_1984:
[----:B------:R-:W-:Y:S05]  /*150f0*/  BSYNC B0 ;  /* 0x0000000000007941 */ /* 0x000fea0003800000 */
.L_x_1983:
[----:B------:R-:W-:Y:S02]  /*15100*/  UIADD3 UR9, UR9, 0x2, URZ ;  /* 0x0000000209097890 */ /* 0x000fe4000fffe03f */
[----:B------:R-:W-:-:S04]  /*15110*/  UIADD3 UR4, UR4, 0x4000, URZ ;  /* 0x0000400004047890 */ /* 0x000fc8000fffe03f */
[----:B------:R-:W-:-:S13]  /*15120*/  ISETP.LE.AND P1, PT, R9, UR9, PT ;  /* 0x0000000909007c0c */ /* 0x000fda000bf23270 */
[----:B------:R-:W-:Y:S05]  /*15130*/  @!P1 BRA `(.L_x_1985) ;  /* 0xfffffff400789947 */ /* 0x000fea000383ffff */
.L_x_1946:
        /* <DEDUP_REMOVED lines=35> */
[----:B------:R-:W-:Y:S01]  /*15370*/  MOV R3, UR6 ;  /* 0x0000000600037c02 */ /* 0x000fe20008000f00 */
[----:B------:R-:W-:-:S02]  /*15380*/  UFLO.U32 UR11, UR5 ;  /* 0x00000005000b72bd */ /* 0x000fc400080e0000 */
[----:B------:R-:W2:Y:S04]  /*15390*/  POPC R5, UR5 ;  /* 0x0000000500057d09 */ /* 0x000ea80008000000 */
[----:B-1----:R-:W-:Y:S01]  /*153a0*/  ISETP.EQ.U32.AND P0, PT, R2, UR11, PT ;  /* 0x0000000b02007c0c */ /* 0x002fe2000bf02070 */
[----:B------:R-:W-:-:S12]  /*153b0*/  IMAD.U32 R2, RZ, RZ, UR7 ;  /* 0x00000007ff027e24 */ /* 0x000fd8000f8e00ff */
[----:B--2---:R2:W-:Y:S02]  /*153c0*/  @P0 REDG.E.ADD.S32.STRONG.GPU desc[UR38][R2.64], R5 ;  /* 0x000000050200098e */ /* 0x0045e4000c10e3a6 */
.L_x_1988:
[----:B------:R-:W-:Y:S05]  /*153d0*/  BSYNC B0 ;  /* 0x0000000000007941 */ /* 0x000fea0003800000 */
.L_x_1987:
[----:B------:R-:W-:Y:S05]  /*153e0*/  BRA `(.L_x_1989) ;  /* 0x0000000000047947 */ /* 0x000fea0003800000 */
.L_x_1986:
[----:B------:R-:W-:-:S05]  /*153f0*/  UMOV UR4, UR9 ;  /* 0x0000000900047c82 */ /* 0x000fca0008000000 */
.L_x_1989:
        /* <DEDUP_REMOVED lines=11> */
.L_x_1994:
        /* <DEDUP_REMOVED lines=18> */
[----:B-12---:R-:W-:Y:S01]  /*155d0*/  IMAD.U32 R2, RZ, RZ, UR16 ;  /* 0x00000010ff027e24 */ /* 0x006fe2000f8e00ff */
[----:B------:R-:W-:-:S02]  /*155e0*/  UFLO.U32 UR13, UR11 ;  /* 0x0000000b000d72bd */ /* 0x000fc400080e0000 */
[----:B------:R-:W1:Y:S01]  /*155f0*/  POPC R5, UR11 ;  /* 0x0000000b00057d09 */ /* 0x000e620008000000 */
[----:B------:R-:W-:-:S03]  /*15600*/  IMAD.U32 R3, RZ, RZ, UR12 ;  /* 0x0000000cff037e24 */ /* 0x000fc6000f8e00ff */
[----:B---3--:R-:W-:-:S13]  /*15610*/  ISETP.EQ.U32.AND P0, PT, R0, UR13, PT ;  /* 0x0000000d00007c0c */ /* 0x008fda000bf02070 */
[----:B-1----:R3:W-:Y:S02]  /*15620*/  @P0 REDG.E.ADD.S32.STRONG.GPU desc[UR38][R2.64], R5 ;  /* 0x000000050200098e */ /* 0x0027e4000c10e3a6 */
.L_x_1991:
[----:B------:R-:W-:Y:S05]  /*15630*/  BSYNC B0 ;  /* 0x0000000000007941 */ /* 0x000fea0003800000 */
.L_x_1990:
        /* <DEDUP_REMOVED lines=24> */
.L_x_1993:
[----:B------:R-:W-:Y:S05]  /*157c0*/  BSYNC B0 ;  /* 0x0000000000007941 */ /* 0x000fea0003800000 */
.L_x_1992:
[----:B------:R-:W-:Y:S02]  /*157d0*/  UIADD3 UR7, UR7, 0x2, URZ ;  /* 0x0000000207077890 */ /* 0x000fe4000fffe03f */
[----:B------:R-:W-:Y:S02]  /*157e0*/  ULEA UR5, UR19, UR5, 0x1 ;  /* 0x0000000513057291 */ /* 0x000fe4000f8e083f */
[----:B------:R-:W-:Y:S02]  /*157f0*/  ULEA UR6, UR19, UR6, 0x1 ;  /* 0x0000000613067291 */ /* 0x000fe4000f8e083f */
[----:B------:R-:W-:-:S13]  /*15800*/  ISETP.NE.AND P0, PT, RZ, UR7, PT ;  /* 0x00000007ff007c0c */ /* 0x000fda000bf05270 */
[----:B------:R-:W-:Y:S05]  /*15810*/  @!P0 BRA `(.L_x_1857) ;  /* 0x0000002400248947 */ /* 0x000fea0003800000 */
[----:B------:R-:W-:Y:S05]  /*15820*/  BRA `(.L_x_1994) ;  /* 0xfffffffc00207947 */ /* 0x000fea000383ffff */
.L_x_1938:
        /* <DEDUP_REMOVED lines=14> */
.L_x_1995:
        /* <DEDUP_REMOVED lines=9> */
[----:B------:R-:W4:Y:S01]  /*159a0*/  LDG.E R4, desc[UR38][R2.64+0x4] ;  /* 0x0000042602047981 */ /* 0x000f22000c1e1900 */
[----:B--2---:R-:W-:Y:S02]  /*159b0*/  R2UR UR4, R0 ;  /* 0x00000000000472ca */ /* 0x004fe400000e0000 */
[----:B----4-:R-:W-:-:S13]  /*159c0*/  R2UR UR5, R4 ;  /* 0x00000000040572ca */ /* 0x010fda00000e0000 */
[----:B------:R-:W-:Y:S01]  /*159d0*/  UIADD3 UR4, -UR4, UR5, URZ ;  /* 0x0000000504047290 */ /* 0x000fe2000fffe13f */
[----:B------:R-:W-:Y:S11]  /*159e0*/  BRA `(.L_x_1996) ;  /* 0x0000000000047947 */ /* 0x000ff60003800000 */
.L_x_1997:
[----:B------:R-:W-:-:S05]  /*159f0*/  ULDC UR4, c[0x0][0x8bc] ;  /* 0x00022f0000047ab9 */ /* 0x000fca0000000800 */
.L_x_1996:
        /* <DEDUP_REMOVED lines=14> */
[----:B------:R-:W-:Y:S01]  /*15ae0*/  IMAD.U32 R2, RZ, RZ, UR14 ;  /* 0x0000000eff027e24 */ /* 0x000fe2000f8e00ff */
[----:B------:R-:W-:Y:S01]  /*15af0*/  MOV R3, UR15 ;  /* 0x0000000f00037c02 */ /* 0x000fe20008000f00 */
[----:B------:R-:W-:Y:S01]  /*15b00*/  ULDC.64 UR16, c[0x0][0x778] ;  /* 0x0001de0000107ab9 */ /* 0x000fe20000000a00 */
[----:B------:R-:W-:Y:S01]  /*15b10*/  PLOP3.LUT P1, PT, PT, PT, UP1, 0x80, 0x0 ;  /* 0x000000000000781c */ /* 0x000fe20003f2f018 */
[----:B------:R-:W-:-:S02]  /*15b20*/  UISETP.NE.U32.AND UP0, UPT, UR4, URZ, UPT ;  /* 0x0000003f0400728c */ /* 0x000fc4000bf05070 */
[----:B------:R-:W-:Y:S02]  /*15b30*/  UISETP.NE.U32.AND UP2, UPT, UR6, URZ, UPT ;  /* 0x0000003f0600728c */ /* 0x000fe4000bf45070 */
[----:B------:R-:W-:Y:S02]  /*15b40*/  UISETP.NE.AND.EX UP0, UPT, UR5, URZ, UPT, UP0 ;  /* 0x0000003f0500728c */ /* 0x000fe4000bf05300 */
[----:B------:R-:W-:Y:S01]  /*15b50*/  UISETP.NE.AND.EX UP2, UPT, UR7, URZ, UPT, UP2 ;  /* 0x0000003f0700728c */ /* 0x000fe2000bf45320 */
[----:B------:R-:W-:-:S05]  /*15b60*/  ULDC.64 UR22, c[0x0][0x788] ;  /* 0x0001e20000167ab9 */ /* 0x000fca0000000a00 */
[----:B------:R-:W2:Y:S01]  /*15b70*/  @P1 LDG.E R6, desc[UR38][R2.64] ;  /* 0x0000002602061981 */ /* 0x000ea2000c1e1900 */
[----:B------:R-:W-:Y:S01]  /*15b80*/  PLOP3.LUT P2, PT, PT, PT, UP0, 0x80, 0x0 ;  /* 0x000000000000781c */ /* 0x000fe20003f4f008 */
[----:B------:R-:W-:Y:S01]  /*15b90*/  UIMAD.WIDE UR16, UR13, 0x4, UR16 ;  /* 0x000000040d1078a5 */ /* 0x000fe2000f8e0210 */
[----:B------:R-:W-:Y:S01]  /*15ba0*/  PLOP3.LUT P3, PT, PT, PT, UP2, 0x80, 0x0 ;  /* 0x000000000000781c */ /* 0x000fe20003f6f028 */
[----:B------:R1:W4:Y:S01]  /*15bb0*/  @P1 LDG.E R0, desc[UR38][R2.64] ;  /* 0x0000002602001981 */ /* 0x000322000c1e1900 */
[----:B------:R-:W-:Y:S02]  /*15bc0*/  @UP2 ULDC.64 UR4, c[0x0][0x780] ;  /* 0x0001e00000042ab9 */ /* 0x000fe40000000a00 */
[----:B------:R-:W-:Y:S01]  /*15bd0*/  @UP2 UIMAD.WIDE UR4, UR13, 0x4, UR4 ;  /* 0x000000040d0428a5 */ /* 0x000fe2000f8e0204 */
[----:B-1----:R-:W-:Y:S02]  /*15be0*/  IMAD.U32 R2, RZ, RZ, UR16 ;  /* 0x00000010ff027e24 */ /* 0x002fe4000f8e00ff */
        /* <DEDUP_REMOVED lines=13> */
[----:B------:R-:W-:-:S04]  /*15cc0*/  @UP1 USHF.R.S32.HI UR5, URZ, 0x1f, UR4 ;  /* 0x0000001f3f051899 */ /* 0x000fc80008011404 */
[----:B------:R-:W-:Y:S01]  /*15cd0*/  @UP1 ULEA.HI UR5, UR5, UR4, URZ, 0x7 ;  /* 0x0000000405051291 */ /* 0x000fe2000f8f383f */
[----:B-----5:R-:W-:-:S03]  /*15ce0*/  @P2 R2UR UR11, R4 ;  /* 0x00000000040b22ca */ /* 0x020fc600000e0000 */
[----:B------:R-:W-:-:S04]  /*15cf0*/  @UP1 ULOP3.LUT UR6, UR5, 0xffffff80, URZ, 0xc0, !UPT ;  /* 0xffffff8005061892 */ /* 0x000fc8000f8ec03f */
[----:B------:R-:W-:Y:S01]  /*15d00*/  @UP1 USHF.R.S32.HI UR12, URZ, 0x1f, UR6 ;  /* 0x0000001f3f0c1899 */ /* 0x000fe20008011406 */
[----:B---3--:R-:W-:Y:S01]  /*15d10*/  @P3 R2UR UR9, R5 ;  /* 0x00000000050932ca */ /* 0x008fe200000e0000 */
[----:B------:R-:W-:-:S14]  /*15d20*/  @P3 BRA `(.L_x_1999) ;  /* 0x0000000000203947 */ /* 0x000fdc0003800000 */
[----:B------:R-:W-:Y:S05]  /*15d30*/  @!P1 BRA `(.L_x_1999) ;  /* 0x00000000001c9947 */ /* 0x000fea0003800000 */
[----:B------:R-:W-:Y:S01]  /*15d40*/  IMAD.U32 R2, RZ, RZ, UR14 ;  /* 0x0000000eff027e24 */ /* 0x000fe2000f8e00ff */
[----:B------:R-:W-:-:S05]  /*15d50*/  MOV R3, UR15 ;  /* 0x0000000f00037c02 */ /* 0x000fca0008000f00 */
[----:B------:R-:W2:Y:S04]  /*15d60*/  LDG.E R0, desc[UR38][R2.64] ;  /* 0x0000002602007981 */ /* 0x000ea8000c1e1900 */
[----:B------:R-:W3:Y:S01]  /*15d70*/  LDG.E R4, desc[UR38][R2.64+0x4] ;  /* 0x0000042602047981 */ /* 0x000ee2000c1e1900 */
[----:B--2---:R-:W-:Y:S02]  /*15d80*/  R2UR UR4, R0 ;  /* 0x00000000000472ca */ /* 0x004fe400000e0000 */
[----:B---3--:R-:W-:-:S13]  /*15d90*/  R2UR UR9, R4 ;  /* 0x00000000040972ca */ /* 0x008fda00000e0000 */
[----:B------:R-:W-:-:S12]  /*15da0*/  UIADD3 UR9, -UR4, UR9, URZ ;  /* 0x0000000904097290 */ /* 0x000fd8000fffe13f */
.L_x_1999:
        /* <DEDUP_REMOVED lines=13> */
.L_x_2000:
        /* <DEDUP_REMOVED lines=8> */
.L_x_2001:
        /* <DEDUP_REMOVED lines=21> */
.L_x_2002:
[----:B------:R-:W-:Y:S01]  /*16050*/  ISETP.LT.AND P0, PT, R4, UR6, PT ;  /* 0x0000000604007c0c */ /* 0x000fe2000bf01270 */
[----:B------:R-:W-:-:S12]  /*16060*/  IMAD.MOV.U32 R0, RZ, RZ, RZ ;  /* 0x000000ffff007224 */ /* 0x000fd800078e00ff */
[----:B------:R-:W-:Y:S05]  /*16070*/  @!P0 BRA `(.L_x_1998) ;  /* 0x0000001800788947 */ /* 0x000fea0003800000 */
[----:B------:R-:W-:Y:S01]  /*16080*/  USHF.R.S32.HI UR10, URZ, 0x1f, UR20 ;  /* 0x0000001f3f0a7899 */ /* 0x000fe20008011414 */
[----:B------:R-:W-:Y:S01]  /*16090*/  BSSY B0, `(.L_x_1998) ;  /* 0x000019c000007945 */ /* 0x000fe20003800000 */
[----:B------:R-:W-:Y:S01]  /*160a0*/  ULDC.64 UR16, c[0x0][0x718] ;  /* 0x0001c60000107ab9 */ /* 0x000fe20000000a00 */
[----:B------:R-:W-:Y:S01]  /*160b0*/  UISETP.NE.U32.AND UP1, UPT, UR18, URZ, UPT ;  /* 0x0000003f1200728c */ /* 0x000fe2000bf25070 */
[----:B------:R-:W-:Y:S01]  /*160c0*/  MOV R0, RZ ;  /* 0x000000ff00007202 */ /* 0x000fe20000000f00 */
        /* <DEDUP_REMOVED lines=42> */
.L_x_2041:
[----:B------:R-:W2:Y:S01]  /*16370*/  S2R R2, SR_TID.X ;  /* 0x0000000000027919 */ /* 0x000ea20000002100 */
[----:B------:R-:W-:Y:S01]  /*16380*/  MOV R11, UR4 ;  /* 0x00000004000b7c02 */ /* 0x000fe20008000f00 */
[----:B------:R-:W-:Y:S01]  /*16390*/  IMAD.U32 R14, RZ, RZ, UR5 ;  /* 0x00000005ff0e7e24 */ /* 0x000fe2000f8e00ff */
[----:B------:R-:W-:-:S03]  /*163a0*/  MOV R10, 0x1 ;  /* 0x00000001000a7802 */ /* 0x000fc60000000f00 */
[----:B------:R-:W-:Y:S02]  /*163b0*/  VIADD R14, R14, UR23 ;  /* 0x000000170e0e7c36 */ /* 0x000fe40008000000 */
        /* <DEDUP_REMOVED lines=10> */
.L_x_2005:
[----:B------:R-:W-:Y:S01]  /*16460*/  R2UR UR19, R4 ;  /* 0x00000000041372ca */ /* 0x000fe200000e0000 */
[----:B------:R-:W2:Y:S01]  /*16470*/  LDC.64 R12, c[0x0][0x198] ;  /* 0x00006600ff0c7b82 */ /* 0x000ea20000000a00 */
[----:B------:R-:W-:Y:S01]  /*16480*/  ULDC.64 UR16, c[0x0][0x700] ;  /* 0x0001c00000107ab9 */ /* 0x000fe20000000a00 */
[----:B------:R-:W-:Y:S01]  /*16490*/  UMOV UR34, 0x0 ;  /* 0x0000000000227882 */ /* 0x000fe20000000000 */
[----:B------:R-:W-:Y:S01]  /*164a0*/  MOV R9, UR16 ;  /* 0x0000001000097c02 */ /* 0x000fe20008000f00 */
[----:B------:R-:W-:Y:S01]  /*164b0*/  IMAD.U32 R8, RZ, RZ, UR17 ;  /* 0x00000011ff087e24 */ /* 0x000fe2000f8e00ff */
[----:B------:R-:W-:Y:S01]  /*164c0*/  UMOV UR35, 0x14f00000 ;  /* 0x14f0000000237882 */ /* 0x000fe20000000000 */
[----:B------:R-:W-:Y:S01]  /*164d0*/  UMOV UR18, URZ ;  /* 0x0000003f00127c82 */ /* 0x000fe20008000000 */
[----:B------:R-:W-:Y:S01]  /*164e0*/  UMOV UR37, 0x20 ;  /* 0x0000002000257882 */ /* 0x000fe20000000000 */
[----:B------:R-:W-:Y:S01]  /*164f0*/  UMOV UR40, 0x0 ;  /* 0x0000000000287882 */ /* 0x000fe20000000000 */
[----:B------:R-:W-:Y:S01]  /*16500*/  UMOV UR41, 0x10000000 ;  /* 0x1000000000297882 */ /* 0x000fe20000000000 */
[----:B------:R-:W-:Y:S01]  /*16510*/  UMOV UR10, UR18 ;  /* 0x00000012000a7c82 */ /* 0x000fe20008000000 */
[----:B------:R-:W-:Y:S01]  /*16520*/  UMOV UR27, UR11 ;  /* 0x0000000b001b7c82 */ /* 0x000fe20008000000 */
[----:B------:R-:W-:Y:S01]  /*16530*/  USHF.L.U32 UR19, UR19, 0x7, URZ ;  /* 0x0000000713137899 */ /* 0x000fe2000800063f */
[----:B------:R-:W-:Y:S01]  /*16540*/  MOV R16, RZ ;  /* 0x000000ff00107202 */ /* 0x000fe20000000f00 */
        /* <DEDUP_REMOVED lines=23> */
[----:B------:R-:W-:Y:S01]  /*166c0*/  UIADD3 UR9, UR8, 0x30c00, URZ ;  /* 0x00030c0008097890 */ /* 0x000fe2000fffe03f */
[----:B------:R-:W-:Y:S01]  /*166d0*/  IADD3.X R0, RZ, R6, RZ, P1, !PT ;  /* 0x00000006ff007210 */ /* 0x000fe20000ffe4ff */
[----:B------:R-:W-:Y:S01]  /*166e0*/  UIADD3 UR24, UR8, 0x4000, URZ ;  /* 0x0000400008187890 */ /* 0x000fe2000fffe03f */
[----:B------:R-:W-:Y:S01]  /*166f0*/  IADD3 R2, P1, R7, 0xf0, RZ ;  /* 0x000000f007027810 */ /* 0x000fe20007f3e0ff */
[----:B------:R-:W-:Y:S01]  /*16700*/  UMOV UR43, UR17 ;  /* 0x00000011002b7c82 */ /* 0x000fe20008000000 */
[----:B------:R-:W-:-:S02]  /*16710*/  R2UR UR45, R0 ;  /* 0x00000000002d72ca */ /* 0x000fc400000e0000 */
[----:B------:R-:W-:Y:S01]  /*16720*/  R2UR UR32, R2 ;  /* 0x00000000022072ca */ /* 0x000fe200000e0000 */
[----:B------:R-:W-:Y:S01]  /*16730*/  IMAD.X R3, RZ, RZ, R6, P1 ;  /* 0x000000ffff037224 */ /* 0x000fe200008e0606 */
[----:B------:R-:W-:Y:S01]  /*16740*/  IADD3.X R0, RZ, R6, RZ, P2, !PT ;  /* 0x00000006ff007210 */ /* 0x000fe200017fe4ff */
[----:B------:R-:W-:-:S03]  /*16750*/  UMOV UR25, UR9 ;  /* 0x0000000900197c82 */ /* 0x000fc60008000000 */
[----:B------:R-:W-:Y:S02]  /*16760*/  R2UR UR33, R3 ;  /* 0x00000000032172ca */ /* 0x000fe400000e0000 */
[----:B------:R-:W-:Y:S01]  /*16770*/  R2UR UR47, R0 ;  /* 0x00000000002f72ca */ /* 0x000fe200000e0000 */
[----:B------:R-:W-:-:S10]  /*16780*/  IMAD.MOV.U32 R0, RZ, RZ, 0x8000 ;  /* 0x00008000ff007424 */ /* 0x000fd400078e00ff */
[----:B------:R1:W-:Y:S01]  /*16790*/  UTMALDG.4D [UR16], [UR32], desc[UR34] ;  /* 0x00002210200075b4 */ /* 0x0003e20008019000 */
[----:B------:R1:W-:Y:S01]  /*167a0*/  UBLKCP.S.G [UR42], [UR30], UR37 ;  /* 0x0000002a1e0073ba */ /* 0x0003e20008000225 */
[----:B------:R2:W-:Y:S01]  /*167b0*/  SYNCS.ARRIVE.TRANS64 RZ, [R15+URZ+0x30c00], R0 ;  /* 0x030c00000fff79a7 */ /* 0x0005e2000800003f */
[----:B------:R1:W-:Y:S01]  /*167c0*/  UTMALDG.4D [UR8], [UR44], desc[UR40] ;  /* 0x000028082c0075b4 */ /* 0x0003e20008019000 */
[----:B--2---:R-:W-:-:S05]  /*167d0*/  MOV R0, UR6 ;  /* 0x0000000600007c02 */ /* 0x004fca0008000f00 */
[----:B------:R-:W-:Y:S01]  /*167e0*/  VIADD R5, R0, 0xffffffff ;  /* 0xffffffff00057836 */ /* 0x000fe20000000000 */
[----:B------:R1:W-:Y:S04]  /*167f0*/  UTMALDG.4D [UR24], [UR46], desc[UR40] ;  /* 0x000028182e0075b4 */ /* 0x0003e80008019000 */
[----:B------:R-:W-:Y:S01]  /*16800*/  ISETP.GE.AND P1, PT, R4, R5, PT ;  /* 0x000000050400720c */ /* 0x000fe20003f26270 */
[----:B------:R1:W-:-:S12]  /*16810*/  STL [R1], R5 ;  /* 0x0000000501007387 */ /* 0x0003d80000100800 */
[----:B-1----:R-:W-:Y:S05]  /*16820*/  @P1 BRA `(.L_x_2006) ;  /* 0x0000000c00c81947 */ /* 0x002fea0003800000 */
[----:B------:R-:W-:Y:S01]  /*16830*/  R2UR UR8, R4 ;  /* 0x00000000040872ca */ /* 0x000fe200000e0000 */
[----:B------:R-:W-:Y:S01]  /*16840*/  UIADD3 UR9, UR6, -0x2, URZ ;  /* 0xfffffffe06097890 */ /* 0x000fe2000fffe03f */
[----:B------:R-:W-:-:S05]  /*16850*/  MOV R10, 0x1 ;  /* 0x00000001000a7802 */ /* 0x000fca0000000f00 */
[----:B------:R-:W-:-:S06]  /*16860*/  ISETP.NE.AND P1, PT, R4, UR9, PT ;  /* 0x0000000904007c0c */ /* 0x000fcc000bf25270 */
[----:B------:R-:W-:-:S04]  /*16870*/  ULOP3.LUT UR8, URZ, UR8, URZ, 0x33, !UPT ;  /* 0x000000083f087292 */ /* 0x000fc8000f8e333f */
[----:B------:R-:W-:-:S06]  /*16880*/  UIADD3 UR8, UR8, UR6, URZ ;  /* 0x0000000608087290 */ /* 0x000fcc000fffe03f */
[----:B------:R-:W-:-:S05]  /*16890*/  IMAD.U32 R0, RZ, RZ, UR8 ;  /* 0x00000008ff007e24 */ /* 0x000fca000f8e00ff */
[----:B------:R-:W-:Y:S01]  /*168a0*/  LOP3.LUT R5, R0, 0x1, RZ, 0xc0, !PT ;  /* 0x0000000100057812 */ /* 0x000fe200078ec0ff */
[----:B------:R-:W-:-:S04]  /*168b0*/  IMAD.MOV.U32 R0, RZ, RZ, R4 ;  /* 0x000000ffff007224 */ /* 0x000fc800078e0004 */
[----:B------:R1:W-:Y:S01]  /*168c0*/  STL [R1+0x4], R5 ;  /* 0x0000040501007387 */ /* 0x0003e20000100800 */
[----:B------:R-:W-:Y:S05]  /*168d0*/  @!P1 BRA `(.L_x_2007) ;  /* 0x0000000800689947 */ /* 0x000fea0003800000 */
[----:B------:R-:W-:Y:S01]  /*168e0*/  R2UR UR9, R5 ;  /* 0x00000000050972ca */ /* 0x000fe200000e0000 */
[----:B------:R-:W-:Y:S01]  /*168f0*/  IMAD.MOV.U32 R10, RZ, RZ, 0x1 ;  /* 0x00000001ff0a7424 */ /* 0x000fe200078e00ff */
[----:B------:R-:W-:-:S11]  /*16900*/  MOV R0, R4 ;  /* 0x0000000400007202 */ /* 0x000fd60000000f00 */
[----:B------:R-:W-:-:S06]  /*16910*/  UIADD3 UR8, UR8, -UR9, URZ ;  /* 0x8000000908087290 */ /* 0x000fcc000fffe03f */
[----:B------:R-:W-:-:S07]  /*16920*/  MOV R17, UR8 ;  /* 0x0000000800117c02 */ /* 0x000fce0008000f00 */
.L_x_2016:
[----:B-123--:R-:W-:-:S04]  /*16930*/  SHF.L.U32 R18, R10, 0x1f, RZ ;  /* 0x0000001f0a127819 */ /* 0x00efc800000006ff */
[----:B------:R-:W2:Y:S02]  /*16940*/  SYNCS.PHASECHK.TRANS64.TRYWAIT P1, [R15+URZ+0x30c40], R18 ;  /* 0x030c40120f0075a7 */ /* 0x000ea4000802017f */
[----:B--2---:R-:W-:Y:S05]  /*16950*/  @!P1 BRA `(.L_x_2008) ;  /* 0x0000001400f09947 */ /* 0x004fea0003800000 */
.L_x_2042:
        /* <DEDUP_REMOVED lines=8> */
.L_x_2009:
[----:B------:R-:W3:Y:S01]  /*169e0*/  LDC.64 R12, c[0x0][0x728] ;  /* 0x0001ca00ff0c7b82 */ /* 0x000ee20000000a00 */
[----:B------:R-:W-:Y:S01]  /*169f0*/  SHF.L.U32 R19, R0, 0x7, RZ ;  /* 0x0000000700137819 */ /* 0x000fe200000006ff */
[----:B------:R-:W-:Y:S01]  /*16a00*/  UMOV UR28, 0x0 ;  /* 0x00000000001c7882 */ /* 0x000fe20000000000 */
[----:B------:R-:W-:Y:S01]  /*16a10*/  R2UR UR8, R15 ;  /* 0x000000000f0872ca */ /* 0x000fe200000e0000 */
[----:B------:R-:W-:Y:S01]  /*16a20*/  UMOV UR29, 0x14f00000 ;  /* 0x14f00000001d7882 */ /* 0x000fe20000000000 */
[C---:B------:R-:W-:Y:S01]  /*16a30*/  IADD3 R2, P1, R19.reuse, UR14, RZ ;  /* 0x0000000e13027c10 */ /* 0x040fe2000ff3e0ff */
[----:B------:R-:W-:Y:S01]  /*16a40*/  UMOV UR18, URZ ;  /* 0x0000003f00127c82 */ /* 0x000fe20008000000 */
[----:B------:R-:W-:Y:S01]  /*16a50*/  R2UR UR19, R19 ;  /* 0x00000000131372ca */ /* 0x000fe200000e0000 */
[----:B-1----:R-:W1:Y:S01]  /*16a60*/  LDC.64 R4, c[0x0][0x198] ;  /* 0x00006600ff047b82 */ /* 0x002e620000000a00 */
[----:B------:R-:W-:-:S07]  /*16a70*/  UMOV UR10, 0x20 ;  /* 0x00000020000a7882 */ /* 0x000fce0000000000 */
[----:B------:R-:W-:Y:S02]  /*16a80*/  UIADD3 UR16, UR8, 0x18000, URZ ;  /* 0x0001800008107890 */ /* 0x000fe4000fffe03f */
[----:B------:R-:W-:Y:S02]  /*16a90*/  UIADD3 UR17, UR8, 0x30c30, URZ ;  /* 0x00030c3008117890 */ /* 0x000fe4000fffe03f */
[----:B------:R-:W-:Y:S02]  /*16aa0*/  UIADD3 UR19, UR19, UR7, URZ ;  /* 0x0000000713137290 */ /* 0x000fe4000fffe03f */
[----:B------:R-:W-:Y:S01]  /*16ab0*/  UIADD3 UR8, UR8, 0x20400, URZ ;  /* 0x0002040008087890 */ /* 0x000fe2000fffe03f */
[----:B---3--:R-:W-:Y:S02]  /*16ac0*/  LEA R3, P2, R2, R12, 0x2 ;  /* 0x0000000c02037211 */ /* 0x008fe400078410ff */
[----:B------:R-:W-:Y:S02]  /*16ad0*/  UMOV UR9, UR17 ;  /* 0x0000001100097c82 */ /* 0x000fe40008000000 */
[----:B------:R-:W-:-:S02]  /*16ae0*/  R2UR UR24, R3 ;  /* 0x00000000031872ca */ /* 0x000fc400000e0000 */
[----:B------:R-:W-:Y:S01]  /*16af0*/  LEA.HI.X.SX32 R3, R19, R11, 0x1, P1 ;  /* 0x0000000b13037211 */ /* 0x000fe200008f0eff */
[----:B-1----:R-:W-:Y:S01]  /*16b00*/  IMAD.MOV.U32 R7, RZ, RZ, R4 ;  /* 0x000000ffff077224 */ /* 0x002fe200078e0004 */
[----:B------:R-:W-:Y:S02]  /*16b10*/  MOV R6, R5 ;  /* 0x0000000500067202 */ /* 0x000fe40000000f00 */
        /* <DEDUP_REMOVED lines=9> */
[----:B-1-3--:R-:W-:Y:S05]  /*16bb0*/  @!P1 BRA `(.L_x_2010) ;  /* 0x00000014006c9947 */ /* 0x00afea0003800000 */
.L_x_2043:
        /* <DEDUP_REMOVED lines=8> */
.L_x_2011:
[----:B------:R-:W-:Y:S01]  /*16c40*/  VIADD R19, R19, 0x80 ;  /* 0x0000008013137836 */ /* 0x000fe20000000000 */
[----:B------:R-:W-:Y:S01]  /*16c50*/  ULDC.64 UR8, c[0x0][0x700] ;  /* 0x0001c00000087ab9 */ /* 0x000fe20000000a00 */
[----:B------:R-:W-:Y:S01]  /*16c60*/  R2UR UR26, R15 ;  /* 0x000000000f1a72ca */ /* 0x000fe200000e0000 */
[----:B------:R-:W-:Y:S01]  /*16c70*/  IMAD.U32 R8, RZ, RZ, UR9 ;  /* 0x00000009ff087e24 */ /* 0x000fe2000f8e00ff */
[----:B------:R-:W-:Y:S01]  /*16c80*/  MOV R9, UR8 ;  /* 0x0000000800097c02 */ /* 0x000fe20008000f00 */
[----:B------:R-:W-:Y:S01]  /*16c90*/  UMOV UR24, 0x0 ;  /* 0x0000000000187882 */ /* 0x000fe20000000000 */
[C---:B------:R-:W-:Y:S01]  /*16ca0*/  IADD3 R2, P1, R19.reuse, UR22, RZ ;  /* 0x0000001613027c10 */ /* 0x040fe2000ff3e0ff */
[----:B------:R-:W-:Y:S01]  /*16cb0*/  UMOV UR25, 0x14f00000 ;  /* 0x14f0000000197882 */ /* 0x000fe20000000000 */
[----:B------:R-:W-:Y:S01]  /*16cc0*/  SHF.R.S32.HI R20, RZ, 0x1f, R19 ;  /* 0x0000001fff147819 */ /* 0x000fe20000011413 */
[----:B------:R-:W-:Y:S01]  /*16cd0*/  UMOV UR18, URZ ;  /* 0x0000003f00127c82 */ /* 0x000fe20008000000 */
[----:B------:R-:W-:Y:S01]  /*16ce0*/  LEA R3, P2, R2, R9, 0x2 ;  /* 0x0000000902037211 */ /* 0x000fe200078410ff */
[----:B------:R-:W-:Y:S01]  /*16cf0*/  UMOV UR10, 0x20 ;  /* 0x00000020000a7882 */ /* 0x000fe20000000000 */
[----:B------:R-:W-:-:S02]  /*16d00*/  IADD3 R21, R19, UR7, RZ ;  /* 0x0000000713157c10 */ /* 0x000fc4000fffe0ff */
[----:B------:R-:W-:Y:S01]  /*16d10*/  R2UR UR28, R3 ;  /* 0x00000000031c72ca */ /* 0x000fe200000e0000 */
[----:B------:R-:W-:Y:S01]  /*16d20*/  UIADD3 UR16, UR26, 0x14000, URZ ;  /* 0x000140001a107890 */ /* 0x000fe2000fffe03f */
[----:B------:R-:W-:Y:S01]  /*16d30*/  IADD3.X R3, R20, R14, RZ, P1, !PT ;  /* 0x0000000e14037210 */ /* 0x000fe20000ffe4ff */
[----:B------:R-:W-:Y:S01]  /*16d40*/  UIADD3 UR17, UR26, 0x30c18, URZ ;  /* 0x00030c181a117890 */ /* 0x000fe2000fffe03f */
[----:B------:R-:W-:Y:S01]  /*16d50*/  R2UR UR19, R21 ;  /* 0x00000000151372ca */ /* 0x000fe200000e0000 */
        /* <DEDUP_REMOVED lines=12> */
.L_x_2044:
[----:B------:R-:W-:Y:S05]  /*16e20*/  @P0 BRA `(.L_x_2013) ;  /* 0x00000000001c0947 */ /* 0x000fea0003800000 */
[----:B-123--:R-:W-:-:S04]  /*16e30*/  IMAD.MOV.U32 R18, RZ, RZ, 0x4200 ;  /* 0x00004200ff127424 */ /* 0x00efc800078e00ff */
[----:B------:R1:W-:Y:S02]  /*16e40*/  SYNCS.ARRIVE.TRANS64 RZ, [R15+URZ+0x30c38], R18 ;  /* 0x030c38120fff79a7 */ /* 0x0003e4000800003f */
[----:B-1----:R-:W1:Y:S02]  /*16e50*/  S2R R18, SR_TID.X ;  /* 0x0000000000127919 */ /* 0x002e640000002100 */
[----:B-1----:R-:W-:-:S04]  /*16e60*/  LOP3.LUT R18, R18, 0x1f, RZ, 0xc0, !PT ;  /* 0x0000001f12127812 */ /* 0x002fc800078ec0ff */
[----:B------:R-:W-:-:S13]  /*16e70*/  ISETP.NE.AND P1, PT, R18, RZ, PT ;  /* 0x000000ff1200720c */ /* 0x000fda0003f25270 */
[----:B------:R-:W-:Y:S05]  /*16e80*/  @!P1 BRA `(.L_x_2013) ;  /* 0x0000000000049947 */ /* 0x000fea0003800000 */
[----:B------:R-:W-:Y:S01]  /*16e90*/  BPT.TRAP 0x1 ;  /* 0x000000040000795c */ /* 0x000fe20000300000 */
.L_x_2013:
[----:B------:R-:W-:Y:S01]  /*16ea0*/  IADD3 R19, P1, R19, UR14, RZ ;  /* 0x0000000e13137c10 */ /* 0x000fe2000ff3e0ff */
[----:B------:R-:W-:Y:S01]  /*16eb0*/  UMOV UR24, 0x0 ;  /* 0x0000000000187882 */ /* 0x000fe20000000000 */
[----:B------:R-:W-:Y:S01]  /*16ec0*/  R2UR UR26, R15 ;  /* 0x000000000f1a72ca */ /* 0x000fe200000e0000 */
[----:B------:R-:W-:Y:S01]  /*16ed0*/  UMOV UR25, 0x14f00000 ;  /* 0x14f0000000197882 */ /* 0x000fe20000000000 */
[----:B------:R-:W-:Y:S01]  /*16ee0*/  IADD3.X R20, R20, R11, RZ, P1, !PT ;  /* 0x0000000b14147210 */ /* 0x000fe20000ffe4ff */
[----:B------:R-:W-:Y:S01]  /*16ef0*/  UMOV UR18, URZ ;  /* 0x0000003f00127c82 */ /* 0x000fe20008000000 */
[----:B------:R-:W-:Y:S01]  /*16f00*/  LEA R12, P1, R19, R12, 0x2 ;  /* 0x0000000c130c7211 */ /* 0x000fe200078210ff */
[----:B------:R-:W-:Y:S01]  /*16f10*/  UMOV UR10, 0x20 ;  /* 0x00000020000a7882 */ /* 0x000fe20000000000 */
[----:B------:R-:W-:Y:S02]  /*16f20*/  R2UR UR19, R21 ;  /* 0x00000000151372ca */ /* 0x000fe400000e0000 */
[----:B------:R-:W-:-:S02]  /*16f30*/  LEA.HI.X R20, R19, R13, R20, 0x2, P1 ;  /* 0x0000000d13147211 */ /* 0x000fc400008f1414 */
[----:B------:R-:W-:Y:S02]  /*16f40*/  R2UR UR8, R4 ;  /* 0x00000000040872ca */ /* 0x000fe400000e0000 */
[----:B------:R-:W-:Y:S01]  /*16f50*/  R2UR UR9, R5 ;  /* 0x00000000050972ca */ /* 0x000fe200000e0000 */
[----:B------:R-:W-:Y:S01]  /*16f60*/  UIADD3 UR16, UR26, 0x1c000, URZ ;  /* 0x0001c0001a107890 */ /* 0x000fe2000fffe03f */
[----:B------:R-:W-:Y:S01]  /*16f70*/  R2UR UR28, R12 ;  /* 0x000000000c1c72ca */ /* 0x000fe200000e0000 */
[----:B------:R-:W-:Y:S01]  /*16f80*/  UIADD3 UR17, UR26, 0x30c38, URZ ;  /* 0x00030c381a117890 */ /* 0x000fe2000fffe03f */
[----:B------:R-:W-:Y:S01]  /*16f90*/  R2UR UR29, R20 ;  /* 0x00000000141d72ca */ /* 0x000fe200000e0000 */
[----:B------:R-:W-:Y:S01]  /*16fa0*/  UIADD3 UR26, UR26, 0x20600, URZ ;  /* 0x000206001a1a7890 */ /* 0x000fe2000fffe03f */
[----:B------:R-:W-:-:S04]  /*16fb0*/  LOP3.LUT R10, R10, 0x1, RZ, 0x3c, !PT ;  /* 0x000000010a0a7812 */ /* 0x000fc800078e3cff */
[----:B------:R-:W-:Y:S01]  /*16fc0*/  SHF.L.U32 R4, R10, 0x1f, RZ ;  /* 0x0000001f0a047819 */ /* 0x000fe200000006ff */
[----:B------:R-:W-:Y:S02]  /*16fd0*/  UMOV UR27, UR17 ;  /* 0x00000011001b7c82 */ /* 0x000fe40008000000 */
[----:B------:R4:W-:Y:S04]  /*16fe0*/  UTMALDG.4D [UR16], [UR8], desc[UR24] ;  /* 0x00001810080075b4 */ /* 0x0009e80008019000 */
[----:B------:R4:W-:Y:S01]  /*16ff0*/  UBLKCP.S.G [UR26], [UR28], UR10 ;  /* 0x0000001a1c0073ba */ /* 0x0009e2000800020a */
[----:B------:R-:W5:Y:S02]  /*17000*/  SYNCS.PHASECHK.TRANS64.TRYWAIT P1, [R15+URZ+0x30c20], R4 ;  /* 0x030c20040f0075a7 */ /* 0x000f64000802017f */
[----:B----45:R-:W-:Y:S05]  /*17010*/  @!P1 BRA `(.L_x_2014) ;  /* 0x00000010007c9947 */ /* 0x030fea0003800000 */
.L_x_2046:
[----:B------:R-:W-:Y:S05]  /*17020*/  @P0 BRA `(.L_x_2015) ;  /* 0x00000000001c0947 */ /* 0x000fea0003800000 */
[----:B------:R-:W5:Y:S01]  /*17030*/  S2R R5, SR_TID.X ;  /* 0x0000000000057919 */ /* 0x000f620000002100 */
[----:B----4-:R-:W-:-:S04]  /*17040*/  IMAD.MOV.U32 R4, RZ, RZ, 0x4200 ;  /* 0x00004200ff047424 */ /* 0x010fc800078e00ff */
[----:B------:R4:W-:Y:S01]  /*17050*/  SYNCS.ARRIVE.TRANS64 RZ, [R15+URZ+0x30c10], R4 ;  /* 0x030c10040fff79a7 */ /* 0x0009e2000800003f */
[----:B-----5:R-:W-:-:S04]  /*17060*/  LOP3.LUT R5, R5, 0x1f, RZ, 0xc0, !PT ;  /* 0x0000001f05057812 */ /* 0x020fc800078ec0ff */
[----:B------:R-:W-:-:S13]  /*17070*/  ISETP.NE.AND P1, PT, R5, RZ, PT ;  /* 0x000000ff0500720c */ /* 0x000fda0003f25270 */
[----:B----4-:R-:W-:Y:S05]  /*17080*/  @!P1 BRA `(.L_x_2015) ;  /* 0x0000000000049947 */ /* 0x010fea0003800000 */
[----:B------:R-:W-:Y:S01]  /*17090*/  BPT.TRAP 0x1 ;  /* 0x000000040000795c */ /* 0x000fe20000300000 */
.L_x_2015:
[----:B------:R-:W-:Y:S01]  /*170a0*/  R2UR UR10, R0 ;  /* 0x00000000000a72ca */ /* 0x000fe200000e0000 */
[----:B------:R-:W-:Y:S01]  /*170b0*/  UMOV UR24, 0x0 ;  /* 0x0000000000187882 */ /* 0x000fe20000000000 */
[----:B------:R-:W-:Y:S01]  /*170c0*/  R2UR UR26, R15 ;  /* 0x000000000f1a72ca */ /* 0x000fe200000e0000 */
[----:B------:R-:W-:Y:S01]  /*170d0*/  UMOV UR25, 0x14f00000 ;  /* 0x14f0000000197882 */ /* 0x000fe20000000000 */
[----:B------:R-:W-:Y:S01]  /*170e0*/  IADD3 R17, R17, -0x2, RZ ;  /* 0xfffffffe11117810 */ /* 0x000fe20007ffe0ff */
[----:B------:R-:W-:Y:S01]  /*170f0*/  UMOV UR18, URZ ;  /* 0x0000003f00127c82 */ /* 0x000fe20008000000 */
[----:B------:R-:W-:Y:S01]  /*17100*/  R2UR UR9, R3 ;  /* 0x00000000030972ca */ /* 0x000fe200000e0000 */
[----:B------:R-:W-:-:S06]  /*17110*/  UMOV UR28, 0x20 ;  /* 0x00000020001c7882 */ /* 0x000fcc0000000000 */
[----:B------:R-:W-:Y:S02]  /*17120*/  UIADD3 UR10, UR10, 0x2, URZ ;  /* 0x000000020a0a7890 */ /* 0x000fe4000fffe03f */
[----:B------:R-:W-:Y:S02]  /*17130*/  UIADD3 UR16, UR26, 0x10000, URZ ;  /* 0x000100001a107890 */ /* 0x000fe4000fffe03f */
[----:B------:R-:W-:Y:S02]  /*17140*/  USHF.L.U32 UR19, UR10, 0x7, URZ ;  /* 0x000000070a137899 */ /* 0x000fe4000800063f */
[----:B------:R-:W-:Y:S02]  /*17150*/  UIADD3 UR17, UR26, 0x30c10, URZ ;  /* 0x00030c101a117890 */ /* 0x000fe4000fffe03f */
[----:B------:R-:W-:Y:S02]  /*17160*/  UIADD3 UR8, UP0, UR19, UR22, URZ ;  /* 0x0000001613087290 */ /* 0x000fe4000ff1e03f */
[----:B------:R-:W-:Y:S01]  /*17170*/  IMAD.U32 R5, RZ, RZ, UR19 ;  /* 0x00000013ff057e24 */ /* 0x000fe2000f8e00ff */
[----:B------:R-:W-:-:S02]  /*17180*/  UIADD3 UR19, UR19, UR7, URZ ;  /* 0x0000000713137290 */ /* 0x000fc4000fffe03f */
[----:B------:R-:W-:Y:S01]  /*17190*/  UIADD3 UR26, UR26, 0x20000, URZ ;  /* 0x000200001a1a7890 */ /* 0x000fe2000fffe03f */
[----:B------:R-:W-:Y:S01]  /*171a0*/  MOV R0, UR8 ;  /* 0x0000000800007c02 */ /* 0x000fe20008000f00 */
[----:B------:R-:W-:Y:S01]  /*171b0*/  UMOV UR27, UR17 ;  /* 0x00000011001b7c82 */ /* 0x000fe20008000000 */
[----:B------:R-:W-:Y:S02]  /*171c0*/  PLOP3.LUT P2, PT, PT, PT, UP0, 0x80, 0x0 ;  /* 0x000000000000781c */ /* 0x000fe40003f4f008 */
[----:B----4-:R-:W-:Y:S02]  /*171d0*/  LEA R4, P1, R0, R9, 0x2 ;  /* 0x0000000900047211 */ /* 0x010fe400078210ff */
[----:B------:R-:W-:Y:S02]  /*171e0*/  LEA.HI.X.SX32 R5, R5, R14, 0x1, P2 ;  /* 0x0000000e05057211 */ /* 0x000fe400010f0eff */
[----:B------:R-:W-:Y:S02]  /*171f0*/  R2UR UR8, R2 ;  /* 0x00000000020872ca */ /* 0x000fe400000e0000 */
[----:B------:R-:W-:-:S02]  /*17200*/  LEA.HI.X R0, R0, R8, R5, 0x2, P1 ;  /* 0x0000000800007211 */ /* 0x000fc400008f1405 */
[----:B------:R-:W-:Y:S02]  /*17210*/  R2UR UR30, R4 ;  /* 0x00000000041e72ca */ /* 0x000fe400000e0000 */
[----:B------:R-:W-:Y:S01]  /*17220*/  R2UR UR31, R0 ;  /* 0x00000000001f72ca */ /* 0x000fe200000e0000 */
[----:B------:R-:W-:Y:S01]  /*17230*/  IMAD.U32 R0, RZ, RZ, UR10 ;  /* 0x0000000aff007e24 */ /* 0x000fe2000f8e00ff */
[----:B------:R-:W-:-:S05]  /*17240*/  ISETP.NE.AND P1, PT, R17, RZ, PT ;  /* 0x000000ff1100720c */ /* 0x000fca0003f25270 */
[----:B------:R4:W-:Y:S06]  /*17250*/  UTMALDG.4D [UR16], [UR8], desc[UR24] ;  /* 0x00001810080075b4 */ /* 0x0009ec0008019000 */
[----:B------:R4:W-:Y:S02]  /*17260*/  UBLKCP.S.G [UR26], [UR30], UR28 ;  /* 0x0000001a1e0073ba */ /* 0x0009e4000800021c */
[----:B----4-:R-:W-:Y:S05]  /*17270*/  @P1 BRA `(.L_x_2016) ;  /* 0xfffffff400ac1947 */ /* 0x010fea000383ffff */
.L_x_2007:
[----:B------:R-:W4:Y:S02]  /*17280*/  LDL.LU R4, [R1+0x4] ;  /* 0x0000040001047983 */ /* 0x000f240000300800 */
[----:B----4-:R-:W-:Y:S02]  /*17290*/  ISETP.NE.AND P1, PT, R4, RZ, PT ;  /* 0x000000ff0400720c */ /* 0x010fe40003f25270 */
[----:B------:R4:W5:Y:S11]  /*172a0*/  LDL R4, [R1] ;  /* 0x0000000001047983 */ /* 0x0009760000100800 */
[----:B----4-:R-:W-:Y:S05]  /*172b0*/  @!P1 BRA `(.L_x_2006) ;  /* 0x0000000400249947 */ /* 0x010fea0003800000 */
[----:B------:R-:W-:-:S04]  /*172c0*/  SHF.L.U32 R12, R10, 0x1f, RZ ;  /* 0x0000001f0a0c7819 */ /* 0x000fc800000006ff */
[----:B------:R-:W4:Y:S02]  /*172d0*/  SYNCS.PHASECHK.TRANS64.TRYWAIT P1, [R15+URZ+0x30c40], R12 ;  /* 0x030c400c0f0075a7 */ /* 0x000f24000802017f */
[----:B----4-:R-:W-:Y:S05]  /*172e0*/  @!P1 BRA `(.L_x_2017) ;  /* 0x0000000c00e09947 */ /* 0x010fea0003800000 */
.L_x_2047:
[----:B------:R-:W-:Y:S05]  /*172f0*/  @P0 BRA `(.L_x_2018) ;  /* 0x00000000001c0947 */ /* 0x000fea0003800000 */
[----:B-----5:R-:W1:Y:S02]  /*17300*/  S2R R4, SR_TID.X ;  /* 0x0000000000047919 */ /* 0x020e640000002100 */
[----:B-1----:R-:W-:Y:S02]  /*17310*/  LOP3.LUT R5, R4, 0x1f, RZ, 0xc0, !PT ;  /* 0x0000001f04057812 */ /* 0x002fe400078ec0ff */
[----:B------:R-:W-:Y:S02]  /*17320*/  MOV R4, 0x4200 ;  /* 0x0000420000047802 */ /* 0x000fe40000000f00 */
[----:B------:R-:W-:Y:S02]  /*17330*/  ISETP.NE.AND P1, PT, R5, RZ, PT ;  /* 0x000000ff0500720c */ /* 0x000fe40003f25270 */
[----:B------:R1:W-:Y:S11]  /*17340*/  SYNCS.ARRIVE.TRANS64 RZ, [R15+URZ+0x30c30], R4 ;  /* 0x030c30040fff79a7 */ /* 0x0003f6000800003f */
[----:B-1----:R-:W-:Y:S05]  /*17350*/  @!P1 BRA `(.L_x_2018) ;  /* 0x0000000000049947 */ /* 0x002fea0003800000 */
[----:B------:R-:W-:Y:S01]  /*17360*/  BPT.TRAP 0x1 ;  /* 0x000000040000795c */ /* 0x000fe20000300000 */
.L_x_2018:
[----:B-1---5:R-:W1:Y:S01]  /*17370*/  LDC.64 R4, c[0x0][0x728] ;  /* 0x0001ca00ff047b82 */ /* 0x022e620000000a00 */
        /* <DEDUP_REMOVED lines=10> */
[----:B------:R-:W-:Y:S02]  /*17420*/  UIADD3 UR26, UR26, 0x20400, URZ ;  /* 0x000204001a1a7890 */ /* 0x000fe4000fffe03f */
[----:B------:R-:W-:Y:S01]  /*17430*/  UIADD3 UR19, UR19, UR7, URZ ;  /* 0x0000000713137290 */ /* 0x000fe2000fffe03f */
[----:B-1----:R-:W-:Y:S02]  /*17440*/  LEA R4, P2, R13, R4, 0x2 ;  /* 0x000000040d047211 */ /* 0x002fe400078410ff */
        /* <DEDUP_REMOVED lines=13> */
.L_x_2048:
[----:B------:R-:W-:Y:S05]  /*17520*/  @P0 BRA `(.L_x_2020) ;  /* 0x00000000001c0947 */ /* 0x000fea0003800000 */
[----:B------:R-:W2:Y:S02]  /*17530*/  S2R R4, SR_TID.X ;  /* 0x0000000000047919 */ /* 0x000ea40000002100 */
[----:B--2---:R-:W-:Y:S01]  /*17540*/  LOP3.LUT R5, R4, 0x1f, RZ, 0xc0, !PT ;  /* 0x0000001f04057812 */ /* 0x004fe200078ec0ff */
[----:B------:R-:W-:-:S03]  /*17550*/  IMAD.MOV.U32 R4, RZ, RZ, 0x4200 ;  /* 0x00004200ff047424 */ /* 0x000fc600078e00ff */
[----:B------:R-:W-:Y:S01]  /*17560*/  ISETP.NE.AND P0, PT, R5, RZ, PT ;  /* 0x000000ff0500720c */ /* 0x000fe20003f05270 */
[----:B------:R2:W-:-:S12]  /*17570*/  SYNCS.ARRIVE.TRANS64 RZ, [R15+URZ+0x30c18], R4 ;  /* 0x030c18040fff79a7 */ /* 0x0005d8000800003f */
[----:B--2---:R-:W-:Y:S05]  /*17580*/  @!P0 BRA `(.L_x_2020) ;  /* 0x0000000000048947 */ /* 0x004fea0003800000 */
[----:B------:R-:W-:Y:S01]  /*17590*/  BPT.TRAP 0x1 ;  /* 0x000000040000795c */ /* 0x000fe20000300000 */
.L_x_2020:
        /* <DEDUP_REMOVED lines=11> */
[----:B------:R-:W-:Y:S01]  /*17650*/  MOV R5, UR19 ;  /* 0x0000001300057c02 */ /* 0x000fe20008000f00 */
[----:B------:R-:W-:Y:S02]  /*17660*/  UIADD3 UR17, UR26, 0x30c18, URZ ;  /* 0x00030c181a117890 */ /* 0x000fe4000fffe03f */
[----:B------:R-:W-:Y:S01]  /*17670*/  UIADD3 UR19, UR19, UR7, URZ ;  /* 0x0000000713137290 */ /* 0x000fe2000fffe03f */
[----:B------:R-:W-:Y:S01]  /*17680*/  PLOP3.LUT P0, PT, PT, PT, UP0, 0x80, 0x0 ;  /* 0x000000000000781c */ /* 0x000fe20003f0f008 */
[----:B------:R-:W-:Y:S01]  /*17690*/  IMAD.U32 R0, RZ, RZ, UR8 ;  /* 0x00000008ff007e24 */ /* 0x000fe2000f8e00ff */
[----:B------:R-:W-:Y:S01]  /*176a0*/  R2UR UR8, R2 ;  /* 0x00000000020872ca */ /* 0x000fe200000e0000 */
[----:B------:R-:W-:Y:S01]  /*176b0*/  UIADD3 UR26, UR26, 0x20200, URZ ;  /* 0x000202001a1a7890 */ /* 0x000fe2000fffe03f */
[----:B------:R-:W-:Y:S01]  /*176c0*/  LEA.HI.X.SX32 R5, R5, R14, 0x1, P0 ;  /* 0x0000000e05057211 */ /* 0x000fe200000f0eff */
[----:B------:R-:W-:Y:S01]  /*176d0*/  UMOV UR27, UR17 ;  /* 0x00000011001b7c82 */ /* 0x000fe20008000000 */
[----:B------:R-:W-:-:S04]  /*176e0*/  LEA R9, P0, R0, R9, 0x2 ;  /* 0x0000000900097211 */ /* 0x000fc800078010ff */
[----:B------:R-:W-:Y:S02]  /*176f0*/  LEA.HI.X R8, R0, R8, R5, 0x2, P0 ;  /* 0x0000000800087211 */ /* 0x000fe400000f1405 */
[----:B------:R-:W-:Y:S02]  /*17700*/  R2UR UR28, R9 ;  /* 0x00000000091c72ca */ /* 0x000fe400000e0000 */
[----:B------:R-:W-:Y:S01]  /*17710*/  R2UR UR29, R8 ;  /* 0x00000000081d72ca */ /* 0x000fe200000e0000 */
[----:B------:R2:W-:-:S12]  /*17720*/  UTMALDG.4D [UR16], [UR8], desc[UR24] ;  /* 0x00001810080075b4 */ /* 0x0005d80008019000 */
[----:B------:R2:W-:Y:S02]  /*17730*/  UBLKCP.S.G [UR26], [UR28], UR10 ;  /* 0x0000001a1c0073ba */ /* 0x0005e4000800020a */
[----:B--2---:R-:W-:-:S07]  /*17740*/  MOV R16, 0x1 ;  /* 0x0000000100107802 */ /* 0x004fce0000000f00 */
.L_x_2006:
[----:B------:R-:W1:Y:S01]  /*17750*/  S2R R0, SR_TID.X ;  /* 0x0000000000007919 */ /* 0x000e620000002100 */
[----:B------:R-:W-:Y:S01]  /*17760*/  IMAD R3, R16, 0x8, R15 ;  /* 0x0000000810037824 */ /* 0x000fe200078e020f */
[----:B-1----:R-:W-:Y:S02]  /*17770*/  LOP3.LUT R2, R0, 0x7f, RZ, 0xc0, !PT ;  /* 0x0000007f00027812 */ /* 0x002fe400078ec0ff */
[----:B------:R-:W-:Y:S02]  /*17780*/  SHF.L.U32 R0, R10, 0x1f, RZ ;  /* 0x0000001f0a007819 */ /* 0x000fe400000006ff */
[----:B------:R-:W-:Y:S02]  /*17790*/  ISETP.NE.AND P1, PT, R2, RZ, PT ;  /* 0x000000ff0200720c */ /* 0x000fe40003f25270 */
[----:B------:R-:W1:Y:S02]  /*177a0*/  SYNCS.PHASECHK.TRANS64.TRYWAIT P0, [R3+URZ+0x30c40], R0 ;  /* 0x030c4000030075a7 */ /* 0x000e64000800017f */
[----:B-1----:R-:W-:Y:S09]  /*177b0*/  @!P0 BRA `(.L_x_2021) ;  /* 0x0000000800d48947 */ /* 0x002ff20003800000 */
.L_x_2049:
[----:B------:R-:W-:Y:S05]  /*177c0*/  @P1 BRA `(.L_x_2022) ;  /* 0x0000000000181947 */ /* 0x000fea0003800000 */
[----:B------:R-:W1:Y:S01]  /*177d0*/  S2R R2, SR_TID.X ;  /* 0x0000000000027919 */ /* 0x000e620000002100 */
[----:B------:R-:W-:-:S04]  /*177e0*/  MOV R0, 0x4200 ;  /* 0x0000420000007802 */ /* 0x000fc80000000f00 */
[----:B------:R1:W-:Y:S02]  /*177f0*/  SYNCS.ARRIVE.TRANS64 RZ, [R3+URZ+0x30c30], R0 ;  /* 0x030c300003ff79a7 */ /* 0x0003e4000800003f */
[----:B-1----:R-:W-:-:S13]  /*17800*/  LOP3.LUT P0, RZ, R2, 0x1f, RZ, 0xc0, !PT ;  /* 0x0000001f02ff7812 */ /* 0x002fda000780c0ff */
[----:B------:R-:W-:Y:S05]  /*17810*/  @!P0 BRA `(.L_x_2022) ;  /* 0x0000000000048947 */ /* 0x000fea0003800000 */
[----:B------:R-:W-:Y:S01]  /*17820*/  BPT.TRAP 0x1 ;  /* 0x000000040000795c */ /* 0x000fe20000300000 */
.L_x_2022:
[----:B-----5:R-:W-:Y:S01]  /*17830*/  R2UR UR19, R4 ;  /* 0x00000000041372ca */ /* 0x020fe200000e0000 */
[C---:B------:R-:W-:Y:S01]  /*17840*/  IMAD R0, R16.reuse, 0x4000, R15 ;  /* 0x0000400010007824 */ /* 0x040fe200078e020f */
[----:B------:R-:W-:Y:S01]  /*17850*/  R2UR UR9, R11 ;  /* 0x000000000b0972ca */ /* 0x000fe200000e0000 */
[----:B------:R-:W-:Y:S01]  /*17860*/  ULDC.64 UR26, c[0x0][0x728] ;  /* 0x0001ca00001a7ab9 */ /* 0x000fe20000000a00 */
[----:B--234-:R-:W-:Y:S02]  /*17870*/  LEA R15, R16, R15, 0x9 ;  /* 0x0000000f100f7211 */ /* 0x01cfe400078e48ff */
        /* <DEDUP_REMOVED lines=10> */
[----:B------:R-:W-:Y:S01]  /*17920*/  ULEA.HI.X.SX32 UR9, UR19, UR9, 0x1, UP0 ;  /* 0x0000000913097291 */ /* 0x000fe200080f0e3f */
[C---:B------:R-:W-:Y:S01]  /*17930*/  ISETP.NE.AND P0, PT, R0.reuse, 0x2, PT ;  /* 0x000000020000780c */ /* 0x040fe20003f05270 */
[----:B------:R-:W-:Y:S02]  /*17940*/  ULEA UR8, UP0, UR18, UR26, 0x2 ;  /* 0x0000001a12087291 */ /* 0x000fe4000f80103f */
[----:B------:R-:W-:Y:S01]  /*17950*/  UIADD3 UR17, UR17, 0x30c30, URZ ;  /* 0x00030c3011117890 */ /* 0x000fe2000fffe03f */
        /* <DEDUP_REMOVED lines=15> */
.L_x_2003:
[----:B------:R-:W-:Y:S05]  /*17a50*/  BSYNC B0 ;  /* 0x0000000000007941 */ /* 0x000fea0003800000 */
.L_x_1998:
[----:B------:R-:W-:-:S03]  /*17a60*/  UMOV UR8, 0xffffffff ;  /* 0xffffffff00087882 */ /* 0x000fc60000000000 */
[----:B------:R-:W-:Y:S05]  /*17a70*/  BRA.DIV UR8, `(.L_x_2023) ;  /* 0x0000000a08387947 */ /* 0x000fea000b800000 */
[----:B------:R-:W-:-:S13]  /*17a80*/  ELECT P6, URZ, PT ;  /* 0x00000000003f782f */ /* 0x000fda00038c0000 */
.L_x_2052:
[----:B------:R-:W-:Y:S05]  /*17a90*/  @!P6 BRA `(.L_x_1857) ;  /* 0x000000000084e947 */ /* 0x000fea0003800000 */
[----:B------:R-:W-:-:S06]  /*17aa0*/  ULOP3.LUT UR8, UR36, 0x2, URZ, 0xfc, !UPT ;  /* 0x0000000224087892 */ /* 0x000fcc000f8efc3f */
[----:B------:R-:W-:-:S05]  /*17ab0*/  IMAD.U32 R2, RZ, RZ, UR8 ;  /* 0x00000008ff027e24 */ /* 0x000fca000f8e00ff */
[----:B------:R-:W-:-:S13]  /*17ac0*/  ISETP.NE.AND P2, PT, R2, 0x3, PT ;  /* 0x000000030200780c */ /* 0x000fda0003f45270 */
[----:B------:R-:W-:Y:S05]  /*17ad0*/  @!P2 BRA `(.L_x_2024) ;  /* 0x000000000004a947 */ /* 0x000fea0003800000 */
[----:B---3--:R-:W-:Y:S01]  /*17ae0*/  BPT.TRAP 0x1 ;  /* 0x000000040000795c */ /* 0x008fe20000300000 */
.L_x_2024:
        /* <DEDUP_REMOVED lines=15> */
.L_x_2053:
[----:B------:R-:W2:Y:S02]  /*17be0*/  SYNCS.PHASECHK.TRANS64.TRYWAIT P0, [R3+URZ], R2 ;  /* 0x00000002030075a7 */ /* 0x000ea4000800017f */
[----:B--2---:R-:W-:Y:S05]  /*17bf0*/  @!P0 BRA `(.L_x_2026) ;  /* 0x00000008000c8947 */ /* 0x004fea0003800000 */
.L_x_2054:
[----:B------:R-:W-:Y:S05]  /*17c00*/  @!P2 BRA `(.L_x_2027) ;  /* 0x000000000004a947 */ /* 0x000fea0003800000 */
[----:B---3--:R-:W-:Y:S01]  /*17c10*/  BPT.TRAP 0x1 ;  /* 0x000000040000795c */ /* 0x008fe20000300000 */
.L_x_2027:
[----:B--2---:R-:W-:-:S05]  /*17c20*/  IADD3 R3, R8, 0x30c40, RZ ;  /* 0x00030c4008037810 */ /* 0x004fca0007ffe0ff */
[----:B------:R-:W-:-:S04]  /*17c30*/  IMAD R5, R0, 0x8, R3 ;  /* 0x0000000800057824 */ /* 0x000fc800078e0203 */
[----:B------:R-:W2:Y:S02]  /*17c40*/  SYNCS.PHASECHK.TRANS64.TRYWAIT P0, [R5+URZ], R4 ;  /* 0x00000004050075a7 */ /* 0x000ea4000800017f */
[----:B--2---:R-:W-:Y:S05]  /*17c50*/  @!P0 BRA `(.L_x_2028) ;  /* 0x0000000800088947 */ /* 0x004fea0003800000 */
.L_x_2055:
[----:B------:R-:W-:-:S07]  /*17c60*/  LEA R3, R6, R3, 0x3 ;  /* 0x0000000306037211 */ /* 0x000fce00078e18ff */
.L_x_2029:
[----:B----4-:R4:W1:Y:S02]  /*17c70*/  SYNCS.PHASECHK.TRANS64.TRYWAIT P0, [R3+URZ], R2 ;  /* 0x00000002030075a7 */ /* 0x010864000800017f */
[----:B-1----:R-:W-:Y:S05]  /*17c80*/  @!P0 NANOSLEEP.SYNCS 0x989680 ;  /* 0x009896800000895d */ /* 0x002fea0003900000 */
[----:B------:R-:W1:Y:S02]  /*17c90*/  @!P0 SYNCS.PHASECHK.TRANS64 P0, [R3+URZ], R2 ;  /* 0x00000002030085a7 */ /* 0x000e64000800007f */
[----:B-1----:R-:W-:Y:S05]  /*17ca0*/  @!P0 BRA `(.L_x_2029) ;  /* 0xfffffffc00f08947 */ /* 0x002fea000383ffff */
.L_x_1857:
[----:B---3--:R-:W-:Y:S05]  /*17cb0*/  BSYNC B6 ;  /* 0x0000000000067941 */ /* 0x008fea0003800000 */
.L_x_1851:
[----:B------:R-:W-:Y:S05]  /*17cc0*/  EXIT ;  /* 0x000000000000794d */ /* 0x000fea0003800000 */
.L_x_1868:
[----:B------:R-:W-:Y:S01]  /*17cd0*/  IMAD.MOV.U32 R13, RZ, RZ, R18 ;  /* 0x000000ffff0d7224 */ /* 0x000fe200078e0012 */
[----:B------:R-:W-:Y:S01]  /*17ce0*/  MOV R12, RZ ;  /* 0x000000ff000c7202 */ /* 0x000fe20000000f00 */
[----:B------:R-:W-:Y:S01]  /*17cf0*/  IMAD.MOV.U32 R11, RZ, RZ, 0x1f ;  /* 0x0000001fff0b7424 */ /* 0x000fe200078e00ff */
[----:B------:R-:W-:-:S07]  /*17d00*/  MOV R15, 0xffffffff ;  /* 0xffffffff000f7802 */ /* 0x000fce0000000f00 */
[----:B------:R-:W-:Y:S05]  /*17d10*/  WARPSYNC.COLLECTIVE R15, `(.L_x_2030) ;  /* 0x000000000f087348 */ /* 0x000fea0003c00000 */
[----:B------:R1:W2:Y:S02]  /*17d20*/  SHFL.IDX P6, R14, R13, R12, R11 ;  /* 0x0000000c0d0e7389 */ /* 0x0002a400000c000b */
[----:B-12---:R-:W-:Y:S01]  /*17d30*/  ENDCOLLECTIVE ;  /* 0x000000000000791b */ /* 0x006fe20003800000 */
.L_x_2030:
[----:B------:R-:W-:Y:S05]  /*17d40*/  BRA `(.L_x_2031) ;  /* 0xfffffe9400b47947 */ /* 0x000fea000383ffff */
.L_x_1870:
[----:B--2---:R2:W3:Y:S02]  /*17d50*/  SYNCS.PHASECHK.TRANS64.TRYWAIT P0, [R16+URZ+0x30c00], R11 ;  /* 0x030c000b100075a7 */ /* 0x0044e4000800017f */
[----:B---3--:R-:W-:Y:S05]  /*17d60*/  @!P0 NANOSLEEP.SYNCS 0x989680 ;  /* 0x009896800000895d */ /* 0x008fea0003900000 */
[----:B------:R-:W3:Y:S02]  /*17d70*/  @!P0 SYNCS.PHASECHK.TRANS64 P0, [R16+URZ+0x30c00], R11 ;  /* 0x030c000b100085a7 */ /* 0x000ee4000800007f */
[----:B---3--:R-:W-:Y:S05]  /*17d80*/  @!P0 BRA `(.L_x_1870) ;  /* 0xfffffffc00f08947 */ /* 0x008fea000383ffff */
[----:B------:R-:W-:Y:S05]  /*17d90*/  BRA `(.L_x_1869) ;  /* 0xfffffe9800007947 */ /* 0x000fea000383ffff */
.L_x_1875:
[----:B--2---:R2:W3:Y:S02]  /*17da0*/  SYNCS.PHASECHK.TRANS64.TRYWAIT P0, [R6+URZ+0x30c10], R23 ;  /* 0x030c1017060075a7 */ /* 0x0044e4000800017f */
[----:B---3--:R-:W-:Y:S05]  /*17db0*/  @!P0 NANOSLEEP.SYNCS 0x989680 ;  /* 0x009896800000895d */ /* 0x008fea0003900000 */
[----:B------:R-:W3:Y:S02]  /*17dc0*/  @!P0 SYNCS.PHASECHK.TRANS64 P0, [R6+URZ+0x30c10], R23 ;  /* 0x030c1017060085a7 */ /* 0x000ee4000800007f */
[----:B---3--:R-:W-:Y:S05]  /*17dd0*/  @!P0 BRA `(.L_x_1875) ;  /* 0xfffffffc00f08947 */ /* 0x008fea000383ffff */
[----:B------:R-:W-:Y:S05]  /*17de0*/  BRA `(.L_x_1874) ;  /* 0xfffffea000387947 */ /* 0x000fea000383ffff */
.L_x_1879:
[----:B------:R1:W1:Y:S02]  /*17df0*/  SYNCS.PHASECHK.TRANS64.TRYWAIT P0, [R6+URZ+0x30c30], R23 ;  /* 0x030c3017060075a7 */ /* 0x000264000800017f */
[----:B-1----:R-:W-:Y:S05]  /*17e00*/  @!P0 NANOSLEEP.SYNCS 0x989680 ;  /* 0x009896800000895d */ /* 0x002fea0003900000 */
[----:B------:R-:W1:Y:S02]  /*17e10*/  @!P0 SYNCS.PHASECHK.TRANS64 P0, [R6+URZ+0x30c30], R23 ;  /* 0x030c3017060085a7 */ /* 0x000e64000800007f */
[----:B-1----:R-:W-:Y:S05]  /*17e20*/  @!P0 BRA `(.L_x_1879) ;  /* 0xfffffffc00f08947 */ /* 0x002fea000383ffff */
[----:B------:R-:W-:Y:S05]  /*17e30*/  BRA `(.L_x_1878) ;  /* 0xfffffea400407947 */ /* 0x000fea000383ffff */
.L_x_1887:
[----:B--2---:R2:W3:Y:S02]  /*17e40*/  SYNCS.PHASECHK.TRANS64.TRYWAIT P1, [R6+URZ+0x30c10], R21 ;  /* 0x030c1015060075a7 */ /* 0x0044e4000802017f */
[----:B---3--:R-:W-:Y:S05]  /*17e50*/  @!P1 NANOSLEEP.SYNCS 0x989680 ;  /* 0x009896800000995d */ /* 0x008fea0003900000 */
[----:B------:R-:W3:Y:S02]  /*17e60*/  @!P1 SYNCS.PHASECHK.TRANS64 P1, [R6+URZ+0x30c10], R21 ;  /* 0x030c1015060095a7 */ /* 0x000ee4000802007f */
[----:B---3--:R-:W-:Y:S05]  /*17e70*/  @!P1 BRA `(.L_x_1887) ;  /* 0xfffffffc00f09947 */ /* 0x008fea000383ffff */
[----:B------:R-:W-:Y:S05]  /*17e80*/  BRA `(.L_x_1886) ;  /* 0xfffffef800487947 */ /* 0x000fea000383ffff */
.L_x_1891:
[----:B------:R1:W1:Y:S02]  /*17e90*/  SYNCS.PHASECHK.TRANS64.TRYWAIT P1, [R6+URZ+0x30c30], R21 ;  /* 0x030c3015060075a7 */ /* 0x000264000802017f */
[----:B-1----:R-:W-:Y:S05]  /*17ea0*/  @!P1 NANOSLEEP.SYNCS 0x989680 ;  /* 0x009896800000995d */ /* 0x002fea0003900000 */
[----:B------:R-:W1:Y:S02]  /*17eb0*/  @!P1 SYNCS.PHASECHK.TRANS64 P1, [R6+URZ+0x30c30], R21 ;  /* 0x030c3015060095a7 */ /* 0x000e64000802007f */
[----:B-1----:R-:W-:Y:S05]  /*17ec0*/  @!P1 BRA `(.L_x_1891) ;  /* 0xfffffffc00f09947 */ /* 0x002fea000383ffff */
[----:B------:R-:W-:Y:S05]  /*17ed0*/  BRA `(.L_x_1890) ;  /* 0xfffffefc00487947 */ /* 0x000fea000383ffff */
.L_x_1899:
[----:B--2---:R2:W4:Y:S02]  /*17ee0*/  SYNCS.PHASECHK.TRANS64.TRYWAIT P0, [R6+URZ+0x30c10], R21 ;  /* 0x030c1015060075a7 */ /* 0x004524000800017f */
[----:B----4-:R-:W-:Y:S05]  /*17ef0*/  @!P0 NANOSLEEP.SYNCS 0x989680 ;  /* 0x009896800000895d */ /* 0x010fea0003900000 */
[----:B------:R-:W4:Y:S02]  /*17f00*/  @!P0 SYNCS.PHASECHK.TRANS64 P0, [R6+URZ+0x30c10], R21 ;  /* 0x030c1015060085a7 */ /* 0x000f24000800007f */
[----:B----4-:R-:W-:Y:S05]  /*17f10*/  @!P0 BRA `(.L_x_1899) ;  /* 0xfffffffc00f08947 */ /* 0x010fea000383ffff */
[----:B------:R-:W-:Y:S05]  /*17f20*/  BRA `(.L_x_1898) ;  /* 0xffffff4400807947 */ /* 0x000fea000383ffff */
.L_x_1903:
[----:B------:R1:W1:Y:S02]  /*17f30*/  SYNCS.PHASECHK.TRANS64.TRYWAIT P0, [R6+URZ+0x30c30], R21 ;  /* 0x030c3015060075a7 */ /* 0x000264000800017f */
[----:B-1----:R-:W-:Y:S05]  /*17f40*/  @!P0 NANOSLEEP.SYNCS 0x989680 ;  /* 0x009896800000895d */ /* 0x002fea0003900000 */
[----:B------:R-:W1:Y:S02]  /*17f50*/  @!P0 SYNCS.PHASECHK.TRANS64 P0, [R6+URZ+0x30c30], R21 ;  /* 0x030c3015060085a7 */ /* 0x000e64000800007f */
[----:B-1----:R-:W-:Y:S05]  /*17f60*/  @!P0 BRA `(.L_x_1903) ;  /* 0xfffffffc00f08947 */ /* 0x002fea000383ffff */
[----:B------:R-:W-:Y:S05]  /*17f70*/  BRA `(.L_x_1902) ;  /* 0xffffff4800887947 */ /* 0x000fea000383ffff */
.L_x_1951:
[----:B------:R-:W-:Y:S01]  /*17f80*/  BSSY B0, `(.L_x_2032) ;  /* 0x0000005000007945 */ /* 0x000fe20003800000 */
[----:B------:R-:W-:-:S07]  /*17f90*/  IMAD.MOV.U32 R15, RZ, RZ, -0x1 ;  /* 0xffffffffff0f7424 */ /* 0x000fce00078e00ff */
[----:B------:R-:W-:Y:S05]  /*17fa0*/  WARPSYNC.COLLECTIVE R15, `(.L_x_2033) ;  /* 0x000000000f087348 */ /* 0x000fea0003c00000 */
[----:B------:R-:W-:Y:S01]  /*17fb0*/  NOP ;  /* 0x0000000000007918 */ /* 0x000fe20000000000 */
[----:B------:R-:W-:Y:S01]  /*17fc0*/  ENDCOLLECTIVE ;  /* 0x000000000000791b */ /* 0x000fe20003800000 */
.L_x_2033:
[----:B------:R-:W-:Y:S05]  /*17fd0*/  BSYNC B0 ;  /* 0x0000000000007941 */ /* 0x000fea0003800000 */
.L_x_2032:
[----:B------:R-:W-:Y:S05]  /*17fe0*/  BRA `(.L_x_2034) ;  /* 0xffffffc000707947 */ /* 0x000fea000383ffff */
.L_x_1964:
[----:B------:R-:W-:Y:S01]  /*17ff0*/  BSSY B0, `(.L_x_2035) ;  /* 0x0000005000007945 */ /* 0x000fe20003800000 */
[----:B------:R-:W-:-:S07]  /*18000*/  MOV R15, 0xffffffff ;  /* 0xffffffff000f7802 */ /* 0x000fce0000000f00 */
[----:B------:R-:W-:Y:S05]  /*18010*/  WARPSYNC.COLLECTIVE R15, `(.L_x_2036) ;  /* 0x000000000f087348 */ /* 0x000fea0003c00000 */
[----:B------:R-:W-:Y:S01]  /*18020*/  NOP ;  /* 0x0000000000007918 */ /* 0x000fe20000000000 */
[----:B------:R-:W-:Y:S01]  /*18030*/  ENDCOLLECTIVE ;  /* 0x000000000000791b */ /* 0x000fe20003800000 */
.L_x_2036:
[----:B------:R-:W-:Y:S05]  /*18040*/  BSYNC B0 ;  /* 0x0000000000007941 */ /* 0x000fea0003800000 */
.L_x_2035:
[----:B------:R-:W-:Y:S05]  /*18050*/  BRA `(.L_x_2037) ;  /* 0xffffffc800007947 */ /* 0x000fea000383ffff */
.L_x_1976:
[----:B------:R-:W-:Y:S01]  /*18060*/  BSSY B0, `(.L_x_2038) ;  /* 0x0000005000007945 */ /* 0x000fe20003800000 */
[----:B------:R-:W-:-:S07]  /*18070*/  IMAD.MOV.U32 R15, RZ, RZ, -0x1 ;  /* 0xffffffffff0f7424 */ /* 0x000fce00078e00ff */
[----:B------:R-:W-:Y:S05]  /*18080*/  WARPSYNC.COLLECTIVE R15, `(.L_x_2039) ;  /* 0x000000000f087348 */ /* 0x000fea0003c00000 */
[----:B------:R-:W-:Y:S01]  /*18090*/  NOP ;  /* 0x0000000000007918 */ /* 0x000fe20000000000 */
[----:B------:R-:W-:Y:S01]  /*180a0*/  ENDCOLLECTIVE ;  /* 0x000000000000791b */ /* 0x000fe20003800000 */
.L_x_2039:
[----:B------:R-:W-:Y:S05]  /*180b0*/  BSYNC B0 ;  /* 0x0000000000007941 */ /* 0x000fea0003800000 */
.L_x_2038:
[----:B------:R-:W-:Y:S05]  /*180c0*/  BRA `(.L_x_2040) ;  /* 0xffffffcc00287947 */ /* 0x000fea000383ffff */
.L_x_2004:
[----:B-1----:R1:W2:Y:S02]  /*180d0*/  SYNCS.PHASECHK.TRANS64.TRYWAIT P0, [R15+URZ+0x30c20], R0 ;  /* 0x030c20000f0075a7 */ /* 0x0022a4000800017f */
[----:B--2---:R-:W-:Y:S05]  /*180e0*/  @!P0 NANOSLEEP.SYNCS 0x989680 ;  /* 0x009896800000895d */ /* 0x004fea0003900000 */
[----:B------:R-:W2:Y:S02]  /*180f0*/  @!P0 SYNCS.PHASECHK.TRANS64 P0, [R15+URZ+0x30c20], R0 ;  /* 0x030c20000f0085a7 */ /* 0x000ea4000800007f */
[----:B--2---:R-:W-:Y:S05]  /*18100*/  @!P0 BRA `(.L_x_2004) ;  /* 0xfffffffc00f08947 */ /* 0x004fea000383ffff */
[----:B------:R-:W-:Y:S05]  /*18110*/  BRA `(.L_x_2041) ;  /* 0xffffffe000947947 */ /* 0x000fea000383ffff */
.L_x_2008:
[----:B--2---:R2:W3:Y:S02]  /*18120*/  SYNCS.PHASECHK.TRANS64.TRYWAIT P1, [R15+URZ+0x30c40], R18 ;  /* 0x030c40120f0075a7 */ /* 0x0044e4000802017f */
[----:B---3--:R-:W-:Y:S05]  /*18130*/  @!P1 NANOSLEEP.SYNCS 0x989680 ;  /* 0x009896800000995d */ /* 0x008fea0003900000 */
[----:B------:R-:W3:Y:S02]  /*18140*/  @!P1 SYNCS.PHASECHK.TRANS64 P1, [R15+URZ+0x30c40], R18 ;  /* 0x030c40120f0095a7 */ /* 0x000ee4000802007f */
[----:B---3--:R-:W-:Y:S05]  /*18150*/  @!P1 BRA `(.L_x_2008) ;  /* 0xfffffffc00f09947 */ /* 0x008fea000383ffff */
[----:B------:R-:W-:Y:S05]  /*18160*/  BRA `(.L_x_2042) ;  /* 0xffffffe400fc7947 */ /* 0x000fea000383ffff */
.L_x_2010:
[----:B-1----:R1:W3:Y:S02]  /*18170*/  SYNCS.PHASECHK.TRANS64.TRYWAIT P1, [R15+URZ+0x30c28], R18 ;  /* 0x030c28120f0075a7 */ /* 0x0022e4000802017f */
[----:B---3--:R-:W-:Y:S05]  /*18180*/  @!P1 NANOSLEEP.SYNCS 0x989680 ;  /* 0x009896800000995d */ /* 0x008fea0003900000 */
[----:B------:R-:W3:Y:S02]  /*18190*/  @!P1 SYNCS.PHASECHK.TRANS64 P1, [R15+URZ+0x30c28], R18 ;  /* 0x030c28120f0095a7 */ /* 0x000ee4000802007f */
[----:B---3--:R-:W-:Y:S05]  /*181a0*/  @!P1 BRA `(.L_x_2010) ;  /* 0xfffffffc00f09947 */ /* 0x008fea000383ffff */
[----:B------:R-:W-:Y:S05]  /*181b0*/  BRA `(.L_x_2043) ;  /* 0xffffffe800807947 */ /* 0x000fea000383ffff */
.L_x_2012:
[----:B---3--:R3:W4:Y:S02]  /*181c0*/  SYNCS.PHASECHK.TRANS64.TRYWAIT P1, [R15+URZ+0x30c48], R18 ;  /* 0x030c48120f0075a7 */ /* 0x008724000802017f */
[----:B----4-:R-:W-:Y:S05]  /*181d0*/  @!P1 NANOSLEEP.SYNCS 0x989680 ;  /* 0x009896800000995d */ /* 0x010fea0003900000 */
[----:B------:R-:W4:Y:S02]  /*181e0*/  @!P1 SYNCS.PHASECHK.TRANS64 P1, [R15+URZ+0x30c48], R18 ;  /* 0x030c48120f0095a7 */ /* 0x000f24000802007f */
[----:B----4-:R-:W-:Y:S05]  /*181f0*/  @!P1 BRA `(.L_x_2012) ;  /* 0xfffffffc00f09947 */ /* 0x010fea000383ffff */
[----:B------:R-:W-:Y:S05]  /*18200*/  BRA `(.L_x_2044) ;  /* 0xffffffec00047947 */ /* 0x000fea000383ffff */
.L_x_2014:
[----:B------:R-:W-:-:S07]  /*18210*/  SHF.L.U32 R4, R10, 0x1f, RZ ;  /* 0x0000001f0a047819 */ /* 0x000fce00000006ff */
.L_x_2045:
[----:B----4-:R4:W1:Y:S02]  /*18220*/  SYNCS.PHASECHK.TRANS64.TRYWAIT P1, [R15+URZ+0x30c20], R4 ;  /* 0x030c20040f0075a7 */ /* 0x010864000802017f */
[----:B-1----:R-:W-:Y:S05]  /*18230*/  @!P1 NANOSLEEP.SYNCS 0x989680 ;  /* 0x009896800000995d */ /* 0x002fea0003900000 */
[----:B------:R-:W1:Y:S02]  /*18240*/  @!P1 SYNCS.PHASECHK.TRANS64 P1, [R15+URZ+0x30c20], R4 ;  /* 0x030c20040f0095a7 */ /* 0x000e64000802007f */
[----:B-1----:R-:W-:Y:S05]  /*18250*/  @!P1 BRA `(.L_x_2045) ;  /* 0xfffffffc00f09947 */ /* 0x002fea000383ffff */
[----:B------:R-:W-:Y:S05]  /*18260*/  BRA `(.L_x_2046) ;  /* 0xffffffec006c7947 */ /* 0x000fea000383ffff */
.L_x_2017:
[----:B----4-:R4:W1:Y:S02]  /*18270*/  SYNCS.PHASECHK.TRANS64.TRYWAIT P1, [R15+URZ+0x30c40], R12 ;  /* 0x030c400c0f0075a7 */ /* 0x010864000802017f */
[----:B-1----:R-:W-:Y:S05]  /*18280*/  @!P1 NANOSLEEP.SYNCS 0x989680 ;  /* 0x009896800000995d */ /* 0x002fea0003900000 */
[----:B------:R-:W1:Y:S02]  /*18290*/  @!P1 SYNCS.PHASECHK.TRANS64 P1, [R15+URZ+0x30c40], R12 ;  /* 0x030c400c0f0095a7 */ /* 0x000e64000802007f */
[----:B-1----:R-:W-:Y:S05]  /*182a0*/  @!P1 BRA `(.L_x_2017) ;  /* 0xfffffffc00f09947 */ /* 0x002fea000383ffff */
[----:B------:R-:W-:Y:S05]  /*182b0*/  BRA `(.L_x_2047) ;  /* 0xfffffff0000c7947 */ /* 0x000fea000383ffff */
.L_x_2019:
[----:B-1----:R1:W2:Y:S02]  /*182c0*/  SYNCS.PHASECHK.TRANS64.TRYWAIT P1, [R15+URZ+0x30c28], R12 ;  /* 0x030c280c0f0075a7 */ /* 0x0022a4000802017f */
[----:B--2---:R-:W-:Y:S05]  /*182d0*/  @!P1 NANOSLEEP.SYNCS 0x989680 ;  /* 0x009896800000995d */ /* 0x004fea0003900000 */
[----:B------:R-:W2:Y:S02]  /*182e0*/  @!P1 SYNCS.PHASECHK.TRANS64 P1, [R15+URZ+0x30c28], R12 ;  /* 0x030c280c0f0095a7 */ /* 0x000ea4000802007f */
[----:B--2---:R-:W-:Y:S05]  /*182f0*/  @!P1 BRA `(.L_x_2019) ;  /* 0xfffffffc00f09947 */ /* 0x004fea000383ffff */
[----:B------:R-:W-:Y:S05]  /*18300*/  BRA `(.L_x_2048) ;  /* 0xfffffff000847947 */ /* 0x000fea000383ffff */
.L_x_2021:
[----:B------:R1:W1:Y:S02]  /*18310*/  SYNCS.PHASECHK.TRANS64.TRYWAIT P0, [R3+URZ+0x30c40], R0 ;  /* 0x030c4000030075a7 */ /* 0x000264000800017f */
[----:B-1----:R-:W-:Y:S05]  /*18320*/  @!P0 NANOSLEEP.SYNCS 0x989680 ;  /* 0x009896800000895d */ /* 0x002fea0003900000 */
[----:B------:R-:W1:Y:S02]  /*18330*/  @!P0 SYNCS.PHASECHK.TRANS64 P0, [R3+URZ+0x30c40], R0 ;  /* 0x030c4000030085a7 */ /* 0x000e64000800007f */
[----:B-1----:R-:W-:Y:S05]  /*18340*/  @!P0 BRA `(.L_x_2021) ;  /* 0xfffffffc00f08947 */ /* 0x002fea000383ffff */
[----:B------:R-:W-:Y:S05]  /*18350*/  BRA `(.L_x_2049) ;  /* 0xfffffff400187947 */ /* 0x000fea000383ffff */
.L_x_2023:
[----:B------:R-:W-:Y:S01]  /*18360*/  BSSY B0, `(.L_x_2050) ;  /* 0x0000006000007945 */ /* 0x000fe20003800000 */
[----:B------:R-:W-:-:S07]  /*18370*/  MOV R15, 0xffffffff ;  /* 0xffffffff000f7802 */ /* 0x000fce0000000f00 */
[----:B---3--:R-:W-:Y:S05]  /*18380*/  WARPSYNC.COLLECTIVE R15, `(.L_x_2051) ;  /* 0x000000000f0c7348 */ /* 0x008fea0003c00000 */
[----:B------:R-:W-:Y:S02]  /*18390*/  ELECT P6, UR62, PT ;  /* 0x00000000003e782f */ /* 0x000fe400038c0000 */
[----:B------:R-:W-:Y:S01]  /*183a0*/  MOV R14, UR62 ;  /* 0x0000003e000e7c02 */ /* 0x000fe20008000f00 */
[----:B---3--:R-:W-:Y:S10]  /*183b0*/  ENDCOLLECTIVE ;  /* 0x000000000000791b */ /* 0x008ff40003800000 */
.L_x_2051:
[----:B------:R-:W-:Y:S05]  /*183c0*/  BSYNC B0 ;  /* 0x0000000000007941 */ /* 0x000fea0003800000 */
.L_x_2050:
[----:B------:R-:W-:Y:S05]  /*183d0*/  BRA `(.L_x_2052) ;  /* 0xfffffff400ac7947 */ /* 0x000fea000383ffff */
.L_x_2025:
[----:B-1----:R1:W2:Y:S02]  /*183e0*/  SYNCS.PHASECHK.TRANS64.TRYWAIT P0, [R7+URZ], R4 ;  /* 0x00000004070075a7 */ /* 0x0022a4000800017f */
[----:B--2---:R-:W-:Y:S05]  /*183f0*/  @!P0 NANOSLEEP.SYNCS 0x989680 ;  /* 0x009896800000895d */ /* 0x004fea0003900000 */
[----:B------:R-:W2:Y:S02]  /*18400*/  @!P0 SYNCS.PHASECHK.TRANS64 P0, [R7+URZ], R4 ;  /* 0x00000004070085a7 */ /* 0x000ea4000800007f */
[----:B--2---:R-:W-:Y:S05]  /*18410*/  @!P0 BRA `(.L_x_2025) ;  /* 0xfffffffc00f08947 */ /* 0x004fea000383ffff */
[----:B------:R-:W-:Y:S05]  /*18420*/  BRA `(.L_x_2053) ;  /* 0xfffffff400ec7947 */ /* 0x000fea000383ffff */
.L_x_2026:
[----:B--2---:R2:W4:Y:S02]  /*18430*/  SYNCS.PHASECHK.TRANS64.TRYWAIT P0, [R3+URZ], R2 ;  /* 0x00000002030075a7 */ /* 0x004524000800017f */
[----:B----4-:R-:W-:Y:S05]  /*18440*/  @!P0 NANOSLEEP.SYNCS 0x989680 ;  /* 0x009896800000895d */ /* 0x010fea0003900000 */
[----:B------:R-:W4:Y:S02]  /*18450*/  @!P0 SYNCS.PHASECHK.TRANS64 P0, [R3+URZ], R2 ;  /* 0x00000002030085a7 */ /* 0x000f24000800007f */
[----:B----4-:R-:W-:Y:S05]  /*18460*/  @!P0 BRA `(.L_x_2026) ;  /* 0xfffffffc00f08947 */ /* 0x010fea000383ffff */
[----:B------:R-:W-:Y:S05]  /*18470*/  BRA `(.L_x_2054) ;  /* 0xfffffff400e07947 */ /* 0x000fea000383ffff */
.L_x_2028:
[----:B--2---:R2:W4:Y:S02]  /*18480*/  SYNCS.PHASECHK.TRANS64.TRYWAIT P0, [R5+URZ], R4 ;  /* 0x00000004050075a7 */ /* 0x004524000800017f */
[----:B----4-:R-:W-:Y:S05]  /*18490*/  @!P0 NANOSLEEP.SYNCS 0x989680 ;  /* 0x009896800000895d */ /* 0x010fea0003900000 */
[----:B------:R-:W4:Y:S02]  /*184a0*/  @!P0 SYNCS.PHASECHK.TRANS64 P0, [R5+URZ], R4 ;  /* 0x00000004050085a7 */ /* 0x000f24000800007f */
[----:B----4-:R-:W-:Y:S05]  /*184b0*/  @!P0 BRA `(.L_x_2028) ;  /* 0xfffffffc00f08947 */ /* 0x010fea000383ffff */
[----:B------:R-:W-:Y:S05]  /*184c0*/  BRA `(.L_x_2055) ;  /* 0xfffffff400e47947 */ /* 0x000fea000383ffff */
.L_x_2056:
        /* <DEDUP_REMOVED lines=11> */
.L_x_7387:


//--------------------- .text._ZN7cutlass13device_kernelIN5flash11enable_sm90INS1_16FlashAttnBwdSm90INS1_25CollectiveMainloopBwdSm90ILi2ELi2ELi2EN4cute5tupleIJNS5_1CILi1EEES8_S8_EEENS6_IJNS7_ILi128EEESA_NS7_ILi64EEEEEENS_6half_tEfNS_4arch4Sm90ELb0ELb1ELb1ELb1ELb0ELb1ELb0ELb0ELi2ELi1ELi2ELi2ELb0EEENS1_24CollectiveEpilogueBwdGQAISC_fSF_Li256ELb1ELb0EEENS1_19SingleTileSchedulerILb1ELb0ELb0ELi128EEEEEEEEEvNT_6ParamsE --------------------------
	.section	.text._ZN7cutlass13device_kernelIN5flash11enable_sm90INS1_16FlashAttnBwdSm90INS1_25CollectiveMainloopBwdSm90ILi2ELi2ELi2EN4cute5tupleIJNS5_1CILi1EEES8_S8_EEENS6_IJNS7_ILi128EEESA_NS7_ILi64EEEEEENS_6half_tEfNS_4arch4Sm90ELb0ELb1ELb1ELb1ELb0ELb1ELb0ELb0ELi2ELi1ELi2ELi2ELb0EEENS1_24CollectiveEpilogueBwdGQAISC_fSF_Li256ELb1ELb0EEENS1_19SingleTileSchedulerILb1ELb0ELb0ELi128EEEEEEEEEvNT_6ParamsE,"ax",@progbits
	.align	128
.text._ZN7cutlass13device_kernelIN5flash11enable_sm90INS1_16FlashAttnBwdSm90INS1_25CollectiveMainloopBwdSm90ILi2ELi2ELi2EN4cute5tupleIJNS5_1CILi1EEES8_S8_EEENS6_IJNS7_ILi128EEESA_NS7_ILi64EEEEEENS_6half_tEfNS_4arch4Sm90ELb0ELb1ELb1ELb1ELb0ELb1ELb0ELb0ELi2ELi1ELi2ELi2ELb0EEENS1_24CollectiveEpilogueBwdGQAISC_fSF_Li256ELb1ELb0EEENS1_19SingleTileSchedulerILb1ELb0ELb0ELi128EEEEEEEEEvNT_6ParamsE:
        .type           _ZN7cutlass13device_kernelIN5flash11enable_sm90INS1_16FlashAttnBwdSm90INS1_25CollectiveMainloopBwdSm90ILi2ELi2ELi2EN4cute5tupleIJNS5_1CILi1EEES8_S8_EEENS6_IJNS7_ILi128EEESA_NS7_ILi64EEEEEENS_6half_tEfNS_4arch4Sm90ELb0ELb1ELb1ELb1ELb0ELb1ELb0ELb0ELi2ELi1ELi2ELi2ELb0EEENS1_24CollectiveEpilogueBwdGQAISC_fSF_Li256ELb1ELb0EEENS1_19SingleTileSchedulerILb1ELb0ELb0ELi128EEEEEEEEEvNT_6ParamsE,@function
        .size           _ZN7cutlass13device_kernelIN5flash11enable_sm90INS1_16FlashAttnBwdSm90INS1_25CollectiveMainloopBwdSm90ILi2ELi2ELi2EN4cute5tupleIJNS5_1CILi1EEES8_S8_EEENS6_IJNS7_ILi128EEESA_NS7_ILi64EEEEEENS_6half_tEfNS_4arch4Sm90ELb0ELb1ELb1ELb1ELb0ELb1ELb0ELb0ELi2ELi1ELi2ELi2ELb0EEENS1_24CollectiveEpilogueBwdGQAISC_fSF_Li256ELb1ELb0EEENS1_19SingleTileSchedulerILb1ELb0ELb0ELi128EEEEEEEEEvNT_6ParamsE,(.L_x_7388 - _ZN7cutlass13device_kernelIN5flash11enable_sm90INS1_16FlashAttnBwdSm90INS1_25CollectiveMainloopBwdSm90ILi2ELi2ELi2EN4cute5tupleIJNS5_1CILi1EEES8_S8_EEENS6_IJNS7_ILi128EEESA_NS7_ILi64EEEEEENS_6half_tEfNS_4arch4Sm90ELb0ELb1ELb1ELb1ELb0ELb1ELb0ELb0ELi2ELi1ELi2ELi2ELb0EEENS1_24CollectiveEpilogueBwdGQAISC_fSF_Li256ELb1ELb0EEENS1_19SingleTileSchedulerILb1ELb0ELb0ELi128EEEEEEEEEvNT_6ParamsE)
        .other          _ZN7cutlass13device_kernelIN5flash11enable_sm90INS1_16FlashAttnBwdSm90INS1_25CollectiveMainloopBwdSm90ILi2ELi2ELi2EN4cute5tupleIJNS5_1CILi1EEES8_S8_EEENS6_IJNS7_ILi128EEESA_NS7_ILi64EEEEEENS_6half_tEfNS_4arch4Sm90ELb0ELb1ELb1ELb1ELb0ELb1ELb0ELb0ELi2ELi1ELi2ELi2ELb0EEENS1_24CollectiveEpilogueBwdGQAISC_fSF_Li256ELb1ELb0EEENS1_19SingleTileSchedulerILb1ELb0ELb0ELi128EEEEEEEEEvNT_6ParamsE,@"STO_CUDA_ENTRY STV_DEFAULT"
_ZN7cutlass13device_kernelIN5flash11enable_sm90INS1_16FlashAttnBwdSm90INS1_25CollectiveMainloopBwdSm90ILi2ELi2ELi2EN4cute5tupleIJNS5_1CILi1EEES8_S8_EEENS6_IJNS7_ILi128EEESA_NS7_ILi64EEEEEENS_6half_tEfNS_4arch4Sm90ELb0ELb1ELb1ELb1ELb0ELb1ELb0ELb0ELi2ELi1ELi2ELi2ELb0EEENS1_24CollectiveEpilogueBwdGQAISC_fSF_Li256ELb1ELb0EEENS1_19SingleTileSchedulerILb1ELb0ELb0ELi128EEEEEEEEEvNT_6ParamsE:
        /* <DEDUP_REMOVED lines=24> */
.L_x_2058:
[----:B------:R-:W-:Y:S05]  /*0180*/  BSYNC B0 ;  /* 0x0000000000007941 */ /* 0x000fea0003800000 */
.L_x_2057:
        /* <DEDUP_REMOVED lines=37> */
.L_x_2059:
        /* <DEDUP_REMOVED lines=22> */
.L_x_2060:
[----:B------:R-:W-:Y:S01]  /*0540*/  PLOP3.LUT P0, PT, PT, PT, UP0, 0x80, 0x0 ;  /* 0x000000000000781c */ /* 0x000fe20003f0f008 */
[----:B------:R-:W-:Y:S01]  /*0550*/  NOP ;  /* 0x0000000000007918 */ /* 0x000fe20000000000 */
[----:B------:R-:W-:Y:S01]  /*0560*/  ULDC.64 UR38, c[0x0][0x208] ;  /* 0x0000820000267ab9 */ /* 0x000fe20000000a00 */
[----:B------:R-:W-:Y:S01]  /*0570*/  BSSY B6, `(.L_x_2061) ;  /* 0x0001546000067945 */ /* 0x000fe20003800000 */
[----:B-12-4-:R-:W-:Y:S09]  /*0580*/  BAR.SYNC.DEFER_BLOCKING 0x0 ;  /* 0x0000000000007b1d */ /* 0x016ff20000010000 */
[----:B------:R-:W-:Y:S05]  /*0590*/  @!P0 BRA `(.L_x_2062) ;  /* 0x0000011c00488947 */ /* 0x000fea0003800000 */
.L_x_2063:
        /* <DEDUP_REMOVED lines=24> */
.L_x_2064:
        /* <DEDUP_REMOVED lines=14> */
.L_x_2066:
[----:B------:R-:W-:-:S05]  /*0800*/  ULDC UR4, c[0x0][0x8c4] ;  /* 0x0002310000047ab9 */ /* 0x000fca0000000800 */
.L_x_2065:
        /* <DEDUP_REMOVED lines=19> */
.L_x_2068:
        /* <DEDUP_REMOVED lines=14> */
.L_x_2069:
        /* <DEDUP_REMOVED lines=11> */
.L_x_2070:
        /* <DEDUP_REMOVED lines=13> */
.L_x_2071:
        /* <DEDUP_REMOVED lines=50> */
.L_x_2072:
        /* <DEDUP_REMOVED lines=28> */
.L_x_2075:
        /* <DEDUP_REMOVED lines=15> */
.L_x_2074:
        /* <DEDUP_REMOVED lines=22> */
.L_x_2077:
        /* <DEDUP_REMOVED lines=15> */
.L_x_2076:
[----:B------:R-:W-:Y:S01]  /*13c0*/  SHF.R.S32.HI R6, RZ, 0x1f, R17 ;  /* 0x0000001fff067819 */ /* 0x000fe20000011411 */
[----:B------:R-:W-:-:S03]  /*13d0*/  UMOV UR4, 0xffffffff ;  /* 0xffffffff00047882 */ /* 0x000fc60000000000 */
[----:B------:R-:W-:-:S04]  /*13e0*/  LEA.HI R0, R6, R17, RZ, 0x7 ;  /* 0x0000001106007211 */ /* 0x000fc800078f38ff */
[----:B------:R-:W-:Y:S01]  /*13f0*/  SHF.R.S32.HI R18, RZ, 0x7, R0 ;  /* 0x00000007ff127819 */ /* 0x000fe20000011400 */
[----:B------:R-:W-:Y:S06]  /*1400*/  BRA.DIV UR4, `(.L_x_2078) ;  /* 0x0000014604787947 */ /* 0x000fec000b800000 */
[----:B------:R1:W2:Y:S02]  /*1410*/  SHFL.IDX PT, R14, R18, RZ, 0x1f ;  /* 0x00001fff120e7589 */ /* 0x0002a400000e0000 */
.L_x_2186:
        /* <DEDUP_REMOVED lines=24> */
.L_x_2079:
        /* <DEDUP_REMOVED lines=61> */
[----:B------:R-:W-:Y:S02]  /*1970*/  LOP3.LUT R0, R5, 0xffffffe0, RZ, 0xc0, !PT ;  /* 0xffffffe005007812 */ /* 0x000fe400078ec0ff */
[----:B------:R-:W-:Y:S02]  /*1980*/  CS2R R170, SRZ ;  /* 0x0000000000aa7805 */ /* 0x000fe4000001ff00 */
[--C-:B------:R-:W-:Y:S02]  /*1990*/  SHF.R.S32.HI R7, RZ, 0x2, R8.reuse ;  /* 0x00000002ff077819 */ /* 0x100fe40000011408 */
[----:B------:R-:W-:Y:S02]  /*19a0*/  CS2R R168, SRZ ;  /* 0x0000000000a87805 */ /* 0x000fe4000001ff00 */
[----:B------:R-:W-:Y:S01]  /*19b0*/  SHF.R.S32.HI R4, RZ, 0x1f, R8 ;  /* 0x0000001fff047819 */ /* 0x000fe20000011408 */
[----:B------:R-:W-:Y:S01]  /*19c0*/  IMAD.IADD R0, R17, 0x1, -R0 ;  /* 0x0000000111007824 */ /* 0x000fe200078e0a00 */
[----:B------:R-:W-:-:S02]  /*19d0*/  LEA.HI R6, R6, R17, RZ, 0x2 ;  /* 0x0000001106067211 */ /* 0x000fc400078f10ff */
[----:B------:R-:W-:Y:S02]  /*19e0*/  CS2R R166, SRZ ;  /* 0x0000000000a67805 */ /* 0x000fe4000001ff00 */
[----:B------:R-:W-:Y:S02]  /*19f0*/  LEA.HI R4, R4, R7, RZ, 0x3 ;  /* 0x0000000704047211 */ /* 0x000fe400078f18ff */
[----:B------:R-:W-:Y:S02]  /*1a00*/  CS2R R164, SRZ ;  /* 0x0000000000a47805 */ /* 0x000fe4000001ff00 */
[----:B------:R-:W-:Y:S02]  /*1a10*/  LOP3.LUT R8, R6, 0xfffffffc, RZ, 0xc0, !PT ;  /* 0xfffffffc06087812 */ /* 0x000fe400078ec0ff */
[----:B------:R-:W-:Y:S02]  /*1a20*/  CS2R R162, SRZ ;  /* 0x0000000000a27805 */ /* 0x000fe4000001ff00 */
[----:B------:R-:W-:-:S02]  /*1a30*/  SHF.R.S32.HI R5, RZ, 0x1f, R0 ;  /* 0x0000001fff057819 */ /* 0x000fc40000011400 */
[----:B------:R-:W-:Y:S02]  /*1a40*/  CS2R R160, SRZ ;  /* 0x0000000000a07805 */ /* 0x000fe4000001ff00 */
        /* <DEDUP_REMOVED lines=10> */
[----:B------:R-:W-:Y:S02]  /*1af0*/  SHF.R.S32.HI R11, RZ, 0x5, R8 ;  /* 0x00000005ff0b7819 */ /* 0x000fe40000011408 */
[----:B------:R-:W-:Y:S02]  /*1b00*/  CS2R R150, SRZ ;  /* 0x0000000000967805 */ /* 0x000fe4000001ff00 */
[----:B------:R-:W-:-:S02]  /*1b10*/  LEA.HI R10, R12, R12, RZ, 0x1 ;  /* 0x0000000c0c0a7211 */ /* 0x000fc400078f08ff */
[----:B------:R-:W-:Y:S02]  /*1b20*/  CS2R R148, SRZ ;  /* 0x0000000000947805 */ /* 0x000fe4000001ff00 */
[----:B------:R-:W-:Y:S01]  /*1b30*/  SHF.R.S32.HI R0, RZ, 0x3, R4 ;  /* 0x00000003ff007819 */ /* 0x000fe20000011404 */
[----:B------:R-:W-:Y:S01]  /*1b40*/  IMAD R11, R11, 0x10, R6 ;  /* 0x000000100b0b7824 */ /* 0x000fe200078e0206 */
[----:B------:R-:W-:Y:S02]  /*1b50*/  SHF.R.S32.HI R7, RZ, 0x1f, R4 ;  /* 0x0000001fff077819 */ /* 0x000fe40000011404 */
[----:B------:R-:W-:Y:S02]  /*1b60*/  CS2R R146, SRZ ;  /* 0x0000000000927805 */ /* 0x000fe4000001ff00 */
[----:B------:R-:W-:Y:S02]  /*1b70*/  SHF.R.S32.HI R4, RZ, 0x2, R5 ;  /* 0x00000002ff047819 */ /* 0x000fe40000011405 */
[----:B------:R-:W-:-:S02]  /*1b80*/  CS2R R144, SRZ ;  /* 0x0000000000907805 */ /* 0x000fc4000001ff00 */
[----:B------:R-:W-:Y:S02]  /*1b90*/  LOP3.LUT R10, R10, 0x3fffffe, RZ, 0xc0, !PT ;  /* 0x03fffffe0a0a7812 */ /* 0x000fe400078ec0ff */
[----:B------:R-:W-:Y:S02]  /*1ba0*/  CS2R R142, SRZ ;  /* 0x00000000008e7805 */ /* 0x000fe4000001ff00 */
        /* <DEDUP_REMOVED lines=11> */
[----:B------:R-:W-:Y:S02]  /*1c60*/  CS2R R202, SRZ ;  /* 0x0000000000ca7805 */ /* 0x000fe4000001ff00 */
[----:B------:R-:W-:Y:S02]  /*1c70*/  LOP3.LUT R7, R8, 0xfffffffe, RZ, 0xc0, !PT ;  /* 0xfffffffe08077812 */ /* 0x000fe400078ec0ff */
[----:B------:R-:W-:Y:S02]  /*1c80*/  CS2R R200, SRZ ;  /* 0x0000000000c87805 */ /* 0x000fe4000001ff00 */
[----:B------:R-:W-:Y:S02]  /*1c90*/  LOP3.LUT R5, R5, 0xfffffffe, RZ, 0xc0, !PT ;  /* 0xfffffffe05057812 */ /* 0x000fe400078ec0ff */
[----:B------:R-:W-:Y:S02]  /*1ca0*/  CS2R R198, SRZ ;  /* 0x0000000000c67805 */ /* 0x000fe4000001ff00 */
[----:B------:R-:W-:Y:S01]  /*1cb0*/  SHF.R.S32.HI R11, RZ, 0x1f, R8 ;  /* 0x0000001fff0b7819 */ /* 0x000fe20000011408 */
[----:B------:R-:W-:Y:S01]  /*1cc0*/  IMAD.IADD R7, R6, 0x1, -R7 ;  /* 0x0000000106077824 */ /* 0x000fe200078e0a07 */
[----:B------:R-:W-:-:S02]  /*1cd0*/  IADD3 R5, R4, -R5, RZ ;  /* 0x8000000504057210 */ /* 0x000fc40007ffe0ff */
[----:B------:R-:W-:Y:S02]  /*1ce0*/  CS2R R196, SRZ ;  /* 0x0000000000c47805 */ /* 0x000fe4000001ff00 */
[----:B------:R-:W-:Y:S02]  /*1cf0*/  LEA.HI R6, R10, R10, RZ, 0x1 ;  /* 0x0000000a0a067211 */ /* 0x000fe400078f08ff */
[----:B------:R-:W-:Y:S02]  /*1d00*/  CS2R R194, SRZ ;  /* 0x0000000000c27805 */ /* 0x000fe4000001ff00 */
[----:B------:R-:W-:Y:S01]  /*1d10*/  SHF.R.S32.HI R4, RZ, 0x1, R8 ;  /* 0x00000001ff047819 */ /* 0x000fe20000011408 */
[----:B------:R-:W-:Y:S01]  /*1d20*/  IMAD R0, R0, 0x8, R5 ;  /* 0x0000000800007824 */ /* 0x000fe200078e0205 */
[----:B------:R-:W-:Y:S02]  /*1d30*/  LEA.HI R14, R12, R12, RZ, 0x1 ;  /* 0x0000000c0c0e7211 */ /* 0x000fe400078f08ff */
[----:B------:R-:W-:-:S02]  /*1d40*/  CS2R R192, SRZ ;  /* 0x0000000000c07805 */ /* 0x000fc4000001ff00 */
[----:B------:R-:W-:Y:S02]  /*1d50*/  LOP3.LUT R13, R6, 0xfffffffe, RZ, 0xc0, !PT ;  /* 0xfffffffe060d7812 */ /* 0x000fe400078ec0ff */
[----:B------:R-:W-:Y:S02]  /*1d60*/  CS2R R190, SRZ ;  /* 0x0000000000be7805 */ /* 0x000fe4000001ff00 */
[--C-:B------:R-:W-:Y:S01]  /*1d70*/  SHF.R.S32.HI R8, RZ, 0x1, R6.reuse ;  /* 0x00000001ff087819 */ /* 0x100fe20000011406 */
[----:B------:R1:W-:Y:S01]  /*1d80*/  STL [R1+0x64], R0 ;  /* 0x0000640001007387 */ /* 0x0003e20000100800 */
[----:B------:R-:W-:Y:S01]  /*1d90*/  SHF.R.S32.HI R15, RZ, 0x1f, R6 ;  /* 0x0000001fff0f7819 */ /* 0x000fe20000011406 */
[----:B------:R-:W-:Y:S01]  /*1da0*/  IMAD.IADD R13, R10, 0x1, -R13 ;  /* 0x000000010a0d7824 */ /* 0x000fe200078e0a0d */
[----:B------:R-:W-:Y:S02]  /*1db0*/  LEA.HI R11, R11, R4, RZ, 0x4 ;  /* 0x000000040b0b7211 */ /* 0x000fe400078f20ff */
[----:B------:R-:W-:-:S02]  /*1dc0*/  CS2R R188, SRZ ;  /* 0x0000000000bc7805 */ /* 0x000fc4000001ff00 */
[--C-:B------:R-:W-:Y:S02]  /*1dd0*/  SHF.R.S32.HI R6, RZ, 0x1, R14.reuse ;  /* 0x00000001ff067819 */ /* 0x100fe4000001140e */
[----:B------:R-:W-:Y:S02]  /*1de0*/  CS2R R186, SRZ ;  /* 0x0000000000ba7805 */ /* 0x000fe4000001ff00 */
[----:B------:R-:W-:Y:S02]  /*1df0*/  SHF.R.S32.HI R17, RZ, 0x1f, R14 ;  /* 0x0000001fff117819 */ /* 0x000fe4000001140e */
[----:B------:R-:W-:Y:S02]  /*1e00*/  CS2R R184, SRZ ;  /* 0x0000000000b87805 */ /* 0x000fe4000001ff00 */
[----:B------:R-:W-:Y:S02]  /*1e10*/  LEA.HI R15, R15, R8, RZ, 0x4 ;  /* 0x000000080f0f7211 */ /* 0x000fe400078f20ff */
[----:B------:R-:W-:-:S02]  /*1e20*/  CS2R R182, SRZ ;  /* 0x0000000000b67805 */ /* 0x000fc4000001ff00 */
[----:B------:R-:W-:Y:S02]  /*1e30*/  LOP3.LUT R11, R11, 0x1ffffff0, RZ, 0xc0, !PT ;  /* 0x1ffffff00b0b7812 */ /* 0x000fe400078ec0ff */
[----:B------:R-:W-:Y:S02]  /*1e40*/  CS2R R180, SRZ ;  /* 0x0000000000b47805 */ /* 0x000fe4000001ff00 */
[----:B------:R-:W-:Y:S02]  /*1e50*/  LEA.HI R10, R17, R6, RZ, 0x4 ;  /* 0x00000006110a7211 */ /* 0x000fe400078f20ff */
[----:B------:R-:W-:Y:S02]  /*1e60*/  CS2R R178, SRZ ;  /* 0x0000000000b27805 */ /* 0x000fe4000001ff00 */
[----:B------:R-:W-:Y:S01]  /*1e70*/  LOP3.LUT R15, R15, 0x1ffffff0, RZ, 0xc0, !PT ;  /* 0x1ffffff00f0f7812 */ /* 0x000fe200078ec0ff */
[----:B------:R-:W-:Y:S01]  /*1e80*/  IMAD.IADD R4, R4, 0x1, -R11 ;  /* 0x0000000104047824 */ /* 0x000fe200078e0a0b */
[----:B------:R-:W-:-:S02]  /*1e90*/  LOP3.LUT R17, R14, 0xfffffffe, RZ, 0xc0, !PT ;  /* 0xfffffffe0e117812 */ /* 0x000fc400078ec0ff */
[----:B------:R-:W-:Y:S02]  /*1ea0*/  CS2R R176, SRZ ;  /* 0x0000000000b07805 */ /* 0x000fe4000001ff00 */
[----:B------:R-:W-:Y:S01]  /*1eb0*/  LOP3.LUT R19, R10, 0x1ffffff0, RZ, 0xc0, !PT ;  /* 0x1ffffff00a137812 */ /* 0x000fe200078ec0ff */
[----:B------:R-:W-:Y:S01]  /*1ec0*/  IMAD.IADD R8, R8, 0x1, -R15 ;  /* 0x0000000108087824 */ /* 0x000fe200078e0a0f */
[----:B------:R-:W-:Y:S01]  /*1ed0*/  IADD3 R17, R12, -R17, RZ ;  /* 0x800000110c117210 */ /* 0x000fe20007ffe0ff */
[----:B------:R-:W-:Y:S01]  /*1ee0*/  IMAD R5, R4, 0x8, R7 ;  /* 0x0000000804057824 */ /* 0x000fe200078e0207 */
[----:B------:R-:W-:Y:S02]  /*1ef0*/  IADD3 R6, R6, -R19, RZ ;  /* 0x8000001306067210 */ /* 0x000fe40007ffe0ff */
[----:B------:R-:W-:Y:S02]  /*1f00*/  CS2R R174, SRZ ;  /* 0x0000000000ae7805 */ /* 0x000fe4000001ff00 */
[----:B------:R-:W-:-:S02]  /*1f10*/  LEA R4, R8, R13, 0x3 ;  /* 0x0000000d08047211 */ /* 0x000fc400078e18ff */
[----:B------:R-:W-:Y:S01]  /*1f20*/  CS2R R172, SRZ ;  /* 0x0000000000ac7805 */ /* 0x000fe2000001ff00 */
        /* <DEDUP_REMOVED lines=9> */
.L_x_2092:
[----:B------:R-:W-:-:S06]  /*1fc0*/  ULOP3.LUT UR4, UR36, 0x1, URZ, 0xfc, !UPT ;  /* 0x0000000124047892 */ /* 0x000fcc000f8efc3f */
[----:B------:R-:W-:-:S05]  /*1fd0*/  IMAD.U32 R5, RZ, RZ, UR4 ;  /* 0x00000004ff057e24 */ /* 0x000fca000f8e00ff */
[----:B------:R-:W-:-:S13]  /*1fe0*/  ISETP.NE.AND P6, PT, R5, 0x3, PT ;  /* 0x000000030500780c */ /* 0x000fda0003fc5270 */
[----:B------:R-:W-:Y:S05]  /*1ff0*/  @!P6 BRA `(.L_x_2082) ;  /* 0x000000000004e947 */ /* 0x000fea0003800000 */
[----:B------:R-:W-:Y:S01]  /*2000*/  BPT.TRAP 0x1 ;  /* 0x000000040000795c */ /* 0x000fe20000300000 */
.L_x_2082:
[----:B------:R-:W-:Y:S02]  /*2010*/  LEA R6, R0, R16, 0x3 ;  /* 0x0000001000067211 */ /* 0x000fe400078e18ff */
[----:B------:R-:W-:-:S04]  /*2020*/  SHF.L.U32 R23, R4, 0x1f, RZ ;  /* 0x0000001f04177819 */ /* 0x000fc800000006ff */
[----:B------:R1:W2:Y:S01]  /*2030*/  SYNCS.PHASECHK.TRANS64.TRYWAIT P0, [R6+URZ+0x30c10], R23 ;  /* 0x030c1017060075a7 */ /* 0x0002a2000800017f */
[----:B------:R-:W-:Y:S05]  /*2040*/  @!P6 BRA `(.L_x_2083) ;  /* 0x000000000004e947 */ /* 0x000fea0003800000 */
[----:B------:R-:W-:Y:S01]  /*2050*/  BPT.TRAP 0x1 ;  /* 0x000000040000795c */ /* 0x000fe20000300000 */
.L_x_2083:
[----:B------:R-:W-:-:S05]  /*2060*/  VIADD R5, R16, 0x10000 ;  /* 0x0001000010057836 */ /* 0x000fca0000000000 */
[----:B------:R-:W-:-:S04]  /*2070*/  SHF.R.U32.HI R5, RZ, 0x4, R5 ;  /* 0x00000004ff057819 */ /* 0x000fc80000011605 */
[----:B------:R-:W-:Y:S01]  /*2080*/  LOP3.LUT R5, R5, 0x3fff, RZ, 0xc0, !PT ;  /* 0x00003fff05057812 */ /* 0x000fe200078ec0ff */
[----:B--2---:R-:W-:Y:S06]  /*2090*/  @P0 BRA `(.L_x_2084) ;  /* 0x0000000000080947 */ /* 0x004fec0003800000 */
[----:B------:R-:W2:Y:S02]  /*20a0*/  SYNCS.PHASECHK.TRANS64.TRYWAIT P0, [R6+URZ+0x30c10], R23 ;  /* 0x030c1017060075a7 */ /* 0x000ea4000800017f */
[----:B--2---:R-:W-:Y:S05]  /*20b0*/  @!P0 BRA `(.L_x_2085) ;  /* 0x0000013800808947 */ /* 0x004fea0003800000 */
.L_x_2084:
        /* <DEDUP_REMOVED lines=65> */
.L_x_2086:
[----:B------:R1:W1:Y:S01]  /*24d0*/  SYNCS.PHASECHK.TRANS64.TRYWAIT P0, [R6+URZ+0x30c30], R23 ;  /* 0x030c3017060075a7 */ /* 0x000262000800017f */
[----:B------:R-:W-:Y:S05]  /*24e0*/  @!P6 BRA `(.L_x_2087) ;  /* 0x000000000004e947 */ /* 0x000fea0003800000 */
[----:B------:R-:W-:Y:S01]  /*24f0*/  BPT.TRAP 0x1 ;  /* 0x000000040000795c */ /* 0x000fe20000300000 */
.L_x_2087:
[----:B-1----:R-:W-:Y:S05]  /*2500*/  @P0 BRA `(.L_x_2088) ;  /* 0x0000000000080947 */ /* 0x002fea0003800000 */
[----:B------:R-:W1:Y:S02]  /*2510*/  SYNCS.PHASECHK.TRANS64.TRYWAIT P0, [R6+URZ+0x30c30], R23 ;  /* 0x030c3017060075a7 */ /* 0x000e64000800017f */
[----:B-1----:R-:W-:Y:S05]  /*2520*/  @!P0 BRA `(.L_x_2089) ;  /* 0x0000013400788947 */ /* 0x002fea0003800000 */
.L_x_2088:
        /* <DEDUP_REMOVED lines=49> */
[C---:B------:R-:W-:Y:S01]  /*2840*/  ISETP.GT.AND P2, PT, R7.reuse, RZ, PT ;  /* 0x000000ff0700720c */ /* 0x040fe20003f44270 */
[----:B------:R-:W-:Y:S01]  /*2850*/  FMUL.FTZ R92, R92, UR13 ;  /* 0x0000000d5c5c7c20 */ /* 0x000fe20008410000 */
[C---:B------:R-:W-:Y:S01]  /*2860*/  ISETP.GT.AND P1, PT, R8.reuse, RZ, PT ;  /* 0x000000ff0800720c */ /* 0x040fe20003f24270 */
[----:B------:R3:W-:Y:S01]  /*2870*/  STL [R1+0x124], R200 ;  /* 0x000124c801007387 */ /* 0x0007e20000100800 */
[----:B------:R-:W-:Y:S01]  /*2880*/  ISETP.GT.AND P0, PT, R7, 0x8, PT ;  /* 0x000000080700780c */ /* 0x000fe20003f04270 */
        /* <DEDUP_REMOVED lines=17> */
[----:B---3--:R2:W-:Y:S01]  /*29a0*/  MUFU.TANH R200, R89 ;  /* 0x0000005900c87308 */ /* 0x0085e20000002400 */
[----:B------:R-:W-:Y:S01]  /*29b0*/  UMOV UR11, 0x40000040 ;  /* 0x40000040000b7882 */ /* 0x000fe20000000000 */
        /* <DEDUP_REMOVED lines=17> */
[----:B------:R-:W-:-:S02]  /*2ad0*/  IMAD R132, R0, 0x400, R132 ;  /* 0x0000040000847824 */ /* 0x000fc400078e0284 */
[----:B------:R-:W-:Y:S01]  /*2ae0*/  FMUL.FTZ R104, R104, UR13 ;  /* 0x0000000d68687c20 */ /* 0x000fe20008410000 */
[----:B------:R-:W-:Y:S01]  /*2af0*/  FMUL.FTZ R108, R108, UR13 ;  /* 0x0000000d6c6c7c20 */ /* 0x000fe20008410000 */
[----:B------:R-:W-:Y:S01]  /*2b00*/  STL [R1+0xfc], R165 ;  /* 0x0000fca501007387 */ /* 0x000fe20000100800 */
[----:B------:R-:W-:Y:S01]  /*2b10*/  FMUL.FTZ R109, R109, UR13 ;  /* 0x0000000d6d6d7c20 */ /* 0x000fe20008410000 */
[----:B------:R-:W4:Y:S01]  /*2b20*/  MUFU.TANH R230, R230 ;  /* 0x000000e600e67308 */ /* 0x000f220000002400 */
[----:B------:R-:W-:Y:S01]  /*2b30*/  FMUL.FTZ R121, R121, UR13 ;  /* 0x0000000d79797c20 */ /* 0x000fe20008410000 */
[----:B------:R-:W-:Y:S01]  /*2b40*/  STL [R1+0xf8], R164 ;  /* 0x0000f8a401007387 */ /* 0x000fe20000100800 */
[----:B------:R-:W-:Y:S01]  /*2b50*/  R2UR UR12, R132 ;  /* 0x00000000840c72ca */ /* 0x000fe200000e0000 */
        /* <DEDUP_REMOVED lines=61> */
[----:B------:R-:W-:Y:S02]  /*2f30*/  ULEA UR4, UR43, -UR41, 0x7 ;  /* 0x800000292b047291 */ /* 0x000fe4000f8e383f */
[----:B------:R-:W-:Y:S02]  /*2f40*/  UIADD3 UR6, UR8, 0x4, URZ ;  /* 0x0000000408067890 */ /* 0x000fe4000fffe03f */
[----:B------:R-:W3:Y:S01]  /*2f50*/  MUFU.TANH R23, R23 ;  /* 0x0000001700177308 */ /* 0x000ee20000002400 */
[----:B------:R-:W-:Y:S01]  /*2f60*/  UMOV UR7, 0x40000040 ;  /* 0x4000004000077882 */ /* 0x000fe20000000000 */
[----:B------:R-:W-:Y:S01]  /*2f70*/  UMOV UR5, 0x40000040 ;  /* 0x4000004000057882 */ /* 0x000fe20000000000 */
[----:B------:R-:W-:Y:S01]  /*2f80*/  LEA R91, R3, UR4, 0x1 ;  /* 0x00000004035b7c11 */ /* 0x000fe2000f8e08ff */
[----:B------:R-:W-:Y:S01]  /*2f90*/  UIADD3 UR4, UR9, 0x4, URZ ;  /* 0x0000000409047890 */ /* 0x000fe2000fffe03f */
[----:B------:R-:W-:Y:S01]  /*2fa0*/  STL [R1+0x8c], R4 ;  /* 0x00008c0401007387 */ /* 0x000fe20000100800 */
[----:B------:R-:W-:Y:S01]  /*2fb0*/  UIADD3 UR8, UR9, 0x6, URZ ;  /* 0x0000000609087890 */ /* 0x000fe2000fffe03f */
[----:B------:R-:W-:Y:S01]  /*2fc0*/  IADD3 R91, R8, R91, RZ ;  /* 0x0000005b085b7210 */ /* 0x000fe20007ffe0ff */
[----:B------:R-:W3:Y:S01]  /*2fd0*/  MUFU.TANH R232, R232 ;  /* 0x000000e800e87308 */ /* 0x000ee20000002400 */
[----:B------:R-:W-:Y:S01]  /*2fe0*/  UMOV UR9, 0x40000040 ;  /* 0x4000004000097882 */ /* 0x000fe20000000000 */
[----:B------:R-:W-:Y:S01]  /*2ff0*/  STL [R1+0x88], R2 ;  /* 0x0000880201007387 */ /* 0x000fe20000100800 */
[----:B--2---:R-:W-:Y:S01]  /*3000*/  IADD3 R90, RZ, -R91, -R89 ;  /* 0x8000005bff5a7210 */ /* 0x004fe20007ffe859 */
[C-C-:B-1----:R-:W-:Y:S01]  /*3010*/  IMAD.IADD R115, R88.reuse, 0x1, -R91.reuse ;  /* 0x0000000158737824 */ /* 0x142fe200078e0a5b */
[----:B------:R-:W-:Y:S01]  /*3020*/  IADD3 R215, R88, 0x8, -R91 ;  /* 0x0000000858d77810 */ /* 0x000fe20007ffe85b */
[----:B------:R-:W-:Y:S01]  /*3030*/  FMUL.FTZ R88, R124, UR13 ;  /* 0x0000000d7c587c20 */ /* 0x000fe20008410000 */
[----:B------:R-:W-:Y:S01]  /*3040*/  IADD3 R214, -R91, 0x8, -R89 ;  /* 0x000000085bd67810 */ /* 0x000fe20007ffe959 */
[----:B------:R-:W1:Y:S01]  /*3050*/  MUFU.TANH R228, R228 ;  /* 0x000000e400e47308 */ /* 0x000e620000002400 */
[----:B------:R-:W-:-:S02]  /*3060*/  SEL R115, R115, 0x80, !P2 ;  /* 0x0000008073737807 */ /* 0x000fc40005000000 */
        /* <DEDUP_REMOVED lines=70> */
[----:B------:R-:W3:Y:S01]  /*34d0*/  MUFU.TANH R163, R101 ;  /* 0x0000006500a37308 */ /* 0x000ee20000002400 */
[C---:B------:R-:W-:Y:S01]  /*34e0*/  ISETP.GE.AND P3, PT, R215.reuse, 0x10, PT ;  /* 0x00000010d700780c */ /* 0x040fe20003f66270 */
[----:B------:R-:W-:Y:S02]  /*34f0*/  WARPGROUP.DEPBAR.LE gsb0, 0x0 ;  /* 0x00008000000079c5 */ /* 0x000fe40000010000 */
[----:B------:R-:W4:Y:S01]  /*3500*/  LDS R218, [R218+0x400] ;  /* 0x00040000dada7984 */ /* 0x000f220000000800 */
[----:B------:R-:W-:Y:S01]  /*3510*/  WARPGROUP.ARRIVE ;  /* 0x00000000000079c5 */ /* 0x000fe20000000000 */
[----:B------:R-:W-:Y:S02]  /*3520*/  ISETP.GE.AND P5, PT, R215, 0x11, PT ;  /* 0x00000011d700780c */ /* 0x000fe40003fa6270 */
[C---:B------:R-:W-:Y:S01]  /*3530*/  ISETP.GT.OR P4, PT, R214.reuse, RZ, !P4 ;  /* 0x000000ffd600720c */ /* 0x040fe20006784670 */
[----:B------:R-:W3:Y:S01]  /*3540*/  MUFU.TANH R160, R104 ;  /* 0x0000006800a07308 */ /* 0x000ee20000002400 */
[C---:B------:R-:W-:Y:S01]  /*3550*/  ISETP.GT.OR P2, PT, R214.reuse, 0x1, !P2 ;  /* 0x00000001d600780c */ /* 0x040fe20005744670 */
[----:B------:R-:W-:Y:S01]  /*3560*/  HGMMA.64x128x16.F32 R24, gdesc[UR4], R24, gsb0 ;  /* 0x01e00000041879f0 */ /* 0x000fe20008000818 */
[C---:B------:R-:W-:Y:S01]  /*3570*/  ISETP.GT.OR P0, PT, R214.reuse, 0x8, !P0 ;  /* 0x00000008d600780c */ /* 0x040fe20004704670 */
[----:B------:R-:W-:Y:S01]  /*3580*/  ULDC UR4, c[0x0][0x744] ;  /* 0x0001d10000047ab9 */ /* 0x000fe20000000800 */
[----:B------:R-:W-:-:S02]  /*3590*/  ISETP.GT.OR P1, PT, R214, 0x9, !P1 ;  /* 0x00000009d600780c */ /* 0x000fc40004f24670 */
[C---:B------:R-:W-:Y:S01]  /*35a0*/  ISETP.GT.OR P3, PT, R214.reuse, 0x10, !P3 ;  /* 0x00000010d600780c */ /* 0x040fe20005f64670 */
[----:B------:R-:W3:Y:S01]  /*35b0*/  MUFU.TANH R156, R108 ;  /* 0x0000006c009c7308 */ /* 0x000ee20000002400 */
[----:B------:R-:W-:Y:S02]  /*35c0*/  ISETP.GT.OR P5, PT, R214, 0x11, !P5 ;  /* 0x00000011d600780c */ /* 0x000fe40006fa4670 */
[----:B------:R-:W-:Y:S02]  /*35d0*/  FSEL R212, R20, -INF , !P4 ;  /* 0xff80000014d47808 */ /* 0x000fe40006000000 */
[C---:B------:R-:W-:Y:S01]  /*35e0*/  FSEL R213, R21.reuse, -INF , !P2 ;  /* 0xff80000015d57808 */ /* 0x040fe20005000000 */
[----:B------:R-:W-:Y:S01]  /*35f0*/  FFMA.FTZ R21, -R21, R21, 1 ;  /* 0x3f80000015157423 */ /* 0x000fe20000010115 */
[C---:B------:R-:W-:Y:S01]  /*3600*/  FSEL R219, R23.reuse, -INF , !P0 ;  /* 0xff80000017db7808 */ /* 0x040fe20004000000 */
[----:B------:R-:W3:Y:S01]  /*3610*/  MUFU.TANH R155, R109 ;  /* 0x0000006d009b7308 */ /* 0x000ee20000002400 */
[----:B------:R-:W-:Y:S01]  /*3620*/  FSEL R224, R232, -INF , !P1 ;  /* 0xff800000e8e07808 */ /* 0x000fe20004800000 */
[----:B------:R-:W-:Y:S01]  /*3630*/  FFMA.FTZ R23, -R23, R23, 1 ;  /* 0x3f80000017177423 */ /* 0x000fe20000010117 */
[----:B------:R-:W-:-:S02]  /*3640*/  ISETP.GE.AND P4, PT, R215, 0x18, PT ;  /* 0x00000018d700780c */ /* 0x000fc40003f86270 */
[C---:B------:R-:W-:Y:S02]  /*3650*/  ISETP.GE.AND P2, PT, R215.reuse, 0x19, PT ;  /* 0x00000019d700780c */ /* 0x040fe40003f46270 */
[C---:B------:R-:W-:Y:S01]  /*3660*/  ISETP.GE.AND P0, PT, R215.reuse, 0x20, PT ;  /* 0x00000020d700780c */ /* 0x040fe20003f06270 */
[----:B------:R1:W-:Y:S01]  /*3670*/  MUFU.TANH R143, R121 ;  /* 0x00000079008f7308 */ /* 0x0003e20000002400 */
[----:B------:R-:W-:Y:S02]  /*3680*/  ISETP.GE.AND P1, PT, R215, 0x21, PT ;  /* 0x00000021d700780c */ /* 0x000fe40003f26270 */
[C---:B------:R-:W-:Y:S01]  /*3690*/  FSEL R208, R228.reuse, -INF , !P3 ;  /* 0xff800000e4d07808 */ /* 0x040fe20005800000 */
[----:B------:R-:W-:Y:S01]  /*36a0*/  FFMA.FTZ R228, -R228, R228, 1 ;  /* 0x3f800000e4e47423 */ /* 0x000fe200000101e4 */
[----:B------:R-:W-:Y:S02]  /*36b0*/  FSEL R206, R237, -INF , !P5 ;  /* 0xff800000edce7808 */ /* 0x000fe40006800000 */
[C---:B------:R-:W-:Y:S01]  /*36c0*/  ISETP.GE.AND P3, PT, R215.reuse, 0x28, PT ;  /* 0x00000028d700780c */ /* 0x040fe20003f66270 */
[----:B------:R-:W3:Y:S01]  /*36d0*/  MUFU.TANH R162, R102 ;  /* 0x0000006600a27308 */ /* 0x000ee20000002400 */
[----:B------:R-:W-:-:S02]  /*36e0*/  ISETP.GE.AND P5, PT, R215, 0x29, PT ;  /* 0x00000029d700780c */ /* 0x000fc40003fa6270 */
[C---:B------:R-:W-:Y:S01]  /*36f0*/  ISETP.GT.OR P4, PT, R214.reuse, 0x18, !P4 ;  /* 0x00000018d600780c */ /* 0x040fe20006784670 */
[----:B----4-:R-:W-:Y:S01]  /*3700*/  SHFL.IDX PT, R223, R218, R9, 0x1f ;  /* 0x00001f09dadf7589 */ /* 0x010fe200000e0000 */
[C---:B------:R-:W-:Y:S02]  /*3710*/  ISETP.GT.OR P2, PT, R214.reuse, 0x19, !P2 ;  /* 0x00000019d600780c */ /* 0x040fe40005744670 */
[C---:B------:R-:W-:Y:S01]  /*3720*/  ISETP.GT.OR P0, PT, R214.reuse, 0x20, !P0 ;  /* 0x00000020d600780c */ /* 0x040fe20004704670 */
[----:B------:R4:W-:Y:S01]  /*3730*/  MUFU.TANH R150, R114 ;  /* 0x0000007200967308 */ /* 0x0009e20000002400 */
[C---:B------:R-:W-:Y:S02]  /*3740*/  ISETP.GT.OR P1, PT, R214.reuse, 0x21, !P1 ;  /* 0x00000021d600780c */ /* 0x040fe40004f24670 */
[C---:B------:R-:W-:Y:S02]  /*3750*/  ISETP.GT.OR P3, PT, R214.reuse, 0x28, !P3 ;  /* 0x00000028d600780c */ /* 0x040fe40005f64670 */
[----:B------:R-:W-:-:S02]  /*3760*/  ISETP.GT.OR P5, PT, R214, 0x29, !P5 ;  /* 0x00000029d600780c */ /* 0x000fc40006fa4670 */
[----:B------:R-:W-:Y:S01]  /*3770*/  FSEL R204, R236, -INF , !P4 ;  /* 0xff800000eccc7808 */ /* 0x000fe20006000000 */
[----:B------:R-:W3:Y:S01]  /*3780*/  MUFU.TANH R161, R103 ;  /* 0x0000006700a17308 */ /* 0x000ee20000002400 */
[----:B------:R-:W-:Y:S02]  /*3790*/  FSEL R139, R234, -INF , !P2 ;  /* 0xff800000ea8b7808 */ /* 0x000fe40005000000 */
[----:B------:R-:W-:Y:S02]  /*37a0*/  FSEL R137, R197, -INF , !P0 ;  /* 0xff800000c5897808 */ /* 0x000fe40004000000 */
[----:B------:R-:W-:Y:S02]  /*37b0*/  FSEL R135, R198, -INF , !P1 ;  /* 0xff800000c6877808 */ /* 0x000fe40004800000 */
[C---:B------:R-:W-:Y:S01]  /*37c0*/  ISETP.GE.AND P4, PT, R215.reuse, 0x30, PT ;  /* 0x00000030d700780c */ /* 0x040fe20003f86270 */
[----:B------:R-:W3:Y:S01]  /*37d0*/  MUFU.TANH R158, R106 ;  /* 0x0000006a009e7308 */ /* 0x000ee20000002400 */
[----:B------:R-:W-:-:S02]  /*37e0*/  ISETP.GE.AND P2, PT, R215, 0x31, PT ;  /* 0x00000031d700780c */ /* 0x000fc40003f46270 */
[C---:B------:R-:W-:Y:S02]  /*37f0*/  ISETP.GE.AND P0, PT, R215.reuse, 0x38, PT ;  /* 0x00000038d700780c */ /* 0x040fe40003f06270 */
[----:B------:R-:W-:Y:S02]  /*3800*/  ISETP.GE.AND P1, PT, R215, 0x39, PT ;  /* 0x00000039d700780c */ /* 0x000fe40003f26270 */
[----:B------:R-:W-:Y:S01]  /*3810*/  FSEL R132, R201, -INF , !P3 ;  /* 0xff800000c9847808 */ /* 0x000fe20005800000 */
[----:B------:R-:W3:Y:S01]  /*3820*/  MUFU.TANH R157, R107 ;  /* 0x0000006b009d7308 */ /* 0x000ee20000002400 */
[----:B-1----:R-:W-:Y:S02]  /*3830*/  FSEL R121, R171, -INF , !P5 ;  /* 0xff800000ab797808 */ /* 0x002fe40006800000 */
[C---:B------:R-:W-:Y:S02]  /*3840*/  ISETP.GE.AND P3, PT, R115.reuse, 0x40, PT ;  /* 0x000000407300780c */ /* 0x040fe40003f66270 */
[----:B------:R-:W-:-:S02]  /*3850*/  ISETP.GE.AND P5, PT, R115, 0x41, PT ;  /* 0x000000417300780c */ /* 0x000fc40003fa6270 */
[C---:B------:R-:W-:Y:S01]  /*3860*/  ISETP.GT.OR P4, PT, R214.reuse, 0x30, !P4 ;  /* 0x00000030d600780c */ /* 0x040fe20006784670 */
[----:B------:R3:W-:Y:S01]  /*3870*/  MUFU.TANH R152, R111 ;  /* 0x0000006f00987308 */ /* 0x0007e20000002400 */
        /* <DEDUP_REMOVED lines=16> */
[----:B--2---:R-:W-:Y:S02]  /*3980*/  FSEL R109, R164, -INF , !P3 ;  /* 0xff800000a46d7808 */ /* 0x004fe40005800000 */
[----:B---3--:R-:W-:Y:S02]  /*3990*/  FSEL R111, R163, -INF , !P5 ;  /* 0xff800000a36f7808 */ /* 0x008fe40006800000 */
[C---:B------:R-:W-:Y:S01]  /*39a0*/  ISETP.GE.AND P3, PT, R115.reuse, 0x58, PT ;  /* 0x000000587300780c */ /* 0x040fe20003f66270 */
[----:B------:R-:W2:Y:S01]  /*39b0*/  MUFU.TANH R144, R120 ;  /* 0x0000007800907308 */ /* 0x000ea20000002400 */
        /* <DEDUP_REMOVED lines=19> */
[----:B------:R-:W-:Y:S02]  /*3af0*/  WARPGROUP.DEPBAR.LE gsb0, 0x0 ;  /* 0x00008000000079c5 */ /* 0x000fe40000010000 */
[----:B------:R-:W-:Y:S01]  /*3b00*/  WARPGROUP.ARRIVE ;  /* 0x00000000000079c5 */ /* 0x000fe20000000000 */
[----:B------:R-:W-:Y:S01]  /*3b10*/  FSEL R103, R151, -INF , !P5 ;  /* 0xff80000097677808 */ /* 0x000fe20006800000 */
[----:B------:R-:W3:Y:S01]  /*3b20*/  MUFU.TANH R141, R123 ;  /* 0x0000007b008d7308 */ /* 0x000ee20000002400 */
[----:B------:R-:W-:-:S02]  /*3b30*/  ISETP.GE.AND P3, PT, R215, 0x50, PT ;  /* 0x00000050d700780c */ /* 0x000fc40003f66270 */
[----:B------:R-:W-:Y:S01]  /*3b40*/  ISETP.GE.AND P5, PT, R215, 0x51, PT ;  /* 0x00000051d700780c */ /* 0x000fe20003fa6270 */
[----:B------:R-:W-:Y:S01]  /*3b50*/  HGMMA.64x128x16.F32 R24, gdesc[UR8], R24, gsb0 ;  /* 0x01e00000081879f0 */ /* 0x000fe20008000818 */
[C---:B------:R-:W-:Y:S02]  /*3b60*/  ISETP.GT.OR P4, PT, R214.reuse, 0x40, !P4 ;  /* 0x00000040d600780c */ /* 0x040fe40006784670 */
[C---:B------:R-:W-:Y:S01]  /*3b70*/  ISETP.GT.OR P2, PT, R214.reuse, 0x41, !P2 ;  /* 0x00000041d600780c */ /* 0x040fe20005744670 */
[----:B------:R-:W3:Y:S01]  /*3b80*/  MUFU.TANH R5, R126 ;  /* 0x0000007e00057308 */ /* 0x000ee20000002400 */
[C---:B------:R-:W-:Y:S02]  /*3b90*/  ISETP.GT.OR P0, PT, R214.reuse, 0x48, !P0 ;  /* 0x00000048d600780c */ /* 0x040fe40004704670 */
[C---:B------:R-:W-:Y:S02]  /*3ba0*/  ISETP.GT.OR P1, PT, R214.reuse, 0x49, !P1 ;  /* 0x00000049d600780c */ /* 0x040fe40004f24670 */
[----:B------:R-:W-:-:S02]  /*3bb0*/  ISETP.GT.OR P3, PT, R214, 0x50, !P3 ;  /* 0x00000050d600780c */ /* 0x000fc40005f64670 */
[----:B------:R-:W-:Y:S01]  /*3bc0*/  ISETP.GT.OR P5, PT, R214, 0x51, !P5 ;  /* 0x00000051d600780c */ /* 0x000fe20006fa4670 */
[----:B------:R1:W-:Y:S01]  /*3bd0*/  MUFU.TANH R6, R125 ;  /* 0x0000007d00067308 */ /* 0x0003e20000002400 */
[----:B------:R-:W-:Y:S02]  /*3be0*/  FSEL R101, R162, -INF , !P4 ;  /* 0xff800000a2657808 */ /* 0x000fe40006000000 */
[----:B------:R-:W-:Y:S02]  /*3bf0*/  FSEL R90, R161, -INF , !P2 ;  /* 0xff800000a15a7808 */ /* 0x000fe40005000000 */
[----:B------:R-:W-:Y:S02]  /*3c00*/  FSEL R104, R158, -INF , !P0 ;  /* 0xff8000009e687808 */ /* 0x000fe40004000000 */
[----:B------:R-:W-:Y:S01]  /*3c10*/  FSEL R99, R157, -INF , !P1 ;  /* 0xff8000009d637808 */ /* 0x000fe20004800000 */
[----:B------:R4:W-:Y:S01]  /*3c20*/  MUFU.TANH R4, R127 ;  /* 0x0000007f00047308 */ /* 0x0009e20000002400 */
[C---:B------:R-:W-:Y:S01]  /*3c30*/  ISETP.GE.AND P4, PT, R215.reuse, 0x58, PT ;  /* 0x00000058d700780c */ /* 0x040fe20003f86270 */
[----:B-1----:R-:W-:Y:S01]  /*3c40*/  FMUL.FTZ R125, R128, UR13 ;  /* 0x0000000d807d7c20 */ /* 0x002fe20008410000 */
[----:B------:R-:W-:-:S02]  /*3c50*/  ISETP.GE.AND P2, PT, R215, 0x59, PT ;  /* 0x00000059d700780c */ /* 0x000fc40003f46270 */
[C---:B------:R-:W-:Y:S02]  /*3c60*/  ISETP.GE.AND P0, PT, R115.reuse, 0x60, PT ;  /* 0x000000607300780c */ /* 0x040fe40003f06270 */
[C---:B------:R-:W-:Y:S01]  /*3c70*/  ISETP.GE.AND P1, PT, R115.reuse, 0x61, PT ;  /* 0x000000617300780c */ /* 0x040fe20003f26270 */
[----:B------:R1:W-:Y:S01]  /*3c80*/  MUFU.TANH R2, R125 ;  /* 0x0000007d00027308 */ /* 0x0003e20000002400 */
[----:B------:R-:W-:Y:S01]  /*3c90*/  FSEL R96, R154, -INF , !P3 ;  /* 0xff8000009a607808 */ /* 0x000fe20005800000 */
[----:B----4-:R-:W-:Y:S01]  /*3ca0*/  FMUL.FTZ R127, R130, UR13 ;  /* 0x0000000d827f7c20 */ /* 0x010fe20008410000 */
[----:B------:R-:W-:Y:S02]  /*3cb0*/  FSEL R107, R152, -INF , !P5 ;  /* 0xff800000986b7808 */ /* 0x000fe40006800000 */
[C---:B------:R-:W-:Y:S02]  /*3cc0*/  ISETP.GE.AND P3, PT, R115.reuse, 0x68, PT ;  /* 0x000000687300780c */ /* 0x040fe40003f66270 */
[----:B------:R-:W-:Y:S01]  /*3cd0*/  ISETP.GE.AND P5, PT, R115, 0x69, PT ;  /* 0x000000697300780c */ /* 0x000fe20003fa6270 */
[----:B------:R-:W-:Y:S01]  /*3ce0*/  MUFU.TANH R127, R127 ;  /* 0x0000007f007f7308 */ /* 0x000fe20000002400 */
[C---:B------:R-:W-:Y:S01]  /*3cf0*/  ISETP.GT.OR P4, PT, R214.reuse, 0x58, !P4 ;  /* 0x00000058d600780c */ /* 0x040fe20006784670 */
[----:B-1----:R-:W-:Y:S01]  /*3d00*/  VIADD R125, R9, 0xc ;  /* 0x0000000c097d7836 */ /* 0x002fe20000000000 */
[----:B------:R-:W-:-:S02]  /*3d10*/  ISETP.GT.OR P2, PT, R214, 0x59, !P2 ;  /* 0x00000059d600780c */ /* 0x000fc40005744670 */
[C---:B------:R-:W-:Y:S02]  /*3d20*/  ISETP.GT.OR P0, PT, R124.reuse, 0x60, !P0 ;  /* 0x000000607c00780c */ /* 0x040fe40004704670 */
[C---:B------:R-:W-:Y:S01]  /*3d30*/  ISETP.GT.OR P1, PT, R124.reuse, 0x61, !P1 ;  /* 0x000000617c00780c */ /* 0x040fe20004f24670 */
[----:B------:R-:W1:Y:S01]  /*3d40*/  SHFL.IDX PT, R233, R17, R125, 0x1f ;  /* 0x00001f7d11e97589 */ /* 0x000e6200000e0000 */
[C---:B------:R-:W-:Y:S01]  /*3d50*/  ISETP.GT.OR P3, PT, R124.reuse, 0x68, !P3 ;  /* 0x000000687c00780c */ /* 0x040fe20005f64670 */
[----:B------:R-:W-:Y:S01]  /*3d60*/  MUFU.TANH R227, R227 ;  /* 0x000000e300e37308 */ /* 0x000fe20000002400 */
[----:B------:R-:W-:Y:S02]  /*3d70*/  ISETP.GT.OR P5, PT, R124, 0x69, !P5 ;  /* 0x000000697c00780c */ /* 0x000fe40006fa4670 */
[----:B------:R-:W-:Y:S02]  /*3d80*/  FSEL R93, R150, -INF , !P4 ;  /* 0xff800000965d7808 */ /* 0x000fe40006000000 */
[----:B------:R-:W-:-:S02]  /*3d90*/  FSEL R110, R149, -INF , !P2 ;  /* 0xff800000956e7808 */ /* 0x000fc40005000000 */
[----:B------:R-:W-:Y:S01]  /*3da0*/  FSEL R106, R148, -INF , !P0 ;  /* 0xff800000946a7808 */ /* 0x000fe20004000000 */
[----:B------:R-:W-:Y:S01]  /*3db0*/  MUFU.TANH R131, R131 ;  /* 0x0000008300837308 */ /* 0x000fe20000002400 */
[----:B------:R-:W-:Y:S02]  /*3dc0*/  FSEL R94, R147, -INF , !P1 ;  /* 0xff800000935e7808 */ /* 0x000fe40004800000 */
[C---:B------:R-:W-:Y:S02]  /*3dd0*/  ISETP.GE.AND P4, PT, R115.reuse, 0x70, PT ;  /* 0x000000707300780c */ /* 0x040fe40003f86270 */
[C---:B------:R-:W-:Y:S02]  /*3de0*/  ISETP.GE.AND P2, PT, R115.reuse, 0x71, PT ;  /* 0x000000717300780c */ /* 0x040fe40003f46270 */
[C---:B------:R-:W-:Y:S02]  /*3df0*/  ISETP.GE.AND P0, PT, R115.reuse, 0x78, PT ;  /* 0x000000787300780c */ /* 0x040fe40003f06270 */
[----:B------:R-:W-:-:S02]  /*3e00*/  ISETP.GE.AND P1, PT, R115, 0x79, PT ;  /* 0x000000797300780c */ /* 0x000fc40003f26270 */
[----:B--2---:R-:W-:Y:S02]  /*3e10*/  FSEL R115, R144, -INF , !P3 ;  /* 0xff80000090737808 */ /* 0x004fe40005800000 */
[----:B------:R-:W-:Y:S01]  /*3e20*/  FSEL R116, R143, -INF , !P5 ;  /* 0xff8000008f747808 */ /* 0x000fe20006800000 */
[----:B-1----:R-:W-:Y:S01]  /*3e30*/  FFMA.FTZ R224, R224, UR4, -R233 ;  /* 0x00000004e0e07c23 */ /* 0x002fe200080108e9 */
[C---:B------:R-:W-:Y:S02]  /*3e40*/  ISETP.GE.AND P3, PT, R215.reuse, 0x60, PT ;  /* 0x00000060d700780c */ /* 0x040fe40003f66270 */
[----:B------:R-:W-:Y:S02]  /*3e50*/  ISETP.GE.AND P5, PT, R215, 0x61, PT ;  /* 0x00000061d700780c */ /* 0x000fe40003fa6270 */
[----:B------:R-:W-:Y:S02]  /*3e60*/  ISETP.GT.OR P4, PT, R124, 0x70, !P4 ;  /* 0x000000707c00780c */ /* 0x000fe40006784670 */
[----:B------:R-:W-:-:S02]  /*3e70*/  ISETP.GT.OR P3, PT, R214, 0x60, !P3 ;  /* 0x00000060d600780c */ /* 0x000fc40005f64670 */
[----:B------:R-:W-:Y:S02]  /*3e80*/  ISETP.GT.OR P5, PT, R214, 0x61, !P5 ;  /* 0x00000061d600780c */ /* 0x000fe40006fa4670 */
[----:B------:R-:W-:Y:S02]  /*3e90*/  FSEL R118, R140, -INF , !P4 ;  /* 0xff8000008c767808 */ /* 0x000fe40006000000 */
[----:B---3--:R-:W-:Y:S02]  /*3ea0*/  FSEL R119, R146, -INF , !P3 ;  /* 0xff80000092777808 */ /* 0x008fe40005800000 */
[----:B------:R-:W-:Y:S02]  /*3eb0*/  FSEL R122, R145, -INF , !P5 ;  /* 0xff800000917a7808 */ /* 0x000fe40006800000 */
[C---:B------:R-:W-:Y:S02]  /*3ec0*/  ISETP.GE.AND P4, PT, R215.reuse, 0x68, PT ;  /* 0x00000068d700780c */ /* 0x040fe40003f86270 */
[----:B------:R-:W-:-:S02]  /*3ed0*/  ISETP.GE.AND P3, PT, R215, 0x69, PT ;  /* 0x00000069d700780c */ /* 0x000fc40003f66270 */
[----:B------:R-:W-:Y:S02]  /*3ee0*/  ISETP.GE.AND P5, PT, R215, 0x70, PT ;  /* 0x00000070d700780c */ /* 0x000fe40003fa6270 */
[C---:B------:R-:W-:Y:S02]  /*3ef0*/  ISETP.GT.OR P2, PT, R124.reuse, 0x71, !P2 ;  /* 0x000000717c00780c */ /* 0x040fe40005744670 */
[C---:B------:R-:W-:Y:S02]  /*3f00*/  ISETP.GT.OR P0, PT, R124.reuse, 0x78, !P0 ;  /* 0x000000787c00780c */ /* 0x040fe40004704670 */
[----:B------:R-:W-:Y:S01]  /*3f10*/  ISETP.GT.OR P1, PT, R124, 0x79, !P1 ;  /* 0x000000797c00780c */ /* 0x000fe20004f24670 */
[----:B------:R-:W-:Y:S01]  /*3f20*/  VIADD R124, R9, 0x4 ;  /* 0x00000004097c7836 */ /* 0x000fe20000000000 */
[C---:B------:R-:W-:Y:S02]  /*3f30*/  ISETP.GT.OR P4, PT, R214.reuse, 0x68, !P4 ;  /* 0x00000068d600780c */ /* 0x040fe40006784670 */
[----:B------:R-:W-:-:S02]  /*3f40*/  ISETP.GT.OR P3, PT, R214, 0x69, !P3 ;  /* 0x00000069d600780c */ /* 0x000fc40005f64670 */
[----:B------:R-:W-:Y:S01]  /*3f50*/  ISETP.GT.OR P5, PT, R214, 0x70, !P5 ;  /* 0x00000070d600780c */ /* 0x000fe20006fa4670 */
[----:B------:R-:W-:Y:S01]  /*3f60*/  SHFL.IDX PT, R128, R218, R124, 0x1f ;  /* 0x00001f7cda807589 */ /* 0x000fe200000e0000 */
[----:B------:R-:W-:Y:S02]  /*3f70*/  IADD3 R126, R9, 0x8, RZ ;  /* 0x00000008097e7810 */ /* 0x000fe40007ffe0ff */
[----:B------:R-:W-:Y:S01]  /*3f80*/  FSEL R117, R142, -INF , !P4 ;  /* 0xff8000008e757808 */ /* 0x000fe20006000000 */
[----:B------:R-:W1:Y:S01]  /*3f90*/  SHFL.IDX PT, R217, R17, R124, 0x1f ;  /* 0x00001f7c11d97589 */ /* 0x000e6200000e0000 */
[----:B------:R-:W-:Y:S02]  /*3fa0*/  FSEL R123, R141, -INF , !P3 ;  /* 0xff8000008d7b7808 */ /* 0x000fe40005800000 */
[----:B------:R-:W-:Y:S01]  /*3fb0*/  FSEL R120, R5, -INF , !P5 ;  /* 0xff80000005787808 */ /* 0x000fe20006800000 */
[----:B------:R-:W2:Y:S01]  /*3fc0*/  SHFL.IDX PT, R216, R218, R126, 0x1f ;  /* 0x00001f7edad87589 */ /* 0x000ea200000e0000 */
[----:B------:R-:W-:-:S02]  /*3fd0*/  ISETP.GE.AND P4, PT, R215, 0x71, PT ;  /* 0x00000071d700780c */ /* 0x000fc40003f86270 */
[C---:B------:R-:W-:Y:S02]  /*3fe0*/  ISETP.GE.AND P3, PT, R215.reuse, 0x78, PT ;  /* 0x00000078d700780c */ /* 0x040fe40003f66270 */
[----:B------:R-:W-:Y:S02]  /*3ff0*/  ISETP.GE.AND P5, PT, R215, 0x79, PT ;  /* 0x00000079d700780c */ /* 0x000fe40003fa6270 */
[----:B------:R-:W3:Y:S01]  /*4000*/  SHFL.IDX PT, R215, R17, R9, 0x1f ;  /* 0x00001f0911d77589 */ /* 0x000ee200000e0000 */
[C---:B------:R-:W-:Y:S02]  /*4010*/  ISETP.GT.OR P4, PT, R214.reuse, 0x71, !P4 ;  /* 0x00000071d600780c */ /* 0x040fe40006784670 */
[C---:B------:R-:W-:Y:S02]  /*4020*/  ISETP.GT.OR P3, PT, R214.reuse, 0x78, !P3 ;  /* 0x00000078d600780c */ /* 0x040fe40005f64670 */
[----:B------:R-:W-:Y:S02]  /*4030*/  ISETP.GT.OR P5, PT, R214, 0x79, !P5 ;  /* 0x00000079d600780c */ /* 0x000fe40006fa4670 */
[----:B------:R-:W4:Y:S01]  /*4040*/  SHFL.IDX PT, R214, R218, R125, 0x1f ;  /* 0x00001f7ddad67589 */ /* 0x000f2200000e0000 */
[----:B-1----:R-:W-:Y:S01]  /*4050*/  FFMA.FTZ R211, R211, UR4, -R217 ;  /* 0x00000004d3d37c23 */ /* 0x002fe200080108d9 */
[----:B------:R-:W-:-:S02]  /*4060*/  WARPGROUP.DEPBAR.LE gsb0, 0x0 ;  /* 0x00008000000079c5 */ /* 0x000fc40000010000 */
[----:B------:R-:W-:Y:S01]  /*4070*/  FADD.FTZ R221, R25, -R128 ;  /* 0x8000008019dd7221 */ /* 0x000fe20000010000 */
[--C-:B--2---:R-:W-:Y:S01]  /*4080*/  FADD.FTZ R129, R28, -R216.reuse ;  /* 0x800000d81c817221 */ /* 0x104fe20000010000 */
[----:B------:R-:W-:Y:S01]  /*4090*/  FADD.FTZ R130, R30, -R216 ;  /* 0x800000d81e827221 */ /* 0x000fe20000010000 */
[--C-:B------:R-:W-:Y:S01]  /*40a0*/  FADD.FTZ R226, R24, -R223.reuse ;  /* 0x800000df18e27221 */ /* 0x100fe20000010000 */
[----:B------:R-:W-:Y:S01]  /*40b0*/  FADD.FTZ R223, R26, -R223 ;  /* 0x800000df1adf7221 */ /* 0x000fe20000010000 */
[--C-:B---3--:R-:W-:Y:S01]  /*40c0*/  FFMA.FTZ R216, R210, UR4, -R215.reuse ;  /* 0x00000004d2d87c23 */ /* 0x108fe200080108d7 */
[----:B------:R-:W-:Y:S01]  /*40d0*/  FFMA.FTZ R25, R212, UR4, -R215 ;  /* 0x00000004d4197c23 */ /* 0x000fe200080108d7 */
[----:B------:R-:W-:Y:S02]  /*40e0*/  VIADD R215, R9, 0x10 ;  /* 0x0000001009d77836 */ /* 0x000fe40000000000 */
[----:B------:R-:W-:Y:S01]  /*40f0*/  FFMA.FTZ R26, R213, UR4, -R217 ;  /* 0x00000004d51a7c23 */ /* 0x000fe200080108d9 */
[----:B------:R-:W-:Y:S01]  /*4100*/  FADD.FTZ R128, R27, -R128 ;  /* 0x800000801b807221 */ /* 0x000fe20000010000 */
[C---:B------:R-:W-:Y:S01]  /*4110*/  IADD3 R217, R9.reuse, 0x14, RZ ;  /* 0x0000001409d97810 */ /* 0x040fe20007ffe0ff */
[----:B------:R-:W1:Y:S01]  /*4120*/  SHFL.IDX PT, R28, R17, R126, 0x1f ;  /* 0x00001f7e111c7589 */ /* 0x000e6200000e0000 */
[----:B------:R-:W-:-:S02]  /*4130*/  VIADD R213, R9, 0x1c ;  /* 0x0000001c09d57836 */ /* 0x000fc40000000000 */
[--C-:B----4-:R-:W-:Y:S01]  /*4140*/  FADD.FTZ R210, R29, -R214.reuse ;  /* 0x800000d61dd27221 */ /* 0x110fe20000010000 */
[----:B------:R-:W-:Y:S01]  /*4150*/  VIADD R212, R9, 0x18 ;  /* 0x0000001809d47836 */ /* 0x000fe20000000000 */
        /* <DEDUP_REMOVED lines=672> */
.L_x_2090:
        /* <DEDUP_REMOVED lines=68> */
.L_x_2091:
        /* <DEDUP_REMOVED lines=12> */
.L_x_2081:
        /* <DEDUP_REMOVED lines=8> */
[----:B------:R-:W-:-:S05]  /*70e0*/  IMAD.U32 R5, RZ, RZ, UR5 ;  /* 0x00000005ff057e24 */ /* 0x000fca000f8e00ff */
        /* <DEDUP_REMOVED lines=15> */
[C---:B-1----:R-:W-:Y:S01]  /*71e0*/  VIADD R15, R13.reuse, 0xffffff80 ;  /* 0xffffff800d0f7836 */ /* 0x042fe20000000000 */
[----:B------:R-:W-:-:S04]  /*71f0*/  IADD3 R17, R13, -0x80, RZ ;  /* 0xffffff800d117810 */ /* 0x000fc80007ffe0ff */
[----:B------:R-:W-:-:S04]  /*7200*/  SHF.R.S32.HI R15, RZ, 0x1f, R15 ;  /* 0x0000001fff0f7819 */ /* 0x000fc8000001140f */
[----:B------:R-:W-:-:S04]  /*7210*/  LEA.HI R15, R15, R17, RZ, 0x7 ;  /* 0x000000110f0f7211 */ /* 0x000fc800078f38ff */
[----:B------:R-:W-:-:S04]  /*7220*/  SHF.R.S32.HI R15, RZ, 0x7, R15 ;  /* 0x00000007ff0f7819 */ /* 0x000fc8000001140f */
[----:B------:R-:W-:Y:S02]  /*7230*/  LEA.HI R13, R15, R15, RZ, 0x1 ;  /* 0x0000000f0f0d7211 */ /* 0x000fe400078f08ff */
[----:B--2---:R-:W-:Y:S02]  /*7240*/  MOV R14, R10 ;  /* 0x0000000a000e7202 */ /* 0x004fe40000000f00 */
[----:B------:R-:W-:-:S03]  /*7250*/  SHF.R.S32.HI R10, RZ, 0x1f, R7 ;  /* 0x0000001fff0a7819 */ /* 0x000fc60000011407 */
[----:B------:R-:W-:Y:S01]  /*7260*/  IMAD.MOV.U32 R22, RZ, RZ, R14 ;  /* 0x000000ffff167224 */ /* 0x000fe200078e000e */
[----:B------:R-:W-:Y:S02]  /*7270*/  LEA.HI R5, R10, R7, RZ, 0x5 ;  /* 0x000000070a057211 */ /* 0x000fe400078f28ff */
[----:B---3--:R-:W-:Y:S02]  /*7280*/  LEA.HI R6, R6, R11, RZ, 0x5 ;  /* 0x0000000b06067211 */ /* 0x008fe400078f28ff */
[----:B------:R-:W-:Y:S02]  /*7290*/  LEA.HI R10, R10, R7, RZ, 0x2 ;  /* 0x000000070a0a7211 */ /* 0x000fe400078f10ff */
[----:B------:R-:W-:Y:S02]  /*72a0*/  SHF.R.S32.HI R9, RZ, 0x5, R6 ;  /* 0x00000005ff097819 */ /* 0x000fe40000011406 */
[--C-:B----4-:R-:W-:Y:S02]  /*72b0*/  SHF.R.S32.HI R11, RZ, 0x2, R12.reuse ;  /* 0x00000002ff0b7819 */ /* 0x110fe4000001140c */
[----:B------:R-:W-:Y:S01]  /*72c0*/  SHF.R.S32.HI R8, RZ, 0x1f, R12 ;  /* 0x0000001fff087819 */ /* 0x000fe2000001140c */
[----:B------:R-:W-:Y:S01]  /*72d0*/  IMAD.U32 R12, RZ, RZ, UR4 ;  /* 0x00000004ff0c7e24 */ /* 0x000fe2000f8e00ff */
[----:B------:R-:W-:-:S02]  /*72e0*/  LOP3.LUT R6, R5, 0xffffffe0, RZ, 0xc0, !PT ;  /* 0xffffffe005067812 */ /* 0x000fc400078ec0ff */
[----:B------:R-:W-:Y:S02]  /*72f0*/  LEA.HI R5, R8, R11, RZ, 0x3 ;  /* 0x0000000b08057211 */ /* 0x000fe400078f18ff */
[----:B------:R-:W-:Y:S01]  /*7300*/  LOP3.LUT R10, R10, 0xfffffffc, RZ, 0xc0, !PT ;  /* 0xfffffffc0a0a7812 */ /* 0x000fe200078ec0ff */
[----:B------:R-:W-:Y:S02]  /*7310*/  IMAD.IADD R8, R7, 0x1, -R6 ;  /* 0x0000000107087824 */ /* 0x000fe400078e0a06 */
[----:B------:R-:W-:Y:S01]  /*7320*/  IMAD R6, R9, -0x10, R12 ;  /* 0xfffffff009067824 */ /* 0x000fe200078e020c */
[----:B------:R-:W-:Y:S02]  /*7330*/  LOP3.LUT R12, R5, 0xfffffff8, RZ, 0xc0, !PT ;  /* 0xfffffff8050c7812 */ /* 0x000fe400078ec0ff */
[----:B------:R-:W-:Y:S02]  /*7340*/  SHF.R.S32.HI R9, RZ, 0x1f, R8 ;  /* 0x0000001fff097819 */ /* 0x000fe40000011408 */
[----:B------:R-:W-:-:S02]  /*7350*/  IADD3 R6, R6, R12, -R11 ;  /* 0x0000000c06067210 */ /* 0x000fc40007ffe80b */
[-C--:B------:R-:W-:Y:S02]  /*7360*/  LEA.HI R11, R9, R8.reuse, RZ, 0x3 ;  /* 0x00000008090b7211 */ /* 0x080fe400078f18ff */
[----:B------:R-:W-:Y:S02]  /*7370*/  LOP3.LUT R5, R13, 0xfffffffe, RZ, 0xc0, !PT ;  /* 0xfffffffe0d057812 */ /* 0x000fe400078ec0ff */
[----:B------:R-:W-:Y:S02]  /*7380*/  LEA.HI R12, R9, R8, RZ, 0x2 ;  /* 0x00000008090c7211 */ /* 0x000fe400078f10ff */
[--C-:B------:R-:W-:Y:S02]  /*7390*/  SHF.R.S32.HI R9, RZ, 0x3, R11.reuse ;  /* 0x00000003ff097819 */ /* 0x100fe4000001140b */
[----:B------:R-:W-:Y:S02]  /*73a0*/  SHF.R.S32.HI R14, RZ, 0x1f, R11 ;  /* 0x0000001fff0e7819 */ /* 0x000fe4000001140b */
[----:B------:R-:W-:-:S02]  /*73b0*/  IADD3 R5, R15, -R5, RZ ;  /* 0x800000050f057210 */ /* 0x000fc40007ffe0ff */
[----:B------:R-:W-:Y:S02]  /*73c0*/  SHF.R.S32.HI R11, RZ, 0x2, R12 ;  /* 0x00000002ff0b7819 */ /* 0x000fe4000001140c */
[----:B------:R-:W-:Y:S01]  /*73d0*/  LEA.HI R14, R14, R9, RZ, 0x4 ;  /* 0x000000090e0e7211 */ /* 0x000fe200078f20ff */
[----:B------:R-:W-:Y:S01]  /*73e0*/  IMAD R8, R5, -0x40, R6 ;  /* 0xffffffc005087824 */ /* 0x000fe200078e0206 */
[----:B------:R-:W-:Y:S01]  /*73f0*/  LEA.HI R12, R12, R11, RZ, 0x1 ;  /* 0x0000000b0c0c7211 */ /* 0x000fe200078f08ff */
[C---:B------:R-:W-:Y:S01]  /*7400*/  VIADD R5, R11.reuse, 0x8 ;  /* 0x000000080b057836 */ /* 0x040fe20000000000 */
[----:B------:R-:W-:Y:S01]  /*7410*/  LOP3.LUT R14, R14, 0x1ffffff0, RZ, 0xc0, !PT ;  /* 0x1ffffff00e0e7812 */ /* 0x000fe200078ec0ff */
[----:B------:R-:W-:Y:S01]  /*7420*/  VIADD R15, R11, 0x18 ;  /* 0x000000180b0f7836 */ /* 0x000fe20000000000 */
[----:B------:R-:W-:Y:S02]  /*7430*/  LOP3.LUT R12, R12, 0xfffffffe, RZ, 0xc0, !PT ;  /* 0xfffffffe0c0c7812 */ /* 0x000fe400078ec0ff */
[----:B------:R-:W-:Y:S01]  /*7440*/  LEA.HI R6, R5, R5, RZ, 0x1 ;  /* 0x0000000505067211 */ /* 0x000fe200078f08ff */
[----:B------:R-:W-:Y:S01]  /*7450*/  IMAD.IADD R9, R9, 0x1, -R14 ;  /* 0x0000000109097824 */ /* 0x000fe200078e0a0e */
[----:B------:R-:W-:Y:S01]  /*7460*/  IADD3 R7, R7, -R10, RZ ;  /* 0x8000000a07077210 */ /* 0x000fe20007ffe0ff */
[----:B------:R-:W-:Y:S01]  /*7470*/  IMAD.IADD R12, R11, 0x1, -R12 ;  /* 0x000000010b0c7824 */ /* 0x000fe200078e0a0c */
[----:B------:R-:W-:-:S02]  /*7480*/  LOP3.LUT R10, R6, 0xfffffffe, RZ, 0xc0, !PT ;  /* 0xfffffffe060a7812 */ /* 0x000fc400078ec0ff */
[----:B------:R-:W-:Y:S01]  /*7490*/  IADD3 R13, R11, 0x10, RZ ;  /* 0x000000100b0d7810 */ /* 0x000fe20007ffe0ff */
[----:B------:R-:W-:Y:S01]  /*74a0*/  IMAD R11, R9, 0x8, R12 ;  /* 0x00000008090b7824 */ /* 0x000fe200078e020c */
[----:B------:R-:W-:Y:S02]  /*74b0*/  IADD3 R10, R5, -R10, RZ ;  /* 0x8000000a050a7210 */ /* 0x000fe40007ffe0ff */
[----:B------:R-:W-:Y:S02]  /*74c0*/  LEA.HI R9, R13, R13, RZ, 0x1 ;  /* 0x0000000d0d097211 */ /* 0x000fe400078f08ff */
[--C-:B------:R-:W-:Y:S01]  /*74d0*/  SHF.R.S32.HI R5, RZ, 0x1, R6.reuse ;  /* 0x00000001ff057819 */ /* 0x100fe20000011406 */
[----:B------:R1:W-:Y:S01]  /*74e0*/  STL [R1+0x54], R11 ;  /* 0x0000540b01007387 */ /* 0x0003e20000100800 */
[----:B------:R-:W-:Y:S02]  /*74f0*/  SHF.R.S32.HI R6, RZ, 0x1f, R6 ;  /* 0x0000001fff067819 */ /* 0x000fe40000011406 */
[----:B------:R-:W-:-:S02]  /*7500*/  LEA.HI R17, R15, R15, RZ, 0x1 ;  /* 0x0000000f0f117211 */ /* 0x000fc400078f08ff */
[--C-:B------:R-:W-:Y:S02]  /*7510*/  SHF.R.S32.HI R14, RZ, 0x1f, R9.reuse ;  /* 0x0000001fff0e7819 */ /* 0x100fe40000011409 */
[----:B------:R-:W-:Y:S02]  /*7520*/  LOP3.LUT R12, R9, 0xfffffffe, RZ, 0xc0, !PT ;  /* 0xfffffffe090c7812 */ /* 0x000fe400078ec0ff */
[----:B------:R-:W-:Y:S02]  /*7530*/  LEA.HI R6, R6, R5, RZ, 0x4 ;  /* 0x0000000506067211 */ /* 0x000fe400078f20ff */
[----:B-1----:R-:W-:Y:S01]  /*7540*/  SHF.R.S32.HI R11, RZ, 0x1, R9 ;  /* 0x00000001ff0b7819 */ /* 0x002fe20000011409 */
[----:B------:R-:W-:Y:S01]  /*7550*/  IMAD.IADD R12, R13, 0x1, -R12 ;  /* 0x000000010d0c7824 */ /* 0x000fe200078e0a0c */
[--C-:B------:R-:W-:Y:S02]  /*7560*/  SHF.R.S32.HI R9, RZ, 0x1, R17.reuse ;  /* 0x00000001ff097819 */ /* 0x100fe40000011411 */
[----:B------:R-:W-:-:S02]  /*7570*/  SHF.R.S32.HI R18, RZ, 0x1f, R17 ;  /* 0x0000001fff127819 */ /* 0x000fc40000011411 */
[----:B------:R-:W-:Y:S02]  /*7580*/  LEA.HI R14, R14, R11, RZ, 0x4 ;  /* 0x0000000b0e0e7211 */ /* 0x000fe400078f20ff */
[----:B------:R-:W-:Y:S02]  /*7590*/  LOP3.LUT R6, R6, 0x1ffffff0, RZ, 0xc0, !PT ;  /* 0x1ffffff006067812 */ /* 0x000fe400078ec0ff */
[----:B------:R-:W-:Y:S02]  /*75a0*/  LEA.HI R13, R18, R9, RZ, 0x4 ;  /* 0x00000009120d7211 */ /* 0x000fe400078f20ff */
[----:B------:R-:W-:Y:S01]  /*75b0*/  LOP3.LUT R14, R14, 0x1ffffff0, RZ, 0xc0, !PT ;  /* 0x1ffffff00e0e7812 */ /* 0x000fe200078ec0ff */
[----:B------:R-:W-:Y:S01]  /*75c0*/  IMAD.IADD R5, R5, 0x1, -R6 ;  /* 0x0000000105057824 */ /* 0x000fe200078e0a06 */
[----:B------:R-:W-:Y:S01]  /*75d0*/  LOP3.LUT R20, R13, 0x1ffffff0, RZ, 0xc0, !PT ;  /* 0x1ffffff00d147812 */ /* 0x000fe200078ec0ff */
[----:B------:R-:W-:Y:S01]  /*75e0*/  IMAD R6, R22, 0x2000, R16 ;  /* 0x0000200016067824 */ /* 0x000fe200078e0210 */
[----:B------:R-:W-:Y:S01]  /*75f0*/  LOP3.LUT R18, R17, 0xfffffffe, RZ, 0xc0, !PT ;  /* 0xfffffffe11127812 */ /* 0x000fe200078ec0ff */
[----:B------:R-:W-:Y:S01]  /*7600*/  IMAD.IADD R11, R11, 0x1, -R14 ;  /* 0x000000010b0b7824 */ /* 0x000fe200078e0a0e */
[----:B------:R-:W-:Y:S01]  /*7610*/  LEA R10, R5, R10, 0x3 ;  /* 0x0000000a050a7211 */ /* 0x000fe200078e18ff */
[----:B------:R-:W-:Y:S01]  /*7620*/  IMAD.IADD R9, R9, 0x1, -R20 ;  /* 0x0000000109097824 */ /* 0x000fe200078e0a14 */
[----:B------:R-:W-:Y:S01]  /*7630*/  IADD3 R18, R15, -R18, RZ ;  /* 0x800000120f127210 */ /* 0x000fe20007ffe0ff */
[----:B------:R-:W-:Y:S01]  /*7640*/  IMAD R5, R11, 0x8, R12 ;  /* 0x000000080b057824 */ /* 0x000fe200078e020c */
[----:B------:R-:W-:Y:S01]  /*7650*/  MOV R11, 0x40000040 ;  /* 0x40000040000b7802 */ /* 0x000fe20000000f00 */
[----:B------:R1:W-:Y:S01]  /*7660*/  STL [R1+0x4c], R10 ;  /* 0x00004c0a01007387 */ /* 0x0003e20000100800 */
[----:B------:R-:W-:-:S02]  /*7670*/  IMAD.MOV.U32 R15, RZ, RZ, 0x40000040 ;  /* 0x40000040ff0f7424 */ /* 0x000fc400078e00ff */
[----:B------:R-:W-:Y:S01]  /*7680*/  IMAD.MOV.U32 R13, RZ, RZ, 0x40000040 ;  /* 0x40000040ff0d7424 */ /* 0x000fe200078e00ff */
[----:B------:R2:W-:Y:S01]  /*7690*/  STL [R1+0x48], R5 ;  /* 0x0000480501007387 */ /* 0x0005e20000100800 */
[----:B-1----:R-:W-:Y:S01]  /*76a0*/  LEA R10, R9, R18, 0x3 ;  /* 0x00000012090a7211 */ /* 0x002fe200078e18ff */
[C---:B------:R-:W-:Y:S02]  /*76b0*/  VIADD R9, R6.reuse, 0x4000 ;  /* 0x0000400006097836 */ /* 0x040fe40000000000 */
[----:B--2---:R-:W-:Y:S01]  /*76c0*/  VIADD R5, R6, 0x20c00 ;  /* 0x00020c0006057836 */ /* 0x004fe20000000000 */
[----:B------:R-:W-:Y:S01]  /*76d0*/  SHF.R.U32.HI R6, RZ, 0x4, R6 ;  /* 0x00000004ff067819 */ /* 0x000fe20000011606 */
[----:B------:R1:W-:Y:S01]  /*76e0*/  STL [R1+0x44], R10 ;  /* 0x0000440a01007387 */ /* 0x0003e20000100800 */
[----:B------:R-:W-:Y:S02]  /*76f0*/  SHF.R.U32.HI R9, RZ, 0x4, R9 ;  /* 0x00000004ff097819 */ /* 0x000fe40000011609 */
[----:B------:R-:W-:-:S02]  /*7700*/  SHF.R.U32.HI R5, RZ, 0x4, R5 ;  /* 0x00000004ff057819 */ /* 0x000fc40000011605 */
        /* <DEDUP_REMOVED lines=10> */
[----:B------:R-:W-:Y:S01]  /*77b0*/  VIADD R18, R12, 0x6 ;  /* 0x000000060c127836 */ /* 0x000fe20000000000 */
[C---:B------:R-:W-:Y:S01]  /*77c0*/  IADD3 R14, R6.reuse, 0x2, RZ ;  /* 0x00000002060e7810 */ /* 0x040fe20007ffe0ff */
[----:B-1----:R-:W-:Y:S01]  /*77d0*/  VIADD R10, R6, 0x6 ;  /* 0x00000006060a7836 */ /* 0x002fe20000000000 */
[----:B------:R1:W-:Y:S01]  /*77e0*/  STL [R1+0x58], R5 ;  /* 0x0000580501007387 */ /* 0x0003e20000100800 */
[----:B------:R-:W-:-:S03]  /*77f0*/  VIADD R9, R7, 0x14 ;  /* 0x0000001407097836 */ /* 0x000fc60000000000 */
[----:B------:R3:W-:Y:S01]  /*7800*/  STL [R1+0x38], R6 ;  /* 0x0000380601007387 */ /* 0x0007e20000100800 */
[----:B--2---:R-:W-:-:S03]  /*7810*/  VIADD R12, R6, 0x4 ;  /* 0x00000004060c7836 */ /* 0x004fc60000000000 */
[----:B------:R2:W-:Y:S01]  /*7820*/  STL.64 [R1+0x30], R22 ;  /* 0x0000301601007387 */ /* 0x0005e20000100a00 */
[----:B-1----:R-:W-:-:S03]  /*7830*/  IADD3 R5, R7, 0x4, RZ ;  /* 0x0000000407057810 */ /* 0x002fc60007ffe0ff */
        /* <DEDUP_REMOVED lines=9> */
.L_x_2104:
[----:B------:R-:W-:-:S05]  /*78d0*/  IMAD.U32 R5, RZ, RZ, UR36 ;  /* 0x00000024ff057e24 */ /* 0x000fca000f8e00ff */
[----:B------:R-:W-:-:S04]  /*78e0*/  LOP3.LUT R5, R5, 0x1, RZ, 0xfc, !PT ;  /* 0x0000000105057812 */ /* 0x000fc800078efcff */
[----:B------:R-:W-:-:S13]  /*78f0*/  ISETP.NE.AND P0, PT, R5, 0x3, PT ;  /* 0x000000030500780c */ /* 0x000fda0003f05270 */
[----:B------:R-:W-:Y:S05]  /*7900*/  @!P0 BRA `(.L_x_2094) ;  /* 0x0000000000048947 */ /* 0x000fea0003800000 */
[----:B------:R-:W-:Y:S01]  /*7910*/  BPT.TRAP 0x1 ;  /* 0x000000040000795c */ /* 0x000fe20000300000 */
.L_x_2094:
[----:B------:R-:W-:Y:S01]  /*7920*/  IMAD R6, R0, 0x8, R16 ;  /* 0x0000000800067824 */ /* 0x000fe200078e0210 */
[----:B--2---:R-:W-:-:S04]  /*7930*/  SHF.L.U32 R23, R4, 0x1f, RZ ;  /* 0x0000001f04177819 */ /* 0x004fc800000006ff */
[----:B------:R1:W2:Y:S01]  /*7940*/  SYNCS.PHASECHK.TRANS64.TRYWAIT P1, [R6+URZ+0x30c10], R23 ;  /* 0x030c1017060075a7 */ /* 0x0002a2000802017f */
[----:B------:R-:W-:Y:S05]  /*7950*/  @!P0 BRA `(.L_x_2095) ;  /* 0x0000000000048947 */ /* 0x000fea0003800000 */
[----:B------:R-:W-:Y:S01]  /*7960*/  BPT.TRAP 0x1 ;  /* 0x000000040000795c */ /* 0x000fe20000300000 */
.L_x_2095:
[----:B------:R-:W-:-:S04]  /*7970*/  IADD3 R5, R16, 0x10000, RZ ;  /* 0x0001000010057810 */ /* 0x000fc80007ffe0ff */
[----:B------:R-:W-:-:S04]  /*7980*/  SHF.R.U32.HI R5, RZ, 0x4, R5 ;  /* 0x00000004ff057819 */ /* 0x000fc80000011605 */
[----:B------:R-:W-:-:S04]  /*7990*/  LOP3.LUT R5, R5, 0x3fff, RZ, 0xc0, !PT ;  /* 0x00003fff05057812 */ /* 0x000fc800078ec0ff */
[----:B------:R-:W-:Y:S01]  /*79a0*/  LOP3.LUT R9, R5, 0x10000, RZ, 0xfc, !PT ;  /* 0x0001000005097812 */ /* 0x000fe200078efcff */
[----:B--2---:R-:W-:Y:S06]  /*79b0*/  @P1 BRA `(.L_x_2096) ;  /* 0x0000000000081947 */ /* 0x004fec0003800000 */
[----:B------:R-:W2:Y:S02]  /*79c0*/  SYNCS.PHASECHK.TRANS64.TRYWAIT P1, [R6+URZ+0x30c10], R23 ;  /* 0x030c1017060075a7 */ /* 0x000ea4000802017f */
[----:B--2---:R-:W-:Y:S05]  /*79d0*/  @!P1 BRA `(.L_x_2097) ;  /* 0x000000e000609947 */ /* 0x004fea0003800000 */
.L_x_2096:
        /* <DEDUP_REMOVED lines=63> */
.L_x_2098:
[----:B------:R1:W1:Y:S01]  /*7dd0*/  SYNCS.PHASECHK.TRANS64.TRYWAIT P1, [R6+URZ+0x30c30], R23 ;  /* 0x030c3017060075a7 */ /* 0x000262000802017f */
[----:B------:R-:W-:Y:S05]  /*7de0*/  @!P0 BRA `(.L_x_2099) ;  /* 0x0000000000048947 */ /* 0x000fea0003800000 */
[----:B------:R-:W-:Y:S01]  /*7df0*/  BPT.TRAP 0x1 ;  /* 0x000000040000795c */ /* 0x000fe20000300000 */
.L_x_2099:
[----:B-1----:R-:W-:Y:S05]  /*7e00*/  @P1 BRA `(.L_x_2100) ;  /* 0x0000000000081947 */ /* 0x002fea0003800000 */
[----:B------:R-:W1:Y:S02]  /*7e10*/  SYNCS.PHASECHK.TRANS64.TRYWAIT P1, [R6+URZ+0x30c30], R23 ;  /* 0x030c3017060075a7 */ /* 0x000e64000802017f */
[----:B-1----:R-:W-:Y:S05]  /*7e20*/  @!P1 BRA `(.L_x_2101) ;  /* 0x000000dc00609947 */ /* 0x002fea0003800000 */
.L_x_2100:
        /* <DEDUP_REMOVED lines=96> */
[C---:B------:R-:W-:Y:S01]  /*8430*/  VIADD R212, R7.reuse, 0x8 ;  /* 0x0000000807d47836 */ /* 0x040fe20000000000 */
[----:B------:R-:W-:Y:S01]  /*8440*/  ISETP.GT.AND P1, PT, R8, 0x8, PT ;  /* 0x000000080800780c */ /* 0x000fe20003f24270 */
[----:B------:R-:W-:-:S03]  /*8450*/  VIADD R213, R7, 0xc ;  /* 0x0000000c07d57836 */ /* 0x000fc60000000000 */
        /* <DEDUP_REMOVED lines=25> */
[C---:B------:R-:W-:Y:S01]  /*85f0*/  IADD3 R220, R7.reuse, 0x10, RZ ;  /* 0x0000001007dc7810 */ /* 0x040fe20007ffe0ff */
[----:B------:R-:W-:-:S03]  /*8600*/  VIADD R224, R7, 0x14 ;  /* 0x0000001407e07836 */ /* 0x000fc60000000000 */
        /* <DEDUP_REMOVED lines=209> */
[C---:B------:R-:W-:Y:S01]  /*9320*/  VIADD R215, R7.reuse, 0x18 ;  /* 0x0000001807d77836 */ /* 0x040fe20000000000 */
[----:B------:R3:W-:Y:S01]  /*9330*/  MUFU.EX2 R12, R122 ;  /* 0x0000007a000c7308 */ /* 0x0007e20000000800 */
[----:B------:R-:W-:Y:S01]  /*9340*/  FFMA.FTZ R128, R128, UR5, -R127 ;  /* 0x0000000580807c23 */ /* 0x000fe2000801087f */
[----:B------:R-:W4:Y:S06]  /*9350*/  SHFL.IDX PT, R230, R11, R230, 0x1f ;  /* 0x00001fe60be67589 */ /* 0x000f2c00000e0000 */
[----:B------:R-:W4:Y:S01]  /*9360*/  MUFU.TANH R114, R114 ;  /* 0x0000007200727308 */ /* 0x000f220000002400 */
[----:B---3--:R-:W-:Y:S01]  /*9370*/  FSEL R122, R112, -INF , P1 ;  /* 0xff800000707a7808 */ /* 0x008fe20000800000 */
[----:B------:R-:W3:Y:S01]  /*9380*/  SHFL.IDX PT, R215, R217, R215, 0x1f ;  /* 0x00001fd7d9d77589 */ /* 0x000ee200000e0000 */
[----:B------:R-:W-:-:S03]  /*9390*/  IADD3 R26, R7, 0x8, RZ ;  /* 0x00000008071a7810 */ /* 0x000fc60007ffe0ff */
        /* <DEDUP_REMOVED lines=11> */
[----:B------:R-:W-:-:S02]  /*9450*/  VIADD R27, R7, 0xc ;  /* 0x0000000c071b7836 */ /* 0x000fc40000000000 */
        /* <DEDUP_REMOVED lines=68> */
[----:B---3--:R-:W-:Y:S02]  /*98a0*/  VIADD R233, R7, 0x1c ;  /* 0x0000001c07e97836 */ /* 0x008fe40000000000 */
[----:B------:R-:W-:-:S03]  /*98b0*/  FFMA.FTZ R222, R222, UR5, -R230 ;  /* 0x00000005dede7c23 */ /* 0x000fc600080108e6 */
        /* <DEDUP_REMOVED lines=36> */
[----:B------:R-:W-:Y:S02]  /*9b00*/  VIADD R230, R7, 0x8 ;  /* 0x0000000807e67836 */ /* 0x000fe40000000000 */
[----:B------:R-:W-:Y:S01]  /*9b10*/  FMUL.FTZ R205, R205, R231 ;  /* 0x000000e7cdcd7220 */ /* 0x000fe20000410000 */
        /* <DEDUP_REMOVED lines=8> */
[C---:B------:R-:W-:Y:S01]  /*9ba0*/  IADD3 R229, R7.reuse, 0x4, RZ ;  /* 0x0000000407e57810 */ /* 0x040fe20007ffe0ff */
[----:B------:R-:W2:Y:S02]  /*9bb0*/  MUFU.EX2 R105, R105 ;  /* 0x0000006900697308 */ /* 0x000ea40000000800 */
[----:B------:R-:W3:Y:S01]  /*9bc0*/  SHFL.IDX PT, R230, R223, R230, 0x1f ;  /* 0x00001fe6dfe67589 */ /* 0x000ee200000e0000 */
[----:B------:R-:W-:Y:S01]  /*9bd0*/  FMUL.FTZ R88, R88, R215 ;  /* 0x000000d758587220 */ /* 0x000fe20000410000 */
[----:B-1----:R-:W-:-:S04]  /*9be0*/  VIADD R35, R7, 0x18 ;  /* 0x0000001807237836 */ /* 0x002fc80000000000 */
        /* <DEDUP_REMOVED lines=30> */
[----:B------:R-:W-:Y:S02]  /*9dd0*/  VIADD R229, R7, 0x8 ;  /* 0x0000000807e57836 */ /* 0x000fe40000000000 */
[----:B--2---:R-:W-:Y:S01]  /*9de0*/  FMUL.FTZ R124, R110, R124 ;  /* 0x0000007c6e7c7220 */ /* 0x004fe20000410000 */
[----:B------:R-:W2:Y:S01]  /*9df0*/  SHFL.IDX PT, R223, R223, R233, 0x1f ;  /* 0x00001fe9dfdf7589 */ /* 0x000ea200000e0000 */
[----:B------:R-:W-:Y:S01]  /*9e00*/  FMUL.FTZ R52, R52, R44 ;  /* 0x0000002c34347220 */ /* 0x000fe20000410000 */
[----:B------:R-:W-:Y:S01]  /*9e10*/  FMUL.FTZ R44, R92, R46 ;  /* 0x0000002e5c2c7220 */ /* 0x000fe20000410000 */
[----:B------:R-:W-:Y:S01]  /*9e20*/  FMUL.FTZ R46, R91, R124 ;  /* 0x0000007c5b2e7220 */ /* 0x000fe20000410000 */
        /* <DEDUP_REMOVED lines=31> */
[----:B------:R-:W-:Y:S01]  /*a020*/  IADD3 R230, R7, 0x4, RZ ;  /* 0x0000000407e67810 */ /* 0x000fe20007ffe0ff */
[----:B------:R-:W-:Y:S01]  /*a030*/  FMUL.FTZ R131, R131, R214 ;  /* 0x000000d683837220 */ /* 0x000fe20000410000 */
[C---:B------:R-:W-:Y:S01]  /*a040*/  IADD3 R217, R7.reuse, 0x10, RZ ;  /* 0x0000001007d97810 */ /* 0x040fe20007ffe0ff */
[--C-:B------:R-:W-:Y:S01]  /*a050*/  FADD.FTZ R60, R60, -R91.reuse ;  /* 0x8000005b3c3c7221 */ /* 0x100fe20000010000 */
[----:B------:R-:W-:Y:S01]  /*a060*/  FADD.FTZ R62, R62, -R91 ;  /* 0x8000005b3e3e7221 */ /* 0x000fe20000010000 */
[----:B------:R-:W-:Y:S01]  /*a070*/  VIADD R214, R7, 0x14 ;  /* 0x0000001407d67836 */ /* 0x000fe20000000000 */
[----:B------:R-:W-:Y:S01]  /*a080*/  LDS R91, [R14+0x400] ;  /* 0x000400000e5b7984 */ /* 0x000fe20000000800 */
[----:B------:R-:W-:Y:S01]  /*a090*/  FMUL.FTZ R53, R53, R47 ;  /* 0x0000002f35357220 */ /* 0x000fe20000410000 */
[----:B------:R-:W-:Y:S01]  /*a0a0*/  FMUL.FTZ R50, R235, R48 ;  /* 0x00000030eb327220 */ /* 0x000fe20000410000 */
[----:B------:R-:W-:-:S02]  /*a0b0*/  VIADD R232, R7, 0x18 ;  /* 0x0000001807e87836 */ /* 0x000fc40000000000 */
        /* <DEDUP_REMOVED lines=401> */
.L_x_2102:
        /* <DEDUP_REMOVED lines=70> */
.L_x_2103:
[----:B--2---:R-:W2:Y:S01]  /*be30*/  LDL R5, [R1+0x40] ;  /* 0x0000400001057983 */ /* 0x004ea20000100800 */
        /* <DEDUP_REMOVED lines=11> */
.L_x_2093:
[----:B------:R-:W-:-:S06]  /*bef0*/  UISETP.GE.AND UP0, UPT, UR43, UR42, UPT ;  /* 0x0000002a2b00728c */ /* 0x000fcc000bf06270 */
[----:B------:R-:W-:-:S13]  /*bf00*/  PLOP3.LUT P0, PT, PT, PT, UP0, 0x80, 0x0 ;  /* 0x000000000000781c */ /* 0x000fda0003f0f008 */
[----:B------:R-:W-:Y:S05]  /*bf10*/  @P0 BRA `(.L_x_2105) ;  /* 0x0000005800200947 */ /* 0x000fea0003800000 */
[----:B------:R-:W2:Y:S04]  /*bf20*/  LDL.LU R12, [R1+0x68] ;  /* 0x00006800010c7983 */ /* 0x000ea80000300800 */
[----:B------:R-:W3:Y:S01]  /*bf30*/  LDL.LU R20, [R1+0x50] ;  /* 0x0000500001147983 */ /* 0x000ee20000300800 */
[----:B------:R-:W4:Y:S01]  /*bf40*/  S2R R10, SR_TID.X ;  /* 0x00000000000a7919 */ /* 0x000f220000002100 */
[----:B------:R-:W5:Y:S01]  /*bf50*/  S2R R5, SR_TID.X ;  /* 0x0000000000057919 */ /* 0x000f620000002100 */
[C---:B----4-:R-:W-:Y:S02]  /*bf60*/  VIADD R13, R10.reuse, 0xffffff80 ;  /* 0xffffff800a0d7836 */ /* 0x050fe40000000000 */
[----:B------:R-:W-:Y:S01]  /*bf70*/  VIADD R14, R10, 0xffffff80 ;  /* 0xffffff800a0e7836 */ /* 0x000fe20000000000 */
[----:B-----5:R-:W-:-:S02]  /*bf80*/  IADD3 R5, R5, -0x80, RZ ;  /* 0xffffff8005057810 */ /* 0x020fc40007ffe0ff */
[----:B------:R-:W-:Y:S02]  /*bf90*/  SHF.R.S32.HI R13, RZ, 0x1f, R13 ;  /* 0x0000001fff0d7819 */ /* 0x000fe4000001140d */
[----:B------:R-:W-:Y:S02]  /*bfa0*/  SHF.R.S32.HI R6, RZ, 0x1f, R5 ;  /* 0x0000001fff067819 */ /* 0x000fe40000011405 */
[----:B------:R-:W-:Y:S02]  /*bfb0*/  LEA.HI R13, R13, R14, RZ, 0x7 ;  /* 0x0000000e0d0d7211 */ /* 0x000fe400078f38ff */
[----:B------:R-:W-:Y:S02]  /*bfc0*/  LEA.HI R7, R6, R5, RZ, 0x5 ;  /* 0x0000000506077211 */ /* 0x000fe400078f28ff */
        /* <DEDUP_REMOVED lines=15> */
[----:B------:R-:W-:Y:S02]  /*c0c0*/  IADD3 R8, R5, -R8, RZ ;  /* 0x8000000805087210 */ /* 0x000fe40007ffe0ff */
[----:B------:R-:W-:Y:S02]  /*c0d0*/  LOP3.LUT R10, R10, 0xfffffff8, RZ, 0xc0, !PT ;  /* 0xfffffff80a0a7812 */ /* 0x000fe400078ec0ff */
[----:B------:R-:W-:Y:S02]  /*c0e0*/  LOP3.LUT R12, R7, 0x3fffffe, RZ, 0xc0, !PT ;  /* 0x03fffffe070c7812 */ /* 0x000fe400078ec0ff */
[----:B------:R-:W-:Y:S01]  /*c0f0*/  SHF.R.S32.HI R7, RZ, 0x1f, R8 ;  /* 0x0000001fff077819 */ /* 0x000fe20000011408 */
[----:B------:R-:W-:Y:S01]  /*c100*/  IMAD.IADD R10, R9, 0x1, -R10 ;  /* 0x00000001090a7824 */ /* 0x000fe200078e0a0a */
[----:B------:R-:W-:Y:S01]  /*c110*/  LEA.HI R9, R6, R5, RZ, 0x2 ;  /* 0x0000000506097211 */ /* 0x000fe200078f10ff */
[----:B------:R-:W-:Y:S01]  /*c120*/  IMAD.IADD R13, R13, 0x1, -R12 ;  /* 0x000000010d0d7824 */ /* 0x000fe200078e0a0c */
[----:B------:R-:W-:-:S02]  /*c130*/  LEA.HI R6, R7, R8, RZ, 0x3 ;  /* 0x0000000807067211 */ /* 0x000fc400078f18ff */
[----:B------:R-:W-:Y:S02]  /*c140*/  LEA.HI R8, R7, R8, RZ, 0x2 ;  /* 0x0000000807087211 */ /* 0x000fe400078f10ff */
[--C-:B------:R-:W-:Y:S02]  /*c150*/  SHF.R.S32.HI R7, RZ, 0x3, R6.reuse ;  /* 0x00000003ff077819 */ /* 0x100fe40000011406 */
[----:B------:R-:W-:Y:S02]  /*c160*/  LOP3.LUT R12, R9, 0xfffffffc, RZ, 0xc0, !PT ;  /* 0xfffffffc090c7812 */ /* 0x000fe400078ec0ff */
[----:B------:R-:W-:Y:S02]  /*c170*/  SHF.R.S32.HI R6, RZ, 0x1f, R6 ;  /* 0x0000001fff067819 */ /* 0x000fe40000011406 */
[----:B------:R-:W-:Y:S02]  /*c180*/  LEA R10, R11, R10, 0x4 ;  /* 0x0000000a0b0a7211 */ /* 0x000fe400078e20ff */
[----:B------:R-:W-:Y:S01]  /*c190*/  SHF.R.S32.HI R11, RZ, 0x2, R8 ;  /* 0x00000002ff0b7819 */ /* 0x000fe20000011408 */
[----:B------:R-:W-:Y:S01]  /*c1a0*/  IMAD.IADD R9, R5, 0x1, -R12 ;  /* 0x0000000105097824 */ /* 0x000fe200078e0a0c */
[----:B------:R-:W-:-:S02]  /*c1b0*/  LEA.HI R6, R6, R7, RZ, 0x4 ;  /* 0x0000000706067211 */ /* 0x000fc400078f20ff */
[----:B------:R-:W-:Y:S01]  /*c1c0*/  IADD3 R5, R11, 0x8, RZ ;  /* 0x000000080b057810 */ /* 0x000fe20007ffe0ff */
[----:B------:R-:W-:Y:S01]  /*c1d0*/  IMAD R19, R13, 0x40, R10 ;  /* 0x000000400d137824 */ /* 0x000fe200078e020a */
[----:B------:R-:W-:Y:S01]  /*c1e0*/  LOP3.LUT R6, R6, 0x1ffffff0, RZ, 0xc0, !PT ;  /* 0x1ffffff006067812 */ /* 0x000fe200078ec0ff */
[----:B------:R-:W-:Y:S01]  /*c1f0*/  VIADD R12, R11, 0x10 ;  /* 0x000000100b0c7836 */ /* 0x000fe20000000000 */
[----:B------:R-:W-:Y:S02]  /*c200*/  LEA.HI R10, R5, R5, RZ, 0x1 ;  /* 0x00000005050a7211 */ /* 0x000fe400078f08ff */
[----:B------:R-:W-:Y:S01]  /*c210*/  LEA.HI R8, R8, R11, RZ, 0x1 ;  /* 0x0000000b08087211 */ /* 0x000fe200078f08ff */
[----:B------:R-:W-:Y:S01]  /*c220*/  IMAD.IADD R7, R7, 0x1, -R6 ;  /* 0x0000000107077824 */ /* 0x000fe200078e0a06 */
[----:B------:R-:W-:Y:S02]  /*c230*/  LEA.HI R13, R12, R12, RZ, 0x1 ;  /* 0x0000000c0c0d7211 */ /* 0x000fe400078f08ff */
[----:B------:R-:W-:Y:S01]  /*c240*/  LOP3.LUT R6, R10, 0xfffffffe, RZ, 0xc0, !PT ;  /* 0xfffffffe0a067812 */ /* 0x000fe200078ec0ff */
[----:B------:R-:W-:Y:S01]  /*c250*/  VIADD R14, R11, 0x18 ;  /* 0x000000180b0e7836 */ /* 0x000fe20000000000 */
[----:B------:R-:W-:-:S02]  /*c260*/  LOP3.LUT R8, R8, 0xfffffffe, RZ, 0xc0, !PT ;  /* 0xfffffffe08087812 */ /* 0x000fc400078ec0ff */
[----:B------:R-:W-:Y:S01]  /*c270*/  LOP3.LUT R15, R13, 0xfffffffe, RZ, 0xc0, !PT ;  /* 0xfffffffe0d0f7812 */ /* 0x000fe200078ec0ff */
[----:B------:R-:W-:Y:S01]  /*c280*/  IMAD.IADD R6, R5, 0x1, -R6 ;  /* 0x0000000105067824 */ /* 0x000fe200078e0a06 */
[--C-:B------:R-:W-:Y:S02]  /*c290*/  SHF.R.S32.HI R5, RZ, 0x1, R10.reuse ;  /* 0x00000001ff057819 */ /* 0x100fe4000001140a */
[----:B------:R-:W-:Y:S02]  /*c2a0*/  SHF.R.S32.HI R10, RZ, 0x1f, R10 ;  /* 0x0000001fff0a7819 */ /* 0x000fe4000001140a */
[----:B------:R-:W-:Y:S02]  /*c2b0*/  IADD3 R8, R11, -R8, RZ ;  /* 0x800000080b087210 */ /* 0x000fe40007ffe0ff */
[----:B------:R-:W-:Y:S02]  /*c2c0*/  IADD3 R15, R12, -R15, RZ ;  /* 0x8000000f0c0f7210 */ /* 0x000fe40007ffe0ff */
[----:B------:R-:W-:-:S02]  /*c2d0*/  SHF.R.S32.HI R11, RZ, 0x1, R13 ;  /* 0x00000001ff0b7819 */ /* 0x000fc4000001140d */
[----:B------:R-:W-:Y:S02]  /*c2e0*/  SHF.R.S32.HI R12, RZ, 0x1f, R13 ;  /* 0x0000001fff0c7819 */ /* 0x000fe4000001140d */
[----:B------:R-:W-:Y:S02]  /*c2f0*/  LEA.HI R17, R14, R14, RZ, 0x1 ;  /* 0x0000000e0e117211 */ /* 0x000fe400078f08ff */
[----:B------:R-:W-:Y:S02]  /*c300*/  LEA.HI R10, R10, R5, RZ, 0x4 ;  /* 0x000000050a0a7211 */ /* 0x000fe400078f20ff */
[----:B------:R-:W-:Y:S02]  /*c310*/  LEA.HI R12, R12, R11, RZ, 0x4 ;  /* 0x0000000b0c0c7211 */ /* 0x000fe400078f20ff */
[--C-:B------:R-:W-:Y:S02]  /*c320*/  SHF.R.S32.HI R13, RZ, 0x1, R17.reuse ;  /* 0x00000001ff0d7819 */ /* 0x100fe40000011411 */
[----:B-1----:R-:W-:-:S02]  /*c330*/  SHF.R.S32.HI R18, RZ, 0x1f, R17 ;  /* 0x0000001fff127819 */ /* 0x002fc40000011411 */
[----:B------:R-:W-:Y:S02]  /*c340*/  LOP3.LUT R10, R10, 0x1ffffff0, RZ, 0xc0, !PT ;  /* 0x1ffffff00a0a7812 */ /* 0x000fe400078ec0ff */
[----:B------:R-:W-:Y:S02]  /*c350*/  LOP3.LUT R12, R12, 0x1ffffff0, RZ, 0xc0, !PT ;  /* 0x1ffffff00c0c7812 */ /* 0x000fe400078ec0ff */
[----:B------:R-:W-:Y:S01]  /*c360*/  LEA.HI R18, R18, R13, RZ, 0x4 ;  /* 0x0000000d12127211 */ /* 0x000fe200078f20ff */
[----:B------:R-:W-:Y:S01]  /*c370*/  IMAD.IADD R5, R5, 0x1, -R10 ;  /* 0x0000000105057824 */ /* 0x000fe200078e0a0a */
[----:B------:R-:W-:Y:S02]  /*c380*/  IADD3 R12, R11, -R12, RZ ;  /* 0x8000000c0b0c7210 */ /* 0x000fe40007ffe0ff */
[----:B------:R-:W-:Y:S02]  /*c390*/  LOP3.LUT R17, R17, 0xfffffffe, RZ, 0xc0, !PT ;  /* 0xfffffffe11117812 */ /* 0x000fe400078ec0ff */
[----:B------:R-:W-:Y:S01]  /*c3a0*/  LOP3.LUT R18, R18, 0x1ffffff0, RZ, 0xc0, !PT ;  /* 0x1ffffff012127812 */ /* 0x000fe200078ec0ff */
[----:B------:R-:W-:Y:S01]  /*c3b0*/  IMAD R8, R7, 0x8, R8 ;  /* 0x0000000807087824 */ /* 0x000fe200078e0208 */
[----:B------:R-:W-:Y:S01]  /*c3c0*/  LEA R7, R5, R6, 0x3 ;  /* 0x0000000605077211 */ /* 0x000fe200078e18ff */
[----:B------:R-:W-:-:S02]  /*c3d0*/  IMAD R5, R12, 0x8, R15 ;  /* 0x000000080c057824 */ /* 0x000fc400078e020f */
[----:B------:R-:W-:Y:S02]  /*c3e0*/  IMAD.IADD R17, R14, 0x1, -R17 ;  /* 0x000000010e117824 */ /* 0x000fe400078e0a11 */
[----:B------:R-:W-:Y:S01]  /*c3f0*/  IMAD.IADD R18, R13, 0x1, -R18 ;  /* 0x000000010d127824 */ /* 0x000fe200078e0a12 */
[----:B------:R-:W-:Y:S03]  /*c400*/  STL [R1+0x84], R8 ;  /* 0x0000840801007387 */ /* 0x000fe60000100800 */
[----:B------:R-:W-:Y:S01]  /*c410*/  IMAD R6, R18, 0x8, R17 ;  /* 0x0000000812067824 */ /* 0x000fe200078e0211 */
[----:B------:R-:W-:Y:S04]  /*c420*/  STL [R1+0x80], R7 ;  /* 0x0000800701007387 */ /* 0x000fe80000100800 */
[----:B------:R3:W-:Y:S04]  /*c430*/  STL [R1+0x7c], R5 ;  /* 0x00007c0501007387 */ /* 0x0007e80000100800 */
[----:B------:R1:W-:Y:S01]  /*c440*/  STL [R1+0x78], R6 ;  /* 0x0000780601007387 */ /* 0x0003e20000100800 */
[----:B---3--:R-:W-:-:S05]  /*c450*/  LEA R5, R20, R16, 0xd ;  /* 0x0000001014057211 */ /* 0x008fca00078e68ff */
[C---:B-1----:R-:W-:Y:S02]  /*c460*/  VIADD R6, R5.reuse, 0x4000 ;  /* 0x0000400005067836 */ /* 0x042fe40000000000 */
[----:B------:R-:W-:Y:S01]  /*c470*/  VIADD R7, R5, 0x20c00 ;  /* 0x00020c0005077836 */ /* 0x000fe20000000000 */
        /* <DEDUP_REMOVED lines=11> */
[C---:B------:R-:W-:Y:S01]  /*c530*/  IADD3 R24, R12.reuse, 0x2, RZ ;  /* 0x000000020c187810 */ /* 0x040fe20007ffe0ff */
[----:B------:R2:W-:Y:S01]  /*c540*/  STL [R1+0x6c], R12 ;  /* 0x00006c0c01007387 */ /* 0x0005e20000100800 */
[----:B------:R-:W-:Y:S01]  /*c550*/  VIADD R20, R12, 0x6 ;  /* 0x000000060c147836 */ /* 0x000fe20000000000 */
[----:B------:R-:W-:Y:S01]  /*c560*/  MOV R11, 0x40000040 ;  /* 0x40000040000b7802 */ /* 0x000fe20000000f00 */
[C---:B------:R-:W-:Y:S01]  /*c570*/  VIADD R10, R5.reuse, 0x6 ;  /* 0x00000006050a7836 */ /* 0x040fe20000000000 */
[----:B------:R-:W-:Y:S01]  /*c580*/  STL [R1+0x74], R6 ;  /* 0x0000740601007387 */ /* 0x000fe20000100800 */
[----:B------:R-:W-:Y:S01]  /*c590*/  IADD3 R14, R5, 0x2, RZ ;  /* 0x00000002050e7810 */ /* 0x000fe20007ffe0ff */
[----:B------:R-:W-:-:S02]  /*c5a0*/  IMAD.MOV.U32 R15, RZ, RZ, 0x40000040 ;  /* 0x40000040ff0f7424 */ /* 0x000fc400078e00ff */
[----:B------:R3:W-:Y:S01]  /*c5b0*/  STL [R1+0x68], R5 ;  /* 0x0000680501007387 */ /* 0x0007e20000100800 */
[----:B------:R-:W-:Y:S02]  /*c5c0*/  IMAD.MOV.U32 R13, RZ, RZ, 0x40000040 ;  /* 0x40000040ff0d7424 */ /* 0x000fe400078e00ff */
[----:B--2---:R-:W-:Y:S01]  /*c5d0*/  VIADD R12, R5, 0x4 ;  /* 0x00000004050c7836 */ /* 0x004fe20000000000 */
[----:B------:R2:W-:Y:S04]  /*c5e0*/  STL.64 [R1+0x60], R24 ;  /* 0x0000601801007387 */ /* 0x0005e80000100a00 */
[----:B------:R2:W-:Y:S04]  /*c5f0*/  STL.64 [R1+0x58], R22 ;  /* 0x0000581601007387 */ /* 0x0005e80000100a00 */
[----:B------:R2:W-:Y:S04]  /*c600*/  STL.64 [R1+0x50], R20 ;  /* 0x0000501401007387 */ /* 0x0005e80000100a00 */
[----:B------:R2:W-:Y:S04]  /*c610*/  STL.64 [R1+0x38], R10 ;  /* 0x0000380a01007387 */ /* 0x0005e80000100a00 */
[----:B------:R2:W-:Y:S04]  /*c620*/  STL.64 [R1+0x48], R14 ;  /* 0x0000480e01007387 */ /* 0x0005e80000100a00 */
[----:B------:R2:W-:Y:S01]  /*c630*/  STL.64 [R1+0x40], R12 ;  /* 0x0000400c01007387 */ /* 0x0005e20000100a00 */
[C---:B---3--:R-:W-:Y:S01]  /*c640*/  IADD3 R5, R9.reuse, 0x4, RZ ;  /* 0x0000000409057810 */ /* 0x048fe20007ffe0ff */
[C---:B------:R-:W-:Y:S01]  /*c650*/  VIADD R7, R9.reuse, 0x8 ;  /* 0x0000000809077836 */ /* 0x040fe20000000000 */
[C---:B------:R-:W-:Y:S01]  /*c660*/  IADD3 R5, R9.reuse, 0x10, RZ ;  /* 0x0000001009057810 */ /* 0x040fe20007ffe0ff */
[C---:B------:R-:W-:Y:S01]  /*c670*/  VIADD R6, R9.reuse, 0xc ;  /* 0x0000000c09067836 */ /* 0x040fe20000000000 */
[C---:B------:R-:W-:Y:S01]  /*c680*/  IADD3 R5, R9.reuse, 0x1c, RZ ;  /* 0x0000001c09057810 */ /* 0x040fe20007ffe0ff */
[----:B------:R-:W-:Y:S01]  /*c690*/  VIADD R7, R9, 0x14 ;  /* 0x0000001409077836 */ /* 0x000fe20000000000 */
[----:B------:R-:W-:Y:S01]  /*c6a0*/  IADD3 R7, -R19, UR4, RZ ;  /* 0x0000000413077c10 */ /* 0x000fe2000fffe1ff */
[----:B------:R-:W-:-:S02]  /*c6b0*/  VIADD R6, R9, 0x18 ;  /* 0x0000001809067836 */ /* 0x000fc40000000000 */
[----:B-1----:R-:W-:-:S07]  /*c6c0*/  IMAD R8, R8, -0x80, -R19 ;  /* 0xffffff8008087824 */ /* 0x002fce00078e0a13 */
.L_x_2116:
[----:B------:R-:W-:-:S05]  /*c6d0*/  IMAD.U32 R5, RZ, RZ, UR36 ;  /* 0x00000024ff057e24 */ /* 0x000fca000f8e00ff */
[----:B------:R-:W-:-:S04]  /*c6e0*/  LOP3.LUT R5, R5, 0x1, RZ, 0xfc, !PT ;  /* 0x0000000105057812 */ /* 0x000fc800078efcff */
[----:B------:R-:W-:-:S13]  /*c6f0*/  ISETP.NE.AND P6, PT, R5, 0x3, PT ;  /* 0x000000030500780c */ /* 0x000fda0003fc5270 */
[----:B------:R-:W-:Y:S05]  /*c700*/  @!P6 BRA `(.L_x_2106) ;  /* 0x000000000004e947 */ /* 0x000fea0003800000 */
[----:B------:R-:W-:Y:S01]  /*c710*/  BPT.TRAP 0x1 ;  /* 0x000000040000795c */ /* 0x000fe20000300000 */
.L_x_2106:
[----:B------:R-:W-:Y:S01]  /*c720*/  IMAD R6, R0, 0x8, R16 ;  /* 0x0000000800067824 */ /* 0x000fe200078e0210 */
[----:B--2---:R-:W-:-:S04]  /*c730*/  SHF.L.U32 R23, R4, 0x1f, RZ ;  /* 0x0000001f04177819 */ /* 0x004fc800000006ff */
[----:B------:R1:W2:Y:S01]  /*c740*/  SYNCS.PHASECHK.TRANS64.TRYWAIT P0, [R6+URZ+0x30c10], R23 ;  /* 0x030c1017060075a7 */ /* 0x0002a2000800017f */
[----:B------:R-:W-:Y:S05]  /*c750*/  @!P6 BRA `(.L_x_2107) ;  /* 0x000000000004e947 */ /* 0x000fea0003800000 */
[----:B------:R-:W-:Y:S01]  /*c760*/  BPT.TRAP 0x1 ;  /* 0x000000040000795c */ /* 0x000fe20000300000 */
.L_x_2107:
[----:B------:R-:W-:-:S04]  /*c770*/  IADD3 R5, R16, 0x10000, RZ ;  /* 0x0001000010057810 */ /* 0x000fc80007ffe0ff */
[----:B------:R-:W-:-:S04]  /*c780*/  SHF.R.U32.HI R5, RZ, 0x4, R5 ;  /* 0x00000004ff057819 */ /* 0x000fc80000011605 */
[----:B------:R-:W-:-:S04]  /*c790*/  LOP3.LUT R5, R5, 0x3fff, RZ, 0xc0, !PT ;  /* 0x00003fff05057812 */ /* 0x000fc800078ec0ff */
[----:B------:R-:W-:Y:S01]  /*c7a0*/  LOP3.LUT R11, R5, 0x10000, RZ, 0xfc, !PT ;  /* 0x00010000050b7812 */ /* 0x000fe200078efcff */
[----:B--2---:R-:W-:Y:S06]  /*c7b0*/  @P0 BRA `(.L_x_2108) ;  /* 0x0000000000080947 */ /* 0x004fec0003800000 */
[----:B------:R-:W2:Y:S02]  /*c7c0*/  SYNCS.PHASECHK.TRANS64.TRYWAIT P0, [R6+URZ+0x30c10], R23 ;  /* 0x030c1017060075a7 */ /* 0x000ea4000800017f */
[----:B--2---:R-:W-:Y:S05]  /*c7d0*/  @!P0 BRA `(.L_x_2109) ;  /* 0x0000009400088947 */ /* 0x004fea0003800000 */
.L_x_2108:
        /* <DEDUP_REMOVED lines=63> */
.L_x_2110:
[----:B------:R1:W1:Y:S01]  /*cbd0*/  SYNCS.PHASECHK.TRANS64.TRYWAIT P0, [R6+URZ+0x30c30], R23 ;  /* 0x030c3017060075a7 */ /* 0x000262000800017f */
[----:B------:R-:W-:Y:S05]  /*cbe0*/  @!P6 BRA `(.L_x_2111) ;  /* 0x000000000004e947 */ /* 0x000fea0003800000 */
[----:B------:R-:W-:Y:S01]  /*cbf0*/  BPT.TRAP 0x1 ;  /* 0x000000040000795c */ /* 0x000fe20000300000 */
.L_x_2111:
[----:B-1----:R-:W-:Y:S05]  /*cc00*/  @P0 BRA `(.L_x_2112) ;  /* 0x0000000000080947 */ /* 0x002fea0003800000 */
[----:B------:R-:W1:Y:S02]  /*cc10*/  SYNCS.PHASECHK.TRANS64.TRYWAIT P0, [R6+URZ+0x30c30], R23 ;  /* 0x030c3017060075a7 */ /* 0x000e64000800017f */
[----:B-1----:R-:W-:Y:S05]  /*cc20*/  @!P0 BRA `(.L_x_2113) ;  /* 0x0000009000088947 */ /* 0x002fea0003800000 */
.L_x_2112:
        /* <DEDUP_REMOVED lines=139> */
[----:B------:R1:W-:Y:S01]  /*d4e0*/  MUFU.TANH R6, R126 ;  /* 0x0000007e00067308 */ /* 0x0003e20000002400 */
[----:B--2---:R-:W-:Y:S01]  /*d4f0*/  IADD3 R2, -R2, 0x8, RZ ;  /* 0x0000000802027810 */ /* 0x004fe20007ffe1ff */
[----:B------:R-:W1:Y:S01]  /*d500*/  LDC.64 R94, c[0x0][0x748] ;  /* 0x0001d200ff5e7b82 */ /* 0x000e620000000a00 */
        /* <DEDUP_REMOVED lines=11> */
[----:B------:R-:W-:Y:S01]  /*d5c0*/  IMAD.IADD R96, R7, 0x1, R96 ;  /* 0x0000000107607824 */ /* 0x000fe200078e0260 */
[----:B------:R-:W-:-:S03]  /*d5d0*/  UIADD3 UR6, UR6, 0x6, URZ ;  /* 0x0000000606067890 */ /* 0x000fc6000fffe03f */
[----:B------:R-:W4:Y:S01]  /*d5e0*/  MUFU.TANH R90, R90 ;  /* 0x0000005a005a7308 */ /* 0x000f220000002400 */
        /* <DEDUP_REMOVED lines=120> */
[----:B------:R-:W-:-:S02]  /*dd70*/  ISETP.GE.AND P5, PT, R128, 0x20, PT ;  /* 0x000000208000780c */ /* 0x000fc40003fa6270 */
[----:B------:R-:W-:Y:S01]  /*dd80*/  LEA R136, R0, R136, 0xa ;  /* 0x0000008800887211 */ /* 0x000fe200078e50ff */
[----:B------:R-:W-:Y:S01]  /*dd90*/  VIADD R223, R9, 0x4 ;  /* 0x0000000409df7836 */ /* 0x000fe20000000000 */
[----:B------:R-:W-:Y:S01]  /*dda0*/  ISETP.GE.AND P4, PT, R128, 0x21, PT ;  /* 0x000000218000780c */ /* 0x000fe20003f86270 */
[----:B------:R-:W-:Y:S01]  /*ddb0*/  FMUL.FTZ R138, R129, UR9 ;  /* 0x00000009818a7c20 */ /* 0x000fe20008410000 */
[----:B----4-:R-:W-:Y:S01]  /*ddc0*/  FSEL R103, R90, -INF , !P0 ;  /* 0xff8000005a677808 */ /* 0x010fe20004000000 */
[----:B------:R4:W-:Y:S01]  /*ddd0*/  MUFU.TANH R146, R119 ;  /* 0x0000007700927308 */ /* 0x0009e20000002400 */
[----:B-1----:R-:W-:Y:S01]  /*dde0*/  FSEL R109, R91, -INF , !P1 ;  /* 0xff8000005b6d7808 */ /* 0x002fe20004800000 */
[----:B------:R-:W1:Y:S01]  /*ddf0*/  SHFL.IDX PT, R226, R224, R9, 0x1f ;  /* 0x00001f09e0e27589 */ /* 0x000e6200000e0000 */
[C---:B------:R-:W-:Y:S01]  /*de00*/  ISETP.GE.AND P0, PT, R128.reuse, 0x28, PT ;  /* 0x000000288000780c */ /* 0x040fe20003f06270 */
[----:B------:R-:W-:Y:S01]  /*de10*/  VIADD R231, R9, 0x8 ;  /* 0x0000000809e77836 */ /* 0x000fe20000000000 */
[----:B------:R-:W-:Y:S01]  /*de20*/  ISETP.GE.AND P1, PT, R128, 0x29, PT ;  /* 0x000000298000780c */ /* 0x000fe20003f26270 */
[----:B------:R-:W-:Y:S01]  /*de30*/  ULDC UR4, c[0x0][0x744] ;  /* 0x0001d10000047ab9 */ /* 0x000fe20000000800 */
        /* <DEDUP_REMOVED lines=34> */
[----:B----4-:R-:W-:Y:S02]  /*e060*/  FSEL R119, R160, -INF , !P1 ;  /* 0xff800000a0777808 */ /* 0x010fe40004800000 */
        /* <DEDUP_REMOVED lines=8> */
[----:B------:R-:W4:Y:S01]  /*e0f0*/  MUFU.TANH R147, R118 ;  /* 0x0000007600937308 */ /* 0x000f220000002400 */
        /* <DEDUP_REMOVED lines=20> */
[----:B---3--:R-:W-:Y:S02]  /*e240*/  FSEL R111, R155, -INF , !P5 ;  /* 0xff8000009b6f7808 */ /* 0x008fe40006800000 */
        /* <DEDUP_REMOVED lines=16> */
[----:B----4-:R-:W-:-:S02]  /*e350*/  FSEL R98, R147, -INF , !P2 ;  /* 0xff80000093627808 */ /* 0x010fc40005000000 */
        /* <DEDUP_REMOVED lines=21> */
[C---:B------:R-:W-:Y:S02]  /*e4b0*/  ISETP.GT.OR P2, PT, R221.reuse, 0x68, !P2 ;  /* 0x00000068dd00780c */ /* 0x040fe40005744670 */
[C---:B------:R-:W-:Y:S02]  /*e4c0*/  ISETP.GT.OR P0, PT, R221.reuse, 0x69, !P0 ;  /* 0x00000069dd00780c */ /* 0x040fe40004704670 */
[----:B------:R-:W-:Y:S02]  /*e4d0*/  ISETP.GT.OR P1, PT, R221, 0x70, !P1 ;  /* 0x00000070dd00780c */ /* 0x000fe40004f24670 */
[----:B------:R-:W-:-:S02]  /*e4e0*/  R2UR UR8, R136 ;  /* 0x00000000880872ca */ /* 0x000fc400000e0000 */
[----:B------:R-:W-:Y:S02]  /*e4f0*/  FSEL R129, R6, -INF , !P2 ;  /* 0xff80000006817808 */ /* 0x000fe40005000000 */
[----:B--2---:R-:W-:Y:S02]  /*e500*/  FSEL R139, R5, -INF , !P0 ;  /* 0xff800000058b7808 */ /* 0x004fe40004000000 */
[----:B----4-:R-:W-:Y:S02]  /*e510*/  FSEL R136, R2, -INF , !P1 ;  /* 0xff80000002887808 */ /* 0x010fe40004800000 */
[C---:B------:R-:W-:Y:S02]  /*e520*/  ISETP.GE.AND P2, PT, R128.reuse, 0x71, PT ;  /* 0x000000718000780c */ /* 0x040fe40003f46270 */
[C---:B------:R-:W-:Y:S02]  /*e530*/  ISETP.GE.AND P0, PT, R128.reuse, 0x78, PT ;  /* 0x000000788000780c */ /* 0x040fe40003f06270 */
[----:B------:R-:W-:-:S02]  /*e540*/  ISETP.GE.AND P1, PT, R128, 0x79, PT ;  /* 0x000000798000780c */ /* 0x000fc40003f26270 */
[----:B------:R1:W-:Y:S02]  /*e550*/  MUFU.TANH R128, R212 ;  /* 0x000000d400807308 */ /* 0x0003e40000002400 */
[----:B-1----:R-:W1:Y:S01]  /*e560*/  SHFL.IDX PT, R212, R224, R223, 0x1f ;  /* 0x00001fdfe0d47589 */ /* 0x002e6200000e0000 */
[C---:B------:R-:W-:Y:S02]  /*e570*/  ISETP.GT.OR P3, PT, R218.reuse, 0x71, !P3 ;  /* 0x00000071da00780c */ /* 0x040fe40005f64670 */
[C---:B------:R-:W-:Y:S02]  /*e580*/  ISETP.GT.OR P5, PT, R218.reuse, 0x78, !P5 ;  /* 0x00000078da00780c */ /* 0x040fe40006fa4670 */
[----:B------:R-:W-:Y:S02]  /*e590*/  ISETP.GT.OR P4, PT, R218, 0x79, !P4 ;  /* 0x00000079da00780c */ /* 0x000fe40006784670 */
[----:B------:R-:W2:Y:S01]  /*e5a0*/  SHFL.IDX PT, R218, R17, R9, 0x1f ;  /* 0x00001f0911da7589 */ /* 0x000ea200000e0000 */
[----:B------:R-:W-:Y:S01]  /*e5b0*/  IADD3 R232, R9, 0xc, RZ ;  /* 0x0000000c09e87810 */ /* 0x000fe20007ffe0ff */
[----:B------:R-:W-:-:S02]  /*e5c0*/  WARPGROUP.DEPBAR.LE gsb0, 0x0 ;  /* 0x00008000000079c5 */ /* 0x000fc40000010000 */
        /* <DEDUP_REMOVED lines=13> */
[----:B------:R-:W-:-:S02]  /*e6a0*/  VIADD R221, R9, 0x14 ;  /* 0x0000001409dd7836 */ /* 0x000fc40000000000 */
[----:B------:R-:W-:Y:S02]  /*e6b0*/  FFMA.FTZ R26, R214, UR4, -R218 ;  /* 0x00000004d61a7c23 */ /* 0x000fe400080108da */
[----:B------:R2:W4:Y:S01]  /*e6c0*/  MUFU.EX2 R214, R216 ;  /* 0x000000d800d67308 */ /* 0x0005220000000800 */
[----:B------:R-:W4:Y:S01]  /*e6d0*/  SHFL.IDX PT, R231, R17, R231, 0x1f ;  /* 0x00001fe711e77589 */ /* 0x000f2200000e0000 */
[--C-:B---3--:R-:W-:Y:S01]  /*e6e0*/  FADD.FTZ R218, R30, -R24.reuse ;  /* 0x800000181eda7221 */ /* 0x108fe20000010000 */
[----:B--2---:R-:W-:Y:S02]  /*e6f0*/  FADD.FTZ R216, R28, -R24 ;  /* 0x800000181cd87221 */ /* 0x004fe40000010000 */
[----:B------:R-:W2:Y:S04]  /*e700*/  SHFL.IDX PT, R28, R224, R27, 0x1f ;  /* 0x00001f1be01c7589 */ /* 0x000ea800000e0000 */
[----:B------:R1:W-:Y:S04]  /*e710*/  SHFL.IDX PT, R27, R224, R221, 0x1f ;  /* 0x00001fdde01b7589 */ /* 0x0003e800000e0000 */
[----:B------:R3:W2:Y:S01]  /*e720*/  SHFL.IDX PT, R30, R17, R232, 0x1f ;  /* 0x00001fe8111e7589 */ /* 0x0006a200000e0000 */
[--C-:B-1----:R-:W-:Y:S01]  /*e730*/  FADD.FTZ R221, R29, -R223.reuse ;  /* 0x800000df1ddd7221 */ /* 0x102fe20000010000 */
[----:B------:R-:W-:Y:S01]  /*e740*/  IADD3 R29, R9, 0x18, RZ ;  /* 0x00000018091d7810 */ /* 0x000fe20007ffe0ff */
[----:B------:R-:W-:Y:S01]  /*e750*/  FADD.FTZ R223, R31, -R223 ;  /* 0x800000df1fdf7221 */ /* 0x000fe20000010000 */
[----:B------:R-:W-:-:S04]  /*e760*/  VIADD R31, R9, 0x10 ;  /* 0x00000010091f7836 */ /* 0x000fc80000000000 */
        /* <DEDUP_REMOVED lines=10> */
[----:B------:R-:W-:Y:S01]  /*e810*/  IADD3 R32, R9, 0x14, RZ ;  /* 0x0000001409207810 */ /* 0x000fe20007ffe0ff */
        /* <DEDUP_REMOVED lines=12> */
[----:B------:R-:W-:Y:S02]  /*e8e0*/  VIADD R229, R9, 0x1c ;  /* 0x0000001c09e57836 */ /* 0x000fe40000000000 */
[--C-:B------:R-:W-:Y:S02]  /*e8f0*/  FADD.FTZ R225, R33, -R27.reuse ;  /* 0x8000001b21e17221 */ /* 0x100fe40000010000 */
[----:B------:R-:W2:Y:S04]  /*e900*/  SHFL.IDX PT, R33, R17, R34, 0x1f ;  /* 0x00001f2211217589 */ /* 0x000ea800000e0000 */
[----:B------:R-:W3:Y:S01]  /*e910*/  SHFL.IDX PT, R34, R17, R229, 0x1f ;  /* 0x00001fe511227589 */ /* 0x000ee200000e0000 */
[----:B------:R-:W-:Y:S01]  /*e920*/  FMUL.FTZ R226, R24, R226 ;  /* 0x000000e218e27220 */ /* 0x000fe20000410000 */
[--C-:B-1----:R-:W-:Y:S01]  /*e930*/  FFMA.FTZ R211, R211, UR4, -R32.reuse ;  /* 0x00000004d3d37c23 */ /* 0x102fe20008010820 */
[----:B------:R-:W-:Y:S01]  /*e940*/  FFMA.FTZ R32, R210, UR4, -R32 ;  /* 0x00000004d2207c23 */ /* 0x000fe20008010820 */
[----:B------:R-:W-:Y:S01]  /*e950*/  FFMA.FTZ R210, -R19, R19, 1 ;  /* 0x3f80000013d27423 */ /* 0x000fe20000010113 */
[----:B------:R-:W1:Y:S01]  /*e960*/  MUFU.EX2 R219, R219 ;  /* 0x000000db00db7308 */ /* 0x000e620000000800 */
[----:B------:R-:W-:-:S02]  /*e970*/  FADD.FTZ R228, R35, -R27 ;  /* 0x8000001b23e47221 */ /* 0x000fc40000010000 */
[----:B------:R-:W-:Y:S01]  /*e980*/  FMUL.FTZ R210, R210, R226 ;  /* 0x000000e2d2d27220 */ /* 0x000fe20000410000 */
[----:B------:R-:W4:Y:S01]  /*e990*/  SHFL.IDX PT, R35, R15, R9, 0x1f ;  /* 0x00001f090f237589 */ /* 0x000f2200000e0000 */
[----:B------:R-:W-:-:S03]  /*e9a0*/  IADD3 R226, R9, 0x4, RZ ;  /* 0x0000000409e27810 */ /* 0x000fc60007ffe0ff */
[----:B------:R2:W-:Y:S01]  /*e9b0*/  MUFU.EX2 R18, R31 ;  /* 0x0000001f00127308 */ /* 0x0005e20000000800 */
[----:B------:R-:W-:-:S07]  /*e9c0*/  VIADD R36, R9, 0xc ;  /* 0x0000000c09247836 */ /* 0x000fce0000000000 */
[----:B------:R3:W-:Y:S01]  /*e9d0*/  MUFU.EX2 R19, R32 ;  /* 0x0000002000137308 */ /* 0x0007e20000000800 */
[--C-:B--2---:R-:W-:Y:S01]  /*e9e0*/  FFMA.FTZ R31, R208, UR4, -R33.reuse ;  /* 0x00000004d01f7c23 */ /* 0x104fe20008010821 */
[----:B---3--:R-:W-:Y:S01]  /*e9f0*/  FFMA.FTZ R32, R209, UR4, -R33 ;  /* 0x00000004d1207c23 */ /* 0x008fe20008010821 */
[----:B------:R-:W-:Y:S02]  /*ea00*/  FFMA.FTZ R33, R206, UR4, -R34 ;  /* 0x00000004ce217c23 */ /* 0x000fe40008010822 */
[----:B------:R-:W2:Y:S03]  /*ea10*/  SHFL.IDX PT, R206, R15, R226, 0x1f ;  /* 0x00001fe20fce7589 */ /* 0x000ea600000e0000 */
[----:B------:R3:W-:Y:S01]  /*ea20*/  MUFU.EX2 R27, R231 ;  /* 0x000000e7001b7308 */ /* 0x0007e20000000800 */
[----:B------:R-:W-:Y:S01]  /*ea30*/  FFMA.FTZ R208, -R230, R230, 1 ;  /* 0x3f800000e6d07423 */ /* 0x000fe200000101e6 */
[----:B-1----:R-:W-:Y:S01]  /*ea40*/  FMUL.FTZ R227, R219, R227 ;  /* 0x000000e3dbe37220 */ /* 0x002fe20000410000 */
[----:B---3--:R-:W-:-:S02]  /*ea50*/  FADD.FTZ R231, R37, -R232 ;  /* 0x800000e825e77221 */ /* 0x008fc40000010000 */
[----:B------:R1:W3:Y:S01]  /*ea60*/  SHFL.IDX PT, R37, R15, R36, 0x1f ;  /* 0x00001f240f257589 */ /* 0x0002e200000e0000 */
[----:B------:R-:W-:Y:S01]  /*ea70*/  FMUL.FTZ R208, R208, R227 ;  /* 0x000000e3d0d07220 */ /* 0x000fe20000410000 */
[C---:B------:R-:W-:Y:S01]  /*ea80*/  VIADD R215, R9.reuse, 0x8 ;  /* 0x0000000809d77836 */ /* 0x040fe20000000000 */
[C---:B------:R-:W-:Y:S01]  /*ea90*/  IADD3 R227, R9.reuse, 0x10, RZ ;  /* 0x0000001009e37810 */ /* 0x040fe20007ffe0ff */
[--C-:B----4-:R-:W-:Y:S01]  /*eaa0*/  FFMA.FTZ R204, R204, UR4, -R35.reuse ;  /* 0x00000004cccc7c23 */ /* 0x110fe20008010823 */
[----:B------:R-:W-:Y:S02]  /*eab0*/  VIADD R230, R9, 0x18 ;  /* 0x0000001809e67836 */ /* 0x000fe40000000000 */
[----:B------:R-:W4:Y:S01]  /*eac0*/  SHFL.IDX PT, R209, R15, R215, 0x1f ;  /* 0x00001fd70fd17589 */ /* 0x000f2200000e0000 */
[----:B-1----:R-:W-:-:S03]  /*ead0*/  FFMA.FTZ R36, R205, UR4, -R35 ;  /* 0x00000004cd247c23 */ /* 0x002fc60008010823 */
[----:B------:R-:W1:Y:S01]  /*eae0*/  SHFL.IDX PT, R205, R15, R227, 0x1f ;  /* 0x00001fe30fcd7589 */ /* 0x000e6200000e0000 */
[----:B------:R2:W-:Y:S01]  /*eaf0*/  MUFU.EX2 R35, R204 ;  /* 0x000000cc00237308 */ /* 0x0005e20000000800 */
[----:B------:R-:W-:Y:S02]  /*eb00*/  FADD.FTZ R232, R39, -R232 ;  /* 0x800000e827e87221 */ /* 0x000fe40000010000 */
[----:B------:R-:W-:Y:S01]  /*eb10*/  SHFL.IDX PT, R39, R15, R230, 0x1f ;  /* 0x00001fe60f277589 */ /* 0x000fe200000e0000 */
[--C-:B--2---:R-:W-:Y:S01]  /*eb20*/  FFMA.FTZ R204, R122, UR4, -R206.reuse ;  /* 0x000000047acc7c23 */ /* 0x104fe200080108ce */
[----:B------:R-:W-:Y:S02]  /*eb30*/  FFMA.FTZ R206, R124, UR4, -R206 ;  /* 0x000000047cce7c23 */ /* 0x000fe400080108ce */
[----:B------:R-:W2:Y:S01]  /*eb40*/  SHFL.IDX PT, R122, R15, R229, 0x1f ;  /* 0x00001fe50f7a7589 */ /* 0x000ea200000e0000 */
        /* <DEDUP_REMOVED lines=8> */
[----:B-1----:R-:W-:-:S02]  /*ebd0*/  VIADD R211, R9, 0x14 ;  /* 0x0000001409d37836 */ /* 0x002fc40000000000 */
[----:B------:R-:W-:Y:S01]  /*ebe0*/  FFMA.FTZ R125, R125, UR4, -R209 ;  /* 0x000000047d7d7c23 */ /* 0x000fe200080108d1 */
[--C-:B------:R-:W-:Y:S02]  /*ebf0*/  FFMA.FTZ R123, R103, UR4, -R205.reuse ;  /* 0x00000004677b7c23 */ /* 0x100fe400080108cd */
[----:B------:R1:W-:Y:S01]  /*ec00*/  SHFL.IDX PT, R38, R15, R211, 0x1f ;  /* 0x00001fd30f267589 */ /* 0x0003e200000e0000 */
[----:B------:R-:W-:Y:S01]  /*ec10*/  IADD3 R209, R9, 0xc, RZ ;  /* 0x0000000c09d17810 */ /* 0x000fe20007ffe0ff */
[----:B------:R-:W-:Y:S01]  /*ec20*/  FFMA.FTZ R114, R114, UR4, -R205 ;  /* 0x0000000472727c23 */ /* 0x000fe200080108cd */
[----:B--2---:R-:W-:Y:S01]  /*ec30*/  FFMA.FTZ R205, R95, UR4, -R122 ;  /* 0x000000045fcd7c23 */ /* 0x004fe2000801087a */
[--C-:B------:R-:W-:Y:S01]  /*ec40*/  FFMA.FTZ R112, R112, UR4, -R39.reuse ;  /* 0x0000000470707c23 */ /* 0x100fe20008010827 */
[----:B-1----:R1:W-:Y:S01]  /*ec50*/  MUFU.EX2 R15, R204 ;  /* 0x000000cc000f7308 */ /* 0x0023e20000000800 */
        /* <DEDUP_REMOVED lines=39> */
[----:B------:R-:W-:-:S06]  /*eed0*/  VIADD R233, R9, 0xc ;  /* 0x0000000c09e97836 */ /* 0x000fcc0000000000 */
        /* <DEDUP_REMOVED lines=40> */
[----:B------:R-:W4:Y:S01]  /*f160*/  MUFU.EX2 R32, R32 ;  /* 0x0000002000207308 */ /* 0x000f220000000800 */
[----:B------:R-:W-:Y:S01]  /*f170*/  FFMA.FTZ R20, -R20, R20, 1 ;  /* 0x3f80000014147423 */ /* 0x000fe20000010114 */
[----:B------:R-:W-:Y:S01]  /*f180*/  FMUL.FTZ R224, R18, R224 ;  /* 0x000000e012e07220 */ /* 0x000fe20000410000 */
[----:B------:R-:W-:Y:S01]  /*f190*/  FMUL.FTZ R225, R17, R225 ;  /* 0x000000e111e17220 */ /* 0x000fe20000410000 */
[----:B------:R-:W-:Y:S01]  /*f1a0*/  FFMA.FTZ R21, -R21, R21, 1 ;  /* 0x3f80000015157423 */ /* 0x000fe20000010115 */
[C---:B------:R-:W-:Y:S01]  /*f1b0*/  VIADD R235, R9.reuse, 0x10 ;  /* 0x0000001009eb7836 */ /* 0x040fe20000000000 */
[----:B------:R-:W-:Y:S01]  /*f1c0*/  IADD3 R234, R9, 0x14, RZ ;  /* 0x0000001409ea7810 */ /* 0x000fe20007ffe0ff */
[----:B---3--:R-:W-:Y:S01]  /*f1d0*/  FFMA.FTZ R11, -R170, R170, 1 ;  /* 0x3f800000aa0b7423 */ /* 0x008fe200000101aa */
[----:B------:R-:W3:Y:S01]  /*f1e0*/  MUFU.EX2 R30, R30 ;  /* 0x0000001e001e7308 */ /* 0x000ee20000000800 */
[----:B-1----:R-:W-:Y:S01]  /*f1f0*/  FADD.FTZ R40, R40, -R218 ;  /* 0x800000da28287221 */ /* 0x002fe20000010000 */
[----:B------:R-:W-:-:S03]  /*f200*/  FMUL.FTZ R22, R20, R22 ;  /* 0x0000001614167220 */ /* 0x000fc60000410000 */
[----:B------:R-:W-:Y:S01]  /*f210*/  FMUL.FTZ R40, R35, R40 ;  /* 0x0000002823287220 */ /* 0x000fe20000410000 */
[--C-:B--2---:R-:W-:Y:S01]  /*f220*/  FADD.FTZ R41, R41, -R221.reuse ;  /* 0x800000dd29297221 */ /* 0x104fe20000010000 */
[----:B------:R-:W-:Y:S01]  /*f230*/  FMUL.FTZ R20, R211, R224 ;  /* 0x000000e0d3147220 */ /* 0x000fe20000410000 */
[----:B------:R-:W-:Y:S01]  /*f240*/  FMUL.FTZ R21, R21, R225 ;  /* 0x000000e115157220 */ /* 0x000fe20000410000 */
[----:B------:R-:W1:Y:S01]  /*f250*/  SHFL.IDX PT, R224, R14, R235, 0x1f ;  /* 0x00001feb0ee07589 */ /* 0x000e6200000e0000 */
[----:B------:R-:W-:Y:S01]  /*f260*/  FADD.FTZ R43, R43, -R221 ;  /* 0x800000dd2b2b7221 */ /* 0x000fe20000010000 */
[----:B------:R-:W-:Y:S01]  /*f270*/  FMUL.FTZ R11, R11, R40 ;  /* 0x000000280b0b7220 */ /* 0x000fe20000410000 */
[--C-:B------:R-:W-:Y:S01]  /*f280*/  FFMA.FTZ R105, R105, UR4, -R97.reuse ;  /* 0x0000000469697c23 */ /* 0x100fe20008010861 */
[----:B------:R-:W2:Y:S01]  /*f290*/  SHFL.IDX PT, R225, R14, R234, 0x1f ;  /* 0x00001fea0ee17589 */ /* 0x000ea200000e0000 */
[----:B------:R-:W-:Y:S01]  /*f2a0*/  FFMA.FTZ R104, R104, UR4, -R97 ;  /* 0x0000000468687c23 */ /* 0x000fe20008010861 */
[----:B------:R-:W-:Y:S01]  /*f2b0*/  FFMA.FTZ R40, -R169, R169, 1 ;  /* 0x3f800000a9287423 */ /* 0x000fe200000101a9 */
[----:B------:R-:W-:Y:S01]  /*f2c0*/  FMUL.FTZ R221, R15, R41 ;  /* 0x000000290fdd7220 */ /* 0x000fe20000410000 */
[----:B------:R3:W-:Y:S01]  /*f2d0*/  MUFU.EX2 R97, R109 ;  /* 0x0000006d00617308 */ /* 0x0007e20000000800 */
[--C-:B------:R-:W-:Y:S01]  /*f2e0*/  FADD.FTZ R44, R44, -R222.reuse ;  /* 0x800000de2c2c7221 */ /* 0x100fe20000010000 */
[----:B------:R-:W-:Y:S01]  /*f2f0*/  FADD.FTZ R46, R46, -R222 ;  /* 0x800000de2e2e7221 */ /* 0x000fe20000010000 */
[----:B------:R-:W-:Y:S01]  /*f300*/  FMUL.FTZ R222, R37, R43 ;  /* 0x0000002b25de7220 */ /* 0x000fe20000410000 */
[----:B------:R-:W-:Y:S01]  /*f310*/  FMUL.FTZ R43, R40, R221 ;  /* 0x000000dd282b7220 */ /* 0x000fe20000410000 */
[----:B------:R-:W-:Y:S01]  /*f320*/  FFMA.FTZ R40, -R23, R23, 1 ;  /* 0x3f80000017287423 */ /* 0x000fe20000010117 */
[----:B---3--:R4:W-:Y:S01]  /*f330*/  SHFL.IDX PT, R109, R12, R227, 0x1f ;  /* 0x00001fe30c6d7589 */ /* 0x0089e200000e0000 */
[----:B------:R-:W-:Y:S01]  /*f340*/  FFMA.FTZ R23, -R88, R88, 1 ;  /* 0x3f80000058177423 */ /* 0x000fe20000010158 */
[----:B------:R-:W-:Y:S01]  /*f350*/  FMUL.FTZ R46, R39, R46 ;  /* 0x0000002e272e7220 */ /* 0x000fe20000410000 */
[----:B------:R3:W2:Y:S01]  /*f360*/  MUFU.EX2 R10, R121 ;  /* 0x00000079000a7308 */ /* 0x0006a20000000800 */
[----:B----4-:R-:W-:-:S02]  /*f370*/  FMUL.FTZ R227, R32, R220 ;  /* 0x000000dc20e37220 */ /* 0x010fc40000410000 */
[----:B------:R-:W4:Y:S01]  /*f380*/  SHFL.IDX PT, R220, R14, R229, 0x1f ;  /* 0x00001fe50edc7589 */ /* 0x000f2200000e0000 */
[----:B------:R-:W-:Y:S01]  /*f390*/  FMUL.FTZ R23, R23, R46 ;  /* 0x0000002e17177220 */ /* 0x000fe20000410000 */
[----:B------:R-:W-:Y:S01]  /*f3a0*/  FMUL.FTZ R223, R30, R223 ;  /* 0x000000df1edf7220 */ /* 0x000fe20000410000 */
[----:B------:R-:W-:Y:S02]  /*f3b0*/  FFMA.FTZ R46, -R92, R92, 1 ;  /* 0x3f8000005c2e7423 */ /* 0x000fe4000001015c */
[----:B------:R-:W4:Y:S01]  /*f3c0*/  MUFU.EX2 R36, R36 ;  /* 0x0000002400247308 */ /* 0x000f220000000800 */
[----:B------:R-:W4:Y:S01]  /*f3d0*/  SHFL.IDX PT, R92, R217, R233, 0x1f ;  /* 0x00001fe9d95c7589 */ /* 0x000f2200000e0000 */
[----:B------:R-:W-:-:S03]  /*f3e0*/  FMUL.FTZ R209, R209, R223 ;  /* 0x000000dfd1d17220 */ /* 0x000fc60000410000 */
[----:B------:R-:W4:Y:S01]  /*f3f0*/  SHFL.IDX PT, R223, R14, R230, 0x1f ;  /* 0x00001fe60edf7589 */ /* 0x000f2200000e0000 */
[----:B------:R-:W-:-:S03]  /*f400*/  FMUL.FTZ R45, R94, R45 ;  /* 0x0000002d5e2d7220 */ /* 0x000fc60000410000 */
[----:B---3--:R3:W-:Y:S01]  /*f410*/  SHFL.IDX PT, R121, R12, R226, 0x1f ;  /* 0x00001fe20c797589 */ /* 0x0087e200000e0000 */
[----:B------:R-:W-:Y:S01]  /*f420*/  FFMA.FTZ R211, -R200, R200, 1 ;  /* 0x3f800000c8d37423 */ /* 0x000fe200000101c8 */
[----:B------:R-:W-:Y:S01]  /*f430*/  FMUL.FTZ R228, R19, R228 ;  /* 0x000000e413e47220 */ /* 0x000fe20000410000 */
[----:B-1----:R-:W-:Y:S01]  /*f440*/  FADD.FTZ R48, R48, -R224 ;  /* 0x800000e030307221 */ /* 0x002fe20000010000 */
[----:B--2---:R-:W-:Y:S01]  /*f450*/  FADD.FTZ R49, R49, -R225 ;  /* 0x800000e131317221 */ /* 0x004fe20000010000 */
        /* <DEDUP_REMOVED lines=11> */
[--C-:B----4-:R-:W-:Y:S01]  /*f510*/  FADD.FTZ R53, R53, -R220.reuse ;  /* 0x800000dc35357221 */ /* 0x110fe20000010000 */
[----:B------:R-:W-:Y:S01]  /*f520*/  FADD.FTZ R55, R55, -R220 ;  /* 0x800000dc37377221 */ /* 0x000fe20000010000 */
[----:B------:R-:W-:Y:S01]  /*f530*/  FFMA.FTZ R91, -R91, R91, 1 ;  /* 0x3f8000005b5b7423 */ /* 0x000fe2000001015b */
[----:B------:R-:W-:Y:S02]  /*f540*/  VIADD R228, R9, 0x8 ;  /* 0x0000000809e47836 */ /* 0x000fe40000000000 */
[----:B------:R-:W-:Y:S01]  /*f550*/  FFMA.FTZ R218, -R168, R168, 1 ;  /* 0x3f800000a8da7423 */ /* 0x000fe200000101a8 */
[----:B------:R-:W-:Y:S01]  /*f560*/  FMUL.FTZ R220, R36, R42 ;  /* 0x0000002a24dc7220 */ /* 0x000fe20000410000 */
        /* <DEDUP_REMOVED lines=465> */
.L_x_2114:
        /* <DEDUP_REMOVED lines=70> */
.L_x_2115:
        /* <DEDUP_REMOVED lines=12> */
.L_x_2105:
        /* <DEDUP_REMOVED lines=34> */
.L_x_2073:
[----:B------:R-:W-:Y:S05]  /*119c0*/  @P0 BRA `(.L_x_2067) ;  /* 0x0000004000000947 */ /* 0x000fea0003800000 */
[----:B------:R-:W-:Y:S01]  /*119d0*/  ULDC.64 UR4, c[0x0][0x878] ;  /* 0x00021e0000047ab9 */ /* 0x000fe20000000a00 */
[----:B------:R-:W2:Y:S01]  /*119e0*/  S2R R12, SR_TID.X ;  /* 0x00000000000c7919 */ /* 0x000ea20000002100 */
[----:B------:R-:W-:Y:S01]  /*119f0*/  UISETP.NE.U32.AND UP0, UPT, UR4, URZ, UPT ;  /* 0x0000003f0400728c */ /* 0x000fe2000bf05070 */
[----:B------:R-:W3:Y:S01]  /*11a00*/  S2UR UR8, SR_CTAID.Y ;  /* 0x00000000000879c3 */ /* 0x000ee20000002600 */
[----:B------:R-:W-:Y:S02]  /*11a10*/  ULDC.64 UR10, c[0x0][0x848] ;  /* 0x00021200000a7ab9 */ /* 0x000fe40000000a00 */
[----:B------:R-:W-:Y:S01]  /*11a20*/  UISETP.NE.AND.EX UP0, UPT, UR5, URZ, UPT, UP0 ;  /* 0x0000003f0500728c */ /* 0x000fe2000bf05300 */
[----:B------:R-:W4:Y:S04]  /*11a30*/  S2R R0, SR_CTAID.X ;  /* 0x0000000000007919 */ /* 0x000f280000002500 */
[----:B------:R-:W5:Y:S01]  /*11a40*/  LDC.64 R8, c[0x0][0x818] ;  /* 0x00020600ff087b82 */ /* 0x000f620000000a00 */
[----:B------:R-:W-:-:S05]  /*11a50*/  PLOP3.LUT P0, PT, PT, PT, UP0, 0x80, 0x0 ;  /* 0x000000000000781c */ /* 0x000fca0003f0f008 */
[----:B------:R-:W-:Y:S02]  /*11a60*/  @UP0 ULDC.64 UR4, c[0x0][0x878] ;  /* 0x00021e0000040ab9 */ /* 0x000fe40000000a00 */
[----:B------:R-:W-:Y:S01]  /*11a70*/  @UP0 UIMAD.WIDE UR4, UR37, 0x4, UR4 ;  /* 0x00000004250408a5 */ /* 0x000fe2000f8e0204 */
[----:B------:R-:W1:Y:S05]  /*11a80*/  LDC.64 R10, c[0x0][0x840] ;  /* 0x00021000ff0a7b82 */ /* 0x000e6a0000000a00 */
[----:B------:R-:W-:Y:S01]  /*11a90*/  MOV R2, UR4 ;  /* 0x0000000400027c02 */ /* 0x000fe20008000f00 */
[----:B------:R-:W-:Y:S01]  /*11aa0*/  IMAD.U32 R3, RZ, RZ, UR5 ;  /* 0x00000005ff037e24 */ /* 0x000fe2000f8e00ff */
[----:B------:R-:W-:-:S04]  /*11ab0*/  ULDC UR5, c[0x0][0x850] ;  /* 0x0002140000057ab9 */ /* 0x000fc80000000800 */
[----:B------:R-:W3:Y:S01]  /*11ac0*/  @P0 LDG.E R2, desc[UR38][R2.64] ;  /* 0x0000002602020981 */ /* 0x000ee2000c1e1900 */
[----:B------:R-:W-:Y:S01]  /*11ad0*/  UISETP.NE.AND UP1, UPT, UR5, 0x1, UPT ;  /* 0x000000010500788c */ /* 0x000fe2000bf25270 */
[----:B--2---:R-:W-:Y:S01]  /*11ae0*/  VIADD R13, R12, 0xffffff80 ;  /* 0xffffff800c0d7836 */ /* 0x004fe20000000000 */
[----:B------:R-:W-:Y:S01]  /*11af0*/  MOV R14, 0x400 ;  /* 0x00000400000e7802 */ /* 0x000fe20000000f00 */
[----:B------:R-:W2:Y:S01]  /*11b00*/  S2R R15, SR_CgaCtaId ;  /* 0x00000000000f7919 */ /* 0x000ea20000008800 */
[----:B----4-:R-:W-:Y:S02]  /*11b10*/  SHF.L.U32 R0, R0, 0xd, RZ ;  /* 0x0000000d00007819 */ /* 0x010fe400000006ff */
[----:B--2---:R-:W-:Y:S02]  /*11b20*/  LEA R15, R15, R14, 0x18 ;  /* 0x0000000e0f0f7211 */ /* 0x004fe400078ec0ff */
[----:B---3--:R-:W-:Y:S02]  /*11b30*/  @P0 R2UR UR4, R2 ;  /* 0x00000000020402ca */ /* 0x008fe400000e0000 */
[----:B------:R-:W-:-:S04]  /*11b40*/  SHF.R.S32.HI R2, RZ, 0x1f, R13 ;  /* 0x0000001fff027819 */ /* 0x000fc8000001140d */
[----:B------:R-:W-:-:S07]  /*11b50*/  LEA.HI R3, R2, R13, RZ, 0x7 ;  /* 0x0000000d02037211 */ /* 0x000fce00078f38ff */
[----:B------:R-:W-:-:S03]  /*11b60*/  @UP0 ULEA UR6, UR37, UR4, 0x7 ;  /* 0x0000000425060291 */ /* 0x000fc6000f8e383f */
[----:B------:R-:W-:Y:S01]  /*11b70*/  @UP1 ULDC UR4, c[0x0][0x854] ;  /* 0x0002150000041ab9 */ /* 0x000fe20000000800 */
[----:B------:R-:W-:Y:S02]  /*11b80*/  @UP0 USHF.R.S32.HI UR7, URZ, 0x1f, UR6 ;  /* 0x0000001f3f070899 */ /* 0x000fe40008011406 */
[----:B------:R-:W-:Y:S02]  /*11b90*/  UIMAD.WIDE.U32 UR4, UR8, UR4, URZ ;  /* 0x00000004080472a5 */ /* 0x000fe4000f8e003f */
[----:B------:R-:W-:-:S03]  /*11ba0*/  @UP0 ULEA.HI UR7, UR7, UR6, URZ, 0x7 ;  /* 0x0000000607070291 */ /* 0x000fc6000f8f383f */
[----:B------:R-:W-:Y:S01]  /*11bb0*/  UMOV UR6, UR8 ;  /* 0x0000000800067c82 */ /* 0x000fe20008000000 */
[----:B------:R-:W-:Y:S01]  /*11bc0*/  @UP1 ULDC UR8, c[0x0][0x858] ;  /* 0x0002160000081ab9 */ /* 0x000fe20000000800 */
[----:B------:R-:W-:Y:S02]  /*11bd0*/  @UP0 USHF.L.U32 UR7, UR7, 0x6, URZ ;  /* 0x0000000607070899 */ /* 0x000fe4000800063f */
[----:B------:R-:W-:Y:S02]  /*11be0*/  @UP1 USHF.R.U32.HI UR6, URZ, UR8, UR5 ;  /* 0x000000083f061299 */ /* 0x000fe40008011605 */
[----:B------:R-:W-:Y:S02]  /*11bf0*/  @UP0 ULOP3.LUT UR4, UR7, 0xffffe000, URZ, 0xc0, !UPT ;  /* 0xffffe00007040892 */ /* 0x000fe4000f8ec03f */
[----:B------:R-:W-:Y:S02]  /*11c00*/  USHF.R.S32.HI UR7, URZ, 0x1f, UR6 ;  /* 0x0000001f3f077899 */ /* 0x000fe40008011406 */
[----:B------:R-:W-:Y:S01]  /*11c10*/  @UP0 USHF.R.S32.HI UR5, URZ, 0x1f, UR4 ;  /* 0x0000001f3f050899 */ /* 0x000fe20008011404 */
[----:B------:R-:W-:-:S02]  /*11c20*/  ULDC.64 UR8, c[0x0][0x820] ;  /* 0x0002080000087ab9 */ /* 0x000fc40000000a00 */
[----:B------:R-:W-:Y:S01]  /*11c30*/  @!UP0 UMOV UR4, URZ ;  /* 0x0000003f00048c82 */ /* 0x000fe20008000000 */
[----:B-----5:R-:W-:Y:S01]  /*11c40*/  IMAD R2, R8, UR7, RZ ;  /* 0x0000000708027c24 */ /* 0x020fe2000f8e02ff */
[----:B------:R-:W-:Y:S01]  /*11c50*/  IADD3 R4, P0, R0, UR4, RZ ;  /* 0x0000000400047c10 */ /* 0x000fe2000ff1e0ff */
[----:B-1----:R-:W-:Y:S01]  /*11c60*/  IMAD R6, R10, UR7, RZ ;  /* 0x000000070a067c24 */ /* 0x002fe2000f8e02ff */
[----:B------:R-:W-:Y:S01]  /*11c70*/  @!UP0 UMOV UR5, URZ ;  /* 0x0000003f00058c82 */ /* 0x000fe20008000000 */
[----:B------:R-:W-:Y:S01]  /*11c80*/  IMAD R9, R9, UR6, R2 ;  /* 0x0000000609097c24 */ /* 0x000fe2000f8e0202 */
[C---:B------:R-:W-:Y:S01]  /*11c90*/  LOP3.LUT R2, R3.reuse, 0xfffff80, RZ, 0xc0, !PT ;  /* 0x0fffff8003027812 */ /* 0x040fe200078ec0ff */
[----:B------:R-:W-:Y:S01]  /*11ca0*/  IMAD.SHL.U32 R3, R3, 0x20, RZ ;  /* 0x0000002003037824 */ /* 0x000fe200078e00ff */
[----:B------:R-:W-:Y:S01]  /*11cb0*/  LEA.HI.X.SX32 R5, R0, UR5, 0x1, P0 ;  /* 0x0000000500057c11 */ /* 0x000fe200080f0eff */
[----:B------:R-:W-:Y:S02]  /*11cc0*/  USHF.R.S32.HI UR4, URZ, 0x1f, UR37 ;  /* 0x0000001f3f047899 */ /* 0x000fe40008011425 */
[----:B------:R-:W-:Y:S01]  /*11cd0*/  IMAD.IADD R0, R13, 0x1, -R2 ;  /* 0x000000010d007824 */ /* 0x000fe200078e0a02 */
[----:B------:R-:W-:Y:S01]  /*11ce0*/  LOP3.LUT R7, R3, 0x3ffff000, RZ, 0xc0, !PT ;  /* 0x3ffff00003077812 */ /* 0x000fe200078ec0ff */
[----:B------:R-:W-:Y:S01]  /*11cf0*/  IMAD.WIDE.U32 R2, R8, UR6, R4 ;  /* 0x0000000608027c25 */ /* 0x000fe2000f8e0004 */
[----:B------:R-:W-:-:S02]  /*11d00*/  USEL UR4, UR4, URZ, !UP0 ;  /* 0x0000003f04047287 */ /* 0x000fc4000c000000 */
[----:B------:R-:W-:Y:S01]  /*11d10*/  LEA R0, R0, R7, 0x2 ;  /* 0x0000000700007211 */ /* 0x000fe200078e10ff */
[----:B------:R-:W-:Y:S01]  /*11d20*/  IMAD R7, R11, UR6, R6 ;  /* 0x000000060b077c24 */ /* 0x000fe2000f8e0206 */
[----:B------:R-:W-:Y:S01]  /*11d30*/  UIMAD UR5, UR4, UR8, URZ ;  /* 0x00000008040572a4 */ /* 0x000fe2000f8e023f */
[----:B------:R-:W-:Y:S01]  /*11d40*/  IMAD.WIDE.U32 R4, R10, UR6, R4 ;  /* 0x000000060a047c25 */ /* 0x000fe2000f8e0004 */
[----:B------:R-:W-:Y:S01]  /*11d50*/  USEL UR6, UR37, URZ, !UP0 ;  /* 0x0000003f25067287 */ /* 0x000fe2000c000000 */
[----:B------:R-:W-:Y:S01]  /*11d60*/  LEA R0, R0, R15, 0x2 ;  /* 0x0000000f00007211 */ /* 0x000fe200078e10ff */
[----:B------:R-:W-:Y:S01]  /*11d70*/  UIMAD UR4, UR4, UR10, URZ ;  /* 0x0000000a040472a4 */ /* 0x000fe2000f8e023f */
[----:B------:R-:W-:Y:S01]  /*11d80*/  IMAD.IADD R3, R3, 0x1, R9 ;  /* 0x0000000103037824 */ /* 0x000fe200078e0209 */
[----:B------:R-:W-:Y:S01]  /*11d90*/  IADD3 R5, R5, R7, RZ ;  /* 0x0000000705057210 */ /* 0x000fe20007ffe0ff */
[----:B------:R-:W-:Y:S01]  /*11da0*/  IMAD.U32 R7, RZ, RZ, UR10 ;  /* 0x0000000aff077e24 */ /* 0x000fe2000f8e00ff */
[----:B------:R-:W-:Y:S01]  /*11db0*/  UIMAD UR5, UR6, UR9, UR5 ;  /* 0x00000009060572a4 */ /* 0x000fe2000f8e0205 */
[----:B------:R-:W-:Y:S01]  /*11dc0*/  IMAD.U32 R9, RZ, RZ, UR8 ;  /* 0x00000008ff097e24 */ /* 0x000fe2000f8e00ff */
[----:B------:R-:W-:-:S02]  /*11dd0*/  UIMAD UR4, UR6, UR11, UR4 ;  /* 0x0000000b060472a4 */ /* 0x000fc4000f8e0204 */
[----:B------:R-:W-:-:S04]  /*11de0*/  IMAD.WIDE.U32 R4, R7, UR6, R4 ;  /* 0x0000000607047c25 */ /* 0x000fc8000f8e0004 */
[----:B------:R-:W-:Y:S01]  /*11df0*/  IMAD.WIDE.U32 R2, R9, UR6, R2 ;  /* 0x0000000609027c25 */ /* 0x000fe2000f8e0002 */
[----:B------:R-:W-:-:S03]  /*11e00*/  IADD3 R6, R5, UR4, RZ ;  /* 0x0000000405067c10 */ /* 0x000fc6000fffe0ff */
[----:B------:R-:W-:Y:S01]  /*11e10*/  VIADD R7, R3, UR5 ;  /* 0x0000000503077c36 */ /* 0x000fe20008000000 */
[----:B------:R-:W-:Y:S05]  /*11e20*/  WARPSYNC.ALL ;  /* 0x0000000000007948 */ /* 0x000fea0003800000 */
        /* <DEDUP_REMOVED lines=32> */
.L_x_2119:
[----:B------:R-:W-:Y:S01]  /*12030*/  @P0 ELECT P1, URZ, PT ;  /* 0x00000000003f082f */ /* 0x000fe20003820000 */
[----:B------:R1:W-:-:S12]  /*12040*/  UBLKRED.G.S.ADD.F32.RN [UR4], [UR6], UR7, desc[UR8] ;  /* 0x00000804060073bb */ /* 0x0003d800080a1407 */
[----:B------:R-:W-:Y:S02]  /*12050*/  @P1 PLOP3.LUT P0, PT, P1, PT, PT, 0x8, 0x0 ;  /* 0x000000000000181c */ /* 0x000fe40000f0e170 */
[----:B------:R-:W-:-:S11]  /*12060*/  PLOP3.LUT P1, PT, PT, PT, PT, 0x8, 0x0 ;  /* 0x000000000000781c */ /* 0x000fd60003f2e170 */
[----:B-1----:R-:W-:Y:S05]  /*12070*/  @P0 BRA.U.ANY `(.L_x_2119) ;  /* 0xfffffffd00ec0947 */ /* 0x002fea000393ffff */
[----:B------:R0:W-:Y:S01]  /*12080*/  UTMACMDFLUSH ;  /* 0x00000000000079b7 */ /* 0x0001e20000000000 */
[----:B------:R-:W-:-:S04]  /*12090*/  DEPBAR.LE SB0, 0x0 ;  /* 0x000080000000791a */ /* 0x000fc80000000000 */
.L_x_2118:
[----:B------:R-:W-:Y:S05]  /*120a0*/  BSYNC B0 ;  /* 0x0000000000007941 */ /* 0x000fea0003800000 */
.L_x_2117:
        /* <DEDUP_REMOVED lines=25> */
.L_x_2120:
[----:B------:R-:W-:Y:S01]  /*12240*/  @P0 ELECT P1, URZ, PT ;  /* 0x00000000003f082f */ /* 0x000fe20003820000 */
[----:B------:R2:W-:-:S12]  /*12250*/  UBLKRED.G.S.ADD.F32.RN [UR4], [UR6], UR7, desc[UR8] ;  /* 0x00000804060073bb */ /* 0x0005d800080a1407 */
[----:B------:R-:W-:Y:S02]  /*12260*/  @P1 PLOP3.LUT P0, PT, P1, PT, PT, 0x8, 0x0 ;  /* 0x000000000000181c */ /* 0x000fe40000f0e170 */
[----:B------:R-:W-:-:S11]  /*12270*/  PLOP3.LUT P1, PT, PT, PT, PT, 0x8, 0x0 ;  /* 0x000000000000781c */ /* 0x000fd60003f2e170 */
[----:B--2---:R-:W-:Y:S05]  /*12280*/  @P0 BRA.U.ANY `(.L_x_2120) ;  /* 0xfffffffd00ec0947 */ /* 0x004fea000393ffff */
[----:B------:R0:W-:Y:S01]  /*12290*/  UTMACMDFLUSH ;  /* 0x00000000000079b7 */ /* 0x0001e20000000000 */
[----:B------:R-:W-:-:S04]  /*122a0*/  DEPBAR.LE SB0, 0x0 ;  /* 0x000080000000791a */ /* 0x000fc80000000000 */
[----:B------:R-:W-:Y:S05]  /*122b0*/  BRA `(.L_x_2067) ;  /* 0x0000003400c47947 */ /* 0x000fea0003800000 */
.L_x_2062:
        /* <DEDUP_REMOVED lines=21> */
.L_x_2122:
        /* <DEDUP_REMOVED lines=13> */
.L_x_2124:
[----:B------:R-:W-:-:S05]  /*124e0*/  ULDC UR4, c[0x0][0x8c4] ;  /* 0x0002310000047ab9 */ /* 0x000fca0000000800 */
.L_x_2123:
        /* <DEDUP_REMOVED lines=44> */
.L_x_2125:
        /* <DEDUP_REMOVED lines=13> */
.L_x_2126:
        /* <DEDUP_REMOVED lines=12> */
.L_x_2127:
        /* <DEDUP_REMOVED lines=22> */
.L_x_2128:
[----:B------:R-:W-:-:S13]  /*12aa0*/  ISETP.GT.AND P0, PT, R2, UR7, PT ;  /* 0x0000000702007c0c */ /* 0x000fda000bf04270 */
[----:B------:R-:W-:Y:S05]  /*12ab0*/  @!P0 BRA `(.L_x_2067) ;  /* 0x0000002c00c48947 */ /* 0x000fea0003800000 */
[----:B------:R-:W-:Y:S01]  /*12ac0*/  ULDC.64 UR14, c[0x0][0x2d8] ;  /* 0x0000b600000e7ab9 */ /* 0x000fe20000000a00 */
[----:B------:R-:W-:Y:S01]  /*12ad0*/  VIADD R0, R2, -UR7 ;  /* 0x8000000702007c36 */ /* 0x000fe20008000000 */
[----:B------:R-:W-:Y:S02]  /*12ae0*/  UIMAD UR11, UR11, UR14, URZ ;  /* 0x0000000e0b0b72a4 */ /* 0x000fe4000f8e023f */
[----:B------:R-:W-:Y:S02]  /*12af0*/  USHF.R.S32.HI UR6, URZ, 0x1f, UR12 ;  /* 0x0000001f3f067899 */ /* 0x000fe4000801140c */
[----:B------:R-:W-:Y:S01]  /*12b00*/  UIMAD.WIDE.U32 UR8, UR16, UR14, URZ ;  /* 0x0000000e100872a5 */ /* 0x000fe2000f8e003f */
        /* <DEDUP_REMOVED lines=33> */
.L_x_2131:
[----:B------:R-:W-:Y:S05]  /*12d20*/  BSYNC B0 ;  /* 0x0000000000007941 */ /* 0x000fea0003800000 */
.L_x_2130:
        /* <DEDUP_REMOVED lines=19> */
.L_x_2133:
[----:B------:R-:W-:Y:S05]  /*12e60*/  BSYNC B0 ;  /* 0x0000000000007941 */ /* 0x000fea0003800000 */
.L_x_2132:
[----:B------:R-:W-:Y:S06]  /*12e70*/  BAR.ARV 0xa, 0xa0 ;  /* 0x0282800000007b1d */ /* 0x000fec0000002000 */
[----:B------:R-:W-:Y:S04]  /*12e80*/  BSSY B0, `(.L_x_2134) ;  /* 0x0000003000007945 */ /* 0x000fe80003800000 */
[----:B------:R-:W-:Y:S05]  /*12e90*/  @!P0 BRA `(.L_x_2135) ;  /* 0x0000000000048947 */ /* 0x000fea0003800000 */
[----:B------:R-:W-:-:S04]  /*12ea0*/  DEPBAR.LE SB0, 0x0 ;  /* 0x000080000000791a */ /* 0x000fc80000000000 */
.L_x_2135:
[----:B------:R-:W-:Y:S05]  /*12eb0*/  BSYNC B0 ;  /* 0x0000000000007941 */ /* 0x000fea0003800000 */
.L_x_2134:
[----:B------:R-:W-:Y:S06]  /*12ec0*/  BAR.ARV 0xb, 0xa0 ;  /* 0x02c2800000007b1d */ /* 0x000fec0000002000 */
[----:B------:R-:W-:Y:S01]  /*12ed0*/  UIADD3 UR15, UR7, 0x1, URZ ;  /* 0x00000001070f7890 */ /* 0x000fe2000fffe03f */
[----:B------:R-:W-:Y:S11]  /*12ee0*/  BRA `(.L_x_2136) ;  /* 0x0000000000047947 */ /* 0x000ff60003800000 */
.L_x_2129:
[----:B------:R-:W-:-:S05]  /*12ef0*/  UMOV UR15, UR7 ;  /* 0x00000007000f7c82 */ /* 0x000fca0008000000 */
.L_x_2136:
        /* <DEDUP_REMOVED lines=21> */
.L_x_2149:
        /* <DEDUP_REMOVED lines=20> */
.L_x_2138:
[----:B------:R-:W-:Y:S05]  /*13190*/  BSYNC B0 ;  /* 0x0000000000007941 */ /* 0x000fea0003800000 */
.L_x_2137:
        /* <DEDUP_REMOVED lines=13> */
.L_x_2140:
[----:B------:R-:W-:Y:S05]  /*13270*/  BSYNC B0 ;  /* 0x0000000000007941 */ /* 0x000fea0003800000 */
.L_x_2139:
[----:B------:R-:W-:Y:S06]  /*13280*/  BAR.ARV 0xa, 0xa0 ;  /* 0x0282800000007b1d */ /* 0x000fec0000002000 */
[----:B------:R-:W-:Y:S04]  /*13290*/  BSSY B0, `(.L_x_2141) ;  /* 0x0000003000007945 */ /* 0x000fe80003800000 */
[----:B------:R-:W-:Y:S05]  /*132a0*/  @!P0 BRA `(.L_x_2142) ;  /* 0x0000000000048947 */ /* 0x000fea0003800000 */
[----:B------:R-:W-:-:S04]  /*132b0*/  DEPBAR.LE SB0, 0x0 ;  /* 0x000080000000791a */ /* 0x000fc80000000000 */
.L_x_2142:
[----:B------:R-:W-:Y:S05]  /*132c0*/  BSYNC B0 ;  /* 0x0000000000007941 */ /* 0x000fea0003800000 */
.L_x_2141:
        /* <DEDUP_REMOVED lines=13> */
.L_x_2144:
[----:B------:R-:W-:Y:S05]  /*133a0*/  BSYNC B0 ;  /* 0x0000000000007941 */ /* 0x000fea0003800000 */
.L_x_2143:
        /* <DEDUP_REMOVED lines=13> */
.L_x_2146:
[----:B------:R-:W-:Y:S05]  /*13480*/  BSYNC B0 ;  /* 0x0000000000007941 */ /* 0x000fea0003800000 */
.L_x_2145:
[----:B------:R-:W-:Y:S01]  /*13490*/  UIADD3 UR15, UR15, 0x2, URZ ;  /* 0x000000020f0f7890 */ /* 0x000fe2000fffe03f */
[----:B------:R-:W-:Y:S06]  /*134a0*/  BAR.ARV 0xa, 0xa0 ;  /* 0x0282800000007b1d */ /* 0x000fec0000002000 */
[----:B------:R-:W-:Y:S01]  /*134b0*/  BSSY B0, `(.L_x_2147) ;  /* 0x0000004000007945 */ /* 0x000fe20003800000 */
[----:B------:R-:W-:-:S03]  /*134c0*/  ISETP.LE.AND P1, PT, R2, UR15, PT ;  /* 0x0000000f02007c0c */ /* 0x000fc6000bf23270 */
[----:B------:R-:W-:Y:S10]  /*134d0*/  @!P0 BRA `(.L_x_2148) ;  /* 0x0000000000048947 */ /* 0x000ff40003800000 */
[----:B------:R-:W-:-:S04]  /*134e0*/  DEPBAR.LE SB0, 0x0 ;  /* 0x000080000000791a */ /* 0x000fc80000000000 */
.L_x_2148:
[----:B------:R-:W-:Y:S05]  /*134f0*/  BSYNC B0 ;  /* 0x0000000000007941 */ /* 0x000fea0003800000 */
.L_x_2147:
[----:B------:R-:W-:Y:S06]  /*13500*/  BAR.ARV 0xb, 0xa0 ;  /* 0x02c2800000007b1d */ /* 0x000fec0000002000 */
[----:B------:R-:W-:Y:S02]  /*13510*/  UIADD3 UR19, UR19, 0x4000, URZ ;  /* 0x0000400013137890 */ /* 0x000fe4000fffe03f */
[----:B------:R-:W-:Y:S01]  /*13520*/  UIADD3 UR6, UR6, 0x4000, URZ ;  /* 0x0000400006067890 */ /* 0x000fe2000fffe03f */
[----:B------:R-:W-:Y:S11]  /*13530*/  @!P1 BRA `(.L_x_2149) ;  /* 0xfffffff800c49947 */ /* 0x000ff6000383ffff */
[----:B------:R-:W-:Y:S05]  /*13540*/  BRA `(.L_x_2067) ;  /* 0x0000002400207947 */ /* 0x000fea0003800000 */
.L_x_2121:
        /* <DEDUP_REMOVED lines=14> */
.L_x_2150:
        /* <DEDUP_REMOVED lines=14> */
.L_x_2152:
[----:B------:R-:W-:-:S05]  /*13710*/  ULDC UR4, c[0x0][0x8c4] ;  /* 0x0002310000047ab9 */ /* 0x000fca0000000800 */
.L_x_2151:
        /* <DEDUP_REMOVED lines=59> */
.L_x_2154:
        /* <DEDUP_REMOVED lines=13> */
.L_x_2155:
        /* <DEDUP_REMOVED lines=8> */
.L_x_2156:
        /* <DEDUP_REMOVED lines=21> */
.L_x_2157:
        /* <DEDUP_REMOVED lines=50> */
.L_x_2187:
        /* <DEDUP_REMOVED lines=15> */
.L_x_2160:
        /* <DEDUP_REMOVED lines=77> */
.L_x_2171:
[----:B-123--:R-:W-:-:S04]  /*14650*/  SHF.L.U32 R18, R10, 0x1f, RZ ;  /* 0x0000001f0a127819 */ /* 0x00efc800000006ff */
[----:B------:R-:W2:Y:S02]  /*14660*/  SYNCS.PHASECHK.TRANS64.TRYWAIT P1, [R15+URZ+0x30c40], R18 ;  /* 0x030c40120f0075a7 */ /* 0x000ea4000802017f */
[----:B--2---:R-:W-:Y:S05]  /*14670*/  @!P1 BRA `(.L_x_2163) ;  /* 0x00000014009c9947 */ /* 0x004fea0003800000 */
.L_x_2188:
        /* <DEDUP_REMOVED lines=8> */
.L_x_2164:
        /* <DEDUP_REMOVED lines=30> */
.L_x_2189:
        /* <DEDUP_REMOVED lines=8> */
.L_x_2166:
        /* <DEDUP_REMOVED lines=30> */
.L_x_2190:
        /* <DEDUP_REMOVED lines=8> */
.L_x_2168:
        /* <DEDUP_REMOVED lines=24> */
.L_x_2192:
        /* <DEDUP_REMOVED lines=8> */
.L_x_2170:
        /* <DEDUP_REMOVED lines=30> */
.L_x_2162:
[----:B------:R-:W4:Y:S02]  /*14fa0*/  LDL.LU R4, [R1+0x4] ;  /* 0x0000040001047983 */ /* 0x000f240000300800 */
[----:B----4-:R-:W-:Y:S02]  /*14fb0*/  ISETP.NE.AND P1, PT, R4, RZ, PT ;  /* 0x000000ff0400720c */ /* 0x010fe40003f25270 */
[----:B------:R4:W5:Y:S11]  /*14fc0*/  LDL R4, [R1] ;  /* 0x0000000001047983 */ /* 0x0009760000100800 */
[----:B----4-:R-:W-:Y:S05]  /*14fd0*/  @!P1 BRA `(.L_x_2161) ;  /* 0x0000000400249947 */ /* 0x010fea0003800000 */
[----:B------:R-:W-:-:S04]  /*14fe0*/  SHF.L.U32 R12, R10, 0x1f, RZ ;  /* 0x0000001f0a0c7819 */ /* 0x000fc800000006ff */
[----:B------:R-:W4:Y:S02]  /*14ff0*/  SYNCS.PHASECHK.TRANS64.TRYWAIT P1, [R15+URZ+0x30c40], R12 ;  /* 0x030c400c0f0075a7 */ /* 0x000f24000802017f */
[----:B----4-:R-:W-:Y:S05]  /*15000*/  @!P1 BRA `(.L_x_2172) ;  /* 0x0000000c008c9947 */ /* 0x010fea0003800000 */
.L_x_2193:
        /* <DEDUP_REMOVED lines=8> */
.L_x_2173:
        /* <DEDUP_REMOVED lines=27> */
.L_x_2194:
        /* <DEDUP_REMOVED lines=8> */
.L_x_2175:
        /* <DEDUP_REMOVED lines=27> */
.L_x_2161:
[----:B------:R-:W1:Y:S01]  /*15470*/  S2R R0, SR_TID.X ;  /* 0x0000000000007919 */ /* 0x000e620000002100 */
[----:B------:R-:W-:Y:S02]  /*15480*/  LEA R3, R16, R15, 0x3 ;  /* 0x0000000f10037211 */ /* 0x000fe400078e18ff */
[----:B-1----:R-:W-:Y:S02]  /*15490*/  LOP3.LUT R2, R0, 0x7f, RZ, 0xc0, !PT ;  /* 0x0000007f00027812 */ /* 0x002fe400078ec0ff */
[----:B------:R-:W-:Y:S02]  /*154a0*/  SHF.L.U32 R0, R10, 0x1f, RZ ;  /* 0x0000001f0a007819 */ /* 0x000fe400000006ff */
[----:B------:R-:W-:Y:S02]  /*154b0*/  ISETP.NE.AND P1, PT, R2, RZ, PT ;  /* 0x000000ff0200720c */ /* 0x000fe40003f25270 */
[----:B------:R-:W1:Y:S02]  /*154c0*/  SYNCS.PHASECHK.TRANS64.TRYWAIT P0, [R3+URZ+0x30c40], R0 ;  /* 0x030c4000030075a7 */ /* 0x000e64000800017f */
[----:B-1----:R-:W-:Y:S09]  /*154d0*/  @!P0 BRA `(.L_x_2176) ;  /* 0x0000000800808947 */ /* 0x002ff20003800000 */
.L_x_2195:
[----:B------:R-:W-:Y:S05]  /*154e0*/  @P1 BRA `(.L_x_2177) ;  /* 0x0000000000181947 */ /* 0x000fea0003800000 */
[----:B------:R-:W1:Y:S01]  /*154f0*/  S2R R2, SR_TID.X ;  /* 0x0000000000027919 */ /* 0x000e620000002100 */
[----:B------:R-:W-:-:S04]  /*15500*/  IMAD.MOV.U32 R0, RZ, RZ, 0x4200 ;  /* 0x00004200ff007424 */ /* 0x000fc800078e00ff */
[----:B------:R1:W-:Y:S02]  /*15510*/  SYNCS.ARRIVE.TRANS64 RZ, [R3+URZ+0x30c30], R0 ;  /* 0x030c300003ff79a7 */ /* 0x0003e4000800003f */
[----:B-1----:R-:W-:-:S13]  /*15520*/  LOP3.LUT P0, RZ, R2, 0x1f, RZ, 0xc0, !PT ;  /* 0x0000001f02ff7812 */ /* 0x002fda000780c0ff */
[----:B------:R-:W-:Y:S05]  /*15530*/  @!P0 BRA `(.L_x_2177) ;  /* 0x0000000000048947 */ /* 0x000fea0003800000 */
[----:B------:R-:W-:Y:S01]  /*15540*/  BPT.TRAP 0x1 ;  /* 0x000000040000795c */ /* 0x000fe20000300000 */
.L_x_2177:
        /* <DEDUP_REMOVED lines=34> */
.L_x_2158:
[----:B------:R-:W-:Y:S05]  /*15770*/  BSYNC B0 ;  /* 0x0000000000007941 */ /* 0x000fea0003800000 */
.L_x_2153:
[----:B------:R-:W-:-:S03]  /*15780*/  UMOV UR8, 0xffffffff ;  /* 0xffffffff00087882 */ /* 0x000fc60000000000 */
[----:B------:R-:W-:Y:S05]  /*15790*/  BRA.DIV UR8, `(.L_x_2178) ;  /* 0x0000000608e47947 */ /* 0x000fea000b800000 */
[----:B------:R-:W-:-:S13]  /*157a0*/  ELECT P6, URZ, PT ;  /* 0x00000000003f782f */ /* 0x000fda00038c0000 */
.L_x_2198:
[----:B------:R-:W-:Y:S05]  /*157b0*/  @!P6 BRA `(.L_x_2067) ;  /* 0x000000000084e947 */ /* 0x000fea0003800000 */
[----:B------:R-:W-:-:S06]  /*157c0*/  ULOP3.LUT UR8, UR36, 0x2, URZ, 0xfc, !UPT ;  /* 0x0000000224087892 */ /* 0x000fcc000f8efc3f */
[----:B------:R-:W-:-:S04]  /*157d0*/  MOV R2, UR8 ;  /* 0x0000000800027c02 */ /* 0x000fc80008000f00 */
[----:B------:R-:W-:-:S13]  /*157e0*/  ISETP.NE.AND P2, PT, R2, 0x3, PT ;  /* 0x000000030200780c */ /* 0x000fda0003f45270 */
[----:B------:R-:W-:Y:S05]  /*157f0*/  @!P2 BRA `(.L_x_2179) ;  /* 0x000000000004a947 */ /* 0x000fea0003800000 */
[----:B---3--:R-:W-:Y:S01]  /*15800*/  BPT.TRAP 0x1 ;  /* 0x000000040000795c */ /* 0x008fe20000300000 */
.L_x_2179:
        /* <DEDUP_REMOVED lines=15> */
.L_x_2199:
[----:B------:R-:W2:Y:S02]  /*15900*/  SYNCS.PHASECHK.TRANS64.TRYWAIT P0, [R3+URZ], R2 ;  /* 0x00000002030075a7 */ /* 0x000ea4000800017f */
[----:B--2---:R-:W-:Y:S05]  /*15910*/  @!P0 BRA `(.L_x_2181) ;  /* 0x0000000400b88947 */ /* 0x004fea0003800000 */
.L_x_2200:
[----:B------:R-:W-:Y:S05]  /*15920*/  @!P2 BRA `(.L_x_2182) ;  /* 0x000000000004a947 */ /* 0x000fea0003800000 */
[----:B---3--:R-:W-:Y:S01]  /*15930*/  BPT.TRAP 0x1 ;  /* 0x000000040000795c */ /* 0x008fe20000300000 */
.L_x_2182:
[----:B--2---:R-:W-:-:S05]  /*15940*/  VIADD R3, R8, 0x30c40 ;  /* 0x00030c4008037836 */ /* 0x004fca0000000000 */
[----:B------:R-:W-:-:S04]  /*15950*/  LEA R5, R0, R3, 0x3 ;  /* 0x0000000300057211 */ /* 0x000fc800078e18ff */
[----:B------:R-:W2:Y:S02]  /*15960*/  SYNCS.PHASECHK.TRANS64.TRYWAIT P0, [R5+URZ], R4 ;  /* 0x00000004050075a7 */ /* 0x000ea4000800017f */
[----:B--2---:R-:W-:Y:S05]  /*15970*/  @!P0 BRA `(.L_x_2183) ;  /* 0x0000000400b48947 */ /* 0x004fea0003800000 */
.L_x_2201:
[----:B------:R-:W-:-:S07]  /*15980*/  IMAD R3, R6, 0x8, R3 ;  /* 0x0000000806037824 */ /* 0x000fce00078e0203 */
.L_x_2184:
[----:B----4-:R4:W1:Y:S02]  /*15990*/  SYNCS.PHASECHK.TRANS64.TRYWAIT P0, [R3+URZ], R2 ;  /* 0x00000002030075a7 */ /* 0x010864000800017f */
[----:B-1----:R-:W-:Y:S05]  /*159a0*/  @!P0 NANOSLEEP.SYNCS 0x989680 ;  /* 0x009896800000895d */ /* 0x002fea0003900000 */
[----:B------:R-:W1:Y:S02]  /*159b0*/  @!P0 SYNCS.PHASECHK.TRANS64 P0, [R3+URZ], R2 ;  /* 0x00000002030085a7 */ /* 0x000e64000800007f */
[----:B-1----:R-:W-:Y:S05]  /*159c0*/  @!P0 BRA `(.L_x_2184) ;  /* 0xfffffffc00f08947 */ /* 0x002fea000383ffff */
.L_x_2067:
[----:B---3--:R-:W-:Y:S05]  /*159d0*/  BSYNC B6 ;  /* 0x0000000000067941 */ /* 0x008fea0003800000 */
.L_x_2061:
[----:B------:R-:W-:Y:S05]  /*159e0*/  EXIT ;  /* 0x000000000000794d */ /* 0x000fea0003800000 */
.L_x_2078:
[----:B------:R-:W-:Y:S01]  /*159f0*/  MOV R13, R18 ;  /* 0x00000012000d7202 */ /* 0x000fe20000000f00 */
[----:B------:R-:W-:Y:S01]  /*15a00*/  IMAD.MOV.U32 R12, RZ, RZ, RZ ;  /* 0x000000ffff0c7224 */ /* 0x000fe200078e00ff */
[----:B------:R-:W-:Y:S01]  /*15a10*/  MOV R11, 0x1f ;  /* 0x0000001f000b7802 */ /* 0x000fe20000000f00 */
[----:B------:R-:W-:-:S07]  /*15a20*/  IMAD.MOV.U32 R15, RZ, RZ, -0x1 ;  /* 0xffffffffff0f7424 */ /* 0x000fce00078e00ff */
[----:B------:R-:W-:Y:S05]  /*15a30*/  WARPSYNC.COLLECTIVE R15, `(.L_x_2185) ;  /* 0x000000000f087348 */ /* 0x000fea0003c00000 */
[----:B------:R1:W2:Y:S02]  /*15a40*/  SHFL.IDX P6, R14, R13, R12, R11 ;  /* 0x0000000c0d0e7389 */ /* 0x0002a400000c000b */
[----:B-12---:R-:W-:Y:S01]  /*15a50*/  ENDCOLLECTIVE ;  /* 0x000000000000791b */ /* 0x006fe20003800000 */
.L_x_2185:
[----:B------:R-:W-:Y:S05]  /*15a60*/  BRA `(.L_x_2186) ;  /* 0xfffffeb8006c7947 */ /* 0x000fea000383ffff */
.L_x_2080:
[----:B--2---:R2:W3:Y:S02]  /*15a70*/  SYNCS.PHASECHK.TRANS64.TRYWAIT P0, [R16+URZ+0x30c00], R11 ;  /* 0x030c000b100075a7 */ /* 0x0044e4000800017f */
[----:B---3--:R-:W-:Y:S05]  /*15a80*/  @!P0 NANOSLEEP.SYNCS 0x989680 ;  /* 0x009896800000895d */ /* 0x008fea0003900000 */
[----:B------:R-:W3:Y:S02]  /*15a90*/  @!P0 SYNCS.PHASECHK.TRANS64 P0, [R16+URZ+0x30c00], R11 ;  /* 0x030c000b100085a7 */ /* 0x000ee4000800007f */
[----:B---3--:R-:W-:Y:S05]  /*15aa0*/  @!P0 BRA `(.L_x_2080) ;  /* 0xfffffffc00f08947 */ /* 0x008fea000383ffff */
[----:B------:R-:W-:Y:S05]  /*15ab0*/  BRA `(.L_x_2079) ;  /* 0xfffffeb800b87947 */ /* 0x000fea000383ffff */
.L_x_2085:
[----:B--2---:R2:W3:Y:S02]  /*15ac0*/  SYNCS.PHASECHK.TRANS64.TRYWAIT P0, [R6+URZ+0x30c10], R23 ;  /* 0x030c1017060075a7 */ /* 0x0044e4000800017f */
[----:B---3--:R-:W-:Y:S05]  /*15ad0*/  @!P0 NANOSLEEP.SYNCS 0x989680 ;  /* 0x009896800000895d */ /* 0x008fea0003900000 */
[----:B------:R-:W3:Y:S02]  /*15ae0*/  @!P0 SYNCS.PHASECHK.TRANS64 P0, [R6+URZ+0x30c10], R23 ;  /* 0x030c1017060085a7 */ /* 0x000ee4000800007f */
[----:B---3--:R-:W-:Y:S05]  /*15af0*/  @!P0 BRA `(.L_x_2085) ;  /* 0xfffffffc00f08947 */ /* 0x008fea000383ffff */
[----:B------:R-:W-:Y:S05]  /*15b00*/  BRA `(.L_x_2084) ;  /* 0xfffffec4006c7947 */ /* 0x000fea000383ffff */
.L_x_2089:
[----:B------:R1:W1:Y:S02]  /*15b10*/  SYNCS.PHASECHK.TRANS64.TRYWAIT P0, [R6+URZ+0x30c30], R23 ;  /* 0x030c3017060075a7 */ /* 0x000264000800017f */
[----:B-1----:R-:W-:Y:S05]  /*15b20*/  @!P0 NANOSLEEP.SYNCS 0x989680 ;  /* 0x009896800000895d */ /* 0x002fea0003900000 */
[----:B------:R-:W1:Y:S02]  /*15b30*/  @!P0 SYNCS.PHASECHK.TRANS64 P0, [R6+URZ+0x30c30], R23 ;  /* 0x030c3017060085a7 */ /* 0x000e64000800007f */
[----:B-1----:R-:W-:Y:S05]  /*15b40*/  @!P0 BRA `(.L_x_2089) ;  /* 0xfffffffc00f08947 */ /* 0x002fea000383ffff */
[----:B------:R-:W-:Y:S05]  /*15b50*/  BRA `(.L_x_2088) ;  /* 0xfffffec800747947 */ /* 0x000fea000383ffff */
.L_x_2097:
[----:B--2---:R2:W3:Y:S02]  /*15b60*/  SYNCS.PHASECHK.TRANS64.TRYWAIT P1, [R6+URZ+0x30c10], R23 ;  /* 0x030c1017060075a7 */ /* 0x0044e4000802017f */
[----:B---3--:R-:W-:Y:S05]  /*15b70*/  @!P1 NANOSLEEP.SYNCS 0x989680 ;  /* 0x009896800000995d */ /* 0x008fea0003900000 */
[----:B------:R-:W3:Y:S02]  /*15b80*/  @!P1 SYNCS.PHASECHK.TRANS64 P1, [R6+URZ+0x30c10], R23 ;  /* 0x030c1017060095a7 */ /* 0x000ee4000802007f */
[----:B---3--:R-:W-:Y:S05]  /*15b90*/  @!P1 BRA `(.L_x_2097) ;  /* 0xfffffffc00f09947 */ /* 0x008fea000383ffff */
[----:B------:R-:W-:Y:S05]  /*15ba0*/  BRA `(.L_x_2096) ;  /* 0xffffff1c008c7947 */ /* 0x000fea000383ffff */
.L_x_2101:
[----:B------:R1:W1:Y:S02]  /*15bb0*/  SYNCS.PHASECHK.TRANS64.TRYWAIT P1, [R6+URZ+0x30c30], R23 ;  /* 0x030c3017060075a7 */ /* 0x000264000802017f */
[----:B-1----:R-:W-:Y:S05]  /*15bc0*/  @!P1 NANOSLEEP.SYNCS 0x989680 ;  /* 0x009896800000995d */ /* 0x002fea0003900000 */
[----:B------:R-:W1:Y:S02]  /*15bd0*/  @!P1 SYNCS.PHASECHK.TRANS64 P1, [R6+URZ+0x30c30], R23 ;  /* 0x030c3017060095a7 */ /* 0x000e64000802007f */
[----:B-1----:R-:W-:Y:S05]  /*15be0*/  @!P1 BRA `(.L_x_2101) ;  /* 0xfffffffc00f09947 */ /* 0x002fea000383ffff */
[----:B------:R-:W-:Y:S05]  /*15bf0*/  BRA `(.L_x_2100) ;  /* 0xffffff20008c7947 */ /* 0x000fea000383ffff */
.L_x_2109:
[----:B--2---:R2:W3:Y:S02]  /*15c00*/  SYNCS.PHASECHK.TRANS64.TRYWAIT P0, [R6+URZ+0x30c10], R23 ;  /* 0x030c1017060075a7 */ /* 0x0044e4000800017f */
[----:B---3--:R-:W-:Y:S05]  /*15c10*/  @!P0 NANOSLEEP.SYNCS 0x989680 ;  /* 0x009896800000895d */ /* 0x008fea0003900000 */
[----:B------:R-:W3:Y:S02]  /*15c20*/  @!P0 SYNCS.PHASECHK.TRANS64 P0, [R6+URZ+0x30c10], R23 ;  /* 0x030c1017060085a7 */ /* 0x000ee4000800007f */
[----:B---3--:R-:W-:Y:S05]  /*15c30*/  @!P0 BRA `(.L_x_2109) ;  /* 0xfffffffc00f08947 */ /* 0x008fea000383ffff */
[----:B------:R-:W-:Y:S05]  /*15c40*/  BRA `(.L_x_2108) ;  /* 0xffffff6800e47947 */ /* 0x000fea000383ffff */
.L_x_2113:
[----:B------:R1:W1:Y:S02]  /*15c50*/  SYNCS.PHASECHK.TRANS64.TRYWAIT P0, [R6+URZ+0x30c30], R23 ;  /* 0x030c3017060075a7 */ /* 0x000264000800017f */
[----:B-1----:R-:W-:Y:S05]  /*15c60*/  @!P0 NANOSLEEP.SYNCS 0x989680 ;  /* 0x009896800000895d */ /* 0x002fea0003900000 */
[----:B------:R-:W1:Y:S02]  /*15c70*/  @!P0 SYNCS.PHASECHK.TRANS64 P0, [R6+URZ+0x30c30], R23 ;  /* 0x030c3017060085a7 */ /* 0x000e64000800007f */
[----:B-1----:R-:W-:Y:S05]  /*15c80*/  @!P0 BRA `(.L_x_2113) ;  /* 0xfffffffc00f08947 */ /* 0x002fea000383ffff */
[----:B------:R-:W-:Y:S05]  /*15c90*/  BRA `(.L_x_2112) ;  /* 0xffffff6c00e47947 */ /* 0x000fea000383ffff */
.L_x_2159:
[----:B-1----:R1:W2:Y:S02]  /*15ca0*/  SYNCS.PHASECHK.TRANS64.TRYWAIT P0, [R15+URZ+0x30c20], R0 ;  /* 0x030c20000f0075a7 */ /* 0x0022a4000800017f */
[----:B--2---:R-:W-:Y:S05]  /*15cb0*/  @!P0 NANOSLEEP.SYNCS 0x989680 ;  /* 0x009896800000895d */ /* 0x004fea0003900000 */
[----:B------:R-:W2:Y:S02]  /*15cc0*/  @!P0 SYNCS.PHASECHK.TRANS64 P0, [R15+URZ+0x30c20], R0 ;  /* 0x030c20000f0085a7 */ /* 0x000ea4000800007f */
[----:B--2---:R-:W-:Y:S05]  /*15cd0*/  @!P0 BRA `(.L_x_2159) ;  /* 0xfffffffc00f08947 */ /* 0x004fea000383ffff */
[----:B------:R-:W-:Y:S05]  /*15ce0*/  BRA `(.L_x_2187) ;  /* 0xffffffe000e87947 */ /* 0x000fea000383ffff */
.L_x_2163:
[----:B--2---:R2:W3:Y:S02]  /*15cf0*/  SYNCS.PHASECHK.TRANS64.TRYWAIT P1, [R15+URZ+0x30c40], R18 ;  /* 0x030c40120f0075a7 */ /* 0x0044e4000802017f */
[----:B---3--:R-:W-:Y:S05]  /*15d00*/  @!P1 NANOSLEEP.SYNCS 0x989680 ;  /* 0x009896800000995d */ /* 0x008fea0003900000 */
[----:B------:R-:W3:Y:S02]  /*15d10*/  @!P1 SYNCS.PHASECHK.TRANS64 P1, [R15+URZ+0x30c40], R18 ;  /* 0x030c40120f0095a7 */ /* 0x000ee4000802007f */
[----:B---3--:R-:W-:Y:S05]  /*15d20*/  @!P1 BRA `(.L_x_2163) ;  /* 0xfffffffc00f09947 */ /* 0x008fea000383ffff */
[----:B------:R-:W-:Y:S05]  /*15d30*/  BRA `(.L_x_2188) ;  /* 0xffffffe800507947 */ /* 0x000fea000383ffff */
.L_x_2165:
[----:B-1----:R1:W3:Y:S02]  /*15d40*/  SYNCS.PHASECHK.TRANS64.TRYWAIT P1, [R15+URZ+0x30c28], R18 ;  /* 0x030c28120f0075a7 */ /* 0x0022e4000802017f */
[----:B---3--:R-:W-:Y:S05]  /*15d50*/  @!P1 NANOSLEEP.SYNCS 0x989680 ;  /* 0x009896800000995d */ /* 0x008fea0003900000 */
[----:B------:R-:W3:Y:S02]  /*15d60*/  @!P1 SYNCS.PHASECHK.TRANS64 P1, [R15+URZ+0x30c28], R18 ;  /* 0x030c28120f0095a7 */ /* 0x000ee4000802007f */
[----:B---3--:R-:W-:Y:S05]  /*15d70*/  @!P1 BRA `(.L_x_2165) ;  /* 0xfffffffc00f09947 */ /* 0x008fea000383ffff */
[----:B------:R-:W-:Y:S05]  /*15d80*/  BRA `(.L_x_2189) ;  /* 0xffffffe800d47947 */ /* 0x000fea000383ffff */
.L_x_2167:
[----:B---3--:R3:W4:Y:S02]  /*15d90*/  SYNCS.PHASECHK.TRANS64.TRYWAIT P1, [R15+URZ+0x30c48], R18 ;  /* 0x030c48120f0075a7 */ /* 0x008724000802017f */
[----:B----4-:R-:W-:Y:S05]  /*15da0*/  @!P1 NANOSLEEP.SYNCS 0x989680 ;  /* 0x009896800000995d */ /* 0x010fea0003900000 */
[----:B------:R-:W4:Y:S02]  /*15db0*/  @!P1 SYNCS.PHASECHK.TRANS64 P1, [R15+URZ+0x30c48], R18 ;  /* 0x030c48120f0095a7 */ /* 0x000f24000802007f */
[----:B----4-:R-:W-:Y:S05]  /*15dc0*/  @!P1 BRA `(.L_x_2167) ;  /* 0xfffffffc00f09947 */ /* 0x010fea000383ffff */
[----:B------:R-:W-:Y:S05]  /*15dd0*/  BRA `(.L_x_2190) ;  /* 0xffffffec00587947 */ /* 0x000fea000383ffff */
.L_x_2169:
[----:B------:R-:W-:-:S07]  /*15de0*/  SHF.L.U32 R4, R10, 0x1f, RZ ;  /* 0x0000001f0a047819 */ /* 0x000fce00000006ff */
.L_x_2191:
[----:B----4-:R4:W1:Y:S02]  /*15df0*/  SYNCS.PHASECHK.TRANS64.TRYWAIT P1, [R15+URZ+0x30c20], R4 ;  /* 0x030c20040f0075a7 */ /* 0x010864000802017f */
[----:B-1----:R-:W-:Y:S05]  /*15e00*/  @!P1 NANOSLEEP.SYNCS 0x989680 ;  /* 0x009896800000995d */ /* 0x002fea0003900000 */
[----:B------:R-:W1:Y:S02]  /*15e10*/  @!P1 SYNCS.PHASECHK.TRANS64 P1, [R15+URZ+0x30c20], R4 ;  /* 0x030c20040f0095a7 */ /* 0x000e64000802007f */
[----:B-1----:R-:W-:Y:S05]  /*15e20*/  @!P1 BRA `(.L_x_2191) ;  /* 0xfffffffc00f09947 */ /* 0x002fea000383ffff */
[----:B------:R-:W-:Y:S05]  /*15e30*/  BRA `(.L_x_2192) ;  /* 0xffffffec00c07947 */ /* 0x000fea000383ffff */
.L_x_2172:
[----:B----4-:R4:W1:Y:S02]  /*15e40*/  SYNCS.PHASECHK.TRANS64.TRYWAIT P1, [R15+URZ+0x30c40], R12 ;  /* 0x030c400c0f0075a7 */ /* 0x010864000802017f */
[----:B-1----:R-:W-:Y:S05]  /*15e50*/  @!P1 NANOSLEEP.SYNCS 0x989680 ;  /* 0x009896800000995d */ /* 0x002fea0003900000 */
[----:B------:R-:W1:Y:S02]  /*15e60*/  @!P1 SYNCS.PHASECHK.TRANS64 P1, [R15+URZ+0x30c40], R12 ;  /* 0x030c400c0f0095a7 */ /* 0x000e64000802007f */
[----:B-1----:R-:W-:Y:S05]  /*15e70*/  @!P1 BRA `(.L_x_2172) ;  /* 0xfffffffc00f09947 */ /* 0x002fea000383ffff */
[----:B------:R-:W-:Y:S05]  /*15e80*/  BRA `(.L_x_2193) ;  /* 0xfffffff000607947 */ /* 0x000fea000383ffff */
.L_x_2174:
[----:B-1----:R1:W2:Y:S02]  /*15e90*/  SYNCS.PHASECHK.TRANS64.TRYWAIT P1, [R15+URZ+0x30c28], R12 ;  /* 0x030c280c0f0075a7 */ /* 0x0022a4000802017f */
[----:B--2---:R-:W-:Y:S05]  /*15ea0*/  @!P1 NANOSLEEP.SYNCS 0x989680 ;  /* 0x009896800000995d */ /* 0x004fea0003900000 */
[----:B------:R-:W2:Y:S02]  /*15eb0*/  @!P1 SYNCS.PHASECHK.TRANS64 P1, [R15+URZ+0x30c28], R12 ;  /* 0x030c280c0f0095a7 */ /* 0x000ea4000802007f */
[----:B--2---:R-:W-:Y:S05]  /*15ec0*/  @!P1 BRA `(.L_x_2174) ;  /* 0xfffffffc00f09947 */ /* 0x004fea000383ffff */
[----:B------:R-:W-:Y:S05]  /*15ed0*/  BRA `(.L_x_2194) ;  /* 0xfffffff000d87947 */ /* 0x000fea000383ffff */
.L_x_2176:
[----:B------:R1:W1:Y:S02]  /*15ee0*/  SYNCS.PHASECHK.TRANS64.TRYWAIT P0, [R3+URZ+0x30c40], R0 ;  /* 0x030c4000030075a7 */ /* 0x000264000800017f */
[----:B-1----:R-:W-:Y:S05]  /*15ef0*/  @!P0 NANOSLEEP.SYNCS 0x989680 ;  /* 0x009896800000895d */ /* 0x002fea0003900000 */
[----:B------:R-:W1:Y:S02]  /*15f00*/  @!P0 SYNCS.PHASECHK.TRANS64 P0, [R3+URZ+0x30c40], R0 ;  /* 0x030c4000030085a7 */ /* 0x000e64000800007f */
[----:B-1----:R-:W-:Y:S05]  /*15f10*/  @!P0 BRA `(.L_x_2176) ;  /* 0xfffffffc00f08947 */ /* 0x002fea000383ffff */
[----:B------:R-:W-:Y:S05]  /*15f20*/  BRA `(.L_x_2195) ;  /* 0xfffffff4006c7947 */ /* 0x000fea000383ffff */
.L_x_2178:
[----:B------:R-:W-:Y:S01]  /*15f30*/  BSSY B0, `(.L_x_2196) ;  /* 0x0000006000007945 */ /* 0x000fe20003800000 */
[----:B------:R-:W-:-:S07]  /*15f40*/  MOV R15, 0xffffffff ;  /* 0xffffffff000f7802 */ /* 0x000fce0000000f00 */
[----:B---3--:R-:W-:Y:S05]  /*15f50*/  WARPSYNC.COLLECTIVE R15, `(.L_x_2197) ;  /* 0x000000000f0c7348 */ /* 0x008fea0003c00000 */
[----:B------:R-:W-:Y:S02]  /*15f60*/  ELECT P6, UR62, PT ;  /* 0x00000000003e782f */ /* 0x000fe400038c0000 */
[----:B------:R-:W-:Y:S01]  /*15f70*/  MOV R14, UR62 ;  /* 0x0000003e000e7c02 */ /* 0x000fe20008000f00 */
[----:B---3--:R-:W-:Y:S10]  /*15f80*/  ENDCOLLECTIVE ;  /* 0x000000000000791b */ /* 0x008ff40003800000 */
.L_x_2197:
[----:B------:R-:W-:Y:S05]  /*15f90*/  BSYNC B0 ;  /* 0x0000000000007941 */ /* 0x000fea0003800000 */
.L_x_2196:
[----:B------:R-:W-:Y:S05]  /*15fa0*/  BRA `(.L_x_2198) ;  /* 0xfffffff800007947 */ /* 0x000fea000383ffff */
.L_x_2180:
[----:B-1----:R1:W2:Y:S02]  /*15fb0*/  SYNCS.PHASECHK.TRANS64.TRYWAIT P0, [R7+URZ], R4 ;  /* 0x00000004070075a7 */ /* 0x0022a4000800017f */
[----:B--2---:R-:W-:Y:S05]  /*15fc0*/  @!P0 NANOSLEEP.SYNCS 0x989680 ;  /* 0x009896800000895d */ /* 0x004fea0003900000 */
[----:B------:R-:W2:Y:S02]  /*15fd0*/  @!P0 SYNCS.PHASECHK.TRANS64 P0, [R7+URZ], R4 ;  /* 0x00000004070085a7 */ /* 0x000ea4000800007f */
[----:B--2---:R-:W-:Y:S05]  /*15fe0*/  @!P0 BRA `(.L_x_2180) ;  /* 0xfffffffc00f08947 */ /* 0x004fea000383ffff */
[----:B------:R-:W-:Y:S05]  /*15ff0*/  BRA `(.L_x_2199) ;  /* 0xfffffff800407947 */ /* 0x000fea000383ffff */
.L_x_2181:
[----:B--2---:R2:W4:Y:S02]  /*16000*/  SYNCS.PHASECHK.TRANS64.TRYWAIT P0, [R3+URZ], R2 ;  /* 0x00000002030075a7 */ /* 0x004524000800017f */
[----:B----4-:R-:W-:Y:S05]  /*16010*/  @!P0 NANOSLEEP.SYNCS 0x989680 ;  /* 0x009896800000895d */ /* 0x010fea0003900000 */
[----:B------:R-:W4:Y:S02]  /*16020*/  @!P0 SYNCS.PHASECHK.TRANS64 P0, [R3+URZ], R2 ;  /* 0x00000002030085a7 */ /* 0x000f24000800007f */
[----:B----4-:R-:W-:Y:S05]  /*16030*/  @!P0 BRA `(.L_x_2181) ;  /* 0xfffffffc00f08947 */ /* 0x010fea000383ffff */
[----:B------:R-:W-:Y:S05]  /*16040*/  BRA `(.L_x_2200) ;  /* 0xfffffff800347947 */ /* 0x000fea000383ffff */
.L_x_2183:
[----:B--2---:R2:W4:Y:S02]  /*16050*/  SYNCS.PHASECHK.TRANS64.TRYWAIT P0, [R5+URZ], R4 ;  /* 0x00000004050075a7 */ /* 0x004524000800017f */
[----:B----4-:R-:W-:Y:S05]  /*16060*/  @!P0 NANOSLEEP.SYNCS 0x989680 ;  /* 0x009896800000895d */ /* 0x010fea0003900000 */
[----:B------:R-:W4:Y:S02]  /*16070*/  @!P0 SYNCS.PHASECHK.TRANS64 P0, [R5+URZ], R4 ;  /* 0x00000004050085a7 */ /* 0x000f24000800007f */
[----:B----4-:R-:W-:Y:S05]  /*16080*/  @!P0 BRA `(.L_x_2183) ;  /* 0xfffffffc00f08947 */ /* 0x010fea000383ffff */
[----:B------:R-:W-:Y:S05]  /*16090*/  BRA `(.L_x_2201) ;  /* 0xfffffff800387947 */ /* 0x000fea000383ffff */
.L_x_2202:
        /* <DEDUP_REMOVED lines=14> */
.L_x_7388:


//--------------------- .text._ZN7cutlass13device_kernelIN5flash11enable_sm90INS1_16FlashAttnBwdSm90INS1_25CollectiveMainloopBwdSm90ILi2ELi2ELi2EN4cute5tupleIJNS5_1CILi1EEES8_S8_EEENS6_IJNS7_ILi128EEESA_NS7_ILi64EEEEEENS_6half_tEfNS_4arch4Sm90ELb0ELb1ELb1ELb1ELb1ELb1ELb0ELb0ELi2ELi1ELi2ELi2ELb0EEENS1_24CollectiveEpilogueBwdGQAISC_fSF_Li256ELb1ELb1EEENS1_19SingleTileSchedulerILb1ELb0ELb0ELi128EEEEEEEEEvNT_6ParamsE --------------------------
	.section	.text._ZN7cutlass13device_kernelIN5flash11enable_sm90INS1_16FlashAttnBwdSm90INS1_25CollectiveMainloopBwdSm90ILi2ELi2ELi2EN4cute5tupleIJNS5_1CILi1EEES8_S8_EEENS6_IJNS7_ILi128EEESA_NS7_ILi64EEEEEENS_6half_tEfNS_4arch4Sm90ELb0ELb1ELb1ELb1ELb1ELb1ELb0ELb0ELi2ELi1ELi2ELi2ELb0EEENS1_24CollectiveEpilogueBwdGQAISC_fSF_Li256ELb1ELb1EEENS1_19SingleTileSchedulerILb1ELb0ELb0ELi128EEEEEEEEEvNT_6ParamsE,"ax",@progbits
	.align	128
.text._ZN7cutlass13device_kernelIN5flash11enable_sm90INS1_16FlashAttnBwdSm90INS1_25CollectiveMainloopBwdSm90ILi2ELi2ELi2EN4cute5tupleIJNS5_1CILi1EEES8_S8_EEENS6_IJNS7_ILi128EEESA_NS7_ILi64EEEEEENS_6half_tEfNS_4arch4Sm90ELb0ELb1ELb1ELb1ELb1ELb1ELb0ELb0ELi2ELi1ELi2ELi2ELb0EEENS1_24CollectiveEpilogueBwdGQAISC_fSF_Li256ELb1ELb1EEENS1_19SingleTileSchedulerILb1ELb0ELb0ELi128EEEEEEEEEvNT_6ParamsE:
        .type           _ZN7cutlass13device_kernelIN5flash11enable_sm90INS1_16FlashAttnBwdSm90INS1_25CollectiveMainloopBwdSm90ILi2ELi2ELi2EN4cute5tupleIJNS5_1CILi1EEES8_S8_EEENS6_IJNS7_ILi128EEESA_NS7_ILi64EEEEEENS_6half_tEfNS_4arch4Sm90ELb0ELb1ELb1ELb1ELb1ELb1ELb0ELb0ELi2ELi1ELi2ELi2ELb0EEENS1_24CollectiveEpilogueBwdGQAISC_fSF_Li256ELb1ELb1EEENS1_19SingleTileSchedulerILb1ELb0ELb0ELi128EEEEEEEEEvNT_6ParamsE,@function
        .size           _ZN7cutlass13device_kernelIN5flash11enable_sm90INS1_16FlashAttnBwdSm90INS1_25CollectiveMainloopBwdSm90ILi2ELi2ELi2EN4cute5tupleIJNS5_1CILi1EEES8_S8_EEENS6_IJNS7_ILi128EEESA_NS7_ILi64EEEEEENS_6half_tEfNS_4arch4Sm90ELb0ELb1ELb1ELb1ELb1ELb1ELb0ELb0ELi2ELi1ELi2ELi2ELb0EEENS1_24CollectiveEpilogueBwdGQAISC_fSF_Li256ELb1ELb1EEENS1_19SingleTileSchedulerILb1ELb0ELb0ELi128EEEEEEEEEvNT_6ParamsE,(.L_x_7389 - _ZN7cutlass13device_kernelIN5flash11enable_sm90INS1_16FlashAttnBwdSm90INS1_25CollectiveMainloopBwdSm90ILi2ELi2ELi2EN4cute5tupleIJNS5_1CILi1EEES8_S8_EEENS6_IJNS7_ILi128EEESA_NS7_ILi64EEEEEENS_6half_tEfNS_4arch4Sm90ELb0ELb1ELb1ELb1ELb1ELb1ELb0ELb0ELi2ELi1ELi2ELi2ELb0EEENS1_24CollectiveEpilogueBwdGQAISC_fSF_Li256ELb1ELb1EEENS1_19SingleTileSchedulerILb1ELb0ELb0ELi128EEEEEEEEEvNT_6ParamsE)
        .other          _ZN7cutlass13device_kernelIN5flash11enable_sm90INS1_16FlashAttnBwdSm90INS1_25CollectiveMainloopBwdSm90ILi2ELi2ELi2EN4cute5tupleIJNS5_1CILi1EEES8_S8_EEENS6_IJNS7_ILi128EEESA_NS7_ILi64EEEEEENS_6half_tEfNS_4arch4Sm90ELb0ELb1ELb1ELb1ELb1ELb1ELb0ELb0ELi2ELi1ELi2ELi2ELb0EEENS1_24CollectiveEpilogueBwdGQAISC_fSF_Li256ELb1ELb1EEENS1_19SingleTileSchedulerILb1ELb0ELb0ELi128EEEEEEEEEvNT_6ParamsE,@"STO_CUDA_ENTRY STV_DEFAULT"
_ZN7cutlass13device_kernelIN5flash11enable_sm90INS1_16FlashAttnBwdSm90INS1_25CollectiveMainloopBwdSm90ILi2ELi2ELi2EN4cute5tupleIJNS5_1CILi1EEES8_S8_EEENS6_IJNS7_ILi128EEESA_NS7_ILi64EEEEEENS_6half_tEfNS_4arch4Sm90ELb0ELb1ELb1ELb1ELb1ELb1ELb0ELb0ELi2ELi1ELi2ELi2ELb0EEENS1_24CollectiveEpilogueBwdGQAISC_fSF_Li256ELb1ELb1EEENS1_19SingleTileSchedulerILb1ELb0ELb0ELi128EEEEEEEEEvNT_6ParamsE:
        /* <DEDUP_REMOVED lines=24> */
.L_x_2204:
[----:B------:R-:W-:Y:S05]  /*0180*/  BSYNC B0 ;  /* 0x0000000000007941 */ /* 0x000fea0003800000 */
.L_x_2203:
        /* <DEDUP_REMOVED lines=37> */
.L_x_2205:
        /* <DEDUP_REMOVED lines=22> */
.L_x_2206:
[----:B------:R-:W-:Y:S01]  /*0540*/  PLOP3.LUT P0, PT, PT, PT, UP0, 0x80, 0x0 ;  /* 0x000000000000781c */ /* 0x000fe20003f0f008 */
[----:B------:R-:W-:Y:S01]  /*0550*/  NOP ;  /* 0x0000000000007918 */ /* 0x000fe20000000000 */
[----:B------:R-:W-:Y:S01]  /*0560*/  ULDC.64 UR38, c[0x0][0x208] ;  /* 0x0000820000267ab9 */ /* 0x000fe20000000a00 */
[----:B------:R-:W-:Y:S01]  /*0570*/  BSSY B6, `(.L_x_2207) ;  /* 0x0001676000067945 */ /* 0x000fe20003800000 */
[----:B-12-4-:R-:W-:Y:S09]  /*0580*/  BAR.SYNC.DEFER_BLOCKING 0x0 ;  /* 0x0000000000007b1d */ /* 0x016ff20000010000 */
[----:B------:R-:W-:Y:S05]  /*0590*/  @!P0 BRA `(.L_x_2208) ;  /* 0x0000012000448947 */ /* 0x000fea0003800000 */
.L_x_2209:
        /* <DEDUP_REMOVED lines=24> */
.L_x_2210:
        /* <DEDUP_REMOVED lines=14> */
.L_x_2212:
[----:B------:R-:W-:-:S05]  /*0800*/  ULDC UR4, c[0x0][0x8c4] ;  /* 0x0002310000047ab9 */ /* 0x000fca0000000800 */
.L_x_2211:
        /* <DEDUP_REMOVED lines=19> */
.L_x_2214:
        /* <DEDUP_REMOVED lines=14> */
.L_x_2215:
        /* <DEDUP_REMOVED lines=11> */
.L_x_2216:
        /* <DEDUP_REMOVED lines=13> */
.L_x_2217:
        /* <DEDUP_REMOVED lines=50> */
.L_x_2218:
        /* <DEDUP_REMOVED lines=28> */
.L_x_2221:
        /* <DEDUP_REMOVED lines=15> */
.L_x_2220:
        /* <DEDUP_REMOVED lines=22> */
.L_x_2223:
        /* <DEDUP_REMOVED lines=15> */
.L_x_2222:
[----:B------:R-:W-:Y:S01]  /*13c0*/  SHF.R.S32.HI R6, RZ, 0x1f, R17 ;  /* 0x0000001fff067819 */ /* 0x000fe20000011411 */
[----:B------:R-:W-:-:S03]  /*13d0*/  UMOV UR4, 0xffffffff ;  /* 0xffffffff00047882 */ /* 0x000fc60000000000 */
[----:B------:R-:W-:-:S04]  /*13e0*/  LEA.HI R0, R6, R17, RZ, 0x7 ;  /* 0x0000001106007211 */ /* 0x000fc800078f38ff */
[----:B------:R-:W-:Y:S01]  /*13f0*/  SHF.R.S32.HI R18, RZ, 0x7, R0 ;  /* 0x00000007ff127819 */ /* 0x000fe20000011400 */
[----:B------:R-:W-:Y:S06]  /*1400*/  BRA.DIV UR4, `(.L_x_2224) ;  /* 0x0000015a04387947 */ /* 0x000fec000b800000 */
[----:B------:R1:W2:Y:S02]  /*1410*/  SHFL.IDX PT, R14, R18, RZ, 0x1f ;  /* 0x00001fff120e7589 */ /* 0x0002a400000e0000 */
.L_x_2372:
        /* <DEDUP_REMOVED lines=24> */
.L_x_2225:
        /* <DEDUP_REMOVED lines=162> */
.L_x_2238:
[----:B------:R-:W-:-:S06]  /*1fc0*/  ULOP3.LUT UR4, UR36, 0x1, URZ, 0xfc, !UPT ;  /* 0x0000000124047892 */ /* 0x000fcc000f8efc3f */
[----:B------:R-:W-:-:S05]  /*1fd0*/  IMAD.U32 R5, RZ, RZ, UR4 ;  /* 0x00000004ff057e24 */ /* 0x000fca000f8e00ff */
[----:B------:R-:W-:-:S13]  /*1fe0*/  ISETP.NE.AND P6, PT, R5, 0x3, PT ;  /* 0x000000030500780c */ /* 0x000fda0003fc5270 */
[----:B------:R-:W-:Y:S05]  /*1ff0*/  @!P6 BRA `(.L_x_2228) ;  /* 0x000000000004e947 */ /* 0x000fea0003800000 */
[----:B------:R-:W-:Y:S01]  /*2000*/  BPT.TRAP 0x1 ;  /* 0x000000040000795c */ /* 0x000fe20000300000 */
.L_x_2228:
[----:B------:R-:W-:Y:S02]  /*2010*/  LEA R6, R0, R16, 0x3 ;  /* 0x0000001000067211 */ /* 0x000fe400078e18ff */
[----:B------:R-:W-:-:S04]  /*2020*/  SHF.L.U32 R23, R4, 0x1f, RZ ;  /* 0x0000001f04177819 */ /* 0x000fc800000006ff */
[----:B------:R1:W2:Y:S01]  /*2030*/  SYNCS.PHASECHK.TRANS64.TRYWAIT P0, [R6+URZ+0x30c10], R23 ;  /* 0x030c1017060075a7 */ /* 0x0002a2000800017f */
[----:B------:R-:W-:Y:S05]  /*2040*/  @!P6 BRA `(.L_x_2229) ;  /* 0x000000000004e947 */ /* 0x000fea0003800000 */
[----:B------:R-:W-:Y:S01]  /*2050*/  BPT.TRAP 0x1 ;  /* 0x000000040000795c */ /* 0x000fe20000300000 */
.L_x_2229:
[----:B------:R-:W-:-:S05]  /*2060*/  VIADD R5, R16, 0x10000 ;  /* 0x0001000010057836 */ /* 0x000fca0000000000 */
[----:B------:R-:W-:-:S04]  /*2070*/  SHF.R.U32.HI R5, RZ, 0x4, R5 ;  /* 0x00000004ff057819 */ /* 0x000fc80000011605 */
[----:B------:R-:W-:Y:S01]  /*2080*/  LOP3.LUT R5, R5, 0x3fff, RZ, 0xc0, !PT ;  /* 0x00003fff05057812 */ /* 0x000fe200078ec0ff */
[----:B--2---:R-:W-:Y:S06]  /*2090*/  @P0 BRA `(.L_x_2230) ;  /* 0x0000000000080947 */ /* 0x004fec0003800000 */
[----:B------:R-:W2:Y:S02]  /*20a0*/  SYNCS.PHASECHK.TRANS64.TRYWAIT P0, [R6+URZ+0x30c10], R23 ;  /* 0x030c1017060075a7 */ /* 0x000ea4000800017f */
[----:B--2---:R-:W-:Y:S05]  /*20b0*/  @!P0 BRA `(.L_x_2231) ;  /* 0x0000014c00408947 */ /* 0x004fea0003800000 */
.L_x_2230:
        /* <DEDUP_REMOVED lines=65> */
.L_x_2232:
[----:B------:R1:W1:Y:S01]  /*24d0*/  SYNCS.PHASECHK.TRANS64.TRYWAIT P0, [R6+URZ+0x30c30], R23 ;  /* 0x030c3017060075a7 */ /* 0x000262000800017f */
[----:B------:R-:W-:Y:S05]  /*24e0*/  @!P6 BRA `(.L_x_2233) ;  /* 0x000000000004e947 */ /* 0x000fea0003800000 */
[----:B------:R-:W-:Y:S01]  /*24f0*/  BPT.TRAP 0x1 ;  /* 0x000000040000795c */ /* 0x000fe20000300000 */
.L_x_2233:
[----:B-1----:R-:W-:Y:S05]  /*2500*/  @P0 BRA `(.L_x_2234) ;  /* 0x0000000000080947 */ /* 0x002fea0003800000 */
[----:B------:R-:W1:Y:S02]  /*2510*/  SYNCS.PHASECHK.TRANS64.TRYWAIT P0, [R6+URZ+0x30c30], R23 ;  /* 0x030c3017060075a7 */ /* 0x000e64000800017f */
[----:B-1----:R-:W-:Y:S05]  /*2520*/  @!P0 BRA `(.L_x_2235) ;  /* 0x0000014800388947 */ /* 0x002fea0003800000 */
.L_x_2234:
        /* <DEDUP_REMOVED lines=1123> */
.L_x_2236:
        /* <DEDUP_REMOVED lines=68> */
.L_x_2237:
        /* <DEDUP_REMOVED lines=12> */
.L_x_2227:
        /* <DEDUP_REMOVED lines=18> */
[----:B------:R-:W-:Y:S01]  /*7180*/  MOV R21, 0x40000040 ;  /* 0x4000004000157802 */ /* 0x000fe20000000f00 */
[----:B------:R-:W-:Y:S01]  /*7190*/  IMAD.MOV.U32 R19, RZ, RZ, 0x40000040 ;  /* 0x40000040ff137424 */ /* 0x000fe200078e00ff */
[----:B------:R-:W5:Y:S03]  /*71a0*/  S2R R5, SR_TID.X ;  /* 0x0000000000057919 */ /* 0x000f660000002100 */
[----:B------:R-:W-:-:S02]  /*71b0*/  IMAD.U32 R14, RZ, RZ, UR4 ;  /* 0x00000004ff0e7e24 */ /* 0x000fc4000f8e00ff */
[----:B-----5:R-:W-:-:S05]  /*71c0*/  VIADD R8, R5, 0xffffff80 ;  /* 0xffffff8005087836 */ /* 0x020fca0000000000 */
[----:B------:R-:W-:-:S04]  /*71d0*/  SHF.R.S32.HI R7, RZ, 0x1f, R8 ;  /* 0x0000001fff077819 */ /* 0x000fc80000011408 */
[----:B------:R-:W-:-:S04]  /*71e0*/  LEA.HI R5, R7, R8, RZ, 0x5 ;  /* 0x0000000807057211 */ /* 0x000fc800078f28ff */
[----:B------:R-:W-:Y:S02]  /*71f0*/  LOP3.LUT R5, R5, 0xffffffe0, RZ, 0xc0, !PT ;  /* 0xffffffe005057812 */ /* 0x000fe400078ec0ff */
[----:B--2---:R-:W-:Y:S02]  /*7200*/  MOV R15, R10 ;  /* 0x0000000a000f7202 */ /* 0x004fe40000000f00 */
[----:B------:R-:W2:Y:S01]  /*7210*/  S2R R10, SR_TID.X ;  /* 0x00000000000a7919 */ /* 0x000ea20000002100 */
[----:B---3--:R-:W-:Y:S02]  /*7220*/  LEA.HI R9, R11, R12, RZ, 0x5 ;  /* 0x0000000c0b097211 */ /* 0x008fe400078f28ff */
[--C-:B----4-:R-:W-:Y:S02]  /*7230*/  SHF.R.S32.HI R11, RZ, 0x2, R6.reuse ;  /* 0x00000002ff0b7819 */ /* 0x110fe40000011406 */
[----:B------:R-:W-:Y:S02]  /*7240*/  SHF.R.S32.HI R6, RZ, 0x1f, R6 ;  /* 0x0000001fff067819 */ /* 0x000fe40000011406 */
[----:B------:R-:W-:Y:S01]  /*7250*/  SHF.R.S32.HI R13, RZ, 0x5, R9 ;  /* 0x00000005ff0d7819 */ /* 0x000fe20000011409 */
[----:B------:R-:W-:Y:S01]  /*7260*/  IMAD.IADD R9, R8, 0x1, -R5 ;  /* 0x0000000108097824 */ /* 0x000fe200078e0a05 */
[----:B------:R-:W-:-:S03]  /*7270*/  LEA.HI R12, R6, R11, RZ, 0x3 ;  /* 0x0000000b060c7211 */ /* 0x000fc600078f18ff */
[----:B------:R-:W-:Y:S01]  /*7280*/  IMAD R6, R13, -0x10, R14 ;  /* 0xfffffff00d067824 */ /* 0x000fe200078e020e */
[----:B------:R-:W-:Y:S02]  /*7290*/  LOP3.LUT R12, R12, 0xfffffff8, RZ, 0xc0, !PT ;  /* 0xfffffff80c0c7812 */ /* 0x000fe400078ec0ff */
[----:B------:R-:W-:Y:S02]  /*72a0*/  LEA.HI R13, R7, R8, RZ, 0x2 ;  /* 0x00000008070d7211 */ /* 0x000fe400078f10ff */
[----:B------:R-:W-:Y:S02]  /*72b0*/  IADD3 R6, R6, R12, -R11 ;  /* 0x0000000c06067210 */ /* 0x000fe40007ffe80b */
[----:B------:R-:W-:-:S05]  /*72c0*/  LOP3.LUT R13, R13, 0xfffffffc, RZ, 0xc0, !PT ;  /* 0xfffffffc0d0d7812 */ /* 0x000fca00078ec0ff */
[----:B------:R-:W-:Y:S01]  /*72d0*/  IMAD.IADD R8, R8, 0x1, -R13 ;  /* 0x0000000108087824 */ /* 0x000fe200078e0a0d */
[C---:B--2---:R-:W-:Y:S01]  /*72e0*/  IADD3 R17, R10.reuse, -0x80, RZ ;  /* 0xffffff800a117810 */ /* 0x044fe20007ffe0ff */
[----:B-1----:R-:W-:-:S03]  /*72f0*/  VIADD R18, R10, 0xffffff80 ;  /* 0xffffff800a127836 */ /* 0x002fc60000000000 */
[----:B------:R-:W-:-:S04]  /*7300*/  SHF.R.S32.HI R17, RZ, 0x1f, R17 ;  /* 0x0000001fff117819 */ /* 0x000fc80000011411 */
[----:B------:R-:W-:-:S04]  /*7310*/  LEA.HI R17, R17, R18, RZ, 0x7 ;  /* 0x0000001211117211 */ /* 0x000fc800078f38ff */
[----:B------:R-:W-:-:S04]  /*7320*/  SHF.R.S32.HI R17, RZ, 0x7, R17 ;  /* 0x00000007ff117819 */ /* 0x000fc80000011411 */
[----:B------:R-:W-:-:S04]  /*7330*/  LEA.HI R10, R17, R17, RZ, 0x1 ;  /* 0x00000011110a7211 */ /* 0x000fc800078f08ff */
[----:B------:R-:W-:Y:S02]  /*7340*/  LOP3.LUT R5, R10, 0xfffffffe, RZ, 0xc0, !PT ;  /* 0xfffffffe0a057812 */ /* 0x000fe400078ec0ff */
[----:B------:R-:W-:Y:S02]  /*7350*/  SHF.R.S32.HI R10, RZ, 0x1f, R9 ;  /* 0x0000001fff0a7819 */ /* 0x000fe40000011409 */
[----:B------:R-:W-:Y:S01]  /*7360*/  IADD3 R5, R17, -R5, RZ ;  /* 0x8000000511057210 */ /* 0x000fe20007ffe0ff */
[----:B------:R-:W-:Y:S01]  /*7370*/  IMAD.MOV.U32 R17, RZ, RZ, R15 ;  /* 0x000000ffff117224 */ /* 0x000fe200078e000f */
[CC--:B------:R-:W-:Y:S02]  /*7380*/  LEA.HI R7, R10.reuse, R9.reuse, RZ, 0x3 ;  /* 0x000000090a077211 */ /* 0x0c0fe400078f18ff */
[----:B------:R-:W-:Y:S01]  /*7390*/  LEA.HI R11, R10, R9, RZ, 0x2 ;  /* 0x000000090a0b7211 */ /* 0x000fe200078f10ff */
[----:B------:R-:W-:Y:S01]  /*73a0*/  IMAD R9, R5, -0x40, R6 ;  /* 0xffffffc005097824 */ /* 0x000fe200078e0206 */
[----:B------:R-:W-:-:S02]  /*73b0*/  SHF.R.S32.HI R10, RZ, 0x3, R7 ;  /* 0x00000003ff0a7819 */ /* 0x000fc40000011407 */
[----:B------:R-:W-:Y:S02]  /*73c0*/  SHF.R.S32.HI R7, RZ, 0x1f, R7 ;  /* 0x0000001fff077819 */ /* 0x000fe40000011407 */
[----:B------:R-:W-:Y:S02]  /*73d0*/  SHF.R.S32.HI R12, RZ, 0x2, R11 ;  /* 0x00000002ff0c7819 */ /* 0x000fe4000001140b */
[----:B------:R-:W-:Y:S02]  /*73e0*/  LEA.HI R7, R7, R10, RZ, 0x4 ;  /* 0x0000000a07077211 */ /* 0x000fe400078f20ff */
[----:B------:R-:W-:Y:S01]  /*73f0*/  LEA.HI R11, R11, R12, RZ, 0x1 ;  /* 0x0000000c0b0b7211 */ /* 0x000fe200078f08ff */
[C---:B------:R-:W-:Y:S01]  /*7400*/  VIADD R13, R12.reuse, 0x10 ;  /* 0x000000100c0d7836 */ /* 0x040fe20000000000 */
[----:B------:R-:W-:Y:S02]  /*7410*/  IADD3 R5, R12, 0x8, RZ ;  /* 0x000000080c057810 */ /* 0x000fe40007ffe0ff */
[----:B------:R-:W-:-:S02]  /*7420*/  LOP3.LUT R7, R7, 0x1ffffff0, RZ, 0xc0, !PT ;  /* 0x1ffffff007077812 */ /* 0x000fc400078ec0ff */
[----:B------:R-:W-:Y:S02]  /*7430*/  LOP3.LUT R11, R11, 0xfffffffe, RZ, 0xc0, !PT ;  /* 0xfffffffe0b0b7812 */ /* 0x000fe400078ec0ff */
[----:B------:R-:W-:Y:S01]  /*7440*/  LEA.HI R6, R5, R5, RZ, 0x1 ;  /* 0x0000000505067211 */ /* 0x000fe200078f08ff */
[----:B------:R-:W-:Y:S01]  /*7450*/  IMAD.IADD R10, R10, 0x1, -R7 ;  /* 0x000000010a0a7824 */ /* 0x000fe200078e0a07 */
[C---:B------:R-:W-:Y:S01]  /*7460*/  IADD3 R11, R12.reuse, -R11, RZ ;  /* 0x8000000b0c0b7210 */ /* 0x040fe20007ffe0ff */
[----:B------:R-:W-:Y:S01]  /*7470*/  VIADD R12, R12, 0x18 ;  /* 0x000000180c0c7836 */ /* 0x000fe20000000000 */
[----:B------:R-:W-:Y:S02]  /*7480*/  LOP3.LUT R14, R6, 0xfffffffe, RZ, 0xc0, !PT ;  /* 0xfffffffe060e7812 */ /* 0x000fe400078ec0ff */
[----:B------:R-:W-:Y:S01]  /*7490*/  LEA.HI R15, R13, R13, RZ, 0x1 ;  /* 0x0000000d0d0f7211 */ /* 0x000fe200078f08ff */
[----:B------:R-:W-:Y:S01]  /*74a0*/  IMAD R7, R10, 0x8, R11 ;  /* 0x000000080a077824 */ /* 0x000fe200078e020b */
[----:B------:R-:W-:-:S02]  /*74b0*/  IADD3 R14, R5, -R14, RZ ;  /* 0x8000000e050e7210 */ /* 0x000fc40007ffe0ff */
[--C-:B------:R-:W-:Y:S02]  /*74c0*/  SHF.R.S32.HI R5, RZ, 0x1, R6.reuse ;  /* 0x00000001ff057819 */ /* 0x100fe40000011406 */
[----:B------:R-:W-:Y:S01]  /*74d0*/  LOP3.LUT R18, R15, 0xfffffffe, RZ, 0xc0, !PT ;  /* 0xfffffffe0f127812 */ /* 0x000fe200078ec0ff */
[----:B------:R1:W-:Y:S01]  /*74e0*/  STL [R1+0x4c], R7 ;  /* 0x00004c0701007387 */ /* 0x0003e20000100800 */
[----:B------:R-:W-:Y:S02]  /*74f0*/  SHF.R.S32.HI R6, RZ, 0x1f, R6 ;  /* 0x0000001fff067819 */ /* 0x000fe40000011406 */
[--C-:B------:R-:W-:Y:S01]  /*7500*/  SHF.R.S32.HI R11, RZ, 0x1, R15.reuse ;  /* 0x00000001ff0b7819 */ /* 0x100fe2000001140f */
[----:B------:R-:W-:Y:S01]  /*7510*/  IMAD.IADD R18, R13, 0x1, -R18 ;  /* 0x000000010d127824 */ /* 0x000fe200078e0a12 */
[----:B------:R-:W-:Y:S02]  /*7520*/  SHF.R.S32.HI R10, RZ, 0x1f, R15 ;  /* 0x0000001fff0a7819 */ /* 0x000fe4000001140f */
[----:B------:R-:W-:-:S02]  /*7530*/  LEA.HI R6, R6, R5, RZ, 0x4 ;  /* 0x0000000506067211 */ /* 0x000fc400078f20ff */
[----:B-1----:R-:W-:-:S04]  /*7540*/  LEA.HI R7, R12, R12, RZ, 0x1 ;  /* 0x0000000c0c077211 */ /* 0x002fc800078f08ff */
[--C-:B------:R-:W-:Y:S02]  /*7550*/  SHF.R.S32.HI R13, RZ, 0x1, R7.reuse ;  /* 0x00000001ff0d7819 */ /* 0x100fe40000011407 */
[----:B------:R-:W-:Y:S02]  /*7560*/  SHF.R.S32.HI R20, RZ, 0x1f, R7 ;  /* 0x0000001fff147819 */ /* 0x000fe40000011407 */
[----:B------:R-:W-:Y:S02]  /*7570*/  LOP3.LUT R15, R7, 0xfffffffe, RZ, 0xc0, !PT ;  /* 0xfffffffe070f7812 */ /* 0x000fe400078ec0ff */
[----:B------:R-:W-:Y:S02]  /*7580*/  LEA.HI R7, R10, R11, RZ, 0x4 ;  /* 0x0000000b0a077211 */ /* 0x000fe400078f20ff */
[----:B------:R-:W-:Y:S01]  /*7590*/  LOP3.LUT R10, R6, 0x1ffffff0, RZ, 0xc0, !PT ;  /* 0x1ffffff0060a7812 */ /* 0x000fe200078ec0ff */
[----:B------:R-:W-:Y:S01]  /*75a0*/  IMAD.IADD R15, R12, 0x1, -R15 ;  /* 0x000000010c0f7824 */ /* 0x000fe200078e0a0f */
[----:B------:R-:W-:-:S02]  /*75b0*/  LOP3.LUT R12, R7, 0x1ffffff0, RZ, 0xc0, !PT ;  /* 0x1ffffff0070c7812 */ /* 0x000fc400078ec0ff */
[----:B------:R-:W-:Y:S01]  /*75c0*/  LEA R6, R17, R16, 0xd ;  /* 0x0000001011067211 */ /* 0x000fe200078e68ff */
[----:B------:R-:W-:Y:S01]  /*75d0*/  IMAD.IADD R7, R5, 0x1, -R10 ;  /* 0x0000000105077824 */ /* 0x000fe200078e0a0a */
[----:B------:R-:W-:Y:S01]  /*75e0*/  LEA.HI R20, R20, R13, RZ, 0x4 ;  /* 0x0000000d14147211 */ /* 0x000fe200078f20ff */
[----:B------:R-:W-:Y:S01]  /*75f0*/  IMAD.IADD R11, R11, 0x1, -R12 ;  /* 0x000000010b0b7824 */ /* 0x000fe200078e0a0c */
[----:B------:R-:W-:Y:S01]  /*7600*/  IADD3 R17, R8, 0x8, RZ ;  /* 0x0000000808117810 */ /* 0x000fe20007ffe0ff */
[C---:B------:R-:W-:Y:S01]  /*7610*/  VIADD R10, R6.reuse, 0x4000 ;  /* 0x00004000060a7836 */ /* 0x040fe20000000000 */
[----:B------:R-:W-:Y:S01]  /*7620*/  LEA R7, R7, R14, 0x3 ;  /* 0x0000000e07077211 */ /* 0x000fe200078e18ff */
[----:B------:R-:W-:Y:S01]  /*7630*/  VIADD R5, R6, 0x20c00 ;  /* 0x00020c0006057836 */ /* 0x000fe20000000000 */
[----:B------:R-:W-:Y:S02]  /*7640*/  LOP3.LUT R20, R20, 0x1ffffff0, RZ, 0xc0, !PT ;  /* 0x1ffffff014147812 */ /* 0x000fe400078ec0ff */
[----:B------:R-:W-:Y:S01]  /*7650*/  SHF.R.U32.HI R6, RZ, 0x4, R6 ;  /* 0x00000004ff067819 */ /* 0x000fe20000011606 */
[----:B------:R1:W-:Y:S01]  /*7660*/  STL [R1+0x44], R7 ;  /* 0x0000440701007387 */ /* 0x0003e20000100800 */
[----:B------:R-:W-:-:S02]  /*7670*/  SHF.R.U32.HI R10, RZ, 0x4, R10 ;  /* 0x00000004ff0a7819 */ /* 0x000fc4000001160a */
[----:B------:R-:W-:Y:S02]  /*7680*/  SHF.R.U32.HI R5, RZ, 0x4, R5 ;  /* 0x00000004ff057819 */ /* 0x000fe40000011605 */
[----:B------:R-:W-:Y:S02]  /*7690*/  IADD3 R20, R13, -R20, RZ ;  /* 0x800000140d147210 */ /* 0x000fe40007ffe0ff */
        /* <DEDUP_REMOVED lines=8> */
[----:B------:R-:W-:Y:S01]  /*7720*/  LOP3.LUT R5, R5, 0x10000, RZ, 0xfc, !PT ;  /* 0x0001000005057812 */ /* 0x000fe200078efcff */
[----:B------:R-:W-:Y:S01]  /*7730*/  IMAD.MOV.U32 R15, RZ, RZ, 0x40000040 ;  /* 0x40000040ff0f7424 */ /* 0x000fe200078e00ff */
[----:B------:R-:W-:Y:S01]  /*7740*/  IADD3 R17, R8, 0x14, RZ ;  /* 0x0000001408117810 */ /* 0x000fe20007ffe0ff */
[----:B------:R2:W-:Y:S04]  /*7750*/  STL [R1+0x3c], R12 ;  /* 0x00003c0c01007387 */ /* 0x0005e80000100800 */
[----:B------:R3:W-:Y:S01]  /*7760*/  STL [R1+0x50], R5 ;  /* 0x0000500501007387 */ /* 0x0007e20000100800 */
[----:B-1----:R-:W-:-:S02]  /*7770*/  LOP3.LUT R7, R6, 0x10000, RZ, 0xfc, !PT ;  /* 0x0001000006077812 */ /* 0x002fc400078efcff */
[----:B------:R-:W-:Y:S02]  /*7780*/  LOP3.LUT R6, R10, 0x10000, RZ, 0xfc, !PT ;  /* 0x000100000a067812 */ /* 0x000fe400078efcff */
[C---:B------:R-:W-:Y:S01]  /*7790*/  IADD3 R20, R7.reuse, 0x4, RZ ;  /* 0x0000000407147810 */ /* 0x040fe20007ffe0ff */
[----:B------:R-:W-:Y:S01]  /*77a0*/  VIADD R18, R7, 0x6 ;  /* 0x0000000607127836 */ /* 0x000fe20000000000 */
[C---:B--2---:R-:W-:Y:S01]  /*77b0*/  IADD3 R12, R6.reuse, 0x4, RZ ;  /* 0x00000004060c7810 */ /* 0x044fe20007ffe0ff */
[C---:B------:R-:W-:Y:S01]  /*77c0*/  VIADD R10, R6.reuse, 0x6 ;  /* 0x00000006060a7836 */ /* 0x040fe20000000000 */
[----:B------:R1:W-:Y:S01]  /*77d0*/  STL [R1+0x8], R6 ;  /* 0x0000080601007387 */ /* 0x0003e20000100800 */
[----:B------:R-:W-:Y:S02]  /*77e0*/  VIADD R14, R6, 0x2 ;  /* 0x00000002060e7836 */ /* 0x000fe40000000000 */
[C---:B---3--:R-:W-:Y:S01]  /*77f0*/  VIADD R5, R8.reuse, 0x4 ;  /* 0x0000000408057836 */ /* 0x048fe20000000000 */
[----:B------:R2:W-:Y:S01]  /*7800*/  STL.64 [R1+0x30], R20 ;  /* 0x0000301401007387 */ /* 0x0005e20000100a00 */
[----:B------:R-:W-:-:S02]  /*7810*/  VIADD R5, R8, 0x10 ;  /* 0x0000001008057836 */ /* 0x000fc40000000000 */
[C---:B------:R-:W-:Y:S01]  /*7820*/  VIADD R5, R8.reuse, 0x1c ;  /* 0x0000001c08057836 */ /* 0x040fe20000000000 */
[----:B------:R2:W-:Y:S01]  /*7830*/  STL.64 [R1+0x28], R18 ;  /* 0x0000281201007387 */ /* 0x0005e20000100a00 */
[----:B-1----:R-:W-:-:S03]  /*7840*/  VIADD R6, R8, 0xc ;  /* 0x0000000c08067836 */ /* 0x002fc60000000000 */
[----:B------:R2:W-:Y:S01]  /*7850*/  STL.64 [R1+0x10], R10 ;  /* 0x0000100a01007387 */ /* 0x0005e20000100a00 */
[----:B------:R-:W-:-:S03]  /*7860*/  VIADD R6, R8, 0x18 ;  /* 0x0000001808067836 */ /* 0x000fc60000000000 */
[----:B------:R2:W-:Y:S04]  /*7870*/  STL.64 [R1+0x20], R14 ;  /* 0x0000200e01007387 */ /* 0x0005e80000100a00 */
[----:B------:R2:W-:Y:S02]  /*7880*/  STL.64 [R1+0x18], R12 ;  /* 0x0000180c01007387 */ /* 0x0005e40000100a00 */
.L_x_2250:
[----:B------:R-:W-:-:S06]  /*7890*/  ULOP3.LUT UR4, UR36, 0x1, URZ, 0xfc, !UPT ;  /* 0x0000000124047892 */ /* 0x000fcc000f8efc3f */
[----:B------:R-:W-:-:S05]  /*78a0*/  IMAD.U32 R5, RZ, RZ, UR4 ;  /* 0x00000004ff057e24 */ /* 0x000fca000f8e00ff */
[----:B------:R-:W-:-:S13]  /*78b0*/  ISETP.NE.AND P0, PT, R5, 0x3, PT ;  /* 0x000000030500780c */ /* 0x000fda0003f05270 */
[----:B------:R-:W-:Y:S05]  /*78c0*/  @!P0 BRA `(.L_x_2240) ;  /* 0x0000000000048947 */ /* 0x000fea0003800000 */
[----:B------:R-:W-:Y:S01]  /*78d0*/  BPT.TRAP 0x1 ;  /* 0x000000040000795c */ /* 0x000fe20000300000 */
.L_x_2240:
[----:B------:R-:W-:Y:S02]  /*78e0*/  LEA R6, R0, R16, 0x3 ;  /* 0x0000001000067211 */ /* 0x000fe400078e18ff */
[----:B--2---:R-:W-:-:S04]  /*78f0*/  SHF.L.U32 R21, R4, 0x1f, RZ ;  /* 0x0000001f04157819 */ /* 0x004fc800000006ff */
[----:B------:R1:W2:Y:S01]  /*7900*/  SYNCS.PHASECHK.TRANS64.TRYWAIT P1, [R6+URZ+0x30c10], R21 ;  /* 0x030c1015060075a7 */ /* 0x0002a2000802017f */
[----:B------:R-:W-:Y:S05]  /*7910*/  @!P0 BRA `(.L_x_2241) ;  /* 0x0000000000048947 */ /* 0x000fea0003800000 */
[----:B------:R-:W-:Y:S01]  /*7920*/  BPT.TRAP 0x1 ;  /* 0x000000040000795c */ /* 0x000fe20000300000 */
.L_x_2241:
[----:B------:R-:W-:-:S05]  /*7930*/  VIADD R5, R16, 0x10000 ;  /* 0x0001000010057836 */ /* 0x000fca0000000000 */
[----:B------:R-:W-:-:S04]  /*7940*/  SHF.R.U32.HI R5, RZ, 0x4, R5 ;  /* 0x00000004ff057819 */ /* 0x000fc80000011605 */
[----:B------:R-:W-:-:S04]  /*7950*/  LOP3.LUT R5, R5, 0x3fff, RZ, 0xc0, !PT ;  /* 0x00003fff05057812 */ /* 0x000fc800078ec0ff */
[----:B------:R-:W-:Y:S01]  /*7960*/  LOP3.LUT R11, R5, 0x10000, RZ, 0xfc, !PT ;  /* 0x00010000050b7812 */ /* 0x000fe200078efcff */
[----:B--2---:R-:W-:Y:S06]  /*7970*/  @P1 BRA `(.L_x_2242) ;  /* 0x0000000000081947 */ /* 0x004fec0003800000 */
[----:B------:R-:W2:Y:S02]  /*7980*/  SYNCS.PHASECHK.TRANS64.TRYWAIT P1, [R6+URZ+0x30c10], R21 ;  /* 0x030c1015060075a7 */ /* 0x000ea4000802017f */
[----:B--2---:R-:W-:Y:S05]  /*7990*/  @!P1 BRA `(.L_x_2243) ;  /* 0x000000f400309947 */ /* 0x004fea0003800000 */
.L_x_2242:
[----:B------:R-:W3:Y:S01]  /*79a0*/  LDL.64 R22, [R1+0x30] ;  /* 0x0000300001167983 */ /* 0x000ee20000100a00 */
[----:B------:R-:W-:Y:S01]  /*79b0*/  IMAD R11, R0, 0x400, R11 ;  /* 0x00000400000b7824 */ /* 0x000fe200078e020b */
        /* <DEDUP_REMOVED lines=11> */
[----:B------:R-:W-:Y:S01]  /*7a70*/  IMAD.MOV.U32 R11, RZ, RZ, 0x40000040 ;  /* 0x40000040ff0b7424 */ /* 0x000fe200078e00ff */
[----:B------:R-:W-:Y:S01]  /*7a80*/  IADD3 R10, R7, 0x2, RZ ;  /* 0x00000002070a7810 */ /* 0x000fe20007ffe0ff */
[----:B------:R-:W2:Y:S03]  /*7a90*/  LDL R14, [R1+0x40] ;  /* 0x00004000010e7983 */ /* 0x000ea60000100800 */
[----:B------:R-:W-:-:S02]  /*7aa0*/  R2UR UR8, R10 ;  /* 0x000000000a0872ca */ /* 0x000fc400000e0000 */
        /* <DEDUP_REMOVED lines=19> */
[C---:B-----5:R-:W-:Y:S02]  /*7be0*/  IMAD R10, R0.reuse, 0x80, R15 ;  /* 0x00000080000a7824 */ /* 0x060fe400078e020f */
[C---:B--2---:R-:W-:Y:S01]  /*7bf0*/  IMAD R18, R0.reuse, 0x80, R13 ;  /* 0x0000008000127824 */ /* 0x044fe200078e020d */
[C---:B------:R-:W-:Y:S01]  /*7c00*/  LEA R12, R0.reuse, R12, 0x7 ;  /* 0x0000000c000c7211 */ /* 0x040fe200078e38ff */
[----:B------:R-:W-:Y:S01]  /*7c10*/  IMAD R14, R0, 0x80, R14 ;  /* 0x00000080000e7824 */ /* 0x000fe200078e020e */
[----:B------:R-:W-:-:S03]  /*7c20*/  LEA R15, R3, R10, 0x1 ;  /* 0x0000000a030f7211 */ /* 0x000fc600078e08ff */
[C---:B------:R-:W-:Y:S01]  /*7c30*/  IMAD R11, R3.reuse, 0x2, R12 ;  /* 0x00000002030b7824 */ /* 0x040fe200078e020c */
[C---:B------:R-:W-:Y:S01]  /*7c40*/  LEA R19, R3.reuse, R18, 0x1 ;  /* 0x0000001203137211 */ /* 0x040fe200078e08ff */
[----:B------:R-:W-:Y:S02]  /*7c50*/  IMAD R17, R3, 0x2, R14 ;  /* 0x0000000203117824 */ /* 0x000fe400078e020e */
        /* <DEDUP_REMOVED lines=19> */
.L_x_2244:
[----:B------:R1:W1:Y:S01]  /*7d90*/  SYNCS.PHASECHK.TRANS64.TRYWAIT P1, [R6+URZ+0x30c30], R21 ;  /* 0x030c3015060075a7 */ /* 0x000262000802017f */
[----:B------:R-:W-:Y:S05]  /*7da0*/  @!P0 BRA `(.L_x_2245) ;  /* 0x0000000000048947 */ /* 0x000fea0003800000 */
[----:B------:R-:W-:Y:S01]  /*7db0*/  BPT.TRAP 0x1 ;  /* 0x000000040000795c */ /* 0x000fe20000300000 */
.L_x_2245:
[----:B-1----:R-:W-:Y:S05]  /*7dc0*/  @P1 BRA `(.L_x_2246) ;  /* 0x0000000000081947 */ /* 0x002fea0003800000 */
[----:B------:R-:W1:Y:S02]  /*7dd0*/  SYNCS.PHASECHK.TRANS64.TRYWAIT P1, [R6+URZ+0x30c30], R21 ;  /* 0x030c3015060075a7 */ /* 0x000e64000802017f */
[----:B-1----:R-:W-:Y:S05]  /*7de0*/  @!P1 BRA `(.L_x_2247) ;  /* 0x000000f000309947 */ /* 0x002fea0003800000 */
.L_x_2246:
        /* <DEDUP_REMOVED lines=85> */
[C---:B------:R-:W-:Y:S01]  /*8340*/  IADD3 R223, R8.reuse, 0x4, RZ ;  /* 0x0000000408df7810 */ /* 0x040fe20007ffe0ff */
        /* <DEDUP_REMOVED lines=14> */
[----:B------:R-:W-:Y:S01]  /*8430*/  VIADD R213, R8, 0xc ;  /* 0x0000000c08d57836 */ /* 0x000fe20000000000 */
[----:B------:R-:W4:Y:S02]  /*8440*/  MUFU.TANH R23, R23 ;  /* 0x0000001700177308 */ /* 0x000f240000002400 */
[----:B------:R1:W-:Y:S01]  /*8450*/  STL [R1+0x70], R2 ;  /* 0x0000700201007387 */ /* 0x0003e20000100800 */
[----:B------:R-:W-:-:S02]  /*8460*/  ISETP.GT.AND P2, PT, R9, RZ, PT ;  /* 0x000000ff0900720c */ /* 0x000fc40003f44270 */
[----:B------:R-:W-:-:S03]  /*8470*/  ISETP.GT.AND P1, PT, R9, 0x8, PT ;  /* 0x000000080900780c */ /* 0x000fc60003f24270 */
[----:B------:R-:W4:Y:S01]  /*8480*/  MUFU.TANH R205, R205 ;  /* 0x000000cd00cd7308 */ /* 0x000f220000002400 */
[----:B-1----:R-:W2:Y:S01]  /*8490*/  LDL.64 R2, [R1+0x20] ;  /* 0x0000200001027983 */ /* 0x002ea20000100a00 */
[----:B------:R-:W-:Y:S01]  /*84a0*/  WARPGROUP.ARRIVE ;  /* 0x00000000000079c5 */ /* 0x000fe20000000000 */
[C---:B------:R-:W-:Y:S01]  /*84b0*/  VIADD R217, R8.reuse, 0x14 ;  /* 0x0000001408d97836 */ /* 0x040fe20000000000 */
[----:B------:R-:W-:-:S04]  /*84c0*/  IADD3 R220, R8, 0x10, RZ ;  /* 0x0000001008dc7810 */ /* 0x000fc80007ffe0ff */
        /* <DEDUP_REMOVED lines=12> */
[----:B------:R-:W-:-:S05]  /*8590*/  ULDC UR5, c[0x0][0x744] ;  /* 0x0001d10000057ab9 */ /* 0x000fca0000000800 */
[----:B------:R-:W1:Y:S01]  /*85a0*/  MUFU.TANH R206, R206 ;  /* 0x000000ce00ce7308 */ /* 0x000e620000002400 */
[----:B------:R-:W-:Y:S01]  /*85b0*/  UMOV UR14, UR4 ;  /* 0x00000004000e7c82 */ /* 0x000fe20008000000 */
[----:B------:R-:W-:-:S06]  /*85c0*/  VIADD R214, R8, 0x18 ;  /* 0x0000001808d67836 */ /* 0x000fcc0000000000 */
        /* <DEDUP_REMOVED lines=64> */
[----:B------:R-:W3:Y:S01]  /*89d0*/  MUFU.TANH R225, R225 ;  /* 0x000000e100e17308 */ /* 0x000ee20000002400 */
[--C-:B------:R-:W-:Y:S01]  /*89e0*/  FFMA.FTZ R96, R96, UR5, -R95.reuse ;  /* 0x0000000560607c23 */ /* 0x100fe2000801085f */
[----:B------:R-:W-:-:S06]  /*89f0*/  FFMA.FTZ R95, R97, UR5, -R95 ;  /* 0x00000005615f7c23 */ /* 0x000fcc000801085f */
[----:B------:R1:W-:Y:S01]  /*8a00*/  MUFU.TANH R159, R107 ;  /* 0x0000006b009f7308 */ /* 0x0003e20000002400 */
[----:B------:R-:W-:Y:S01]  /*8a10*/  FSEL R97, R204, -INF , P2 ;  /* 0xff800000cc617808 */ /* 0x000fe20001000000 */
[----:B-1----:R1:W3:Y:S06]  /*8a20*/  SHFL.IDX PT, R107, R18, R214, 0x1f ;  /* 0x00001fd6126b7589 */ /* 0x0022ec00000e0000 */
[----:B------:R-:W3:Y:S01]  /*8a30*/  MUFU.TANH R88, R88 ;  /* 0x0000005800587308 */ /* 0x000ee20000002400 */
[----:B------:R-:W-:-:S07]  /*8a40*/  FSEL R102, R206, -INF , P1 ;  /* 0xff800000ce667808 */ /* 0x000fce0000800000 */
[----:B------:R2:W-:Y:S01]  /*8a50*/  MUFU.TANH R144, R123 ;  /* 0x0000007b00907308 */ /* 0x0005e20000002400 */
[----:B------:R-:W-:Y:S07]  /*8a60*/  SHFL.IDX PT, R139, R10, R214, 0x1f ;  /* 0x00001fd60a8b7589 */ /* 0x000fee00000e0000 */
[----:B------:R-:W3:Y:S01]  /*8a70*/  MUFU.TANH R226, R226 ;  /* 0x000000e200e27308 */ /* 0x000ee20000002400 */
[----:B--2---:R-:W2:Y:S01]  /*8a80*/  SHFL.IDX PT, R123, R10, R230, 0x1f ;  /* 0x00001fe60a7b7589 */ /* 0x004ea200000e0000 */
[----:B------:R-:W-:-:S06]  /*8a90*/  FFMA.FTZ R97, R97, UR5, -R104 ;  /* 0x0000000561617c23 */ /* 0x000fcc0008010868 */
[----:B------:R-:W2:Y:S01]  /*8aa0*/  MUFU.TANH R237, R237 ;  /* 0x000000ed00ed7308 */ /* 0x000ea20000002400 */
[----:B------:R-:W-:-:S07]  /*8ab0*/  FFMA.FTZ R104, R102, UR5, -R104 ;  /* 0x0000000566687c23 */ /* 0x000fce0008010868 */
[----:B------:R-:W-:Y:S01]  /*8ac0*/  MUFU.TANH R92, R92 ;  /* 0x0000005c005c7308 */ /* 0x000fe20000002400 */
[----:B------:R-:W-:-:S07]  /*8ad0*/  FSEL R102, R207, -INF , P2 ;  /* 0xff800000cf667808 */ /* 0x000fce0001000000 */
[----:B------:R4:W-:Y:S01]  /*8ae0*/  MUFU.TANH R145, R121 ;  /* 0x0000007900917308 */ /* 0x0009e20000002400 */
[----:B-1----:R-:W-:Y:S01]  /*8af0*/  FSEL R18, R228, -INF , P1 ;  /* 0xff800000e4127808 */ /* 0x002fe20000800000 */
[----:B------:R-:W-:Y:S06]  /*8b00*/  SHFL.IDX PT, R212, R10, R213, 0x1f ;  /* 0x00001fd50ad47589 */ /* 0x000fec00000e0000 */
[----:B------:R1:W-:Y:S01]  /*8b10*/  MUFU.TANH R4, R131 ;  /* 0x0000008300047308 */ /* 0x0003e20000002400 */
[----:B----4-:R-:W4:Y:S01]  /*8b20*/  SHFL.IDX PT, R121, R10, R8, 0x1f ;  /* 0x00001f080a797589 */ /* 0x010f2200000e0000 */
[----:B------:R-:W-:-:S06]  /*8b30*/  FSEL R108, R235, -INF , P2 ;  /* 0xff800000eb6c7808 */ /* 0x000fcc0001000000 */
[----:B------:R-:W4:Y:S01]  /*8b40*/  MUFU.TANH R231, R231 ;  /* 0x000000e700e77308 */ /* 0x000f220000002400 */
[----:B-1----:R-:W1:Y:S07]  /*8b50*/  SHFL.IDX PT, R131, R14, R230, 0x1f ;  /* 0x00001fe60e837589 */ /* 0x002e6e00000e0000 */
[----:B------:R-:W1:Y:S01]  /*8b60*/  MUFU.TANH R89, R89 ;  /* 0x0000005900597308 */ /* 0x000e620000002400 */
[----:B------:R-:W1:Y:S07]  /*8b70*/  SHFL.IDX PT, R135, R14, R8, 0x1f ;  /* 0x00001f080e877589 */ /* 0x000e6e00000e0000 */
[----:B------:R3:W-:Y:S01]  /*8b80*/  MUFU.TANH R163, R103 ;  /* 0x0000006700a37308 */ /* 0x0007e20000002400 */
[----:B------:R-:W-:-:S02]  /*8b90*/  WARPGROUP.DEPBAR.LE gsb0, 0x0 ;  /* 0x00008000000079c5 */ /* 0x000fc40000010000 */
[----:B------:R-:W-:Y:S01]  /*8ba0*/  LDS R227, [R15+0x400] ;  /* 0x000400000fe37984 */ /* 0x000fe20000000800 */
[----:B---3--:R-:W-:-:S04]  /*8bb0*/  FSEL R103, R208, -INF , P2 ;  /* 0xff800000d0677808 */ /* 0x008fc80001000000 */
[----:B------:R3:W-:Y:S01]  /*8bc0*/  MUFU.TANH R160, R105 ;  /* 0x0000006900a07308 */ /* 0x0007e20000002400 */
[----:B------:R-:W-:Y:S01]  /*8bd0*/  FFMA.FTZ R102, R102, UR5, -R101 ;  /* 0x0000000566667c23 */ /* 0x000fe20008010865 */
[----:B------:R-:W-:Y:S01]  /*8be0*/  FFMA.FTZ R108, R108, UR5, -R106 ;  /* 0x000000056c6c7c23 */ /* 0x000fe2000801086a */
[----:B------:R-:W1:Y:S01]  /*8bf0*/  SHFL.IDX PT, R211, R10, R220, 0x1f ;  /* 0x00001fdc0ad37589 */ /* 0x000e6200000e0000 */
[--C-:B------:R-:W-:Y:S01]  /*8c00*/  FFMA.FTZ R103, R103, UR5, -R100.reuse ;  /* 0x0000000567677c23 */ /* 0x100fe20008010864 */
[----:B------:R-:W-:-:S03]  /*8c10*/  FFMA.FTZ R100, R18, UR5, -R100 ;  /* 0x0000000512647c23 */ /* 0x000fc60008010864 */
[----:B------:R2:W-:Y:S01]  /*8c20*/  MUFU.TANH R157, R110 ;  /* 0x0000006e009d7308 */ /* 0x0005e20000002400 */
[----:B---3--:R-:W-:-:S07]  /*8c30*/  FSEL R105, R209, -INF , P1 ;  /* 0xff800000d1697808 */ /* 0x008fce0000800000 */
[----:B------:R-:W3:Y:S01]  /*8c40*/  MUFU.TANH R91, R91 ;  /* 0x0000005b005b7308 */ /* 0x000ee20000002400 */
[----:B--2---:R-:W-:Y:S01]  /*8c50*/  FSEL R110, R225, -INF , P1 ;  /* 0xff800000e16e7808 */ /* 0x004fe20000800000 */
[----:B------:R-:W-:Y:S01]  /*8c60*/  FFMA.FTZ R101, R105, UR5, -R101 ;  /* 0x0000000569657c23 */ /* 0x000fe20008010865 */
[----:B------:R-:W-:-:S05]  /*8c70*/  FSEL R18, R88, -INF , P2 ;  /* 0xff80000058127808 */ /* 0x000fca0001000000 */
[----:B------:R2:W-:Y:S01]  /*8c80*/  MUFU.TANH R5, R129 ;  /* 0x0000008100057308 */ /* 0x0005e20000002400 */
[----:B------:R-:W-:Y:S01]  /*8c90*/  FSEL R105, R226, -INF , P1 ;  /* 0xff800000e2697808 */ /* 0x000fe20000800000 */
[----:B------:R-:W-:Y:S01]  /*8ca0*/  FFMA.FTZ R106, R110, UR5, -R106 ;  /* 0x000000056e6a7c23 */ /* 0x000fe2000801086a */
[----:B------:R-:W-:Y:S01]  /*8cb0*/  FSEL R110, R237, -INF , P2 ;  /* 0xff800000ed6e7808 */ /* 0x000fe20001000000 */
[----:B------:R-:W-:-:S04]  /*8cc0*/  FFMA.FTZ R18, R18, UR5, -R107 ;  /* 0x0000000512127c23 */ /* 0x000fc8000801086b */
[----:B------:R-:W3:Y:S01]  /*8cd0*/  MUFU.TANH R236, R236 ;  /* 0x000000ec00ec7308 */ /* 0x000ee20000002400 */
[----:B--2---:R-:W2:Y:S01]  /*8ce0*/  SHFL.IDX PT, R129, R14, R213, 0x1f ;  /* 0x00001fd50e817589 */ /* 0x004ea200000e0000 */
[----:B------:R-:W-:Y:S01]  /*8cf0*/  FFMA.FTZ R107, R105, UR5, -R107 ;  /* 0x00000005696b7c23 */ /* 0x000fe2000801086b */
[----:B----4-:R-:W-:-:S05]  /*8d00*/  FSEL R105, R231, -INF , P2 ;  /* 0xff800000e7697808 */ /* 0x010fca0001000000 */
[----:B------:R4:W-:Y:S01]  /*8d10*/  MUFU.TANH R141, R125 ;  /* 0x0000007d008d7308 */ /* 0x0009e20000002400 */
[----:B------:R-:W2:Y:S01]  /*8d20*/  SHFL.IDX PT, R221, R10, R217, 0x1f ;  /* 0x00001fd90add7589 */ /* 0x000ea200000e0000 */
[----:B-1----:R-:W-:Y:S01]  /*8d30*/  FSEL R109, R89, -INF , P1 ;  /* 0xff800000596d7808 */ /* 0x002fe20000800000 */
[----:B------:R-:W-:-:S05]  /*8d40*/  FFMA.FTZ R110, R110, UR5, -R123 ;  /* 0x000000056e6e7c23 */ /* 0x000fca000801087b */
[----:B------:R-:W1:Y:S01]  /*8d50*/  MUFU.TANH R94, R94 ;  /* 0x0000005e005e7308 */ /* 0x000e620000002400 */
[----:B----4-:R-:W-:Y:S01]  /*8d60*/  FSEL R125, R92, -INF , P1 ;  /* 0xff8000005c7d7808 */ /* 0x010fe20000800000 */
        /* <DEDUP_REMOVED lines=8> */
[----:B----4-:R4:W-:Y:S01]  /*8df0*/  SHFL.IDX PT, R111, R10, R223, 0x1f ;  /* 0x00001fdf0a6f7589 */ /* 0x0109e200000e0000 */
[----:B---3--:R-:W-:-:S06]  /*8e00*/  FSEL R109, R91, -INF , P2 ;  /* 0xff8000005b6d7808 */ /* 0x008fcc0001000000 */
[----:B------:R3:W-:Y:S01]  /*8e10*/  MUFU.TANH R3, R132 ;  /* 0x0000008400037308 */ /* 0x0007e20000002400 */
[----:B-1----:R-:W1:Y:S01]  /*8e20*/  SHFL.IDX PT, R127, R14, R220, 0x1f ;  /* 0x00001fdc0e7f7589 */ /* 0x002e6200000e0000 */
[----:B----4-:R-:W-:-:S06]  /*8e30*/  FSEL R10, R161, -INF , P1 ;  /* 0xff800000a10a7808 */ /* 0x010fcc0000800000 */
[----:B------:R-:W4:Y:S01]  /*8e40*/  MUFU.TANH R93, R93 ;  /* 0x0000005d005d7308 */ /* 0x000f220000002400 */
[----:B---3--:R-:W-:Y:S01]  /*8e50*/  FSEL R132, R154, -INF , P2 ;  /* 0xff8000009a847808 */ /* 0x008fe20001000000 */
[--C-:B------:R-:W-:Y:S01]  /*8e60*/  FFMA.FTZ R218, R218, UR5, -R139.reuse ;  /* 0x00000005dada7c23 */ /* 0x100fe2000801088b */
[----:B------:R-:W-:Y:S01]  /*8e70*/  FFMA.FTZ R139, R10, UR5, -R139 ;  /* 0x000000050a8b7c23 */ /* 0x000fe2000801088b */
[----:B------:R-:W-:-:S04]  /*8e80*/  FSEL R136, R158, -INF , P2 ;  /* 0xff8000009e887808 */ /* 0x000fc80001000000 */
[----:B------:R-:W3:Y:S01]  /*8e90*/  MUFU.TANH R112, R112 ;  /* 0x0000007000707308 */ /* 0x000ee20000002400 */
[--C-:B------:R-:W-:Y:S01]  /*8ea0*/  FFMA.FTZ R132, R132, UR5, -R131.reuse ;  /* 0x0000000584847c23 */ /* 0x100fe20008010883 */
[----:B------:R-:W-:Y:S01]  /*8eb0*/  FFMA.FTZ R131, R125, UR5, -R131 ;  /* 0x000000057d837c23 */ /* 0x000fe20008010883 */
[----:B------:R-:W-:Y:S01]  /*8ec0*/  FSEL R10, R157, -INF , P1 ;  /* 0xff8000009d0a7808 */ /* 0x000fe20000800000 */
[----:B------:R1:W3:Y:S04]  /*8ed0*/  SHFL.IDX PT, R125, R14, R128, 0x1f ;  /* 0x00001f800e7d7589 */ /* 0x0002e800000e0000 */
[----:B------:R2:W-:Y:S01]  /*8ee0*/  MUFU.TANH R143, R124 ;  /* 0x0000007c008f7308 */ /* 0x0005e20000002400 */
[----:B------:R-:W-:Y:S01]  /*8ef0*/  FFMA.FTZ R109, R109, UR5, -R212 ;  /* 0x000000056d6d7c23 */ /* 0x000fe200080108d4 */
[----:B------:R-:W-:Y:S01]  /*8f00*/  FSEL R234, R236, -INF , P2 ;  /* 0xff800000ecea7808 */ /* 0x000fe20001000000 */
[----:B------:R-:W-:Y:S01]  /*8f10*/  FFMA.FTZ R136, R136, UR5, -R135 ;  /* 0x0000000588887c23 */ /* 0x000fe20008010887 */
[----:B------:R-:W-:-:S04]  /*8f20*/  LEA R210, R0, R210, 0xa ;  /* 0x000000d200d27211 */ /* 0x000fc800078e50ff */
[----:B------:R4:W-:Y:S01]  /*8f30*/  MUFU.TANH R2, R133 ;  /* 0x0000008500027308 */ /* 0x0009e20000002400 */
[----:B--2---:R-:W-:Y:S01]  /*8f40*/  FSEL R124, R164, -INF , P1 ;  /* 0xff800000a47c7808 */ /* 0x004fe20000800000 */
[----:B------:R-:W-:-:S06]  /*8f50*/  FFMA.FTZ R135, R10, UR5, -R135 ;  /* 0x000000050a877c23 */ /* 0x000fcc0008010887 */
[----:B------:R-:W2:Y:S01]  /*8f60*/  MUFU.TANH R232, R232 ;  /* 0x000000e800e87308 */ /* 0x000ea20000002400 */
[----:B----4-:R-:W4:Y:S01]  /*8f70*/  SHFL.IDX PT, R133, R14, R223, 0x1f ;  /* 0x00001fdf0e857589 */ /* 0x010f2200000e0000 */
[----:B------:R-:W-:Y:S01]  /*8f80*/  FFMA.FTZ R212, R124, UR5, -R212 ;  /* 0x000000057cd47c23 */ /* 0x000fe200080108d4 */
[----:B------:R-:W-:Y:S01]  /*8f90*/  FSEL R124, R94, -INF , P1 ;  /* 0xff8000005e7c7808 */ /* 0x000fe20000800000 */
[----:B------:R-:W-:-:S04]  /*8fa0*/  FFMA.FTZ R234, R234, UR5, -R211 ;  /* 0x00000005eaea7c23 */ /* 0x000fc800080108d3 */
[----:B------:R1:W-:Y:S01]  /*8fb0*/  MUFU.TANH R6, R130 ;  /* 0x0000008200067308 */ /* 0x0003e20000002400 */
[----:B------:R-:W-:Y:S01]  /*8fc0*/  R2UR UR4, R210 ;  /* 0x00000000d20472ca */ /* 0x000fe200000e0000 */
[----:B------:R-:W-:Y:S01]  /*8fd0*/  FFMA.FTZ R211, R124, UR5, -R211 ;  /* 0x000000057cd37c23 */ /* 0x000fe200080108d3 */
[----:B------:R-:W-:Y:S01]  /*8fe0*/  FSEL R210, R93, -INF , P2 ;  /* 0xff8000005dd27808 */ /* 0x000fe20001000000 */
[----:B------:R-:W4:Y:S04]  /*8ff0*/  SHFL.IDX PT, R222, R227, R223, 0x1f ;  /* 0x00001fdfe3de7589 */ /* 0x000f2800000e0000 */
[----:B------:R3:W-:Y:S01]  /*9000*/  MUFU.EX2 R10, R121 ;  /* 0x00000079000a7308 */ /* 0x0007e20000000800 */
[----:B-1----:R-:W-:Y:S01]  /*9010*/  FSEL R130, R152, -INF , P2 ;  /* 0xff80000098827808 */ /* 0x002fe20001000000 */
[----:B------:R-:W-:Y:S01]  /*9020*/  SHFL.IDX PT, R124, R14, R217, 0x1f ;  /* 0x00001fd90e7c7589 */ /* 0x000fe200000e0000 */
[----:B------:R-:W-:-:S05]  /*9030*/  FSEL R15, R163, -INF , P1 ;  /* 0xff800000a30f7808 */ /* 0x000fca0000800000 */
[----:B------:R-:W1:Y:S01]  /*9040*/  MUFU.TANH R90, R90 ;  /* 0x0000005a005a7308 */ /* 0x000e620000002400 */
[----:B---3--:R-:W-:Y:S01]  /*9050*/  FSEL R121, R151, -INF , P1 ;  /* 0xff80000097797808 */ /* 0x008fe20000800000 */
[--C-:B------:R-:W-:Y:S01]  /*9060*/  FFMA.FTZ R130, R130, UR5, -R129.reuse ;  /* 0x0000000582827c23 */ /* 0x100fe20008010881 */
[----:B------:R-:W-:Y:S01]  /*9070*/  FSEL R128, R150, -INF , P2 ;  /* 0xff80000096807808 */ /* 0x000fe20001000000 */
[----:B------:R-:W3:Y:S02]  /*9080*/  SHFL.IDX PT, R219, R227, R8, 0x1f ;  /* 0x00001f08e3db7589 */ /* 0x000ee400000e0000 */
[----:B------:R-:W-:Y:S01]  /*9090*/  FFMA.FTZ R129, R121, UR5, -R129 ;  /* 0x0000000579817c23 */ /* 0x000fe20008010881 */
[----:B------:R-:W-:Y:S01]  /*90a0*/  FSEL R121, R112, -INF , P1 ;  /* 0xff80000070797808 */ /* 0x000fe20000800000 */
[----:B------:R-:W3:Y:S01]  /*90b0*/  SHFL.IDX PT, R214, R14, R214, 0x1f ;  /* 0x00001fd60ed67589 */ /* 0x000ee200000e0000 */
[--C-:B------:R-:W-:Y:S01]  /*90c0*/  FFMA.FTZ R210, R210, UR5, -R221.reuse ;  /* 0x00000005d2d27c23 */ /* 0x100fe200080108dd */
[----:B------:R2:W1:Y:S01]  /*90d0*/  MUFU.TANH R146, R122 ;  /* 0x0000007a00927308 */ /* 0x0004620000002400 */
[----:B------:R-:W-:Y:S01]  /*90e0*/  FFMA.FTZ R221, R15, UR5, -R221 ;  /* 0x000000050fdd7c23 */ /* 0x000fe200080108dd */
[----:B------:R4:W3:Y:S01]  /*90f0*/  SHFL.IDX PT, R229, R227, R213, 0x1f ;  /* 0x00001fd5e3e57589 */ /* 0x0008e200000e0000 */
[----:B------:R-:W-:Y:S01]  /*9100*/  FSEL R138, R160, -INF , P2 ;  /* 0xff800000a08a7808 */ /* 0x000fe20001000000 */
[--C-:B------:R-:W-:Y:S01]  /*9110*/  FFMA.FTZ R128, R128, UR5, -R127.reuse ;  /* 0x0000000580807c23 */ /* 0x100fe2000801087f */
[----:B------:R-:W-:Y:S01]  /*9120*/  FSEL R15, R159, -INF , P1 ;  /* 0xff8000009f0f7808 */ /* 0x000fe20000800000 */
[----:B------:R-:W-:Y:S01]  /*9130*/  FFMA.FTZ R127, R121, UR5, -R127 ;  /* 0x00000005797f7c23 */ /* 0x000fe2000801087f */
[----:B------:R-:W-:Y:S01]  /*9140*/  FSEL R121, R145, -INF , P2 ;  /* 0xff80000091797808 */ /* 0x000fe20001000000 */
[----:B------:R-:W3:Y:S01]  /*9150*/  SHFL.IDX PT, R215, R227, R230, 0x1f ;  /* 0x00001fe6e3d77589 */ /* 0x000ee200000e0000 */
[----:B--2---:R-:W-:Y:S01]  /*9160*/  FSEL R122, R232, -INF , P2 ;  /* 0xff800000e87a7808 */ /* 0x004fe20001000000 */
[--C-:B------:R-:W-:Y:S01]  /*9170*/  FFMA.FTZ R138, R138, UR5, -R137.reuse ;  /* 0x000000058a8a7c23 */ /* 0x100fe20008010889 */
[----:B----4-:R-:W-:Y:S01]  /*9180*/  FSEL R213, R144, -INF , P1 ;  /* 0xff80000090d57808 */ /* 0x010fe20000800000 */
[----:B------:R-:W-:Y:S01]  /*9190*/  FFMA.FTZ R137, R15, UR5, -R137 ;  /* 0x000000050f897c23 */ /* 0x000fe20008010889 */
[----:B------:R-:W-:Y:S01]  /*91a0*/  FSEL R134, R156, -INF , P2 ;  /* 0xff8000009c867808 */ /* 0x000fe20001000000 */
[----:B------:R-:W-:Y:S01]  /*91b0*/  FFMA.FTZ R121, R121, UR5, -R125 ;  /* 0x0000000579797c23 */ /* 0x000fe2000801087d */
[----:B------:R-:W-:Y:S01]  /*91c0*/  FSEL R15, R155, -INF , P1 ;  /* 0xff8000009b0f7808 */ /* 0x000fe20000800000 */
[----:B------:R-:W-:Y:S01]  /*91d0*/  FFMA.FTZ R122, R122, UR5, -R111 ;  /* 0x000000057a7a7c23 */ /* 0x000fe2000801086f */
[----:B------:R-:W-:Y:S01]  /*91e0*/  FFMA.FTZ R125, R213, UR5, -R125 ;  /* 0x00000005d57d7c23 */ /* 0x000fe2000801087d */
[----:B------:R1:W2:Y:S01]  /*91f0*/  MUFU.TANH R142, R126 ;  /* 0x0000007e008e7308 */ /* 0x0002a20000002400 */
[----:B------:R-:W4:Y:S01]  /*9200*/  SHFL.IDX PT, R213, R13, R223, 0x1f ;  /* 0x00001fdf0dd57589 */ /* 0x000f2200000e0000 */
[--C-:B------:R-:W-:Y:S01]  /*9210*/  FFMA.FTZ R134, R134, UR5, -R133.reuse ;  /* 0x0000000586867c23 */ /* 0x100fe20008010885 */
[----:B------:R-:W-:-:S02]  /*9220*/  FFMA.FTZ R133, R15, UR5, -R133 ;  /* 0x000000050f857c23 */ /* 0x000fc40008010885 */
[----:B------:R3:W2:Y:S01]  /*9230*/  SHFL.IDX PT, R224, R227, R220, 0x1f ;  /* 0x00001fdce3e07589 */ /* 0x0006a200000e0000 */
[----:B-1----:R-:W-:Y:S02]  /*9240*/  FSEL R126, R90, -INF , P1 ;  /* 0xff8000005a7e7808 */ /* 0x002fe40000800000 */
[----:B------:R1:W-:Y:S01]  /*9250*/  MUFU.EX2 R15, R122 ;  /* 0x0000007a000f7308 */ /* 0x0003e20000000800 */
[----:B------:R-:W-:Y:S01]  /*9260*/  FSEL R14, R148, -INF , P1 ;  /* 0xff800000940e7808 */ /* 0x000fe20000800000 */
[----:B------:R-:W-:Y:S01]  /*9270*/  SHFL.IDX PT, R233, R13, R8, 0x1f ;  /* 0x00001f080de97589 */ /* 0x000fe200000e0000 */
[----:B------:R-:W-:Y:S01]  /*9280*/  FSEL R216, R146, -INF , P1 ;  /* 0xff80000092d87808 */ /* 0x000fe20000800000 */
[----:B------:R-:W-:Y:S01]  /*9290*/  FFMA.FTZ R111, R126, UR5, -R111 ;  /* 0x000000057e6f7c23 */ /* 0x000fe2000801086f */
[----:B------:R-:W-:-:S03]  /*92a0*/  FSEL R126, R147, -INF , P2 ;  /* 0xff800000937e7808 */ /* 0x000fc60001000000 */
[----:B------:R-:W-:Y:S01]  /*92b0*/  MUFU.EX2 R98, R98 ;  /* 0x0000006200627308 */ /* 0x000fe20000000800 */
[----:B-1----:R-:W-:Y:S01]  /*92c0*/  FSEL R122, R149, -INF , P2 ;  /* 0xff800000957a7808 */ /* 0x002fe20001000000 */
[----:B---3--:R-:W-:Y:S01]  /*92d0*/  FADD.FTZ R220, R25, -R222 ;  /* 0x800000de19dc7221 */ /* 0x008fe20000010000 */
[----:B------:R-:W-:Y:S02]  /*92e0*/  VIADD R25, R8, 0x18 ;  /* 0x0000001808197836 */ /* 0x000fe40000000000 */
[----:B------:R-:W-:-:S03]  /*92f0*/  FADD.FTZ R223, R24, -R219 ;  /* 0x800000db18df7221 */ /* 0x000fc60000010000 */
[----:B------:R-:W1:Y:S01]  /*9300*/  MUFU.EX2 R118, R118 ;  /* 0x0000007600767308 */ /* 0x000e620000000800 */
[--C-:B------:R-:W-:Y:S01]  /*9310*/  FFMA.FTZ R122, R122, UR5, -R124.reuse ;  /* 0x000000057a7a7c23 */ /* 0x100fe2000801087c */
[----:B------:R-:W-:Y:S01]  /*9320*/  FFMA.FTZ R124, R14, UR5, -R124 ;  /* 0x000000050e7c7c23 */ /* 0x000fe2000801087c */
[----:B------:R-:W-:Y:S01]  /*9330*/  FFMA.FTZ R126, R126, UR5, -R214 ;  /* 0x000000057e7e7c23 */ /* 0x000fe200080108d6 */
[----:B------:R-:W3:Y:S04]  /*9340*/  SHFL.IDX PT, R217, R227, R217, 0x1f ;  /* 0x00001fd9e3d97589 */ /* 0x000ee800000e0000 */
[----:B------:R4:W-:Y:S01]  /*9350*/  MUFU.EX2 R14, R123 ;  /* 0x0000007b000e7308 */ /* 0x0009e20000000800 */
[----:B------:R-:W-:Y:S01]  /*9360*/  FADD.FTZ R219, R26, -R219 ;  /* 0x800000db1adb7221 */ /* 0x000fe20000010000 */
[----:B------:R-:W-:-:S06]  /*9370*/  IADD3 R26, R8, 0x1c, RZ ;  /* 0x0000001c081a7810 */ /* 0x000fcc0007ffe0ff */
[----:B------:R-:W1:Y:S01]  /*9380*/  MUFU.EX2 R99, R99 ;  /* 0x0000006300637308 */ /* 0x000e620000000800 */
[----:B----4-:R-:W-:Y:S01]  /*9390*/  FFMA.FTZ R123, R216, UR5, -R214 ;  /* 0x00000005d87b7c23 */ /* 0x010fe200080108d6 */
[----:B------:R-:W-:-:S06]  /*93a0*/  FADD.FTZ R214, R29, -R229 ;  /* 0x800000e51dd67221 */ /* 0x000fcc0000010000 */
[----:B------:R-:W4:Y:S01]  /*93b0*/  MUFU.TANH R113, R113 ;  /* 0x0000007100717308 */ /* 0x000f220000002400 */
[----:B------:R-:W-:Y:S01]  /*93c0*/  FADD.FTZ R216, R28, -R215 ;  /* 0x800000d71cd87221 */ /* 0x000fe20000010000 */
[----:B------:R-:W-:Y:S06]  /*93d0*/  SHFL.IDX PT, R230, R13, R230, 0x1f ;  /* 0x00001fe60de67589 */ /* 0x000fec00000e0000 */
[----:B------:R-:W4:Y:S01]  /*93e0*/  MUFU.TANH R114, R114 ;  /* 0x0000007200727308 */ /* 0x000f220000002400 */
[----:B------:R-:W-:-:S07]  /*93f0*/  FSEL R28, R141, -INF , P2 ;  /* 0xff8000008d1c7808 */ /* 0x000fce0001000000 */
[----:B------:R-:W4:Y:S01]  /*9400*/  MUFU.EX2 R96, R96 ;  /* 0x0000006000607308 */ /* 0x000f220000000800 */
[----:B------:R-:W-:-:S07]  /*9410*/  FFMA.FTZ R22, -R22, R22, 1 ;  /* 0x3f80000016167423 */ /* 0x000fce0000010116 */
[----:B------:R-:W4:Y:S08]  /*9420*/  MUFU.TANH R115, R115 ;  /* 0x0000007300737308 */ /* 0x000f300000002400 */
[----:B------:R-:W4:Y:S08]  /*9430*/  MUFU.EX2 R95, R95 ;  /* 0x0000005f005f7308 */ /* 0x000f300000000800 */
[----:B------:R-:W-:Y:S08]  /*9440*/  MUFU.TANH R117, R117 ;  /* 0x0000007500757308 */ /* 0x000ff00000002400 */
[----:B------:R-:W4:Y:S01]  /*9450*/  MUFU.TANH R116, R116 ;  /* 0x0000007400747308 */ /* 0x000f220000002400 */
[----:B------:R-:W-:-:S07]  /*9460*/  FFMA.FTZ R23, -R23, R23, 1 ;  /* 0x3f80000017177423 */ /* 0x000fce0000010117 */
[----:B------:R-:W-:Y:S08]  /*9470*/  MUFU.EX2 R97, R97 ;  /* 0x0000006100617308 */ /* 0x000ff00000000800 */
[----:B------:R-:W4:Y:S08]  /*9480*/  MUFU.TANH R120, R120 ;  /* 0x0000007800787308 */ /* 0x000f300000002400 */
[----:B------:R-:W-:Y:S01]  /*9490*/  MUFU.EX2 R104, R104 ;  /* 0x0000006800687308 */ /* 0x000fe20000000800 */
[----:B------:R-:W-:Y:S01]  /*94a0*/  FFMA.FTZ R207, -R207, R207, 1 ;  /* 0x3f800000cfcf7423 */ /* 0x000fe200000101cf */
[----:B------:R-:W-:Y:S06]  /*94b0*/  LDS R17, [R17+0x400] ;  /* 0x0004000011117984 */ /* 0x000fec0000000800 */
[----:B------:R2:W-:Y:S01]  /*94c0*/  MUFU.EX2 R24, R212 ;  /* 0x000000d400187308 */ /* 0x0005e20000000800 */
[----:B------:R-:W-:Y:S01]  /*94d0*/  FADD.FTZ R222, R27, -R222 ;  /* 0x800000de1bde7221 */ /* 0x000fe20000010000 */
[----:B--2---:R-:W-:-:S02]  /*94e0*/  FADD.FTZ R212, R31, -R229 ;  /* 0x800000e51fd47221 */ /* 0x004fc40000010000 */
[----:B------:R2:W1:Y:S01]  /*94f0*/  SHFL.IDX PT, R229, R227, R25, 0x1f ;  /* 0x00001f19e3e57589 */ /* 0x00046200000e0000 */
[----:B------:R-:W-:Y:S01]  /*9500*/  FSEL R31, R140, -INF , P1 ;  /* 0xff8000008c1f7808 */ /* 0x000fe20000800000 */
[----:B------:R-:W-:Y:S02]  /*9510*/  VIADD R27, R8, 0xc ;  /* 0x0000000c081b7836 */ /* 0x000fe40000000000 */
[----:B------:R-:W4:Y:S01]  /*9520*/  SHFL.IDX PT, R227, R227, R26, 0x1f ;  /* 0x00001f1ae3e37589 */ /* 0x000f2200000e0000 */
[--C-:B------:R-:W-:Y:S01]  /*9530*/  FFMA.FTZ R28, R28, UR5, -R213.reuse ;  /* 0x000000051c1c7c23 */ /* 0x100fe200080108d5 */
[----:B------:R-:W-:Y:S01]  /*9540*/  FFMA.FTZ R31, R31, UR5, -R213 ;  /* 0x000000051f1f7c23 */ /* 0x000fe200080108d5 */
[--C-:B------:R-:W-:Y:S01]  /*9550*/  FADD.FTZ R213, R32, -R224.reuse ;  /* 0x800000e020d57221 */ /* 0x100fe20000010000 */
[----:B------:R-:W-:Y:S02]  /*9560*/  FADD.FTZ R34, R34, -R224 ;  /* 0x800000e022227221 */ /* 0x000fe40000010000 */
[----:B------:R1:W4:Y:S01]  /*9570*/  SHFL.IDX PT, R224, R13, R27, 0x1f ;  /* 0x00001f1b0de07589 */ /* 0x00032200000e0000 */
[----:B--2---:R2:W-:Y:S01]  /*9580*/  MUFU.EX2 R25, R234 ;  /* 0x000000ea00197308 */ /* 0x0045e20000000800 */
[--C-:B---3--:R-:W-:Y:S01]  /*9590*/  FADD.FTZ R33, R33, -R217.reuse ;  /* 0x800000d921217221 */ /* 0x108fe20000010000 */
[----:B------:R-:W-:Y:S01]  /*95a0*/  FADD.FTZ R35, R35, -R217 ;  /* 0x800000d923237221 */ /* 0x000fe20000010000 */
[----:B------:R-:W-:Y:S01]  /*95b0*/  FSEL R32, R6, -INF , P1 ;  /* 0xff80000006207808 */ /* 0x000fe20000800000 */
[----:B------:R-:W-:Y:S01]  /*95c0*/  FMUL.FTZ R223, R119, R223 ;  /* 0x000000df77df7220 */ /* 0x000fe20000410000 */
[----:B--2---:R-:W-:-:S03]  /*95d0*/  VIADD R234, R8, 0x10 ;  /* 0x0000001008ea7836 */ /* 0x004fc60000000000 */
[----:B-1----:R1:W-:Y:S01]  /*95e0*/  MUFU.EX2 R27, R210 ;  /* 0x000000d2001b7308 */ /* 0x0023e20000000800 */
[--C-:B------:R-:W-:Y:S01]  /*95f0*/  FADD.FTZ R217, R36, -R229.reuse ;  /* 0x800000e524d97221 */ /* 0x100fe20000010000 */
[----:B------:R-:W-:Y:S01]  /*9600*/  FADD.FTZ R36, R38, -R229 ;  /* 0x800000e526247221 */ /* 0x000fe20000010000 */
[----:B------:R-:W-:Y:S01]  /*9610*/  FFMA.FTZ R38, -R19, R19, 1 ;  /* 0x3f80000013267423 */ /* 0x000fe20000010113 */
[----:B------:R-:W-:-:S04]  /*9620*/  FADD.FTZ R215, R30, -R215 ;  /* 0x800000d71ed77221 */ /* 0x000fc80000010000 */
[----:B------:R2:W-:Y:S01]  /*9630*/  MUFU.EX2 R26, R211 ;  /* 0x000000d3001a7308 */ /* 0x0005e20000000800 */
[----:B-1----:R-:W-:Y:S01]  /*9640*/  FFMA.FTZ R210, R32, UR5, -R230 ;  /* 0x0000000520d27c23 */ /* 0x002fe200080108e6 */
[----:B------:R-:W-:Y:S01]  /*9650*/  FSEL R29, R143, -INF , P2 ;  /* 0xff8000008f1d7808 */ /* 0x000fe20001000000 */
[----:B------:R1:W3:Y:S01]  /*9660*/  SHFL.IDX PT, R32, R13, R234, 0x1f ;  /* 0x00001fea0d207589 */ /* 0x0002e200000e0000 */
[----:B------:R-:W-:Y:S01]  /*9670*/  FSEL R30, R142, -INF , P1 ;  /* 0xff8000008e1e7808 */ /* 0x000fe20000800000 */
[----:B------:R-:W-:Y:S01]  /*9680*/  FMUL.FTZ R38, R38, R223 ;  /* 0x000000df26267220 */ /* 0x000fe20000410000 */
[----:B------:R-:W-:Y:S02]  /*9690*/  FSEL R223, R4, -INF , P1 ;  /* 0xff80000004df7808 */ /* 0x000fe40000800000 */
[----:B------:R4:W-:Y:S01]  /*96a0*/  MUFU.EX2 R19, R221 ;  /* 0x000000dd00137308 */ /* 0x0009e20000000800 */
[----:B--2---:R-:W-:Y:S02]  /*96b0*/  FSEL R211, R7, -INF , P2 ;  /* 0xff80000007d37808 */ /* 0x004fe40001000000 */
[----:B-1----:R-:W-:-:S03]  /*96c0*/  IADD3 R234, R8, 0x14, RZ ;  /* 0x0000001408ea7810 */ /* 0x002fc60007ffe0ff */
[----:B------:R-:W-:Y:S01]  /*96d0*/  FFMA.FTZ R211, R211, UR5, -R230 ;  /* 0x00000005d3d37c23 */ /* 0x000fe200080108e6 */
[----:B----4-:R-:W-:Y:S01]  /*96e0*/  FADD.FTZ R221, R39, -R227 ;  /* 0x800000e327dd7221 */ /* 0x010fe20000010000 */
[----:B------:R-:W-:Y:S01]  /*96f0*/  FFMA.FTZ R39, -R21, R21, 1 ;  /* 0x3f80000015277423 */ /* 0x000fe20000010115 */
[----:B------:R-:W-:Y:S01]  /*9700*/  FFMA.FTZ R21, -R20, R20, 1 ;  /* 0x3f80000014157423 */ /* 0x000fe20000010114 */
[--C-:B------:R-:W-:Y:S01]  /*9710*/  FFMA.FTZ R29, R29, UR5, -R233.reuse ;  /* 0x000000051d1d7c23 */ /* 0x100fe200080108e9 */
[----:B------:R1:W-:Y:S01]  /*9720*/  MUFU.EX2 R20, R218 ;  /* 0x000000da00147308 */ /* 0x0003e20000000800 */
[----:B------:R-:W-:Y:S01]  /*9730*/  FFMA.FTZ R30, R30, UR5, -R233 ;  /* 0x000000051e1e7c23 */ /* 0x000fe200080108e9 */
[----:B------:R2:W4:Y:S01]  /*9740*/  SHFL.IDX PT, R230, R13, R234, 0x1f ;  /* 0x00001fea0de67589 */ /* 0x00052200000e0000 */
        /* <DEDUP_REMOVED lines=10> */
[----:B--2---:R-:W-:-:S03]  /*97f0*/  VIADD R234, R8, 0x1c ;  /* 0x0000001c08ea7836 */ /* 0x004fc60000000000 */
[----:B------:R-:W-:Y:S02]  /*9800*/  FFMA.FTZ R220, R227, UR5, -R224 ;  /* 0x00000005e3dc7c23 */ /* 0x000fe400080108e0 */
[----:B------:R2:W1:Y:S01]  /*9810*/  SHFL.IDX PT, R227, R13, R234, 0x1f ;  /* 0x00001fea0de37589 */ /* 0x00046200000e0000 */
[----:B------:R-:W-:Y:S01]  /*9820*/  FMUL.FTZ R224, R99, R222 ;  /* 0x000000de63e07220 */ /* 0x000fe20000410000 */
[----:B------:R3:W-:Y:S01]  /*9830*/  MUFU.EX2 R21, R139 ;  /* 0x0000008b00157308 */ /* 0x0007e20000000800 */
[----:B--2---:R-:W-:-:S07]  /*9840*/  FSEL R13, R3, -INF , P2 ;  /* 0xff800000030d7808 */ /* 0x004fce0001000000 */
[----:B------:R2:W-:Y:S01]  /*9850*/  MUFU.EX2 R11, R138 ;  /* 0x0000008a000b7308 */ /* 0x0005e20000000800 */
[----:B---3--:R-:W-:Y:S01]  /*9860*/  FSEL R139, R113, -INF , P1 ;  /* 0xff800000718b7808 */ /* 0x008fe20000800000 */
[----:B------:R-:W-:-:S06]  /*9870*/  FFMA.FTZ R222, R13, UR5, -R32 ;  /* 0x000000050dde7c23 */ /* 0x000fcc0008010820 */
[----:B------:R-:W3:Y:S01]  /*9880*/  MUFU.EX2 R102, R102 ;  /* 0x0000006600667308 */ /* 0x000ee20000000800 */
[----:B--2---:R-:W-:Y:S01]  /*9890*/  FMUL.FTZ R138, R22, R224 ;  /* 0x000000e0168a7220 */ /* 0x004fe20000410000 */
[----:B------:R-:W-:Y:S02]  /*98a0*/  FSEL R224, R2, -INF , P2 ;  /* 0xff80000002e07808 */ /* 0x000fe40001000000 */
[----:B------:R-:W-:Y:S01]  /*98b0*/  FSEL R22, R114, -INF , P1 ;  /* 0xff80000072167808 */ /* 0x000fe20000800000 */
[----:B------:R-:W-:Y:S01]  /*98c0*/  FFMA.FTZ R139, R139, UR5, -R32 ;  /* 0x000000058b8b7c23 */ /* 0x000fe20008010820 */
[----:B------:R-:W-:Y:S01]  /*98d0*/  FMUL.FTZ R32, R96, R216 ;  /* 0x000000d860207220 */ /* 0x000fe20000410000 */
[--C-:B----4-:R-:W-:Y:S01]  /*98e0*/  FFMA.FTZ R224, R224, UR5, -R230.reuse ;  /* 0x00000005e0e07c23 */ /* 0x110fe200080108e6 */
[----:B------:R-:W2:Y:S01]  /*98f0*/  MUFU.EX2 R101, R101 ;  /* 0x0000006500657308 */ /* 0x000ea20000000800 */
[----:B------:R-:W-:Y:S01]  /*9900*/  FFMA.FTZ R216, R22, UR5, -R230 ;  /* 0x0000000516d87c23 */ /* 0x000fe200080108e6 */
[----:B------:R-:W-:Y:S01]  /*9910*/  FSEL R230, R115, -INF , P2 ;  /* 0xff80000073e67808 */ /* 0x000fe20001000000 */
[----:B------:R-:W-:-:S05]  /*9920*/  FMUL.FTZ R233, R95, R215 ;  /* 0x000000d75fe97220 */ /* 0x000fca0000410000 */
[----:B------:R4:W-:Y:S01]  /*9930*/  MUFU.EX2 R13, R137 ;  /* 0x00000089000d7308 */ /* 0x0009e20000000800 */
[----:B-1----:R-:W-:Y:S01]  /*9940*/  FFMA.FTZ R215, R230, UR5, -R229 ;  /* 0x00000005e6d77c23 */ /* 0x002fe200080108e5 */
[----:B------:R-:W-:-:S06]  /*9950*/  FSEL R230, R116, -INF , P2 ;  /* 0xff80000074e67808 */ /* 0x000fcc0001000000 */
[----:B------:R-:W-:Y:S01]  /*9960*/  MUFU.EX2 R100, R100 ;  /* 0x0000006400647308 */ /* 0x000fe20000000800 */
[----:B----4-:R-:W-:Y:S01]  /*9970*/  FMUL.FTZ R137, R23, R32 ;  /* 0x0000002017897220 */ /* 0x010fe20000410000 */
[----:B------:R-:W-:Y:S01]  /*9980*/  FSEL R32, R117, -INF , P1 ;  /* 0xff80000075207808 */ /* 0x000fe20000800000 */
[----:B------:R-:W-:-:S05]  /*9990*/  FFMA.FTZ R23, -R205, R205, 1 ;  /* 0x3f800000cd177423 */ /* 0x000fca00000101cd */
[----:B------:R-:W1:Y:S01]  /*99a0*/  MUFU.EX2 R18, R18 ;  /* 0x0000001200127308 */ /* 0x000e620000000800 */
[----:B------:R-:W-:Y:S01]  /*99b0*/  FFMA.FTZ R205, R32, UR5, -R229 ;  /* 0x0000000520cd7c23 */ /* 0x000fe200080108e5 */
[----:B------:R-:W-:Y:S01]  /*99c0*/  FSEL R229, R120, -INF , P1 ;  /* 0xff80000078e57808 */ /* 0x000fe20000800000 */
[----:B---3--:R-:W-:-:S05]  /*99d0*/  FMUL.FTZ R213, R102, R213 ;  /* 0x000000d566d57220 */ /* 0x008fca0000410000 */
[----:B------:R3:W-:Y:S01]  /*99e0*/  MUFU.EX2 R22, R136 ;  /* 0x0000008800167308 */ /* 0x0007e20000000800 */
[----:B------:R-:W-:Y:S01]  /*99f0*/  FFMA.FTZ R32, -R204, R204, 1 ;  /* 0x3f800000cc207423 */ /* 0x000fe200000101cc */
[--C-:B------:R-:W-:Y:S01]  /*9a00*/  FFMA.FTZ R204, R229, UR5, -R227.reuse ;  /* 0x00000005e5cc7c23 */ /* 0x100fe200080108e3 */
[----:B---3--:R-:W-:Y:S01]  /*9a10*/  FMUL.FTZ R136, R23, R233 ;  /* 0x000000e917887220 */ /* 0x008fe20000410000 */
[----:B------:R-:W-:Y:S01]  /*9a20*/  FMUL.FTZ R233, R97, R214 ;  /* 0x000000d661e97220 */ /* 0x000fe20000410000 */
[----:B------:R-:W-:Y:S01]  /*9a30*/  FFMA.FTZ R214, R230, UR5, -R227 ;  /* 0x00000005e6d67c23 */ /* 0x000fe200080108e3 */
[C---:B------:R-:W-:Y:S02]  /*9a40*/  VIADD R230, R8.reuse, 0x8 ;  /* 0x0000000808e67836 */ /* 0x040fe40000000000 */
[----:B------:R-:W-:Y:S01]  /*9a50*/  FFMA.FTZ R209, -R209, R209, 1 ;  /* 0x3f800000d1d17423 */ /* 0x000fe200000101d1 */
[----:B--2---:R-:W-:Y:S01]  /*9a60*/  FMUL.FTZ R34, R101, R34 ;  /* 0x0000002265227220 */ /* 0x004fe20000410000 */
[----:B------:R-:W-:Y:S01]  /*9a70*/  FMUL.FTZ R207, R207, R213 ;  /* 0x000000d5cfcf7220 */ /* 0x000fe20000410000 */
[----:B------:R2:W-:Y:S01]  /*9a80*/  MUFU.EX2 R23, R135 ;  /* 0x0000008700177308 */ /* 0x0005e20000000800 */
[----:B------:R-:W-:Y:S01]  /*9a90*/  IADD3 R229, R8, 0x4, RZ ;  /* 0x0000000408e57810 */ /* 0x000fe20007ffe0ff */
[----:B------:R3:W4:Y:S01]  /*9aa0*/  SHFL.IDX PT, R213, R223, R230, 0x1f ;  /* 0x00001fe6dfd57589 */ /* 0x00072200000e0000 */
[----:B------:R-:W-:Y:S01]  /*9ab0*/  FFMA.FTZ R227, -R208, R208, 1 ;  /* 0x3f800000d0e37423 */ /* 0x000fe200000101d0 */
[----:B------:R-:W-:Y:S01]  /*9ac0*/  FMUL.FTZ R208, R104, R212 ;  /* 0x000000d468d07220 */ /* 0x000fe20000410000 */
[----:B------:R-:W-:Y:S01]  /*9ad0*/  FFMA.FTZ R228, -R228, R228, 1 ;  /* 0x3f800000e4e47423 */ /* 0x000fe200000101e4 */
[----:B--2---:R-:W-:-:S02]  /*9ae0*/  FMUL.FTZ R135, R32, R233 ;  /* 0x000000e920877220 */ /* 0x004fc40000410000 */
[----:B------:R2:W-:Y:S01]  /*9af0*/  MUFU.EX2 R32, R134 ;  /* 0x0000008600207308 */ /* 0x0005e20000000800 */
[----:B---3--:R-:W-:Y:S01]  /*9b00*/  VIADD R230, R8, 0xc ;  /* 0x0000000c08e67836 */ /* 0x008fe20000000000 */
[----:B------:R-:W3:Y:S01]  /*9b10*/  SHFL.IDX PT, R212, R223, R229, 0x1f ;  /* 0x00001fe5dfd47589 */ /* 0x000ee200000e0000 */
[----:B-1----:R-:W-:-:S03]  /*9b20*/  FMUL.FTZ R217, R18, R217 ;  /* 0x000000d912d97220 */ /* 0x002fc60000410000 */
[----:B------:R1:W-:Y:S01]  /*9b30*/  SHFL.IDX PT, R229, R223, R230, 0x1f ;  /* 0x00001fe6dfe57589 */ /* 0x0003e200000e0000 */
[----:B--2---:R-:W-:Y:S01]  /*9b40*/  FMUL.FTZ R134, R209, R34 ;  /* 0x00000022d1867220 */ /* 0x004fe20000410000 */
[----:B------:R-:W-:Y:S01]  /*9b50*/  FMUL.FTZ R34, R100, R35 ;  /* 0x0000002364227220 */ /* 0x000fe20000410000 */
[----:B------:R-:W2:Y:S01]  /*9b60*/  MUFU.EX2 R103, R103 ;  /* 0x0000006700677308 */ /* 0x000ea20000000800 */
[----:B------:R-:W-:Y:S02]  /*9b70*/  FFMA.FTZ R35, -R88, R88, 1 ;  /* 0x3f80000058237423 */ /* 0x000fe40000010158 */
[----:B------:R-:W-:Y:S01]  /*9b80*/  FMUL.FTZ R88, R228, R34 ;  /* 0x00000022e4587220 */ /* 0x000fe20000410000 */
[----:B-1----:R-:W-:-:S04]  /*9b90*/  VIADD R230, R8, 0x18 ;  /* 0x0000001808e67836 */ /* 0x002fc80000000000 */
[----:B------:R1:W-:Y:S08]  /*9ba0*/  MUFU.EX2 R34, R132 ;  /* 0x0000008400227308 */ /* 0x0003f00000000800 */
[----:B------:R-:W4:Y:S01]  /*9bb0*/  MUFU.EX2 R108, R108 ;  /* 0x0000006c006c7308 */ /* 0x000f220000000800 */
[----:B-1----:R-:W-:Y:S02]  /*9bc0*/  FMUL.FTZ R132, R35, R217 ;  /* 0x000000d923847220 */ /* 0x002fe40000410000 */
[----:B------:R-:W1:Y:S05]  /*9bd0*/  SHFL.IDX PT, R217, R223, R230, 0x1f ;  /* 0x00001fe6dfd97589 */ /* 0x000e6a00000e0000 */
[----:B------:R-:W3:Y:S01]  /*9be0*/  MUFU.EX2 R107, R107 ;  /* 0x0000006b006b7308 */ /* 0x000ee20000000800 */
[----:B------:R-:W-:Y:S01]  /*9bf0*/  FFMA.FTZ R206, -R206, R206, 1 ;  /* 0x3f800000cece7423 */ /* 0x000fe200000101ce */
[----:B--2---:R-:W-:-:S06]  /*9c00*/  FMUL.FTZ R33, R103, R33 ;  /* 0x0000002167217220 */ /* 0x004fcc0000410000 */
[----:B------:R-:W2:Y:S01]  /*9c10*/  MUFU.EX2 R106, R106 ;  /* 0x0000006a006a7308 */ /* 0x000ea20000000800 */
[----:B------:R-:W-:Y:S01]  /*9c20*/  FMUL.FTZ R208, R206, R208 ;  /* 0x000000d0ced07220 */ /* 0x000fe20000410000 */
[----:B------:R-:W-:-:S06]  /*9c30*/  VIADD R233, R8, 0x14 ;  /* 0x0000001408e97836 */ /* 0x000fcc0000000000 */
[----:B------:R-:W1:Y:S01]  /*9c40*/  MUFU.EX2 R110, R110 ;  /* 0x0000006e006e7308 */ /* 0x000e620000000800 */
[----:B------:R-:W-:Y:S01]  /*9c50*/  FMUL.FTZ R206, R227, R33 ;  /* 0x00000021e3ce7220 */ /* 0x000fe20000410000 */
[----:B------:R-:W1:Y:S06]  /*9c60*/  SHFL.IDX PT, R209, R223, R8, 0x1f ;  /* 0x00001f08dfd17589 */ /* 0x000e6c00000e0000 */
[----:B------:R-:W1:Y:S01]  /*9c70*/  MUFU.EX2 R109, R109 ;  /* 0x0000006d006d7308 */ /* 0x000e620000000800 */
[----:B----4-:R-:W-:Y:S01]  /*9c80*/  FMUL.FTZ R37, R108, R37 ;  /* 0x000000256c257220 */ /* 0x010fe20000410000 */
[----:B------:R-:W4:Y:S01]  /*9c90*/  SHFL.IDX PT, R228, R223, R233, 0x1f ;  /* 0x00001fe9dfe47589 */ /* 0x000f2200000e0000 */
[----:B---3--:R-:W-:Y:S01]  /*9ca0*/  FMUL.FTZ R36, R107, R36 ;  /* 0x000000246b247220 */ /* 0x008fe20000410000 */
[----:B------:R-:W-:-:S04]  /*9cb0*/  IADD3 R227, R8, 0x10, RZ ;  /* 0x0000001008e37810 */ /* 0x000fc80007ffe0ff */
[----:B------:R3:W-:Y:S01]  /*9cc0*/  MUFU.EX2 R33, R133 ;  /* 0x0000008500217308 */ /* 0x0007e20000000800 */
[----:B------:R-:W-:Y:S01]  /*9cd0*/  FFMA.FTZ R226, -R226, R226, 1 ;  /* 0x3f800000e2e27423 */ /* 0x000fe200000101e2 */
[--C-:B------:R-:W-:Y:S01]  /*9ce0*/  FADD.FTZ R44, R44, -R213.reuse ;  /* 0x800000d52c2c7221 */ /* 0x100fe20000010000 */
[----:B------:R-:W-:Y:S01]  /*9cf0*/  FFMA.FTZ R225, -R225, R225, 1 ;  /* 0x3f800000e1e17423 */ /* 0x000fe200000101e1 */
[----:B--2---:R-:W-:Y:S01]  /*9d00*/  FMUL.FTZ R221, R106, R221 ;  /* 0x000000dd6add7220 */ /* 0x004fe20000410000 */
[----:B---3--:R-:W-:Y:S01]  /*9d10*/  FFMA.FTZ R133, -R235, R235, 1 ;  /* 0x3f800000eb857423 */ /* 0x008fe200000101eb */
[----:B------:R-:W-:Y:S02]  /*9d20*/  FADD.FTZ R46, R46, -R213 ;  /* 0x800000d52e2e7221 */ /* 0x000fe40000010000 */
[----:B------:R2:W-:Y:S01]  /*9d30*/  MUFU.EX2 R35, R131 ;  /* 0x0000008300237308 */ /* 0x0005e20000000800 */
[----:B------:R-:W-:Y:S01]  /*9d40*/  FMUL.FTZ R133, R133, R37 ;  /* 0x0000002585857220 */ /* 0x000fe20000410000 */
[--C-:B------:R-:W-:Y:S01]  /*9d50*/  FADD.FTZ R41, R41, -R212.reuse ;  /* 0x800000d429297221 */ /* 0x100fe20000010000 */
[----:B------:R-:W-:Y:S01]  /*9d60*/  FADD.FTZ R43, R43, -R212 ;  /* 0x800000d42b2b7221 */ /* 0x000fe20000010000 */
[----:B-1----:R-:W-:-:S04]  /*9d70*/  FADD.FTZ R212, R52, -R217 ;  /* 0x800000d934d47221 */ /* 0x002fc80000010000 */
[----:B------:R1:W-:Y:S01]  /*9d80*/  MUFU.EX2 R37, R129 ;  /* 0x0000008100257308 */ /* 0x0003e20000000800 */
[----:B--2---:R-:W-:Y:S01]  /*9d90*/  FMUL.FTZ R131, R226, R36 ;  /* 0x00000024e2837220 */ /* 0x004fe20000410000 */
[----:B------:R-:W-:Y:S01]  /*9da0*/  FFMA.FTZ R52, -R237, R237, 1 ;  /* 0x3f800000ed347423 */ /* 0x000fe200000101ed */
[----:B------:R-:W-:Y:S01]  /*9db0*/  FMUL.FTZ R44, R110, R44 ;  /* 0x0000002c6e2c7220 */ /* 0x000fe20000410000 */
[----:B------:R-:W2:Y:S01]  /*9dc0*/  SHFL.IDX PT, R227, R223, R227, 0x1f ;  /* 0x00001fe3dfe37589 */ /* 0x000ea200000e0000 */
[----:B------:R-:W-:Y:S01]  /*9dd0*/  FFMA.FTZ R92, -R92, R92, 1 ;  /* 0x3f8000005c5c7423 */ /* 0x000fe2000001015c */
[----:B------:R-:W-:Y:S01]  /*9de0*/  FFMA.FTZ R91, -R91, R91, 1 ;  /* 0x3f8000005b5b7423 */ /* 0x000fe2000001015b */
[----:B-1----:R-:W-:Y:S01]  /*9df0*/  FADD.FTZ R129, R45, -R229 ;  /* 0x800000e52d817221 */ /* 0x002fe20000010000 */
[----:B------:R1:W-:Y:S01]  /*9e00*/  MUFU.EX2 R36, R130 ;  /* 0x0000008200247308 */ /* 0x0003e20000000800 */
[----:B------:R-:W-:Y:S02]  /*9e10*/  FMUL.FTZ R46, R14, R46 ;  /* 0x0000002e0e2e7220 */ /* 0x000fe40000410000 */
[----:B------:R-:W-:Y:S01]  /*9e20*/  FMUL.FTZ R129, R109, R129 ;  /* 0x000000816d817220 */ /* 0x000fe20000410000 */
[----:B------:R-:W3:Y:S01]  /*9e30*/  SHFL.IDX PT, R223, R223, R234, 0x1f ;  /* 0x00001feadfdf7589 */ /* 0x000ee200000e0000 */
[----:B------:R-:W-:-:S03]  /*9e40*/  FMUL.FTZ R52, R52, R44 ;  /* 0x0000002c34347220 */ /* 0x000fc60000410000 */
[----:B------:R-:W2:Y:S01]  /*9e50*/  MUFU.EX2 R105, R105 ;  /* 0x0000006900697308 */ /* 0x000ea20000000800 */
[----:B-1----:R-:W-:Y:S01]  /*9e60*/  FMUL.FTZ R130, R225, R221 ;  /* 0x000000dde1827220 */ /* 0x002fe20000410000 */
[----:B------:R-:W-:Y:S02]  /*9e70*/  VIADD R221, R8, 0x8 ;  /* 0x0000000808dd7836 */ /* 0x000fe40000000000 */
[----:B------:R-:W-:Y:S01]  /*9e80*/  FMUL.FTZ R44, R92, R46 ;  /* 0x0000002e5c2c7220 */ /* 0x000fe20000410000 */
[----:B------:R-:W-:Y:S02]  /*9e90*/  FMUL.FTZ R46, R91, R129 ;  /* 0x000000815b2e7220 */ /* 0x000fe40000410000 */
[----:B------:R-:W1:Y:S01]  /*9ea0*/  SHFL.IDX PT, R91, R17, R221, 0x1f ;  /* 0x00001fdd115b7589 */ /* 0x000e6200000e0000 */
[----:B------:R-:W1:Y:S01]  /*9eb0*/  MUFU.EX2 R111, R111 ;  /* 0x0000006f006f7308 */ /* 0x000e620000000800 */
[--C-:B------:R-:W-:Y:S01]  /*9ec0*/  FADD.FTZ R40, R40, -R209.reuse ;  /* 0x800000d128287221 */ /* 0x100fe20000010000 */
[----:B------:R-:W-:Y:S01]  /*9ed0*/  FADD.FTZ R42, R42, -R209 ;  /* 0x800000d12a2a7221 */ /* 0x000fe20000010000 */
[----:B----4-:R-:W-:Y:S01]  /*9ee0*/  FADD.FTZ R209, R49, -R228 ;  /* 0x800000e431d17221 */ /* 0x010fe20000010000 */
[----:B------:R-:W-:Y:S01]  /*9ef0*/  FFMA.FTZ R45, -R231, R231, 1 ;  /* 0x3f800000e72d7423 */ /* 0x000fe200000101e7 */
[----:B--2---:R-:W-:Y:S01]  /*9f00*/  FMUL.FTZ R49, R105, R40 ;  /* 0x0000002869317220 */ /* 0x004fe20000410000 */
[----:B------:R-:W-:Y:S01]  /*9f10*/  FMUL.FTZ R41, R15, R41 ;  /* 0x000000290f297220 */ /* 0x000fe20000410000 */
[----:B------:R-:W-:-:S02]  /*9f20*/  FADD.FTZ R47, R47, -R229 ;  /* 0x800000e52f2f7221 */ /* 0x000fc40000010000 */
[----:B------:R-:W-:Y:S01]  /*9f30*/  FMUL.FTZ R45, R45, R49 ;  /* 0x000000312d2d7220 */ /* 0x000fe20000410000 */
[----:B------:R-:W-:Y:S01]  /*9f40*/  FFMA.FTZ R49, -R232, R232, 1 ;  /* 0x3f800000e8317423 */ /* 0x000fe200000101e8 */
[--C-:B------:R-:W-:Y:S01]  /*9f50*/  FADD.FTZ R48, R48, -R227.reuse ;  /* 0x800000e330307221 */ /* 0x100fe20000010000 */
[----:B------:R-:W-:Y:S01]  /*9f60*/  FADD.FTZ R50, R50, -R227 ;  /* 0x800000e332327221 */ /* 0x000fe20000010000 */
[----:B---3--:R-:W-:Y:S01]  /*9f70*/  FADD.FTZ R40, R53, -R223 ;  /* 0x800000df35287221 */ /* 0x008fe20000010000 */
[----:B------:R-:W-:Y:S01]  /*9f80*/  FMUL.FTZ R49, R49, R41 ;  /* 0x0000002931317220 */ /* 0x000fe20000410000 */
[----:B------:R-:W-:Y:S01]  /*9f90*/  FFMA.FTZ R90, -R90, R90, 1 ;  /* 0x3f8000005a5a7423 */ /* 0x000fe2000001015a */
[----:B------:R-:W-:Y:S01]  /*9fa0*/  FFMA.FTZ R53, -R164, R164, 1 ;  /* 0x3f800000a4357423 */ /* 0x000fe200000101a4 */
[----:B------:R-:W-:Y:S01]  /*9fb0*/  FFMA.FTZ R236, -R236, R236, 1 ;  /* 0x3f800000ecec7423 */ /* 0x000fe200000101ec */
[----:B------:R-:W-:Y:S01]  /*9fc0*/  FFMA.FTZ R93, -R93, R93, 1 ;  /* 0x3f8000005d5d7423 */ /* 0x000fe2000001015d */
[----:B------:R-:W-:Y:S01]  /*9fd0*/  FMUL.FTZ R47, R24, R47 ;  /* 0x0000002f182f7220 */ /* 0x000fe20000410000 */
[----:B------:R-:W-:Y:S01]  /*9fe0*/  FMUL.FTZ R48, R25, R48 ;  /* 0x0000003019307220 */ /* 0x000fe20000410000 */
[----:B------:R-:W-:Y:S01]  /*9ff0*/  FMUL.FTZ R41, R26, R50 ;  /* 0x000000321a297220 */ /* 0x000fe20000410000 */
[----:B-1----:R-:W-:Y:S01]  /*a000*/  FMUL.FTZ R43, R111, R43 ;  /* 0x0000002b6f2b7220 */ /* 0x002fe20000410000 */
[----:B------:R-:W-:Y:S01]  /*a010*/  FFMA.FTZ R94, -R94, R94, 1 ;  /* 0x3f8000005e5e7423 */ /* 0x000fe2000001015e */
[----:B------:R-:W-:Y:S01]  /*a020*/  FMUL.FTZ R209, R27, R209 ;  /* 0x000000d11bd17220 */ /* 0x000fe20000410000 */
[----:B------:R-:W-:Y:S01]  /*a030*/  IADD3 R225, R8, 0x4, RZ ;  /* 0x0000000408e17810 */ /* 0x000fe20007ffe0ff */
[--C-:B------:R-:W-:Y:S01]  /*a040*/  FADD.FTZ R60, R60, -R91.reuse ;  /* 0x8000005b3c3c7221 */ /* 0x100fe20000010000 */
[----:B------:R-:W-:Y:S01]  /*a050*/  IADD3 R235, R8, 0x10, RZ ;  /* 0x0000001008eb7810 */ /* 0x000fe20007ffe0ff */
[----:B------:R-:W-:Y:S01]  /*a060*/  FADD.FTZ R62, R62, -R91 ;  /* 0x8000005b3e3e7221 */ /* 0x000fe20000010000 */
[----:B------:R-:W-:Y:S01]  /*a070*/  FMUL.FTZ R53, R53, R47 ;  /* 0x0000002f35357220 */ /* 0x000fe20000410000 */
[----:B------:R-:W-:Y:S01]  /*a080*/  LDS R91, [R12+0x400] ;  /* 0x000400000c5b7984 */ /* 0x000fe20000000800 */
        /* <DEDUP_REMOVED lines=187> */
[----:B-1----:R-:W-:-:S02]  /*ac40*/  FMUL.FTZ R92, R123, R92 ;  /* 0x0000005c7b5c7220 */ /* 0x002fc40000410000 */
[----:B------:R-:W-:Y:S01]  /*ac50*/  FMUL.FTZ R63, R65, R74 ;  /* 0x0000004a413f7220 */ /* 0x000fe20000410000 */
[----:B------:R-:W-:Y:S01]  /*ac60*/  FMUL.FTZ R90, R90, R72 ;  /* 0x000000485a5a7220 */ /* 0x000fe20000410000 */
[----:B------:R-:W-:Y:S01]  /*ac70*/  FFMA.FTZ R72, -R115, R115, 1 ;  /* 0x3f80000073487423 */ /* 0x000fe20000010173 */
[----:B------:R-:W-:Y:S01]  /*ac80*/  FFMA.FTZ R65, -R116, R116, 1 ;  /* 0x3f80000074417423 */ /* 0x000fe20000010174 */
[----:B------:R-:W-:Y:S01]  /*ac90*/  FFMA.FTZ R115, -R117, R117, 1 ;  /* 0x3f80000075737423 */ /* 0x000fe20000010175 */
[----:B------:R-:W-:Y:S01]  /*aca0*/  FFMA.FTZ R116, -R120, R120, 1 ;  /* 0x3f80000078747423 */ /* 0x000fe20000010178 */
[----:B----4-:R-:W-:Y:S01]  /*acb0*/  FMUL.FTZ R86, R205, R86 ;  /* 0x00000056cd567220 */ /* 0x010fe20000410000 */
        /* <DEDUP_REMOVED lines=209> */
.L_x_2248:
        /* <DEDUP_REMOVED lines=68> */
.L_x_2249:
        /* <DEDUP_REMOVED lines=12> */
.L_x_2239:
[----:B------:R-:W-:-:S06]  /*bed0*/  UISETP.GE.AND UP0, UPT, UR43, UR42, UPT ;  /* 0x0000002a2b00728c */ /* 0x000fcc000bf06270 */
[----:B------:R-:W-:-:S13]  /*bee0*/  PLOP3.LUT P0, PT, PT, PT, UP0, 0x80, 0x0 ;  /* 0x000000000000781c */ /* 0x000fda0003f0f008 */
[----:B------:R-:W-:Y:S05]  /*bef0*/  @P0 BRA `(.L_x_2251) ;  /* 0x0000005800000947 */ /* 0x000fea0003800000 */
[----:B------:R-:W2:Y:S01]  /*bf00*/  LDL.LU R21, [R1+0x48] ;  /* 0x0000480001157983 */ /* 0x000ea20000300800 */
[----:B------:R-:W3:Y:S01]  /*bf10*/  S2UR UR4, SR_CTAID.X ;  /* 0x00000000000479c3 */ /* 0x000ee20000002500 */
[----:B------:R-:W-:Y:S01]  /*bf20*/  IMAD.MOV.U32 R19, RZ, RZ, 0x40000040 ;  /* 0x40000040ff137424 */ /* 0x000fe200078e00ff */
[----:B------:R-:W4:Y:S01]  /*bf30*/  S2R R5, SR_TID.X ;  /* 0x0000000000057919 */ /* 0x000f220000002100 */
[----:B------:R-:W5:Y:S01]  /*bf40*/  S2R R6, SR_TID.X ;  /* 0x0000000000067919 */ /* 0x000f620000002100 */
[----:B---3--:R-:W-:Y:S01]  /*bf50*/  UIMAD UR4, UR4, -0x80, UR40 ;  /* 0xffffff80040478a4 */ /* 0x008fe2000f8e0228 */
[----:B----4-:R-:W-:Y:S02]  /*bf60*/  VIADD R5, R5, 0xffffff80 ;  /* 0xffffff8005057836 */ /* 0x010fe40000000000 */
[----:B-----5:R-:W-:-:S03]  /*bf70*/  VIADD R9, R6, 0xffffff80 ;  /* 0xffffff8006097836 */ /* 0x020fc60000000000 */
        /* <DEDUP_REMOVED lines=8> */
[----:B------:R-:W-:Y:S02]  /*c000*/  IADD3 R9, R9, -R10, RZ ;  /* 0x8000000a09097210 */ /* 0x000fe40007ffe0ff */
[----:B------:R-:W-:Y:S02]  /*c010*/  LOP3.LUT R6, R6, 0xfffffffc, RZ, 0xc0, !PT ;  /* 0xfffffffc06067812 */ /* 0x000fe400078ec0ff */
[----:B------:R-:W-:Y:S02]  /*c020*/  SHF.R.S32.HI R12, RZ, 0x1f, R9 ;  /* 0x0000001fff0c7819 */ /* 0x000fe40000011409 */
[----:B------:R-:W-:Y:S01]  /*c030*/  SHF.R.S32.HI R7, RZ, 0x1f, R8 ;  /* 0x0000001fff077819 */ /* 0x000fe20000011408 */
[----:B------:R-:W-:Y:S01]  /*c040*/  IMAD.IADD R10, R5, 0x1, -R6 ;  /* 0x00000001050a7824 */ /* 0x000fe200078e0a06 */
[----:B------:R-:W-:-:S02]  /*c050*/  LEA.HI R6, R12, R9, RZ, 0x2 ;  /* 0x000000090c067211 */ /* 0x000fc400078f10ff */
[----:B------:R-:W-:Y:S02]  /*c060*/  LEA.HI R5, R7, R8, RZ, 0x3 ;  /* 0x0000000807057211 */ /* 0x000fe400078f18ff */
[----:B------:R-:W-:Y:S02]  /*c070*/  LEA.HI R13, R12, R9, RZ, 0x5 ;  /* 0x000000090c0d7211 */ /* 0x000fe400078f28ff */
[--C-:B------:R-:W-:Y:S02]  /*c080*/  SHF.R.S32.HI R9, RZ, 0x2, R6.reuse ;  /* 0x00000002ff097819 */ /* 0x100fe40000011406 */
[----:B------:R-:W-:Y:S02]  /*c090*/  SHF.R.S32.HI R12, RZ, 0x1f, R6 ;  /* 0x0000001fff0c7819 */ /* 0x000fe40000011406 */
[--C-:B------:R-:W-:Y:S02]  /*c0a0*/  SHF.R.S32.HI R6, RZ, 0x3, R5.reuse ;  /* 0x00000003ff067819 */ /* 0x100fe40000011405 */
[----:B------:R-:W-:-:S02]  /*c0b0*/  SHF.R.S32.HI R5, RZ, 0x1f, R5 ;  /* 0x0000001fff057819 */ /* 0x000fc40000011405 */
[----:B------:R-:W-:Y:S02]  /*c0c0*/  LEA.HI R7, R7, R8, RZ, 0x2 ;  /* 0x0000000807077211 */ /* 0x000fe400078f10ff */
[----:B------:R-:W-:Y:S02]  /*c0d0*/  LEA.HI R5, R5, R6, RZ, 0x4 ;  /* 0x0000000605057211 */ /* 0x000fe400078f20ff */
[----:B------:R-:W-:Y:S02]  /*c0e0*/  SHF.R.S32.HI R8, RZ, 0x2, R7 ;  /* 0x00000002ff087819 */ /* 0x000fe40000011407 */
[----:B------:R-:W-:Y:S02]  /*c0f0*/  LEA.HI R12, R12, R9, RZ, 0x3 ;  /* 0x000000090c0c7211 */ /* 0x000fe400078f18ff */
[----:B------:R-:W-:Y:S02]  /*c100*/  SHF.R.S32.HI R22, RZ, 0x7, R11 ;  /* 0x00000007ff167819 */ /* 0x000fe4000001140b */
[----:B------:R-:W-:-:S02]  /*c110*/  LOP3.LUT R5, R5, 0x1ffffff0, RZ, 0xc0, !PT ;  /* 0x1ffffff005057812 */ /* 0x000fc400078ec0ff */
[----:B------:R-:W-:Y:S02]  /*c120*/  LEA.HI R7, R7, R8, RZ, 0x1 ;  /* 0x0000000807077211 */ /* 0x000fe400078f08ff */
[----:B------:R-:W-:Y:S01]  /*c130*/  LOP3.LUT R12, R12, 0xfffffff8, RZ, 0xc0, !PT ;  /* 0xfffffff80c0c7812 */ /* 0x000fe200078ec0ff */
[----:B------:R-:W-:Y:S01]  /*c140*/  IMAD.IADD R6, R6, 0x1, -R5 ;  /* 0x0000000106067824 */ /* 0x000fe200078e0a05 */
[----:B------:R-:W-:Y:S02]  /*c150*/  LEA.HI R11, R22, R22, RZ, 0x1 ;  /* 0x00000016160b7211 */ /* 0x000fe400078f08ff */
[----:B------:R-:W-:Y:S01]  /*c160*/  LOP3.LUT R7, R7, 0xfffffffe, RZ, 0xc0, !PT ;  /* 0xfffffffe07077812 */ /* 0x000fe200078ec0ff */
[----:B------:R-:W-:Y:S01]  /*c170*/  IMAD.IADD R12, R9, 0x1, -R12 ;  /* 0x00000001090c7824 */ /* 0x000fe200078e0a0c */
[C---:B------:R-:W-:Y:S02]  /*c180*/  IADD3 R5, R8.reuse, 0x8, RZ ;  /* 0x0000000808057810 */ /* 0x040fe40007ffe0ff */
[----:B------:R-:W-:Y:S01]  /*c190*/  LOP3.LUT R11, R11, 0x3fffffe, RZ, 0xc0, !PT ;  /* 0x03fffffe0b0b7812 */ /* 0x000fe200078ec0ff */
[----:B------:R-:W-:Y:S01]  /*c1a0*/  IMAD.IADD R7, R8, 0x1, -R7 ;  /* 0x0000000108077824 */ /* 0x000fe200078e0a07 */
[----:B------:R-:W-:-:S02]  /*c1b0*/  SHF.R.S32.HI R15, RZ, 0x5, R13 ;  /* 0x00000005ff0f7819 */ /* 0x000fc4000001140d */
[----:B------:R-:W-:Y:S01]  /*c1c0*/  LEA.HI R9, R5, R5, RZ, 0x1 ;  /* 0x0000000505097211 */ /* 0x000fe200078f08ff */
[----:B------:R-:W-:Y:S01]  /*c1d0*/  IMAD R6, R6, 0x8, R7 ;  /* 0x0000000806067824 */ /* 0x000fe200078e0207 */
[----:B------:R-:W-:Y:S01]  /*c1e0*/  IADD3 R22, R22, -R11, RZ ;  /* 0x8000000b16167210 */ /* 0x000fe20007ffe0ff */
[C---:B------:R-:W-:Y:S01]  /*c1f0*/  VIADD R11, R8.reuse, 0x10 ;  /* 0x00000010080b7836 */ /* 0x040fe20000000000 */
[----:B------:R-:W-:Y:S01]  /*c200*/  LEA R17, R15, R12, 0x4 ;  /* 0x0000000c0f117211 */ /* 0x000fe200078e20ff */
[----:B------:R-:W-:Y:S01]  /*c210*/  VIADD R15, R8, 0x18 ;  /* 0x00000018080f7836 */ /* 0x000fe20000000000 */
[----:B------:R-:W-:Y:S01]  /*c220*/  LOP3.LUT R12, R9, 0xfffffffe, RZ, 0xc0, !PT ;  /* 0xfffffffe090c7812 */ /* 0x000fe200078ec0ff */
[----:B------:R3:W-:Y:S01]  /*c230*/  STL [R1+0x64], R6 ;  /* 0x0000640601007387 */ /* 0x0007e20000100800 */
[----:B------:R-:W-:Y:S02]  /*c240*/  LEA.HI R13, R11, R11, RZ, 0x1 ;  /* 0x0000000b0b0d7211 */ /* 0x000fe400078f08ff */
[----:B------:R-:W-:-:S02]  /*c250*/  IADD3 R12, R5, -R12, RZ ;  /* 0x8000000c050c7210 */ /* 0x000fc40007ffe0ff */
[----:B------:R-:W-:Y:S02]  /*c260*/  SHF.R.S32.HI R5, RZ, 0x1, R9 ;  /* 0x00000001ff057819 */ /* 0x000fe40000011409 */
[--C-:B------:R-:W-:Y:S02]  /*c270*/  SHF.R.S32.HI R7, RZ, 0x1, R13.reuse ;  /* 0x00000001ff077819 */ /* 0x100fe4000001140d */
[----:B------:R-:W-:Y:S02]  /*c280*/  SHF.R.S32.HI R8, RZ, 0x1f, R13 ;  /* 0x0000001fff087819 */ /* 0x000fe4000001140d */
[----:B---3--:R-:W-:Y:S02]  /*c290*/  SHF.R.S32.HI R6, RZ, 0x1f, R9 ;  /* 0x0000001fff067819 */ /* 0x008fe40000011409 */
[----:B------:R-:W-:Y:S01]  /*c2a0*/  LOP3.LUT R14, R13, 0xfffffffe, RZ, 0xc0, !PT ;  /* 0xfffffffe0d0e7812 */ /* 0x000fe200078ec0ff */
[----:B------:R-:W-:Y:S01]  /*c2b0*/  IMAD.MOV.U32 R13, RZ, RZ, 0x40000040 ;  /* 0x40000040ff0d7424 */ /* 0x000fe200078e00ff */
[----:B------:R-:W-:-:S02]  /*c2c0*/  LEA.HI R6, R6, R5, RZ, 0x4 ;  /* 0x0000000506067211 */ /* 0x000fc400078f20ff */
[----:B------:R-:W-:Y:S01]  /*c2d0*/  LEA.HI R8, R8, R7, RZ, 0x4 ;  /* 0x0000000708087211 */ /* 0x000fe200078f20ff */
[----:B------:R-:W-:Y:S01]  /*c2e0*/  IMAD.IADD R14, R11, 0x1, -R14 ;  /* 0x000000010b0e7824 */ /* 0x000fe200078e0a0e */
[----:B------:R-:W-:Y:S02]  /*c2f0*/  LOP3.LUT R6, R6, 0x1ffffff0, RZ, 0xc0, !PT ;  /* 0x1ffffff006067812 */ /* 0x000fe400078ec0ff */
[----:B------:R-:W-:Y:S02]  /*c300*/  LEA.HI R11, R15, R15, RZ, 0x1 ;  /* 0x0000000f0f0b7211 */ /* 0x000fe400078f08ff */
[----:B------:R-:W-:Y:S01]  /*c310*/  LOP3.LUT R8, R8, 0x1ffffff0, RZ, 0xc0, !PT ;  /* 0x1ffffff008087812 */ /* 0x000fe200078ec0ff */
[----:B------:R-:W-:Y:S01]  /*c320*/  IMAD.IADD R5, R5, 0x1, -R6 ;  /* 0x0000000105057824 */ /* 0x000fe200078e0a06 */
[--C-:B------:R-:W-:Y:S02]  /*c330*/  SHF.R.S32.HI R9, RZ, 0x1, R11.reuse ;  /* 0x00000001ff097819 */ /* 0x100fe4000001140b */
[----:B------:R-:W-:Y:S01]  /*c340*/  SHF.R.S32.HI R20, RZ, 0x1f, R11 ;  /* 0x0000001fff147819 */ /* 0x000fe2000001140b */
[----:B------:R-:W-:Y:S01]  /*c350*/  IMAD.IADD R7, R7, 0x1, -R8 ;  /* 0x0000000107077824 */ /* 0x000fe200078e0a08 */
[----:B-1----:R-:W-:Y:S01]  /*c360*/  LOP3.LUT R18, R11, 0xfffffffe, RZ, 0xc0, !PT ;  /* 0xfffffffe0b127812 */ /* 0x002fe200078ec0ff */
[----:B------:R-:W-:Y:S01]  /*c370*/  IMAD R6, R5, 0x8, R12 ;  /* 0x0000000805067824 */ /* 0x000fe200078e020c */
[----:B------:R-:W-:Y:S01]  /*c380*/  LEA.HI R20, R20, R9, RZ, 0x4 ;  /* 0x0000000914147211 */ /* 0x000fe200078f20ff */
[----:B------:R-:W1:Y:S01]  /*c390*/  S2R R8, SR_CTAID.X ;  /* 0x0000000000087919 */ /* 0x000e620000002500 */
[----:B------:R-:W-:Y:S01]  /*c3a0*/  LEA R7, R7, R14, 0x3 ;  /* 0x0000000e07077211 */ /* 0x000fe200078e18ff */
[----:B------:R-:W-:Y:S01]  /*c3b0*/  IMAD.IADD R18, R15, 0x1, -R18 ;  /* 0x000000010f127824 */ /* 0x000fe200078e0a12 */
[----:B------:R-:W-:Y:S01]  /*c3c0*/  LOP3.LUT R20, R20, 0x1ffffff0, RZ, 0xc0, !PT ;  /* 0x1ffffff014147812 */ /* 0x000fe200078ec0ff */
[----:B------:R3:W-:Y:S01]  /*c3d0*/  STL [R1+0x60], R6 ;  /* 0x0000600601007387 */ /* 0x0007e20000100800 */
[----:B------:R-:W-:-:S02]  /*c3e0*/  MOV R15, 0x40000040 ;  /* 0x40000040000f7802 */ /* 0x000fc40000000f00 */
[----:B------:R-:W-:Y:S01]  /*c3f0*/  IADD3 R9, R9, -R20, RZ ;  /* 0x8000001409097210 */ /* 0x000fe20007ffe0ff */
[----:B------:R4:W-:Y:S01]  /*c400*/  STL [R1+0x5c], R7 ;  /* 0x00005c0701007387 */ /* 0x0009e20000100800 */
[----:B------:R-:W-:-:S03]  /*c410*/  LEA R17, R22, R17, 0x6 ;  /* 0x0000001116117211 */ /* 0x000fc600078e30ff */
[----:B------:R-:W-:-:S05]  /*c420*/  IMAD R9, R9, 0x8, R18 ;  /* 0x0000000809097824 */ /* 0x000fca00078e0212 */
[----:B------:R5:W-:Y:S01]  /*c430*/  STL [R1+0x58], R9 ;  /* 0x0000580901007387 */ /* 0x000be20000100800 */
[----:B-1----:R-:W-:Y:S02]  /*c440*/  IMAD R8, R8, -0x80, -R17 ;  /* 0xffffff8008087824 */ /* 0x002fe400078e0a11 */
[----:B--2---:R-:W-:-:S04]  /*c450*/  IMAD R5, R21, 0x2000, R16 ;  /* 0x0000200015057824 */ /* 0x004fc800078e0210 */
[C---:B---3--:R-:W-:Y:S01]  /*c460*/  VIADD R6, R5.reuse, 0x4000 ;  /* 0x0000400005067836 */ /* 0x048fe20000000000 */
[----:B----4-:R-:W-:Y:S02]  /*c470*/  IADD3 R7, R5, 0x20c00, RZ ;  /* 0x00020c0005077810 */ /* 0x010fe40007ffe0ff */
        /* <DEDUP_REMOVED lines=13> */
[----:B------:R-:W-:-:S02]  /*c550*/  VIADD R7, R10, 0x8 ;  /* 0x000000080a077836 */ /* 0x000fc40000000000 */
[----:B------:R-:W-:Y:S01]  /*c560*/  VIADD R7, R10, 0x14 ;  /* 0x000000140a077836 */ /* 0x000fe20000000000 */
[----:B------:R2:W-:Y:S01]  /*c570*/  STL [R1+0x50], R5 ;  /* 0x0000500501007387 */ /* 0x0005e20000100800 */
[----:B------:R-:W-:-:S03]  /*c580*/  IADD3 R7, -R17, UR4, RZ ;  /* 0x0000000411077c10 */ /* 0x000fc6000fffe1ff */
        /* <DEDUP_REMOVED lines=8> */
.L_x_2262:
[----:B------:R-:W-:-:S05]  /*c610*/  IMAD.U32 R5, RZ, RZ, UR36 ;  /* 0x00000024ff057e24 */ /* 0x000fca000f8e00ff */
[----:B------:R-:W-:-:S04]  /*c620*/  LOP3.LUT R5, R5, 0x1, RZ, 0xfc, !PT ;  /* 0x0000000105057812 */ /* 0x000fc800078efcff */
[----:B------:R-:W-:-:S13]  /*c630*/  ISETP.NE.AND P6, PT, R5, 0x3, PT ;  /* 0x000000030500780c */ /* 0x000fda0003fc5270 */
[----:B------:R-:W-:Y:S05]  /*c640*/  @!P6 BRA `(.L_x_2252) ;  /* 0x000000000004e947 */ /* 0x000fea0003800000 */
[----:B------:R-:W-:Y:S01]  /*c650*/  BPT.TRAP 0x1 ;  /* 0x000000040000795c */ /* 0x000fe20000300000 */
.L_x_2252:
[----:B------:R-:W-:Y:S02]  /*c660*/  LEA R6, R0, R16, 0x3 ;  /* 0x0000001000067211 */ /* 0x000fe400078e18ff */
[----:B------:R-:W-:-:S04]  /*c670*/  SHF.L.U32 R21, R4, 0x1f, RZ ;  /* 0x0000001f04157819 */ /* 0x000fc800000006ff */
[----:B------:R1:W2:Y:S01]  /*c680*/  SYNCS.PHASECHK.TRANS64.TRYWAIT P0, [R6+URZ+0x30c10], R21 ;  /* 0x030c1015060075a7 */ /* 0x0002a2000800017f */
[----:B------:R-:W-:Y:S05]  /*c690*/  @!P6 BRA `(.L_x_2253) ;  /* 0x000000000004e947 */ /* 0x000fea0003800000 */
[----:B------:R-:W-:Y:S01]  /*c6a0*/  BPT.TRAP 0x1 ;  /* 0x000000040000795c */ /* 0x000fe20000300000 */
.L_x_2253:
[----:B------:R-:W-:-:S05]  /*c6b0*/  VIADD R5, R16, 0x10000 ;  /* 0x0001000010057836 */ /* 0x000fca0000000000 */
[----:B------:R-:W-:-:S04]  /*c6c0*/  SHF.R.U32.HI R5, RZ, 0x4, R5 ;  /* 0x00000004ff057819 */ /* 0x000fc80000011605 */
[----:B------:R-:W-:-:S04]  /*c6d0*/  LOP3.LUT R5, R5, 0x3fff, RZ, 0xc0, !PT ;  /* 0x00003fff05057812 */ /* 0x000fc800078ec0ff */
[----:B------:R-:W-:Y:S01]  /*c6e0*/  LOP3.LUT R11, R5, 0x10000, RZ, 0xfc, !PT ;  /* 0x00010000050b7812 */ /* 0x000fe200078efcff */
[----:B--2---:R-:W-:Y:S06]  /*c6f0*/  @P0 BRA `(.L_x_2254) ;  /* 0x0000000000080947 */ /* 0x004fec0003800000 */
[----:B------:R-:W2:Y:S02]  /*c700*/  SYNCS.PHASECHK.TRANS64.TRYWAIT P0, [R6+URZ+0x30c10], R21 ;  /* 0x030c1015060075a7 */ /* 0x000ea4000800017f */
[----:B--2---:R-:W-:Y:S05]  /*c710*/  @!P0 BRA `(.L_x_2255) ;  /* 0x000000a400f88947 */ /* 0x004fea0003800000 */
.L_x_2254:
[----:B------:R-:W-:Y:S01]  /*c720*/  IMAD R11, R0, 0x400, R11 ;  /* 0x00000400000b7824 */ /* 0x000fe200078e020b */
        /* <DEDUP_REMOVED lines=12> */
[----:B------:R-:W-:-:S04]  /*c7f0*/  IADD3 R12, R9, 0x2, RZ ;  /* 0x00000002090c7810 */ /* 0x000fc80007ffe0ff */
[----:B------:R-:W-:Y:S02]  /*c800*/  R2UR UR8, R12 ;  /* 0x000000000c0872ca */ /* 0x000fe400000e0000 */
[----:B------:R-:W-:Y:S01]  /*c810*/  R2UR UR9, R13 ;  /* 0x000000000d0972ca */ /* 0x000fe200000e0000 */
[----:B------:R-:W-:Y:S01]  /*c820*/  UIADD3 UR4, UR6, 0x2, URZ ;  /* 0x0000000206047890 */ /* 0x000fe2000fffe03f */
[----:B------:R-:W-:-:S06]  /*c830*/  UMOV UR11, 0x40000040 ;  /* 0x40000040000b7882 */ /* 0x000fcc0000000000 */
[----:B------:R-:W-:Y:S01]  /*c840*/  UMOV UR10, UR4 ;  /* 0x00000004000a7c82 */ /* 0x000fe20008000000 */
[----:B------:R-:W-:Y:S01]  /*c850*/  VIADD R12, R9, 0x4 ;  /* 0x00000004090c7836 */ /* 0x000fe20000000000 */
[----:B------:R-:W-:Y:S01]  /*c860*/  MOV R13, 0x40000040 ;  /* 0x40000040000d7802 */ /* 0x000fe20000000f00 */
[----:B------:R-:W-:Y:S01]  /*c870*/  UIADD3 UR4, UR6, 0x4, URZ ;  /* 0x0000000406047890 */ /* 0x000fe2000fffe03f */
[----:B------:R-:W-:Y:S02]  /*c880*/  WARPGROUP.DEPBAR.LE gsb0, 0x0 ;  /* 0x00008000000079c5 */ /* 0x000fe40000010000 */
[----:B------:R-:W-:-:S06]  /*c890*/  WARPGROUP.ARRIVE ;  /* 0x00000000000079c5 */ /* 0x000fcc0000000000 */
[----:B------:R-:W-:Y:S01]  /*c8a0*/  HGMMA.64x128x16.F32 R72, gdesc[UR8], R72, gsb0 ;  /* 0x01e00000084879f0 */ /* 0x000fe20008000848 */
[----:B------:R-:W-:Y:S02]  /*c8b0*/  R2UR UR8, R12 ;  /* 0x000000000c0872ca */ /* 0x000fe400000e0000 */
[----:B------:R-:W-:Y:S01]  /*c8c0*/  R2UR UR9, R13 ;  /* 0x000000000d0972ca */ /* 0x000fe200000e0000 */
[----:B------:R-:W-:Y:S01]  /*c8d0*/  UMOV UR10, UR4 ;  /* 0x00000004000a7c82 */ /* 0x000fe20008000000 */
[----:B------:R-:W-:Y:S01]  /*c8e0*/  UMOV UR11, 0x40000040 ;  /* 0x40000040000b7882 */ /* 0x000fe20000000000 */
[----:B------:R-:W-:Y:S02]  /*c8f0*/  VIADD R12, R9, 0x6 ;  /* 0x00000006090c7836 */ /* 0x000fe40000000000 */
[----:B------:R-:W-:-:S03]  /*c900*/  IMAD.MOV.U32 R13, RZ, RZ, 0x40000040 ;  /* 0x40000040ff0d7424 */ /* 0x000fc600078e00ff */
[----:B------:R-:W-:Y:S02]  /*c910*/  R2UR UR4, R12 ;  /* 0x000000000c0472ca */ /* 0x000fe400000e0000 */
[----:B------:R-:W-:Y:S01]  /*c920*/  R2UR UR5, R13 ;  /* 0x000000000d0572ca */ /* 0x000fe200000e0000 */
[----:B------:R-:W-:Y:S01]  /*c930*/  UIADD3 UR6, UR6, 0x6, URZ ;  /* 0x0000000606067890 */ /* 0x000fe2000fffe03f */
[----:B------:R-:W-:Y:S02]  /*c940*/  WARPGROUP.DEPBAR.LE gsb0, 0x0 ;  /* 0x00008000000079c5 */ /* 0x000fe40000010000 */
[----:B------:R-:W-:-:S06]  /*c950*/  WARPGROUP.ARRIVE ;  /* 0x00000000000079c5 */ /* 0x000fcc0000000000 */
[----:B------:R-:W-:Y:S01]  /*c960*/  HGMMA.64x128x16.F32 R72, gdesc[UR8], R72, gsb0 ;  /* 0x01e00000084879f0 */ /* 0x000fe20008000848 */
[----:B------:R-:W-:Y:S01]  /*c970*/  UMOV UR7, 0x40000040 ;  /* 0x4000004000077882 */ /* 0x000fe20000000000 */
[C---:B---3--:R-:W-:Y:S01]  /*c980*/  LEA R12, R0.reuse, R18, 0x7 ;  /* 0x00000012000c7211 */ /* 0x048fe200078e38ff */
[C---:B----4-:R-:W-:Y:S02]  /*c990*/  IMAD R18, R0.reuse, 0x80, R17 ;  /* 0x0000008000127824 */ /* 0x050fe400078e0211 */
[C---:B-----5:R-:W-:Y:S01]  /*c9a0*/  IMAD R14, R0.reuse, 0x80, R14 ;  /* 0x00000080000e7824 */ /* 0x060fe200078e020e */
[----:B--2---:R-:W-:-:S03]  /*c9b0*/  LEA R20, R0, R15, 0x7 ;  /* 0x0000000f00147211 */ /* 0x004fc600078e38ff */
[C---:B------:R-:W-:Y:S01]  /*c9c0*/  IMAD R17, R3.reuse, 0x2, R14 ;  /* 0x0000000203117824 */ /* 0x040fe200078e020e */
[C---:B------:R-:W-:Y:S01]  /*c9d0*/  LEA R15, R3.reuse, R18, 0x1 ;  /* 0x00000012030f7211 */ /* 0x040fe200078e08ff */
[C---:B------:R-:W-:Y:S02]  /*c9e0*/  IMAD R13, R3.reuse, 0x2, R12 ;  /* 0x00000002030d7824 */ /* 0x040fe400078e020c */
[----:B------:R-:W-:Y:S01]  /*c9f0*/  IMAD R19, R3, 0x2, R20 ;  /* 0x0000000203137824 */ /* 0x000fe200078e0214 */
[----:B------:R-:W-:Y:S01]  /*ca00*/  LEA R12, R17, R16, 0x2 ;  /* 0x00000010110c7211 */ /* 0x000fe200078e10ff */
[--C-:B------:R-:W-:Y:S02]  /*ca10*/  IMAD R18, R13, 0x4, R16.reuse ;  /* 0x000000040d127824 */ /* 0x100fe400078e0210 */
[----:B------:R-:W-:Y:S01]  /*ca20*/  IMAD R11, R15, 0x4, R16 ;  /* 0x000000040f0b7824 */ /* 0x000fe200078e0210 */
[----:B------:R-:W-:Y:S02]  /*ca30*/  WARPGROUP.DEPBAR.LE gsb0, 0x0 ;  /* 0x00008000000079c5 */ /* 0x000fe40000010000 */
[----:B------:R-:W-:-:S06]  /*ca40*/  WARPGROUP.ARRIVE ;  /* 0x00000000000079c5 */ /* 0x000fcc0000000000 */
[----:B------:R-:W-:Y:S01]  /*ca50*/  HGMMA.64x128x16.F32 R72, gdesc[UR4], R72, gsb0 ;  /* 0x01e00000044879f0 */ /* 0x000fe20008000848 */
[----:B------:R-:W-:Y:S01]  /*ca60*/  IMAD R14, R19, 0x4, R16 ;  /* 0x00000004130e7824 */ /* 0x000fe200078e0210 */
        /* <DEDUP_REMOVED lines=12> */
.L_x_2256:
[----:B------:R1:W1:Y:S01]  /*cb30*/  SYNCS.PHASECHK.TRANS64.TRYWAIT P0, [R6+URZ+0x30c30], R21 ;  /* 0x030c3015060075a7 */ /* 0x000262000800017f */
[----:B------:R-:W-:Y:S05]  /*cb40*/  @!P6 BRA `(.L_x_2257) ;  /* 0x000000000004e947 */ /* 0x000fea0003800000 */
[----:B------:R-:W-:Y:S01]  /*cb50*/  BPT.TRAP 0x1 ;  /* 0x000000040000795c */ /* 0x000fe20000300000 */
.L_x_2257:
[----:B-1----:R-:W-:Y:S05]  /*cb60*/  @P0 BRA `(.L_x_2258) ;  /* 0x0000000000080947 */ /* 0x002fea0003800000 */
[----:B------:R-:W1:Y:S02]  /*cb70*/  SYNCS.PHASECHK.TRANS64.TRYWAIT P0, [R6+URZ+0x30c30], R21 ;  /* 0x030c3015060075a7 */ /* 0x000e64000800017f */
[----:B-1----:R-:W-:Y:S05]  /*cb80*/  @!P0 BRA `(.L_x_2259) ;  /* 0x000000a000f08947 */ /* 0x002fea0003800000 */
.L_x_2258:
[----:B------:R-:W2:Y:S01]  /*cb90*/  LDL R26, [R1+0x34] ;  /* 0x00003400011a7983 */ /* 0x000ea20000100800 */
[----:B------:R-:W-:Y:S01]  /*cba0*/  ULDC UR9, c[0x0][0x75c] ;  /* 0x0001d70000097ab9 */ /* 0x000fe20000000800 */
[----:B------:R-:W-:Y:S02]  /*cbb0*/  VIADD R24, R16, 0x18000 ;  /* 0x0001800010187836 */ /* 0x000fe40000000000 */
        /* <DEDUP_REMOVED lines=15> */
[----:B------:R-:W-:Y:S01]  /*ccb0*/  LEA R25, R0, R25, 0xa ;  /* 0x0000001900197211 */ /* 0x000fe200078e50ff */
[----:B------:R3:W-:Y:S01]  /*ccc0*/  STL [R1+0x100], R171 ;  /* 0x000100ab01007387 */ /* 0x0007e20000100800 */
[----:B-1----:R-:W-:Y:S01]  /*ccd0*/  MUFU.TANH R200, R75 ;  /* 0x0000004b00c87308 */ /* 0x002fe20000002400 */
[----:B------:R-:W-:Y:S01]  /*cce0*/  FMUL.FTZ R237, R76, UR9 ;  /* 0x000000094ced7c20 */ /* 0x000fe20008410000 */
[----:B------:R-:W-:Y:S01]  /*ccf0*/  FMUL.FTZ R236, R77, UR9 ;  /* 0x000000094dec7c20 */ /* 0x000fe20008410000 */
[----:B------:R-:W-:Y:S01]  /*cd00*/  STL [R1+0xfc], R170 ;  /* 0x0000fcaa01007387 */ /* 0x000fe20000100800 */
[----:B------:R-:W-:Y:S01]  /*cd10*/  FMUL.FTZ R235, R78, UR9 ;  /* 0x000000094eeb7c20 */ /* 0x000fe20008410000 */
[----:B------:R-:W-:Y:S01]  /*cd20*/  FMUL.FTZ R234, R79, UR9 ;  /* 0x000000094fea7c20 */ /* 0x000fe20008410000 */
[----:B------:R-:W-:Y:S01]  /*cd30*/  FMUL.FTZ R233, R80, UR9 ;  /* 0x0000000950e97c20 */ /* 0x000fe20008410000 */
[----:B------:R-:W-:Y:S01]  /*cd40*/  STL [R1+0xf8], R169 ;  /* 0x0000f8a901007387 */ /* 0x000fe20000100800 */
[----:B------:R-:W-:Y:S01]  /*cd50*/  R2UR UR6, R25 ;  /* 0x00000000190672ca */ /* 0x000fe200000e0000 */
        /* <DEDUP_REMOVED lines=8> */
[----:B------:R-:W-:Y:S02]  /*cde0*/  MUFU.TANH R201, R83 ;  /* 0x0000005300c97308 */ /* 0x000fe40000002400 */
[----:B------:R-:W-:Y:S04]  /*cdf0*/  STL [R1+0xec], R166 ;  /* 0x0000eca601007387 */ /* 0x000fe80000100800 */
[----:B------:R-:W-:Y:S01]  /*ce00*/  STL [R1+0xe8], R165 ;  /* 0x0000e8a501007387 */ /* 0x000fe20000100800 */
[----:B-1----:R-:W-:Y:S01]  /*ce10*/  FMUL.FTZ R88, R93, UR9 ;  /* 0x000000095d587c20 */ /* 0x002fe20008410000 */
[----:B------:R1:W-:Y:S02]  /*ce20*/  MUFU.TANH R202, R85 ;  /* 0x0000005500ca7308 */ /* 0x0003e40000002400 */
[----:B------:R-:W-:Y:S04]  /*ce30*/  STL [R1+0xe4], R164 ;  /* 0x0000e4a401007387 */ /* 0x000fe80000100800 */
[----:B------:R-:W-:Y:S01]  /*ce40*/  STL [R1+0xe0], R163 ;  /* 0x0000e0a301007387 */ /* 0x000fe20000100800 */
[----:B------:R-:W-:Y:S01]  /*ce50*/  UMOV UR5, 0x40000040 ;  /* 0x4000004000057882 */ /* 0x000fe20000000000 */
[----:B------:R-:W-:Y:S01]  /*ce60*/  UMOV UR7, 0x40000040 ;  /* 0x4000004000077882 */ /* 0x000fe20000000000 */
[----:B------:R-:W-:Y:S01]  /*ce70*/  UMOV UR15, 0x40000040 ;  /* 0x40000040000f7882 */ /* 0x000fe20000000000 */
[----:B------:R-:W-:Y:S01]  /*ce80*/  STL [R1+0xdc], R162 ;  /* 0x0000dca201007387 */ /* 0x000fe20000100800 */
[----:B------:R-:W-:Y:S01]  /*ce90*/  FMUL.FTZ R204, R91, UR9 ;  /* 0x000000095bcc7c20 */ /* 0x000fe20008410000 */
[----:B--2---:R-:W-:-:S02]  /*cea0*/  R2UR UR4, R26 ;  /* 0x000000001a0472ca */ /* 0x004fc400000e0000 */
[----:B------:R-:W-:Y:S01]  /*ceb0*/  STL [R1+0xd8], R161 ;  /* 0x0000d8a101007387 */ /* 0x000fe20000100800 */
[----:B------:R-:W-:Y:S01]  /*cec0*/  FMUL.FTZ R139, R89, UR9 ;  /* 0x00000009598b7c20 */ /* 0x000fe20008410000 */
[----:B------:R-:W-:Y:S01]  /*ced0*/  FMUL.FTZ R126, R126, UR9 ;  /* 0x000000097e7e7c20 */ /* 0x000fe20008410000 */
[----:B------:R-:W2:Y:S01]  /*cee0*/  MUFU.TANH R19, R19 ;  /* 0x0000001300137308 */ /* 0x000ea20000002400 */
[----:B------:R-:W-:Y:S04]  /*cef0*/  STL [R1+0xd4], R160 ;  /* 0x0000d4a001007387 */ /* 0x000fe80000100800 */
[----:B------:R-:W-:Y:S01]  /*cf00*/  STL [R1+0xd0], R159 ;  /* 0x0000d09f01007387 */ /* 0x000fe20000100800 */
[----:B------:R-:W-:Y:S02]  /*cf10*/  ISETP.GT.AND P2, PT, R8, RZ, PT ;  /* 0x000000ff0800720c */ /* 0x000fe40003f44270 */
[----:B------:R-:W3:Y:S01]  /*cf20*/  MUFU.TANH R230, R230 ;  /* 0x000000e600e67308 */ /* 0x000ee20000002400 */
        /* <DEDUP_REMOVED lines=85> */
[----:B------:R-:W-:Y:S01]  /*d480*/  R2UR UR13, R5 ;  /* 0x00000000050d72ca */ /* 0x000fe200000e0000 */
[----:B------:R-:W-:Y:S01]  /*d490*/  IMAD.IADD R96, R7, 0x1, R96 ;  /* 0x0000000107607824 */ /* 0x000fe200078e0260 */
[----:B------:R-:W3:Y:S01]  /*d4a0*/  LDL.64 R4, [R1+0x38] ;  /* 0x0000380001047983 */ /* 0x000ee20000100a00 */
[----:B------:R-:W-:Y:S01]  /*d4b0*/  WARPGROUP.ARRIVE ;  /* 0x00000000000079c5 */ /* 0x000fe20000000000 */
[----:B--2---:R-:W-:Y:S01]  /*d4c0*/  IADD3 R2, -R2, 0x8, RZ ;  /* 0x0000000802027810 */ /* 0x004fe20007ffe1ff */
[----:B------:R-:W-:Y:S01]  /*d4d0*/  UIADD3 UR6, UR6, 0x6, URZ ;  /* 0x0000000606067890 */ /* 0x000fe2000fffe03f */
[----:B------:R-:W2:Y:S07]  /*d4e0*/  MUFU.TANH R167, R205 ;  /* 0x000000cd00a77308 */ /* 0x000eae0000002400 */
[----:B------:R-:W-:Y:S01]  /*d4f0*/  HGMMA.64x128x16.F32 R24, gdesc[UR12], R24, gsb0 ;  /* 0x01e000000c1879f0 */ /* 0x000fe20008000818 */
[----:B------:R-:W-:Y:S01]  /*d500*/  R2UR UR12, R98 ;  /* 0x00000000620c72ca */ /* 0x000fe200000e0000 */
[----:B------:R-:W-:Y:S01]  /*d510*/  UMOV UR7, 0x40000040 ;  /* 0x4000004000077882 */ /* 0x000fe20000000000 */
[----:B------:R-:W-:Y:S01]  /*d520*/  R2UR UR13, R99 ;  /* 0x00000000630d72ca */ /* 0x000fe200000e0000 */
[----:B------:R-:W-:Y:S01]  /*d530*/  UMOV UR14, UR4 ;  /* 0x00000004000e7c82 */ /* 0x000fe20008000000 */
[----:B------:R-:W-:Y:S01]  /*d540*/  UMOV UR15, 0x40000040 ;  /* 0x40000040000f7882 */ /* 0x000fe20000000000 */
[----:B-1----:R-:W-:Y:S01]  /*d550*/  IADD3 R126, -R96, R94, RZ ;  /* 0x0000005e607e7210 */ /* 0x002fe20007ffe1ff */
[----:B------:R-:W-:Y:S01]  /*d560*/  IMAD.IADD R221, R2, 0x1, -R96 ;  /* 0x0000000102dd7824 */ /* 0x000fe200078e0a60 */
[----:B------:R-:W-:Y:S01]  /*d570*/  IADD3 R95, RZ, -R96, -R95 ;  /* 0x80000060ff5f7210 */ /* 0x000fe20007ffe85f */
[----:B------:R-:W1:Y:S01]  /*d580*/  MUFU.TANH R91, R91 ;  /* 0x0000005b005b7308 */ /* 0x000e620000002400 */
[----:B------:R-:W-:-:S02]  /*d590*/  SEL R126, R126, 0x80, !P2 ;  /* 0x000000807e7e7807 */ /* 0x000fc40005000000 */
[----:B------:R-:W-:Y:S02]  /*d5a0*/  IADD3 R94, R94, 0x8, -R96 ;  /* 0x000000085e5e7810 */ /* 0x000fe40007ffe860 */
[----:B------:R-:W-:Y:S02]  /*d5b0*/  SEL R221, R221, 0x80, P3 ;  /* 0x00000080dddd7807 */ /* 0x000fe40001800000 */
[----:B------:R-:W-:Y:S01]  /*d5c0*/  SEL R218, R95, 0x80, P1 ;  /* 0x000000805fda7807 */ /* 0x000fe20000800000 */
[----:B------:R-:W1:Y:S01]  /*d5d0*/  MUFU.TANH R92, R92 ;  /* 0x0000005c005c7308 */ /* 0x000e620000002400 */
[C---:B------:R-:W-:Y:S02]  /*d5e0*/  ISETP.GE.AND P3, PT, R126.reuse, RZ, PT ;  /* 0x000000ff7e00720c */ /* 0x040fe40003f66270 */
[C---:B------:R-:W-:Y:S02]  /*d5f0*/  ISETP.GE.AND P4, PT, R126.reuse, 0x1, PT ;  /* 0x000000017e00780c */ /* 0x040fe40003f86270 */
[----:B------:R-:W-:-:S02]  /*d600*/  ISETP.GE.AND P1, PT, R126, 0x9, PT ;  /* 0x000000097e00780c */ /* 0x000fc40003f26270 */
[----:B------:R-:W-:Y:S01]  /*d610*/  ISETP.GT.OR P3, PT, R218, RZ, !P3 ;  /* 0x000000ffda00720c */ /* 0x000fe20005f64670 */
[----:B------:R-:W-:Y:S08]  /*d620*/  MUFU.TANH R169, R138 ;  /* 0x0000008a00a97308 */ /* 0x000ff00000002400 */
        /* <DEDUP_REMOVED lines=14> */
[----:B------:R-:W4:Y:S01]  /*d710*/  LDS R224, [R224+0x400] ;  /* 0x00040000e0e07984 */ /* 0x000f220000000800 */
[----:B------:R-:W-:-:S04]  /*d720*/  WARPGROUP.ARRIVE ;  /* 0x00000000000079c5 */ /* 0x000fc80000000000 */
[----:B------:R-:W-:Y:S02]  /*d730*/  MUFU.TANH R153, R112 ;  /* 0x0000007000997308 */ /* 0x000fe40000002400 */
[----:B------:R-:W-:Y:S01]  /*d740*/  HGMMA.64x128x16.F32 R24, gdesc[UR12], R24, gsb0 ;  /* 0x01e000000c1879f0 */ /* 0x000fe20008000818 */
[C---:B------:R-:W-:Y:S02]  /*d750*/  ISETP.GT.OR P4, PT, R218.reuse, 0x1, !P4 ;  /* 0x00000001da00780c */ /* 0x040fe40006784670 */
[----:B------:R-:W-:-:S03]  /*d760*/  ISETP.GT.OR P1, PT, R218, 0x9, !P1 ;  /* 0x00000009da00780c */ /* 0x000fc60004f24670 */
[----:B------:R-:W-:Y:S01]  /*d770*/  MUFU.TANH R141, R124 ;  /* 0x0000007c008d7308 */ /* 0x000fe20000002400 */
[----:B------:R-:W-:Y:S02]  /*d780*/  FSEL R216, R19, -INF , !P3 ;  /* 0xff80000013d87808 */ /* 0x000fe40005800000 */
[----:B------:R-:W-:Y:S02]  /*d790*/  FSEL R219, R230, -INF , !P4 ;  /* 0xff800000e6db7808 */ /* 0x000fe40006000000 */
[C---:B------:R-:W-:Y:S02]  /*d7a0*/  ISETP.GE.AND P2, PT, R126.reuse, 0x10, PT ;  /* 0x000000107e00780c */ /* 0x040fe40003f46270 */
[C---:B------:R-:W-:Y:S01]  /*d7b0*/  ISETP.GE.AND P3, PT, R126.reuse, 0x11, PT ;  /* 0x000000117e00780c */ /* 0x040fe20003f66270 */
[----:B------:R-:W1:Y:S01]  /*d7c0*/  MUFU.TANH R157, R108 ;  /* 0x0000006c009d7308 */ /* 0x000e620000002400 */
[C---:B------:R-:W-:Y:S02]  /*d7d0*/  ISETP.GE.AND P5, PT, R126.reuse, 0x18, PT ;  /* 0x000000187e00780c */ /* 0x040fe40003fa6270 */
[----:B------:R-:W-:-:S02]  /*d7e0*/  ISETP.GE.AND P4, PT, R126, 0x19, PT ;  /* 0x000000197e00780c */ /* 0x000fc40003f86270 */
[----:B------:R-:W-:Y:S02]  /*d7f0*/  FSEL R220, R236, -INF , !P1 ;  /* 0xff800000ecdc7808 */ /* 0x000fe40004800000 */
[C---:B------:R-:W-:Y:S01]  /*d800*/  ISETP.GT.OR P2, PT, R218.reuse, 0x10, !P2 ;  /* 0x00000010da00780c */ /* 0x040fe20005744670 */
[----:B------:R-:W1:Y:S01]  /*d810*/  MUFU.TANH R152, R113 ;  /* 0x0000007100987308 */ /* 0x000e620000002400 */
[C---:B------:R-:W-:Y:S02]  /*d820*/  ISETP.GT.OR P3, PT, R218.reuse, 0x11, !P3 ;  /* 0x00000011da00780c */ /* 0x040fe40005f64670 */
[C---:B------:R-:W-:Y:S02]  /*d830*/  ISETP.GT.OR P5, PT, R218.reuse, 0x18, !P5 ;  /* 0x00000018da00780c */ /* 0x040fe40006fa4670 */
[----:B------:R-:W-:Y:S02]  /*d840*/  ISETP.GT.OR P4, PT, R218, 0x19, !P4 ;  /* 0x00000019da00780c */ /* 0x000fe40006784670 */
[----:B------:R-:W-:Y:S01]  /*d850*/  FSEL R215, R233, -INF , !P2 ;  /* 0xff800000e9d77808 */ /* 0x000fe20005000000 */
[----:B------:R-:W-:Y:S01]  /*d860*/  MUFU.TANH R144, R121 ;  /* 0x0000007900907308 */ /* 0x000fe20000002400 */
[----:B------:R-:W-:-:S02]  /*d870*/  FSEL R211, R21, -INF , !P3 ;  /* 0xff80000015d37808 */ /* 0x000fc40005800000 */
[----:B------:R-:W-:Y:S02]  /*d880*/  FSEL R208, R23, -INF , !P5 ;  /* 0xff80000017d07808 */ /* 0x000fe40006800000 */
[----:B------:R-:W-:-:S03]  /*d890*/  FSEL R206, R202, -INF , !P4 ;  /* 0xff800000cace7808 */ /* 0x000fc60006000000 */
[----:B------:R-:W-:Y:S01]  /*d8a0*/  MUFU.TANH R140, R125 ;  /* 0x0000007d008c7308 */ /* 0x000fe20000002400 */
[----:B------:R-:W-:Y:S01]  /*d8b0*/  FMUL.FTZ R110, R110, UR9 ;  /* 0x000000096e6e7c20 */ /* 0x000fe20008410000 */
[----:B------:R-:W-:Y:S01]  /*d8c0*/  FMUL.FTZ R111, R111, UR9 ;  /* 0x000000096f6f7c20 */ /* 0x000fe20008410000 */
[----:B------:R-:W-:-:S05]  /*d8d0*/  FMUL.FTZ R119, R119, UR9 ;  /* 0x0000000977777c20 */ /* 0x000fca0008410000 */
[----:B------:R-:W1:Y:S01]  /*d8e0*/  MUFU.TANH R150, R116 ;  /* 0x0000007400967308 */ /* 0x000e620000002400 */
[----:B------:R-:W-:-:S07]  /*d8f0*/  FMUL.FTZ R115, R115, UR9 ;  /* 0x0000000973737c20 */ /* 0x000fce0008410000 */
[----:B------:R-:W1:Y:S01]  /*d900*/  MUFU.TANH R148, R117 ;  /* 0x0000007500947308 */ /* 0x000e620000002400 */
[----:B------:R-:W-:-:S07]  /*d910*/  FMUL.FTZ R118, R118, UR9 ;  /* 0x0000000976767c20 */ /* 0x000fce0008410000 */
[----:B------:R-:W-:Y:S08]  /*d920*/  MUFU.TANH R158, R107 ;  /* 0x0000006b009e7308 */ /* 0x000ff00000002400 */
[----:B------:R-:W-:Y:S08]  /*d930*/  MUFU.TANH R151, R114 ;  /* 0x0000007200977308 */ /* 0x000ff00000002400 */
        /* <DEDUP_REMOVED lines=18> */
[----:B------:R-:W-:Y:S01]  /*da60*/  ISETP.GE.AND P2, PT, R128, 0x8, PT ;  /* 0x000000088000780c */ /* 0x000fe20003f46270 */
[----:B------:R-:W-:Y:S01]  /*da70*/  FMUL.FTZ R130, R130, UR9 ;  /* 0x0000000982827c20 */ /* 0x000fe20008410000 */
[C---:B------:R-:W-:Y:S01]  /*da80*/  ISETP.GE.AND P3, PT, R128.reuse, 0x9, PT ;  /* 0x000000098000780c */ /* 0x040fe20003f66270 */
[----:B------:R-:W-:Y:S01]  /*da90*/  FMUL.FTZ R212, R131, UR9 ;  /* 0x0000000983d47c20 */ /* 0x000fe20008410000 */
[C---:B------:R-:W-:Y:S01]  /*daa0*/  ISETP.GE.AND P5, PT, R128.reuse, 0x10, PT ;  /* 0x000000108000780c */ /* 0x040fe20003fa6270 */
[----:B------:R3:W-:Y:S01]  /*dab0*/  MUFU.TANH R146, R119 ;  /* 0x0000007700927308 */ /* 0x0007e20000002400 */
[----:B------:R-:W-:Y:S01]  /*dac0*/  ISETP.GE.AND P4, PT, R128, 0x11, PT ;  /* 0x000000118000780c */ /* 0x000fe20003f86270 */
[----:B------:R-:W-:Y:S01]  /*dad0*/  IMAD R137, R0, 0x400, R137 ;  /* 0x0000040000897824 */ /* 0x000fe200078e0289 */
[----:B------:R-:W-:Y:S01]  /*dae0*/  FSEL R214, R20, -INF , !P0 ;  /* 0xff80000014d67808 */ /* 0x000fe20004000000 */
[----:B------:R-:W-:Y:S01]  /*daf0*/  FMUL.FTZ R129, R129, UR9 ;  /* 0x0000000981817c20 */ /* 0x000fe20008410000 */
[----:B------:R-:W-:Y:S01]  /*db00*/  FSEL R228, R200, -INF , !P1 ;  /* 0xff800000c8e47808 */ /* 0x000fe20004800000 */
[----:B------:R-:W-:Y:S01]  /*db10*/  VIADD R223, R10, 0x4 ;  /* 0x000000040adf7836 */ /* 0x000fe20000000000 */
[C---:B------:R-:W-:Y:S01]  /*db20*/  ISETP.GE.AND P0, PT, R128.reuse, 0x18, PT ;  /* 0x000000188000780c */ /* 0x040fe20003f06270 */
[----:B------:R-:W3:Y:S01]  /*db30*/  MUFU.TANH R149, R115 ;  /* 0x0000007300957308 */ /* 0x000ee20000002400 */
[----:B------:R-:W-:Y:S01]  /*db40*/  ISETP.GE.AND P1, PT, R128, 0x19, PT ;  /* 0x000000198000780c */ /* 0x000fe20003f26270 */
[----:B----4-:R-:W4:Y:S01]  /*db50*/  SHFL.IDX PT, R226, R224, R10, 0x1f ;  /* 0x00001f0ae0e27589 */ /* 0x010f2200000e0000 */
[----:B------:R-:W-:-:S02]  /*db60*/  ISETP.GT.OR P2, PT, R221, 0x8, !P2 ;  /* 0x00000008dd00780c */ /* 0x000fc40005744670 */
[C---:B------:R-:W-:Y:S01]  /*db70*/  IADD3 R231, R10.reuse, 0x8, RZ ;  /* 0x000000080ae77810 */ /* 0x040fe20007ffe0ff */
[----:B------:R-:W-:Y:S01]  /*db80*/  VIADD R232, R10, 0xc ;  /* 0x0000000c0ae87836 */ /* 0x000fe20000000000 */
[C---:B------:R-:W-:Y:S01]  /*db90*/  ISETP.GT.OR P3, PT, R221.reuse, 0x9, !P3 ;  /* 0x00000009dd00780c */ /* 0x040fe20005f64670 */
[----:B------:R-:W4:Y:S01]  /*dba0*/  MUFU.TANH R147, R118 ;  /* 0x0000007600937308 */ /* 0x000f220000002400 */
[C---:B------:R-:W-:Y:S01]  /*dbb0*/  ISETP.GT.OR P5, PT, R221.reuse, 0x10, !P5 ;  /* 0x00000010dd00780c */ /* 0x040fe20006fa4670 */
[----:B------:R-:W-:Y:S01]  /*dbc0*/  ULDC UR4, c[0x0][0x744] ;  /* 0x0001d10000047ab9 */ /* 0x000fe20000000800 */
[C---:B------:R-:W-:Y:S02]  /*dbd0*/  ISETP.GT.OR P4, PT, R221.reuse, 0x11, !P4 ;  /* 0x00000011dd00780c */ /* 0x040fe40006784670 */
[C---:B------:R-:W-:Y:S02]  /*dbe0*/  ISETP.GT.OR P0, PT, R221.reuse, 0x18, !P0 ;  /* 0x00000018dd00780c */ /* 0x040fe40004704670 */
[----:B------:R-:W-:-:S02]  /*dbf0*/  ISETP.GT.OR P1, PT, R221, 0x19, !P1 ;  /* 0x00000019dd00780c */ /* 0x000fc40004f24670 */
[----:B------:R-:W-:Y:S02]  /*dc00*/  FSEL R222, R235, -INF , !P2 ;  /* 0xff800000ebde7808 */ /* 0x000fe40005000000 */
[----:B------:R-:W-:Y:S02]  /*dc10*/  FSEL R217, R234, -INF , !P3 ;  /* 0xff800000ead97808 */ /* 0x000fe40005800000 */
[----:B------:R-:W-:Y:S02]  /*dc20*/  FSEL R213, R22, -INF , !P5 ;  /* 0xff80000016d57808 */ /* 0x000fe40006800000 */
[----:B------:R-:W-:Y:S02]  /*dc30*/  FSEL R210, R201, -INF , !P4 ;  /* 0xff800000c9d27808 */ /* 0x000fe40006000000 */
[C---:B------:R-:W-:Y:S02]  /*dc40*/  ISETP.GE.AND P2, PT, R126.reuse, 0x20, PT ;  /* 0x000000207e00780c */ /* 0x040fe40003f46270 */
[----:B------:R-:W-:-:S02]  /*dc50*/  ISETP.GE.AND P3, PT, R126, 0x21, PT ;  /* 0x000000217e00780c */ /* 0x000fc40003f66270 */
[C---:B------:R-:W-:Y:S02]  /*dc60*/  ISETP.GE.AND P5, PT, R126.reuse, 0x28, PT ;  /* 0x000000287e00780c */ /* 0x040fe40003fa6270 */
[----:B------:R-:W-:Y:S02]  /*dc70*/  ISETP.GE.AND P4, PT, R126, 0x29, PT ;  /* 0x000000297e00780c */ /* 0x000fe40003f86270 */
[----:B------:R-:W-:Y:S02]  /*dc80*/  FSEL R209, R203, -INF , !P0 ;  /* 0xff800000cbd17808 */ /* 0x000fe40004000000 */
[----:B------:R-:W-:Y:S02]  /*dc90*/  FSEL R207, R136, -INF , !P1 ;  /* 0xff80000088cf7808 */ /* 0x000fe40004800000 */
[C---:B------:R-:W-:Y:S02]  /*dca0*/  ISETP.GE.AND P0, PT, R126.reuse, 0x30, PT ;  /* 0x000000307e00780c */ /* 0x040fe40003f06270 */
[----:B------:R-:W-:-:S02]  /*dcb0*/  ISETP.GE.AND P1, PT, R126, 0x31, PT ;  /* 0x000000317e00780c */ /* 0x000fc40003f26270 */
[C---:B------:R-:W-:Y:S02]  /*dcc0*/  ISETP.GT.OR P2, PT, R218.reuse, 0x20, !P2 ;  /* 0x00000020da00780c */ /* 0x040fe40005744670 */
[C---:B------:R-:W-:Y:S02]  /*dcd0*/  ISETP.GT.OR P3, PT, R218.reuse, 0x21, !P3 ;  /* 0x00000021da00780c */ /* 0x040fe40005f64670 */
[C---:B------:R-:W-:Y:S02]  /*dce0*/  ISETP.GT.OR P5, PT, R218.reuse, 0x28, !P5 ;  /* 0x00000028da00780c */ /* 0x040fe40006fa4670 */
[C---:B------:R-:W-:Y:S02]  /*dcf0*/  ISETP.GT.OR P4, PT, R218.reuse, 0x29, !P4 ;  /* 0x00000029da00780c */ /* 0x040fe40006784670 */
[C---:B------:R-:W-:Y:S02]  /*dd00*/  ISETP.GT.OR P0, PT, R218.reuse, 0x30, !P0 ;  /* 0x00000030da00780c */ /* 0x040fe40004704670 */
[----:B------:R-:W-:-:S02]  /*dd10*/  ISETP.GT.OR P1, PT, R218, 0x31, !P1 ;  /* 0x00000031da00780c */ /* 0x000fc40004f24670 */
[----:B------:R-:W-:Y:S02]  /*dd20*/  FSEL R204, R171, -INF , !P2 ;  /* 0xff800000abcc7808 */ /* 0x000fe40005000000 */
[----:B------:R-:W-:Y:S02]  /*dd30*/  FSEL R122, R170, -INF , !P3 ;  /* 0xff800000aa7a7808 */ /* 0x000fe40005800000 */
[----:B--2---:R-:W-:Y:S02]  /*dd40*/  FSEL R123, R167, -INF , !P5 ;  /* 0xff800000a77b7808 */ /* 0x004fe40006800000 */
[----:B------:R-:W-:Y:S02]  /*dd50*/  FSEL R120, R88, -INF , !P4 ;  /* 0xff80000058787808 */ /* 0x000fe40006000000 */
[C---:B------:R-:W-:Y:S02]  /*dd60*/  ISETP.GE.AND P2, PT, R126.reuse, 0x38, PT ;  /* 0x000000387e00780c */ /* 0x040fe40003f46270 */
[----:B------:R-:W-:-:S02]  /*dd70*/  ISETP.GE.AND P3, PT, R126, 0x39, PT ;  /* 0x000000397e00780c */ /* 0x000fc40003f66270 */
[C---:B------:R-:W-:Y:S02]  /*dd80*/  ISETP.GE.AND P5, PT, R128.reuse, 0x20, PT ;  /* 0x000000208000780c */ /* 0x040fe40003fa6270 */
[----:B------:R-:W-:Y:S02]  /*dd90*/  ISETP.GE.AND P4, PT, R128, 0x21, PT ;  /* 0x000000218000780c */ /* 0x000fe40003f86270 */
[----:B-1----:R-:W-:Y:S02]  /*dda0*/  FSEL R103, R91, -INF , !P0 ;  /* 0xff8000005b677808 */ /* 0x002fe40004000000 */
[----:B------:R-:W-:Y:S02]  /*ddb0*/  FSEL R109, R92, -INF , !P1 ;  /* 0xff8000005c6d7808 */ /* 0x000fe40004800000 */
[C---:B------:R-:W-:Y:S02]  /*ddc0*/  ISETP.GE.AND P0, PT, R128.reuse, 0x28, PT ;  /* 0x000000288000780c */ /* 0x040fe40003f06270 */
[----:B------:R-:W-:-:S02]  /*ddd0*/  ISETP.GE.AND P1, PT, R128, 0x29, PT ;  /* 0x000000298000780c */ /* 0x000fc40003f26270 */
[C---:B------:R-:W-:Y:S02]  /*dde0*/  ISETP.GT.OR P2, PT, R218.reuse, 0x38, !P2 ;  /* 0x00000038da00780c */ /* 0x040fe40005744670 */
[----:B------:R-:W-:Y:S02]  /*ddf0*/  ISETP.GT.OR P3, PT, R218, 0x39, !P3 ;  /* 0x00000039da00780c */ /* 0x000fe40005f64670 */
[C---:B------:R-:W-:Y:S02]  /*de00*/  ISETP.GT.OR P5, PT, R221.reuse, 0x20, !P5 ;  /* 0x00000020dd00780c */ /* 0x040fe40006fa4670 */
        /* <DEDUP_REMOVED lines=18> */
[----:B------:R-:W-:Y:S02]  /*df30*/  ISETP.GT.OR P4, PT, R221, 0x39, !P4 ;  /* 0x00000039dd00780c */ /* 0x000fe40006784670 */
        /* <DEDUP_REMOVED lines=11> */
[----:B---3--:R-:W-:Y:S02]  /*dff0*/  FSEL R119, R160, -INF , !P1 ;  /* 0xff800000a0777808 */ /* 0x008fe40004800000 */
        /* <DEDUP_REMOVED lines=33> */
[C---:B------:R-:W-:Y:S02]  /*e210*/  ISETP.GE.AND P4, PT, R126.reuse, 0x61, PT ;  /* 0x000000617e00780c */ /* 0x040fe40003f86270 */
[----:B------:R-:W-:Y:S02]  /*e220*/  FSEL R100, R151, -INF , !P0 ;  /* 0xff80000097647808 */ /* 0x000fe40004000000 */
        /* <DEDUP_REMOVED lines=34> */
[----:B------:R-:W-:Y:S01]  /*e450*/  ISETP.GT.OR P1, PT, R221, 0x70, !P1 ;  /* 0x00000070dd00780c */ /* 0x000fe20004f24670 */
[----:B------:R1:W-:Y:S01]  /*e460*/  MUFU.TANH R4, R129 ;  /* 0x0000008100047308 */ /* 0x0003e20000002400 */
[----:B------:R-:W-:-:S02]  /*e470*/  R2UR UR8, R137 ;  /* 0x00000000890872ca */ /* 0x000fc400000e0000 */
[----:B--2---:R-:W-:Y:S02]  /*e480*/  FSEL R139, R6, -INF , !P0 ;  /* 0xff800000068b7808 */ /* 0x004fe40004000000 */
[----:B----4-:R-:W-:Y:S02]  /*e490*/  FSEL R137, R2, -INF , !P1 ;  /* 0xff80000002897808 */ /* 0x010fe40004800000 */
[C---:B------:R-:W-:Y:S02]  /*e4a0*/  ISETP.GE.AND P0, PT, R128.reuse, 0x78, PT ;  /* 0x000000788000780c */ /* 0x040fe40003f06270 */
[----:B-1----:R-:W-:Y:S02]  /*e4b0*/  FSEL R129, R9, -INF , !P2 ;  /* 0xff80000009817808 */ /* 0x002fe40005000000 */
        /* <DEDUP_REMOVED lines=8> */
[----:B------:R-:W-:-:S02]  /*e540*/  WARPGROUP.DEPBAR.LE gsb0, 0x0 ;  /* 0x00008000000079c5 */ /* 0x000fc40000010000 */
[----:B------:R-:W-:Y:S01]  /*e550*/  FADD.FTZ R229, R24, -R226 ;  /* 0x800000e218e57221 */ /* 0x000fe20000010000 */
[C---:B------:R-:W-:Y:S01]  /*e560*/  ISETP.GT.OR P2, PT, R221.reuse, 0x71, !P2 ;  /* 0x00000071dd00780c */ /* 0x040fe20005744670 */
[----:B------:R-:W3:Y:S01]  /*e570*/  SHFL.IDX PT, R24, R224, R231, 0x1f ;  /* 0x00001fe7e0187589 */ /* 0x000ee200000e0000 */
[C---:B------:R-:W-:Y:S02]  /*e580*/  ISETP.GT.OR P0, PT, R221.reuse, 0x78, !P0 ;  /* 0x00000078dd00780c */ /* 0x040fe40004704670 */
        /* <DEDUP_REMOVED lines=26> */
[----:B------:R-:W-:Y:S01]  /*e730*/  LDS R15, [R15+0x400] ;  /* 0x000400000f0f7984 */ /* 0x000fe20000000800 */
[----:B--2---:R-:W-:-:S03]  /*e740*/  FADD.FTZ R216, R28, -R24 ;  /* 0x800000181cd87221 */ /* 0x004fc60000010000 */
        /* <DEDUP_REMOVED lines=28> */
[----:B------:R-:W-:-:S02]  /*e910*/  VIADD R34, R10, 0x18 ;  /* 0x000000180a227836 */ /* 0x000fc40000000000 */
[----:B------:R-:W-:Y:S01]  /*e920*/  FMUL.FTZ R213, R213, R229 ;  /* 0x000000e5d5d57220 */ /* 0x000fe20000410000 */
[C---:B------:R-:W-:Y:S01]  /*e930*/  IADD3 R229, R10.reuse, 0x1c, RZ ;  /* 0x0000001c0ae57810 */ /* 0x040fe20007ffe0ff */
[--C-:B------:R-:W-:Y:S02]  /*e940*/  FADD.FTZ R225, R33, -R27.reuse ;  /* 0x8000001b21e17221 */ /* 0x100fe40000010000 */
[----:B------:R-:W2:Y:S04]  /*e950*/  SHFL.IDX PT, R33, R18, R34, 0x1f ;  /* 0x00001f2212217589 */ /* 0x000ea800000e0000 */
[----:B------:R-:W3:Y:S01]  /*e960*/  SHFL.IDX PT, R34, R18, R229, 0x1f ;  /* 0x00001fe512227589 */ /* 0x000ee200000e0000 */
[----:B------:R-:W4:Y:S01]  /*e970*/  MUFU.EX2 R219, R219 ;  /* 0x000000db00db7308 */ /* 0x000f220000000800 */
[----:B------:R-:W-:Y:S01]  /*e980*/  FADD.FTZ R228, R35, -R27 ;  /* 0x8000001b23e47221 */ /* 0x000fe20000010000 */
[----:B------:R-:W-:Y:S01]  /*e990*/  VIADD R215, R10, 0x4 ;  /* 0x000000040ad77836 */ /* 0x000fe20000000000 */
[----:B------:R-:W3:Y:S01]  /*e9a0*/  SHFL.IDX PT, R35, R12, R10, 0x1f ;  /* 0x00001f0a0c237589 */ /* 0x000ee200000e0000 */
[----:B------:R-:W-:Y:S01]  /*e9b0*/  FMUL.FTZ R226, R24, R226 ;  /* 0x000000e218e27220 */ /* 0x000fe20000410000 */
[--C-:B-1----:R-:W-:Y:S01]  /*e9c0*/  FFMA.FTZ R211, R211, UR4, -R32.reuse ;  /* 0x00000004d3d37c23 */ /* 0x102fe20008010820 */
[----:B------:R-:W-:Y:S01]  /*e9d0*/  FFMA.FTZ R32, R210, UR4, -R32 ;  /* 0x00000004d2207c23 */ /* 0x000fe20008010820 */
[----:B------:R-:W-:Y:S01]  /*e9e0*/  FFMA.FTZ R210, -R20, R20, 1 ;  /* 0x3f80000014d27423 */ /* 0x000fe20000010114 */
[----:B------:R2:W-:Y:S01]  /*e9f0*/  MUFU.EX2 R19, R31 ;  /* 0x0000001f00137308 */ /* 0x0005e20000000800 */
[----:B----4-:R-:W-:-:S07]  /*ea00*/  FMUL.FTZ R227, R219, R227 ;  /* 0x000000e3dbe37220 */ /* 0x010fce0000410000 */
[----:B------:R1:W-:Y:S01]  /*ea10*/  MUFU.EX2 R20, R32 ;  /* 0x0000002000147308 */ /* 0x0003e20000000800 */
[--C-:B--2---:R-:W-:Y:S01]  /*ea20*/  FFMA.FTZ R31, R208, UR4, -R33.reuse ;  /* 0x00000004d01f7c23 */ /* 0x104fe20008010821 */
[----:B------:R-:W-:Y:S01]  /*ea30*/  FFMA.FTZ R208, -R230, R230, 1 ;  /* 0x3f800000e6d07423 */ /* 0x000fe200000101e6 */
[----:B------:R-:W-:Y:S01]  /*ea40*/  FMUL.FTZ R210, R210, R226 ;  /* 0x000000e2d2d27220 */ /* 0x000fe20000410000 */
[----:B-1----:R-:W-:Y:S01]  /*ea50*/  FFMA.FTZ R32, R209, UR4, -R33 ;  /* 0x00000004d1207c23 */ /* 0x002fe20008010821 */
[--C-:B---3--:R-:W-:Y:S02]  /*ea60*/  FFMA.FTZ R33, R206, UR4, -R34.reuse ;  /* 0x00000004ce217c23 */ /* 0x108fe40008010822 */
[----:B------:R-:W1:Y:S01]  /*ea70*/  SHFL.IDX PT, R206, R12, R215, 0x1f ;  /* 0x00001fd70cce7589 */ /* 0x000e6200000e0000 */
[C---:B------:R-:W-:Y:S01]  /*ea80*/  VIADD R209, R10.reuse, 0x8 ;  /* 0x000000080ad17836 */ /* 0x040fe20000000000 */
[----:B------:R-:W-:Y:S01]  /*ea90*/  IADD3 R226, R10, 0xc, RZ ;  /* 0x0000000c0ae27810 */ /* 0x000fe20007ffe0ff */
[----:B------:R-:W-:Y:S01]  /*eaa0*/  FMUL.FTZ R208, R208, R227 ;  /* 0x000000e3d0d07220 */ /* 0x000fe20000410000 */
[----:B------:R-:W-:Y:S01]  /*eab0*/  VIADD R227, R10, 0x14 ;  /* 0x000000140ae37836 */ /* 0x000fe20000000000 */
[----:B------:R2:W-:Y:S01]  /*eac0*/  MUFU.EX2 R27, R231 ;  /* 0x000000e7001b7308 */ /* 0x0005e20000000800 */
[----:B------:R-:W-:-:S02]  /*ead0*/  FFMA.FTZ R34, R207, UR4, -R34 ;  /* 0x00000004cf227c23 */ /* 0x000fc40008010822 */
[----:B------:R-:W3:Y:S01]  /*eae0*/  SHFL.IDX PT, R207, R12, R209, 0x1f ;  /* 0x00001fd10ccf7589 */ /* 0x000ee200000e0000 */
[----:B--2---:R-:W-:-:S03]  /*eaf0*/  FADD.FTZ R231, R37, -R232 ;  /* 0x800000e825e77221 */ /* 0x004fc60000010000 */
[----:B------:R-:W2:Y:S04]  /*eb00*/  SHFL.IDX PT, R37, R12, R226, 0x1f ;  /* 0x00001fe20c257589 */ /* 0x000ea800000e0000 */
[----:B------:R-:W4:Y:S01]  /*eb10*/  SHFL.IDX PT, R38, R12, R227, 0x1f ;  /* 0x00001fe30c267589 */ /* 0x000f2200000e0000 */
[--C-:B------:R-:W-:Y:S01]  /*eb20*/  FFMA.FTZ R204, R204, UR4, -R35.reuse ;  /* 0x00000004cccc7c23 */ /* 0x100fe20008010823 */
[----:B------:R-:W-:Y:S01]  /*eb30*/  IADD3 R230, R10, 0x18, RZ ;  /* 0x000000180ae67810 */ /* 0x000fe20007ffe0ff */
[----:B------:R-:W-:Y:S01]  /*eb40*/  FFMA.FTZ R36, R205, UR4, -R35 ;  /* 0x00000004cd247c23 */ /* 0x000fe20008010823 */
[----:B------:R1:W-:Y:S01]  /*eb50*/  MUFU.EX2 R18, R211 ;  /* 0x000000d300127308 */ /* 0x0003e20000000800 */
[----:B------:R-:W-:-:S07]  /*eb60*/  FADD.FTZ R232, R39, -R232 ;  /* 0x800000e827e87221 */ /* 0x000fce0000010000 */
[----:B------:R3:W-:Y:S01]  /*eb70*/  MUFU.EX2 R35, R204 ;  /* 0x000000cc00237308 */ /* 0x0007e20000000800 */
[----:B-1----:R-:W-:Y:S02]  /*eb80*/  VIADD R211, R10, 0x10 ;  /* 0x000000100ad37836 */ /* 0x002fe40000000000 */
[--C-:B---3--:R-:W-:Y:S01]  /*eb90*/  FFMA.FTZ R204, R122, UR4, -R206.reuse ;  /* 0x000000047acc7c23 */ /* 0x108fe200080108ce */
[----:B------:R-:W-:Y:S01]  /*eba0*/  FFMA.FTZ R206, R124, UR4, -R206 ;  /* 0x000000047cce7c23 */ /* 0x000fe200080108ce */
[----:B------:R-:W1:Y:S04]  /*ebb0*/  SHFL.IDX PT, R122, R12, R230, 0x1f ;  /* 0x00001fe60c7a7589 */ /* 0x000e6800000e0000 */
[----:B------:R-:W3:Y:S04]  /*ebc0*/  SHFL.IDX PT, R124, R12, R229, 0x1f ;  /* 0x00001fe50c7c7589 */ /* 0x000ee800000e0000 */
[----:B------:R4:W3:Y:S01]  /*ebd0*/  SHFL.IDX PT, R39, R12, R211, 0x1f ;  /* 0x00001fd30c277589 */ /* 0x0008e200000e0000 */
[--C-:B------:R-:W-:Y:S01]  /*ebe0*/  FFMA.FTZ R123, R123, UR4, -R207.reuse ;  /* 0x000000047b7b7c23 */ /* 0x100fe200080108cf */
[----:B------:R-:W-:Y:S01]  /*ebf0*/  FFMA.FTZ R125, R125, UR4, -R207 ;  /* 0x000000047d7d7c23 */ /* 0x000fe200080108cf */
[--C-:B--2---:R-:W-:Y:S01]  /*ec00*/  FFMA.FTZ R120, R120, UR4, -R37.reuse ;  /* 0x0000000478787c23 */ /* 0x104fe20008010825 */
[----:B------:R-:W-:Y:S01]  /*ec10*/  FFMA.FTZ R121, R121, UR4, -R37 ;  /* 0x0000000479797c23 */ /* 0x000fe20008010825 */
[----:B------:R-:W-:Y:S01]  /*ec20*/  SHFL.IDX PT, R207, R11, R209, 0x1f ;  /* 0x00001fd10bcf7589 */ /* 0x000fe200000e0000 */
[----:B------:R2:W-:Y:S08]  /*ec30*/  MUFU.EX2 R37, R206 ;  /* 0x000000ce00257308 */ /* 0x0005f00000000800 */
[----:B----4-:R4:W-:Y:S01]  /*ec40*/  MUFU.EX2 R12, R204 ;  /* 0x000000cc000c7308 */ /* 0x0109e20000000800 */
[----:B--2---:R-:W-:-:S02]  /*ec50*/  FFMA.FTZ R206, R97, UR4, -R38 ;  /* 0x0000000461ce7c23 */ /* 0x004fc40008010826 */
[----:B------:R-:W2:Y:S04]  /*ec60*/  SHFL.IDX PT, R97, R11, R226, 0x1f ;  /* 0x00001fe20b617589 */ /* 0x000ea800000e0000 */
[----:B----4-:R-:W4:Y:S04]  /*ec70*/  SHFL.IDX PT, R204, R11, R215, 0x1f ;  /* 0x00001fd70bcc7589 */ /* 0x010f2800000e0000 */
[----:B------:R-:W4:Y:S01]  /*ec80*/  SHFL.IDX PT, R205, R11, R10, 0x1f ;  /* 0x00001f0a0bcd7589 */ /* 0x000f2200000e0000 */
[--C-:B-1----:R-:W-:Y:S01]  /*ec90*/  FFMA.FTZ R112, R112, UR4, -R122.reuse ;  /* 0x0000000470707c23 */ /* 0x102fe2000801087a */
[----:B------:R-:W-:Y:S01]  /*eca0*/  FFMA.FTZ R107, R107, UR4, -R122 ;  /* 0x000000046b6b7c23 */ /* 0x000fe2000801087a */
[--C-:B---3--:R-:W-:Y:S01]  /*ecb0*/  FFMA.FTZ R122, R95, UR4, -R124.reuse ;  /* 0x000000045f7a7c23 */ /* 0x108fe2000801087c */
[----:B------:R-:W-:-:S02]  /*ecc0*/  FFMA.FTZ R124, R96, UR4, -R124 ;  /* 0x00000004607c7c23 */ /* 0x000fc4000801087c */
[----:B------:R-:W1:Y:S01]  /*ecd0*/  SHFL.IDX PT, R96, R11, R211, 0x1f ;  /* 0x00001fd30b607589 */ /* 0x000e6200000e0000 */
[----:B------:R-:W-:Y:S01]  /*ece0*/  FFMA.FTZ R109, R109, UR4, -R38 ;  /* 0x000000046d6d7c23 */ /* 0x000fe20008010826 */
[----:B------:R-:W-:Y:S01]  /*ecf0*/  FFMA.FTZ R103, R103, UR4, -R39 ;  /* 0x0000000467677c23 */ /* 0x000fe20008010827 */
[--C-:B--2---:R-:W-:Y:S01]  /*ed00*/  FFMA.FTZ R105, R105, UR4, -R97.reuse ;  /* 0x0000000469697c23 */ /* 0x104fe20008010861 */
[----:B------:R-:W-:Y:S01]  /*ed10*/  FFMA.FTZ R104, R104, UR4, -R97 ;  /* 0x0000000468687c23 */ /* 0x000fe20008010861 */
[--C-:B----4-:R-:W-:Y:S01]  /*ed20*/  FFMA.FTZ R119, R119, UR4, -R204.reuse ;  /* 0x0000000477777c23 */ /* 0x110fe200080108cc */
[----:B------:R-:W-:Y:S02]  /*ed30*/  FFMA.FTZ R204, R94, UR4, -R204 ;  /* 0x000000045ecc7c23 */ /* 0x000fe400080108cc */
[----:B------:R2:W-:Y:S02]  /*ed40*/  MUFU.EX2 R94, R120 ;  /* 0x00000078005e7308 */ /* 0x0005e40000000800 */
[----:B--2---:R-:W-:-:S02]  /*ed50*/  FFMA.FTZ R120, R99, UR4, -R207 ;  /* 0x0000000463787c23 */ /* 0x004fc400080108cf */
[----:B------:R-:W2:Y:S04]  /*ed60*/  SHFL.IDX PT, R99, R14, R10, 0x1f ;  /* 0x00001f0a0e637589 */ /* 0x000ea800000e0000 */
[----:B------:R3:W-:Y:S01]  /*ed70*/  MUFU.EX2 R97, R109 ;  /* 0x0000006d00617308 */ /* 0x0007e20000000800 */
[----:B------:R-:W-:Y:S01]  /*ed80*/  FFMA.FTZ R114, R114, UR4, -R39 ;  /* 0x0000000472727c23 */ /* 0x000fe20008010827 */
[--C-:B------:R-:W-:Y:S01]  /*ed90*/  FFMA.FTZ R117, R117, UR4, -R205.reuse ;  /* 0x0000000475757c23 */ /* 0x100fe200080108cd */
[----:B---3--:R-:W3:Y:S05]  /*eda0*/  SHFL.IDX PT, R109, R14, R211, 0x1f ;  /* 0x00001fd30e6d7589 */ /* 0x008eea00000e0000 */
[----:B------:R4:W-:Y:S01]  /*edb0*/  MUFU.EX2 R95, R103 ;  /* 0x00000067005f7308 */ /* 0x0009e20000000800 */
[----:B------:R-:W-:-:S02]  /*edc0*/  FFMA.FTZ R106, R106, UR4, -R205 ;  /* 0x000000046a6a7c23 */ /* 0x000fc400080108cd */
[----:B------:R-:W-:Y:S04]  /*edd0*/  SHFL.IDX PT, R205, R11, R229, 0x1f ;  /* 0x00001fe50bcd7589 */ /* 0x000fe800000e0000 */
[----:B----4-:R-:W4:Y:S01]  /*ede0*/  SHFL.IDX PT, R103, R14, R226, 0x1f ;  /* 0x00001fe20e677589 */ /* 0x010f2200000e0000 */
[----:B------:R-:W3:Y:S01]  /*edf0*/  MUFU.EX2 R25, R25 ;  /* 0x0000001900197308 */ /* 0x000ee20000000800 */
[----:B-1----:R-:W-:-:S07]  /*ee00*/  FFMA.FTZ R101, R101, UR4, -R96 ;  /* 0x0000000465657c23 */ /* 0x002fce0008010860 */
[----:B------:R1:W-:Y:S01]  /*ee10*/  MUFU.EX2 R38, R123 ;  /* 0x0000007b00267308 */ /* 0x0003e20000000800 */
[----:B------:R-:W-:-:S07]  /*ee20*/  FFMA.FTZ R100, R100, UR4, -R96 ;  /* 0x0000000464647c23 */ /* 0x000fce0008010860 */
[----:B------:R2:W-:Y:S01]  /*ee30*/  MUFU.EX2 R39, R125 ;  /* 0x0000007d00277308 */ /* 0x0005e20000000800 */
[----:B-1----:R-:W-:Y:S04]  /*ee40*/  SHFL.IDX PT, R123, R11, R230, 0x1f ;  /* 0x00001fe60b7b7589 */ /* 0x002fe800000e0000 */
[----:B--2---:R1:W-:Y:S03]  /*ee50*/  SHFL.IDX PT, R125, R11, R227, 0x1f ;  /* 0x00001fe30b7d7589 */ /* 0x0043e600000e0000 */
[----:B------:R2:W-:Y:S08]  /*ee60*/  MUFU.EX2 R96, R114 ;  /* 0x0000007200607308 */ /* 0x0005f00000000800 */
[----:B-1----:R1:W-:Y:S01]  /*ee70*/  MUFU.EX2 R11, R121 ;  /* 0x00000079000b7308 */ /* 0x0023e20000000800 */
[----:B--2---:R-:W-:Y:S04]  /*ee80*/  SHFL.IDX PT, R114, R14, R227, 0x1f ;  /* 0x00001fe30e727589 */ /* 0x004fe800000e0000 */
[----:B-1----:R-:W1:Y:S01]  /*ee90*/  SHFL.IDX PT, R121, R14, R215, 0x1f ;  /* 0x00001fd70e797589 */ /* 0x002e6200000e0000 */
[----:B------:R-:W-:Y:S01]  /*eea0*/  FFMA.FTZ R111, R111, UR4, -R207 ;  /* 0x000000046f6f7c23 */ /* 0x000fe200080108cf */
[--C-:B------:R-:W-:Y:S01]  /*eeb0*/  FFMA.FTZ R113, R113, UR4, -R99.reuse ;  /* 0x0000000471717c23 */ /* 0x100fe20008010863 */
[----:B------:R-:W-:Y:S01]  /*eec0*/  FFMA.FTZ R131, R131, UR4, -R99 ;  /* 0x0000000483837c23 */ /* 0x000fe20008010863 */
[----:B------:R-:W2:Y:S01]  /*eed0*/  SHFL.IDX PT, R207, R14, R209, 0x1f ;  /* 0x00001fd10ecf7589 */ /* 0x000ea200000e0000 */
[----:B------:R4:W-:Y:S01]  /*eee0*/  MUFU.EX2 R99, R112 ;  /* 0x0000007000637308 */ /* 0x0009e20000000800 */
[--C-:B---3--:R-:W-:Y:S01]  /*eef0*/  FFMA.FTZ R130, R130, UR4, -R109.reuse ;  /* 0x0000000482827c23 */ /* 0x108fe2000801086d */
[----:B------:R-:W-:Y:S01]  /*ef00*/  FFMA.FTZ R137, R137, UR4, -R109 ;  /* 0x0000000489897c23 */ /* 0x000fe2000801086d */
[----:B------:R-:W-:Y:S01]  /*ef10*/  FMUL.FTZ R216, R25, R216 ;  /* 0x000000d819d87220 */ /* 0x000fe20000410000 */
[----:B------:R-:W-:Y:S01]  /*ef20*/  FFMA.FTZ R109, -R237, R237, 1 ;  /* 0x3f800000ed6d7423 */ /* 0x000fe200000101ed */
[--C-:B----4-:R-:W-:Y:S01]  /*ef30*/  FFMA.FTZ R127, R127, UR4, -R103.reuse ;  /* 0x000000047f7f7c23 */ /* 0x110fe20008010867 */
[----:B------:R-:W3:Y:S02]  /*ef40*/  SHFL.IDX PT, R112, R14, R230, 0x1f ;  /* 0x00001fe60e707589 */ /* 0x000ee400000e0000 */
[----:B------:R-:W4:Y:S01]  /*ef50*/  MUFU.TANH R132, R132 ;  /* 0x0000008400847308 */ /* 0x000f220000002400 */
[----:B------:R-:W-:Y:S01]  /*ef60*/  FFMA.FTZ R139, R139, UR4, -R103 ;  /* 0x000000048b8b7c23 */ /* 0x000fe20008010867 */
[----:B------:R-:W-:Y:S01]  /*ef70*/  FMUL.FTZ R109, R109, R216 ;  /* 0x000000d86d6d7220 */ /* 0x000fe20000410000 */
[----:B------:R2:W3:Y:S05]  /*ef80*/  SHFL.IDX PT, R103, R14, R229, 0x1f ;  /* 0x00001fe50e677589 */ /* 0x0004ea00000e0000 */
[----:B------:R-:W2:Y:S01]  /*ef90*/  MUFU.TANH R134, R134 ;  /* 0x0000008600867308 */ /* 0x000ea20000002400 */
[----:B------:R-:W3:Y:S01]  /*efa0*/  SHFL.IDX PT, R216, R17, R10, 0x1f ;  /* 0x00001f0a11d87589 */ /* 0x000ee200000e0000 */
[--C-:B-1----:R-:W-:Y:S01]  /*efb0*/  FFMA.FTZ R108, R108, UR4, -R121.reuse ;  /* 0x000000046c6c7c23 */ /* 0x102fe20008010879 */
[----:B------:R-:W-:-:S05]  /*efc0*/  FFMA.FTZ R138, R138, UR4, -R121 ;  /* 0x000000048a8a7c23 */ /* 0x000fca0008010879 */
[----:B------:R-:W-:Y:S01]  /*efd0*/  MUFU.TANH R133, R133 ;  /* 0x0000008500857308 */ /* 0x000fe20000002400 */
[--C-:B------:R-:W-:Y:S01]  /*efe0*/  FFMA.FTZ R102, R102, UR4, -R125.reuse ;  /* 0x0000000466667c23 */ /* 0x100fe2000801087d */
[----:B------:R-:W-:Y:S01]  /*eff0*/  FFMA.FTZ R115, R115, UR4, -R125 ;  /* 0x0000000473737c23 */ /* 0x000fe2000801087d */
[----:B------:R-:W-:-:S05]  /*f000*/  FSEL R121, R4, -INF , !P3 ;  /* 0xff80000004797808 */ /* 0x000fca0005800000 */
[----:B------:R-:W-:Y:S01]  /*f010*/  MUFU.TANH R135, R135 ;  /* 0x0000008700877308 */ /* 0x000fe20000002400 */
[----:B------:R-:W-:-:S07]  /*f020*/  FSEL R125, R128, -INF , !P2 ;  /* 0xff800000807d7808 */ /* 0x000fce0005000000 */
[----:B------:R-:W1:Y:S08]  /*f030*/  MUFU.EX2 R26, R26 ;  /* 0x0000001a001a7308 */ /* 0x000e700000000800 */
[----:B------:R-:W3:Y:S08]  /*f040*/  MUFU.EX2 R28, R28 ;  /* 0x0000001c001c7308 */ /* 0x000ef00000000800 */
[----:B------:R-:W3:Y:S01]  /*f050*/  MUFU.EX2 R29, R29 ;  /* 0x0000001d001d7308 */ /* 0x000ee20000000800 */
[----:B------:R-:W-:-:S07]  /*f060*/  FFMA.FTZ R121, R121, UR4, -R114 ;  /* 0x0000000479797c23 */ /* 0x000fce0008010872 */
[----:B------:R-:W3:Y:S01]  /*f070*/  MUFU.EX2 R32, R32 ;  /* 0x0000002000207308 */ /* 0x000ee20000000800 */
[--C-:B------:R-:W-:Y:S01]  /*f080*/  FFMA.FTZ R110, R110, UR4, -R205.reuse ;  /* 0x000000046e6e7c23 */ /* 0x100fe200080108cd */
[----:B------:R-:W-:Y:S01]  /*f090*/  FFMA.FTZ R118, R118, UR4, -R205 ;  /* 0x0000000476767c23 */ /* 0x000fe200080108cd */
[----:B------:R-:W-:-:S05]  /*f0a0*/  FFMA.FTZ R114, R125, UR4, -R114 ;  /* 0x000000047d727c23 */ /* 0x000fca0008010872 */
[----:B------:R-:W3:Y:S01]  /*f0b0*/  MUFU.EX2 R30, R30 ;  /* 0x0000001e001e7308 */ /* 0x000ee20000000800 */
[----:B----4-:R-:W-:Y:S01]  /*f0c0*/  FSEL R125, R132, -INF , !P5 ;  /* 0xff800000847d7808 */ /* 0x010fe20006800000 */
[----:B------:R-:W-:Y:S01]  /*f0d0*/  FMUL.FTZ R218, R27, R218 ;  /* 0x000000da1bda7220 */ /* 0x000fe20000410000 */
[----:B--2---:R-:W-:-:S05]  /*f0e0*/  FSEL R205, R134, -INF , !P0 ;  /* 0xff80000086cd7808 */ /* 0x004fca0004000000 */
[----:B------:R-:W2:Y:S01]  /*f0f0*/  MUFU.EX2 R31, R31 ;  /* 0x0000001f001f7308 */ /* 0x000ea20000000800 */
[--C-:B------:R-:W-:Y:S01]  /*f100*/  FFMA.FTZ R116, R116, UR4, -R123.reuse ;  /* 0x0000000474747c23 */ /* 0x100fe2000801087b */
[----:B------:R-:W-:Y:S01]  /*f110*/  FFMA.FTZ R123, R98, UR4, -R123 ;  /* 0x00000004627b7c23 */ /* 0x000fe2000801087b */
[--C-:B------:R-:W-:Y:S01]  /*f120*/  FFMA.FTZ R126, R126, UR4, -R207.reuse ;  /* 0x000000047e7e7c23 */ /* 0x100fe200080108cf */
[----:B------:R-:W-:Y:S01]  /*f130*/  FFMA.FTZ R129, R129, UR4, -R207 ;  /* 0x0000000481817c23 */ /* 0x000fe200080108cf */
[----:B------:R-:W-:Y:S01]  /*f140*/  FFMA.FTZ R14, -R200, R200, 1 ;  /* 0x3f800000c80e7423 */ /* 0x000fe200000101c8 */
[----:B-1----:R-:W-:Y:S01]  /*f150*/  FMUL.FTZ R212, R26, R212 ;  /* 0x000000d41ad47220 */ /* 0x002fe20000410000 */
[--C-:B---3--:R-:W-:Y:S01]  /*f160*/  FFMA.FTZ R125, R125, UR4, -R112.reuse ;  /* 0x000000047d7d7c23 */ /* 0x108fe20008010870 */
[----:B------:R1:W-:Y:S01]  /*f170*/  MUFU.EX2 R98, R206 ;  /* 0x000000ce00627308 */ /* 0x0003e20000000800 */
[----:B------:R-:W-:Y:S01]  /*f180*/  FFMA.FTZ R205, R205, UR4, -R112 ;  /* 0x00000004cdcd7c23 */ /* 0x000fe20008010870 */
[----:B------:R-:W-:Y:S01]  /*f190*/  FSEL R207, R135, -INF , !P1 ;  /* 0xff80000087cf7808 */ /* 0x000fe20004800000 */
[----:B------:R-:W-:Y:S01]  /*f1a0*/  FMUL.FTZ R112, R235, R218 ;  /* 0x000000daeb707220 */ /* 0x000fe20000410000 */
[----:B------:R-:W-:Y:S01]  /*f1b0*/  FMUL.FTZ R221, R28, R221 ;  /* 0x000000dd1cdd7220 */ /* 0x000fe20000410000 */
[----:B------:R-:W-:Y:S01]  /*f1c0*/  FFMA.FTZ R211, -R234, R234, 1 ;  /* 0x3f800000ead37423 */ /* 0x000fe200000101ea */
[----:B------:R-:W-:Y:S01]  /*f1d0*/  FFMA.FTZ R209, -R233, R233, 1 ;  /* 0x3f800000e9d17423 */ /* 0x000fe200000101e9 */
[----:B------:R-:W-:Y:S01]  /*f1e0*/  FMUL.FTZ R222, R29, R222 ;  /* 0x000000de1dde7220 */ /* 0x000fe20000410000 */
[----:B------:R-:W-:Y:S01]  /*f1f0*/  FMUL.FTZ R226, R32, R220 ;  /* 0x000000dc20e27220 */ /* 0x000fe20000410000 */
[----:B-1----:R-:W-:Y:S01]  /*f200*/  FSEL R206, R133, -INF , !P4 ;  /* 0xff80000085ce7808 */ /* 0x002fe20006000000 */
[----:B------:R-:W1:Y:S01]  /*f210*/  SHFL.IDX PT, R218, R17, R215, 0x1f ;  /* 0x00001fd711da7589 */ /* 0x000e6200000e0000 */
[----:B------:R-:W-:-:S02]  /*f220*/  VIADD R234, R10, 0x8 ;  /* 0x000000080aea7836 */ /* 0x000fc40000000000 */
[----:B------:R-:W-:Y:S01]  /*f230*/  FMUL.FTZ R14, R14, R212 ;  /* 0x000000d40e0e7220 */ /* 0x000fe20000410000 */
[----:B------:R-:W-:Y:S02]  /*f240*/  VIADD R233, R10, 0xc ;  /* 0x0000000c0ae97836 */ /* 0x000fe40000000000 */
[--C-:B------:R-:W-:Y:S01]  /*f250*/  FFMA.FTZ R206, R206, UR4, -R103.reuse ;  /* 0x00000004cece7c23 */ /* 0x100fe20008010867 */
[----:B------:R-:W-:Y:S01]  /*f260*/  FFMA.FTZ R207, R207, UR4, -R103 ;  /* 0x00000004cfcf7c23 */ /* 0x000fe20008010867 */
[----:B------:R-:W-:Y:S01]  /*f270*/  FFMA.FTZ R212, -R21, R21, 1 ;  /* 0x3f80000015d47423 */ /* 0x000fe20000010115 */
[----:B------:R-:W3:Y:S01]  /*f280*/  SHFL.IDX PT, R220, R17, R229, 0x1f ;  /* 0x00001fe511dc7589 */ /* 0x000ee200000e0000 */
[----:B------:R-:W-:Y:S01]  /*f290*/  FMUL.FTZ R103, R236, R221 ;  /* 0x000000ddec677220 */ /* 0x000fe20000410000 */
[----:B------:R-:W-:Y:S01]  /*f2a0*/  FFMA.FTZ R21, -R22, R22, 1 ;  /* 0x3f80000016157423 */ /* 0x000fe20000010116 */
[----:B------:R-:W-:Y:S01]  /*f2b0*/  FMUL.FTZ R223, R30, R223 ;  /* 0x000000df1edf7220 */ /* 0x000fe20000410000 */
[----:B------:R-:W-:Y:S01]  /*f2c0*/  FMUL.FTZ R209, R209, R222 ;  /* 0x000000ded1d17220 */ /* 0x000fe20000410000 */
[----:B------:R-:W-:Y:S01]  /*f2d0*/  FMUL.FTZ R22, R18, R225 ;  /* 0x000000e112167220 */ /* 0x000fe20000410000 */
[----:B------:R-:W4:Y:S01]  /*f2e0*/  SHFL.IDX PT, R221, R17, R234, 0x1f ;  /* 0x00001fea11dd7589 */ /* 0x000f2200000e0000 */
[----:B--2---:R-:W-:Y:S01]  /*f2f0*/  FMUL.FTZ R222, R31, R217 ;  /* 0x000000d91fde7220 */ /* 0x004fe20000410000 */
[----:B------:R-:W-:Y:S01]  /*f300*/  IADD3 R235, R10, 0x10, RZ ;  /* 0x000000100aeb7810 */ /* 0x000fe20007ffe0ff */
        /* <DEDUP_REMOVED lines=18> */
[--C-:B---3--:R-:W-:Y:S01]  /*f430*/  FADD.FTZ R53, R53, -R220.reuse ;  /* 0x800000dc35357221 */ /* 0x108fe20000010000 */
[----:B------:R-:W-:Y:S01]  /*f440*/  FADD.FTZ R55, R55, -R220 ;  /* 0x800000dc37377221 */ /* 0x000fe20000010000 */
[----:B------:R-:W-:Y:S01]  /*f450*/  FMUL.FTZ R13, R13, R40 ;  /* 0x000000280d0d7220 */ /* 0x000fe20000410000 */
[----:B------:R-:W-:Y:S01]  /*f460*/  FFMA.FTZ R40, -R170, R170, 1 ;  /* 0x3f800000aa287423 */ /* 0x000fe200000101aa */
[----:B------:R-:W-:Y:S01]  /*f470*/  FMUL.FTZ R220, R12, R41 ;  /* 0x000000290cdc7220 */ /* 0x000fe20000410000 */
[--C-:B----4-:R-:W-:Y:S01]  /*f480*/  FADD.FTZ R44, R44, -R221.reuse ;  /* 0x800000dd2c2c7221 */ /* 0x110fe20000010000 */
        /* <DEDUP_REMOVED lines=321> */
[----:B----4-:R-:W-:-:S05]  /*108a0*/  IMAD R13, R0, 0x4000, R221 ;  /* 0x00004000000d7824 */ /* 0x010fca00078e02dd */
        /* <DEDUP_REMOVED lines=147> */
.L_x_2260:
        /* <DEDUP_REMOVED lines=70> */
.L_x_2261:
        /* <DEDUP_REMOVED lines=12> */
.L_x_2251:
        /* <DEDUP_REMOVED lines=34> */
.L_x_2219:
[----:B------:R-:W-:Y:S05]  /*11920*/  @P0 BRA `(.L_x_2213) ;  /* 0x0000005000e80947 */ /* 0x000fea0003800000 */
[----:B------:R-:W-:Y:S01]  /*11930*/  ULDC.64 UR4, c[0x0][0x878] ;  /* 0x00021e0000047ab9 */ /* 0x000fe20000000a00 */
[----:B------:R-:W2:Y:S01]  /*11940*/  LDC R15, c[0x0][0x850] ;  /* 0x00021400ff0f7b82 */ /* 0x000ea20000000800 */
[----:B------:R-:W-:Y:S01]  /*11950*/  UISETP.NE.U32.AND UP0, UPT, UR4, URZ, UPT ;  /* 0x0000003f0400728c */ /* 0x000fe2000bf05070 */
[----:B------:R-:W3:Y:S01]  /*11960*/  S2R R8, SR_CTAID.Y ;  /* 0x0000000000087919 */ /* 0x000ee20000002600 */
[----:B------:R-:W-:Y:S01]  /*11970*/  ULDC.64 UR6, c[0x0][0x818] ;  /* 0x0002060000067ab9 */ /* 0x000fe20000000a00 */
[----:B------:R-:W-:Y:S01]  /*11980*/  ULDC.64 UR8, c[0x0][0x820] ;  /* 0x0002080000087ab9 */ /* 0x000fe20000000a00 */
[----:B------:R-:W-:Y:S01]  /*11990*/  UISETP.NE.AND.EX UP0, UPT, UR5, URZ, UPT, UP0 ;  /* 0x0000003f0500728c */ /* 0x000fe2000bf05300 */
[----:B------:R-:W4:Y:S01]  /*119a0*/  S2R R16, SR_CTAID.X ;  /* 0x0000000000107919 */ /* 0x000f220000002500 */
[----:B------:R-:W-:-:S04]  /*119b0*/  ULDC.64 UR10, c[0x0][0x848] ;  /* 0x00021200000a7ab9 */ /* 0x000fc80000000a00 */
[----:B------:R-:W-:-:S05]  /*119c0*/  PLOP3.LUT P1, PT, PT, PT, UP0, 0x80, 0x0 ;  /* 0x000000000000781c */ /* 0x000fca0003f2f008 */
[----:B------:R-:W-:Y:S02]  /*119d0*/  @UP0 ULDC.64 UR4, c[0x0][0x878] ;  /* 0x00021e0000040ab9 */ /* 0x000fe40000000a00 */
[----:B------:R-:W-:-:S06]  /*119e0*/  @UP0 UIMAD.WIDE UR4, UR37, 0x4, UR4 ;  /* 0x00000004250408a5 */ /* 0x000fcc000f8e0204 */
[----:B------:R-:W-:Y:S01]  /*119f0*/  IMAD.U32 R2, RZ, RZ, UR4 ;  /* 0x00000004ff027e24 */ /* 0x000fe2000f8e00ff */
[----:B------:R-:W-:-:S05]  /*11a00*/  MOV R3, UR5 ;  /* 0x0000000500037c02 */ /* 0x000fca0008000f00 */
[----:B------:R4:W5:Y:S01]  /*11a10*/  @P1 LDG.E R2, desc[UR38][R2.64] ;  /* 0x0000002602021981 */ /* 0x000962000c1e1900 */
[----:B--2---:R-:W-:Y:S01]  /*11a20*/  ISETP.NE.AND P0, PT, R15, 0x1, PT ;  /* 0x000000010f00780c */ /* 0x004fe20003f05270 */
[----:B------:R-:W2:Y:S01]  /*11a30*/  S2R R12, SR_TID.X ;  /* 0x00000000000c7919 */ /* 0x000ea20000002100 */
[----:B---3--:R-:W-:Y:S01]  /*11a40*/  IMAD.MOV.U32 R7, RZ, RZ, R8 ;  /* 0x000000ffff077224 */ /* 0x008fe200078e0008 */
[----:B------:R-:W3:Y:S01]  /*11a50*/  S2R R11, SR_CgaCtaId ;  /* 0x00000000000b7919 */ /* 0x000ee20000008800 */
[----:B----4-:R-:W-:-:S09]  /*11a60*/  IMAD.SHL.U32 R3, R16, 0x2000, RZ ;  /* 0x0000200010037824 */ /* 0x010fd200078e00ff */
[----:B------:R-:W4:Y:S08]  /*11a70*/  @P0 LDC R5, c[0x0][0x854] ;  /* 0x00021500ff050b82 */ /* 0x000f300000000800 */
[----:B------:R-:W1:Y:S01]  /*11a80*/  @P0 LDC R9, c[0x0][0x858] ;  /* 0x00021600ff090b82 */ /* 0x000e620000000800 */
[----:B--2---:R-:W-:Y:S01]  /*11a90*/  IADD3 R19, R12, -0x80, RZ ;  /* 0xffffff800c137810 */ /* 0x004fe20007ffe0ff */
[----:B----4-:R-:W-:-:S05]  /*11aa0*/  @P0 IMAD.HI.U32 R0, R8, R5, RZ ;  /* 0x0000000508000227 */ /* 0x010fca00078e00ff */
[----:B-1----:R-:W-:Y:S02]  /*11ab0*/  @P0 SHF.R.U32.HI R7, RZ, R9, R0 ;  /* 0x00000009ff070219 */ /* 0x002fe40000011600 */
[----:B------:R-:W-:Y:S02]  /*11ac0*/  MOV R0, 0x400 ;  /* 0x0000040000007802 */ /* 0x000fe40000000f00 */
[----:B------:R-:W-:Y:S02]  /*11ad0*/  SHF.R.S32.HI R10, RZ, 0x1f, R7 ;  /* 0x0000001fff0a7819 */ /* 0x000fe40000011407 */
[----:B---3--:R-:W-:-:S03]  /*11ae0*/  LEA R21, R11, R0, 0x18 ;  /* 0x000000000b157211 */ /* 0x008fc600078ec0ff */
[----:B------:R-:W-:-:S04]  /*11af0*/  IMAD R0, R10, UR6, RZ ;  /* 0x000000060a007c24 */ /* 0x000fc8000f8e02ff */
[----:B------:R-:W-:Y:S01]  /*11b00*/  IMAD R11, R7, UR7, R0 ;  /* 0x00000007070b7c24 */ /* 0x000fe2000f8e0200 */
[----:B-----5:R-:W-:Y:S02]  /*11b10*/  @P1 R2UR UR4, R2 ;  /* 0x00000000020412ca */ /* 0x020fe400000e0000 */
[----:B------:R-:W-:-:S04]  /*11b20*/  SHF.R.S32.HI R2, RZ, 0x1f, R19 ;  /* 0x0000001fff027819 */ /* 0x000fc80000011413 */
[----:B------:R-:W-:-:S04]  /*11b30*/  LEA.HI R9, R2, R19, RZ, 0x7 ;  /* 0x0000001302097211 */ /* 0x000fc800078f38ff */
[----:B------:R-:W-:-:S03]  /*11b40*/  LOP3.LUT R0, R9, 0xfffff80, RZ, 0xc0, !PT ;  /* 0x0fffff8009007812 */ /* 0x000fc600078ec0ff */
[----:B------:R-:W-:Y:S02]  /*11b50*/  @UP0 ULEA UR4, UR37, UR4, 0x7 ;  /* 0x0000000425040291 */ /* 0x000fe4000f8e383f */
[----:B------:R-:W-:Y:S02]  /*11b60*/  IMAD.IADD R0, R19, 0x1, -R0 ;  /* 0x0000000113007824 */ /* 0x000fe400078e0a00 */
[----:B------:R-:W-:-:S04]  /*11b70*/  @UP0 USHF.R.S32.HI UR5, URZ, 0x1f, UR4 ;  /* 0x0000001f3f050899 */ /* 0x000fc80008011404 */
[----:B------:R-:W-:-:S04]  /*11b80*/  @UP0 ULEA.HI UR5, UR5, UR4, URZ, 0x7 ;  /* 0x0000000405050291 */ /* 0x000fc8000f8f383f */
[----:B------:R-:W-:-:S04]  /*11b90*/  @UP0 USHF.L.U32 UR5, UR5, 0x6, URZ ;  /* 0x0000000605050899 */ /* 0x000fc8000800063f */
[----:B------:R-:W-:-:S04]  /*11ba0*/  @UP0 ULOP3.LUT UR4, UR5, 0xffffe000, URZ, 0xc0, !UPT ;  /* 0xffffe00005040892 */ /* 0x000fc8000f8ec03f */
[----:B------:R-:W-:-:S03]  /*11bb0*/  @UP0 USHF.R.S32.HI UR5, URZ, 0x1f, UR4 ;  /* 0x0000001f3f050899 */ /* 0x000fc60008011404 */
[----:B------:R-:W-:Y:S02]  /*11bc0*/  @!UP0 UMOV UR4, URZ ;  /* 0x0000003f00048c82 */ /* 0x000fe40008000000 */
[C---:B------:R-:W-:Y:S02]  /*11bd0*/  IADD3 R4, P0, R3.reuse, UR4, RZ ;  /* 0x0000000403047c10 */ /* 0x040fe4000ff1e0ff */
[----:B------:R-:W-:Y:S02]  /*11be0*/  @!UP0 UMOV UR5, URZ ;  /* 0x0000003f00058c82 */ /* 0x000fe40008000000 */
[----:B------:R-:W-:Y:S01]  /*11bf0*/  LEA.HI.X.SX32 R5, R3, UR5, 0x1, P0 ;  /* 0x0000000503057c11 */ /* 0x000fe200080f0eff */
[----:B------:R-:W-:Y:S02]  /*11c00*/  ULDC.64 UR4, c[0x0][0x840] ;  /* 0x0002100000047ab9 */ /* 0x000fe40000000a00 */
[----:B------:R-:W-:Y:S02]  /*11c10*/  IMAD R6, R10, UR4, RZ ;  /* 0x000000040a067c24 */ /* 0x000fe4000f8e02ff */
[----:B------:R-:W-:Y:S01]  /*11c20*/  IMAD.WIDE.U32 R2, R7, UR6, R4 ;  /* 0x0000000607027c25 */ /* 0x000fe2000f8e0004 */
[----:B------:R-:W-:-:S03]  /*11c30*/  USEL UR6, UR37, URZ, !UP0 ;  /* 0x0000003f25067287 */ /* 0x000fc6000c000000 */
[----:B------:R-:W-:Y:S01]  /*11c40*/  IMAD R13, R7, UR5, R6 ;  /* 0x00000005070d7c24 */ /* 0x000fe2000f8e0206 */
[----:B------:R-:W-:Y:S01]  /*11c50*/  IADD3 R3, R3, R11, RZ ;  /* 0x0000000b03037210 */ /* 0x000fe20007ffe0ff */
[----:B------:R-:W-:Y:S01]  /*11c60*/  IMAD.WIDE.U32 R4, R7, UR4, R4 ;  /* 0x0000000407047c25 */ /* 0x000fe2000f8e0004 */
[----:B------:R-:W-:-:S03]  /*11c70*/  USHF.R.S32.HI UR4, URZ, 0x1f, UR37 ;  /* 0x0000001f3f047899 */ /* 0x000fc60008011425 */
[----:B------:R-:W-:Y:S01]  /*11c80*/  IMAD.SHL.U32 R6, R9, 0x20, RZ ;  /* 0x0000002009067824 */ /* 0x000fe200078e00ff */
[----:B------:R-:W-:Y:S01]  /*11c90*/  USEL UR4, UR4, URZ, !UP0 ;  /* 0x0000003f04047287 */ /* 0x000fe2000c000000 */
[----:B------:R-:W-:Y:S02]  /*11ca0*/  IMAD.IADD R5, R5, 0x1, R13 ;  /* 0x0000000105057824 */ /* 0x000fe400078e020d */
[----:B------:R-:W-:Y:S01]  /*11cb0*/  IMAD.U32 R11, RZ, RZ, UR10 ;  /* 0x0000000aff0b7e24 */ /* 0x000fe2000f8e00ff */
[----:B------:R-:W-:Y:S01]  /*11cc0*/  LOP3.LUT R9, R6, 0x3ffff000, RZ, 0xc0, !PT ;  /* 0x3ffff00006097812 */ /* 0x000fe200078ec0ff */
[----:B------:R-:W-:Y:S01]  /*11cd0*/  UIMAD UR5, UR4, UR8, URZ ;  /* 0x00000008040572a4 */ /* 0x000fe2000f8e023f */
[----:B------:R-:W-:Y:S01]  /*11ce0*/  IMAD.MOV R6, RZ, RZ, -R7 ;  /* 0x000000ffff067224 */ /* 0x000fe200078e0a07 */
[----:B------:R-:W-:Y:S01]  /*11cf0*/  UIMAD UR4, UR4, UR10, URZ ;  /* 0x0000000a040472a4 */ /* 0x000fe2000f8e023f */
[----:B------:R-:W-:Y:S01]  /*11d00*/  IMAD.WIDE.U32 R4, R11, UR6, R4 ;  /* 0x000000060b047c25 */ /* 0x000fe2000f8e0004 */
[----:B------:R-:W-:-:S02]  /*11d10*/  UIMAD UR5, UR6, UR9, UR5 ;  /* 0x00000009060572a4 */ /* 0x000fc4000f8e0205 */
[----:B------:R-:W-:Y:S01]  /*11d20*/  UIMAD UR4, UR6, UR11, UR4 ;  /* 0x0000000b060472a4 */ /* 0x000fe2000f8e0204 */
[----:B------:R-:W-:Y:S01]  /*11d30*/  IMAD R0, R0, 0x4, R9 ;  /* 0x0000000400007824 */ /* 0x000fe200078e0209 */
[----:B------:R-:W-:Y:S01]  /*11d40*/  MOV R9, UR8 ;  /* 0x0000000800097c02 */ /* 0x000fe20008000f00 */
[----:B------:R-:W-:-:S03]  /*11d50*/  IMAD R17, R15, R6, R8 ;  /* 0x000000060f117224 */ /* 0x000fc600078e0208 */
[----:B------:R-:W-:Y:S01]  /*11d60*/  LEA R0, R0, R21, 0x2 ;  /* 0x0000001500007211 */ /* 0x000fe200078e10ff */
[----:B------:R-:W-:-:S04]  /*11d70*/  IMAD.WIDE.U32 R2, R9, UR6, R2 ;  /* 0x0000000609027c25 */ /* 0x000fc8000f8e0002 */
[----:B------:R-:W-:Y:S02]  /*11d80*/  VIADD R11, R3, UR5 ;  /* 0x00000005030b7c36 */ /* 0x000fe40008000000 */
[----:B------:R-:W-:Y:S01]  /*11d90*/  VIADD R9, R5, UR4 ;  /* 0x0000000405097c36 */ /* 0x000fe20008000000 */
[----:B------:R-:W-:Y:S05]  /*11da0*/  WARPSYNC.ALL ;  /* 0x0000000000007948 */ /* 0x000fea0003800000 */
[----:B------:R-:W-:Y:S01]  /*11db0*/  BAR.SYNC.DEFER_BLOCKING 0x1, 0x100 ;  /* 0x0044000000007b1d */ /* 0x000fe20000010000 */
[----:B------:R-:W-:Y:S02]  /*11dc0*/  ISETP.NE.AND P1, PT, R12, 0x80, PT ;  /* 0x000000800c00780c */ /* 0x000fe40003f25270 */
[----:B------:R-:W-:-:S03]  /*11dd0*/  ISETP.NE.AND P0, PT, R19, RZ, PT ;  /* 0x000000ff1300720c */ /* 0x000fc60003f05270 */
[----:B------:R-:W-:Y:S02]  /*11de0*/  ULDC UR4, c[0x0][0x870] ;  /* 0x00021c0000047ab9 */ /* 0x000fe40000000800 */
[----:B------:R-:W1:Y:S01]  /*11df0*/  LDC.64 R12, c[0x0][0x800] ;  /* 0x00020000ff0c7b82 */ /* 0x000e620000000a00 */
[----:B------:R-:W-:Y:S01]  /*11e00*/  IMAD R6, R16, UR4, RZ ;  /* 0x0000000410067c24 */ /* 0x000fe2000f8e02ff */
[----:B------:R-:W-:Y:S01]  /*11e10*/  ULDC UR5, c[0x0][0x80c] ;  /* 0x0002030000057ab9 */ /* 0x000fe20000000800 */
[----:B------:R-:W-:Y:S01]  /*11e20*/  BSSY B0, `(.L_x_2263) ;  /* 0x000001d000007945 */ /* 0x000fe20003800000 */
[----:B------:R-:W-:Y:S02]  /*11e30*/  UIMAD UR4, UR37, UR5, URZ ;  /* 0x00000005250472a4 */ /* 0x000fe4000f8e023f */
[----:B------:R-:W-:Y:S02]  /*11e40*/  IMAD R6, R6, UR5, RZ ;  /* 0x0000000506067c24 */ /* 0x000fe4000f8e02ff */
[----:B------:R-:W2:Y:S01]  /*11e50*/  LDC.64 R14, c[0x0][0x828] ;  /* 0x00020a00ff0e7b82 */ /* 0x000ea20000000a00 */
[----:B------:R-:W-:-:S02]  /*11e60*/  USHF.R.S32.HI UR5, URZ, 0x1f, UR4 ;  /* 0x0000001f3f057899 */ /* 0x000fc40008011404 */
[----:B------:R-:W-:Y:S02]  /*11e70*/  IADD3 R8, P2, P3, R6, UR4, R7 ;  /* 0x0000000406087c10 */ /* 0x000fe4000fb5e007 */
[----:B------:R-:W-:Y:S02]  /*11e80*/  SHF.R.S32.HI R7, RZ, 0x1f, R6 ;  /* 0x0000001fff077819 */ /* 0x000fe40000011406 */
[C---:B------:R-:W-:Y:S02]  /*11e90*/  SHF.L.U32 R16, R8.reuse, 0x2, RZ ;  /* 0x0000000208107819 */ /* 0x040fe400000006ff */
[----:B------:R-:W-:Y:S01]  /*11ea0*/  IADD3.X R7, R7, UR5, R10, P2, P3 ;  /* 0x0000000507077c10 */ /* 0x000fe200097e640a */
[----:B------:R3:W-:Y:S01]  /*11eb0*/  STS.128 [R0], R172 ;  /* 0x000000ac00007388 */ /* 0x0007e20000000c00 */
[----:B------:R-:W-:Y:S02]  /*11ec0*/  ULDC.64 UR4, c[0x0][0x868] ;  /* 0x00021a0000047ab9 */ /* 0x000fe40000000a00 */
[----:B------:R-:W-:Y:S01]  /*11ed0*/  SHF.L.U64.HI R10, R8, 0x2, R7 ;  /* 0x00000002080a7819 */ /* 0x000fe20000010207 */
[----:B------:R3:W-:Y:S01]  /*11ee0*/  STS.128 [R0+0x800], R176 ;  /* 0x000800b000007388 */ /* 0x0007e20000000c00 */
[----:B------:R-:W-:-:S02]  /*11ef0*/  IADD3 R6, P4, R16, UR4, RZ ;  /* 0x0000000410067c10 */ /* 0x000fc4000ff9e0ff */
[----:B-1----:R-:W-:Y:S01]  /*11f00*/  LEA R12, P2, R2, R12, 0x2 ;  /* 0x0000000c020c7211 */ /* 0x002fe200078410ff */
[----:B------:R3:W-:Y:S01]  /*11f10*/  STS.128 [R0+0x1000], R180 ;  /* 0x001000b400007388 */ /* 0x0007e20000000c00 */
[----:B------:R-:W-:-:S03]  /*11f20*/  IADD3.X R7, R10, UR5, RZ, P4, !PT ;  /* 0x000000050a077c10 */ /* 0x000fc6000a7fe4ff */
[----:B------:R3:W-:Y:S01]  /*11f30*/  STS.128 [R0+0x1800], R184 ;  /* 0x001800b800007388 */ /* 0x0007e20000000c00 */
[----:B--2---:R-:W-:-:S03]  /*11f40*/  LEA R14, P3, R4, R14, 0x2 ;  /* 0x0000000e040e7211 */ /* 0x004fc600078610ff */
[----:B------:R3:W-:Y:S04]  /*11f50*/  STS.128 [R0+0x2000], R188 ;  /* 0x002000bc00007388 */ /* 0x0007e80000000c00 */
[----:B------:R3:W-:Y:S04]  /*11f60*/  STS.128 [R0+0x2800], R192 ;  /* 0x002800c000007388 */ /* 0x0007e80000000c00 */
[----:B------:R3:W-:Y:S04]  /*11f70*/  STS.128 [R0+0x3000], R196 ;  /* 0x003000c400007388 */ /* 0x0007e80000000c00 */
[----:B------:R3:W-:Y:S01]  /*11f80*/  STS.128 [R0+0x3800], R200 ;  /* 0x003800c800007388 */ /* 0x0007e20000000c00 */
[----:B------:R-:W-:Y:S05]  /*11f90*/  @P0 BRA `(.L_x_2264) ;  /* 0x0000000000140947 */ /* 0x000fea0003800000 */
.L_x_2265:
[----:B------:R-:W2:Y:S04]  /*11fa0*/  LDG.E.STRONG.GPU R8, desc[UR38][R6.64] ;  /* 0x0000002606087981 */ /* 0x000ea8000c1ef900 */
[----:B--2---:R-:W-:Y:S01]  /*11fb0*/  CCTL.IVALL ;  /* 0x00000000ff00798f */ /* 0x004fe20002000000 */
[----:B------:R-:W-:Y:S05]  /*11fc0*/  YIELD ;  /* 0x0000000000007946 */ /* 0x000fea0003800000 */
[----:B------:R-:W-:-:S13]  /*11fd0*/  ISETP.NE.AND P0, PT, R8, R17, PT ;  /* 0x000000110800720c */ /* 0x000fda0003f05270 */
[----:B------:R-:W-:Y:S05]  /*11fe0*/  @P0 BRA `(.L_x_2265) ;  /* 0xfffffffc00ec0947 */ /* 0x000fea000383ffff */
.L_x_2264:
[----:B------:R-:W-:Y:S05]  /*11ff0*/  BSYNC B0 ;  /* 0x0000000000007941 */ /* 0x000fea0003800000 */
.L_x_2263:
[----:B------:R-:W-:Y:S01]  /*12000*/  UMOV UR4, 0xffffffff ;  /* 0xffffffff00047882 */ /* 0x000fe20000000000 */
[----:B------:R-:W-:Y:S02]  /*12010*/  LEA.HI.X R11, R2, R13, R11, 0x2, P2 ;  /* 0x0000000d020b7211 */ /* 0x000fe400010f140b */
[----:B------:R-:W-:Y:S01]  /*12020*/  LEA.HI.X R9, R4, R15, R9, 0x2, P3 ;  /* 0x0000000f04097211 */ /* 0x000fe200018f1409 */
[----:B------:R-:W-:Y:S06]  /*12030*/  BRA.DIV UR4, `(.L_x_2266) ;  /* 0x0000004e04d87947 */ /* 0x000fec000b800000 */
[----:B------:R-:W-:Y:S01]  /*12040*/  NOP ;  /* 0x0000000000007918 */ /* 0x000fe20000000000 */
.L_x_2375:
        /* <DEDUP_REMOVED lines=17> */
.L_x_2269:
[----:B------:R-:W-:Y:S01]  /*12160*/  @P0 ELECT P2, URZ, PT ;  /* 0x00000000003f082f */ /* 0x000fe20003840000 */
[----:B------:R1:W-:-:S12]  /*12170*/  UBLKRED.G.S.ADD.F32.RN [UR4], [UR6], UR7, desc[UR8] ;  /* 0x00000804060073bb */ /* 0x0003d800080a1407 */
[----:B------:R-:W-:Y:S02]  /*12180*/  @P2 PLOP3.LUT P0, PT, P2, PT, PT, 0x8, 0x0 ;  /* 0x000000000000281c */ /* 0x000fe4000170e170 */
[----:B------:R-:W-:-:S11]  /*12190*/  PLOP3.LUT P2, PT, PT, PT, PT, 0x8, 0x0 ;  /* 0x000000000000781c */ /* 0x000fd60003f4e170 */
[----:B-1----:R-:W-:Y:S05]  /*121a0*/  @P0 BRA.U.ANY `(.L_x_2269) ;  /* 0xfffffffd00ec0947 */ /* 0x002fea000393ffff */
[----:B------:R0:W-:Y:S01]  /*121b0*/  UTMACMDFLUSH ;  /* 0x00000000000079b7 */ /* 0x0001e20000000000 */
[----:B------:R-:W-:-:S04]  /*121c0*/  DEPBAR.LE SB0, 0x0 ;  /* 0x000080000000791a */ /* 0x000fc80000000000 */
.L_x_2268:
[----:B------:R-:W-:Y:S05]  /*121d0*/  BSYNC B0 ;  /* 0x0000000000007941 */ /* 0x000fea0003800000 */
.L_x_2267:
        /* <DEDUP_REMOVED lines=14> */
.L_x_2271:
[----:B------:R-:W-:Y:S05]  /*122c0*/  BSYNC B0 ;  /* 0x0000000000007941 */ /* 0x000fea0003800000 */
.L_x_2270:
        /* <DEDUP_REMOVED lines=14> */
.L_x_2274:
[----:B-1-3--:R-:W2:Y:S04]  /*123b0*/  LDG.E.STRONG.GPU R0, desc[UR38][R2.64] ;  /* 0x0000002602007981 */ /* 0x00aea8000c1ef900 */
[----:B--2---:R-:W-:Y:S01]  /*123c0*/  CCTL.IVALL ;  /* 0x00000000ff00798f */ /* 0x004fe20002000000 */
[----:B------:R-:W-:Y:S05]  /*123d0*/  YIELD ;  /* 0x0000000000007946 */ /* 0x000fea0003800000 */
[----:B------:R-:W-:-:S13]  /*123e0*/  ISETP.NE.AND P0, PT, R0, R17, PT ;  /* 0x000000110000720c */ /* 0x000fda0003f05270 */
[----:B------:R-:W-:Y:S05]  /*123f0*/  @P0 BRA `(.L_x_2274) ;  /* 0xfffffffc00ec0947 */ /* 0x000fea000383ffff */
.L_x_2273:
[----:B------:R-:W-:Y:S05]  /*12400*/  BSYNC B0 ;  /* 0x0000000000007941 */ /* 0x000fea0003800000 */
.L_x_2272:
[----:B------:R-:W-:-:S03]  /*12410*/  UMOV UR4, 0xffffffff ;  /* 0xffffffff00047882 */ /* 0x000fc60000000000 */
[----:B------:R-:W-:Y:S05]  /*12420*/  BRA.DIV UR4, `(.L_x_2275) ;  /* 0x0000004a04f87947 */ /* 0x000fea000b800000 */
[----:B------:R-:W-:Y:S01]  /*12430*/  NOP ;  /* 0x0000000000007918 */ /* 0x000fe20000000000 */
.L_x_2378:
        /* <DEDUP_REMOVED lines=17> */
.L_x_2278:
[----:B------:R-:W-:Y:S01]  /*12550*/  @P0 ELECT P2, URZ, PT ;  /* 0x00000000003f082f */ /* 0x000fe20003840000 */
[----:B------:R2:W-:-:S12]  /*12560*/  UBLKRED.G.S.ADD.F32.RN [UR4], [UR6], UR7, desc[UR8] ;  /* 0x00000804060073bb */ /* 0x0005d800080a1407 */
[----:B------:R-:W-:Y:S02]  /*12570*/  @P2 PLOP3.LUT P0, PT, P2, PT, PT, 0x8, 0x0 ;  /* 0x000000000000281c */ /* 0x000fe4000170e170 */
[----:B------:R-:W-:-:S11]  /*12580*/  PLOP3.LUT P2, PT, PT, PT, PT, 0x8, 0x0 ;  /* 0x000000000000781c */ /* 0x000fd60003f4e170 */
[----:B--2---:R-:W-:Y:S05]  /*12590*/  @P0 BRA.U.ANY `(.L_x_2278) ;  /* 0xfffffffd00ec0947 */ /* 0x004fea000393ffff */
[----:B------:R0:W-:Y:S01]  /*125a0*/  UTMACMDFLUSH ;  /* 0x00000000000079b7 */ /* 0x0001e20000000000 */
[----:B------:R-:W-:-:S04]  /*125b0*/  DEPBAR.LE SB0, 0x0 ;  /* 0x000080000000791a */ /* 0x000fc80000000000 */
.L_x_2277:
[----:B------:R-:W-:Y:S05]  /*125c0*/  BSYNC B0 ;  /* 0x0000000000007941 */ /* 0x000fea0003800000 */
.L_x_2276:
        /* <DEDUP_REMOVED lines=14> */
.L_x_2208:
        /* <DEDUP_REMOVED lines=21> */
.L_x_2280:
        /* <DEDUP_REMOVED lines=13> */
.L_x_2282:
[----:B------:R-:W-:-:S05]  /*128d0*/  ULDC UR4, c[0x0][0x8c4] ;  /* 0x0002310000047ab9 */ /* 0x000fca0000000800 */
.L_x_2281:
        /* <DEDUP_REMOVED lines=44> */
.L_x_2283:
        /* <DEDUP_REMOVED lines=13> */
.L_x_2284:
        /* <DEDUP_REMOVED lines=12> */
.L_x_2285:
        /* <DEDUP_REMOVED lines=30> */
.L_x_2286:
        /* <DEDUP_REMOVED lines=35> */
.L_x_2291:
[----:B------:R-:W2:Y:S04]  /*13140*/  LDG.E.STRONG.GPU R0, desc[UR38][R2.64] ;  /* 0x0000002602007981 */ /* 0x000ea8000c1ef900 */
[----:B--2---:R-:W-:Y:S01]  /*13150*/  CCTL.IVALL ;  /* 0x00000000ff00798f */ /* 0x004fe20002000000 */
[----:B------:R-:W-:Y:S05]  /*13160*/  YIELD ;  /* 0x0000000000007946 */ /* 0x000fea0003800000 */
[----:B------:R-:W-:-:S13]  /*13170*/  ISETP.NE.AND P1, PT, R0, UR22, PT ;  /* 0x0000001600007c0c */ /* 0x000fda000bf25270 */
[----:B------:R-:W-:Y:S05]  /*13180*/  @P1 BRA `(.L_x_2291) ;  /* 0xfffffffc00ec1947 */ /* 0x000fea000383ffff */
.L_x_2290:
[----:B------:R-:W-:Y:S05]  /*13190*/  BSYNC B0 ;  /* 0x0000000000007941 */ /* 0x000fea0003800000 */
.L_x_2289:
[----:B------:R-:W-:-:S03]  /*131a0*/  UMOV UR15, 0xffffffff ;  /* 0xffffffff000f7882 */ /* 0x000fc60000000000 */
[----:B------:R-:W-:Y:S05]  /*131b0*/  BRA.DIV UR15, `(.L_x_2292) ;  /* 0x0000003e0fb07947 */ /* 0x000fea000b800000 */
[----:B------:R-:W-:Y:S01]  /*131c0*/  NOP ;  /* 0x0000000000007918 */ /* 0x000fe20000000000 */
.L_x_2381:
        /* <DEDUP_REMOVED lines=22> */
.L_x_2294:
[----:B------:R-:W-:Y:S05]  /*13330*/  BSYNC B0 ;  /* 0x0000000000007941 */ /* 0x000fea0003800000 */
.L_x_2293:
        /* <DEDUP_REMOVED lines=20> */
.L_x_2296:
[----:B------:R-:W-:Y:S05]  /*13480*/  BSYNC B0 ;  /* 0x0000000000007941 */ /* 0x000fea0003800000 */
.L_x_2295:
[----:B------:R-:W-:Y:S06]  /*13490*/  BAR.ARV 0xa, 0xa0 ;  /* 0x0282800000007b1d */ /* 0x000fec0000002000 */
[----:B------:R-:W-:Y:S04]  /*134a0*/  BSSY B0, `(.L_x_2297) ;  /* 0x0000003000007945 */ /* 0x000fe80003800000 */
[----:B------:R-:W-:Y:S05]  /*134b0*/  @!P0 BRA `(.L_x_2298) ;  /* 0x0000000000048947 */ /* 0x000fea0003800000 */
[----:B------:R-:W-:-:S04]  /*134c0*/  DEPBAR.LE SB0, 0x0 ;  /* 0x000080000000791a */ /* 0x000fc80000000000 */
.L_x_2298:
[----:B------:R-:W-:Y:S05]  /*134d0*/  BSYNC B0 ;  /* 0x0000000000007941 */ /* 0x000fea0003800000 */
.L_x_2297:
        /* <DEDUP_REMOVED lines=19> */
.L_x_2300:
[----:B------:R-:W-:Y:S05]  /*13610*/  BSYNC B0 ;  /* 0x0000000000007941 */ /* 0x000fea0003800000 */
.L_x_2299:
[----:B------:R-:W-:Y:S01]  /*13620*/  UIADD3 UR15, UR9, 0x1, URZ ;  /* 0x00000001090f7890 */ /* 0x000fe2000fffe03f */
[----:B------:R-:W-:Y:S11]  /*13630*/  BRA `(.L_x_2301) ;  /* 0x0000000000047947 */ /* 0x000ff60003800000 */
.L_x_2288:
[----:B------:R-:W-:-:S05]  /*13640*/  UMOV UR15, UR9 ;  /* 0x00000009000f7c82 */ /* 0x000fca0008000000 */
.L_x_2301:
        /* <DEDUP_REMOVED lines=15> */
.L_x_2326:
        /* <DEDUP_REMOVED lines=11> */
.L_x_2304:
[----:B------:R-:W2:Y:S04]  /*137f0*/  LDG.E.STRONG.GPU R0, desc[UR38][R2.64] ;  /* 0x0000002602007981 */ /* 0x000ea8000c1ef900 */
[----:B--2---:R-:W-:Y:S01]  /*13800*/  CCTL.IVALL ;  /* 0x00000000ff00798f */ /* 0x004fe20002000000 */
[----:B------:R-:W-:Y:S05]  /*13810*/  YIELD ;  /* 0x0000000000007946 */ /* 0x000fea0003800000 */
[----:B------:R-:W-:-:S13]  /*13820*/  ISETP.NE.AND P1, PT, R0, UR22, PT ;  /* 0x0000001600007c0c */ /* 0x000fda000bf25270 */
[----:B------:R-:W-:Y:S05]  /*13830*/  @P1 BRA `(.L_x_2304) ;  /* 0xfffffffc00ec1947 */ /* 0x000fea000383ffff */
.L_x_2303:
[----:B------:R-:W-:Y:S05]  /*13840*/  BSYNC B0 ;  /* 0x0000000000007941 */ /* 0x000fea0003800000 */
.L_x_2302:
[----:B------:R-:W-:-:S03]  /*13850*/  UMOV UR16, 0xffffffff ;  /* 0xffffffff00107882 */ /* 0x000fc60000000000 */
[----:B------:R-:W-:Y:S05]  /*13860*/  BRA.DIV UR16, `(.L_x_2305) ;  /* 0x0000003a10207947 */ /* 0x000fea000b800000 */
[----:B------:R-:W-:Y:S01]  /*13870*/  NOP ;  /* 0x0000000000007918 */ /* 0x000fe20000000000 */
.L_x_2384:
        /* <DEDUP_REMOVED lines=19> */
.L_x_2307:
[----:B------:R-:W-:Y:S05]  /*139b0*/  BSYNC B0 ;  /* 0x0000000000007941 */ /* 0x000fea0003800000 */
.L_x_2306:
        /* <DEDUP_REMOVED lines=17> */
.L_x_2309:
[----:B------:R-:W-:Y:S05]  /*13ad0*/  BSYNC B0 ;  /* 0x0000000000007941 */ /* 0x000fea0003800000 */
.L_x_2308:
[----:B------:R-:W-:Y:S06]  /*13ae0*/  BAR.ARV 0xa, 0xa0 ;  /* 0x0282800000007b1d */ /* 0x000fec0000002000 */
[----:B------:R-:W-:Y:S04]  /*13af0*/  BSSY B0, `(.L_x_2310) ;  /* 0x0000003000007945 */ /* 0x000fe80003800000 */
[----:B------:R-:W-:Y:S05]  /*13b00*/  @!P0 BRA `(.L_x_2311) ;  /* 0x0000000000048947 */ /* 0x000fea0003800000 */
[----:B------:R-:W-:-:S04]  /*13b10*/  DEPBAR.LE SB0, 0x0 ;  /* 0x000080000000791a */ /* 0x000fc80000000000 */
.L_x_2311:
[----:B------:R-:W-:Y:S05]  /*13b20*/  BSYNC B0 ;  /* 0x0000000000007941 */ /* 0x000fea0003800000 */
.L_x_2310:
        /* <DEDUP_REMOVED lines=19> */
.L_x_2313:
[----:B------:R-:W-:Y:S05]  /*13c60*/  BSYNC B0 ;  /* 0x0000000000007941 */ /* 0x000fea0003800000 */
.L_x_2312:
        /* <DEDUP_REMOVED lines=9> */
.L_x_2316:
[----:B------:R-:W2:Y:S04]  /*13d00*/  LDG.E.STRONG.GPU R0, desc[UR38][R2.64] ;  /* 0x0000002602007981 */ /* 0x000ea8000c1ef900 */
[----:B--2---:R-:W-:Y:S01]  /*13d10*/  CCTL.IVALL ;  /* 0x00000000ff00798f */ /* 0x004fe20002000000 */
[----:B------:R-:W-:Y:S05]  /*13d20*/  YIELD ;  /* 0x0000000000007946 */ /* 0x000fea0003800000 */
[----:B------:R-:W-:-:S13]  /*13d30*/  ISETP.NE.AND P1, PT, R0, UR22, PT ;  /* 0x0000001600007c0c */ /* 0x000fda000bf25270 */
[----:B------:R-:W-:Y:S05]  /*13d40*/  @P1 BRA `(.L_x_2316) ;  /* 0xfffffffc00ec1947 */ /* 0x000fea000383ffff */
.L_x_2315:
[----:B------:R-:W-:Y:S05]  /*13d50*/  BSYNC B0 ;  /* 0x0000000000007941 */ /* 0x000fea0003800000 */
.L_x_2314:
[----:B------:R-:W-:-:S03]  /*13d60*/  UMOV UR12, 0xffffffff ;  /* 0xffffffff000c7882 */ /* 0x000fc60000000000 */
[----:B------:R-:W-:Y:S05]  /*13d70*/  BRA.DIV UR12, `(.L_x_2317) ;  /* 0x000000320cf87947 */ /* 0x000fea000b800000 */
[----:B------:R-:W-:Y:S01]  /*13d80*/  NOP ;  /* 0x0000000000007918 */ /* 0x000fe20000000000 */
.L_x_2387:
        /* <DEDUP_REMOVED lines=15> */
.L_x_2319:
[----:B------:R-:W-:Y:S05]  /*13e80*/  BSYNC B0 ;  /* 0x0000000000007941 */ /* 0x000fea0003800000 */
.L_x_2318:
        /* <DEDUP_REMOVED lines=15> */
.L_x_2321:
[----:B------:R-:W-:Y:S05]  /*13f80*/  BSYNC B0 ;  /* 0x0000000000007941 */ /* 0x000fea0003800000 */
.L_x_2320:
[----:B------:R-:W-:Y:S06]  /*13f90*/  BAR.ARV 0xa, 0xa0 ;  /* 0x0282800000007b1d */ /* 0x000fec0000002000 */
[----:B------:R-:W-:Y:S04]  /*13fa0*/  BSSY B0, `(.L_x_2322) ;  /* 0x0000003000007945 */ /* 0x000fe80003800000 */
[----:B------:R-:W-:Y:S05]  /*13fb0*/  @!P0 BRA `(.L_x_2323) ;  /* 0x0000000000048947 */ /* 0x000fea0003800000 */
[----:B------:R-:W-:-:S04]  /*13fc0*/  DEPBAR.LE SB0, 0x0 ;  /* 0x000080000000791a */ /* 0x000fc80000000000 */
.L_x_2323:
[----:B------:R-:W-:Y:S05]  /*13fd0*/  BSYNC B0 ;  /* 0x0000000000007941 */ /* 0x000fea0003800000 */
.L_x_2322:
        /* <DEDUP_REMOVED lines=19> */
.L_x_2325:
[----:B------:R-:W-:Y:S05]  /*14110*/  BSYNC B0 ;  /* 0x0000000000007941 */ /* 0x000fea0003800000 */
.L_x_2324:
[----:B------:R-:W-:Y:S02]  /*14120*/  UIADD3 UR9, UR9, 0x2, URZ ;  /* 0x0000000209097890 */ /* 0x000fe4000fffe03f */
[----:B------:R-:W-:-:S04]  /*14130*/  UIADD3 UR4, UR4, 0x4000, URZ ;  /* 0x0000400004047890 */ /* 0x000fc8000fffe03f */
[----:B------:R-:W-:-:S13]  /*14140*/  ISETP.LE.AND P1, PT, R9, UR9, PT ;  /* 0x0000000909007c0c */ /* 0x000fda000bf23270 */
[----:B------:R-:W-:Y:S05]  /*14150*/  @!P1 BRA `(.L_x_2326) ;  /* 0xfffffff400789947 */ /* 0x000fea000383ffff */
.L_x_2287:
        /* <DEDUP_REMOVED lines=41> */
.L_x_2329:
[----:B------:R-:W-:Y:S05]  /*143f0*/  BSYNC B0 ;  /* 0x0000000000007941 */ /* 0x000fea0003800000 */
.L_x_2328:
[----:B------:R-:W-:Y:S05]  /*14400*/  BRA `(.L_x_2330) ;  /* 0x0000000000047947 */ /* 0x000fea0003800000 */
.L_x_2327:
[----:B------:R-:W-:-:S05]  /*14410*/  UMOV UR4, UR9 ;  /* 0x0000000900047c82 */ /* 0x000fca0008000000 */
.L_x_2330:
        /* <DEDUP_REMOVED lines=11> */
.L_x_2335:
        /* <DEDUP_REMOVED lines=24> */
.L_x_2332:
[----:B------:R-:W-:Y:S05]  /*14650*/  BSYNC B0 ;  /* 0x0000000000007941 */ /* 0x000fea0003800000 */
.L_x_2331:
        /* <DEDUP_REMOVED lines=24> */
.L_x_2334:
[----:B------:R-:W-:Y:S05]  /*147e0*/  BSYNC B0 ;  /* 0x0000000000007941 */ /* 0x000fea0003800000 */
.L_x_2333:
[----:B------:R-:W-:Y:S02]  /*147f0*/  UIADD3 UR7, UR7, 0x2, URZ ;  /* 0x0000000207077890 */ /* 0x000fe4000fffe03f */
[----:B------:R-:W-:Y:S02]  /*14800*/  ULEA UR5, UR19, UR5, 0x1 ;  /* 0x0000000513057291 */ /* 0x000fe4000f8e083f */
[----:B------:R-:W-:Y:S02]  /*14810*/  ULEA UR6, UR19, UR6, 0x1 ;  /* 0x0000000613067291 */ /* 0x000fe4000f8e083f */
[----:B------:R-:W-:-:S13]  /*14820*/  ISETP.NE.AND P0, PT, RZ, UR7, PT ;  /* 0x00000007ff007c0c */ /* 0x000fda000bf05270 */
[----:B------:R-:W-:Y:S05]  /*14830*/  @!P0 BRA `(.L_x_2213) ;  /* 0x0000002400248947 */ /* 0x000fea0003800000 */
[----:B------:R-:W-:Y:S05]  /*14840*/  BRA `(.L_x_2335) ;  /* 0xfffffffc00207947 */ /* 0x000fea000383ffff */
.L_x_2279:
        /* <DEDUP_REMOVED lines=14> */
.L_x_2336:
        /* <DEDUP_REMOVED lines=14> */
.L_x_2338:
[----:B------:R-:W-:-:S05]  /*14a10*/  ULDC UR4, c[0x0][0x8c4] ;  /* 0x0002310000047ab9 */ /* 0x000fca0000000800 */
.L_x_2337:
        /* <DEDUP_REMOVED lines=59> */
.L_x_2340:
        /* <DEDUP_REMOVED lines=13> */
.L_x_2341:
        /* <DEDUP_REMOVED lines=8> */
.L_x_2342:
        /* <DEDUP_REMOVED lines=21> */
.L_x_2343:
        /* <DEDUP_REMOVED lines=50> */
.L_x_2388:
        /* <DEDUP_REMOVED lines=15> */
.L_x_2346:
        /* <DEDUP_REMOVED lines=49> */
[----:B------:R-:W-:Y:S01]  /*15790*/  R2UR UR47, R0 ;  /* 0x00000000002f72ca */ /* 0x000fe200000e0000 */
[----:B------:R-:W-:-:S04]  /*157a0*/  IMAD.MOV.U32 R0, RZ, RZ, 0x8000 ;  /* 0x00008000ff007424 */ /* 0x000fc800078e00ff */
        /* <DEDUP_REMOVED lines=25> */
[----:B------:R-:W-:-:S07]  /*15940*/  IMAD.U32 R17, RZ, RZ, UR8 ;  /* 0x00000008ff117e24 */ /* 0x000fce000f8e00ff */
.L_x_2357:
[----:B-123--:R-:W-:-:S04]  /*15950*/  SHF.L.U32 R18, R10, 0x1f, RZ ;  /* 0x0000001f0a127819 */ /* 0x00efc800000006ff */
[----:B------:R-:W2:Y:S02]  /*15960*/  SYNCS.PHASECHK.TRANS64.TRYWAIT P1, [R15+URZ+0x30c40], R18 ;  /* 0x030c40120f0075a7 */ /* 0x000ea4000802017f */
[----:B--2---:R-:W-:Y:S05]  /*15970*/  @!P1 BRA `(.L_x_2349) ;  /* 0x0000001800289947 */ /* 0x004fea0003800000 */
.L_x_2389:
        /* <DEDUP_REMOVED lines=8> */
.L_x_2350:
        /* <DEDUP_REMOVED lines=17> */
[----:B------:R-:W-:Y:S01]  /*15b10*/  LEA.HI.X.SX32 R3, R19, R11, 0x1, P1 ;  /* 0x0000000b13037211 */ /* 0x000fe200008f0eff */
[----:B-1----:R-:W-:Y:S01]  /*15b20*/  IMAD.MOV.U32 R7, RZ, RZ, R4 ;  /* 0x000000ffff077224 */ /* 0x002fe200078e0004 */
        /* <DEDUP_REMOVED lines=10> */
[----:B-1-3--:R-:W-:Y:S05]  /*15bd0*/  @!P1 BRA `(.L_x_2351) ;  /* 0x0000001400a49947 */ /* 0x00afea0003800000 */
.L_x_2390:
        /* <DEDUP_REMOVED lines=8> */
.L_x_2352:
[----:B------:R-:W-:Y:S01]  /*15c60*/  IADD3 R19, R19, 0x80, RZ ;  /* 0x0000008013137810 */ /* 0x000fe20007ffe0ff */
[----:B------:R-:W-:Y:S01]  /*15c70*/  ULDC.64 UR8, c[0x0][0x700] ;  /* 0x0001c00000087ab9 */ /* 0x000fe20000000a00 */
[----:B------:R-:W-:Y:S01]  /*15c80*/  R2UR UR26, R15 ;  /* 0x000000000f1a72ca */ /* 0x000fe200000e0000 */
[----:B------:R-:W-:Y:S01]  /*15c90*/  IMAD.U32 R9, RZ, RZ, UR8 ;  /* 0x00000008ff097e24 */ /* 0x000fe2000f8e00ff */
[C---:B------:R-:W-:Y:S01]  /*15ca0*/  IADD3 R2, P1, R19.reuse, UR22, RZ ;  /* 0x0000001613027c10 */ /* 0x040fe2000ff3e0ff */
[----:B------:R-:W-:Y:S01]  /*15cb0*/  IMAD.U32 R8, RZ, RZ, UR9 ;  /* 0x00000009ff087e24 */ /* 0x000fe2000f8e00ff */
[----:B------:R-:W-:Y:S01]  /*15cc0*/  SHF.R.S32.HI R20, RZ, 0x1f, R19 ;  /* 0x0000001fff147819 */ /* 0x000fe20000011413 */
[----:B------:R-:W-:Y:S01]  /*15cd0*/  VIADD R21, R19, UR7 ;  /* 0x0000000713157c36 */ /* 0x000fe20008000000 */
[----:B------:R-:W-:Y:S01]  /*15ce0*/  LEA R3, P2, R2, R9, 0x2 ;  /* 0x0000000902037211 */ /* 0x000fe200078410ff */
[----:B------:R-:W-:Y:S01]  /*15cf0*/  UMOV UR24, 0x0 ;  /* 0x0000000000187882 */ /* 0x000fe20000000000 */
[----:B------:R-:W-:Y:S01]  /*15d00*/  UMOV UR25, 0x14f00000 ;  /* 0x14f0000000197882 */ /* 0x000fe20000000000 */
[----:B------:R-:W-:Y:S01]  /*15d10*/  UMOV UR18, URZ ;  /* 0x0000003f00127c82 */ /* 0x000fe20008000000 */
[----:B------:R-:W-:Y:S01]  /*15d20*/  R2UR UR28, R3 ;  /* 0x00000000031c72ca */ /* 0x000fe200000e0000 */
[----:B------:R-:W-:Y:S01]  /*15d30*/  UMOV UR10, 0x20 ;  /* 0x00000020000a7882 */ /* 0x000fe20000000000 */
[----:B------:R-:W-:Y:S01]  /*15d40*/  IADD3.X R3, R20, R14, RZ, P1, !PT ;  /* 0x0000000e14037210 */ /* 0x000fe20000ffe4ff */
[----:B------:R-:W-:Y:S01]  /*15d50*/  UIADD3 UR16, UR26, 0x14000, URZ ;  /* 0x000140001a107890 */ /* 0x000fe2000fffe03f */
[----:B------:R-:W-:Y:S01]  /*15d60*/  R2UR UR19, R21 ;  /* 0x00000000151372ca */ /* 0x000fe200000e0000 */
[----:B------:R-:W-:Y:S01]  /*15d70*/  UIADD3 UR17, UR26, 0x30c18, URZ ;  /* 0x00030c181a117890 */ /* 0x000fe2000fffe03f */
[----:B------:R-:W-:Y:S01]  /*15d80*/  LEA.HI.X R3, R2, R8, R3, 0x2, P2 ;  /* 0x0000000802037211 */ /* 0x000fe200010f1403 */
[----:B------:R-:W-:Y:S01]  /*15d90*/  UIADD3 UR26, UR26, 0x20200, URZ ;  /* 0x000202001a1a7890 */ /* 0x000fe2000fffe03f */
[----:B------:R-:W-:-:S02]  /*15da0*/  IADD3 R2, P1, R7, 0xf0, RZ ;  /* 0x000000f007027810 */ /* 0x000fc40007f3e0ff */
[----:B------:R-:W-:Y:S02]  /*15db0*/  R2UR UR29, R3 ;  /* 0x00000000031d72ca */ /* 0x000fe400000e0000 */
[----:B------:R-:W-:Y:S01]  /*15dc0*/  R2UR UR8, R2 ;  /* 0x00000000020872ca */ /* 0x000fe200000e0000 */
[----:B------:R-:W-:Y:S01]  /*15dd0*/  IMAD.X R3, RZ, RZ, R6, P1 ;  /* 0x000000ffff037224 */ /* 0x000fe200008e0606 */
[----:B------:R-:W-:-:S04]  /*15de0*/  UMOV UR27, UR17 ;  /* 0x00000011001b7c82 */ /* 0x000fc80008000000 */
[----:B------:R-:W-:-:S13]  /*15df0*/  R2UR UR9, R3 ;  /* 0x00000000030972ca */ /* 0x000fda00000e0000 */
[----:B------:R3:W-:Y:S01]  /*15e00*/  UTMALDG.4D [UR16], [UR8], desc[UR24] ;  /* 0x00001810080075b4 */ /* 0x0007e20008019000 */
[----:B------:R3:W-:Y:S01]  /*15e10*/  UBLKCP.S.G [UR26], [UR28], UR10 ;  /* 0x0000001a1c0073ba */ /* 0x0007e2000800020a */
[----:B------:R-:W4:Y:S02]  /*15e20*/  SYNCS.PHASECHK.TRANS64.TRYWAIT P1, [R15+URZ+0x30c48], R18 ;  /* 0x030c48120f0075a7 */ /* 0x000f24000802017f */
[----:B---34-:R-:W-:Y:S05]  /*15e30*/  @!P1 BRA `(.L_x_2353) ;  /* 0x0000001400209947 */ /* 0x018fea0003800000 */
.L_x_2391:
        /* <DEDUP_REMOVED lines=8> */
.L_x_2354:
        /* <DEDUP_REMOVED lines=24> */
.L_x_2393:
        /* <DEDUP_REMOVED lines=8> */
.L_x_2356:
        /* <DEDUP_REMOVED lines=30> */
.L_x_2348:
[----:B------:R-:W4:Y:S02]  /*162a0*/  LDL.LU R4, [R1+0x4] ;  /* 0x0000040001047983 */ /* 0x000f240000300800 */
[----:B----4-:R-:W-:Y:S02]  /*162b0*/  ISETP.NE.AND P1, PT, R4, RZ, PT ;  /* 0x000000ff0400720c */ /* 0x010fe40003f25270 */
[----:B------:R4:W5:Y:S11]  /*162c0*/  LDL R4, [R1] ;  /* 0x0000000001047983 */ /* 0x0009760000100800 */
[----:B----4-:R-:W-:Y:S05]  /*162d0*/  @!P1 BRA `(.L_x_2347) ;  /* 0x0000000400249947 */ /* 0x010fea0003800000 */
[----:B------:R-:W-:-:S04]  /*162e0*/  SHF.L.U32 R12, R10, 0x1f, RZ ;  /* 0x0000001f0a0c7819 */ /* 0x000fc800000006ff */
[----:B------:R-:W4:Y:S02]  /*162f0*/  SYNCS.PHASECHK.TRANS64.TRYWAIT P1, [R15+URZ+0x30c40], R12 ;  /* 0x030c400c0f0075a7 */ /* 0x000f24000802017f */
[----:B----4-:R-:W-:Y:S05]  /*16300*/  @!P1 BRA `(.L_x_2358) ;  /* 0x0000001000189947 */ /* 0x010fea0003800000 */
.L_x_2394:
        /* <DEDUP_REMOVED lines=8> */
.L_x_2359:
        /* <DEDUP_REMOVED lines=27> */
.L_x_2395:
        /* <DEDUP_REMOVED lines=8> */
.L_x_2361:
        /* <DEDUP_REMOVED lines=27> */
.L_x_2347:
[----:B------:R-:W1:Y:S01]  /*16770*/  S2R R0, SR_TID.X ;  /* 0x0000000000007919 */ /* 0x000e620000002100 */
[----:B------:R-:W-:Y:S01]  /*16780*/  IMAD R3, R16, 0x8, R15 ;  /* 0x0000000810037824 */ /* 0x000fe200078e020f */
[----:B-1----:R-:W-:Y:S02]  /*16790*/  LOP3.LUT R2, R0, 0x7f, RZ, 0xc0, !PT ;  /* 0x0000007f00027812 */ /* 0x002fe400078ec0ff */
[----:B------:R-:W-:Y:S02]  /*167a0*/  SHF.L.U32 R0, R10, 0x1f, RZ ;  /* 0x0000001f0a007819 */ /* 0x000fe400000006ff */
[----:B------:R-:W-:Y:S02]  /*167b0*/  ISETP.NE.AND P1, PT, R2, RZ, PT ;  /* 0x000000ff0200720c */ /* 0x000fe40003f25270 */
[----:B------:R-:W1:Y:S02]  /*167c0*/  SYNCS.PHASECHK.TRANS64.TRYWAIT P0, [R3+URZ+0x30c40], R0 ;  /* 0x030c4000030075a7 */ /* 0x000e64000800017f */
[----:B-1----:R-:W-:Y:S09]  /*167d0*/  @!P0 BRA `(.L_x_2362) ;  /* 0x0000000c000c8947 */ /* 0x002ff20003800000 */
.L_x_2396:
[----:B------:R-:W-:Y:S05]  /*167e0*/  @P1 BRA `(.L_x_2363) ;  /* 0x0000000000181947 */ /* 0x000fea0003800000 */
[----:B------:R-:W1:Y:S01]  /*167f0*/  S2R R2, SR_TID.X ;  /* 0x0000000000027919 */ /* 0x000e620000002100 */
[----:B------:R-:W-:-:S04]  /*16800*/  MOV R0, 0x4200 ;  /* 0x0000420000007802 */ /* 0x000fc80000000f00 */
[----:B------:R1:W-:Y:S02]  /*16810*/  SYNCS.ARRIVE.TRANS64 RZ, [R3+URZ+0x30c30], R0 ;  /* 0x030c300003ff79a7 */ /* 0x0003e4000800003f */
[----:B-1----:R-:W-:-:S13]  /*16820*/  LOP3.LUT P0, RZ, R2, 0x1f, RZ, 0xc0, !PT ;  /* 0x0000001f02ff7812 */ /* 0x002fda000780c0ff */
[----:B------:R-:W-:Y:S05]  /*16830*/  @!P0 BRA `(.L_x_2363) ;  /* 0x0000000000048947 */ /* 0x000fea0003800000 */
[----:B------:R-:W-:Y:S01]  /*16840*/  BPT.TRAP 0x1 ;  /* 0x000000040000795c */ /* 0x000fe20000300000 */
.L_x_2363:
        /* <DEDUP_REMOVED lines=34> */
.L_x_2344:
[----:B------:R-:W-:Y:S05]  /*16a70*/  BSYNC B0 ;  /* 0x0000000000007941 */ /* 0x000fea0003800000 */
.L_x_2339:
[----:B------:R-:W-:-:S03]  /*16a80*/  UMOV UR8, 0xffffffff ;  /* 0xffffffff00087882 */ /* 0x000fc60000000000 */
[----:B------:R-:W-:Y:S05]  /*16a90*/  BRA.DIV UR8, `(.L_x_2364) ;  /* 0x0000000a08707947 */ /* 0x000fea000b800000 */
[----:B------:R-:W-:-:S13]  /*16aa0*/  ELECT P6, URZ, PT ;  /* 0x00000000003f782f */ /* 0x000fda00038c0000 */
.L_x_2399:
[----:B------:R-:W-:Y:S05]  /*16ab0*/  @!P6 BRA `(.L_x_2213) ;  /* 0x000000000084e947 */ /* 0x000fea0003800000 */
[----:B------:R-:W-:-:S06]  /*16ac0*/  ULOP3.LUT UR8, UR36, 0x2, URZ, 0xfc, !UPT ;  /* 0x0000000224087892 */ /* 0x000fcc000f8efc3f */
[----:B------:R-:W-:-:S05]  /*16ad0*/  IMAD.U32 R2, RZ, RZ, UR8 ;  /* 0x00000008ff027e24 */ /* 0x000fca000f8e00ff */
[----:B------:R-:W-:-:S13]  /*16ae0*/  ISETP.NE.AND P2, PT, R2, 0x3, PT ;  /* 0x000000030200780c */ /* 0x000fda0003f45270 */
[----:B------:R-:W-:Y:S05]  /*16af0*/  @!P2 BRA `(.L_x_2365) ;  /* 0x000000000004a947 */ /* 0x000fea0003800000 */
[----:B---3--:R-:W-:Y:S01]  /*16b00*/  BPT.TRAP 0x1 ;  /* 0x000000040000795c */ /* 0x008fe20000300000 */
.L_x_2365:
        /* <DEDUP_REMOVED lines=15> */
.L_x_2400:
[----:B------:R-:W2:Y:S02]  /*16c00*/  SYNCS.PHASECHK.TRANS64.TRYWAIT P0, [R3+URZ], R2 ;  /* 0x00000002030075a7 */ /* 0x000ea4000800017f */
[----:B--2---:R-:W-:Y:S05]  /*16c10*/  @!P0 BRA `(.L_x_2367) ;  /* 0x0000000800448947 */ /* 0x004fea0003800000 */
.L_x_2401:
[----:B------:R-:W-:Y:S05]  /*16c20*/  @!P2 BRA `(.L_x_2368) ;  /* 0x000000000004a947 */ /* 0x000fea0003800000 */
[----:B---3--:R-:W-:Y:S01]  /*16c30*/  BPT.TRAP 0x1 ;  /* 0x000000040000795c */ /* 0x008fe20000300000 */
.L_x_2368:
[----:B--2---:R-:W-:-:S05]  /*16c40*/  IADD3 R3, R8, 0x30c40, RZ ;  /* 0x00030c4008037810 */ /* 0x004fca0007ffe0ff */
[----:B------:R-:W-:-:S04]  /*16c50*/  IMAD R5, R0, 0x8, R3 ;  /* 0x0000000800057824 */ /* 0x000fc800078e0203 */
[----:B------:R-:W2:Y:S02]  /*16c60*/  SYNCS.PHASECHK.TRANS64.TRYWAIT P0, [R5+URZ], R4 ;  /* 0x00000004050075a7 */ /* 0x000ea4000800017f */
[----:B--2---:R-:W-:Y:S05]  /*16c70*/  @!P0 BRA `(.L_x_2369) ;  /* 0x0000000800408947 */ /* 0x004fea0003800000 */
.L_x_2402:
[----:B------:R-:W-:-:S07]  /*16c80*/  LEA R3, R6, R3, 0x3 ;  /* 0x0000000306037211 */ /* 0x000fce00078e18ff */
.L_x_2370:
[----:B----4-:R4:W1:Y:S02]  /*16c90*/  SYNCS.PHASECHK.TRANS64.TRYWAIT P0, [R3+URZ], R2 ;  /* 0x00000002030075a7 */ /* 0x010864000800017f */
[----:B-1----:R-:W-:Y:S05]  /*16ca0*/  @!P0 NANOSLEEP.SYNCS 0x989680 ;  /* 0x009896800000895d */ /* 0x002fea0003900000 */
[----:B------:R-:W1:Y:S02]  /*16cb0*/  @!P0 SYNCS.PHASECHK.TRANS64 P0, [R3+URZ], R2 ;  /* 0x00000002030085a7 */ /* 0x000e64000800007f */
[----:B-1----:R-:W-:Y:S05]  /*16cc0*/  @!P0 BRA `(.L_x_2370) ;  /* 0xfffffffc00f08947 */ /* 0x002fea000383ffff */
.L_x_2213:
[----:B---3--:R-:W-:Y:S05]  /*16cd0*/  BSYNC B6 ;  /* 0x0000000000067941 */ /* 0x008fea0003800000 */
.L_x_2207:
[----:B------:R-:W-:Y:S05]  /*16ce0*/  EXIT ;  /* 0x000000000000794d */ /* 0x000fea0003800000 */
.L_x_2224:
[----:B------:R-:W-:Y:S01]  /*16cf0*/  IMAD.MOV.U32 R13, RZ, RZ, R18 ;  /* 0x000000ffff0d7224 */ /* 0x000fe200078e0012 */
[----:B------:R-:W-:Y:S01]  /*16d00*/  MOV R12, RZ ;  /* 0x000000ff000c7202 */ /* 0x000fe20000000f00 */
[----:B------:R-:W-:Y:S01]  /*16d10*/  IMAD.MOV.U32 R11, RZ, RZ, 0x1f ;  /* 0x0000001fff0b7424 */ /* 0x000fe200078e00ff */
[----:B------:R-:W-:-:S07]  /*16d20*/  MOV R15, 0xffffffff ;  /* 0xffffffff000f7802 */ /* 0x000fce0000000f00 */
[----:B------:R-:W-:Y:S05]  /*16d30*/  WARPSYNC.COLLECTIVE R15, `(.L_x_2371) ;  /* 0x000000000f087348 */ /* 0x000fea0003c00000 */
[----:B------:R1:W2:Y:S02]  /*16d40*/  SHFL.IDX P6, R14, R13, R12, R11 ;  /* 0x0000000c0d0e7389 */ /* 0x0002a400000c000b */
[----:B-12---:R-:W-:Y:S01]  /*16d50*/  ENDCOLLECTIVE ;  /* 0x000000000000791b */ /* 0x006fe20003800000 */
.L_x_2371:
[----:B------:R-:W-:Y:S05]  /*16d60*/  BRA `(.L_x_2372) ;  /* 0xfffffea400ac7947 */ /* 0x000fea000383ffff */
.L_x_2226:
[----:B--2---:R2:W3:Y:S02]  /*16d70*/  SYNCS.PHASECHK.TRANS64.TRYWAIT P0, [R16+URZ+0x30c00], R11 ;  /* 0x030c000b100075a7 */ /* 0x0044e4000800017f */
[----:B---3--:R-:W-:Y:S05]  /*16d80*/  @!P0 NANOSLEEP.SYNCS 0x989680 ;  /* 0x009896800000895d */ /* 0x008fea0003900000 */
[----:B------:R-:W3:Y:S02]  /*16d90*/  @!P0 SYNCS.PHASECHK.TRANS64 P0, [R16+URZ+0x30c00], R11 ;  /* 0x030c000b100085a7 */ /* 0x000ee4000800007f */
[----:B---3--:R-:W-:Y:S05]  /*16da0*/  @!P0 BRA `(.L_x_2226) ;  /* 0xfffffffc00f08947 */ /* 0x008fea000383ffff */
[----:B------:R-:W-:Y:S05]  /*16db0*/  BRA `(.L_x_2225) ;  /* 0xfffffea400f87947 */ /* 0x000fea000383ffff */
.L_x_2231:
[----:B--2---:R2:W3:Y:S02]  /*16dc0*/  SYNCS.PHASECHK.TRANS64.TRYWAIT P0, [R6+URZ+0x30c10], R23 ;  /* 0x030c1017060075a7 */ /* 0x0044e4000800017f */
[----:B---3--:R-:W-:Y:S05]  /*16dd0*/  @!P0 NANOSLEEP.SYNCS 0x989680 ;  /* 0x009896800000895d */ /* 0x008fea0003900000 */
[----:B------:R-:W3:Y:S02]  /*16de0*/  @!P0 SYNCS.PHASECHK.TRANS64 P0, [R6+URZ+0x30c10], R23 ;  /* 0x030c1017060085a7 */ /* 0x000ee4000800007f */
[----:B---3--:R-:W-:Y:S05]  /*16df0*/  @!P0 BRA `(.L_x_2231) ;  /* 0xfffffffc00f08947 */ /* 0x008fea000383ffff */
[----:B------:R-:W-:Y:S05]  /*16e00*/  BRA `(.L_x_2230) ;  /* 0xfffffeb000ac7947 */ /* 0x000fea000383ffff */
.L_x_2235:
[----:B------:R1:W1:Y:S02]  /*16e10*/  SYNCS.PHASECHK.TRANS64.TRYWAIT P0, [R6+URZ+0x30c30], R23 ;  /* 0x030c3017060075a7 */ /* 0x000264000800017f */
[----:B-1----:R-:W-:Y:S05]  /*16e20*/  @!P0 NANOSLEEP.SYNCS 0x989680 ;  /* 0x009896800000895d */ /* 0x002fea0003900000 */
[----:B------:R-:W1:Y:S02]  /*16e30*/  @!P0 SYNCS.PHASECHK.TRANS64 P0, [R6+URZ+0x30c30], R23 ;  /* 0x030c3017060085a7 */ /* 0x000e64000800007f */
[----:B-1----:R-:W-:Y:S05]  /*16e40*/  @!P0 BRA `(.L_x_2235) ;  /* 0xfffffffc00f08947 */ /* 0x002fea000383ffff */
[----:B------:R-:W-:Y:S05]  /*16e50*/  BRA `(.L_x_2234) ;  /* 0xfffffeb400b47947 */ /* 0x000fea000383ffff */
.L_x_2243:
[----:B--2---:R2:W3:Y:S02]  /*16e60*/  SYNCS.PHASECHK.TRANS64.TRYWAIT P1, [R6+URZ+0x30c10], R21 ;  /* 0x030c1015060075a7 */ /* 0x0044e4000802017f */
[----:B---3--:R-:W-:Y:S05]  /*16e70*/  @!P1 NANOSLEEP.SYNCS 0x989680 ;  /* 0x009896800000995d */ /* 0x008fea0003900000 */
[----:B------:R-:W3:Y:S02]  /*16e80*/  @!P1 SYNCS.PHASECHK.TRANS64 P1, [R6+URZ+0x30c10], R21 ;  /* 0x030c1015060095a7 */ /* 0x000ee4000802007f */
[----:B---3--:R-:W-:Y:S05]  /*16e90*/  @!P1 BRA `(.L_x_2243) ;  /* 0xfffffffc00f09947 */ /* 0x008fea000383ffff */
[----:B------:R-:W-:Y:S05]  /*16ea0*/  BRA `(.L_x_2242) ;  /* 0xffffff0800bc7947 */ /* 0x000fea000383ffff */
.L_x_2247:
[----:B------:R1:W1:Y:S02]  /*16eb0*/  SYNCS.PHASECHK.TRANS64.TRYWAIT P1, [R6+URZ+0x30c30], R21 ;  /* 0x030c3015060075a7 */ /* 0x000264000802017f */
[----:B-1----:R-:W-:Y:S05]  /*16ec0*/  @!P1 NANOSLEEP.SYNCS 0x989680 ;  /* 0x009896800000995d */ /* 0x002fea0003900000 */
[----:B------:R-:W1:Y:S02]  /*16ed0*/  @!P1 SYNCS.PHASECHK.TRANS64 P1, [R6+URZ+0x30c30], R21 ;  /* 0x030c3015060095a7 */ /* 0x000e64000802007f */
[----:B-1----:R-:W-:Y:S05]  /*16ee0*/  @!P1 BRA `(.L_x_2247) ;  /* 0xfffffffc00f09947 */ /* 0x002fea000383ffff */
[----:B------:R-:W-:Y:S05]  /*16ef0*/  BRA `(.L_x_2246) ;  /* 0xffffff0c00bc7947 */ /* 0x000fea000383ffff */
.L_x_2255:
[----:B--2---:R2:W4:Y:S02]  /*16f00*/  SYNCS.PHASECHK.TRANS64.TRYWAIT P0, [R6+URZ+0x30c10], R21 ;  /* 0x030c1015060075a7 */ /* 0x004524000800017f */
[----:B----4-:R-:W-:Y:S05]  /*16f10*/  @!P0 NANOSLEEP.SYNCS 0x989680 ;  /* 0x009896800000895d */ /* 0x010fea0003900000 */
[----:B------:R-:W4:Y:S02]  /*16f20*/  @!P0 SYNCS.PHASECHK.TRANS64 P0, [R6+URZ+0x30c10], R21 ;  /* 0x030c1015060085a7 */ /* 0x000f24000800007f */
[----:B----4-:R-:W-:Y:S05]  /*16f30*/  @!P0 BRA `(.L_x_2255) ;  /* 0xfffffffc00f08947 */ /* 0x010fea000383ffff */
[----:B------:R-:W-:Y:S05]  /*16f40*/  BRA `(.L_x_2254) ;  /* 0xffffff5400f47947 */ /* 0x000fea000383ffff */
.L_x_2259:
[----:B------:R1:W1:Y:S02]  /*16f50*/  SYNCS.PHASECHK.TRANS64.TRYWAIT P0, [R6+URZ+0x30c30], R21 ;  /* 0x030c3015060075a7 */ /* 0x000264000800017f */
[----:B-1----:R-:W-:Y:S05]  /*16f60*/  @!P0 NANOSLEEP.SYNCS 0x989680 ;  /* 0x009896800000895d */ /* 0x002fea0003900000 */
[----:B------:R-:W1:Y:S02]  /*16f70*/  @!P0 SYNCS.PHASECHK.TRANS64 P0, [R6+URZ+0x30c30], R21 ;  /* 0x030c3015060085a7 */ /* 0x000e64000800007f */
[----:B-1----:R-:W-:Y:S05]  /*16f80*/  @!P0 BRA `(.L_x_2259) ;  /* 0xfffffffc00f08947 */ /* 0x002fea000383ffff */
[----:B------:R-:W-:Y:S05]  /*16f90*/  BRA `(.L_x_2258) ;  /* 0xffffff5800fc7947 */ /* 0x000fea000383ffff */
.L_x_2266:
[----:B------:R-:W-:Y:S01]  /*16fa0*/  BSSY B0, `(.L_x_2373) ;  /* 0x0000005000007945 */ /* 0x000fe20003800000 */
[----:B------:R-:W-:-:S07]  /*16fb0*/  IMAD.MOV.U32 R15, RZ, RZ, -0x1 ;  /* 0xffffffffff0f7424 */ /* 0x000fce00078e00ff */
[----:B---3--:R-:W-:Y:S05]  /*16fc0*/  WARPSYNC.COLLECTIVE R15, `(.L_x_2374) ;  /* 0x000000000f087348 */ /* 0x008fea0003c00000 */
[----:B------:R-:W-:Y:S01]  /*16fd0*/  NOP ;  /* 0x0000000000007918 */ /* 0x000fe20000000000 */
[----:B---3--:R-:W-:Y:S01]  /*16fe0*/  ENDCOLLECTIVE ;  /* 0x000000000000791b */ /* 0x008fe20003800000 */
.L_x_2374:
[----:B------:R-:W-:Y:S05]  /*16ff0*/  BSYNC B0 ;  /* 0x0000000000007941 */ /* 0x000fea0003800000 */
.L_x_2373:
[----:B------:R-:W-:Y:S05]  /*17000*/  BRA `(.L_x_2375) ;  /* 0xffffffb000107947 */ /* 0x000fea000383ffff */
.L_x_2275:
[----:B------:R-:W-:Y:S01]  /*17010*/  BSSY B0, `(.L_x_2376) ;  /* 0x0000005000007945 */ /* 0x000fe20003800000 */
[----:B------:R-:W-:-:S07]  /*17020*/  MOV R15, 0xffffffff ;  /* 0xffffffff000f7802 */ /* 0x000fce0000000f00 */
[----:B-1-3--:R-:W-:Y:S05]  /*17030*/  WARPSYNC.COLLECTIVE R15, `(.L_x_2377) ;  /* 0x000000000f087348 */ /* 0x00afea0003c00000 */
[----:B------:R-:W-:Y:S01]  /*17040*/  NOP ;  /* 0x0000000000007918 */ /* 0x000fe20000000000 */
[----:B-1-3--:R-:W-:Y:S01]  /*17050*/  ENDCOLLECTIVE ;  /* 0x000000000000791b */ /* 0x00afe20003800000 */
.L_x_2377:
[----:B------:R-:W-:Y:S05]  /*17060*/  BSYNC B0 ;  /* 0x0000000000007941 */ /* 0x000fea0003800000 */
.L_x_2376:
[----:B------:R-:W-:Y:S05]  /*17070*/  BRA `(.L_x_2378) ;  /* 0xffffffb000f07947 */ /* 0x000fea000383ffff */
.L_x_2292:
[----:B------:R-:W-:Y:S01]  /*17080*/  BSSY B0, `(.L_x_2379) ;  /* 0x0000005000007945 */ /* 0x000fe20003800000 */
[----:B------:R-:W-:-:S07]  /*17090*/  IMAD.MOV.U32 R15, RZ, RZ, -0x1 ;  /* 0xffffffffff0f7424 */ /* 0x000fce00078e00ff */
[----:B------:R-:W-:Y:S05]  /*170a0*/  WARPSYNC.COLLECTIVE R15, `(.L_x_2380) ;  /* 0x000000000f087348 */ /* 0x000fea0003c00000 */
[----:B------:R-:W-:Y:S01]  /*170b0*/  NOP ;  /* 0x0000000000007918 */ /* 0x000fe20000000000 */
[----:B------:R-:W-:Y:S01]  /*170c0*/  ENDCOLLECTIVE ;  /* 0x000000000000791b */ /* 0x000fe20003800000 */
.L_x_2380:
[----:B------:R-:W-:Y:S05]  /*170d0*/  BSYNC B0 ;  /* 0x0000000000007941 */ /* 0x000fea0003800000 */
.L_x_2379:
[----:B------:R-:W-:Y:S05]  /*170e0*/  BRA `(.L_x_2381) ;  /* 0xffffffc000387947 */ /* 0x000fea000383ffff */
.L_x_2305:
[----:B------:R-:W-:Y:S01]  /*170f0*/  BSSY B0, `(.L_x_2382) ;  /* 0x0000005000007945 */ /* 0x000fe20003800000 */
[----:B------:R-:W-:-:S07]  /*17100*/  MOV R15, 0xffffffff ;  /* 0xffffffff000f7802 */ /* 0x000fce0000000f00 */
[----:B------:R-:W-:Y:S05]  /*17110*/  WARPSYNC.COLLECTIVE R15, `(.L_x_2383) ;  /* 0x000000000f087348 */ /* 0x000fea0003c00000 */
[----:B------:R-:W-:Y:S01]  /*17120*/  NOP ;  /* 0x0000000000007918 */ /* 0x000fe20000000000 */
[----:B------:R-:W-:Y:S01]  /*17130*/  ENDCOLLECTIVE ;  /* 0x000000000000791b */ /* 0x000fe20003800000 */
.L_x_2383:
[----:B------:R-:W-:Y:S05]  /*17140*/  BSYNC B0 ;  /* 0x0000000000007941 */ /* 0x000fea0003800000 */
.L_x_2382:
[----:B------:R-:W-:Y:S05]  /*17150*/  BRA `(.L_x_2384) ;  /* 0xffffffc400c87947 */ /* 0x000fea000383ffff */
.L_x_2317:
[----:B------:R-:W-:Y:S01]  /*17160*/  BSSY B0, `(.L_x_2385) ;  /* 0x0000005000007945 */ /* 0x000fe20003800000 */
[----:B------:R-:W-:-:S07]  /*17170*/  IMAD.MOV.U32 R15, RZ, RZ, -0x1 ;  /* 0xffffffffff0f7424 */ /* 0x000fce00078e00ff */
[----:B------:R-:W-:Y:S05]  /*17180*/  WARPSYNC.COLLECTIVE R15, `(.L_x_2386) ;  /* 0x000000000f087348 */ /* 0x000fea0003c00000 */
[----:B------:R-:W-:Y:S01]  /*17190*/  NOP ;  /* 0x0000000000007918 */ /* 0x000fe20000000000 */
[----:B------:R-:W-:Y:S01]  /*171a0*/  ENDCOLLECTIVE ;  /* 0x000000000000791b */ /* 0x000fe20003800000 */
.L_x_2386:
[----:B------:R-:W-:Y:S05]  /*171b0*/  BSYNC B0 ;  /* 0x0000000000007941 */ /* 0x000fea0003800000 */
.L_x_2385:
[----:B------:R-:W-:Y:S05]  /*171c0*/  BRA `(.L_x_2387) ;  /* 0xffffffc800f07947 */ /* 0x000fea000383ffff */
.L_x_2345:
[----:B-1----:R1:W2:Y:S02]  /*171d0*/  SYNCS.PHASECHK.TRANS64.TRYWAIT P0, [R15+URZ+0x30c20], R0 ;  /* 0x030c20000f0075a7 */ /* 0x0022a4000800017f */
[----:B--2---:R-:W-:Y:S05]  /*171e0*/  @!P0 NANOSLEEP.SYNCS 0x989680 ;  /* 0x009896800000895d */ /* 0x004fea0003900000 */
[----:B------:R-:W2:Y:S02]  /*171f0*/  @!P0 SYNCS.PHASECHK.TRANS64 P0, [R15+URZ+0x30c20], R0 ;  /* 0x030c20000f0085a7 */ /* 0x000ea4000800007f */
[----:B--2---:R-:W-:Y:S05]  /*17200*/  @!P0 BRA `(.L_x_2345) ;  /* 0xfffffffc00f08947 */ /* 0x004fea000383ffff */
[----:B------:R-:W-:Y:S05]  /*17210*/  BRA `(.L_x_2388) ;  /* 0xffffffe0005c7947 */ /* 0x000fea000383ffff */
.L_x_2349:
[----:B--2---:R2:W3:Y:S02]  /*17220*/  SYNCS.PHASECHK.TRANS64.TRYWAIT P1, [R15+URZ+0x30c40], R18 ;  /* 0x030c40120f0075a7 */ /* 0x0044e4000802017f */
[----:B---3--:R-:W-:Y:S05]  /*17230*/  @!P1 NANOSLEEP.SYNCS 0x989680 ;  /* 0x009896800000995d */ /* 0x008fea0003900000 */
[----:B------:R-:W3:Y:S02]  /*17240*/  @!P1 SYNCS.PHASECHK.TRANS64 P1, [R15+URZ+0x30c40], R18 ;  /* 0x030c40120f0095a7 */ /* 0x000ee4000802007f */
[----:B---3--:R-:W-:Y:S05]  /*17250*/  @!P1 BRA `(.L_x_2349) ;  /* 0xfffffffc00f09947 */ /* 0x008fea000383ffff */
[----:B------:R-:W-:Y:S05]  /*17260*/  BRA `(.L_x_2389) ;  /* 0xffffffe400c47947 */ /* 0x000fea000383ffff */
.L_x_2351:
[----:B-1----:R1:W3:Y:S02]  /*17270*/  SYNCS.PHASECHK.TRANS64.TRYWAIT P1, [R15+URZ+0x30c28], R18 ;  /* 0x030c28120f0075a7 */ /* 0x0022e4000802017f */
[----:B---3--:R-:W-:Y:S05]  /*17280*/  @!P1 NANOSLEEP.SYNCS 0x989680 ;  /* 0x009896800000995d */ /* 0x008fea0003900000 */
[----:B------:R-:W3:Y:S02]  /*17290*/  @!P1 SYNCS.PHASECHK.TRANS64 P1, [R15+URZ+0x30c28], R18 ;  /* 0x030c28120f0095a7 */ /* 0x000ee4000802007f */
[----:B---3--:R-:W-:Y:S05]  /*172a0*/  @!P1 BRA `(.L_x_2351) ;  /* 0xfffffffc00f09947 */ /* 0x008fea000383ffff */
[----:B------:R-:W-:Y:S05]  /*172b0*/  BRA `(.L_x_2390) ;  /* 0xffffffe800487947 */ /* 0x000fea000383ffff */
.L_x_2353:
[----:B---3--:R3:W4:Y:S02]  /*172c0*/  SYNCS.PHASECHK.TRANS64.TRYWAIT P1, [R15+URZ+0x30c48], R18 ;  /* 0x030c48120f0075a7 */ /* 0x008724000802017f */
[----:B----4-:R-:W-:Y:S05]  /*172d0*/  @!P1 NANOSLEEP.SYNCS 0x989680 ;  /* 0x009896800000995d */ /* 0x010fea0003900000 */
[----:B------:R-:W4:Y:S02]  /*172e0*/  @!P1 SYNCS.PHASECHK.TRANS64 P1, [R15+URZ+0x30c48], R18 ;  /* 0x030c48120f0095a7 */ /* 0x000f24000802007f */
[----:B----4-:R-:W-:Y:S05]  /*172f0*/  @!P1 BRA `(.L_x_2353) ;  /* 0xfffffffc00f09947 */ /* 0x010fea000383ffff */
[----:B------:R-:W-:Y:S05]  /*17300*/  BRA `(.L_x_2391) ;  /* 0xffffffe800cc7947 */ /* 0x000fea000383ffff */
.L_x_2355:
[----:B------:R-:W-:-:S07]  /*17310*/  SHF.L.U32 R4, R10, 0x1f, RZ ;  /* 0x0000001f0a047819 */ /* 0x000fce00000006ff */
.L_x_2392:
[----:B----4-:R4:W1:Y:S02]  /*17320*/  SYNCS.PHASECHK.TRANS64.TRYWAIT P1, [R15+URZ+0x30c20], R4 ;  /* 0x030c20040f0075a7 */ /* 0x010864000802017f */
[----:B-1----:R-:W-:Y:S05]  /*17330*/  @!P1 NANOSLEEP.SYNCS 0x989680 ;  /* 0x009896800000995d */ /* 0x002fea0003900000 */
[----:B------:R-:W1:Y:S02]  /*17340*/  @!P1 SYNCS.PHASECHK.TRANS64 P1, [R15+URZ+0x30c20], R4 ;  /* 0x030c20040f0095a7 */ /* 0x000e64000802007f */
[----:B-1----:R-:W-:Y:S05]  /*17350*/  @!P1 BRA `(.L_x_2392) ;  /* 0xfffffffc00f09947 */ /* 0x002fea000383ffff */
[----:B------:R-:W-:Y:S05]  /*17360*/  BRA `(.L_x_2393) ;  /* 0xffffffec00347947 */ /* 0x000fea000383ffff */
.L_x_2358:
[----:B----4-:R4:W1:Y:S02]  /*17370*/  SYNCS.PHASECHK.TRANS64.TRYWAIT P1, [R15+URZ+0x30c40], R12 ;  /* 0x030c400c0f0075a7 */ /* 0x010864000802017f */
[----:B-1----:R-:W-:Y:S05]  /*17380*/  @!P1 NANOSLEEP.SYNCS 0x989680 ;  /* 0x009896800000995d */ /* 0x002fea0003900000 */
[----:B------:R-:W1:Y:S02]  /*17390*/  @!P1 SYNCS.PHASECHK.TRANS64 P1, [R15+URZ+0x30c40], R12 ;  /* 0x030c400c0f0095a7 */ /* 0x000e64000802007f */
[----:B-1----:R-:W-:Y:S05]  /*173a0*/  @!P1 BRA `(.L_x_2358) ;  /* 0xfffffffc00f09947 */ /* 0x002fea000383ffff */
[----:B------:R-:W-:Y:S05]  /*173b0*/  BRA `(.L_x_2394) ;  /* 0xffffffec00d47947 */ /* 0x000fea000383ffff */
.L_x_2360:
[----:B-1----:R1:W2:Y:S02]  /*173c0*/  SYNCS.PHASECHK.TRANS64.TRYWAIT P1, [R15+URZ+0x30c28], R12 ;  /* 0x030c280c0f0075a7 */ /* 0x0022a4000802017f */
[----:B--2---:R-:W-:Y:S05]  /*173d0*/  @!P1 NANOSLEEP.SYNCS 0x989680 ;  /* 0x009896800000995d */ /* 0x004fea0003900000 */
[----:B------:R-:W2:Y:S02]  /*173e0*/  @!P1 SYNCS.PHASECHK.TRANS64 P1, [R15+URZ+0x30c28], R12 ;  /* 0x030c280c0f0095a7 */ /* 0x000ea4000802007f */
[----:B--2---:R-:W-:Y:S05]  /*173f0*/  @!P1 BRA `(.L_x_2360) ;  /* 0xfffffffc00f09947 */ /* 0x004fea000383ffff */
[----:B------:R-:W-:Y:S05]  /*17400*/  BRA `(.L_x_2395) ;  /* 0xfffffff0004c7947 */ /* 0x000fea000383ffff */
.L_x_2362:
[----:B------:R1:W1:Y:S02]  /*17410*/  SYNCS.PHASECHK.TRANS64.TRYWAIT P0, [R3+URZ+0x30c40], R0 ;  /* 0x030c4000030075a7 */ /* 0x000264000800017f */
[----:B-1----:R-:W-:Y:S05]  /*17420*/  @!P0 NANOSLEEP.SYNCS 0x989680 ;  /* 0x009896800000895d */ /* 0x002fea0003900000 */
[----:B------:R-:W1:Y:S02]  /*17430*/  @!P0 SYNCS.PHASECHK.TRANS64 P0, [R3+URZ+0x30c40], R0 ;  /* 0x030c4000030085a7 */ /* 0x000e64000800007f */
[----:B-1----:R-:W-:Y:S05]  /*17440*/  @!P0 BRA `(.L_x_2362) ;  /* 0xfffffffc00f08947 */ /* 0x002fea000383ffff */
[----:B------:R-:W-:Y:S05]  /*17450*/  BRA `(.L_x_2396) ;  /* 0xfffffff000e07947 */ /* 0x000fea000383ffff */
.L_x_2364:
[----:B------:R-:W-:Y:S01]  /*17460*/  BSSY B0, `(.L_x_2397) ;  /* 0x0000006000007945 */ /* 0x000fe20003800000 */
[----:B------:R-:W-:-:S07]  /*17470*/  MOV R15, 0xffffffff ;  /* 0xffffffff000f7802 */ /* 0x000fce0000000f00 */
[----:B---3--:R-:W-:Y:S05]  /*17480*/  WARPSYNC.COLLECTIVE R15, `(.L_x_2398) ;  /* 0x000000000f0c7348 */ /* 0x008fea0003c00000 */
[----:B------:R-:W-:Y:S02]  /*17490*/  ELECT P6, UR62, PT ;  /* 0x00000000003e782f */ /* 0x000fe400038c0000 */
[----:B------:R-:W-:Y:S01]  /*174a0*/  MOV R14, UR62 ;  /* 0x0000003e000e7c02 */ /* 0x000fe20008000f00 */
[----:B---3--:R-:W-:Y:S10]  /*174b0*/  ENDCOLLECTIVE ;  /* 0x000000000000791b */ /* 0x008ff40003800000 */
.L_x_2398:
[----:B------:R-:W-:Y:S05]  /*174c0*/  BSYNC B0 ;  /* 0x0000000000007941 */ /* 0x000fea0003800000 */
.L_x_2397:
[----:B------:R-:W-:Y:S05]  /*174d0*/  BRA `(.L_x_2399) ;  /* 0xfffffff400747947 */ /* 0x000fea000383ffff */
.L_x_2366:
[----:B-1----:R1:W2:Y:S02]  /*174e0*/  SYNCS.PHASECHK.TRANS64.TRYWAIT P0, [R7+URZ], R4 ;  /* 0x00000004070075a7 */ /* 0x0022a4000800017f */
[----:B--2---:R-:W-:Y:S05]  /*174f0*/  @!P0 NANOSLEEP.SYNCS 0x989680 ;  /* 0x009896800000895d */ /* 0x004fea0003900000 */
[----:B------:R-:W2:Y:S02]  /*17500*/  @!P0 SYNCS.PHASECHK.TRANS64 P0, [R7+URZ], R4 ;  /* 0x00000004070085a7 */ /* 0x000ea4000800007f */
[----:B--2---:R-:W-:Y:S05]  /*17510*/  @!P0 BRA `(.L_x_2366) ;  /* 0xfffffffc00f08947 */ /* 0x004fea000383ffff */
[----:B------:R-:W-:Y:S05]  /*17520*/  BRA `(.L_x_2400) ;  /* 0xfffffff400b47947 */ /* 0x000fea000383ffff */
.L_x_2367:
[----:B--2---:R2:W4:Y:S02]  /*17530*/  SYNCS.PHASECHK.TRANS64.TRYWAIT P0, [R3+URZ], R2 ;  /* 0x00000002030075a7 */ /* 0x004524000800017f */
[----:B----4-:R-:W-:Y:S05]  /*17540*/  @!P0 NANOSLEEP.SYNCS 0x989680 ;  /* 0x009896800000895d */ /* 0x010fea0003900000 */
[----:B------:R-:W4:Y:S02]  /*17550*/  @!P0 SYNCS.PHASECHK.TRANS64 P0, [R3+URZ], R2 ;  /* 0x00000002030085a7 */ /* 0x000f24000800007f */
[----:B----4-:R-:W-:Y:S05]  /*17560*/  @!P0 BRA `(.L_x_2367) ;  /* 0xfffffffc00f08947 */ /* 0x010fea000383ffff */
[----:B------:R-:W-:Y:S05]  /*17570*/  BRA `(.L_x_2401) ;  /* 0xfffffff400a87947 */ /* 0x000fea000383ffff */
.L_x_2369:
[----:B--2---:R2:W4:Y:S02]  /*17580*/  SYNCS.PHASECHK.TRANS64.TRYWAIT P0, [R5+URZ], R4 ;  /* 0x00000004050075a7 */ /* 0x004524000800017f */
[----:B----4-:R-:W-:Y:S05]  /*17590*/  @!P0 NANOSLEEP.SYNCS 0x989680 ;  /* 0x009896800000895d */ /* 0x010fea0003900000 */
[----:B------:R-:W4:Y:S02]  /*175a0*/  @!P0 SYNCS.PHASECHK.TRANS64 P0, [R5+URZ], R4 ;  /* 0x00000004050085a7 */ /* 0x000f24000800007f */
[----:B----4-:R-:W-:Y:S05]  /*175b0*/  @!P0 BRA `(.L_x_2369) ;  /* 0xfffffffc00f08947 */ /* 0x010fea000383ffff */
[----:B------:R-:W-:Y:S05]  /*175c0*/  BRA `(.L_x_2402) ;  /* 0xfffffff400ac7947 */ /* 0x000fea000383ffff */
.L_x_2403:
        /* <DEDUP_REMOVED lines=11> */
.L_x_7389:


//--------------------- .text._ZN7cutlass13device_kernelIN5flash11enable_sm90INS1_16FlashAttnBwdSm90INS1_25CollectiveMainloopBwdSm90ILi2ELi2ELi2EN4cute5tupleIJNS5_1CILi1EEES8_S8_EEENS6_IJNS7_ILi96EEENS7_ILi128EEENS7_ILi64EEEEEENS_6half_tEfNS_4arch4Sm90ELb1ELb0ELb1ELb0ELb0ELb1ELb0ELb1ELi2ELi1ELi2ELi2ELb0EEENS1_21CollectiveEpilogueBwdISD_SE_SG_Li256ELb0ELb0ELi1EEENS1_25SingleTileBwdLPTSchedulerILb0ELi128ELb0EEEEEEEEEvNT_6ParamsE --------------------------
	.section	.text._ZN7cutlass13device_kernelIN5flash11enable_sm90INS1_16FlashAttnBwdSm90INS1_25CollectiveMainloopBwdSm90ILi2ELi2ELi2EN4cute5tupleIJNS5_1CILi1EEES8_S8_EEENS6_IJNS7_ILi96EEENS7_ILi128EEENS7_ILi64EEEEEENS_6half_tEfNS_4arch4Sm90ELb1ELb0ELb1ELb0ELb0ELb1ELb0ELb1ELi2ELi1ELi2ELi2ELb0EEENS1_21CollectiveEpilogueBwdISD_SE_SG_Li256ELb0ELb0ELi1EEENS1_25SingleTileBwdLPTSchedulerILb0ELi128ELb0EEEEEEEEEvNT_6ParamsE,"ax",@progbits
	.align	128
.text._ZN7cutlass13device_kernelIN5flash11enable_sm90INS1_16FlashAttnBwdSm90INS1_25CollectiveMainloopBwdSm90ILi2ELi2ELi2EN4cute5tupleIJNS5_1CILi1EEES8_S8_EEENS6_IJNS7_ILi96EEENS7_ILi128EEENS7_ILi64EEEEEENS_6half_tEfNS_4arch4Sm90ELb1ELb0ELb1ELb0ELb0ELb1ELb0ELb1ELi2ELi1ELi2ELi2ELb0EEENS1_21CollectiveEpilogueBwdISD_SE_SG_Li256ELb0ELb0ELi1EEENS1_25SingleTileBwdLPTSchedulerILb0ELi128ELb0EEEEEEEEEvNT_6ParamsE:
        .type           _ZN7cutlass13device_kernelIN5flash11enable_sm90INS1_16FlashAttnBwdSm90INS1_25CollectiveMainloopBwdSm90ILi2ELi2ELi2EN4cute5tupleIJNS5_1CILi1EEES8_S8_EEENS6_IJNS7_ILi96EEENS7_ILi128EEENS7_ILi64EEEEEENS_6half_tEfNS_4arch4Sm90ELb1ELb0ELb1ELb0ELb0ELb1ELb0ELb1ELi2ELi1ELi2ELi2ELb0EEENS1_21CollectiveEpilogueBwdISD_SE_SG_Li256ELb0ELb0ELi1EEENS1_25SingleTileBwdLPTSchedulerILb0ELi128ELb0EEEEEEEEEvNT_6ParamsE,@function
        .size           _ZN7cutlass13device_kernelIN5flash11enable_sm90INS1_16FlashAttnBwdSm90INS1_25CollectiveMainloopBwdSm90ILi2ELi2ELi2EN4cute5tupleIJNS5_1CILi1EEES8_S8_EEENS6_IJNS7_ILi96EEENS7_ILi128EEENS7_ILi64EEEEEENS_6half_tEfNS_4arch4Sm90ELb1ELb0ELb1ELb0ELb0ELb1ELb0ELb1ELi2ELi1ELi2ELi2ELb0EEENS1_21CollectiveEpilogueBwdISD_SE_SG_Li256ELb0ELb0ELi1EEENS1_25SingleTileBwdLPTSchedulerILb0ELi128ELb0EEEEEEEEEvNT_6ParamsE,(.L_x_7390 - _ZN7cutlass13device_kernelIN5flash11enable_sm90INS1_16FlashAttnBwdSm90INS1_25CollectiveMainloopBwdSm90ILi2ELi2ELi2EN4cute5tupleIJNS5_1CILi1EEES8_S8_EEENS6_IJNS7_ILi96EEENS7_ILi128EEENS7_ILi64EEEEEENS_6half_tEfNS_4arch4Sm90ELb1ELb0ELb1ELb0ELb0ELb1ELb0ELb1ELi2ELi1ELi2ELi2ELb0EEENS1_21CollectiveEpilogueBwdISD_SE_SG_Li256ELb0ELb0ELi1EEENS1_25SingleTileBwdLPTSchedulerILb0ELi128ELb0EEEEEEEEEvNT_6ParamsE)
        .other          _ZN7cutlass13device_kernelIN5flash11enable_sm90INS1_16FlashAttnBwdSm90INS1_25CollectiveMainloopBwdSm90ILi2ELi2ELi2EN4cute5tupleIJNS5_1CILi1EEES8_S8_EEENS6_IJNS7_ILi96EEENS7_ILi128EEENS7_ILi64EEEEEENS_6half_tEfNS_4arch4Sm90ELb1ELb0ELb1ELb0ELb0ELb1ELb0ELb1ELi2ELi1ELi2ELi2ELb0EEENS1_21CollectiveEpilogueBwdISD_SE_SG_Li256ELb0ELb0ELi1EEENS1_25SingleTileBwdLPTSchedulerILb0ELi128ELb0EEEEEEEEEvNT_6ParamsE,@"STO_CUDA_ENTRY STV_DEFAULT"
_ZN7cutlass13device_kernelIN5flash11enable_sm90INS1_16FlashAttnBwdSm90INS1_25CollectiveMainloopBwdSm90ILi2ELi2ELi2EN4cute5tupleIJNS5_1CILi1EEES8_S8_EEENS6_IJNS7_ILi96EEENS7_ILi128EEENS7_ILi64EEEEEENS_6half_tEfNS_4arch4Sm90ELb1ELb0ELb1ELb0ELb0ELb1ELb0ELb1ELi2ELi1ELi2ELi2ELb0EEENS1_21CollectiveEpilogueBwdISD_SE_SG_Li256ELb0ELb0ELi1EEENS1_25SingleTileBwdLPTSchedulerILb0ELi128ELb0EEEEEEEEEvNT_6ParamsE:
        /* <DEDUP_REMOVED lines=29> */
.L_x_2405:
[----:B------:R-:W-:Y:S05]  /*01d0*/  BSYNC B0 ;  /* 0x0000000000007941 */ /* 0x000fea0003800000 */
.L_x_2404:
        /* <DEDUP_REMOVED lines=34> */
.L_x_2406:
        /* <DEDUP_REMOVED lines=22> */
.L_x_2407:
[----:B---3--:R-:W-:Y:S01]  /*0560*/  ISETP.NE.AND P0, PT, R2, RZ, PT ;  /* 0x000000ff0200720c */ /* 0x008fe20003f05270 */
[----:B------:R-:W-:Y:S01]  /*0570*/  IMAD.MOV.U32 R2, RZ, RZ, 0x1 ;  /* 0x00000001ff027424 */ /* 0x000fe200078e00ff */
[----:B------:R-:W-:Y:S01]  /*0580*/  NOP ;  /* 0x0000000000007918 */ /* 0x000fe20000000000 */
[----:B------:R-:W-:Y:S03]  /*0590*/  BSSY B6, `(.L_x_2408) ;  /* 0x0000db8000067945 */ /* 0x000fe60003800000 */
[----:B------:R-:W-:-:S05]  /*05a0*/  SEL R2, R2, 0x2, !P0 ;  /* 0x0000000202027807 */ /* 0x000fca0004000000 */
[----:B------:R3:W-:Y:S01]  /*05b0*/  STL [R1+0xc], R2 ;  /* 0x00000c0201007387 */ /* 0x0007e20000100800 */
[----:B-12-4-:R-:W-:Y:S06]  /*05c0*/  BAR.SYNC.DEFER_BLOCKING 0x0 ;  /* 0x0000000000007b1d */ /* 0x016fec0000010000 */
[----:B------:R-:W-:Y:S05]  /*05d0*/  @!P0 BRA `(.L_x_2409) ;  /* 0x000000ac00608947 */ /* 0x000fea0003800000 */
.L_x_2410:
[----:B------:R-:W-:-:S08]  /*05e0*/  NOP ;  /* 0x0000000000007918 */ /* 0x000fd00000000000 */
[----:B------:R-:W1:Y:S02]  /*05f0*/  USETMAXREG.TRY_ALLOC.CTAPOOL UP0, 0xf0 ;  /* 0x000000f0000079c8 */ /* 0x000e640008000600 */
[----:B-1----:R-:W-:-:S13]  /*0600*/  PLOP3.LUT P0, PT, PT, PT, UP0, 0x80, 0x0 ;  /* 0x000000000000781c */ /* 0x002fda0003f0f008 */
[----:B------:R-:W-:Y:S05]  /*0610*/  @!P0 BRA `(.L_x_2410) ;  /* 0xfffffffc00f08947 */ /* 0x000fea000383ffff */
[----:B------:R-:W-:Y:S01]  /*0620*/  LOP3.LUT R0, R0, 0x3, RZ, 0xc0, !PT ;  /* 0x0000000300007812 */ /* 0x000fe200078ec0ff */
[----:B---3--:R-:W1:Y:S01]  /*0630*/  S2R R2, SR_TID.X ;  /* 0x0000000000027919 */ /* 0x008e620000002100 */
[----:B------:R-:W2:Y:S01]  /*0640*/  S2UR UR7, SR_CTAID.X ;  /* 0x00000000000779c3 */ /* 0x000ea20000002500 */
[----:B------:R-:W-:Y:S02]  /*0650*/  ULDC UR8, c[0x0][0xb50] ;  /* 0x0002d40000087ab9 */ /* 0x000fe40000000800 */
[----:B------:R-:W-:Y:S01]  /*0660*/  UISETP.NE.AND UP0, UPT, UR8, 0x1, UPT ;  /* 0x000000010800788c */ /* 0x000fe2000bf05270 */
[----:B------:R-:W3:Y:S04]  /*0670*/  SHFL.IDX PT, R0, R0, RZ, 0x1f ;  /* 0x00001fff00007589 */ /* 0x000ee800000e0000 */
[----:B------:R-:W4:Y:S06]  /*0680*/  LDC R3, c[0x0][0xb68] ;  /* 0x0002da00ff037b82 */ /* 0x000f2c0000000800 */
[----:B------:R-:W-:Y:S01]  /*0690*/  @UP0 ULDC UR4, c[0x0][0xb54] ;  /* 0x0002d50000040ab9 */ /* 0x000fe20000000800 */
[----:B------:R-:W-:Y:S01]  /*06a0*/  @UP0 ULDC UR9, c[0x0][0xb58] ;  /* 0x0002d60000090ab9 */ /* 0x000fe20000000800 */
[----:B--2---:R-:W-:-:S02]  /*06b0*/  UIMAD.WIDE.U32 UR4, UR7, UR4, URZ ;  /* 0x00000004070472a5 */ /* 0x004fc4000f8e003f */
[----:B------:R-:W-:Y:S01]  /*06c0*/  UMOV UR6, UR7 ;  /* 0x0000000700067c82 */ /* 0x000fe20008000000 */
[----:B---3--:R-:W-:Y:S01]  /*06d0*/  ISETP.NE.AND P0, PT, R0, RZ, PT ;  /* 0x000000ff0000720c */ /* 0x008fe20003f05270 */
[----:B------:R-:W-:Y:S01]  /*06e0*/  @UP0 USHF.R.U32.HI UR6, URZ, UR9, UR5 ;  /* 0x000000093f060299 */ /* 0x000fe20008011605 */
[----:B-1----:R-:W-:-:S03]  /*06f0*/  SHF.R.U32.HI R2, RZ, 0x7, R2 ;  /* 0x00000007ff027819 */ /* 0x002fc60000011602 */
[----:B------:R-:W-:-:S04]  /*0700*/  UIADD3 UR4, -UR6, URZ, URZ ;  /* 0x0000003f06047290 */ /* 0x000fc8000fffe13f */
[----:B------:R-:W-:-:S04]  /*0710*/  UIMAD UR10, UR8, UR4, UR7 ;  /* 0x00000004080a72a4 */ /* 0x000fc8000f8e0207 */
[----:B------:R-:W-:-:S05]  /*0720*/  @!P0 IADD3 R2, R2, 0x9, RZ ;  /* 0x0000000902028810 */ /* 0x000fca0007ffe0ff */
[----:B------:R1:W-:Y:S06]  /*0730*/  @!P0 BAR.ARV R2, 0xa0 ;  /* 0x000280020000851d */ /* 0x0003ec0000002000 */
[----:B----4-:R-:W-:-:S13]  /*0740*/  ISETP.LE.AND P0, PT, R3, UR6, PT ;  /* 0x0000000603007c0c */ /* 0x010fda000bf03270 */
[----:B-1----:R-:W-:Y:S05]  /*0750*/  @!P0 BRA `(.L_x_2411) ;  /* 0x0000000000208947 */ /* 0x002fea0003800000 */
[----:B------:R-:W-:Y:S01]  /*0760*/  ULDC UR7, c[0x0][0xb5c] ;  /* 0x0002d70000077ab9 */ /* 0x000fe20000000800 */
[----:B------:R-:W-:Y:S01]  /*0770*/  UMOV UR36, UR10 ;  /* 0x0000000a00247c82 */ /* 0x000fe20008000000 */
[----:B------:R-:W-:-:S11]  /*0780*/  UISETP.NE.AND UP0, UPT, UR7, 0x1, UPT ;  /* 0x000000010700788c */ /* 0x000fd6000bf05270 */
[----:B------:R-:W-:Y:S02]  /*0790*/  @UP0 ULDC.64 UR8, c[0x0][0xb60] ;  /* 0x0002d80000080ab9 */ /* 0x000fe40000000a00 */
[----:B------:R-:W-:-:S04]  /*07a0*/  UIMAD.WIDE.U32 UR4, UR10, UR8, URZ ;  /* 0x000000080a0472a5 */ /* 0x000fc8000f8e003f */
[----:B------:R-:W-:-:S04]  /*07b0*/  @UP0 USHF.R.U32.HI UR36, URZ, UR9, UR5 ;  /* 0x000000093f240299 */ /* 0x000fc80008011605 */
[----:B------:R-:W-:Y:S01]  /*07c0*/  UIMAD UR4, UR36, UR7, URZ ;  /* 0x00000007240472a4 */ /* 0x000fe2000f8e023f */
[----:B------:R-:W-:Y:S11]  /*07d0*/  BRA `(.L_x_2412) ;  /* 0x00000000001c7947 */ /* 0x000ff60003800000 */
.L_x_2411:
[----:B------:R-:W-:Y:S01]  /*07e0*/  ULDC UR7, c[0x0][0xb44] ;  /* 0x0002d10000077ab9 */ /* 0x000fe20000000800 */
[----:B------:R-:W-:Y:S01]  /*07f0*/  UMOV UR36, UR10 ;  /* 0x0000000a00247c82 */ /* 0x000fe20008000000 */
[----:B------:R-:W-:-:S11]  /*0800*/  UISETP.NE.AND UP0, UPT, UR7, 0x1, UPT ;  /* 0x000000010700788c */ /* 0x000fd6000bf05270 */
[----:B------:R-:W-:Y:S02]  /*0810*/  @UP0 ULDC.64 UR8, c[0x0][0xb48] ;  /* 0x0002d20000080ab9 */ /* 0x000fe40000000a00 */
[----:B------:R-:W-:-:S04]  /*0820*/  UIMAD.WIDE.U32 UR4, UR10, UR8, URZ ;  /* 0x000000080a0472a5 */ /* 0x000fc8000f8e003f */
[----:B------:R-:W-:-:S04]  /*0830*/  @UP0 USHF.R.U32.HI UR36, URZ, UR9, UR5 ;  /* 0x000000093f240299 */ /* 0x000fc80008011605 */
[----:B------:R-:W-:-:S12]  /*0840*/  UIMAD UR4, UR36, UR7, URZ ;  /* 0x00000007240472a4 */ /* 0x000fd8000f8e023f */
.L_x_2412:
[----:B------:R-:W-:Y:S01]  /*0850*/  ULDC UR43, c[0x0][0xb38] ;  /* 0x0002ce00002b7ab9 */ /* 0x000fe20000000800 */
[----:B------:R-:W-:Y:S02]  /*0860*/  UIADD3 UR4, UR10, -UR4, URZ ;  /* 0x800000040a047290 */ /* 0x000fe4000fffe03f */
[----:B------:R-:W-:Y:S01]  /*0870*/  UISETP.NE.AND UP0, UPT, UR43, 0x1, UPT ;  /* 0x000000012b00788c */ /* 0x000fe2000bf05270 */
[----:B------:R-:W-:Y:S02]  /*0880*/  ULDC UR5, c[0x0][0xb44] ;  /* 0x0002d10000057ab9 */ /* 0x000fe40000000800 */
[----:B------:R-:W-:-:S08]  /*0890*/  UIMAD UR6, UR6, UR5, UR4 ;  /* 0x00000005060672a4 */ /* 0x000fd0000f8e0204 */
[----:B------:R-:W-:Y:S01]  /*08a0*/  @UP0 ULDC UR4, c[0x0][0xb3c] ;  /* 0x0002cf0000040ab9 */ /* 0x000fe20000000800 */
[----:B------:R-:W-:Y:S01]  /*08b0*/  @UP0 ULDC UR7, c[0x0][0xb40] ;  /* 0x0002d00000070ab9 */ /* 0x000fe20000000800 */
[----:B------:R-:W-:Y:S02]  /*08c0*/  UIMAD.WIDE.U32 UR4, UR6, UR4, URZ ;  /* 0x00000004060472a5 */ /* 0x000fe4000f8e003f */
[----:B------:R-:W-:Y:S02]  /*08d0*/  UMOV UR44, UR6 ;  /* 0x00000006002c7c82 */ /* 0x000fe40008000000 */
[----:B------:R-:W-:-:S04]  /*08e0*/  @UP0 USHF.R.U32.HI UR44, URZ, UR7, UR5 ;  /* 0x000000073f2c0299 */ /* 0x000fc80008011605 */
[----:B------:R-:W-:Y:S02]  /*08f0*/  UIADD3 UR4, -UR44, URZ, URZ ;  /* 0x0000003f2c047290 */ /* 0x000fe4000fffe13f */
[----:B------:R-:W-:Y:S02]  /*0900*/  ISETP.LE.AND P0, PT, RZ, UR44, PT ;  /* 0x0000002cff007c0c */ /* 0x000fe4000bf03270 */
[----:B------:R-:W-:-:S11]  /*0910*/  UIMAD UR43, UR43, UR4, UR6 ;  /* 0x000000042b2b72a4 */ /* 0x000fd6000f8e0206 */
[----:B------:R-:W-:Y:S05]  /*0920*/  @!P0 BRA `(.L_x_2413) ;  /* 0x000000d400f88947 */ /* 0x000fea0003800000 */
[----:B------:R-:W-:Y:S01]  /*0930*/  ULDC UR5, c[0x0][0x280] ;  /* 0x0000a00000057ab9 */ /* 0x000fe20000000800 */
[----:B------:R-:W-:Y:S01]  /*0940*/  ULDC UR6, c[0x0][0x290] ;  /* 0x0000a40000067ab9 */ /* 0x000fe20000000800 */
[----:B------:R-:W-:Y:S01]  /*0950*/  ULEA UR4, UR36, UR5, 0x7 ;  /* 0x0000000524047291 */ /* 0x000fe2000f8e383f */
[----:B------:R-:W-:Y:S01]  /*0960*/  PLOP3.LUT P0, PT, PT, PT, PT, 0x80, 0x0 ;  /* 0x000000000000781c */ /* 0x000fe20003f0f070 */
[----:B------:R-:W-:Y:S01]  /*0970*/  ULDC UR7, c[0x0][0x74c] ;  /* 0x0001d30000077ab9 */ /* 0x000fe20000000800 */
[----:B------:R-:W-:Y:S01]  /*0980*/  CS2R R150, SRZ ;  /* 0x0000000000967805 */ /* 0x000fe2000001ff00 */
[----:B------:R-:W-:Y:S01]  /*0990*/  UIADD3 UR6, -UR7, UR4, -UR6 ;  /* 0x0000000407067290 */ /* 0x000fe2000fffe906 */
[----:B------:R-:W-:Y:S01]  /*09a0*/  CS2R R148, SRZ ;  /* 0x0000000000947805 */ /* 0x000fe2000001ff00 */
[----:B------:R-:W-:Y:S01]  /*09b0*/  UIADD3 UR4, UR5, 0x5f, URZ ;  /* 0x0000005f05047890 */ /* 0x000fe2000fffe03f */
[----:B------:R-:W-:Y:S01]  /*09c0*/  CS2R R146, SRZ ;  /* 0x0000000000927805 */ /* 0x000fe2000001ff00 */
[----:B------:R-:W-:Y:S01]  /*09d0*/  UIMAD.WIDE UR6, UR6, 0x2aaaaaab, URZ ;  /* 0x2aaaaaab060678a5 */ /* 0x000fe2000f8e023f */
[----:B------:R-:W-:Y:S01]  /*09e0*/  CS2R R144, SRZ ;  /* 0x0000000000907805 */ /* 0x000fe2000001ff00 */
[----:B------:R-:W-:Y:S01]  /*09f0*/  UIMAD.WIDE UR4, UR4, 0x2aaaaaab, URZ ;  /* 0x2aaaaaab040478a5 */ /* 0x000fe2000f8e023f */
[----:B------:R-:W-:Y:S01]  /*0a00*/  CS2R R142, SRZ ;  /* 0x00000000008e7805 */ /* 0x000fe2000001ff00 */
[----:B------:R-:W-:Y:S01]  /*0a10*/  USHF.R.U32.HI UR6, URZ, 0x1f, UR7 ;  /* 0x0000001f3f067899 */ /* 0x000fe20008011607 */
[----:B------:R-:W-:Y:S01]  /*0a20*/  CS2R R140, SRZ ;  /* 0x00000000008c7805 */ /* 0x000fe2000001ff00 */
[----:B------:R-:W-:Y:S01]  /*0a30*/  USHF.R.U32.HI UR37, URZ, 0x1f, UR5 ;  /* 0x0000001f3f257899 */ /* 0x000fe20008011605 */
[----:B------:R-:W-:Y:S01]  /*0a40*/  CS2R R138, SRZ ;  /* 0x00000000008a7805 */ /* 0x000fe2000001ff00 */
[----:B------:R-:W-:Y:S01]  /*0a50*/  ULEA.HI.SX32 UR6, UR7, UR6, 0x1c ;  /* 0x0000000607067291 */ /* 0x000fe2000f8fe23f */
[----:B------:R-:W-:Y:S01]  /*0a60*/  CS2R R136, SRZ ;  /* 0x0000000000887805 */ /* 0x000fe2000001ff00 */
[----:B------:R-:W-:Y:S01]  /*0a70*/  ULEA.HI.SX32 UR37, UR5, UR37, 0x1c ;  /* 0x0000002505257291 */ /* 0x000fe2000f8fe23f */
[----:B------:R-:W-:-:S02]  /*0a80*/  CS2R R134, SRZ ;  /* 0x0000000000867805 */ /* 0x000fc4000001ff00 */
[----:B------:R-:W-:Y:S02]  /*0a90*/  CS2R R132, SRZ ;  /* 0x0000000000847805 */ /* 0x000fe4000001ff00 */
[----:B------:R-:W-:Y:S02]  /*0aa0*/  CS2R R130, SRZ ;  /* 0x0000000000827805 */ /* 0x000fe4000001ff00 */
[----:B------:R-:W-:Y:S02]  /*0ab0*/  VIMNMX R16, RZ, UR6, !PT ;  /* 0x00000006ff107c48 */ /* 0x000fe4000ffe0100 */
[----:B------:R-:W-:Y:S02]  /*0ac0*/  CS2R R128, SRZ ;  /* 0x0000000000807805 */ /* 0x000fe4000001ff00 */
[----:B------:R-:W-:Y:S02]  /*0ad0*/  CS2R R126, SRZ ;  /* 0x00000000007e7805 */ /* 0x000fe4000001ff00 */
[----:B------:R-:W-:-:S02]  /*0ae0*/  CS2R R124, SRZ ;  /* 0x00000000007c7805 */ /* 0x000fc4000001ff00 */
[----:B------:R-:W-:Y:S02]  /*0af0*/  ISETP.LT.AND P1, PT, R16, UR37, PT ;  /* 0x0000002510007c0c */ /* 0x000fe4000bf21270 */
        /* <DEDUP_REMOVED lines=18> */
[----:B------:R-:W-:Y:S06]  /*0c20*/  @!P1 BRA `(.L_x_2414) ;  /* 0x0000009000009947 */ /* 0x000fec0003800000 */
        /* <DEDUP_REMOVED lines=21> */
.L_x_2416:
        /* <DEDUP_REMOVED lines=15> */
.L_x_2415:
        /* <DEDUP_REMOVED lines=22> */
.L_x_2418:
        /* <DEDUP_REMOVED lines=15> */
.L_x_2417:
[----:B------:R-:W-:Y:S01]  /*10c0*/  SHF.R.S32.HI R7, RZ, 0x1f, R18 ;  /* 0x0000001fff077819 */ /* 0x000fe20000011412 */
[----:B------:R-:W-:-:S03]  /*10d0*/  UMOV UR4, 0xffffffff ;  /* 0xffffffff00047882 */ /* 0x000fc60000000000 */
[----:B------:R-:W-:-:S04]  /*10e0*/  LEA.HI R0, R7, R18, RZ, 0x7 ;  /* 0x0000001207007211 */ /* 0x000fc800078f38ff */
[----:B------:R-:W-:Y:S01]  /*10f0*/  SHF.R.S32.HI R13, RZ, 0x7, R0 ;  /* 0x00000007ff0d7819 */ /* 0x000fe20000011400 */
[----:B------:R-:W-:Y:S06]  /*1100*/  BRA.DIV UR4, `(.L_x_2419) ;  /* 0x000000d204087947 */ /* 0x000fec000b800000 */
[----:B------:R1:W2:Y:S02]  /*1110*/  SHFL.IDX PT, R14, R13, RZ, 0x1f ;  /* 0x00001fff0d0e7589 */ /* 0x0002a400000e0000 */
.L_x_2522:
[----:B------:R-:W-:Y:S01]  /*1120*/  SHF.L.U32 R2, RZ, 0x1f, RZ ;  /* 0x0000001fff027819 */ /* 0x000fe200000006ff */
[----:B------:R-:W3:Y:S01]  /*1130*/  LDC R10, c[0x0][0x74c] ;  /* 0x0001d300ff0a7b82 */ /* 0x000ee20000000800 */
[----:B------:R-:W-:Y:S02]  /*1140*/  SHF.L.U32 R3, R18, 0x6, RZ ;  /* 0x0000000612037819 */ /* 0x000fe400000006ff */
[----:B------:R-:W4:Y:S02]  /*1150*/  SYNCS.PHASECHK.TRANS64.TRYWAIT P0, [R17+URZ+0x26800], R2 ;  /* 0x02680002110075a7 */ /* 0x000f24000800017f */
[----:B----4-:R-:W-:Y:S05]  /*1160*/  @P0 BRA `(.L_x_2420) ;  /* 0x0000000000080947 */ /* 0x010fea0003800000 */
[----:B------:R-:W4:Y:S02]  /*1170*/  SYNCS.PHASECHK.TRANS64.TRYWAIT P0, [R17+URZ+0x26800], R2 ;  /* 0x02680002110075a7 */ /* 0x000f24000800017f */
[----:B----4-:R-:W-:Y:S05]  /*1180*/  @!P0 BRA `(.L_x_2421) ;  /* 0x000000d000048947 */ /* 0x010fea0003800000 */
.L_x_2420:
[CC--:B------:R-:W-:Y:S01]  /*1190*/  LEA.HI R8, R7.reuse, R18.reuse, RZ, 0x5 ;  /* 0x0000001207087211 */ /* 0x0c0fe200078f28ff */
[----:B------:R-:W-:Y:S01]  /*11a0*/  ULDC UR4, c[0x0][0x280] ;  /* 0x0000a00000047ab9 */ /* 0x000fe20000000800 */
[----:B------:R-:W-:Y:S01]  /*11b0*/  ULDC UR5, c[0x0][0x290] ;  /* 0x0000a40000057ab9 */ /* 0x000fe20000000800 */
[----:B------:R-:W-:Y:S01]  /*11c0*/  LEA.HI R5, R7, R18, RZ, 0x4 ;  /* 0x0000001207057211 */ /* 0x000fe200078f20ff */
[----:B------:R-:W-:Y:S01]  /*11d0*/  UIADD3 UR4, -UR5, 0x7f, UR4 ;  /* 0x0000007f05047890 */ /* 0x000fe2000fffe104 */
[----:B----4-:R-:W-:Y:S02]  /*11e0*/  SHF.R.S32.HI R2, RZ, 0x5, R8 ;  /* 0x00000005ff027819 */ /* 0x010fe40000011408 */
[----:B------:R-:W-:Y:S02]  /*11f0*/  CS2R R150, SRZ ;  /* 0x0000000000967805 */ /* 0x000fe4000001ff00 */
[----:B------:R-:W-:Y:S01]  /*1200*/  SHF.R.S32.HI R6, RZ, 0x4, R5 ;  /* 0x00000004ff067819 */ /* 0x000fe20000011405 */
[----:B------:R-:W-:Y:S01]  /*1210*/  ULEA UR4, UR36, UR4, 0x7 ;  /* 0x0000000424047291 */ /* 0x000fe2000f8e383f */
[----:B------:R-:W-:Y:S01]  /*1220*/  LOP3.LUT R3, R3, 0x1c0, RZ, 0xc0, !PT ;  /* 0x000001c003037812 */ /* 0x000fe200078ec0ff */
[----:B------:R-:W-:Y:S01]  /*1230*/  IMAD.SHL.U32 R4, R2, 0x10, RZ ;  /* 0x0000001002047824 */ /* 0x000fe200078e00ff */
[----:B------:R-:W-:-:S02]  /*1240*/  LEA.HI R9, R5, R6, RZ, 0x1 ;  /* 0x0000000605097211 */ /* 0x000fc400078f08ff */
[----:B------:R-:W-:Y:S02]  /*1250*/  CS2R R148, SRZ ;  /* 0x0000000000947805 */ /* 0x000fe4000001ff00 */
[----:B------:R-:W-:Y:S02]  /*1260*/  LEA.HI R2, R7, R18, RZ, 0x3 ;  /* 0x0000001207027211 */ /* 0x000fe400078f18ff */
[----:B------:R-:W-:Y:S02]  /*1270*/  CS2R R146, SRZ ;  /* 0x0000000000927805 */ /* 0x000fe4000001ff00 */
[----:B------:R-:W-:Y:S02]  /*1280*/  LOP3.LUT R5, R3, 0x30, R4, 0xf8, !PT ;  /* 0x0000003003057812 */ /* 0x000fe400078ef804 */
[----:B------:R-:W-:Y:S02]  /*1290*/  CS2R R144, SRZ ;  /* 0x0000000000907805 */ /* 0x000fe4000001ff00 */
[----:B---3--:R-:W-:-:S02]  /*12a0*/  IADD3 R4, -R10, UR4, RZ ;  /* 0x000000040a047c10 */ /* 0x008fc4000fffe1ff */
[----:B------:R-:W-:Y:S02]  /*12b0*/  CS2R R142, SRZ ;  /* 0x00000000008e7805 */ /* 0x000fe4000001ff00 */
[----:B------:R-:W-:Y:S02]  /*12c0*/  LOP3.LUT R5, R5, 0x8, R2, 0xf8, !PT ;  /* 0x0000000805057812 */ /* 0x000fe400078ef802 */
[----:B------:R-:W-:Y:S02]  /*12d0*/  CS2R R140, SRZ ;  /* 0x00000000008c7805 */ /* 0x000fe4000001ff00 */
[----:B--2---:R-:W-:Y:S01]  /*12e0*/  LEA.HI R2, R14, R14, RZ, 0x1 ;  /* 0x0000000e0e027211 */ /* 0x004fe200078f08ff */
[----:B------:R-:W-:Y:S01]  /*12f0*/  IMAD.HI R10, R4, 0x2aaaaaab, RZ ;  /* 0x2aaaaaab040a7827 */ /* 0x000fe200078e02ff */
[----:B------:R-:W-:Y:S02]  /*1300*/  SHF.R.U32.HI R4, RZ, 0x3, R3 ;  /* 0x00000003ff047819 */ /* 0x000fe40000011603 */
[----:B------:R-:W-:-:S02]  /*1310*/  CS2R R138, SRZ ;  /* 0x00000000008a7805 */ /* 0x000fc4000001ff00 */
[----:B------:R-:W-:Y:S02]  /*1320*/  LOP3.LUT R9, R9, 0x7ffffe, RZ, 0xc0, !PT ;  /* 0x007ffffe09097812 */ /* 0x000fe400078ec0ff */
[----:B------:R-:W-:Y:S02]  /*1330*/  CS2R R136, SRZ ;  /* 0x0000000000887805 */ /* 0x000fe4000001ff00 */
[----:B------:R-:W-:Y:S02]  /*1340*/  SHF.R.U32.HI R3, RZ, 0x1f, R10 ;  /* 0x0000001fff037819 */ /* 0x000fe4000001160a */
[----:B------:R-:W-:Y:S02]  /*1350*/  CS2R R134, SRZ ;  /* 0x0000000000867805 */ /* 0x000fe4000001ff00 */
[----:B------:R-:W-:Y:S01]  /*1360*/  LOP3.LUT R4, R5, R4, RZ, 0x3c, !PT ;  /* 0x0000000405047212 */ /* 0x000fe200078e3cff */
[----:B------:R-:W-:Y:S01]  /*1370*/  IMAD.IADD R6, R6, 0x1, -R9 ;  /* 0x0000000106067824 */ /* 0x000fe200078e0a09 */
[----:B------:R-:W-:-:S02]  /*1380*/  LOP3.LUT R5, R2, 0xfffffffe, RZ, 0xc0, !PT ;  /* 0xfffffffe02057812 */ /* 0x000fc400078ec0ff */
[----:B------:R-:W-:Y:S02]  /*1390*/  CS2R R132, SRZ ;  /* 0x0000000000847805 */ /* 0x000fe4000001ff00 */
[----:B------:R-:W-:Y:S01]  /*13a0*/  LEA.HI.SX32 R3, R10, R3, 0x1c ;  /* 0x000000030a037211 */ /* 0x000fe200078fe2ff */
[----:B------:R-:W-:Y:S01]  /*13b0*/  IMAD R9, R13, 0xc, R6 ;  /* 0x0000000c0d097824 */ /* 0x000fe200078e0206 */
[----:B------:R-:W-:Y:S01]  /*13c0*/  MOV R2, UR37 ;  /* 0x0000002500027c02 */ /* 0x000fe20008000f00 */
[----:B------:R-:W-:Y:S01]  /*13d0*/  IMAD.IADD R5, R14, 0x1, -R5 ;  /* 0x000000010e057824 */ /* 0x000fe200078e0a05 */
[----:B------:R-:W-:Y:S01]  /*13e0*/  CS2R R130, SRZ ;  /* 0x0000000000827805 */ /* 0x000fe2000001ff00 */
[----:B------:R-:W-:Y:S01]  /*13f0*/  IMAD.U32 R4, R9, 0x200, R4 ;  /* 0x0000020009047824 */ /* 0x000fe200078e0004 */
[----:B------:R-:W-:Y:S02]  /*1400*/  VIADDMNMX R237, R3, 0x1, R2, PT ;  /* 0x0000000103ed7846 */ /* 0x000fe40003800102 */
[----:B------:R-:W-:-:S02]  /*1410*/  CS2R R128, SRZ ;  /* 0x0000000000807805 */ /* 0x000fc4000001ff00 */
[----:B------:R-:W-:Y:S02]  /*1420*/  LOP3.LUT R3, R0, 0xffffff80, RZ, 0xc0, !PT ;  /* 0xffffff8000037812 */ /* 0x000fe400078ec0ff */
[----:B------:R-:W-:Y:S01]  /*1430*/  CS2R R126, SRZ ;  /* 0x00000000007e7805 */ /* 0x000fe2000001ff00 */
[----:B------:R2:W-:Y:S01]  /*1440*/  STL [R1+0x18], R4 ;  /* 0x0000180401007387 */ /* 0x0005e20000100800 */
[----:B------:R-:W-:Y:S02]  /*1450*/  ISETP.GE.AND P0, PT, R16, R237, PT ;  /* 0x000000ed1000720c */ /* 0x000fe40003f06270 */
[----:B------:R-:W-:Y:S01]  /*1460*/  CS2R R124, SRZ ;  /* 0x00000000007c7805 */ /* 0x000fe2000001ff00 */
[----:B------:R-:W-:Y:S01]  /*1470*/  IMAD.IADD R6, R18, 0x1, -R3 ;  /* 0x0000000112067824 */ /* 0x000fe200078e0a03 */
[----:B------:R-:W-:Y:S02]  /*1480*/  MOV R0, RZ ;  /* 0x000000ff00007202 */ /* 0x000fe40000000f00 */
[----:B------:R-:W-:-:S02]  /*1490*/  CS2R R122, SRZ ;  /* 0x00000000007a7805 */ /* 0x000fc4000001ff00 */
[----:B------:R-:W-:Y:S01]  /*14a0*/  CS2R R120, SRZ ;  /* 0x0000000000787805 */ /* 0x000fe2000001ff00 */
[--C-:B------:R-:W-:Y:S01]  /*14b0*/  IMAD R2, R13, 0x300, R6.reuse ;  /* 0x000003000d027824 */ /* 0x100fe200078e0206 */
[----:B------:R-:W-:Y:S02]  /*14c0*/  SHF.R.S32.HI R11, RZ, 0x1f, R6 ;  /* 0x0000001fff0b7819 */ /* 0x000fe40000011406 */
[----:B------:R-:W-:Y:S01]  /*14d0*/  CS2R R182, SRZ ;  /* 0x0000000000b67805 */ /* 0x000fe2000001ff00 */
[----:B--2---:R-:W-:Y:S01]  /*14e0*/  IMAD.MOV.U32 R4, RZ, RZ, RZ ;  /* 0x000000ffff047224 */ /* 0x004fe200078e00ff */
[----:B------:R-:W-:Y:S02]  /*14f0*/  CS2R R180, SRZ ;  /* 0x0000000000b47805 */ /* 0x000fe4000001ff00 */
[----:B------:R-:W-:Y:S01]  /*1500*/  LEA.HI R10, R11, R6, RZ, 0x2 ;  /* 0x000000060b0a7211 */ /* 0x000fe200078f10ff */
[----:B------:R2:W-:Y:S01]  /*1510*/  STL [R1+0x1c], R11 ;  /* 0x00001c0b01007387 */ /* 0x0005e20000100800 */
[----:B------:R-:W-:-:S02]  /*1520*/  SHF.L.U32 R2, R2, 0x2, RZ ;  /* 0x0000000202027819 */ /* 0x000fc400000006ff */
[----:B------:R-:W-:Y:S02]  /*1530*/  CS2R R178, SRZ ;  /* 0x0000000000b27805 */ /* 0x000fe4000001ff00 */
[----:B------:R-:W-:Y:S01]  /*1540*/  LOP3.LUT R3, R10, 0xfffffffc, RZ, 0xc0, !PT ;  /* 0xfffffffc0a037812 */ /* 0x000fe200078ec0ff */
[----:B------:R2:W-:Y:S01]  /*1550*/  STL [R1+0x10], R10 ;  /* 0x0000100a01007387 */ /* 0x0005e20000100800 */
        /* <DEDUP_REMOVED lines=13> */
[----:B------:R-:W-:Y:S02]  /*1630*/  IMAD R2, R2, 0x4, R17 ;  /* 0x0000000402027824 */ /* 0x000fe400078e0211 */
[----:B------:R-:W-:Y:S01]  /*1640*/  IMAD.IADD R3, R6, 0x1, -R3 ;  /* 0x0000000106037824 */ /* 0x000fe200078e0a03 */
[----:B--2---:R-:W-:Y:S06]  /*1650*/  @P0 BRA `(.L_x_2422) ;  /* 0x0000004000780947 */ /* 0x004fec0003800000 */
[----:B------:R-:W-:Y:S01]  /*1660*/  LOP3.LUT R9, R8, 0xffffffe0, RZ, 0xc0, !PT ;  /* 0xffffffe008097812 */ /* 0x000fe200078ec0ff */
[----:B------:R-:W-:Y:S01]  /*1670*/  UIMAD UR4, UR36, -0x80, UR5 ;  /* 0xffffff80240478a4 */ /* 0x000fe2000f8e0205 */
[----:B------:R-:W-:Y:S01]  /*1680*/  LEA.HI R6, R11, R6, RZ, 0x5 ;  /* 0x000000060b067211 */ /* 0x000fe200078f28ff */
[----:B------:R-:W-:Y:S01]  /*1690*/  IMAD.MOV.U32 R151, RZ, RZ, RZ ;  /* 0x000000ffff977224 */ /* 0x000fe200078e00ff */
[----:B------:R-:W-:Y:S02]  /*16a0*/  IADD3 R9, R18, -R9, RZ ;  /* 0x8000000912097210 */ /* 0x000fe40007ffe0ff */
[----:B------:R-:W-:Y:S01]  /*16b0*/  LEA.HI R4, R13, R13, RZ, 0x1 ;  /* 0x0000000d0d047211 */ /* 0x000fe200078f08ff */
[----:B------:R-:W-:Y:S01]  /*16c0*/  IMAD.U32 R23, RZ, RZ, UR4 ;  /* 0x00000004ff177e24 */ /* 0x000fe2000f8e00ff */
[----:B------:R-:W-:Y:S02]  /*16d0*/  SHF.R.S32.HI R0, RZ, 0x1f, R9 ;  /* 0x0000001fff007819 */ /* 0x000fe40000011409 */
[----:B------:R-:W-:-:S02]  /*16e0*/  SHF.R.S32.HI R8, RZ, 0x5, R6 ;  /* 0x00000005ff087819 */ /* 0x000fc40000011406 */
[----:B------:R-:W-:Y:S02]  /*16f0*/  LOP3.LUT R6, R4, 0xfffffffe, RZ, 0xc0, !PT ;  /* 0xfffffffe04067812 */ /* 0x000fe400078ec0ff */
[-C--:B------:R-:W-:Y:S01]  /*1700*/  LEA.HI R4, R0, R9.reuse, RZ, 0x2 ;  /* 0x0000000900047211 */ /* 0x080fe200078f10ff */
[----:B------:R-:W-:Y:S01]  /*1710*/  IMAD R23, R8, -0x10, R23 ;  /* 0xfffffff008177824 */ /* 0x000fe200078e0217 */
[----:B------:R-:W-:Y:S01]  /*1720*/  LEA.HI R0, R0, R9, RZ, 0x3 ;  /* 0x0000000900007211 */ /* 0x000fe200078f18ff */
[----:B------:R-:W-:Y:S01]  /*1730*/  IMAD.IADD R22, R13, 0x1, -R6 ;  /* 0x000000010d167824 */ /* 0x000fe200078e0a06 */
[----:B------:R-:W-:Y:S02]  /*1740*/  SHF.R.S32.HI R9, RZ, 0x2, R4 ;  /* 0x00000002ff097819 */ /* 0x000fe40000011404 */
[----:B------:R-:W-:Y:S02]  /*1750*/  LEA.HI R6, R7, R18, RZ, 0x2 ;  /* 0x0000001207067211 */ /* 0x000fe400078f10ff */
[--C-:B------:R-:W-:Y:S01]  /*1760*/  SHF.R.S32.HI R14, RZ, 0x2, R10.reuse ;  /* 0x00000002ff0e7819 */ /* 0x100fe2000001140a */
[----:B------:R-:W-:Y:S01]  /*1770*/  VIADD R15, R9, 0x10 ;  /* 0x00000010090f7836 */ /* 0x000fe20000000000 */
[----:B------:R-:W-:-:S02]  /*1780*/  SHF.R.S32.HI R7, RZ, 0x1f, R10 ;  /* 0x0000001fff077819 */ /* 0x000fc4000001140a */
[----:B-1----:R-:W-:Y:S02]  /*1790*/  LOP3.LUT R13, R6, 0xfffffffc, RZ, 0xc0, !PT ;  /* 0xfffffffc060d7812 */ /* 0x002fe400078ec0ff */
[----:B------:R-:W-:Y:S02]  /*17a0*/  IADD3 R10, R9, 0x8, RZ ;  /* 0x00000008090a7810 */ /* 0x000fe40007ffe0ff */
[----:B------:R-:W-:Y:S01]  /*17b0*/  SHF.R.S32.HI R0, RZ, 0x3, R0 ;  /* 0x00000003ff007819 */ /* 0x000fe20000011400 */
[----:B------:R-:W-:Y:S01]  /*17c0*/  IMAD.IADD R6, R18, 0x1, -R13 ;  /* 0x0000000112067824 */ /* 0x000fe200078e0a0d */
[----:B------:R-:W-:Y:S02]  /*17d0*/  LEA.HI R11, R10, R10, RZ, 0x1 ;  /* 0x0000000a0a0b7211 */ /* 0x000fe400078f08ff */
[----:B------:R-:W-:Y:S02]  /*17e0*/  LEA.HI R18, R15, R15, RZ, 0x1 ;  /* 0x0000000f0f127211 */ /* 0x000fe400078f08ff */
[----:B------:R-:W-:-:S02]  /*17f0*/  SHF.R.S32.HI R12, RZ, 0x1, R11 ;  /* 0x00000001ff0c7819 */ /* 0x000fc4000001140b */
[----:B------:R-:W-:Y:S01]  /*1800*/  LEA.HI R8, R7, R14, RZ, 0x3 ;  /* 0x0000000e07087211 */ /* 0x000fe200078f18ff */
[----:B------:R-:W-:Y:S01]  /*1810*/  IMAD.HI R7, R0, 0x2aaaaaab, RZ ;  /* 0x2aaaaaab00077827 */ /* 0x000fe200078e02ff */
[----:B------:R-:W-:Y:S02]  /*1820*/  SHF.R.S32.HI R19, RZ, 0x1, R18 ;  /* 0x00000001ff137819 */ /* 0x000fe40000011412 */
[----:B------:R-:W-:Y:S01]  /*1830*/  LOP3.LUT R21, R8, 0xfffffff8, RZ, 0xc0, !PT ;  /* 0xfffffff808157812 */ /* 0x000fe200078ec0ff */
[----:B------:R-:W-:Y:S01]  /*1840*/  IMAD.HI R13, R12, 0x2aaaaaab, RZ ;  /* 0x2aaaaaab0c0d7827 */ /* 0x000fe200078e02ff */
[----:B------:R-:W-:Y:S02]  /*1850*/  LEA.HI R4, R4, R9, RZ, 0x1 ;  /* 0x0000000904047211 */ /* 0x000fe400078f08ff */
[----:B------:R-:W-:Y:S01]  /*1860*/  SHF.R.U32.HI R8, RZ, 0x1, R7 ;  /* 0x00000001ff087819 */ /* 0x000fe20000011607 */
[----:B------:R-:W-:Y:S01]  /*1870*/  IMAD.HI R20, R19, 0x2aaaaaab, RZ ;  /* 0x2aaaaaab13147827 */ /* 0x000fe200078e02ff */
[----:B------:R-:W-:-:S02]  /*1880*/  IADD3 R23, R23, R21, -R14 ;  /* 0x0000001517177210 */ /* 0x000fc40007ffe80e */
[----:B------:R-:W-:Y:S02]  /*1890*/  SHF.R.U32.HI R14, RZ, 0x1, R13 ;  /* 0x00000001ff0e7819 */ /* 0x000fe4000001160d */
[----:B------:R-:W-:Y:S02]  /*18a0*/  SHF.R.U32.HI R21, RZ, 0x1, R20 ;  /* 0x00000001ff157819 */ /* 0x000fe40000011614 */
[----:B------:R-:W-:Y:S02]  /*18b0*/  LOP3.LUT R4, R4, 0xfffffffe, RZ, 0xc0, !PT ;  /* 0xfffffffe04047812 */ /* 0x000fe400078ec0ff */
[----:B------:R-:W-:Y:S02]  /*18c0*/  LEA.HI R7, R7, R8, RZ, 0x1 ;  /* 0x0000000807077211 */ /* 0x000fe400078f08ff */
[----:B------:R-:W-:Y:S02]  /*18d0*/  LEA.HI R13, R13, R14, RZ, 0x1 ;  /* 0x0000000e0d0d7211 */ /* 0x000fe400078f08ff */
[----:B------:R-:W-:-:S02]  /*18e0*/  LOP3.LUT R11, R11, 0xfffffffe, RZ, 0xc0, !PT ;  /* 0xfffffffe0b0b7812 */ /* 0x000fc400078ec0ff */
[----:B------:R-:W-:Y:S01]  /*18f0*/  LEA.HI R20, R20, R21, RZ, 0x1 ;  /* 0x0000001514147211 */ /* 0x000fe200078f08ff */
[----:B------:R-:W-:Y:S01]  /*1900*/  IMAD R12, R13, -0xc, R12 ;  /* 0xfffffff40d0c7824 */ /* 0x000fe200078e020c */
[----:B------:R-:W-:Y:S01]  /*1910*/  LOP3.LUT R18, R18, 0xfffffffe, RZ, 0xc0, !PT ;  /* 0xfffffffe12127812 */ /* 0x000fe200078ec0ff */
[----:B------:R-:W-:Y:S01]  /*1920*/  IMAD.IADD R11, R10, 0x1, -R11 ;  /* 0x000000010a0b7824 */ /* 0x000fe200078e0a0b */
[----:B------:R-:W-:Y:S01]  /*1930*/  IADD3 R4, R9, -R4, RZ ;  /* 0x8000000409047210 */ /* 0x000fe20007ffe0ff */
[----:B------:R-:W-:Y:S02]  /*1940*/  IMAD R9, R7, -0xc, R0 ;  /* 0xfffffff407097824 */ /* 0x000fe400078e0200 */
[----:B------:R-:W-:Y:S02]  /*1950*/  IMAD R19, R20, -0xc, R19 ;  /* 0xfffffff414137824 */ /* 0x000fe400078e0213 */
[----:B------:R-:W-:Y:S01]  /*1960*/  IMAD.IADD R18, R15, 0x1, -R18 ;  /* 0x000000010f127824 */ /* 0x000fe200078e0a12 */
[----:B------:R-:W-:Y:S01]  /*1970*/  LEA R4, R9, R4, 0x3 ;  /* 0x0000000409047211 */ /* 0x000fe200078e18ff */
[----:B------:R-:W-:-:S02]  /*1980*/  IMAD R0, R12, 0x8, R11 ;  /* 0x000000080c007824 */ /* 0x000fc400078e020b */
[----:B------:R-:W-:Y:S02]  /*1990*/  IMAD R8, R19, 0x8, R18 ;  /* 0x0000000813087824 */ /* 0x000fe400078e0212 */
[----:B------:R1:W-:Y:S01]  /*19a0*/  STL [R1+0x8], R4 ;  /* 0x0000080401007387 */ /* 0x0003e20000100800 */
[----:B------:R-:W-:-:S03]  /*19b0*/  IMAD R7, R22, -0x40, R23 ;  /* 0xffffffc016077824 */ /* 0x000fc600078e0217 */
[----:B------:R2:W-:Y:S04]  /*19c0*/  STL [R1+0x4], R0 ;  /* 0x0000040001007387 */ /* 0x0005e80000100800 */
[----:B------:R3:W-:Y:S01]  /*19d0*/  STL [R1], R8 ;  /* 0x0000000801007387 */ /* 0x0007e20000100800 */
[----:B-1----:R-:W-:Y:S01]  /*19e0*/  MOV R4, RZ ;  /* 0x000000ff00047202 */ /* 0x002fe20000000f00 */
[----:B--2---:R-:W-:-:S07]  /*19f0*/  IMAD.MOV.U32 R0, RZ, RZ, RZ ;  /* 0x000000ffff007224 */ /* 0x004fce00078e00ff */
.L_x_2433:
[----:B--23--:R-:W2:Y:S01]  /*1a00*/  LDL R8, [R1+0xc] ;  /* 0x00000c0001087983 */ /* 0x00cea20000100800 */
[----:B------:R-:W-:Y:S05]  /*1a10*/  YIELD ;  /* 0x0000000000007946 */ /* 0x000fea0003800000 */
[----:B--2---:R-:W-:-:S04]  /*1a20*/  LOP3.LUT R8, R8, 0x1, RZ, 0xfc, !PT ;  /* 0x0000000108087812 */ /* 0x004fc800078efcff */
[----:B------:R-:W-:-:S13]  /*1a30*/  ISETP.NE.AND P0, PT, R8, 0x3, PT ;  /* 0x000000030800780c */ /* 0x000fda0003f05270 */
[----:B------:R-:W-:Y:S05]  /*1a40*/  @!P0 BRA `(.L_x_2423) ;  /* 0x0000000000048947 */ /* 0x000fea0003800000 */
[----:B------:R-:W-:Y:S01]  /*1a50*/  BPT.TRAP 0x1 ;  /* 0x000000040000795c */ /* 0x000fe20000300000 */
.L_x_2423:
[----:B------:R-:W-:Y:S02]  /*1a60*/  LEA R8, R0, R17, 0x3 ;  /* 0x0000001100087211 */ /* 0x000fe400078e18ff */
[----:B------:R-:W-:-:S04]  /*1a70*/  SHF.L.U32 R21, R4, 0x1f, RZ ;  /* 0x0000001f04157819 */ /* 0x000fc800000006ff */
[----:B------:R1:W2:Y:S01]  /*1a80*/  SYNCS.PHASECHK.TRANS64.TRYWAIT P1, [R8+URZ+0x26810], R21 ;  /* 0x02681015080075a7 */ /* 0x0002a2000802017f */
[----:B------:R-:W-:Y:S05]  /*1a90*/  @!P0 BRA `(.L_x_2424) ;  /* 0x0000000000048947 */ /* 0x000fea0003800000 */
[----:B------:R-:W-:Y:S01]  /*1aa0*/  BPT.TRAP 0x1 ;  /* 0x000000040000795c */ /* 0x000fe20000300000 */
.L_x_2424:
[----:B------:R-:W-:-:S05]  /*1ab0*/  VIADD R9, R17, 0xe000 ;  /* 0x0000e00011097836 */ /* 0x000fca0000000000 */
[----:B------:R-:W-:-:S04]  /*1ac0*/  SHF.R.U32.HI R9, RZ, 0x4, R9 ;  /* 0x00000004ff097819 */ /* 0x000fc80000011609 */
[----:B------:R-:W-:Y:S01]  /*1ad0*/  LOP3.LUT R9, R9, 0x3fff, RZ, 0xc0, !PT ;  /* 0x00003fff09097812 */ /* 0x000fe200078ec0ff */
[----:B--2---:R-:W-:Y:S06]  /*1ae0*/  @P1 BRA `(.L_x_2425) ;  /* 0x0000000000081947 */ /* 0x004fec0003800000 */
[----:B------:R-:W2:Y:S02]  /*1af0*/  SYNCS.PHASECHK.TRANS64.TRYWAIT P1, [R8+URZ+0x26810], R21 ;  /* 0x02681015080075a7 */ /* 0x000ea4000802017f */
[----:B--2---:R-:W-:Y:S05]  /*1b00*/  @!P1 BRA `(.L_x_2426) ;  /* 0x000000c400b89947 */ /* 0x004fea0003800000 */
.L_x_2425:
        /* <DEDUP_REMOVED lines=8> */
[----:B------:R-:W5:Y:S01]  /*1b90*/  LDL R13, [R1] ;  /* 0x00000000010d7983 */ /* 0x000f620000100800 */
[----:B------:R-:W-:Y:S01]  /*1ba0*/  WARPGROUP.ARRIVE ;  /* 0x00000000000079c5 */ /* 0x000fe20000000000 */
[----:B------:R-:W-:Y:S01]  /*1bb0*/  UMOV UR7, 0x40000040 ;  /* 0x4000004000077882 */ /* 0x000fe20000000000 */
[----:B------:R-:W-:Y:S01]  /*1bc0*/  UMOV UR5, 0x40000040 ;  /* 0x4000004000057882 */ /* 0x000fe20000000000 */
[----:B------:R-:W-:-:S02]  /*1bd0*/  IADD3 R19, R17, 0x1a000, RZ ;  /* 0x0001a00011137810 */ /* 0x000fc40007ffe0ff */
[----:B------:R-:W-:-:S04]  /*1be0*/  USHF.R.U32.HI UR4, URZ, 0x4, UR9 ;  /* 0x000000043f047899 */ /* 0x000fc80008011609 */
[----:B------:R-:W-:Y:S02]  /*1bf0*/  ULOP3.LUT UR4, UR4, 0x3fff, URZ, 0xc0, !UPT ;  /* 0x00003fff04047892 */ /* 0x000fe4000f8ec03f */
[----:B------:R-:W-:Y:S02]  /*1c00*/  UMOV UR6, UR8 ;  /* 0x0000000800067c82 */ /* 0x000fe40008000000 */
[----:B------:R-:W-:-:S07]  /*1c10*/  ULOP3.LUT UR10, UR4, 0x10000, URZ, 0xfc, !UPT ;  /* 0x00010000040a7892 */ /* 0x000fce000f8efc3f */
[----:B------:R-:W-:Y:S02]  /*1c20*/  UMOV UR4, UR10 ;  /* 0x0000000a00047c82 */ /* 0x000fe40008000000 */
[----:B------:R-:W-:Y:S01]  /*1c30*/  HGMMA.64x96x16.F32 R72, gdesc[UR4], RZ, !UPT, gsb0 ;  /* 0x01600000044879f0 */ /* 0x000fe2000c0008ff */
[----:B------:R-:W-:Y:S02]  /*1c40*/  UIADD3 UR6, UR8, 0x2, URZ ;  /* 0x0000000208067890 */ /* 0x000fe4000fffe03f */
[----:B------:R-:W-:Y:S01]  /*1c50*/  UIADD3 UR4, UR10, 0x2, URZ ;  /* 0x000000020a047890 */ /* 0x000fe2000fffe03f */
[----:B------:R-:W-:Y:S01]  /*1c60*/  UMOV UR7, 0x40000040 ;  /* 0x4000004000077882 */ /* 0x000fe20000000000 */
[----:B------:R-:W-:Y:S01]  /*1c70*/  UMOV UR5, 0x40000040 ;  /* 0x4000004000057882 */ /* 0x000fe20000000000 */
[----:B------:R-:W-:Y:S02]  /*1c80*/  WARPGROUP.DEPBAR.LE gsb0, 0x0 ;  /* 0x00008000000079c5 */ /* 0x000fe40000010000 */
[----:B------:R-:W-:-:S06]  /*1c90*/  WARPGROUP.ARRIVE ;  /* 0x00000000000079c5 */ /* 0x000fcc0000000000 */
[----:B------:R-:W-:Y:S01]  /*1ca0*/  HGMMA.64x96x16.F32 R72, gdesc[UR4], R72, gsb0 ;  /* 0x01600000044879f0 */ /* 0x000fe20008000848 */
        /* <DEDUP_REMOVED lines=11> */
[----:B---3--:R-:W-:-:S04]  /*1d60*/  LEA R10, R0, R14, 0x7 ;  /* 0x0000000e000a7211 */ /* 0x008fc800078e38ff */
[----:B------:R-:W-:Y:S01]  /*1d70*/  LEA R10, R3, R10, 0x1 ;  /* 0x0000000a030a7211 */ /* 0x000fe200078e08ff */
[----:B----4-:R-:W-:-:S03]  /*1d80*/  IMAD R12, R0, 0x80, R12 ;  /* 0x00000080000c7824 */ /* 0x010fc600078e020c */
[C---:B------:R-:W-:Y:S01]  /*1d90*/  LEA R15, R10.reuse, R17, 0x2 ;  /* 0x000000110a0f7211 */ /* 0x040fe200078e10ff */
[----:B------:R-:W-:Y:S02]  /*1da0*/  IMAD R190, R10, 0x4, R19 ;  /* 0x000000040abe7824 */ /* 0x000fe400078e0213 */
[----:B-----5:R-:W-:Y:S02]  /*1db0*/  IMAD R14, R0, 0x80, R13 ;  /* 0x00000080000e7824 */ /* 0x020fe400078e020d */
[C---:B------:R-:W-:Y:S02]  /*1dc0*/  IMAD R12, R3.reuse, 0x2, R12 ;  /* 0x00000002030c7824 */ /* 0x040fe400078e020c */
[----:B------:R-:W-:Y:S02]  /*1dd0*/  IMAD R18, R3, 0x2, R14 ;  /* 0x0000000203127824 */ /* 0x000fe400078e020e */
[--C-:B------:R-:W-:Y:S02]  /*1de0*/  IMAD R14, R12, 0x4, R17.reuse ;  /* 0x000000040c0e7824 */ /* 0x100fe400078e0211 */
[C---:B------:R-:W-:Y:S01]  /*1df0*/  IMAD R13, R18.reuse, 0x4, R17 ;  /* 0x00000004120d7824 */ /* 0x040fe200078e0211 */
[----:B------:R-:W-:Y:S01]  /*1e00*/  LEA R10, R18, R19, 0x2 ;  /* 0x00000013120a7211 */ /* 0x000fe200078e10ff */
[----:B------:R-:W-:Y:S01]  /*1e10*/  IMAD R11, R12, 0x4, R19 ;  /* 0x000000040c0b7824 */ /* 0x000fe200078e0213 */
[----:B------:R-:W-:-:S02]  /*1e20*/  WARPGROUP.DEPBAR.LE gsb0, 0x0 ;  /* 0x00008000000079c5 */ /* 0x000fc40000010000 */
[----:B------:R-:W-:-:S06]  /*1e30*/  WARPGROUP.ARRIVE ;  /* 0x00000000000079c5 */ /* 0x000fcc0000000000 */
[----:B------:R-:W-:Y:S03]  /*1e40*/  HGMMA.64x96x16.F32 R72, gdesc[UR4], R72, gsb0 ;  /* 0x01600000044879f0 */ /* 0x000fe60008000848 */
[----:B------:R-:W-:Y:S02]  /*1e50*/  WARPGROUP.DEPBAR.LE gsb0, 0x0 ;  /* 0x00008000000079c5 */ /* 0x000fe40000010000 */
[----:B------:R-:W3:Y:S04]  /*1e60*/  LDS R15, [R15+0x1a000] ;  /* 0x01a000000f0f7984 */ /* 0x000ee80000000800 */
[----:B------:R-:W4:Y:S04]  /*1e70*/  LDS R14, [R14+0x1a000] ;  /* 0x01a000000e0e7984 */ /* 0x000f280000000800 */
[----:B------:R-:W1:Y:S01]  /*1e80*/  LDS R13, [R13+0x1a000] ;  /* 0x01a000000d0d7984 */ /* 0x000e620000000800 */
[----:B------:R-:W-:Y:S05]  /*1e90*/  @!P0 BRA `(.L_x_2427) ;  /* 0x0000000000048947 */ /* 0x000fea0003800000 */
[----:B------:R-:W-:Y:S01]  /*1ea0*/  BPT.TRAP 0x1 ;  /* 0x000000040000795c */ /* 0x000fe20000300000 */
.L_x_2427:
[----:B------:R1:W1:Y:S01]  /*1eb0*/  SYNCS.PHASECHK.TRANS64.TRYWAIT P1, [R8+URZ+0x26830], R21 ;  /* 0x02683015080075a7 */ /* 0x000262000802017f */
[----:B------:R-:W-:Y:S05]  /*1ec0*/  @!P0 BRA `(.L_x_2428) ;  /* 0x0000000000048947 */ /* 0x000fea0003800000 */
[----:B------:R-:W-:Y:S01]  /*1ed0*/  BPT.TRAP 0x1 ;  /* 0x000000040000795c */ /* 0x000fe20000300000 */
.L_x_2428:
[----:B------:R-:W-:-:S05]  /*1ee0*/  VIADD R12, R17, 0x14000 ;  /* 0x00014000110c7836 */ /* 0x000fca0000000000 */
[----:B------:R-:W-:-:S04]  /*1ef0*/  SHF.R.U32.HI R12, RZ, 0x4, R12 ;  /* 0x00000004ff0c7819 */ /* 0x000fc8000001160c */
[----:B------:R-:W-:-:S04]  /*1f00*/  LOP3.LUT R12, R12, 0x3fff, RZ, 0xc0, !PT ;  /* 0x00003fff0c0c7812 */ /* 0x000fc800078ec0ff */
[----:B------:R-:W-:Y:S01]  /*1f10*/  LOP3.LUT R19, R12, 0x10000, RZ, 0xfc, !PT ;  /* 0x000100000c137812 */ /* 0x000fe200078efcff */
[----:B-1----:R-:W-:Y:S06]  /*1f20*/  @P1 BRA `(.L_x_2429) ;  /* 0x0000000000081947 */ /* 0x002fec0003800000 */
[----:B------:R-:W1:Y:S02]  /*1f30*/  SYNCS.PHASECHK.TRANS64.TRYWAIT P1, [R8+URZ+0x26830], R21 ;  /* 0x02683015080075a7 */ /* 0x000e64000802017f */
[----:B-1----:R-:W-:Y:S05]  /*1f40*/  @!P1 BRA `(.L_x_2430) ;  /* 0x000000c000bc9947 */ /* 0x002fea0003800000 */
.L_x_2429:
[----:B------:R-:W-:Y:S01]  /*1f50*/  UIADD3 UR9, UR9, 0x4000, URZ ;  /* 0x0000400009097890 */ /* 0x000fe2000fffe03f */
[C---:B------:R-:W-:Y:S01]  /*1f60*/  IMAD R19, R0.reuse, 0x300, R19 ;  /* 0x0000030000137824 */ /* 0x040fe200078e0213 */
[----:B------:R-:W-:Y:S01]  /*1f70*/  WARPGROUP.ARRIVE ;  /* 0x00000000000079c5 */ /* 0x000fe20000000000 */
[----:B------:R-:W-:Y:S01]  /*1f80*/  UMOV UR7, 0x40000040 ;  /* 0x4000004000077882 */ /* 0x000fe20000000000 */
[----:B------:R-:W-:Y:S01]  /*1f90*/  USHF.R.U32.HI UR9, URZ, 0x4, UR9 ;  /* 0x000000043f097899 */ /* 0x000fe20008011609 */
[----:B------:R-:W-:Y:S01]  /*1fa0*/  ISETP.GT.AND P2, PT, R7, RZ, PT ;  /* 0x000000ff0700720c */ /* 0x000fe20003f44270 */
[----:B------:R-:W-:Y:S01]  /*1fb0*/  UMOV UR5, 0x40000040 ;  /* 0x4000004000057882 */ /* 0x000fe20000000000 */
[----:B------:R-:W-:Y:S01]  /*1fc0*/  R2UR UR8, R19 ;  /* 0x00000000130872ca */ /* 0x000fe200000e0000 */
[----:B------:R-:W-:Y:S01]  /*1fd0*/  ULOP3.LUT UR9, UR9, 0x3fff, URZ, 0xc0, !UPT ;  /* 0x00003fff09097892 */ /* 0x000fe2000f8ec03f */
[----:B------:R-:W-:Y:S01]  /*1fe0*/  ISETP.GT.AND P1, PT, R7, 0x8, PT ;  /* 0x000000080700780c */ /* 0x000fe20003f24270 */
[----:B------:R-:W-:Y:S01]  /*1ff0*/  ULDC UR10, c[0x0][0x75c] ;  /* 0x0001d700000a7ab9 */ /* 0x000fe20000000800 */
[----:B------:R-:W-:Y:S01]  /*2000*/  IMAD R236, R0, 0x300, R12 ;  /* 0x0000030000ec7824 */ /* 0x000fe200078e020c */
[----:B------:R-:W-:Y:S01]  /*2010*/  ULOP3.LUT UR9, UR9, 0x10000, URZ, 0xfc, !UPT ;  /* 0x0001000009097892 */ /* 0x000fe2000f8efc3f */
[----:B------:R-:W-:Y:S01]  /*2020*/  FMUL.FTZ R192, R72, UR10 ;  /* 0x0000000a48c07c20 */ /* 0x000fe20008410000 */
[----:B------:R-:W-:Y:S01]  /*2030*/  FMUL.FTZ R72, R79, UR10 ;  /* 0x0000000a4f487c20 */ /* 0x000fe20008410000 */
[----:B------:R-:W-:Y:S01]  /*2040*/  FMUL.FTZ R79, R86, UR10 ;  /* 0x0000000a564f7c20 */ /* 0x000fe20008410000 */
[----:B------:R-:W-:Y:S01]  /*2050*/  FMUL.FTZ R86, R93, UR10 ;  /* 0x0000000a5d567c20 */ /* 0x000fe20008410000 */
[----:B------:R-:W-:Y:S01]  /*2060*/  FMUL.FTZ R23, R78, UR10 ;  /* 0x0000000a4e177c20 */ /* 0x000fe20008410000 */
[----:B------:R-:W1:Y:S01]  /*2070*/  LDC R93, c[0x0][0x280] ;  /* 0x0000a000ff5d7b82 */ /* 0x000e620000000800 */
[----:B------:R-:W-:Y:S01]  /*2080*/  UMOV UR4, UR9 ;  /* 0x0000000900047c82 */ /* 0x000fe20008000000 */
[----:B------:R-:W-:Y:S01]  /*2090*/  UMOV UR6, UR8 ;  /* 0x0000000800067c82 */ /* 0x000fe20008000000 */
[----:B------:R-:W-:Y:S01]  /*20a0*/  FMUL.FTZ R18, R73, UR10 ;  /* 0x0000000a49127c20 */ /* 0x000fe20008410000 */
[----:B------:R-:W-:Y:S01]  /*20b0*/  HGMMA.64x96x16.F32 R24, gdesc[UR4], RZ, !UPT, gsb0 ;  /* 0x01600000041879f0 */ /* 0x000fe2000c0008ff */
        /* <DEDUP_REMOVED lines=9> */
[----:B------:R-:W-:Y:S01]  /*2150*/  FMUL.FTZ R20, R75, UR10 ;  /* 0x0000000a4b147c20 */ /* 0x000fe20008410000 */
[----:B------:R-:W-:Y:S01]  /*2160*/  FMUL.FTZ R74, R81, UR10 ;  /* 0x0000000a514a7c20 */ /* 0x000fe20008410000 */
[----:B------:R-:W-:Y:S01]  /*2170*/  FMUL.FTZ R77, R84, UR10 ;  /* 0x0000000a544d7c20 */ /* 0x000fe20008410000 */
[----:B------:R-:W5:Y:S01]  /*2180*/  MUFU.TANH R192, R192 ;  /* 0x000000c000c07308 */ /* 0x000f620000002400 */
[----:B------:R-:W-:Y:S01]  /*2190*/  FMUL.FTZ R75, R82, UR10 ;  /* 0x0000000a524b7c20 */ /* 0x000fe20008410000 */
[----:B------:R-:W-:Y:S01]  /*21a0*/  FMUL.FTZ R82, R89, UR10 ;  /* 0x0000000a59527c20 */ /* 0x000fe20008410000 */
[----:B------:R-:W-:Y:S01]  /*21b0*/  FMUL.FTZ R185, R100, UR10 ;  /* 0x0000000a64b97c20 */ /* 0x000fe20008410000 */
[----:B------:R-:W-:Y:S01]  /*21c0*/  FMUL.FTZ R188, R103, UR10 ;  /* 0x0000000a67bc7c20 */ /* 0x000fe20008410000 */
[----:B------:R-:W-:Y:S01]  /*21d0*/  FMUL.FTZ R186, R101, UR10 ;  /* 0x0000000a65ba7c20 */ /* 0x000fe20008410000 */
[----:B--2---:R-:W-:Y:S01]  /*21e0*/  FMUL.FTZ R21, R76, UR10 ;  /* 0x0000000a4c157c20 */ /* 0x004fe20008410000 */
[----:B-1----:R-:W-:Y:S01]  /*21f0*/  IMAD R92, R16, -0x60, R93 ;  /* 0xffffffa0105c7824 */ /* 0x002fe200078e025d */
[----:B------:R-:W1:Y:S01]  /*2200*/  MUFU.TANH R18, R18 ;  /* 0x0000001200127308 */ /* 0x000e620000002400 */
[----:B------:R-:W-:Y:S01]  /*2210*/  FMUL.FTZ R191, R113, UR10 ;  /* 0x0000000a71bf7c20 */ /* 0x000fe20008410000 */
[----:B------:R-:W-:Y:S01]  /*2220*/  FMUL.FTZ R76, R83, UR10 ;  /* 0x0000000a534c7c20 */ /* 0x000fe20008410000 */
[----:B------:R-:W-:-:S02]  /*2230*/  IMAD R92, R3, -0x2, R92 ;  /* 0xfffffffe035c7824 */ /* 0x000fc400078e025c */
[----:B------:R-:W-:Y:S01]  /*2240*/  FMUL.FTZ R80, R87, UR10 ;  /* 0x0000000a57507c20 */ /* 0x000fe20008410000 */
[----:B------:R-:W-:Y:S01]  /*2250*/  FMUL.FTZ R83, R90, UR10 ;  /* 0x0000000a5a537c20 */ /* 0x000fe20008410000 */
[----:B------:R-:W-:Y:S01]  /*2260*/  FMUL.FTZ R87, R94, UR10 ;  /* 0x0000000a5e577c20 */ /* 0x000fe20008410000 */
[----:B------:R-:W-:Y:S01]  /*2270*/  IMAD.IADD R92, R92, 0x1, -R7 ;  /* 0x000000015c5c7824 */ /* 0x000fe200078e0a07 */
[----:B------:R-:W2:Y:S01]  /*2280*/  MUFU.TANH R73, R73 ;  /* 0x0000004900497308 */ /* 0x000ea20000002400 */
[----:B------:R-:W-:Y:S01]  /*2290*/  FMUL.FTZ R90, R97, UR10 ;  /* 0x0000000a615a7c20 */ /* 0x000fe20008410000 */
[----:B------:R-:W-:Y:S01]  /*22a0*/  FMUL.FTZ R81, R88, UR10 ;  /* 0x0000000a58517c20 */ /* 0x000fe20008410000 */
[----:B------:R-:W-:Y:S01]  /*22b0*/  FMUL.FTZ R189, R104, UR10 ;  /* 0x0000000a68bd7c20 */ /* 0x000fe20008410000 */
[C---:B------:R-:W-:Y:S01]  /*22c0*/  SEL R103, R92.reuse, 0x60, P2 ;  /* 0x000000605c677807 */ /* 0x040fe20001000000 */
[----:B------:R-:W-:Y:S01]  /*22d0*/  FMUL.FTZ R88, R95, UR10 ;  /* 0x0000000a5f587c20 */ /* 0x000fe20008410000 */
[----:B------:R-:W-:Y:S01]  /*22e0*/  IADD3 R97, R92, 0x8, RZ ;  /* 0x000000085c617810 */ /* 0x000fe20007ffe0ff */
[----:B---3--:R-:W3:Y:S01]  /*22f0*/  SHFL.IDX PT, R104, R15, R6, 0x1f ;  /* 0x00001f060f687589 */ /* 0x008ee200000e0000 */
[----:B------:R-:W4:Y:S01]  /*2300*/  MUFU.TANH R74, R74 ;  /* 0x0000004a004a7308 */ /* 0x000f220000002400 */
[----:B------:R-:W-:Y:S01]  /*2310*/  ISETP.GT.AND P6, PT, R103, RZ, PT ;  /* 0x000000ff6700720c */ /* 0x000fe20003fc4270 */
[----:B------:R-:W-:Y:S01]  /*2320*/  FMUL.FTZ R84, R91, UR10 ;  /* 0x0000000a5b547c20 */ /* 0x000fe20008410000 */
[C---:B------:R-:W-:Y:S01]  /*2330*/  ISETP.GT.AND P5, PT, R103.reuse, 0x1, PT ;  /* 0x000000016700780c */ /* 0x040fe20003fa4270 */
[----:B------:R-:W-:Y:S01]  /*2340*/  FMUL.FTZ R91, R98, UR10 ;  /* 0x0000000a625b7c20 */ /* 0x000fe20008410000 */
[----:B------:R-:W-:Y:S01]  /*2350*/  ISETP.GT.AND P4, PT, R103, 0x10, PT ;  /* 0x000000106700780c */ /* 0x000fe20003f84270 */
[----:B------:R-:W-:Y:S01]  /*2360*/  FMUL.FTZ R89, R96, UR10 ;  /* 0x0000000a60597c20 */ /* 0x000fe20008410000 */
[----:B-----5:R-:W-:Y:S01]  /*2370*/  FSEL R113, R192, -INF , !P6 ;  /* 0xff800000c0717808 */ /* 0x020fe20007000000 */
[----:B------:R-:W5:Y:S01]  /*2380*/  MUFU.TANH R77, R77 ;  /* 0x0000004d004d7308 */ /* 0x000f620000002400 */
[----:B-1----:R-:W-:Y:S01]  /*2390*/  FSEL R197, R18, -INF , !P5 ;  /* 0xff80000012c57808 */ /* 0x002fe20006800000 */
[----:B------:R-:W-:Y:S01]  /*23a0*/  FMUL.FTZ R184, R99, UR10 ;  /* 0x0000000a63b87c20 */ /* 0x000fe20008410000 */
[C---:B------:R-:W-:Y:S01]  /*23b0*/  ISETP.GT.AND P6, PT, R103.reuse, 0x11, PT ;  /* 0x000000116700780c */ /* 0x040fe20003fc4270 */
[----:B------:R-:W-:Y:S01]  /*23c0*/  FMUL.FTZ R187, R102, UR10 ;  /* 0x0000000a66bb7c20 */ /* 0x000fe20008410000 */
[----:B------:R-:W-:Y:S01]  /*23d0*/  ISETP.GT.AND P5, PT, R103, 0x18, PT ;  /* 0x000000186700780c */ /* 0x000fe20003fa4270 */
[----:B------:R-:W-:Y:S01]  /*23e0*/  FMUL.FTZ R105, R105, UR10 ;  /* 0x0000000a69697c20 */ /* 0x000fe20008410000 */
[----:B--2---:R-:W-:Y:S01]  /*23f0*/  FSEL R94, R73, -INF , !P4 ;  /* 0xff800000495e7808 */ /* 0x004fe20006000000 */
[----:B------:R-:W1:Y:S01]  /*2400*/  MUFU.TANH R82, R82 ;  /* 0x0000005200527308 */ /* 0x000e620000002400 */
[----:B------:R-:W-:Y:S01]  /*2410*/  ISETP.GT.AND P4, PT, R103, 0x21, PT ;  /* 0x000000216700780c */ /* 0x000fe20003f84270 */
[----:B------:R-:W-:Y:S01]  /*2420*/  FMUL.FTZ R108, R108, UR10 ;  /* 0x0000000a6c6c7c20 */ /* 0x000fe20008410000 */
[----:B----4-:R-:W-:Y:S01]  /*2430*/  FSEL R93, R74, -INF , !P6 ;  /* 0xff8000004a5d7808 */ /* 0x010fe20007000000 */
[----:B------:R-:W-:Y:S01]  /*2440*/  FMUL.FTZ R109, R109, UR10 ;  /* 0x0000000a6d6d7c20 */ /* 0x000fe20008410000 */
[----:B------:R-:W-:Y:S01]  /*2450*/  ISETP.GT.AND P6, PT, R103, 0x28, PT ;  /* 0x000000286700780c */ /* 0x000fe20003fc4270 */
[----:B------:R-:W-:Y:S01]  /*2460*/  FMUL.FTZ R106, R106, UR10 ;  /* 0x0000000a6a6a7c20 */ /* 0x000fe20008410000 */
[----:B------:R-:W-:Y:S01]  /*2470*/  SEL R193, R97, 0x60, P1 ;  /* 0x0000006061c17807 */ /* 0x000fe20000800000 */
[----:B------:R-:W2:Y:S01]  /*2480*/  MUFU.TANH R85, R85 ;  /* 0x0000005500557308 */ /* 0x000ea20000002400 */
[----:B-----5:R-:W-:Y:S01]  /*2490*/  FSEL R95, R77, -INF , !P5 ;  /* 0xff8000004d5f7808 */ /* 0x020fe20006800000 */
[----:B------:R-:W-:Y:S01]  /*24a0*/  FMUL.FTZ R107, R107, UR10 ;  /* 0x0000000a6b6b7c20 */ /* 0x000fe20008410000 */
[C---:B------:R-:W-:Y:S01]  /*24b0*/  ISETP.GT.AND P5, PT, R103.reuse, 0x29, PT ;  /* 0x000000296700780c */ /* 0x040fe20003fa4270 */
[----:B------:R-:W-:Y:S01]  /*24c0*/  FMUL.FTZ R112, R112, UR10 ;  /* 0x0000000a70707c20 */ /* 0x000fe20008410000 */
[C---:B------:R-:W-:Y:S01]  /*24d0*/  ISETP.GT.AND P3, PT, R103.reuse, 0x8, PT ;  /* 0x000000086700780c */ /* 0x040fe20003f64270 */
[----:B------:R-:W-:Y:S01]  /*24e0*/  FMUL.FTZ R110, R110, UR10 ;  /* 0x0000000a6e6e7c20 */ /* 0x000fe20008410000 */
[----:B------:R-:W-:Y:S01]  /*24f0*/  ISETP.GT.AND P2, PT, R103, 0x9, PT ;  /* 0x000000096700780c */ /* 0x000fe20003f44270 */
[----:B------:R-:W4:Y:S01]  /*2500*/  MUFU.TANH R86, R86 ;  /* 0x0000005600567308 */ /* 0x000f220000002400 */
[----:B-1----:R-:W-:Y:S01]  /*2510*/  FSEL R98, R82, -INF , !P4 ;  /* 0xff80000052627808 */ /* 0x002fe20006000000 */
[----:B------:R-:W-:Y:S01]  /*2520*/  FMUL.FTZ R111, R111, UR10 ;  /* 0x0000000a6f6f7c20 */ /* 0x000fe20008410000 */
[C---:B------:R-:W-:Y:S01]  /*2530*/  ISETP.GT.AND P4, PT, R103.reuse, 0x38, PT ;  /* 0x000000386700780c */ /* 0x040fe20003f84270 */
[----:B------:R-:W-:Y:S01]  /*2540*/  FMUL.FTZ R114, R114, UR10 ;  /* 0x0000000a72727c20 */ /* 0x000fe20008410000 */
[----:B------:R-:W-:Y:S01]  /*2550*/  ISETP.GT.AND P1, PT, R103, 0x40, PT ;  /* 0x000000406700780c */ /* 0x000fe20003f24270 */
[----:B------:R-:W-:Y:S01]  /*2560*/  FFMA.FTZ R192, -R192, R192, 1 ;  /* 0x3f800000c0c07423 */ /* 0x000fe200000101c0 */
[----:B------:R-:W-:Y:S01]  /*2570*/  FMUL.FTZ R194, R117, UR10 ;  /* 0x0000000a75c27c20 */ /* 0x000fe20008410000 */
[----:B------:R-:W1:Y:S01]  /*2580*/  MUFU.TANH R185, R185 ;  /* 0x000000b900b97308 */ /* 0x000e620000002400 */
[----:B--2---:R-:W-:Y:S01]  /*2590*/  FSEL R96, R85, -INF , !P6 ;  /* 0xff80000055607808 */ /* 0x004fe20007000000 */
[----:B------:R-:W-:Y:S01]  /*25a0*/  VIADD R117, R6, 0x8 ;  /* 0x0000000806757836 */ /* 0x000fe20000000000 */
[----:B------:R-:W-:Y:S01]  /*25b0*/  ISETP.GT.AND P6, PT, R103, 0x39, PT ;  /* 0x000000396700780c */ /* 0x000fe20003fc4270 */
[----:B------:R-:W-:Y:S01]  /*25c0*/  FMUL.FTZ R201, R119, UR10 ;  /* 0x0000000a77c97c20 */ /* 0x000fe20008410000 */
[----:B------:R-:W-:Y:S01]  /*25d0*/  FMUL.FTZ R196, R118, UR10 ;  /* 0x0000000a76c47c20 */ /* 0x000fe20008410000 */
[----:B------:R-:W-:Y:S01]  /*25e0*/  IADD3 R118, R6, 0xc, RZ ;  /* 0x0000000c06767810 */ /* 0x000fe20007ffe0ff */
[----:B------:R-:W2:Y:S01]  /*25f0*/  SHFL.IDX PT, R228, R15, R117, 0x1f ;  /* 0x00001f750fe47589 */ /* 0x000ea200000e0000 */
[----:B------:R-:W5:Y:S01]  /*2600*/  MUFU.TANH R19, R19 ;  /* 0x0000001300137308 */ /* 0x000f620000002400 */
[----:B----4-:R-:W-:Y:S01]  /*2610*/  FSEL R97, R86, -INF , !P5 ;  /* 0xff80000056617808 */ /* 0x010fe20006800000 */
[----:B------:R-:W-:Y:S01]  /*2620*/  FMUL.FTZ R115, R115, UR10 ;  /* 0x0000000a73737c20 */ /* 0x000fe20008410000 */
[----:B------:R-:W-:Y:S01]  /*2630*/  ISETP.GT.AND P5, PT, R193, RZ, PT ;  /* 0x000000ffc100720c */ /* 0x000fe20003fa4270 */
[----:B------:R-:W4:Y:S04]  /*2640*/  SHFL.IDX PT, R225, R15, R118, 0x1f ;  /* 0x00001f760fe17589 */ /* 0x000f2800000e0000 */
[----:B------:R-:W3:Y:S01]  /*2650*/  MUFU.TANH R186, R186 ;  /* 0x000000ba00ba7308 */ /* 0x000ee20000002400 */
[----:B-1----:R-:W-:-:S02]  /*2660*/  FSEL R100, R185, -INF , !P4 ;  /* 0xff800000b9647808 */ /* 0x002fc40006000000 */
[----:B------:R-:W-:-:S05]  /*2670*/  ISETP.GT.AND P4, PT, R193, 0x1, PT ;  /* 0x00000001c100780c */ /* 0x000fca0003f84270 */
[----:B------:R-:W1:Y:S01]  /*2680*/  MUFU.TANH R20, R20 ;  /* 0x0000001400147308 */ /* 0x000e620000002400 */
[----:B------:R-:W-:Y:S02]  /*2690*/  WARPGROUP.DEPBAR.LE gsb0, 0x0 ;  /* 0x00008000000079c5 */ /* 0x000fe40000010000 */
[----:B------:R-:W-:Y:S01]  /*26a0*/  WARPGROUP.ARRIVE ;  /* 0x00000000000079c5 */ /* 0x000fe20000000000 */
[C---:B-----5:R-:W-:Y:S01]  /*26b0*/  FSEL R226, R19.reuse, -INF , !P5 ;  /* 0xff80000013e27808 */ /* 0x060fe20006800000 */
[----:B------:R-:W-:Y:S01]  /*26c0*/  FFMA.FTZ R19, -R19, R19, 1 ;  /* 0x3f80000013137423 */ /* 0x000fe20000010113 */
[C---:B------:R-:W-:Y:S02]  /*26d0*/  ISETP.GT.AND P5, PT, R193.reuse, 0x9, PT ;  /* 0x00000009c100780c */ /* 0x040fe40003fa4270 */
[----:B------:R-:W5:Y:S01]  /*26e0*/  MUFU.TANH R23, R23 ;  /* 0x0000001700177308 */ /* 0x000f620000002400 */
[----:B------:R-:W-:Y:S01]  /*26f0*/  HGMMA.64x96x16.F32 R24, gdesc[UR4], R24, gsb0 ;  /* 0x01600000041879f0 */ /* 0x000fe20008000818 */
[----:B------:R-:W-:Y:S01]  /*2700*/  UIADD3 UR6, UR8, 0x4, URZ ;  /* 0x0000000408067890 */ /* 0x000fe2000fffe03f */
[----:B---3--:R-:W-:Y:S01]  /*2710*/  FSEL R222, R186, -INF , !P6 ;  /* 0xff800000bade7808 */ /* 0x008fe20007000000 */
[----:B------:R-:W-:Y:S01]  /*2720*/  UIADD3 UR4, UR9, 0x4, URZ ;  /* 0x0000000409047890 */ /* 0x000fe2000fffe03f */
[----:B------:R-:W-:Y:S01]  /*2730*/  ISETP.GT.AND P6, PT, R193, 0x8, PT ;  /* 0x00000008c100780c */ /* 0x000fe20003fc4270 */
[----:B------:R-:W-:Y:S01]  /*2740*/  UMOV UR7, 0x40000040 ;  /* 0x4000004000077882 */ /* 0x000fe20000000000 */
[----:B------:R-:W-:Y:S01]  /*2750*/  UMOV UR5, 0x40000040 ;  /* 0x4000004000057882 */ /* 0x000fe20000000000 */
[----:B------:R-:W3:Y:S01]  /*2760*/  MUFU.TANH R72, R72 ;  /* 0x0000004800487308 */ /* 0x000ee20000002400 */
[----:B-1----:R-:W-:-:S02]  /*2770*/  FSEL R224, R20, -INF , !P4 ;  /* 0xff80000014e07808 */ /* 0x002fc40006000000 */
[----:B------:R-:W-:-:S05]  /*2780*/  ISETP.GT.AND P4, PT, R193, 0x10, PT ;  /* 0x00000010c100780c */ /* 0x000fca0003f84270 */
[----:B------:R-:W1:Y:S01]  /*2790*/  MUFU.TANH R75, R75 ;  /* 0x0000004b004b7308 */ /* 0x000e620000002400 */
[----:B-----5:R-:W-:Y:S02]  /*27a0*/  FSEL R219, R23, -INF , !P6 ;  /* 0xff80000017db7808 */ /* 0x020fe40007000000 */
[----:B------:R-:W-:-:S05]  /*27b0*/  ISETP.GT.AND P6, PT, R193, 0x11, PT ;  /* 0x00000011c100780c */ /* 0x000fca0003fc4270 */
[----:B------:R-:W5:Y:S01]  /*27c0*/  MUFU.TANH R21, R21 ;  /* 0x0000001500157308 */ /* 0x000f620000002400 */
[----:B---3--:R-:W-:Y:S02]  /*27d0*/  FSEL R221, R72, -INF , !P5 ;  /* 0xff80000048dd7808 */ /* 0x008fe40006800000 */
[----:B------:R-:W-:-:S05]  /*27e0*/  ISETP.GT.AND P5, PT, R193, 0x18, PT ;  /* 0x00000018c100780c */ /* 0x000fca0003fa4270 */
[----:B------:R-:W3:Y:S01]  /*27f0*/  MUFU.TANH R76, R76 ;  /* 0x0000004c004c7308 */ /* 0x000ee20000002400 */
[----:B-1----:R-:W-:Y:S02]  /*2800*/  FSEL R209, R75, -INF , !P4 ;  /* 0xff8000004bd17808 */ /* 0x002fe40006000000 */
        /* <DEDUP_REMOVED lines=24> */
[----:B------:R-:W-:Y:S01]  /*2990*/  ISETP.GT.AND P5, PT, R193, 0x30, PT ;  /* 0x00000030c100780c */ /* 0x000fe20003fa4270 */
[----:B------:R-:W-:Y:S02]  /*29a0*/  WARPGROUP.DEPBAR.LE gsb0, 0x0 ;  /* 0x00008000000079c5 */ /* 0x000fe40000010000 */
[----:B------:R-:W-:Y:S02]  /*29b0*/  WARPGROUP.ARRIVE ;  /* 0x00000000000079c5 */ /* 0x000fe40000000000 */
[----:B------:R-:W3:Y:S01]  /*29c0*/  MUFU.TANH R88, R88 ;  /* 0x0000005800587308 */ /* 0x000ee20000002400 */
[----:B-1----:R-:W-:Y:S02]  /*29d0*/  FSEL R206, R81, -INF , !P2 ;  /* 0xff80000051ce7808 */ /* 0x002fe40005000000 */
[----:B------:R-:W-:Y:S01]  /*29e0*/  ISETP.GT.AND P2, PT, R103, 0x31, PT ;  /* 0x000000316700780c */ /* 0x000fe20003f44270 */
[----:B------:R-:W-:Y:S01]  /*29f0*/  HGMMA.64x96x16.F32 R24, gdesc[UR4], R24, gsb0 ;  /* 0x01600000041879f0 */ /* 0x000fe20008000818 */
[----:B------:R-:W-:Y:S01]  /*2a00*/  UIADD3 UR6, UR8, 0x6, URZ ;  /* 0x0000000608067890 */ /* 0x000fe2000fffe03f */
[----:B-----5:R-:W-:Y:S01]  /*2a10*/  FSEL R204, R87, -INF , !P4 ;  /* 0xff80000057cc7808 */ /* 0x020fe20006000000 */
[----:B------:R-:W-:Y:S01]  /*2a20*/  UIADD3 UR4, UR9, 0x6, URZ ;  /* 0x0000000609047890 */ /* 0x000fe2000fffe03f */
[----:B------:R-:W1:Y:S01]  /*2a30*/  MUFU.TANH R89, R89 ;  /* 0x0000005900597308 */ /* 0x000e620000002400 */
[----:B------:R-:W-:Y:S01]  /*2a40*/  UMOV UR7, 0x40000040 ;  /* 0x4000004000077882 */ /* 0x000fe20000000000 */
[----:B------:R-:W-:Y:S01]  /*2a50*/  UMOV UR5, 0x40000040 ;  /* 0x4000004000057882 */ /* 0x000fe20000000000 */
        /* <DEDUP_REMOVED lines=35> */
[----:B-----5:R-:W-:Y:S01]  /*2c90*/  FSEL R214, R106, -INF , !P2 ;  /* 0xff8000006ad67808 */ /* 0x020fe20005000000 */
[----:B------:R-:W-:Y:S02]  /*2ca0*/  WARPGROUP.DEPBAR.LE gsb0, 0x0 ;  /* 0x00008000000079c5 */ /* 0x000fe40000010000 */
[----:B------:R-:W5:Y:S01]  /*2cb0*/  LDS R190, [R190+0x380] ;  /* 0x00038000bebe7984 */ /* 0x000f620000000800 */
[----:B------:R-:W-:Y:S01]  /*2cc0*/  WARPGROUP.ARRIVE ;  /* 0x00000000000079c5 */ /* 0x000fe20000000000 */
[----:B------:R-:W-:Y:S02]  /*2cd0*/  ISETP.GT.AND P2, PT, R193, 0x49, PT ;  /* 0x00000049c100780c */ /* 0x000fe40003f44270 */
[----:B------:R-:W4:Y:S01]  /*2ce0*/  MUFU.TANH R110, R110 ;  /* 0x0000006e006e7308 */ /* 0x000f220000002400 */
[----:B---3--:R-:W-:Y:S02]  /*2cf0*/  FSEL R216, R107, -INF , !P4 ;  /* 0xff8000006bd87808 */ /* 0x008fe40006000000 */
[----:B------:R-:W-:Y:S01]  /*2d00*/  HGMMA.64x96x16.F32 R24, gdesc[UR4], R24, gsb0 ;  /* 0x01600000041879f0 */ /* 0x000fe20008000818 */
[----:B------:R-:W-:Y:S01]  /*2d10*/  ULDC UR4, c[0x0][0x744] ;  /* 0x0001d10000047ab9 */ /* 0x000fe20000000800 */
[----:B------:R-:W-:Y:S01]  /*2d20*/  ISETP.GT.AND P4, PT, R193, 0x50, PT ;  /* 0x00000050c100780c */ /* 0x000fe20003f84270 */
[----:B------:R-:W-:Y:S01]  /*2d30*/  FFMA.FTZ R113, R113, UR4, -R104 ;  /* 0x0000000471717c23 */ /* 0x000fe20008010868 */
[----:B--2---:R-:W-:Y:S01]  /*2d40*/  FFMA.FTZ R198, R198, UR4, -R228 ;  /* 0x00000004c6c67c23 */ /* 0x004fe200080108e4 */
[----:B------:R-:W2:Y:S01]  /*2d50*/  MUFU.TANH R111, R111 ;  /* 0x0000006f006f7308 */ /* 0x000ea20000002400 */
[----:B-1----:R-:W-:Y:S01]  /*2d60*/  FSEL R220, R112, -INF , !P6 ;  /* 0xff80000070dc7808 */ /* 0x002fe20007000000 */
[----:B------:R-:W-:Y:S01]  /*2d70*/  FFMA.FTZ R104, R226, UR4, -R104 ;  /* 0x00000004e2687c23 */ /* 0x000fe20008010868 */
[----:B------:R-:W-:Y:S01]  /*2d80*/  ISETP.GT.AND P6, PT, R193, 0x48, PT ;  /* 0x00000048c100780c */ /* 0x000fe20003fc4270 */
[----:B----4-:R-:W-:Y:S01]  /*2d90*/  FFMA.FTZ R221, R221, UR4, -R225 ;  /* 0x00000004dddd7c23 */ /* 0x010fe200080108e1 */
[----:B------:R-:W-:-:S02]  /*2da0*/  FFMA.FTZ R219, R219, UR4, -R228 ;  /* 0x00000004dbdb7c23 */ /* 0x000fc400080108e4 */
[----:B------:R-:W1:Y:S01]  /*2db0*/  SHFL.IDX PT, R228, R14, R117, 0x1f ;  /* 0x00001f750ee47589 */ /* 0x000e6200000e0000 */
[----:B------:R-:W-:Y:S01]  /*2dc0*/  MUFU.EX2 R113, R113 ;  /* 0x0000007100717308 */ /* 0x000fe20000000800 */
[----:B------:R-:W-:Y:S02]  /*2dd0*/  FSEL R215, R110, -INF , !P6 ;  /* 0xff8000006ed77808 */ /* 0x000fe40007000000 */
[----:B------:R-:W-:-:S05]  /*2de0*/  ISETP.GT.AND P6, PT, R193, 0x51, PT ;  /* 0x00000051c100780c */ /* 0x000fca0003fc4270 */
[----:B------:R-:W3:Y:S01]  /*2df0*/  MUFU.TANH R114, R114 ;  /* 0x0000007200727308 */ /* 0x000ee20000002400 */
[----:B--2---:R-:W-:Y:S02]  /*2e00*/  FSEL R211, R111, -INF , !P2 ;  /* 0xff8000006fd37808 */ /* 0x004fe40005000000 */
[----:B------:R-:W-:-:S05]  /*2e10*/  ISETP.GT.AND P2, PT, R193, 0x58, PT ;  /* 0x00000058c100780c */ /* 0x000fca0003f44270 */
[----:B------:R-:W-:Y:S01]  /*2e20*/  MUFU.TANH R191, R191 ;  /* 0x000000bf00bf7308 */ /* 0x000fe20000002400 */
[----:B-----5:R-:W2:Y:S01]  /*2e30*/  SHFL.IDX PT, R195, R190, R6, 0x1f ;  /* 0x00001f06bec37589 */ /* 0x020ea200000e0000 */
[----:B-1----:R-:W-:-:S06]  /*2e40*/  FFMA.FTZ R204, R204, UR4, -R228 ;  /* 0x00000004cccc7c23 */ /* 0x002fcc00080108e4 */
[----:B------:R-:W-:Y:S01]  /*2e50*/  MUFU.TANH R115, R115 ;  /* 0x0000007300737308 */ /* 0x000fe20000002400 */
[----:B---3--:R-:W-:Y:S01]  /*2e60*/  FSEL R212, R114, -INF , !P4 ;  /* 0xff80000072d47808 */ /* 0x008fe20006000000 */
[----:B------:R-:W1:Y:S01]  /*2e70*/  SHFL.IDX PT, R232, R190, R118, 0x1f ;  /* 0x00001f76bee87589 */ /* 0x000e6200000e0000 */
[----:B------:R-:W-:Y:S01]  /*2e80*/  ISETP.GT.AND P4, PT, R193, 0x59, PT ;  /* 0x00000059c100780c */ /* 0x000fe20003f84270 */
[----:B------:R-:W-:-:S04]  /*2e90*/  FMUL.FTZ R193, R116, UR10 ;  /* 0x0000000a74c17c20 */ /* 0x000fc80008410000 */
[----:B------:R-:W-:Y:S08]  /*2ea0*/  MUFU.TANH R196, R196 ;  /* 0x000000c400c47308 */ /* 0x000ff00000002400 */
[----:B------:R-:W-:Y:S08]  /*2eb0*/  MUFU.TANH R193, R193 ;  /* 0x000000c100c17308 */ /* 0x000ff00000002400 */
[----:B------:R-:W-:Y:S08]  /*2ec0*/  MUFU.TANH R194, R194 ;  /* 0x000000c200c27308 */ /* 0x000ff00000002400 */
[----:B------:R-:W-:Y:S08]  /*2ed0*/  MUFU.TANH R201, R201 ;  /* 0x000000c900c97308 */ /* 0x000ff00000002400 */
[----:B------:R-:W3:Y:S01]  /*2ee0*/  MUFU.EX2 R104, R104 ;  /* 0x0000006800687308 */ /* 0x000ee20000000800 */
[----:B------:R-:W-:-:S02]  /*2ef0*/  WARPGROUP.DEPBAR.LE gsb0, 0x0 ;  /* 0x00008000000079c5 */ /* 0x000fc40000010000 */
[--C-:B--2---:R-:W-:Y:S01]  /*2f00*/  FADD.FTZ R24, R24, -R195.reuse ;  /* 0x800000c318187221 */ /* 0x104fe20000010000 */
[----:B------:R-:W-:Y:S01]  /*2f10*/  FADD.FTZ R195, R26, -R195 ;  /* 0x800000c31ac37221 */ /* 0x000fe20000010000 */
[----:B------:R-:W-:Y:S01]  /*2f20*/  FFMA.FTZ R26, R200, UR4, -R225 ;  /* 0x00000004c81a7c23 */ /* 0x000fe200080108e1 */
[----:B------:R-:W-:Y:S02]  /*2f30*/  VIADD R200, R6, 0x1c ;  /* 0x0000001c06c87836 */ /* 0x000fe40000000000 */
[----:B------:R-:W-:Y:S01]  /*2f40*/  FMUL.FTZ R199, R113, R24 ;  /* 0x0000001871c77220 */ /* 0x000fe20000410000 */
[----:B------:R-:W-:Y:S03]  /*2f50*/  SHFL.IDX PT, R225, R14, R6, 0x1f ;  /* 0x00001f060ee17589 */ /* 0x000fe600000e0000 */
[----:B------:R-:W-:Y:S01]  /*2f60*/  FMUL.FTZ R116, R192, R199 ;  /* 0x000000c7c0747220 */ /* 0x000fe20000410000 */
[C---:B------:R-:W-:Y:S01]  /*2f70*/  VIADD R192, R6.reuse, 0x4 ;  /* 0x0000000406c07836 */ /* 0x040fe20000000000 */
[----:B------:R-:W2:Y:S01]  /*2f80*/  SHFL.IDX PT, R229, R15, R200, 0x1f ;  /* 0x00001fc80fe57589 */ /* 0x000ea200000e0000 */
[----:B------:R-:W-:-:S03]  /*2f90*/  VIADD R199, R6, 0x10 ;  /* 0x0000001006c77836 */ /* 0x000fc60000000000 */
[----:B------:R-:W-:Y:S01]  /*2fa0*/  LDS R11, [R11+0x380] ;  /* 0x000380000b0b7984 */ /* 0x000fe20000000800 */
[----:B---3--:R-:W-:Y:S01]  /*2fb0*/  FMUL.FTZ R195, R104, R195 ;  /* 0x000000c368c37220 */ /* 0x008fe20000410000 */
[--C-:B-1----:R-:W-:Y:S01]  /*2fc0*/  FADD.FTZ R29, R29, -R232.reuse ;  /* 0x800000e81d1d7221 */ /* 0x102fe20000010000 */
[----:B------:R-:W-:Y:S01]  /*2fd0*/  MUFU.EX2 R26, R26 ;  /* 0x0000001a001a7308 */ /* 0x000fe20000000800 */
[----:B------:R-:W1:Y:S04]  /*2fe0*/  SHFL.IDX PT, R24, R15, R192, 0x1f ;  /* 0x00001fc00f187589 */ /* 0x000e6800000e0000 */
[----:B------:R-:W3:Y:S04]  /*2ff0*/  SHFL.IDX PT, R227, R15, R199, 0x1f ;  /* 0x00001fc70fe37589 */ /* 0x000ee800000e0000 */
[----:B------:R-:W4:Y:S04]  /*3000*/  SHFL.IDX PT, R234, R190, R192, 0x1f ;  /* 0x00001fc0beea7589 */ /* 0x000f2800000e0000 */
[----:B------:R-:W-:Y:S01]  /*3010*/  SHFL.IDX PT, R233, R190, R199, 0x1f ;  /* 0x00001fc7bee97589 */ /* 0x000fe200000e0000 */
[--C-:B--2---:R-:W-:Y:S01]  /*3020*/  FFMA.FTZ R92, R92, UR4, -R229.reuse ;  /* 0x000000045c5c7c23 */ /* 0x104fe200080108e5 */
[----:B------:R-:W-:Y:S01]  /*3030*/  FFMA.FTZ R207, R207, UR4, -R229 ;  /* 0x00000004cfcf7c23 */ /* 0x000fe200080108e5 */
[--C-:B------:R-:W-:Y:S01]  /*3040*/  FFMA.FTZ R229, R206, UR4, -R225.reuse ;  /* 0x00000004cee57c23 */ /* 0x100fe200080108e1 */
[----:B------:R-:W-:Y:S01]  /*3050*/  FFMA.FTZ R206, R223, UR4, -R225 ;  /* 0x00000004dfce7c23 */ /* 0x000fe200080108e1 */
[----:B------:R-:W-:Y:S01]  /*3060*/  FMUL.FTZ R195, R19, R195 ;  /* 0x000000c313c37220 */ /* 0x000fe20000410000 */
[----:B------:R-:W-:Y:S01]  /*3070*/  FADD.FTZ R232, R31, -R232 ;  /* 0x800000e81fe87221 */ /* 0x000fe20000010000 */
[----:B------:R-:W-:Y:S01]  /*3080*/  FFMA.FTZ R76, -R76, R76, 1 ;  /* 0x3f8000004c4c7423 */ /* 0x000fe2000001014c */
[--C-:B-1----:R-:W-:Y:S01]  /*3090*/  FFMA.FTZ R119, R197, UR4, -R24.reuse ;  /* 0x00000004c5777c23 */ /* 0x102fe20008010818 */
[----:B------:R-:W-:Y:S01]  /*30a0*/  FFMA.FTZ R224, R224, UR4, -R24 ;  /* 0x00000004e0e07c23 */ /* 0x000fe20008010818 */
[----:B------:R-:W-:Y:S01]  /*30b0*/  VIADD R197, R6, 0x14 ;  /* 0x0000001406c57836 */ /* 0x000fe20000000000 */
[----:B------:R1:W-:Y:S01]  /*30c0*/  MUFU.EX2 R24, R198 ;  /* 0x000000c600187308 */ /* 0x0003e20000000800 */
[--C-:B---3--:R-:W-:Y:S01]  /*30d0*/  FFMA.FTZ R94, R94, UR4, -R227.reuse ;  /* 0x000000045e5e7c23 */ /* 0x108fe200080108e3 */
[----:B------:R-:W-:-:S02]  /*30e0*/  FFMA.FTZ R209, R209, UR4, -R227 ;  /* 0x00000004d1d17c23 */ /* 0x000fc400080108e3 */
[----:B------:R-:W2:Y:S04]  /*30f0*/  SHFL.IDX PT, R231, R15, R197, 0x1f ;  /* 0x00001fc50fe77589 */ /* 0x000ea800000e0000 */
[----:B------:R-:W3:Y:S01]  /*3100*/  SHFL.IDX PT, R227, R14, R118, 0x1f ;  /* 0x00001f760ee37589 */ /* 0x000ee200000e0000 */
[----:B-1----:R-:W-:Y:S01]  /*3110*/  IADD3 R198, R6, 0x18, RZ ;  /* 0x0000001806c67810 */ /* 0x002fe20007ffe0ff */
[----:B------:R-:W1:Y:S02]  /*3120*/  MUFU.EX2 R19, R224 ;  /* 0x000000e000137308 */ /* 0x000e640000000800 */
[----:B------:R-:W5:Y:S04]  /*3130*/  SHFL.IDX PT, R225, R14, R197, 0x1f ;  /* 0x00001fc50ee17589 */ /* 0x000f6800000e0000 */
[----:B------:R-:W1:Y:S02]  /*3140*/  SHFL.IDX PT, R226, R15, R198, 0x1f ;  /* 0x00001fc60fe27589 */ /* 0x000e6400000e0000 */
[----:B------:R-:W1:Y:S02]  /*3150*/  MUFU.EX2 R31, R219 ;  /* 0x000000db001f7308 */ /* 0x000e640000000800 */
[----:B------:R-:W1:Y:S01]  /*3160*/  SHFL.IDX PT, R15, R14, R192, 0x1f ;  /* 0x00001fc00e0f7589 */ /* 0x000e6200000e0000 */
[----:B----4-:R-:W-:-:S05]  /*3170*/  FADD.FTZ R27, R27, -R234 ;  /* 0x800000ea1b1b7221 */ /* 0x010fca0000010000 */
[----:B------:R-:W4:Y:S01]  /*3180*/  MUFU.EX2 R94, R94 ;  /* 0x0000005e005e7308 */ /* 0x000f220000000800 */
[--C-:B--2---:R-:W-:Y:S01]  /*3190*/  FFMA.FTZ R93, R93, UR4, -R231.reuse ;  /* 0x000000045d5d7c23 */ /* 0x104fe200080108e7 */
[----:B------:R-:W-:Y:S01]  /*31a0*/  FFMA.FTZ R208, R208, UR4, -R231 ;  /* 0x00000004d0d07c23 */ /* 0x000fe200080108e7 */
[----:B------:R-:W-:Y:S01]  /*31b0*/  FFMA.FTZ R231, R96, UR4, -R228 ;  /* 0x0000000460e77c23 */ /* 0x000fe200080108e4 */
[--C-:B---3--:R-:W-:Y:S01]  /*31c0*/  FFMA.FTZ R97, R97, UR4, -R227.reuse ;  /* 0x0000000461617c23 */ /* 0x108fe200080108e3 */
[----:B------:R-:W-:Y:S01]  /*31d0*/  FFMA.FTZ R203, R203, UR4, -R227 ;  /* 0x00000004cbcb7c23 */ /* 0x000fe200080108e3 */
[----:B------:R-:W2:Y:S02]  /*31e0*/  SHFL.IDX PT, R228, R13, R192, 0x1f ;  /* 0x00001fc00de47589 */ /* 0x000ea400000e0000 */
[----:B------:R-:W3:Y:S01]  /*31f0*/  MUFU.EX2 R209, R209 ;  /* 0x000000d100d17308 */ /* 0x000ee20000000800 */
[--C-:B-----5:R-:W-:Y:S01]  /*3200*/  FFMA.FTZ R99, R99, UR4, -R225.reuse ;  /* 0x0000000463637c23 */ /* 0x120fe200080108e1 */
[----:B------:R-:W-:Y:S01]  /*3210*/  FFMA.FTZ R217, R217, UR4, -R225 ;  /* 0x00000004d9d97c23 */ /* 0x000fe200080108e1 */
[----:B------:R-:W5:Y:S01]  /*3220*/  SHFL.IDX PT, R227, R13, R117, 0x1f ;  /* 0x00001f750de37589 */ /* 0x000f6200000e0000 */
[--C-:B-1----:R-:W-:Y:S01]  /*3230*/  FFMA.FTZ R95, R95, UR4, -R226.reuse ;  /* 0x000000045f5f7c23 */ /* 0x102fe200080108e2 */
[----:B------:R-:W-:-:S02]  /*3240*/  FFMA.FTZ R205, R205, UR4, -R226 ;  /* 0x00000004cdcd7c23 */ /* 0x000fc400080108e2 */
[----:B------:R-:W1:Y:S01]  /*3250*/  SHFL.IDX PT, R225, R13, R199, 0x1f ;  /* 0x00001fc70de17589 */ /* 0x000e6200000e0000 */
[----:B------:R-:W3:Y:S01]  /*3260*/  MUFU.EX2 R93, R93 ;  /* 0x0000005d005d7308 */ /* 0x000ee20000000800 */
[--C-:B------:R-:W-:Y:S01]  /*3270*/  FFMA.FTZ R223, R98, UR4, -R15.reuse ;  /* 0x0000000462df7c23 */ /* 0x100fe2000801080f */
[----:B------:R-:W-:Y:S01]  /*3280*/  FFMA.FTZ R202, R202, UR4, -R15 ;  /* 0x00000004caca7c23 */ /* 0x000fe2000801080f */
[----:B------:R-:W4:Y:S04]  /*3290*/  SHFL.IDX PT, R226, R14, R199, 0x1f ;  /* 0x00001fc70ee27589 */ /* 0x000f2800000e0000 */
[----:B------:R-:W3:Y:S01]  /*32a0*/  SHFL.IDX PT, R98, R14, R198, 0x1f ;  /* 0x00001fc60e627589 */ /* 0x000ee200000e0000 */
[----:B------:R5:W-:Y:S01]  /*32b0*/  MUFU.EX2 R96, R223 ;  /* 0x000000df00607308 */ /* 0x000be20000000800 */
[----:B--2---:R-:W-:-:S07]  /*32c0*/  FFMA.FTZ R102, R102, UR4, -R228 ;  /* 0x0000000466667c23 */ /* 0x004fce00080108e4 */
[----:B------:R2:W-:Y:S01]  /*32d0*/  MUFU.EX2 R15, R229 ;  /* 0x000000e5000f7308 */ /* 0x0005e20000000800 */
[----:B-----5:R-:W5:Y:S01]  /*32e0*/  SHFL.IDX PT, R223, R13, R6, 0x1f ;  /* 0x00001f060ddf7589 */ /* 0x020f6200000e0000 */
[----:B------:R-:W-:Y:S01]  /*32f0*/  FFMA.FTZ R216, R216, UR4, -R228 ;  /* 0x00000004d8d87c23 */ /* 0x000fe200080108e4 */
[--C-:B------:R-:W-:Y:S01]  /*3300*/  FFMA.FTZ R103, R103, UR4, -R227.reuse ;  /* 0x0000000467677c23 */ /* 0x100fe200080108e3 */
[----:B------:R-:W-:Y:S01]  /*3310*/  FFMA.FTZ R215, R215, UR4, -R227 ;  /* 0x00000004d7d77c23 */ /* 0x000fe200080108e3 */
[----:B------:R-:W-:Y:S01]  /*3320*/  FSEL R228, R193, -INF , !P1 ;  /* 0xff800000c1e47808 */ /* 0x000fe20004800000 */
[----:B------:R-:W5:Y:S01]  /*3330*/  SHFL.IDX PT, R227, R13, R198, 0x1f ;  /* 0x00001fc60de37589 */ /* 0x000f6200000e0000 */
[--C-:B-1----:R-:W-:Y:S01]  /*3340*/  FFMA.FTZ R220, R220, UR4, -R225.reuse ;  /* 0x00000004dcdc7c23 */ /* 0x102fe200080108e1 */
[----:B------:R-:W-:Y:S01]  /*3350*/  FFMA.FTZ R212, R212, UR4, -R225 ;  /* 0x00000004d4d47c23 */ /* 0x000fe200080108e1 */
[----:B------:R-:W-:Y:S01]  /*3360*/  FSEL R225, R115, -INF , !P6 ;  /* 0xff80000073e17808 */ /* 0x000fe20007000000 */
[----:B--2---:R1:W2:Y:S01]  /*3370*/  SHFL.IDX PT, R229, R14, R200, 0x1f ;  /* 0x00001fc80ee57589 */ /* 0x0042a200000e0000 */
[--C-:B----4-:R-:W-:Y:S01]  /*3380*/  FFMA.FTZ R230, R230, UR4, -R226.reuse ;  /* 0x00000004e6e67c23 */ /* 0x110fe200080108e2 */
[----:B------:R-:W-:Y:S01]  /*3390*/  FFMA.FTZ R218, R218, UR4, -R226 ;  /* 0x00000004dada7c23 */ /* 0x000fe200080108e2 */
[----:B------:R-:W4:Y:S01]  /*33a0*/  MUFU.EX2 R208, R208 ;  /* 0x000000d000d07308 */ /* 0x000f220000000800 */
[----:B------:R-:W4:Y:S01]  /*33b0*/  SHFL.IDX PT, R226, R13, R118, 0x1f ;  /* 0x00001f760de27589 */ /* 0x000f2200000e0000 */
[--C-:B---3--:R-:W-:Y:S01]  /*33c0*/  FFMA.FTZ R100, R100, UR4, -R98.reuse ;  /* 0x0000000464647c23 */ /* 0x108fe20008010862 */
[----:B------:R-:W-:-:S05]  /*33d0*/  FFMA.FTZ R213, R213, UR4, -R98 ;  /* 0x00000004d5d57c23 */ /* 0x000fca0008010862 */
[----:B-1----:R1:W-:Y:S01]  /*33e0*/  MUFU.EX2 R14, R231 ;  /* 0x000000e7000e7308 */ /* 0x0023e20000000800 */
[--C-:B-----5:R-:W-:Y:S01]  /*33f0*/  FFMA.FTZ R101, R101, UR4, -R223.reuse ;  /* 0x0000000465657c23 */ /* 0x120fe200080108df */
[----:B------:R-:W-:Y:S02]  /*3400*/  FFMA.FTZ R214, R214, UR4, -R223 ;  /* 0x00000004d6d67c23 */ /* 0x000fe400080108df */
[----:B------:R-:W3:Y:S04]  /*3410*/  SHFL.IDX PT, R223, R13, R197, 0x1f ;  /* 0x00001fc50ddf7589 */ /* 0x000ee800000e0000 */
[----:B------:R5:W-:Y:S01]  /*3420*/  MUFU.EX2 R98, R230 ;  /* 0x000000e600627308 */ /* 0x000be20000000800 */
[----:B------:R-:W-:Y:S01]  /*3430*/  FFMA.FTZ R228, R228, UR4, -R227 ;  /* 0x00000004e4e47c23 */ /* 0x000fe200080108e3 */
[----:B-1----:R-:W-:Y:S01]  /*3440*/  SHFL.IDX PT, R231, R190, R117, 0x1f ;  /* 0x00001f75bee77589 */ /* 0x002fe200000e0000 */
[--C-:B--2---:R-:W-:Y:S01]  /*3450*/  FFMA.FTZ R222, R222, UR4, -R229.reuse ;  /* 0x00000004dede7c23 */ /* 0x104fe200080108e5 */
[----:B------:R-:W-:Y:S01]  /*3460*/  FFMA.FTZ R210, R210, UR4, -R229 ;  /* 0x00000004d2d27c23 */ /* 0x000fe200080108e5 */
[----:B------:R-:W-:Y:S01]  /*3470*/  FSEL R229, R201, -INF , !P4 ;  /* 0xff800000c9e57808 */ /* 0x000fe20006000000 */
[----:B------:R-:W-:Y:S01]  /*3480*/  FFMA.FTZ R219, -R18, R18, 1 ;  /* 0x3f80000012db7423 */ /* 0x000fe20000010112 */
[--C-:B----4-:R-:W-:Y:S01]  /*3490*/  FFMA.FTZ R235, R235, UR4, -R226.reuse ;  /* 0x00000004ebeb7c23 */ /* 0x110fe200080108e2 */
[----:B------:R-:W-:Y:S01]  /*34a0*/  FFMA.FTZ R211, R211, UR4, -R226 ;  /* 0x00000004d3d37c23 */ /* 0x000fe200080108e2 */
[----:B-----5:R-:W-:Y:S01]  /*34b0*/  SHFL.IDX PT, R230, R190, R197, 0x1f ;  /* 0x00001fc5bee67589 */ /* 0x020fe200000e0000 */
[--C-:B------:R-:W-:Y:S01]  /*34c0*/  FADD.FTZ R32, R32, -R233.reuse ;  /* 0x800000e920207221 */ /* 0x100fe20000010000 */
[----:B------:R1:W-:Y:S02]  /*34d0*/  MUFU.EX2 R12, R235 ;  /* 0x000000eb000c7308 */ /* 0x0003e40000000800 */
[----:B------:R2:W4:Y:S01]  /*34e0*/  SHFL.IDX PT, R226, R13, R200, 0x1f ;  /* 0x00001fc80de27589 */ /* 0x00052200000e0000 */
[----:B------:R-:W-:-:S05]  /*34f0*/  FADD.FTZ R34, R34, -R233 ;  /* 0x800000e922227221 */ /* 0x000fca0000010000 */
[----:B------:R-:W-:Y:S01]  /*3500*/  MUFU.EX2 R95, R95 ;  /* 0x0000005f005f7308 */ /* 0x000fe20000000800 */
[----:B-1----:R-:W5:Y:S07]  /*3510*/  LDL R235, [R1+0x18] ;  /* 0x0000180001eb7983 */ /* 0x002f6e0000100800 */
[----:B--2---:R1:W-:Y:S01]  /*3520*/  MUFU.EX2 R13, R222 ;  /* 0x000000de000d7308 */ /* 0x0043e20000000800 */
[----:B------:R-:W-:-:S07]  /*3530*/  FFMA.FTZ R77, -R77, R77, 1 ;  /* 0x3f8000004d4d7423 */ /* 0x000fce000001014d */
[----:B------:R-:W-:Y:S01]  /*3540*/  MUFU.EX2 R207, R207 ;  /* 0x000000cf00cf7308 */ /* 0x000fe20000000800 */
[----:B-1----:R-:W-:-:S05]  /*3550*/  FSEL R222, R191, -INF , !P5 ;  /* 0xff800000bfde7808 */ /* 0x002fca0006800000 */
[--C-:B---3--:R-:W-:Y:S01]  /*3560*/  FFMA.FTZ R222, R222, UR4, -R223.reuse ;  /* 0x00000004dede7c23 */ /* 0x108fe200080108df */
[----:B------:R-:W-:Y:S01]  /*3570*/  FFMA.FTZ R223, R225, UR4, -R223 ;  /* 0x00000004e1df7c23 */ /* 0x000fe200080108df */
[----:B------:R-:W-:Y:S01]  /*3580*/  FSEL R225, R196, -INF , !P2 ;  /* 0xff800000c4e17808 */ /* 0x000fe20005000000 */
[----:B------:R-:W-:Y:S04]  /*3590*/  MUFU.EX2 R202, R202 ;  /* 0x000000ca00ca7308 */ /* 0x000fe80000000800 */
[----:B------:R-:W-:Y:S01]  /*35a0*/  FFMA.FTZ R227, R225, UR4, -R227 ;  /* 0x00000004e1e37c23 */ /* 0x000fe200080108e3 */
[----:B------:R-:W-:-:S03]  /*35b0*/  FSEL R225, R194, -INF , !P3 ;  /* 0xff800000c2e17808 */ /* 0x000fc60005800000 */
[----:B------:R-:W-:Y:S02]  /*35c0*/  MUFU.EX2 R97, R97 ;  /* 0x0000006100617308 */ /* 0x000fe40000000800 */
[--C-:B----4-:R-:W-:Y:S01]  /*35d0*/  FFMA.FTZ R225, R225, UR4, -R226.reuse ;  /* 0x00000004e1e17c23 */ /* 0x110fe200080108e2 */
[----:B------:R-:W-:Y:S02]  /*35e0*/  FFMA.FTZ R226, R229, UR4, -R226 ;  /* 0x00000004e5e27c23 */ /* 0x000fe400080108e2 */
[----:B------:R-:W-:Y:S03]  /*35f0*/  SHFL.IDX PT, R229, R190, R198, 0x1f ;  /* 0x00001fc6bee57589 */ /* 0x000fe600000e0000 */
[----:B------:R-:W-:Y:S01]  /*3600*/  MUFU.EX2 R218, R218 ;  /* 0x000000da00da7308 */ /* 0x000fe20000000800 */
[----:B------:R-:W1:Y:S01]  /*3610*/  SHFL.IDX PT, R190, R190, R200, 0x1f ;  /* 0x00001fc8bebe7589 */ /* 0x000e6200000e0000 */
[--C-:B------:R-:W-:Y:S01]  /*3620*/  FADD.FTZ R28, R28, -R231.reuse ;  /* 0x800000e71c1c7221 */ /* 0x100fe20000010000 */
[----:B------:R-:W-:Y:S01]  /*3630*/  FADD.FTZ R30, R30, -R231 ;  /* 0x800000e71e1e7221 */ /* 0x000fe20000010000 */
[----:B------:R-:W-:Y:S01]  /*3640*/  FFMA.FTZ R81, -R81, R81, 1 ;  /* 0x3f80000051517423 */ /* 0x000fe20000010151 */
[----:B------:R-:W-:-:S03]  /*3650*/  FFMA.FTZ R82, -R82, R82, 1 ;  /* 0x3f80000052527423 */ /* 0x000fc60000010152 */
[----:B------:R-:W-:Y:S01]  /*3660*/  MUFU.EX2 R206, R206 ;  /* 0x000000ce00ce7308 */ /* 0x000fe20000000800 */
[----:B------:R-:W-:-:S07]  /*3670*/  FFMA.FTZ R91, -R91, R91, 1 ;  /* 0x3f8000005b5b7423 */ /* 0x000fce000001015b */
[----:B------:R-:W-:Y:S08]  /*3680*/  MUFU.EX2 R99, R99 ;  /* 0x0000006300637308 */ /* 0x000ff00000000800 */
[----:B------:R-:W-:Y:S01]  /*3690*/  MUFU.EX2 R217, R217 ;  /* 0x000000d900d97308 */ /* 0x000fe20000000800 */
[--C-:B-1----:R-:W-:Y:S01]  /*36a0*/  FADD.FTZ R37, R37, -R190.reuse ;  /* 0x800000be25257221 */ /* 0x102fe20000010000 */
[----:B------:R-:W-:Y:S01]  /*36b0*/  FADD.FTZ R39, R39, -R190 ;  /* 0x800000be27277221 */ /* 0x000fe20000010000 */
[----:B------:R-:W-:Y:S01]  /*36c0*/  FFMA.FTZ R190, -R21, R21, 1 ;  /* 0x3f80000015be7423 */ /* 0x000fe20000010115 */
[----:B------:R-:W-:Y:S01]  /*36d0*/  FFMA.FTZ R21, -R20, R20, 1 ;  /* 0x3f80000014157423 */ /* 0x000fe20000010114 */
[----:B------:R-:W-:Y:S01]  /*36e0*/  FMUL.FTZ R20, R19, R27 ;  /* 0x0000001b13147220 */ /* 0x000fe20000410000 */
[----:B------:R-:W-:-:S02]  /*36f0*/  FMUL.FTZ R27, R24, R28 ;  /* 0x0000001c181b7220 */ /* 0x000fc40000410000 */
[----:B------:R-:W-:Y:S01]  /*3700*/  MUFU.EX2 R203, R203 ;  /* 0x000000cb00cb7308 */ /* 0x000fe20000000800 */
[----:B------:R-:W-:Y:S01]  /*3710*/  FMUL.FTZ R21, R21, R20 ;  /* 0x0000001415157220 */ /* 0x000fe20000410000 */
[----:B------:R-:W-:Y:S01]  /*3720*/  FMUL.FTZ R20, R190, R27 ;  /* 0x0000001bbe147220 */ /* 0x000fe20000410000 */
[----:B------:R-:W-:Y:S01]  /*3730*/  FFMA.FTZ R27, -R22, R22, 1 ;  /* 0x3f800000161b7423 */ /* 0x000fe20000010116 */
[----:B------:R-:W-:Y:S01]  /*3740*/  FFMA.FTZ R22, -R23, R23, 1 ;  /* 0x3f80000017167423 */ /* 0x000fe20000010117 */
[----:B------:R-:W-:Y:S01]  /*3750*/  FMUL.FTZ R23, R31, R30 ;  /* 0x0000001e1f177220 */ /* 0x000fe20000410000 */
[----:B------:R-:W-:Y:S01]  /*3760*/  FMUL.FTZ R28, R26, R29 ;  /* 0x0000001d1a1c7220 */ /* 0x000fe20000410000 */
[----:B------:R-:W-:Y:S01]  /*3770*/  FFMA.FTZ R30, -R72, R72, 1 ;  /* 0x3f800000481e7423 */ /* 0x000fe20000010148 */
[----:B------:R-:W-:Y:S01]  /*3780*/  MUFU.EX2 R100, R100 ;  /* 0x0000006400647308 */ /* 0x000fe20000000800 */
[----:B------:R-:W-:Y:S01]  /*3790*/  FMUL.FTZ R22, R22, R23 ;  /* 0x0000001716167220 */ /* 0x000fe20000410000 */
[----:B------:R-:W-:Y:S01]  /*37a0*/  FMUL.FTZ R23, R27, R28 ;  /* 0x0000001c1b177220 */ /* 0x000fe20000410000 */
[----:B------:R-:W-:Y:S04]  /*37b0*/  SHFL.IDX PT, R72, R11, R118, 0x1f ;  /* 0x00001f760b487589 */ /* 0x000fe800000e0000 */
[----:B------:R-:W1:Y:S01]  /*37c0*/  SHFL.IDX PT, R28, R11, R192, 0x1f ;  /* 0x00001fc00b1c7589 */ /* 0x000e6200000e0000 */
[----:B------:R-:W2:Y:S01]  /*37d0*/  MUFU.EX2 R18, R221 ;  /* 0x000000dd00127308 */ /* 0x000ea20000000800 */
[----:B------:R-:W-:Y:S01]  /*37e0*/  FFMA.FTZ R29, -R73, R73, 1 ;  /* 0x3f800000491d7423 */ /* 0x000fe20000010149 */
[----:B------:R-:W-:Y:S01]  /*37f0*/  FMUL.FTZ R32, R94, R32 ;  /* 0x000000205e207220 */ /* 0x000fe20000410000 */
[--C-:B------:R-:W-:Y:S01]  /*3800*/  FADD.FTZ R33, R33, -R230.reuse ;  /* 0x800000e621217221 */ /* 0x100fe20000010000 */
[----:B------:R-:W-:Y:S01]  /*3810*/  FMUL.FTZ R73, R209, R34 ;  /* 0x00000022d1497220 */ /* 0x000fe20000410000 */
[----:B------:R-:W-:Y:S01]  /*3820*/  FADD.FTZ R35, R35, -R230 ;  /* 0x800000e623237221 */ /* 0x000fe20000010000 */
[----:B------:R-:W-:Y:S01]  /*3830*/  FMUL.FTZ R29, R29, R32 ;  /* 0x000000201d1d7220 */ /* 0x000fe20000410000 */
[----:B------:R-:W-:Y:S01]  /*3840*/  FFMA.FTZ R32, -R75, R75, 1 ;  /* 0x3f8000004b207423 */ /* 0x000fe2000001014b */
[----:B------:R-:W-:Y:S01]  /*3850*/  FFMA.FTZ R34, -R74, R74, 1 ;  /* 0x3f8000004a227423 */ /* 0x000fe2000001014a */
[----:B------:R-:W-:Y:S01]  /*3860*/  FMUL.FTZ R33, R93, R33 ;  /* 0x000000215d217220 */ /* 0x000fe20000410000 */
[----:B------:R-:W-:Y:S01]  /*3870*/  FMUL.FTZ R35, R208, R35 ;  /* 0x00000023d0237220 */ /* 0x000fe20000410000 */
[----:B------:R-:W-:Y:S01]  /*3880*/  FMUL.FTZ R32, R32, R73 ;  /* 0x0000004920207220 */ /* 0x000fe20000410000 */
[----:B------:R-:W-:Y:S01]  /*3890*/  FADD.FTZ R36, R36, -R229 ;  /* 0x800000e524247221 */ /* 0x000fe20000010000 */
[----:B------:R-:W3:Y:S01]  /*38a0*/  SHFL.IDX PT, R73, R11, R6, 0x1f ;  /* 0x00001f060b497589 */ /* 0x000ee200000e0000 */
[----:B------:R-:W-:Y:S01]  /*38b0*/  FMUL.FTZ R34, R34, R33 ;  /* 0x0000002122227220 */ /* 0x000fe20000410000 */
[----:B------:R-:W-:Y:S01]  /*38c0*/  FMUL.FTZ R33, R76, R35 ;  /* 0x000000234c217220 */ /* 0x000fe20000410000 */
[----:B------:R-:W-:Y:S01]  /*38d0*/  MUFU.EX2 R204, R204 ;  /* 0x000000cc00cc7308 */ /* 0x000fe20000000800 */
[----:B--2---:R-:W-:Y:S01]  /*38e0*/  FMUL.FTZ R27, R18, R232 ;  /* 0x000000e8121b7220 */ /* 0x004fe20000410000 */
[----:B------:R-:W2:Y:S01]  /*38f0*/  SHFL.IDX PT, R76, R11, R197, 0x1f ;  /* 0x00001fc50b4c7589 */ /* 0x000ea200000e0000 */
[----:B------:R-:W-:Y:S01]  /*3900*/  FMUL.FTZ R36, R95, R36 ;  /* 0x000000245f247220 */ /* 0x000fe20000410000 */
[--C-:B-1----:R-:W-:Y:S01]  /*3910*/  FADD.FTZ R41, R41, -R28.reuse ;  /* 0x8000001c29297221 */ /* 0x102fe20000010000 */
[----:B------:R-:W-:Y:S01]  /*3920*/  FADD.FTZ R43, R43, -R28 ;  /* 0x8000001c2b2b7221 */ /* 0x000fe20000010000 */
[--C-:B------:R-:W-:Y:S01]  /*3930*/  FADD.FTZ R28, R45, -R72.reuse ;  /* 0x800000482d1c7221 */ /* 0x100fe20000010000 */
[----:B------:R-:W-:Y:S01]  /*3940*/  FADD.FTZ R72, R47, -R72 ;  /* 0x800000482f487221 */ /* 0x000fe20000010000 */
[----:B------:R-:W-:Y:S01]  /*3950*/  MUFU.EX2 R213, R213 ;  /* 0x000000d500d57308 */ /* 0x000fe20000000800 */
[----:B------:R-:W-:Y:S01]  /*3960*/  LDS R47, [R10+0x380] ;  /* 0x000380000a2f7984 */ /* 0x000fe20000000800 */
[----:B------:R-:W-:Y:S01]  /*3970*/  FMUL.FTZ R30, R30, R27 ;  /* 0x0000001b1e1e7220 */ /* 0x000fe20000410000 */
[----:B------:R-:W-:-:S02]  /*3980*/  FMUL.FTZ R36, R77, R36 ;  /* 0x000000244d247220 */ /* 0x000fc40000410000 */
[----:B------:R-:W1:Y:S03]  /*3990*/  SHFL.IDX PT, R77, R11, R199, 0x1f ;  /* 0x00001fc70b4d7589 */ /* 0x000e6600000e0000 */
[----:B------:R-:W4:Y:S01]  /*39a0*/  MUFU.EX2 R27, R205 ;  /* 0x000000cd001b7308 */ /* 0x000f220000000800 */
[----:B------:R-:W-:Y:S01]  /*39b0*/  FADD.FTZ R38, R38, -R229 ;  /* 0x800000e526267221 */ /* 0x000fe20000010000 */
[----:B------:R-:W-:Y:S01]  /*39c0*/  FFMA.FTZ R35, -R79, R79, 1 ;  /* 0x3f8000004f237423 */ /* 0x000fe2000001014f */
[--C-:B---3--:R-:W-:Y:S01]  /*39d0*/  FADD.FTZ R40, R40, -R73.reuse ;  /* 0x8000004928287221 */ /* 0x108fe20000010000 */
[----:B------:R-:W3:Y:S01]  /*39e0*/  SHFL.IDX PT, R79, R11, R117, 0x1f ;  /* 0x00001f750b4f7589 */ /* 0x000ee200000e0000 */
[----:B------:R-:W-:Y:S01]  /*39f0*/  FADD.FTZ R73, R42, -R73 ;  /* 0x800000492a497221 */ /* 0x000fe20000010000 */
[----:B------:R-:W-:Y:S01]  /*3a00*/  FMUL.FTZ R39, R207, R39 ;  /* 0x00000027cf277220 */ /* 0x000fe20000410000 */
[--C-:B--2---:R-:W-:Y:S01]  /*3a10*/  FADD.FTZ R42, R49, -R76.reuse ;  /* 0x8000004c312a7221 */ /* 0x104fe20000010000 */
[----:B------:R-:W-:Y:S01]  /*3a20*/  FMUL.FTZ R40, R15, R40 ;  /* 0x000000280f287220 */ /* 0x000fe20000410000 */
[----:B------:R-:W-:Y:S01]  /*3a30*/  FMUL.FTZ R49, R96, R41 ;  /* 0x0000002960317220 */ /* 0x000fe20000410000 */
[----:B------:R-:W-:Y:S01]  /*3a40*/  FADD.FTZ R76, R51, -R76 ;  /* 0x8000004c334c7221 */ /* 0x000fe20000010000 */
[----:B------:R-:W-:Y:S01]  /*3a50*/  FFMA.FTZ R84, -R84, R84, 1 ;  /* 0x3f80000054547423 */ /* 0x000fe20000010154 */
[----:B------:R-:W-:Y:S01]  /*3a60*/  MUFU.EX2 R92, R92 ;  /* 0x0000005c005c7308 */ /* 0x000fe20000000800 */
[----:B----4-:R-:W-:Y:S01]  /*3a70*/  FMUL.FTZ R38, R27, R38 ;  /* 0x000000261b267220 */ /* 0x010fe20000410000 */
[----:B------:R-:W2:Y:S01]  /*3a80*/  SHFL.IDX PT, R74, R11, R200, 0x1f ;  /* 0x00001fc80b4a7589 */ /* 0x000ea200000e0000 */
[----:B------:R-:W-:-:S05]  /*3a90*/  FFMA.FTZ R184, -R184, R184, 1 ;  /* 0x3f800000b8b87423 */ /* 0x000fca00000101b8 */
[----:B------:R-:W-:Y:S01]  /*3aa0*/  MUFU.EX2 R101, R101 ;  /* 0x0000006500657308 */ /* 0x000fe20000000800 */
[----:B------:R-:W-:Y:S01]  /*3ab0*/  FMUL.FTZ R35, R35, R38 ;  /* 0x0000002623237220 */ /* 0x000fe20000410000 */
[----:B------:R-:W-:Y:S01]  /*3ac0*/  FFMA.FTZ R38, -R80, R80, 1 ;  /* 0x3f80000050267423 */ /* 0x000fe20000010150 */
[----:B------:R-:W-:Y:S01]  /*3ad0*/  FMUL.FTZ R51, R202, R43 ;  /* 0x0000002bca337220 */ /* 0x000fe20000410000 */
[----:B------:R-:W-:Y:S01]  /*3ae0*/  FMUL.FTZ R43, R81, R40 ;  /* 0x00000028512b7220 */ /* 0x000fe20000410000 */
[----:B------:R-:W-:Y:S01]  /*3af0*/  FMUL.FTZ R40, R82, R49 ;  /* 0x0000003152287220 */ /* 0x000fe20000410000 */
[----:B------:R-:W-:Y:S01]  /*3b00*/  FMUL.FTZ R38, R38, R39 ;  /* 0x0000002726267220 */ /* 0x000fe20000410000 */
[--C-:B-1----:R-:W-:Y:S01]  /*3b10*/  FADD.FTZ R39, R48, -R77.reuse ;  /* 0x8000004d30277221 */ /* 0x102fe20000010000 */
[----:B------:R-:W-:Y:S01]  /*3b20*/  FFMA.FTZ R49, -R86, R86, 1 ;  /* 0x3f80000056317423 */ /* 0x000fe20000010156 */
[----:B------:R-:W-:Y:S01]  /*3b30*/  FMUL.FTZ R28, R97, R28 ;  /* 0x0000001c611c7220 */ /* 0x000fe20000410000 */
[----:B------:R3:W1:Y:S01]  /*3b40*/  SHFL.IDX PT, R75, R11, R198, 0x1f ;  /* 0x00001fc60b4b7589 */ /* 0x00066200000e0000 */
[----:B------:R-:W-:Y:S01]  /*3b50*/  FADD.FTZ R77, R50, -R77 ;  /* 0x8000004d324d7221 */ /* 0x000fe20000010000 */
[----:B------:R-:W-:Y:S01]  /*3b60*/  FFMA.FTZ R50, -R89, R89, 1 ;  /* 0x3f80000059327423 */ /* 0x000fe20000010159 */
[----:B------:R-:W-:Y:S01]  /*3b70*/  FMUL.FTZ R49, R49, R28 ;  /* 0x0000001c31317220 */ /* 0x000fe20000410000 */
[----:B------:R-:W-:Y:S01]  /*3b80*/  FMUL.FTZ R39, R98, R39 ;  /* 0x0000002762277220 */ /* 0x000fe20000410000 */
[----:B------:R-:W-:Y:S01]  /*3b90*/  FMUL.FTZ R28, R218, R77 ;  /* 0x0000004dda1c7220 */ /* 0x000fe20000410000 */
[----:B------:R-:W-:Y:S01]  /*3ba0*/  SHFL.IDX PT, R192, R47, R192, 0x1f ;  /* 0x00001fc02fc07589 */ /* 0x000fe200000e0000 */
[----:B------:R-:W-:Y:S01]  /*3bb0*/  MUFU.EX2 R102, R102 ;  /* 0x0000006600667308 */ /* 0x000fe20000000800 */
[----:B------:R-:W-:Y:S01]  /*3bc0*/  FMUL.FTZ R50, R50, R39 ;  /* 0x0000002732327220 */ /* 0x000fe20000410000 */
[----:B------:R-:W-:Y:S01]  /*3bd0*/  FMUL.FTZ R39, R91, R28 ;  /* 0x0000001c5b277220 */ /* 0x000fe20000410000 */
[----:B------:R-:W4:Y:S01]  /*3be0*/  SHFL.IDX PT, R77, R47, R6, 0x1f ;  /* 0x00001f062f4d7589 */ /* 0x000f2200000e0000 */
[----:B---3--:R-:W-:-:S03]  /*3bf0*/  FADD.FTZ R11, R44, -R79 ;  /* 0x8000004f2c0b7221 */ /* 0x008fc60000010000 */
[----:B------:R-:W3:Y:S01]  /*3c00*/  SHFL.IDX PT, R28, R47, R197, 0x1f ;  /* 0x00001fc52f1c7589 */ /* 0x000ee200000e0000 */
[----:B------:R-:W-:Y:S01]  /*3c10*/  FADD.FTZ R79, R46, -R79 ;  /* 0x8000004f2e4f7221 */ /* 0x000fe20000010000 */
[----:B------:R-:W-:Y:S02]  /*3c20*/  MUFU.EX2 R119, R119 ;  /* 0x0000007700777308 */ /* 0x000fe40000000800 */
[----:B------:R-:W3:Y:S01]  /*3c30*/  SHFL.IDX PT, R199, R47, R199, 0x1f ;  /* 0x00001fc72fc77589 */ /* 0x000ee200000e0000 */
[----:B------:R-:W-:-:S03]  /*3c40*/  FMUL.FTZ R46, R206, R73 ;  /* 0x00000049ce2e7220 */ /* 0x000fc60000410000 */
[----:B------:R-:W3:Y:S01]  /*3c50*/  SHFL.IDX PT, R118, R47, R118, 0x1f ;  /* 0x00001f762f767589 */ /* 0x000ee200000e0000 */
[----:B------:R-:W-:Y:S01]  /*3c60*/  FFMA.FTZ R48, -R85, R85, 1 ;  /* 0x3f80000055307423 */ /* 0x000fe20000010155 */
[----:B------:R-:W-:Y:S01]  /*3c70*/  FMUL.FTZ R11, R14, R11 ;  /* 0x0000000b0e0b7220 */ /* 0x000fe20000410000 */
[----:B------:R-:W-:Y:S01]  /*3c80*/  FFMA.FTZ R83, -R83, R83, 1 ;  /* 0x3f80000053537423 */ /* 0x000fe20000010153 */
[----:B------:R-:W3:Y:S01]  /*3c90*/  SHFL.IDX PT, R117, R47, R117, 0x1f ;  /* 0x00001f752f757589 */ /* 0x000ee200000e0000 */
[----:B------:R-:W3:Y:S03]  /*3ca0*/  MUFU.EX2 R210, R210 ;  /* 0x000000d200d27308 */ /* 0x000ee60000000800 */
[----:B------:R-:W3:Y:S04]  /*3cb0*/  SHFL.IDX PT, R73, R47, R198, 0x1f ;  /* 0x00001fc62f497589 */ /* 0x000ee800000e0000 */
[----:B------:R4:W3:Y:S01]  /*3cc0*/  SHFL.IDX PT, R200, R47, R200, 0x1f ;  /* 0x00001fc82fc87589 */ /* 0x0008e200000e0000 */
[----:B--2---:R-:W-:Y:S01]  /*3cd0*/  FADD.FTZ R44, R53, -R74 ;  /* 0x8000004a352c7221 */ /* 0x004fe20000010000 */
[----:B------:R-:W-:Y:S01]  /*3ce0*/  FMUL.FTZ R48, R48, R11 ;  /* 0x0000000b30307220 */ /* 0x000fe20000410000 */
[----:B------:R-:W-:Y:S01]  /*3cf0*/  FFMA.FTZ R53, -R90, R90, 1 ;  /* 0x3f8000005a357423 */ /* 0x000fe2000001015a */
[----:B------:R-:W-:Y:S01]  /*3d00*/  FMUL.FTZ R42, R99, R42 ;  /* 0x0000002a632a7220 */ /* 0x000fe20000410000 */
[----:B------:R-:W-:Y:S01]  /*3d10*/  FMUL.FTZ R11, R217, R76 ;  /* 0x0000004cd90b7220 */ /* 0x000fe20000410000 */
[----:B------:R-:W2:Y:S01]  /*3d20*/  MUFU.EX2 R223, R223 ;  /* 0x000000df00df7308 */ /* 0x000ea20000000800 */
[----:B------:R-:W-:Y:S01]  /*3d30*/  FMUL.FTZ R10, R84, R51 ;  /* 0x00000033540a7220 */ /* 0x000fe20000410000 */
[----:B------:R-:W-:Y:S01]  /*3d40*/  FFMA.FTZ R51, -R88, R88, 1 ;  /* 0x3f80000058337423 */ /* 0x000fe20000010158 */
[----:B------:R-:W-:Y:S01]  /*3d50*/  FMUL.FTZ R72, R203, R72 ;  /* 0x00000048cb487220 */ /* 0x000fe20000410000 */
[--C-:B-1----:R-:W-:Y:S01]  /*3d60*/  FADD.FTZ R45, R52, -R75.reuse ;  /* 0x8000004b342d7221 */ /* 0x102fe20000010000 */
[----:B------:R-:W-:-:S03]  /*3d70*/  FADD.FTZ R54, R54, -R75 ;  /* 0x8000004b36367221 */ /* 0x000fc60000010000 */
[----:B------:R-:W1:Y:S01]  /*3d80*/  MUFU.EX2 R212, R212 ;  /* 0x000000d400d47308 */ /* 0x000e620000000800 */
[----:B------:R-:W-:Y:S01]  /*3d90*/  FMUL.FTZ R53, R53, R42 ;  /* 0x0000002a35357220 */ /* 0x000fe20000410000 */
[----:B------:R-:W-:Y:S01]  /*3da0*/  FMUL.FTZ R42, R184, R11 ;  /* 0x0000000bb82a7220 */ /* 0x000fe20000410000 */
[----:B------:R-:W-:Y:S01]  /*3db0*/  FMUL.FTZ R75, R13, R44 ;  /* 0x0000002c0d4b7220 */ /* 0x000fe20000410000 */
[----:B------:R-:W-:-:S04]  /*3dc0*/  FMUL.FTZ R51, R51, R72 ;  /* 0x0000004833337220 */ /* 0x000fc80000410000 */
[----:B------:R-:W1:Y:S01]  /*3dd0*/  MUFU.EX2 R220, R220 ;  /* 0x000000dc00dc7308 */ /* 0x000e620000000800 */
[----:B------:R-:W-:Y:S01]  /*3de0*/  FFMA.FTZ R185, -R185, R185, 1 ;  /* 0x3f800000b9b97423 */ /* 0x000fe200000101b9 */
[----:B------:R-:W-:Y:S01]  /*3df0*/  FFMA.FTZ R186, -R186, R186, 1 ;  /* 0x3f800000baba7423 */ /* 0x000fe200000101ba */
[----:B------:R-:W-:Y:S01]  /*3e00*/  FMUL.FTZ R72, R100, R45 ;  /* 0x0000002d64487220 */ /* 0x000fe20000410000 */
[----:B------:R-:W-:-:S04]  /*3e10*/  FADD.FTZ R55, R55, -R74 ;  /* 0x8000004a37377221 */ /* 0x000fc80000010000 */
[----:B------:R-:W-:Y:S01]  /*3e20*/  MUFU.EX2 R228, R228 ;  /* 0x000000e400e47308 */ /* 0x000fe20000000800 */
[----:B------:R-:W-:Y:S01]  /*3e30*/  FMUL.FTZ R41, R83, R46 ;  /* 0x0000002e53297220 */ /* 0x000fe20000410000 */
[----:B------:R-:W-:Y:S01]  /*3e40*/  FFMA.FTZ R46, -R87, R87, 1 ;  /* 0x3f800000572e7423 */ /* 0x000fe20000010157 */
[----:B------:R-:W-:-:S05]  /*3e50*/  FMUL.FTZ R79, R204, R79 ;  /* 0x0000004fcc4f7220 */ /* 0x000fca0000410000 */
[----:B------:R-:W1:Y:S01]  /*3e60*/  MUFU.EX2 R215, R215 ;  /* 0x000000d700d77308 */ /* 0x000e620000000800 */
[----:B------:R-:W-:Y:S01]  /*3e70*/  FMUL.FTZ R74, R213, R54 ;  /* 0x00000036d54a7220 */ /* 0x000fe20000410000 */
[----:B------:R-:W-:Y:S01]  /*3e80*/  FMUL.FTZ R54, R185, R72 ;  /* 0x00000048b9367220 */ /* 0x000fe20000410000 */
[----:B----4-:R-:W-:-:S05]  /*3e90*/  FMUL.FTZ R47, R186, R75 ;  /* 0x0000004bba2f7220 */ /* 0x010fca0000410000 */
[----:B------:R-:W-:Y:S01]  /*3ea0*/  MUFU.EX2 R103, R103 ;  /* 0x0000006700677308 */ /* 0x000fe20000000800 */
[----:B------:R-:W-:Y:S01]  /*3eb0*/  FADD.FTZ R72, R56, -R77 ;  /* 0x8000004d38487221 */ /* 0x000fe20000010000 */
[----:B------:R-:W-:-:S06]  /*3ec0*/  FADD.FTZ R75, R57, -R192 ;  /* 0x800000c0394b7221 */ /* 0x000fcc0000010000 */
[----:B------:R-:W-:Y:S01]  /*3ed0*/  MUFU.EX2 R225, R225 ;  /* 0x000000e100e17308 */ /* 0x000fe20000000800 */
[----:B------:R-:W-:-:S07]  /*3ee0*/  FFMA.FTZ R187, -R187, R187, 1 ;  /* 0x3f800000bbbb7423 */ /* 0x000fce00000101bb */
[----:B------:R-:W4:Y:S01]  /*3ef0*/  MUFU.EX2 R214, R214 ;  /* 0x000000d600d67308 */ /* 0x000f220000000800 */
[----:B------:R-:W-:-:S07]  /*3f00*/  FFMA.FTZ R52, -R188, R188, 1 ;  /* 0x3f800000bc347423 */ /* 0x000fce00000101bc */
[----:B------:R-:W4:Y:S01]  /*3f10*/  MUFU.EX2 R11, R216 ;  /* 0x000000d8000b7308 */ /* 0x000f220000000800 */
[----:B---3--:R-:W-:-:S07]  /*3f20*/  FMUL.FTZ R55, R210, R55 ;  /* 0x00000037d2377220 */ /* 0x008fce0000410000 */
[----:B------:R-:W3:Y:S01]  /*3f30*/  MUFU.EX2 R44, R211 ;  /* 0x000000d3002c7308 */ /* 0x000ee20000000800 */
[----:B------:R-:W-:Y:S01]  /*3f40*/  FADD.FTZ R192, R59, -R192 ;  /* 0x800000c03bc07221 */ /* 0x000fe20000010000 */
[----:B------:R-:W-:-:S06]  /*3f50*/  FADD.FTZ R56, R67, -R28 ;  /* 0x8000001c43387221 */ /* 0x000fcc0000010000 */
[----:B------:R-:W3:Y:S01]  /*3f60*/  MUFU.EX2 R222, R222 ;  /* 0x000000de00de7308 */ /* 0x000ee20000000800 */
[----:B------:R-:W-:-:S07]  /*3f70*/  FMUL.FTZ R46, R46, R79 ;  /* 0x0000004f2e2e7220 */ /* 0x000fce0000410000 */
[----:B------:R-:W5:Y:S01]  /*3f80*/  MUFU.EX2 R227, R227 ;  /* 0x000000e300e37308 */ /* 0x000f620000000800 */
[----:B------:R-:W-:-:S07]  /*3f90*/  FADD.FTZ R59, R66, -R199 ;  /* 0x800000c7423b7221 */ /* 0x000fce0000010000 */
[----:B------:R-:W5:Y:S01]  /*3fa0*/  MUFU.EX2 R226, R226 ;  /* 0x000000e200e27308 */ /* 0x000f620000000800 */
[----:B------:R-:W-:Y:S01]  /*3fb0*/  FADD.FTZ R25, R25, -R234 ;  /* 0x800000ea19197221 */ /* 0x000fe20000010000 */
[----:B------:R-:W-:Y:S01]  /*3fc0*/  FADD.FTZ R79, R61, -R118 ;  /* 0x800000763d4f7221 */ /* 0x000fe20000010000 */
[----:B------:R-:W-:Y:S01]  /*3fd0*/  FADD.FTZ R57, R64, -R199 ;  /* 0x800000c740397221 */ /* 0x000fe20000010000 */
[----:B------:R-:W-:Y:S01]  /*3fe0*/  FMUL.FTZ R45, R187, R74 ;  /* 0x0000004abb2d7220 */ /* 0x000fe20000410000 */
[----:B------:R-:W-:Y:S01]  /*3ff0*/  FMUL.FTZ R52, R52, R55 ;  /* 0x0000003734347220 */ /* 0x000fe20000410000 */
[----:B------:R-:W-:Y:S01]  /*4000*/  FFMA.FTZ R115, -R115, R115, 1 ;  /* 0x3f80000073737423 */ /* 0x000fe20000010173 */
[----:B--2---:R-:W-:Y:S01]  /*4010*/  FMUL.FTZ R56, R223, R56 ;  /* 0x00000038df387220 */ /* 0x004fe20000410000 */
[----:B------:R-:W-:Y:S01]  /*4020*/  FFMA.FTZ R78, -R78, R78, 1 ;  /* 0x3f8000004e4e7423 */ /* 0x000fe2000001014e */
[----:B------:R-:W-:Y:S01]  /*4030*/  FMUL.FTZ R37, R92, R37 ;  /* 0x000000255c257220 */ /* 0x000fe20000410000 */
[----:B------:R-:W-:Y:S01]  /*4040*/  FADD.FTZ R77, R58, -R77 ;  /* 0x8000004d3a4d7221 */ /* 0x000fe20000010000 */
[----:B------:R-:W-:Y:S01]  /*4050*/  FADD.FTZ R62, R62, -R117 ;  /* 0x800000753e3e7221 */ /* 0x000fe20000010000 */
[----:B------:R-:W-:Y:S01]  /*4060*/  FADD.FTZ R65, R65, -R28 ;  /* 0x8000001c41417221 */ /* 0x000fe20000010000 */
[----:B------:R-:W-:Y:S01]  /*4070*/  FADD.FTZ R61, R68, -R73 ;  /* 0x80000049443d7221 */ /* 0x000fe20000010000 */
[----:B------:R-:W-:Y:S01]  /*4080*/  FFMA.FTZ R55, -R189, R189, 1 ;  /* 0x3f800000bd377423 */ /* 0x000fe200000101bd */
[----:B------:R-:W-:Y:S01]  /*4090*/  FMUL.FTZ R72, R101, R72 ;  /* 0x0000004865487220 */ /* 0x000fe20000410000 */
[----:B------:R-:W-:Y:S01]  /*40a0*/  FFMA.FTZ R74, -R105, R105, 1 ;  /* 0x3f800000694a7423 */ /* 0x000fe20000010169 */
[----:B------:R-:W-:Y:S01]  /*40b0*/  FMUL.FTZ R75, R102, R75 ;  /* 0x0000004b664b7220 */ /* 0x000fe20000410000 */
[----:B------:R-:W-:Y:S01]  /*40c0*/  FFMA.FTZ R114, -R114, R114, 1 ;  /* 0x3f80000072727423 */ /* 0x000fe20000010172 */
[----:B-1----:R-:W-:Y:S01]  /*40d0*/  FMUL.FTZ R59, R212, R59 ;  /* 0x0000003bd43b7220 */ /* 0x002fe20000410000 */
[----:B------:R-:W-:Y:S01]  /*40e0*/  FMUL.FTZ R25, R119, R25 ;  /* 0x0000001977197220 */ /* 0x000fe20000410000 */
[----:B------:R-:W-:Y:S01]  /*40f0*/  FADD.FTZ R60, R60, -R117 ;  /* 0x800000753c3c7221 */ /* 0x000fe20000010000 */
[----:B------:R-:W-:Y:S01]  /*4100*/  FADD.FTZ R81, R63, -R118 ;  /* 0x800000763f517221 */ /* 0x000fe20000010000 */
[--C-:B------:R-:W-:Y:S01]  /*4110*/  FADD.FTZ R28, R69, -R200.reuse ;  /* 0x800000c8451c7221 */ /* 0x100fe20000010000 */
[----:B------:R-:W-:Y:S01]  /*4120*/  FFMA.FTZ R109, -R109, R109, 1 ;  /* 0x3f8000006d6d7423 */ /* 0x000fe2000001016d */
[----:B------:R-:W-:Y:S01]  /*4130*/  FMUL.FTZ R58, R12, R79 ;  /* 0x0000004f0c3a7220 */ /* 0x000fe20000410000 */
[----:B------:R-:W-:Y:S01]  /*4140*/  FFMA.FTZ R112, -R112, R112, 1 ;  /* 0x3f80000070707423 */ /* 0x000fe20000010170 */
[----:B------:R-:W-:Y:S01]  /*4150*/  FMUL.FTZ R57, R220, R57 ;  /* 0x00000039dc397220 */ /* 0x000fe20000410000 */
[----:B------:R-:W-:Y:S01]  /*4160*/  FADD.FTZ R70, R70, -R73 ;  /* 0x8000004946467221 */ /* 0x000fe20000010000 */
[----:B------:R-:W-:Y:S01]  /*4170*/  FADD.FTZ R71, R71, -R200 ;  /* 0x800000c847477221 */ /* 0x000fe20000010000 */
        /* <DEDUP_REMOVED lines=12> */
[----:B------:R-:W-:Y:S01]  /*4240*/  FFMA.FTZ R75, -R108, R108, 1 ;  /* 0x3f8000006c4b7423 */ /* 0x000fe2000001016c */
[----:B------:R-:W-:Y:S01]  /*4250*/  FFMA.FTZ R76, -R110, R110, 1 ;  /* 0x3f8000006e4c7423 */ /* 0x000fe2000001016e */
[----:B------:R-:W-:Y:S01]  /*4260*/  FFMA.FTZ R111, -R111, R111, 1 ;  /* 0x3f8000006f6f7423 */ /* 0x000fe2000001016f */
[----:B------:R-:W-:Y:S01]  /*4270*/  FMUL.FTZ R60, R103, R60 ;  /* 0x0000003c673c7220 */ /* 0x000fe20000410000 */
[----:B---3--:R-:W-:Y:S01]  /*4280*/  FMUL.FTZ R62, R44, R81 ;  /* 0x000000512c3e7220 */ /* 0x008fe20000410000 */
[----:B------:R-:W-:Y:S01]  /*4290*/  FMUL.FTZ R78, R109, R58 ;  /* 0x0000003a6d4e7220 */ /* 0x000fe20000410000 */
[----:B------:R-:W-:Y:S01]  /*42a0*/  FMUL.FTZ R112, R112, R57 ;  /* 0x0000003970707220 */ /* 0x000fe20000410000 */
[----:B------:R-:W-:Y:S01]  /*42b0*/  FMUL.FTZ R59, R225, R28 ;  /* 0x0000001ce13b7220 */ /* 0x000fe20000410000 */
[----:B------:R-:W-:Y:S01]  /*42c0*/  F2FP.F16.F32.PACK_AB R61, R10, R41 ;  /* 0x000000290a3d723e */ /* 0x000fe200000000ff */
[----:B------:R-:W-:Y:S01]  /*42d0*/  FFMA.FTZ R191, -R191, R191, 1 ;  /* 0x3f800000bfbf7423 */ /* 0x000fe200000101bf */
[----:B------:R-:W-:Y:S01]  /*42e0*/  FMUL.FTZ R58, R222, R65 ;  /* 0x00000041de3a7220 */ /* 0x000fe20000410000 */
[----:B------:R-:W-:Y:S01]  /*42f0*/  FFMA.FTZ R193, -R193, R193, 1 ;  /* 0x3f800000c1c17423 */ /* 0x000fe200000101c1 */
[----:B------:R-:W-:Y:S01]  /*4300*/  FFMA.FTZ R194, -R194, R194, 1 ;  /* 0x3f800000c2c27423 */ /* 0x000fe200000101c2 */
[----:B------:R-:W-:Y:S01]  /*4310*/  FFMA.FTZ R196, -R196, R196, 1 ;  /* 0x3f800000c4c47423 */ /* 0x000fe200000101c4 */
[----:B------:R-:W-:Y:S01]  /*4320*/  FFMA.FTZ R201, -R201, R201, 1 ;  /* 0x3f800000c9c97423 */ /* 0x000fe200000101c9 */
[----:B-----5:R-:W-:Y:S01]  /*4330*/  FMUL.FTZ R57, R227, R70 ;  /* 0x00000046e3397220 */ /* 0x020fe20000410000 */
[----:B------:R-:W-:Y:S01]  /*4340*/  FMUL.FTZ R28, R226, R71 ;  /* 0x00000047e21c7220 */ /* 0x000fe20000410000 */
[----:B------:R-:W-:-:S02]  /*4350*/  IMAD R10, R0, 0x3000, R235 ;  /* 0x00003000000a7824 */ /* 0x000fc400078e02eb */
        /* <DEDUP_REMOVED lines=11> */
[----:B------:R-:W-:Y:S01]  /*4410*/  IMAD R10, R10, 0x2, R17 ;  /* 0x000000020a0a7824 */ /* 0x000fe200078e0211 */
        /* <DEDUP_REMOVED lines=15> */
[----:B------:R-:W-:Y:S01]  /*4510*/  STSM.16.MT88.4 [R10+0x1a800], R68 ;  /* 0x01a800440a007844 */ /* 0x000fe20000004200 */
[----:B------:R-:W-:Y:S02]  /*4520*/  R2UR UR6, R236 ;  /* 0x00000000ec0672ca */ /* 0x000fe400000e0000 */
[----:B------:R-:W-:Y:S02]  /*4530*/  F2FP.F16.F32.PACK_AB R53, R73, R72 ;  /* 0x000000484935723e */ /* 0x000fe400000000ff */
[----:B------:R-:W-:Y:S02]  /*4540*/  F2FP.F16.F32.PACK_AB R54, R78, R75 ;  /* 0x0000004b4e36723e */ /* 0x000fe400000000ff */
[----:B------:R-:W-:Y:S01]  /*4550*/  F2FP.F16.F32.PACK_AB R55, R111, R76 ;  /* 0x0000004c6f37723e */ /* 0x000fe200000000ff */
[----:B------:R-:W-:Y:S01]  /*4560*/  STSM.16.MT88.4 [R10+0x1b000], R64 ;  /* 0x01b000400a007844 */ /* 0x000fe20000004200 */
[----:B------:R-:W-:-:S02]  /*4570*/  F2FP.F16.F32.PACK_AB R48, R191, R112 ;  /* 0x00000070bf30723e */ /* 0x000fc400000000ff */
[----:B------:R-:W-:Y:S02]  /*4580*/  F2FP.F16.F32.PACK_AB R49, R115, R114 ;  /* 0x000000727331723e */ /* 0x000fe400000000ff */
[----:B------:R-:W-:Y:S02]  /*4590*/  F2FP.F16.F32.PACK_AB R50, R194, R193 ;  /* 0x000000c1c232723e */ /* 0x000fe400000000ff */
[----:B------:R-:W-:Y:S01]  /*45a0*/  F2FP.F16.F32.PACK_AB R51, R201, R196 ;  /* 0x000000c4c933723e */ /* 0x000fe200000000ff */
[----:B------:R-:W-:Y:S01]  /*45b0*/  STSM.16.MT88.4 [R10+0x1b800], R60 ;  /* 0x01b8003c0a007844 */ /* 0x000fe20000004200 */
[----:B------:R-:W-:Y:S02]  /*45c0*/  F2FP.F16.F32.PACK_AB R28, R119, R113 ;  /* 0x00000071771c723e */ /* 0x000fe400000000ff */
[----:B------:R-:W-:Y:S01]  /*45d0*/  F2FP.F16.F32.PACK_AB R30, R26, R24 ;  /* 0x000000181a1e723e */ /* 0x000fe200000000ff */
[----:B------:R-:W-:Y:S01]  /*45e0*/  STSM.16.MT88.4 [R10+0x1c000], R56 ;  /* 0x01c000380a007844 */ /* 0x000fe20000004200 */
[----:B------:R-:W-:-:S02]  /*45f0*/  F2FP.F16.F32.PACK_AB R29, R19, R104 ;  /* 0x00000068131d723e */ /* 0x000fc400000000ff */
[----:B------:R-:W-:Y:S01]  /*4600*/  F2FP.F16.F32.PACK_AB R31, R18, R31 ;  /* 0x0000001f121f723e */ /* 0x000fe200000000ff */
[----:B------:R-:W-:Y:S04]  /*4610*/  STSM.16.MT88.4 [R10+0x1c800], R52 ;  /* 0x01c800340a007844 */ /* 0x000fe80000004200 */
[----:B------:R1:W-:Y:S01]  /*4620*/  STSM.16.MT88.4 [R10+0x1d000], R48 ;  /* 0x01d000300a007844 */ /* 0x0003e20000004200 */
[----:B------:R-:W-:Y:S01]  /*4630*/  WARPGROUP.ARRIVE ;  /* 0x00000000000079c5 */ /* 0x000fe20000000000 */
[----:B------:R-:W-:-:S05]  /*4640*/  UMOV UR7, 0x40000040 ;  /* 0x4000004000077882 */ /* 0x000fca0000000000 */
        /* <DEDUP_REMOVED lines=51> */
[----:B------:R-:W-:-:S05]  /*4980*/  IADD3 R20, R17, 0x1a800, RZ ;  /* 0x0001a80011147810 */ /* 0x000fca0007ffe0ff */
[----:B-1----:R-:W-:-:S05]  /*4990*/  IMAD R10, R5, 0x800, R20 ;  /* 0x00000800050a7824 */ /* 0x002fca00078e0214 */
        /* <DEDUP_REMOVED lines=17> */
[----:B------:R-:W-:Y:S01]  /*4ab0*/  HGMMA.64x16x16.F32 R40, gdesc[UR8].tnspA, RZ, !UPT, gsb0 ;  /* 0x20200000082879f0 */ /* 0x000fe2000c0008ff */
[----:B------:R-:W-:Y:S01]  /*4ac0*/  UIADD3 UR5, UR4, 0x100, URZ ;  /* 0x0000010004057890 */ /* 0x000fe2000fffe03f */
[----:B------:R-:W-:-:S06]  /*4ad0*/  UMOV UR11, 0x40000040 ;  /* 0x40000040000b7882 */ /* 0x000fcc0000000000 */
[----:B------:R-:W-:Y:S01]  /*4ae0*/  UMOV UR10, UR5 ;  /* 0x00000005000a7c82 */ /* 0x000fe20008000000 */
[----:B------:R-:W-:Y:S02]  /*4af0*/  WARPGROUP.DEPBAR.LE gsb0, 0x0 ;  /* 0x00008000000079c5 */ /* 0x000fe40000010000 */
        /* <DEDUP_REMOVED lines=8> */
[----:B------:R-:W-:Y:S02]  /*4b80*/  UIADD3 UR10, UR4, 0x2, URZ ;  /* 0x00000002040a7890 */ /* 0x000fe4000fffe03f */
[----:B------:R-:W-:Y:S01]  /*4b90*/  UIADD3 UR8, UR6, 0x80, URZ ;  /* 0x0000008006087890 */ /* 0x000fe2000fffe03f */
[----:B------:R-:W-:Y:S01]  /*4ba0*/  UMOV UR11, 0x40000040 ;  /* 0x40000040000b7882 */ /* 0x000fe20000000000 */
[----:B------:R-:W-:Y:S01]  /*4bb0*/  UMOV UR9, 0x40000040 ;  /* 0x4000004000097882 */ /* 0x000fe20000000000 */
[----:B------:R-:W-:Y:S02]  /*4bc0*/  WARPGROUP.DEPBAR.LE gsb0, 0x0 ;  /* 0x00008000000079c5 */ /* 0x000fe40000010000 */
[----:B------:R-:W-:-:S06]  /*4bd0*/  WARPGROUP.ARRIVE ;  /* 0x00000000000079c5 */ /* 0x000fcc0000000000 */
[----:B------:R-:W-:Y:S01]  /*4be0*/  HGMMA.64x16x16.F32 R40, gdesc[UR8].tnspA, R40, gsb0 ;  /* 0x20200000082879f0 */ /* 0x000fe20008000828 */
[----:B------:R-:W-:Y:S01]  /*4bf0*/  UIADD3 UR5, UR4, 0x102, URZ ;  /* 0x0000010204057890 */ /* 0x000fe2000fffe03f */
[----:B------:R-:W-:-:S06]  /*4c00*/  UMOV UR11, 0x40000040 ;  /* 0x40000040000b7882 */ /* 0x000fcc0000000000 */
[----:B------:R-:W-:Y:S01]  /*4c10*/  UMOV UR10, UR5 ;  /* 0x00000005000a7c82 */ /* 0x000fe20008000000 */
        /* <DEDUP_REMOVED lines=105> */
[----:B------:R-:W-:Y:S02]  /*52b0*/  UIADD3 UR6, UR4, 0x306, URZ ;  /* 0x0000030604067890 */ /* 0x000fe4000fffe03f */
[----:B------:R-:W-:Y:S02]  /*52c0*/  UIADD3 UR8, UR4, 0x406, URZ ;  /* 0x0000040604087890 */ /* 0x000fe4000fffe03f */
[----:B------:R-:W-:Y:S01]  /*52d0*/  UIADD3 UR9, UR4, 0x506, URZ ;  /* 0x0000050604097890 */ /* 0x000fe2000fffe03f */
[----:B------:R-:W-:Y:S02]  /*52e0*/  UMOV UR5, 0x40000040 ;  /* 0x4000004000057882 */ /* 0x000fe40000000000 */
[----:B------:R-:W-:Y:S01]  /*52f0*/  UMOV UR4, UR7 ;  /* 0x0000000700047c82 */ /* 0x000fe20008000000 */
[----:B------:R-:W-:Y:S01]  /*5300*/  UMOV UR7, 0x40000040 ;  /* 0x4000004000077882 */ /* 0x000fe20000000000 */
[----:B------:R-:W-:-:S02]  /*5310*/  WARPGROUP.DEPBAR.LE gsb0, 0x0 ;  /* 0x00008000000079c5 */ /* 0x000fc40000010000 */
[----:B------:R-:W-:-:S06]  /*5320*/  WARPGROUP.ARRIVE ;  /* 0x00000000000079c5 */ /* 0x000fcc0000000000 */
[----:B------:R-:W-:Y:S01]  /*5330*/  HGMMA.64x16x16.F32 R40, gdesc[UR4].tnspA, R40, gsb0 ;  /* 0x20200000042879f0 */ /* 0x000fe20008000828 */
[----:B------:R-:W-:Y:S01]  /*5340*/  UMOV UR6, UR8 ;  /* 0x0000000800067c82 */ /* 0x000fe20008000000 */
[----:B------:R-:W-:Y:S01]  /*5350*/  UMOV UR7, 0x40000040 ;  /* 0x4000004000077882 */ /* 0x000fe20000000000 */
[----:B------:R-:W-:Y:S02]  /*5360*/  WARPGROUP.DEPBAR.LE gsb0, 0x0 ;  /* 0x00008000000079c5 */ /* 0x000fe40000010000 */
[----:B------:R-:W-:-:S06]  /*5370*/  WARPGROUP.ARRIVE ;  /* 0x00000000000079c5 */ /* 0x000fcc0000000000 */
[----:B------:R-:W-:Y:S01]  /*5380*/  HGMMA.64x16x16.F32 R32, gdesc[UR4].tnspA, R32, gsb0 ;  /* 0x20200000042079f0 */ /* 0x000fe20008000820 */
[----:B------:R-:W-:Y:S01]  /*5390*/  UMOV UR6, UR9 ;  /* 0x0000000900067c82 */ /* 0x000fe20008000000 */
[----:B------:R-:W-:Y:S01]  /*53a0*/  UMOV UR7, 0x40000040 ;  /* 0x4000004000077882 */ /* 0x000fe20000000000 */
[----:B------:R-:W-:Y:S02]  /*53b0*/  WARPGROUP.DEPBAR.LE gsb0, 0x0 ;  /* 0x00008000000079c5 */ /* 0x000fe40000010000 */
[----:B------:R-:W-:-:S06]  /*53c0*/  WARPGROUP.ARRIVE ;  /* 0x00000000000079c5 */ /* 0x000fcc0000000000 */
[----:B------:R-:W-:Y:S03]  /*53d0*/  HGMMA.64x16x16.F32 R24, gdesc[UR4].tnspA, R24, gsb0 ;  /* 0x20200000041879f0 */ /* 0x000fe60008000818 */
[----:B------:R-:W-:Y:S02]  /*53e0*/  WARPGROUP.DEPBAR.LE gsb0, 0x0 ;  /* 0x00008000000079c5 */ /* 0x000fe40000010000 */
[----:B------:R-:W-:Y:S05]  /*53f0*/  @!P0 BRA `(.L_x_2431) ;  /* 0x0000000000048947 */ /* 0x000fea0003800000 */
[----:B------:R-:W-:Y:S01]  /*5400*/  BPT.TRAP 0x1 ;  /* 0x000000040000795c */ /* 0x000fe20000300000 */
.L_x_2431:
[----:B------:R-:W-:Y:S01]  /*5410*/  IMAD R9, R0, 0x300, R9 ;  /* 0x0000030000097824 */ /* 0x000fe200078e0209 */
        /* <DEDUP_REMOVED lines=55> */
.L_x_2432:
[----:B------:R-:W-:Y:S01]  /*5790*/  VIADD R16, R16, 0x1 ;  /* 0x0000000110107836 */ /* 0x000fe20000000000 */
[----:B------:R-:W-:Y:S01]  /*57a0*/  IADD3 R0, R0, 0x1, RZ ;  /* 0x0000000100007810 */ /* 0x000fe20007ffe0ff */
[----:B------:R-:W-:-:S03]  /*57b0*/  VIADD R8, R8, 0x26820 ;  /* 0x0002682008087836 */ /* 0x000fc60000000000 */
[----:B------:R-:W-:Y:S02]  /*57c0*/  ISETP.GE.AND P1, PT, R16, R237, PT ;  /* 0x000000ed1000720c */ /* 0x000fe40003f26270 */
[C---:B------:R-:W-:Y:S02]  /*57d0*/  ISETP.NE.AND P0, PT, R0.reuse, 0x2, PT ;  /* 0x000000020000780c */ /* 0x040fe40003f05270 */
[----:B------:R-:W-:Y:S02]  /*57e0*/  PRMT R8, RZ, 0x654, R8 ;  /* 0x00000654ff087816 */ /* 0x000fe40000000008 */
[----:B-1----:R-:W-:Y:S02]  /*57f0*/  SEL R9, RZ, 0x1, P0 ;  /* 0x00000001ff097807 */ /* 0x002fe40000000000 */
[----:B------:R2:W-:Y:S01]  /*5800*/  SYNCS.ARRIVE.TRANS64.RED.A1T0 RZ, [R8+URZ], RZ ;  /* 0x000000ff08ff79a7 */ /* 0x0005e2000810043f */
[----:B------:R-:W-:Y:S02]  /*5810*/  SEL R0, R0, RZ, P0 ;  /* 0x000000ff00007207 */ /* 0x000fe40000000000 */
[----:B------:R-:W-:-:S02]  /*5820*/  LOP3.LUT R4, R4, R9, RZ, 0x3c, !PT ;  /* 0x0000000904047212 */ /* 0x000fc400078e3cff */
[----:B------:R-:W-:Y:S05]  /*5830*/  @!P1 BRA `(.L_x_2433) ;  /* 0xffffffc000709947 */ /* 0x000fea000383ffff */
.L_x_2422:
[----:B------:R-:W-:-:S13]  /*5840*/  ISETP.GE.AND P0, PT, R16, UR37, PT ;  /* 0x0000002510007c0c */ /* 0x000fda000bf06270 */
[----:B------:R-:W-:Y:S05]  /*5850*/  @P0 BRA `(.L_x_2434) ;  /* 0x00000040006c0947 */ /* 0x000fea0003800000 */
[----:B------:R-:W3:Y:S01]  /*5860*/  LDL.LU R12, [R1+0x1c] ;  /* 0x00001c00010c7983 */ /* 0x000ee20000300800 */
[----:B------:R-:W-:-:S03]  /*5870*/  ULDC UR4, c[0x0][0x290] ;  /* 0x0000a40000047ab9 */ /* 0x000fc60000000800 */
[----:B------:R-:W4:Y:S01]  /*5880*/  LDL.LU R14, [R1+0x10] ;  /* 0x00001000010e7983 */ /* 0x000f220000300800 */
[----:B------:R-:W-:-:S03]  /*5890*/  UIMAD UR4, UR36, -0x80, UR4 ;  /* 0xffffff80240478a4 */ /* 0x000fc6000f8e0204 */
[----:B------:R-:W5:Y:S03]  /*58a0*/  LDL.LU R25, [R1+0xc] ;  /* 0x00000c0001197983 */ /* 0x000f660000300800 */
[----:B------:R-:W-:Y:S01]  /*58b0*/  IMAD.U32 R19, RZ, RZ, UR4 ;  /* 0x00000004ff137e24 */ /* 0x000fe2000f8e00ff */
[----:B------:R-:W1:Y:S02]  /*58c0*/  S2R R6, SR_TID.X ;  /* 0x0000000000067919 */ /* 0x000e640000002100 */
[----:B-1----:R-:W-:-:S05]  /*58d0*/  VIADD R6, R6, 0xffffff80 ;  /* 0xffffff8006067836 */ /* 0x002fca0000000000 */
[----:B------:R-:W-:-:S04]  /*58e0*/  SHF.R.S32.HI R7, RZ, 0x1f, R6 ;  /* 0x0000001fff077819 */ /* 0x000fc80000011406 */
[CC--:B------:R-:W-:Y:S02]  /*58f0*/  LEA.HI R9, R7.reuse, R6.reuse, RZ, 0x5 ;  /* 0x0000000607097211 */ /* 0x0c0fe400078f28ff */
[-C--:B--2---:R-:W-:Y:S02]  /*5900*/  LEA.HI R8, R7, R6.reuse, RZ, 0x7 ;  /* 0x0000000607087211 */ /* 0x084fe400078f38ff */
[----:B------:R-:W-:Y:S02]  /*5910*/  LOP3.LUT R9, R9, 0xffffffe0, RZ, 0xc0, !PT ;  /* 0xffffffe009097812 */ /* 0x000fe400078ec0ff */
[----:B------:R-:W-:Y:S02]  /*5920*/  LEA.HI R11, R7, R6, RZ, 0x2 ;  /* 0x00000006070b7211 */ /* 0x000fe400078f10ff */
[----:B------:R-:W-:Y:S02]  /*5930*/  SHF.R.S32.HI R10, RZ, 0x7, R8 ;  /* 0x00000007ff0a7819 */ /* 0x000fe40000011408 */
[----:B------:R-:W-:-:S02]  /*5940*/  LOP3.LUT R7, R8, 0xffffff80, RZ, 0xc0, !PT ;  /* 0xffffff8008077812 */ /* 0x000fc400078ec0ff */
[----:B------:R-:W-:Y:S02]  /*5950*/  IADD3 R8, R6, -R9, RZ ;  /* 0x8000000906087210 */ /* 0x000fe40007ffe0ff */
[----:B------:R-:W-:Y:S01]  /*5960*/  LEA.HI R9, R10, R10, RZ, 0x1 ;  /* 0x0000000a0a097211 */ /* 0x000fe200078f08ff */
[C---:B------:R-:W-:Y:S01]  /*5970*/  IMAD.IADD R7, R6.reuse, 0x1, -R7 ;  /* 0x0000000106077824 */ /* 0x040fe200078e0a07 */
[----:B------:R-:W-:Y:S02]  /*5980*/  LOP3.LUT R15, R11, 0xfffffffc, RZ, 0xc0, !PT ;  /* 0xfffffffc0b0f7812 */ /* 0x000fe400078ec0ff */
[----:B------:R-:W-:Y:S02]  /*5990*/  SHF.R.S32.HI R11, RZ, 0x1f, R8 ;  /* 0x0000001fff0b7819 */ /* 0x000fe40000011408 */
[----:B------:R-:W-:Y:S01]  /*59a0*/  LOP3.LUT R13, R9, 0xfffffffe, RZ, 0xc0, !PT ;  /* 0xfffffffe090d7812 */ /* 0x000fe200078ec0ff */
[----:B------:R-:W-:-:S03]  /*59b0*/  IMAD.IADD R9, R6, 0x1, -R15 ;  /* 0x0000000106097824 */ /* 0x000fc600078e0a0f */
[----:B------:R-:W-:Y:S01]  /*59c0*/  IADD3 R24, R10, -R13, RZ ;  /* 0x8000000d0a187210 */ /* 0x000fe20007ffe0ff */
[----:B------:R-:W-:Y:S01]  /*59d0*/  IMAD.MOV.U32 R185, RZ, RZ, 0x40000040 ;  /* 0x40000040ffb97424 */ /* 0x000fe200078e00ff */
[----:B------:R-:W-:Y:S01]  /*59e0*/  MOV R189, 0x40000040 ;  /* 0x4000004000bd7802 */ /* 0x000fe20000000f00 */
[----:B------:R-:W-:Y:S02]  /*59f0*/  IMAD.MOV.U32 R187, RZ, RZ, 0x40000040 ;  /* 0x40000040ffbb7424 */ /* 0x000fe400078e00ff */
[----:B------:R-:W-:Y:S02]  /*5a00*/  IMAD.MOV.U32 R191, RZ, RZ, 0x40000040 ;  /* 0x40000040ffbf7424 */ /* 0x000fe400078e00ff */
[----:B------:R-:W-:Y:S01]  /*5a10*/  IMAD.MOV.U32 R193, RZ, RZ, 0x40000040 ;  /* 0x40000040ffc17424 */ /* 0x000fe200078e00ff */
[----:B---3--:R-:W-:Y:S02]  /*5a20*/  LEA.HI R6, R12, R7, RZ, 0x5 ;  /* 0x000000070c067211 */ /* 0x008fe400078f28ff */
[----:B------:R-:W-:-:S02]  /*5a30*/  LEA.HI R7, R11, R8, RZ, 0x2 ;  /* 0x000000080b077211 */ /* 0x000fc400078f10ff */
[--C-:B----4-:R-:W-:Y:S02]  /*5a40*/  SHF.R.S32.HI R12, RZ, 0x2, R14.reuse ;  /* 0x00000002ff0c7819 */ /* 0x110fe4000001140e */
[----:B------:R-:W-:Y:S02]  /*5a50*/  SHF.R.S32.HI R10, RZ, 0x2, R7 ;  /* 0x00000002ff0a7819 */ /* 0x000fe40000011407 */
[----:B------:R-:W-:Y:S02]  /*5a60*/  SHF.R.S32.HI R15, RZ, 0x1f, R14 ;  /* 0x0000001fff0f7819 */ /* 0x000fe4000001140e */
[----:B------:R-:W-:Y:S01]  /*5a70*/  SHF.R.S32.HI R6, RZ, 0x5, R6 ;  /* 0x00000005ff067819 */ /* 0x000fe20000011406 */
[----:B------:R-:W-:Y:S01]  /*5a80*/  VIADD R13, R10, 0x8 ;  /* 0x000000080a0d7836 */ /* 0x000fe20000000000 */
[----:B------:R-:W-:Y:S02]  /*5a90*/  LEA.HI R8, R11, R8, RZ, 0x3 ;  /* 0x000000080b087211 */ /* 0x000fe400078f18ff */
[----:B------:R-:W-:-:S02]  /*5aa0*/  LEA.HI R15, R15, R12, RZ, 0x3 ;  /* 0x0000000c0f0f7211 */ /* 0x000fc400078f18ff */
[----:B------:R-:W-:Y:S01]  /*5ab0*/  LEA.HI R14, R13, R13, RZ, 0x1 ;  /* 0x0000000d0d0e7211 */ /* 0x000fe200078f08ff */
[----:B------:R-:W-:Y:S01]  /*5ac0*/  IMAD R18, R6, -0x10, R19 ;  /* 0xfffffff006127824 */ /* 0x000fe200078e0213 */
[----:B------:R-:W-:Y:S02]  /*5ad0*/  SHF.R.S32.HI R6, RZ, 0x3, R8 ;  /* 0x00000003ff067819 */ /* 0x000fe40000011408 */
[----:B------:R-:W-:Y:S02]  /*5ae0*/  LOP3.LUT R19, R15, 0xfffffff8, RZ, 0xc0, !PT ;  /* 0xfffffff80f137812 */ /* 0x000fe400078ec0ff */
[----:B------:R-:W-:Y:S02]  /*5af0*/  IADD3 R20, R10, 0x10, RZ ;  /* 0x000000100a147810 */ /* 0x000fe40007ffe0ff */
[----:B------:R-:W-:Y:S01]  /*5b00*/  SHF.R.S32.HI R15, RZ, 0x1, R14 ;  /* 0x00000001ff0f7819 */ /* 0x000fe2000001140e */
[----:B------:R-:W-:Y:S01]  /*5b10*/  IMAD.HI R11, R6, 0x2aaaaaab, RZ ;  /* 0x2aaaaaab060b7827 */ /* 0x000fe200078e02ff */
[----:B------:R-:W-:-:S02]  /*5b20*/  LEA.HI R21, R20, R20, RZ, 0x1 ;  /* 0x0000001414157211 */ /* 0x000fc400078f08ff */
[----:B------:R-:W-:Y:S01]  /*5b30*/  IADD3 R19, R18, R19, -R12 ;  /* 0x0000001312137210 */ /* 0x000fe20007ffe80c */
[----:B------:R-:W-:Y:S01]  /*5b40*/  IMAD.HI R18, R15, 0x2aaaaaab, RZ ;  /* 0x2aaaaaab0f127827 */ /* 0x000fe200078e02ff */
[----:B------:R-:W-:Y:S02]  /*5b50*/  LEA.HI R7, R7, R10, RZ, 0x1 ;  /* 0x0000000a07077211 */ /* 0x000fe400078f08ff */
[----:B------:R-:W-:Y:S01]  /*5b60*/  SHF.R.S32.HI R22, RZ, 0x1, R21 ;  /* 0x00000001ff167819 */ /* 0x000fe20000011415 */
[----:B------:R-:W-:Y:S01]  /*5b70*/  IMAD R8, R24, -0x40, R19 ;  /* 0xffffffc018087824 */ /* 0x000fe200078e0213 */
[----:B------:R-:W-:Y:S02]  /*5b80*/  SHF.R.U32.HI R12, RZ, 0x1, R11 ;  /* 0x00000001ff0c7819 */ /* 0x000fe4000001160b */
[----:B------:R-:W-:Y:S01]  /*5b90*/  SHF.R.U32.HI R19, RZ, 0x1, R18 ;  /* 0x00000001ff137819 */ /* 0x000fe20000011612 */
[----:B------:R-:W-:Y:S01]  /*5ba0*/  IMAD.HI R23, R22, 0x2aaaaaab, RZ ;  /* 0x2aaaaaab16177827 */ /* 0x000fe200078e02ff */
[----:B------:R-:W-:-:S02]  /*5bb0*/  LOP3.LUT R7, R7, 0xfffffffe, RZ, 0xc0, !PT ;  /* 0xfffffffe07077812 */ /* 0x000fc400078ec0ff */
[----:B------:R-:W-:Y:S02]  /*5bc0*/  LEA.HI R11, R11, R12, RZ, 0x1 ;  /* 0x0000000c0b0b7211 */ /* 0x000fe400078f08ff */
[----:B------:R-:W-:Y:S02]  /*5bd0*/  LEA.HI R18, R18, R19, RZ, 0x1 ;  /* 0x0000001312127211 */ /* 0x000fe400078f08ff */
[----:B------:R-:W-:Y:S01]  /*5be0*/  LOP3.LUT R14, R14, 0xfffffffe, RZ, 0xc0, !PT ;  /* 0xfffffffe0e0e7812 */ /* 0x000fe200078ec0ff */
[----:B------:R-:W-:Y:S01]  /*5bf0*/  IMAD.IADD R7, R10, 0x1, -R7 ;  /* 0x000000010a077824 */ /* 0x000fe200078e0a07 */
[----:B------:R-:W-:Y:S01]  /*5c00*/  SHF.R.U32.HI R10, RZ, 0x1, R23 ;  /* 0x00000001ff0a7819 */ /* 0x000fe20000011617 */
[----:B------:R-:W-:Y:S02]  /*5c10*/  IMAD R6, R11, -0xc, R6 ;  /* 0xfffffff40b067824 */ /* 0x000fe400078e0206 */
[----:B------:R-:W-:Y:S02]  /*5c20*/  IMAD.IADD R14, R13, 0x1, -R14 ;  /* 0x000000010d0e7824 */ /* 0x000fe400078e0a0e */
[----:B------:R-:W-:Y:S01]  /*5c30*/  IMAD R15, R18, -0xc, R15 ;  /* 0xfffffff4120f7824 */ /* 0x000fe200078e020f */
[----:B------:R-:W-:Y:S01]  /*5c40*/  LEA.HI R23, R23, R10, RZ, 0x1 ;  /* 0x0000000a17177211 */ /* 0x000fe200078f08ff */
[----:B------:R-:W-:-:S02]  /*5c50*/  IMAD R7, R6, 0x8, R7 ;  /* 0x0000000806077824 */ /* 0x000fc400078e0207 */
[C---:B------:R-:W-:Y:S01]  /*5c60*/  IMAD R6, R5.reuse, 0x800, R17 ;  /* 0x0000080005067824 */ /* 0x040fe200078e0211 */
[----:B------:R-:W-:Y:S01]  /*5c70*/  LEA R5, R5, R17, 0xd ;  /* 0x0000001105057211 */ /* 0x000fe200078e68ff */
[----:B------:R-:W-:Y:S01]  /*5c80*/  IMAD R10, R15, 0x8, R14 ;  /* 0x000000080f0a7824 */ /* 0x000fe200078e020e */
[----:B------:R-:W-:Y:S01]  /*5c90*/  STL [R1+0x28], R7 ;  /* 0x0000280701007387 */ /* 0x000fe20000100800 */
[----:B------:R-:W-:Y:S02]  /*5ca0*/  LOP3.LUT R21, R21, 0xfffffffe, RZ, 0xc0, !PT ;  /* 0xfffffffe15157812 */ /* 0x000fe400078ec0ff */
[----:B------:R-:W-:Y:S01]  /*5cb0*/  IADD3 R6, R6, 0x1a800, RZ ;  /* 0x0001a80006067810 */ /* 0x000fe20007ffe0ff */
[----:B------:R1:W-:Y:S01]  /*5cc0*/  STL [R1+0x20], R10 ;  /* 0x0000200a01007387 */ /* 0x0003e20000100800 */
[----:B------:R-:W-:Y:S02]  /*5cd0*/  IADD3 R21, R20, -R21, RZ ;  /* 0x8000001514157210 */ /* 0x000fe40007ffe0ff */
[----:B------:R-:W-:Y:S01]  /*5ce0*/  SHF.R.U32.HI R6, RZ, 0x4, R6 ;  /* 0x00000004ff067819 */ /* 0x000fe20000011606 */
[----:B------:R-:W-:-:S02]  /*5cf0*/  IMAD R22, R23, -0xc, R22 ;  /* 0xfffffff417167824 */ /* 0x000fc400078e0216 */
[----:B-1----:R-:W-:Y:S01]  /*5d00*/  VIADD R10, R5, 0x4000 ;  /* 0x00004000050a7836 */ /* 0x002fe20000000000 */
[----:B------:R-:W-:-:S04]  /*5d10*/  SHF.R.U32.HI R5, RZ, 0x4, R5 ;  /* 0x00000004ff057819 */ /* 0x000fc80000011605 */
[----:B------:R-:W-:Y:S02]  /*5d20*/  SHF.R.U32.HI R10, RZ, 0x4, R10 ;  /* 0x00000004ff0a7819 */ /* 0x000fe4000001160a */
[----:B------:R-:W-:Y:S02]  /*5d30*/  LOP3.LUT R5, R5, 0x3fff, RZ, 0xc0, !PT ;  /* 0x00003fff05057812 */ /* 0x000fe400078ec0ff */
[----:B------:R-:W-:Y:S01]  /*5d40*/  LOP3.LUT R6, R6, 0x3fff, RZ, 0xc0, !PT ;  /* 0x00003fff06067812 */ /* 0x000fe200078ec0ff */
[----:B------:R-:W-:Y:S01]  /*5d50*/  IMAD R7, R22, 0x8, R21 ;  /* 0x0000000816077824 */ /* 0x000fe200078e0215 */
[----:B------:R-:W-:Y:S02]  /*5d60*/  LOP3.LUT R10, R10, 0x3fff, RZ, 0xc0, !PT ;  /* 0x00003fff0a0a7812 */ /* 0x000fe400078ec0ff */
[----:B------:R-:W-:Y:S02]  /*5d70*/  LOP3.LUT R11, R5, 0x10000, RZ, 0xfc, !PT ;  /* 0x00010000050b7812 */ /* 0x000fe400078efcff */
[----:B------:R-:W-:-:S02]  /*5d80*/  LOP3.LUT R6, R6, 0x10000, RZ, 0xfc, !PT ;  /* 0x0001000006067812 */ /* 0x000fc400078efcff */
[----:B------:R-:W-:Y:S01]  /*5d90*/  LOP3.LUT R5, R10, 0x10000, RZ, 0xfc, !PT ;  /* 0x000100000a057812 */ /* 0x000fe200078efcff */
[----:B------:R5:W-:Y:S04]  /*5da0*/  STL [R1+0x1c], R7 ;  /* 0x00001c0701007387 */ /* 0x000be80000100800 */
[----:B------:R-:W-:Y:S01]  /*5db0*/  STL [R1+0x14], R11 ;  /* 0x0000140b01007387 */ /* 0x000fe20000100800 */
[C---:B------:R-:W-:Y:S01]  /*5dc0*/  VIADD R188, R5.reuse, 0x2 ;  /* 0x0000000205bc7836 */ /* 0x040fe20000000000 */
[C---:B------:R-:W-:Y:S01]  /*5dd0*/  IADD3 R190, R5.reuse, 0x4, RZ ;  /* 0x0000000405be7810 */ /* 0x040fe20007ffe0ff */
[----:B------:R-:W-:Y:S01]  /*5de0*/  VIADD R192, R5, 0x6 ;  /* 0x0000000605c07836 */ /* 0x000fe20000000000 */
[----:B------:R1:W-:Y:S01]  /*5df0*/  STL [R1+0x24], R6 ;  /* 0x0000240601007387 */ /* 0x0003e20000100800 */
[----:B------:R-:W-:-:S03]  /*5e00*/  IADD3 R10, R9, 0x8, RZ ;  /* 0x00000008090a7810 */ /* 0x000fc60007ffe0ff */
[----:B------:R2:W-:Y:S01]  /*5e10*/  STL [R1+0x10], R5 ;  /* 0x0000100501007387 */ /* 0x0005e20000100800 */
[----:B-----5:R-:W-:Y:S01]  /*5e20*/  LOP3.LUT R7, R25, 0x1, RZ, 0xfc, !PT ;  /* 0x0000000119077812 */ /* 0x020fe200078efcff */
[C---:B------:R-:W-:Y:S01]  /*5e30*/  VIADD R22, R11.reuse, 0x2 ;  /* 0x000000020b167836 */ /* 0x040fe20000000000 */
[C---:B------:R-:W-:Y:S01]  /*5e40*/  IADD3 R184, R11.reuse, 0x4, RZ ;  /* 0x000000040bb87810 */ /* 0x040fe20007ffe0ff */
[----:B------:R-:W-:Y:S01]  /*5e50*/  VIADD R186, R11, 0x6 ;  /* 0x000000060bba7836 */ /* 0x000fe20000000000 */
[C---:B------:R-:W-:Y:S01]  /*5e60*/  IADD3 R10, R9.reuse, 0x14, RZ ;  /* 0x00000014090a7810 */ /* 0x040fe20007ffe0ff */
[C---:B-1----:R-:W-:Y:S01]  /*5e70*/  VIADD R6, R9.reuse, 0xc ;  /* 0x0000000c09067836 */ /* 0x042fe20000000000 */
[----:B------:R-:W-:Y:S01]  /*5e80*/  MOV R23, 0x40000040 ;  /* 0x4000004000177802 */ /* 0x000fe20000000f00 */
[C---:B------:R-:W-:Y:S02]  /*5e90*/  VIADD R6, R9.reuse, 0x18 ;  /* 0x0000001809067836 */ /* 0x040fe40000000000 */
[----:B--2---:R-:W-:-:S02]  /*5ea0*/  VIADD R5, R9, 0x4 ;  /* 0x0000000409057836 */ /* 0x004fc40000000000 */
[C---:B------:R-:W-:Y:S02]  /*5eb0*/  VIADD R5, R9.reuse, 0x10 ;  /* 0x0000001009057836 */ /* 0x040fe40000000000 */
[----:B------:R-:W-:-:S07]  /*5ec0*/  VIADD R5, R9, 0x1c ;  /* 0x0000001c09057836 */ /* 0x000fce0000000000 */
.L_x_2445:
[----:B------:R-:W-:Y:S01]  /*5ed0*/  ISETP.NE.AND P0, PT, R7, 0x3, PT ;  /* 0x000000030700780c */ /* 0x000fe20003f05270 */
[----:B------:R-:W-:-:S12]  /*5ee0*/  YIELD ;  /* 0x0000000000007946 */ /* 0x000fd80003800000 */
[----:B---3--:R-:W-:Y:S05]  /*5ef0*/  @!P0 BRA `(.L_x_2435) ;  /* 0x0000000000048947 */ /* 0x008fea0003800000 */
[----:B------:R-:W-:Y:S01]  /*5f00*/  BPT.TRAP 0x1 ;  /* 0x000000040000795c */ /* 0x000fe20000300000 */
.L_x_2435:
[----:B------:R-:W-:Y:S02]  /*5f10*/  LEA R6, R0, R17, 0x3 ;  /* 0x0000001100067211 */ /* 0x000fe400078e18ff */
[----:B------:R-:W-:-:S04]  /*5f20*/  SHF.L.U32 R15, R4, 0x1f, RZ ;  /* 0x0000001f040f7819 */ /* 0x000fc800000006ff */
[----:B------:R1:W2:Y:S01]  /*5f30*/  SYNCS.PHASECHK.TRANS64.TRYWAIT P1, [R6+URZ+0x26810], R15 ;  /* 0x0268100f060075a7 */ /* 0x0002a2000802017f */
[----:B------:R-:W-:Y:S05]  /*5f40*/  @!P0 BRA `(.L_x_2436) ;  /* 0x0000000000048947 */ /* 0x000fea0003800000 */
[----:B------:R-:W-:Y:S01]  /*5f50*/  BPT.TRAP 0x1 ;  /* 0x000000040000795c */ /* 0x000fe20000300000 */
.L_x_2436:
[----:B------:R-:W-:-:S05]  /*5f60*/  VIADD R5, R17, 0xe000 ;  /* 0x0000e00011057836 */ /* 0x000fca0000000000 */
[----:B------:R-:W-:-:S04]  /*5f70*/  SHF.R.U32.HI R5, RZ, 0x4, R5 ;  /* 0x00000004ff057819 */ /* 0x000fc80000011605 */
[----:B------:R-:W-:-:S04]  /*5f80*/  LOP3.LUT R5, R5, 0x3fff, RZ, 0xc0, !PT ;  /* 0x00003fff05057812 */ /* 0x000fc800078ec0ff */
[----:B------:R-:W-:Y:S01]  /*5f90*/  LOP3.LUT R11, R5, 0x10000, RZ, 0xfc, !PT ;  /* 0x00010000050b7812 */ /* 0x000fe200078efcff */
[----:B--2---:R-:W-:Y:S06]  /*5fa0*/  @P1 BRA `(.L_x_2437) ;  /* 0x0000000000081947 */ /* 0x004fec0003800000 */
[----:B------:R-:W2:Y:S02]  /*5fb0*/  SYNCS.PHASECHK.TRANS64.TRYWAIT P1, [R6+URZ+0x26810], R15 ;  /* 0x0268100f060075a7 */ /* 0x000ea4000802017f */
[----:B--2---:R-:W-:Y:S05]  /*5fc0*/  @!P1 BRA `(.L_x_2438) ;  /* 0x0000008000b09947 */ /* 0x004fea0003800000 */
.L_x_2437:
[----:B------:R-:W3:Y:S01]  /*5fd0*/  LDL R14, [R1+0x14] ;  /* 0x00001400010e7983 */ /* 0x000ee20000100800 */
[----:B------:R-:W-:Y:S01]  /*5fe0*/  IMAD R11, R0, 0x300, R11 ;  /* 0x00000300000b7824 */ /* 0x000fe200078e020b */
[----:B------:R-:W-:Y:S05]  /*5ff0*/  WARPSYNC.ALL ;  /* 0x0000000000007948 */ /* 0x000fea0003800000 */
[----:B------:R-:W-:Y:S01]  /*6000*/  R2UR UR6, R11 ;  /* 0x000000000b0672ca */ /* 0x000fe200000e0000 */
[----:B------:R-:W-:Y:S01]  /*6010*/  WARPGROUP.ARRIVE ;  /* 0x00000000000079c5 */ /* 0x000fe20000000000 */
[----:B------:R-:W-:Y:S01]  /*6020*/  UMOV UR5, 0x40000040 ;  /* 0x4000004000057882 */ /* 0x000fe20000000000 */
[----:B------:R-:W-:Y:S01]  /*6030*/  UMOV UR7, 0x40000040 ;  /* 0x4000004000077882 */ /* 0x000fe20000000000 */
[----:B------:R-:W4:Y:S04]  /*6040*/  LDL R10, [R1+0x28] ;  /* 0x00002800010a7983 */ /* 0x000f280000100800 */
[----:B------:R-:W5:Y:S04]  /*6050*/  LDL R12, [R1+0x20] ;  /* 0x00002000010c7983 */ /* 0x000f680000100800 */
[----:B------:R-:W2:Y:S01]  /*6060*/  LDL R13, [R1+0x1c] ;  /* 0x00001c00010d7983 */ /* 0x000ea20000100800 */
[----:B------:R-:W-:Y:S01]  /*6070*/  R2UR UR8, R22 ;  /* 0x00000000160872ca */ /* 0x000fe200000e0000 */
[----:B------:R-:W-:Y:S01]  /*6080*/  UMOV UR11, 0x40000040 ;  /* 0x40000040000b7882 */ /* 0x000fe20000000000 */
[----:B------:R-:W-:Y:S01]  /*6090*/  R2UR UR9, R23 ;  /* 0x00000000170972ca */ /* 0x000fe200000e0000 */
[----:B------:R-:W-:Y:S01]  /*60a0*/  VIADD R11, R17, 0x1a000 ;  /* 0x0001a000110b7836 */ /* 0x000fe20000000000 */
[----:B---3--:R-:W-:Y:S01]  /*60b0*/  R2UR UR4, R14 ;  /* 0x000000000e0472ca */ /* 0x008fe200000e0000 */
[----:B----4-:R-:W-:-:S12]  /*60c0*/  IMAD R10, R0, 0x80, R10 ;  /* 0x00000080000a7824 */ /* 0x010fd800078e020a */
[----:B------:R-:W-:Y:S01]  /*60d0*/  HGMMA.64x96x16.F32 R72, gdesc[UR4], RZ, !UPT, gsb0 ;  /* 0x01600000044879f0 */ /* 0x000fe2000c0008ff */
[----:B------:R-:W-:Y:S01]  /*60e0*/  UIADD3 UR4, UR6, 0x2, URZ ;  /* 0x0000000206047890 */ /* 0x000fe2000fffe03f */
[----:B------:R-:W-:Y:S01]  /*60f0*/  R2UR UR5, R187 ;  /* 0x00000000bb0572ca */ /* 0x000fe200000e0000 */
[----:B------:R-:W-:Y:S01]  /*6100*/  UMOV UR7, 0x40000040 ;  /* 0x4000004000077882 */ /* 0x000fe20000000000 */
[C---:B-----5:R-:W-:Y:S01]  /*6110*/  LEA R12, R0.reuse, R12, 0x7 ;  /* 0x0000000c000c7211 */ /* 0x060fe200078e38ff */
[C---:B------:R-:W-:Y:S02]  /*6120*/  IMAD R10, R3.reuse, 0x2, R10 ;  /* 0x00000002030a7824 */ /* 0x040fe400078e020a */
[----:B--2---:R-:W-:Y:S01]  /*6130*/  IMAD R14, R0, 0x80, R13 ;  /* 0x00000080000e7824 */ /* 0x004fe200078e020d */
[----:B------:R-:W-:Y:S01]  /*6140*/  UMOV UR10, UR4 ;  /* 0x00000004000a7c82 */ /* 0x000fe20008000000 */
[----:B------:R-:W-:Y:S01]  /*6150*/  UIADD3 UR4, UR6, 0x4, URZ ;  /* 0x0000000406047890 */ /* 0x000fe2000fffe03f */
[C---:B------:R-:W-:Y:S01]  /*6160*/  LEA R12, R3.reuse, R12, 0x1 ;  /* 0x0000000c030c7211 */ /* 0x040fe200078e08ff */
[----:B------:R-:W-:Y:S01]  /*6170*/  UIADD3 UR6, UR6, 0x6, URZ ;  /* 0x0000000606067890 */ /* 0x000fe2000fffe03f */
[----:B------:R-:W-:Y:S01]  /*6180*/  IMAD R18, R3, 0x2, R14 ;  /* 0x0000000203127824 */ /* 0x000fe200078e020e */
[C---:B------:R-:W-:Y:S01]  /*6190*/  LEA R227, R10.reuse, R11, 0x2 ;  /* 0x0000000b0ae37211 */ /* 0x040fe200078e10ff */
[--C-:B------:R-:W-:Y:S01]  /*61a0*/  IMAD R198, R10, 0x4, R17.reuse ;  /* 0x000000040ac67824 */ /* 0x100fe200078e0211 */
[----:B------:R-:W-:Y:S01]  /*61b0*/  LEA R14, R12, R17, 0x2 ;  /* 0x000000110c0e7211 */ /* 0x000fe200078e10ff */
[----:B------:R-:W-:-:S02]  /*61c0*/  IMAD R13, R18, 0x4, R17 ;  /* 0x00000004120d7824 */ /* 0x000fc400078e0211 */
[--C-:B------:R-:W-:Y:S02]  /*61d0*/  IMAD R10, R12, 0x4, R11.reuse ;  /* 0x000000040c0a7824 */ /* 0x100fe400078e020b */
[----:B------:R-:W-:Y:S01]  /*61e0*/  IMAD R11, R18, 0x4, R11 ;  /* 0x00000004120b7824 */ /* 0x000fe200078e020b */
[----:B------:R-:W-:Y:S02]  /*61f0*/  WARPGROUP.DEPBAR.LE gsb0, 0x0 ;  /* 0x00008000000079c5 */ /* 0x000fe40000010000 */
[----:B------:R-:W-:-:S06]  /*6200*/  WARPGROUP.ARRIVE ;  /* 0x00000000000079c5 */ /* 0x000fcc0000000000 */
[----:B------:R-:W-:Y:S01]  /*6210*/  HGMMA.64x96x16.F32 R72, gdesc[UR8], R72, gsb0 ;  /* 0x01600000084879f0 */ /* 0x000fe20008000848 */
[----:B------:R-:W-:Y:S01]  /*6220*/  R2UR UR8, R184 ;  /* 0x00000000b80872ca */ /* 0x000fe200000e0000 */
[----:B------:R-:W-:Y:S01]  /*6230*/  UMOV UR10, UR4 ;  /* 0x00000004000a7c82 */ /* 0x000fe20008000000 */
[----:B------:R-:W-:Y:S01]  /*6240*/  R2UR UR9, R185 ;  /* 0x00000000b90972ca */ /* 0x000fe200000e0000 */
[----:B------:R-:W-:Y:S01]  /*6250*/  UMOV UR11, 0x40000040 ;  /* 0x40000040000b7882 */ /* 0x000fe20000000000 */
[----:B------:R-:W-:Y:S01]  /*6260*/  R2UR UR4, R186 ;  /* 0x00000000ba0472ca */ /* 0x000fe200000e0000 */
[----:B------:R-:W-:Y:S02]  /*6270*/  WARPGROUP.DEPBAR.LE gsb0, 0x0 ;  /* 0x00008000000079c5 */ /* 0x000fe40000010000 */
[----:B------:R-:W-:-:S08]  /*6280*/  WARPGROUP.ARRIVE ;  /* 0x00000000000079c5 */ /* 0x000fd00000000000 */
[----:B------:R-:W-:Y:S03]  /*6290*/  HGMMA.64x96x16.F32 R72, gdesc[UR8], R72, gsb0 ;  /* 0x01600000084879f0 */ /* 0x000fe60008000848 */
[----:B------:R-:W-:Y:S02]  /*62a0*/  WARPGROUP.DEPBAR.LE gsb0, 0x0 ;  /* 0x00008000000079c5 */ /* 0x000fe40000010000 */
[----:B------:R-:W-:-:S06]  /*62b0*/  WARPGROUP.ARRIVE ;  /* 0x00000000000079c5 */ /* 0x000fcc0000000000 */
[----:B------:R-:W-:Y:S03]  /*62c0*/  HGMMA.64x96x16.F32 R72, gdesc[UR4], R72, gsb0 ;  /* 0x01600000044879f0 */ /* 0x000fe60008000848 */
[----:B------:R-:W-:Y:S02]  /*62d0*/  WARPGROUP.DEPBAR.LE gsb0, 0x0 ;  /* 0x00008000000079c5 */ /* 0x000fe40000010000 */
[----:B------:R-:W2:Y:S04]  /*62e0*/  LDS R198, [R198+0x1a000] ;  /* 0x01a00000c6c67984 */ /* 0x000ea80000000800 */
[----:B------:R-:W3:Y:S04]  /*62f0*/  LDS R14, [R14+0x1a000] ;  /* 0x01a000000e0e7984 */ /* 0x000ee80000000800 */
[----:B------:R-:W4:Y:S01]  /*6300*/  LDS R13, [R13+0x1a000] ;  /* 0x01a000000d0d7984 */ /* 0x000f220000000800 */
[----:B------:R-:W-:Y:S05]  /*6310*/  @!P0 BRA `(.L_x_2439) ;  /* 0x0000000000048947 */ /* 0x000fea0003800000 */
[----:B------:R-:W-:Y:S01]  /*6320*/  BPT.TRAP 0x1 ;  /* 0x000000040000795c */ /* 0x000fe20000300000 */
.L_x_2439:
[----:B------:R1:W1:Y:S01]  /*6330*/  SYNCS.PHASECHK.TRANS64.TRYWAIT P1, [R6+URZ+0x26830], R15 ;  /* 0x0268300f060075a7 */ /* 0x000262000802017f */
[----:B------:R-:W-:Y:S05]  /*6340*/  @!P0 BRA `(.L_x_2440) ;  /* 0x0000000000048947 */ /* 0x000fea0003800000 */
[----:B------:R-:W-:Y:S01]  /*6350*/  BPT.TRAP 0x1 ;  /* 0x000000040000795c */ /* 0x000fe20000300000 */
.L_x_2440:
[----:B------:R-:W-:-:S04]  /*6360*/  IADD3 R12, R17, 0x14000, RZ ;  /* 0x00014000110c7810 */ /* 0x000fc80007ffe0ff */
[----:B------:R-:W-:-:S04]  /*6370*/  SHF.R.U32.HI R12, RZ, 0x4, R12 ;  /* 0x00000004ff0c7819 */ /* 0x000fc8000001160c */
[----:B------:R-:W-:-:S04]  /*6380*/  LOP3.LUT R12, R12, 0x3fff, RZ, 0xc0, !PT ;  /* 0x00003fff0c0c7812 */ /* 0x000fc800078ec0ff */
[----:B------:R-:W-:-:S05]  /*6390*/  LOP3.LUT R19, R12, 0x10000, RZ, 0xfc, !PT ;  /* 0x000100000c137812 */ /* 0x000fca00078efcff */
[----:B------:R-:W-:Y:S01]  /*63a0*/  IMAD R19, R0, 0x300, R19 ;  /* 0x0000030000137824 */ /* 0x000fe200078e0213 */
[----:B-1----:R-:W-:Y:S06]  /*63b0*/  @P1 BRA `(.L_x_2441) ;  /* 0x0000000000081947 */ /* 0x002fec0003800000 */
[----:B------:R-:W1:Y:S02]  /*63c0*/  SYNCS.PHASECHK.TRANS64.TRYWAIT P1, [R6+URZ+0x26830], R15 ;  /* 0x0268300f060075a7 */ /* 0x000e64000802017f */
[----:B-1----:R-:W-:Y:S05]  /*63d0*/  @!P1 BRA `(.L_x_2442) ;  /* 0x0000007c00c09947 */ /* 0x002fea0003800000 */
.L_x_2441:
[----:B------:R-:W4:Y:S01]  /*63e0*/  LDL R18, [R1+0x10] ;  /* 0x0000100001127983 */ /* 0x000f220000100800 */
[----:B------:R-:W-:Y:S01]  /*63f0*/  R2UR UR6, R19 ;  /* 0x00000000130672ca */ /* 0x000fe200000e0000 */
[----:B------:R-:W-:Y:S01]  /*6400*/  WARPGROUP.ARRIVE ;  /* 0x00000000000079c5 */ /* 0x000fe20000000000 */
[----:B------:R-:W-:Y:S01]  /*6410*/  UMOV UR5, 0x40000040 ;  /* 0x4000004000057882 */ /* 0x000fe20000000000 */
[----:B------:R-:W-:Y:S01]  /*6420*/  UMOV UR7, 0x40000040 ;  /* 0x4000004000077882 */ /* 0x000fe20000000000 */
[----:B------:R-:W-:Y:S01]  /*6430*/  R2UR UR8, R188 ;  /* 0x00000000bc0872ca */ /* 0x000fe200000e0000 */
[----:B------:R-:W-:Y:S01]  /*6440*/  UMOV UR11, 0x40000040 ;  /* 0x40000040000b7882 */ /* 0x000fe20000000000 */
[----:B------:R-:W-:Y:S01]  /*6450*/  R2UR UR9, R189 ;  /* 0x00000000bd0972ca */ /* 0x000fe200000e0000 */
[----:B------:R-:W-:Y:S01]  /*6460*/  STL [R1+0x38], R5 ;  /* 0x0000380501007387 */ /* 0x000fe20000100800 */
[C---:B------:R-:W-:Y:S01]  /*6470*/  IADD3 R229, R9.reuse, 0xc, RZ ;  /* 0x0000000c09e57810 */ /* 0x040fe20007ffe0ff */
[C---:B------:R-:W-:Y:S01]  /*6480*/  VIADD R232, R9.reuse, 0x4 ;  /* 0x0000000409e87836 */ /* 0x040fe20000000000 */
[C---:B------:R-:W-:Y:S01]  /*6490*/  ISETP.GT.AND P2, PT, R8.reuse, RZ, PT ;  /* 0x000000ff0800720c */ /* 0x040fe20003f44270 */
[----:B------:R-:W-:Y:S01]  /*64a0*/  STL [R1+0x34], R4 ;  /* 0x0000340401007387 */ /* 0x000fe20000100800 */
[C---:B------:R-:W-:Y:S01]  /*64b0*/  VIADD R233, R9.reuse, 0x8 ;  /* 0x0000000809e97836 */ /* 0x040fe20000000000 */
[----:B------:R-:W-:Y:S01]  /*64c0*/  ISETP.GT.AND P1, PT, R8, 0x8, PT ;  /* 0x000000080800780c */ /* 0x000fe20003f24270 */
[C---:B------:R-:W-:Y:S01]  /*64d0*/  VIADD R208, R9.reuse, 0x10 ;  /* 0x0000001009d07836 */ /* 0x040fe20000000000 */
[----:B------:R1:W-:Y:S01]  /*64e0*/  STL [R1+0x30], R3 ;  /* 0x0000300301007387 */ /* 0x0003e20000100800 */
[C---:B------:R-:W-:Y:S01]  /*64f0*/  VIADD R230, R9.reuse, 0x14 ;  /* 0x0000001409e67836 */ /* 0x040fe20000000000 */
[C---:B------:R-:W-:Y:S01]  /*6500*/  IADD3 R231, R9.reuse, 0x18, RZ ;  /* 0x0000001809e77810 */ /* 0x040fe20007ffe0ff */
[C---:B------:R-:W-:Y:S01]  /*6510*/  VIADD R209, R9.reuse, 0x1c ;  /* 0x0000001c09d17836 */ /* 0x040fe20000000000 */
[----:B------:R1:W-:Y:S01]  /*6520*/  STL [R1+0x2c], R2 ;  /* 0x00002c0201007387 */ /* 0x0003e20000100800 */
[----:B------:R-:W-:Y:S01]  /*6530*/  IMAD R236, R0, 0x300, R12 ;  /* 0x0000030000ec7824 */ /* 0x000fe200078e020c */
[----:B------:R-:W-:-:S02]  /*6540*/  IADD3 R12, R9, 0x1c, RZ ;  /* 0x0000001c090c7810 */ /* 0x000fc40007ffe0ff */
[----:B--2---:R-:W-:Y:S04]  /*6550*/  SHFL.IDX PT, R204, R198, R231, 0x1f ;  /* 0x00001fe7c6cc7589 */ /* 0x004fe800000e0000 */
[----:B---3--:R-:W-:Y:S04]  /*6560*/  SHFL.IDX PT, R211, R14, R9, 0x1f ;  /* 0x00001f090ed37589 */ /* 0x008fe800000e0000 */
[----:B------:R-:W-:Y:S04]  /*6570*/  SHFL.IDX PT, R215, R14, R233, 0x1f ;  /* 0x00001fe90ed77589 */ /* 0x000fe800000e0000 */
[----:B------:R-:W-:Y:S04]  /*6580*/  SHFL.IDX PT, R222, R14, R208, 0x1f ;  /* 0x00001fd00ede7589 */ /* 0x000fe800000e0000 */
[----:B------:R-:W-:Y:S04]  /*6590*/  SHFL.IDX PT, R223, R14, R229, 0x1f ;  /* 0x00001fe50edf7589 */ /* 0x000fe800000e0000 */
[----:B------:R-:W-:Y:S04]  /*65a0*/  SHFL.IDX PT, R217, R14, R230, 0x1f ;  /* 0x00001fe60ed97589 */ /* 0x000fe800000e0000 */
[----:B------:R-:W-:Y:S04]  /*65b0*/  SHFL.IDX PT, R218, R14, R231, 0x1f ;  /* 0x00001fe70eda7589 */ /* 0x000fe800000e0000 */
[----:B------:R-:W-:Y:S04]  /*65c0*/  SHFL.IDX PT, R216, R14, R209, 0x1f ;  /* 0x00001fd10ed87589 */ /* 0x000fe800000e0000 */
[----:B----4-:R-:W-:Y:S04]  /*65d0*/  SHFL.IDX PT, R205, R13, R229, 0x1f ;  /* 0x00001fe50dcd7589 */ /* 0x010fe800000e0000 */
[----:B------:R-:W-:Y:S04]  /*65e0*/  SHFL.IDX PT, R210, R13, R230, 0x1f ;  /* 0x00001fe60dd27589 */ /* 0x000fe800000e0000 */
[----:B------:R-:W-:Y:S04]  /*65f0*/  SHFL.IDX PT, R212, R13, R231, 0x1f ;  /* 0x00001fe70dd47589 */ /* 0x000fe800000e0000 */
[----:B------:R-:W-:Y:S01]  /*6600*/  SHFL.IDX PT, R214, R13, R209, 0x1f ;  /* 0x00001fd10dd67589 */ /* 0x000fe200000e0000 */
[----:B------:R-:W-:-:S13]  /*6610*/  R2UR UR4, R18 ;  /* 0x00000000120472ca */ /* 0x000fda00000e0000 */
[----:B------:R-:W-:Y:S01]  /*6620*/  HGMMA.64x96x16.F32 R24, gdesc[UR4], RZ, !UPT, gsb0 ;  /* 0x01600000041879f0 */ /* 0x000fe2000c0008ff */
[----:B------:R-:W-:Y:S01]  /*6630*/  UIADD3 UR4, UR6, 0x2, URZ ;  /* 0x0000000206047890 */ /* 0x000fe2000fffe03f */
[----:B------:R-:W-:Y:S02]  /*6640*/  ULDC UR5, c[0x0][0x75c] ;  /* 0x0001d70000057ab9 */ /* 0x000fe40000000800 */
[----:B------:R-:W-:Y:S01]  /*6650*/  FMUL.FTZ R76, R76, UR5 ;  /* 0x000000054c4c7c20 */ /* 0x000fe20008410000 */
[----:B------:R-:W-:Y:S01]  /*6660*/  FMUL.FTZ R15, R72, UR5 ;  /* 0x00000005480f7c20 */ /* 0x000fe20008410000 */
[----:B------:R-:W-:Y:S02]  /*6670*/  FMUL.FTZ R18, R74, UR5 ;  /* 0x000000054a127c20 */ /* 0x000fe40008410000 */
[----:B------:R-:W-:Y:S01]  /*6680*/  UMOV UR10, UR4 ;  /* 0x00000004000a7c82 */ /* 0x000fe20008000000 */
[----:B------:R-:W-:Y:S01]  /*6690*/  UIADD3 UR4, UR6, 0x4, URZ ;  /* 0x0000000406047890 */ /* 0x000fe2000fffe03f */
[----:B-1----:R1:W-:Y:S01]  /*66a0*/  MUFU.TANH R3, R76 ;  /* 0x0000004c00037308 */ /* 0x0023e20000002400 */
[----:B------:R-:W-:Y:S01]  /*66b0*/  UIADD3 UR6, UR6, 0x6, URZ ;  /* 0x0000000606067890 */ /* 0x000fe2000fffe03f */
[----:B------:R-:W-:Y:S01]  /*66c0*/  FMUL.FTZ R235, R79, UR5 ;  /* 0x000000054feb7c20 */ /* 0x000fe20008410000 */
[----:B------:R-:W-:Y:S01]  /*66d0*/  FMUL.FTZ R77, R77, UR5 ;  /* 0x000000054d4d7c20 */ /* 0x000fe20008410000 */
[----:B------:R-:W-:Y:S01]  /*66e0*/  FMUL.FTZ R72, R83, UR5 ;  /* 0x0000000553487c20 */ /* 0x000fe20008410000 */
[----:B------:R-:W-:Y:S01]  /*66f0*/  FMUL.FTZ R83, R94, UR5 ;  /* 0x000000055e537c20 */ /* 0x000fe20008410000 */
[----:B------:R-:W-:Y:S01]  /*6700*/  FMUL.FTZ R237, R78, UR5 ;  /* 0x000000054eed7c20 */ /* 0x000fe20008410000 */
[----:B------:R-:W-:Y:S01]  /*6710*/  SHFL.IDX PT, R94, R198, R229, 0x1f ;  /* 0x00001fe5c65e7589 */ /* 0x000fe200000e0000 */
[----:B------:R-:W2:Y:S01]  /*6720*/  MUFU.TANH R15, R15 ;  /* 0x0000000f000f7308 */ /* 0x000ea20000002400 */
[----:B-1----:R-:W-:Y:S01]  /*6730*/  FMUL.FTZ R76, R87, UR5 ;  /* 0x00000005574c7c20 */ /* 0x002fe20008410000 */
[----:B------:R-:W-:Y:S01]  /*6740*/  FMUL.FTZ R73, R73, UR5 ;  /* 0x0000000549497c20 */ /* 0x000fe20008410000 */
[----:B------:R-:W1:Y:S01]  /*6750*/  SHFL.IDX PT, R87, R198, R9, 0x1f ;  /* 0x00001f09c6577589 */ /* 0x000e6200000e0000 */
[----:B------:R-:W-:Y:S01]  /*6760*/  FMUL.FTZ R75, R75, UR5 ;  /* 0x000000054b4b7c20 */ /* 0x000fe20008410000 */
[----:B------:R-:W-:Y:S01]  /*6770*/  FMUL.FTZ R21, R82, UR5 ;  /* 0x0000000552157c20 */ /* 0x000fe20008410000 */
[----:B------:R-:W-:Y:S01]  /*6780*/  FMUL.FTZ R79, R90, UR5 ;  /* 0x000000055a4f7c20 */ /* 0x000fe20008410000 */
[----:B------:R-:W-:Y:S01]  /*6790*/  FMUL.FTZ R82, R93, UR5 ;  /* 0x000000055d527c20 */ /* 0x000fe20008410000 */
[----:B------:R-:W-:Y:S01]  /*67a0*/  MUFU.TANH R18, R18 ;  /* 0x0000001200127308 */ /* 0x000fe20000002400 */
[----:B------:R-:W3:Y:S01]  /*67b0*/  SHFL.IDX PT, R90, R198, R232, 0x1f ;  /* 0x00001fe8c65a7589 */ /* 0x000ee200000e0000 */
[----:B------:R-:W-:Y:S01]  /*67c0*/  FMUL.FTZ R19, R80, UR5 ;  /* 0x0000000550137c20 */ /* 0x000fe20008410000 */
[----:B------:R-:W-:Y:S01]  /*67d0*/  FMUL.FTZ R20, R81, UR5 ;  /* 0x0000000551147c20 */ /* 0x000fe20008410000 */
[----:B------:R-:W-:Y:S01]  /*67e0*/  FMUL.FTZ R80, R91, UR5 ;  /* 0x000000055b507c20 */ /* 0x000fe20008410000 */
[----:B------:R-:W4:Y:S01]  /*67f0*/  SHFL.IDX PT, R93, R198, R233, 0x1f ;  /* 0x00001fe9c65d7589 */ /* 0x000f2200000e0000 */
[----:B------:R-:W-:Y:S01]  /*6800*/  FMUL.FTZ R81, R92, UR5 ;  /* 0x000000055c517c20 */ /* 0x000fe20008410000 */
[----:B------:R-:W-:Y:S01]  /*6810*/  FMUL.FTZ R74, R85, UR5 ;  /* 0x00000005554a7c20 */ /* 0x000fe20008410000 */
[----:B------:R1:W-:Y:S01]  /*6820*/  MUFU.TANH R2, R77 ;  /* 0x0000004d00027308 */ /* 0x0003e20000002400 */
[----:B------:R-:W4:Y:S01]  /*6830*/  SHFL.IDX PT, R91, R198, R208, 0x1f ;  /* 0x00001fd0c65b7589 */ /* 0x000f2200000e0000 */
[----:B--2---:R-:W-:Y:S01]  /*6840*/  FSEL R85, R15, -INF , P2 ;  /* 0xff8000000f557808 */ /* 0x004fe20001000000 */
[----:B------:R-:W-:Y:S01]  /*6850*/  FMUL.FTZ R195, R97, UR5 ;  /* 0x0000000561c37c20 */ /* 0x000fe20008410000 */
[----:B------:R-:W-:Y:S01]  /*6860*/  FMUL.FTZ R197, R118, UR5 ;  /* 0x0000000576c57c20 */ /* 0x000fe20008410000 */
[----:B------:R-:W2:Y:S01]  /*6870*/  SHFL.IDX PT, R92, R198, R230, 0x1f ;  /* 0x00001fe6c65c7589 */ /* 0x000ea200000e0000 */
[----:B------:R-:W-:Y:S01]  /*6880*/  FMUL.FTZ R78, R89, UR5 ;  /* 0x00000005594e7c20 */ /* 0x000fe20008410000 */
[----:B------:R-:W-:Y:S01]  /*6890*/  FMUL.FTZ R196, R117, UR5 ;  /* 0x0000000575c47c20 */ /* 0x000fe20008410000 */
[----:B------:R-:W3:Y:S01]  /*68a0*/  MUFU.TANH R235, R235 ;  /* 0x000000eb00eb7308 */ /* 0x000ee20000002400 */
[----:B------:R-:W2:Y:S01]  /*68b0*/  SHFL.IDX PT, R97, R198, R209, 0x1f ;  /* 0x00001fd1c6617589 */ /* 0x000ea200000e0000 */
[----:B-1----:R-:W-:Y:S01]  /*68c0*/  FMUL.FTZ R77, R88, UR5 ;  /* 0x00000005584d7c20 */ /* 0x002fe20008410000 */
[----:B------:R-:W-:Y:S01]  /*68d0*/  FMUL.FTZ R194, R96, UR5 ;  /* 0x0000000560c27c20 */ /* 0x000fe20008410000 */
[----:B------:R-:W-:Y:S01]  /*68e0*/  FMUL.FTZ R98, R98, UR5 ;  /* 0x0000000562627c20 */ /* 0x000fe20008410000 */
[----:B------:R-:W-:Y:S01]  /*68f0*/  FMUL.FTZ R99, R99, UR5 ;  /* 0x0000000563637c20 */ /* 0x000fe20008410000 */
[----:B------:R-:W-:Y:S01]  /*6900*/  FMUL.FTZ R100, R100, UR5 ;  /* 0x0000000564647c20 */ /* 0x000fe20008410000 */
[----:B------:R-:W-:Y:S01]  /*6910*/  FMUL.FTZ R102, R102, UR5 ;  /* 0x0000000566667c20 */ /* 0x000fe20008410000 */
[----:B------:R1:W4:Y:S01]  /*6920*/  MUFU.TANH R5, R73 ;  /* 0x0000004900057308 */ /* 0x0003220000002400 */
[----:B------:R-:W-:Y:S01]  /*6930*/  FMUL.FTZ R101, R101, UR5 ;  /* 0x0000000565657c20 */ /* 0x000fe20008410000 */
[----:B------:R-:W-:Y:S01]  /*6940*/  FMUL.FTZ R103, R103, UR5 ;  /* 0x0000000567677c20 */ /* 0x000fe20008410000 */
[----:B------:R-:W-:Y:S01]  /*6950*/  FMUL.FTZ R104, R104, UR5 ;  /* 0x0000000568687c20 */ /* 0x000fe20008410000 */
[----:B------:R-:W-:Y:S01]  /*6960*/  FMUL.FTZ R106, R106, UR5 ;  /* 0x000000056a6a7c20 */ /* 0x000fe20008410000 */
[----:B------:R-:W-:Y:S01]  /*6970*/  FMUL.FTZ R105, R105, UR5 ;  /* 0x0000000569697c20 */ /* 0x000fe20008410000 */
[----:B------:R-:W-:Y:S01]  /*6980*/  FMUL.FTZ R107, R107, UR5 ;  /* 0x000000056b6b7c20 */ /* 0x000fe20008410000 */
[----:B------:R-:W-:Y:S01]  /*6990*/  FMUL.FTZ R108, R108, UR5 ;  /* 0x000000056c6c7c20 */ /* 0x000fe20008410000 */
[----:B------:R2:W4:Y:S01]  /*69a0*/  MUFU.TANH R4, R75 ;  /* 0x0000004b00047308 */ /* 0x0005220000002400 */
[----:B-1----:R-:W-:Y:S01]  /*69b0*/  FMUL.FTZ R73, R84, UR5 ;  /* 0x0000000554497c20 */ /* 0x002fe20008410000 */
[----:B---3--:R-:W-:Y:S01]  /*69c0*/  FSEL R201, R235, -INF , P1 ;  /* 0xff800000ebc97808 */ /* 0x008fe20000800000 */
[----:B------:R-:W-:Y:S01]  /*69d0*/  FMUL.FTZ R84, R95, UR5 ;  /* 0x000000055f547c20 */ /* 0x000fe20008410000 */
[----:B------:R-:W-:Y:S01]  /*69e0*/  FMUL.FTZ R110, R110, UR5 ;  /* 0x000000056e6e7c20 */ /* 0x000fe20008410000 */
[----:B------:R-:W-:Y:S01]  /*69f0*/  FMUL.FTZ R109, R109, UR5 ;  /* 0x000000056d6d7c20 */ /* 0x000fe20008410000 */
[----:B------:R-:W-:Y:S01]  /*6a00*/  FMUL.FTZ R111, R111, UR5 ;  /* 0x000000056f6f7c20 */ /* 0x000fe20008410000 */
[----:B------:R-:W-:Y:S01]  /*6a10*/  FMUL.FTZ R112, R112, UR5 ;  /* 0x0000000570707c20 */ /* 0x000fe20008410000 */
[----:B------:R-:W-:Y:S01]  /*6a20*/  MUFU.TANH R237, R237 ;  /* 0x000000ed00ed7308 */ /* 0x000fe20000002400 */
[----:B--2---:R-:W-:Y:S01]  /*6a30*/  FMUL.FTZ R75, R86, UR5 ;  /* 0x00000005564b7c20 */ /* 0x004fe20008410000 */
[----:B------:R-:W-:Y:S01]  /*6a40*/  FSEL R86, R18, -INF , P1 ;  /* 0xff80000012567808 */ /* 0x000fe20000800000 */
[----:B------:R-:W-:Y:S01]  /*6a50*/  FMUL.FTZ R114, R114, UR5 ;  /* 0x0000000572727c20 */ /* 0x000fe20008410000 */
[----:B----4-:R-:W-:Y:S01]  /*6a60*/  FSEL R117, R5, -INF , P2 ;  /* 0xff80000005757808 */ /* 0x010fe20001000000 */
[----:B------:R-:W-:Y:S01]  /*6a70*/  SHFL.IDX PT, R208, R13, R208, 0x1f ;  /* 0x00001fd00dd07589 */ /* 0x000fe200000e0000 */
[----:B------:R-:W-:Y:S01]  /*6a80*/  FMUL.FTZ R113, R113, UR5 ;  /* 0x0000000571717c20 */ /* 0x000fe20008410000 */
[----:B------:R-:W-:Y:S01]  /*6a90*/  FMUL.FTZ R115, R115, UR5 ;  /* 0x0000000573737c20 */ /* 0x000fe20008410000 */
[----:B------:R-:W1:Y:S01]  /*6aa0*/  MUFU.TANH R19, R19 ;  /* 0x0000001300137308 */ /* 0x000e620000002400 */
[----:B------:R-:W-:Y:S01]  /*6ab0*/  FSEL R89, R4, -INF , P1 ;  /* 0xff80000004597808 */ /* 0x000fe20000800000 */
[----:B------:R-:W-:Y:S01]  /*6ac0*/  FMUL.FTZ R116, R116, UR5 ;  /* 0x0000000574747c20 */ /* 0x000fe20008410000 */
[----:B------:R-:W-:-:S05]  /*6ad0*/  FMUL.FTZ R119, R119, UR5 ;  /* 0x0000000577777c20 */ /* 0x000fca0008410000 */
[----:B------:R-:W2:Y:S08]  /*6ae0*/  MUFU.TANH R21, R21 ;  /* 0x0000001500157308 */ /* 0x000eb00000002400 */
[----:B------:R-:W3:Y:S01]  /*6af0*/  MUFU.TANH R20, R20 ;  /* 0x0000001400147308 */ /* 0x000ee20000002400 */
[----:B-1----:R-:W-:-:S07]  /*6b00*/  FSEL R200, R19, -INF , P2 ;  /* 0xff80000013c87808 */ /* 0x002fce0001000000 */
[----:B------:R-:W1:Y:S01]  /*6b10*/  MUFU.TANH R72, R72 ;  /* 0x0000004800487308 */ /* 0x000e620000002400 */
[----:B------:R-:W-:Y:S02]  /*6b20*/  WARPGROUP.DEPBAR.LE gsb0, 0x0 ;  /* 0x00008000000079c5 */ /* 0x000fe40000010000 */
[----:B------:R-:W-:-:S05]  /*6b30*/  WARPGROUP.ARRIVE ;  /* 0x00000000000079c5 */ /* 0x000fca0000000000 */
[----:B------:R-:W4:Y:S01]  /*6b40*/  MUFU.TANH R74, R74 ;  /* 0x0000004a004a7308 */ /* 0x000f220000002400 */
[----:B------:R-:W-:Y:S01]  /*6b50*/  HGMMA.64x96x16.F32 R24, gdesc[UR8], R24, gsb0 ;  /* 0x01600000081879f0 */ /* 0x000fe20008000818 */
[----:B------:R-:W-:Y:S01]  /*6b60*/  R2UR UR8, R190 ;  /* 0x00000000be0872ca */ /* 0x000fe200000e0000 */
[----:B------:R-:W-:Y:S01]  /*6b70*/  UMOV UR10, UR4 ;  /* 0x00000004000a7c82 */ /* 0x000fe20008000000 */
[----:B------:R-:W-:Y:S01]  /*6b80*/  R2UR UR9, R191 ;  /* 0x00000000bf0972ca */ /* 0x000fe200000e0000 */
[----:B------:R-:W-:Y:S01]  /*6b90*/  UMOV UR11, 0x40000040 ;  /* 0x40000040000b7882 */ /* 0x000fe20000000000 */
[----:B------:R-:W-:Y:S02]  /*6ba0*/  ULDC UR4, c[0x0][0x744] ;  /* 0x0001d10000047ab9 */ /* 0x000fe40000000800 */
[----:B------:R-:W4:Y:S01]  /*6bb0*/  MUFU.TANH R76, R76 ;  /* 0x0000004c004c7308 */ /* 0x000f220000002400 */
[--C-:B------:R-:W-:Y:S01]  /*6bc0*/  FFMA.FTZ R118, R85, UR4, -R87.reuse ;  /* 0x0000000455767c23 */ /* 0x100fe20008010857 */
[----:B------:R-:W-:Y:S01]  /*6bd0*/  FFMA.FTZ R88, R86, UR4, -R87 ;  /* 0x0000000456587c23 */ /* 0x000fe20008010857 */
[----:B------:R-:W-:Y:S01]  /*6be0*/  FSEL R87, R2, -INF , P2 ;  /* 0xff80000002577808 */ /* 0x000fe20001000000 */
[----:B------:R-:W-:Y:S01]  /*6bf0*/  FFMA.FTZ R201, R201, UR4, -R94 ;  /* 0x00000004c9c97c23 */ /* 0x000fe2000801085e */
[----:B------:R-:W-:Y:S01]  /*6c00*/  FSEL R86, R3, -INF , P2 ;  /* 0xff80000003567808 */ /* 0x000fe20001000000 */
[----:B------:R-:W-:Y:S01]  /*6c10*/  FFMA.FTZ R117, R117, UR4, -R90 ;  /* 0x0000000475757c23 */ /* 0x000fe2000801085a */
[----:B------:R-:W-:Y:S01]  /*6c20*/  FSEL R85, R237, -INF , P1 ;  /* 0xff800000ed557808 */ /* 0x000fe20000800000 */
[----:B------:R-:W4:Y:S01]  /*6c30*/  MUFU.TANH R73, R73 ;  /* 0x0000004900497308 */ /* 0x000f220000002400 */
[----:B------:R-:W-:Y:S01]  /*6c40*/  FFMA.FTZ R87, R87, UR4, -R94 ;  /* 0x0000000457577c23 */ /* 0x000fe2000801085e */
[----:B------:R-:W-:Y:S01]  /*6c50*/  FFMA.FTZ R89, R89, UR4, -R90 ;  /* 0x0000000459597c23 */ /* 0x000fe2000801085a */
[----:B------:R-:W4:Y:S01]  /*6c60*/  SHFL.IDX PT, R94, R14, R232, 0x1f ;  /* 0x00001fe80e5e7589 */ /* 0x000f2200000e0000 */
[--C-:B------:R-:W-:Y:S01]  /*6c70*/  FFMA.FTZ R86, R86, UR4, -R93.reuse ;  /* 0x0000000456567c23 */ /* 0x100fe2000801085d */
[----:B------:R-:W-:Y:S01]  /*6c80*/  FFMA.FTZ R85, R85, UR4, -R93 ;  /* 0x0000000455557c23 */ /* 0x000fe2000801085d */
[----:B--2---:R-:W-:Y:S01]  /*6c90*/  FSEL R90, R21, -INF , P1 ;  /* 0xff800000155a7808 */ /* 0x004fe20000800000 */
[----:B------:R-:W-:Y:S01]  /*6ca0*/  FFMA.FTZ R200, R200, UR4, -R91 ;  /* 0x00000004c8c87c23 */ /* 0x000fe2000801085b */
[----:B------:R-:W2:Y:S01]  /*6cb0*/  MUFU.TANH R75, R75 ;  /* 0x0000004b004b7308 */ /* 0x000ea20000002400 */
[----:B---3--:R-:W-:-:S02]  /*6cc0*/  FSEL R93, R20, -INF , P2 ;  /* 0xff800000145d7808 */ /* 0x008fc40001000000 */
[----:B-1----:R-:W-:Y:S01]  /*6cd0*/  FSEL R95, R72, -INF , P1 ;  /* 0xff800000485f7808 */ /* 0x002fe20000800000 */
[----:B------:R-:W-:Y:S01]  /*6ce0*/  FFMA.FTZ R91, R90, UR4, -R91 ;  /* 0x000000045a5b7c23 */ /* 0x000fe2000801085b */
[----:B----4-:R-:W-:Y:S01]  /*6cf0*/  FSEL R90, R74, -INF , P2 ;  /* 0xff8000004a5a7808 */ /* 0x010fe20001000000 */
[--C-:B------:R-:W-:Y:S01]  /*6d00*/  FFMA.FTZ R93, R93, UR4, -R92.reuse ;  /* 0x000000045d5d7c23 */ /* 0x100fe2000801085c */
[----:B------:R-:W-:Y:S01]  /*6d10*/  FSEL R96, R76, -INF , P1 ;  /* 0xff8000004c607808 */ /* 0x000fe20000800000 */
[----:B------:R-:W1:Y:S01]  /*6d20*/  MUFU.TANH R77, R77 ;  /* 0x0000004d004d7308 */ /* 0x000e620000002400 */
[----:B------:R-:W-:Y:S01]  /*6d30*/  FFMA.FTZ R92, R95, UR4, -R92 ;  /* 0x000000045f5c7c23 */ /* 0x000fe2000801085c */
[----:B------:R-:W-:Y:S01]  /*6d40*/  FSEL R95, R73, -INF , P2 ;  /* 0xff800000495f7808 */ /* 0x000fe20001000000 */
[--C-:B------:R-:W-:Y:S01]  /*6d50*/  FFMA.FTZ R90, R90, UR4, -R97.reuse ;  /* 0x000000045a5a7c23 */ /* 0x100fe20008010861 */
[----:B------:R-:W-:-:S03]  /*6d60*/  FFMA.FTZ R97, R96, UR4, -R97 ;  /* 0x0000000460617c23 */ /* 0x000fc60008010861 */
[----:B------:R-:W-:Y:S01]  /*6d70*/  FFMA.FTZ R202, R95, UR4, -R204 ;  /* 0x000000045fca7c23 */ /* 0x000fe200080108cc */
[----:B------:R-:W3:Y:S01]  /*6d80*/  MUFU.TANH R79, R79 ;  /* 0x0000004f004f7308 */ /* 0x000ee20000002400 */
[----:B--2---:R-:W-:-:S05]  /*6d90*/  FSEL R199, R75, -INF , P1 ;  /* 0xff8000004bc77808 */ /* 0x004fca0000800000 */
[----:B------:R-:W-:Y:S02]  /*6da0*/  FFMA.FTZ R204, R199, UR4, -R204 ;  /* 0x00000004c7cc7c23 */ /* 0x000fe400080108cc */
[----:B------:R-:W2:Y:S01]  /*6db0*/  MUFU.TANH R78, R78 ;  /* 0x0000004e004e7308 */ /* 0x000ea20000002400 */
[----:B-1----:R-:W-:-:S05]  /*6dc0*/  FSEL R96, R77, -INF , P2 ;  /* 0xff8000004d607808 */ /* 0x002fca0001000000 */
[----:B------:R-:W-:Y:S02]  /*6dd0*/  FFMA.FTZ R95, R96, UR4, -R211 ;  /* 0x00000004605f7c23 */ /* 0x000fe400080108d3 */
[----:B------:R-:W1:Y:S01]  /*6de0*/  MUFU.TANH R80, R80 ;  /* 0x0000005000507308 */ /* 0x000e620000002400 */
[----:B---3--:R-:W-:-:S05]  /*6df0*/  FSEL R198, R79, -INF , P1 ;  /* 0xff8000004fc67808 */ /* 0x008fca0000800000 */
[----:B------:R-:W-:Y:S02]  /*6e00*/  FFMA.FTZ R211, R198, UR4, -R211 ;  /* 0x00000004c6d37c23 */ /* 0x000fe400080108d3 */
        /* <DEDUP_REMOVED lines=14> */
[----:B------:R-:W-:Y:S01]  /*6ef0*/  FFMA.FTZ R224, R203, UR4, -R222 ;  /* 0x00000004cbe07c23 */ /* 0x000fe200080108de */
[----:B------:R-:W-:Y:S02]  /*6f00*/  WARPGROUP.DEPBAR.LE gsb0, 0x0 ;  /* 0x00008000000079c5 */ /* 0x000fe40000010000 */
[----:B------:R-:W-:Y:S01]  /*6f10*/  WARPGROUP.ARRIVE ;  /* 0x00000000000079c5 */ /* 0x000fe20000000000 */
[----:B------:R-:W1:Y:S01]  /*6f20*/  MUFU.TANH R84, R84 ;  /* 0x0000005400547308 */ /* 0x000e620000002400 */
[----:B---3--:R-:W-:-:S04]  /*6f30*/  FSEL R199, R98, -INF , P1 ;  /* 0xff80000062c77808 */ /* 0x008fc80000800000 */
[----:B------:R-:W-:Y:S01]  /*6f40*/  HGMMA.64x96x16.F32 R24, gdesc[UR8], R24, gsb0 ;  /* 0x01600000081879f0 */ /* 0x000fe20008000818 */
[----:B------:R-:W-:Y:S01]  /*6f50*/  R2UR UR8, R192 ;  /* 0x00000000c00872ca */ /* 0x000fe200000e0000 */
[----:B------:R-:W-:Y:S01]  /*6f60*/  UMOV UR10, UR6 ;  /* 0x00000006000a7c82 */ /* 0x000fe20008000000 */
[----:B------:R-:W-:Y:S01]  /*6f70*/  R2UR UR9, R193 ;  /* 0x00000000c10972ca */ /* 0x000fe200000e0000 */
[----:B------:R-:W-:Y:S01]  /*6f80*/  UMOV UR11, 0x40000040 ;  /* 0x40000040000b7882 */ /* 0x000fe20000000000 */
[----:B------:R-:W3:Y:S01]  /*6f90*/  MUFU.TANH R195, R195 ;  /* 0x000000c300c37308 */ /* 0x000ee20000002400 */
[----:B--2---:R-:W-:Y:S01]  /*6fa0*/  FSEL R206, R82, -INF , P2 ;  /* 0xff80000052ce7808 */ /* 0x004fe20001000000 */
[----:B------:R-:W-:Y:S02]  /*6fb0*/  FFMA.FTZ R222, R199, UR4, -R222 ;  /* 0x00000004c7de7c23 */ /* 0x000fe400080108de */
[----:B------:R-:W2:Y:S02]  /*6fc0*/  SHFL.IDX PT, R199, R13, R9, 0x1f ;  /* 0x00001f090dc77589 */ /* 0x000ea400000e0000 */
[--C-:B------:R-:W-:Y:S01]  /*6fd0*/  FFMA.FTZ R225, R206, UR4, -R223.reuse ;  /* 0x00000004cee17c23 */ /* 0x100fe200080108df */
[----:B-1----:R-:W-:Y:S01]  /*6fe0*/  FSEL R198, R84, -INF , P1 ;  /* 0xff80000054c67808 */ /* 0x002fe20000800000 */
[----:B------:R-:W1:Y:S04]  /*6ff0*/  MUFU.TANH R99, R99 ;  /* 0x0000006300637308 */ /* 0x000e680000002400 */
[----:B------:R-:W-:-:S04]  /*7000*/  FFMA.FTZ R223, R198, UR4, -R223 ;  /* 0x00000004c6df7c23 */ /* 0x000fc800080108df */
[----:B------:R-:W4:Y:S01]  /*7010*/  MUFU.TANH R100, R100 ;  /* 0x0000006400647308 */ /* 0x000f220000002400 */
[----:B---3--:R-:W-:-:S05]  /*7020*/  FSEL R220, R195, -INF , P2 ;  /* 0xff800000c3dc7808 */ /* 0x008fca0001000000 */
[----:B------:R-:W-:Y:S02]  /*7030*/  FFMA.FTZ R220, R220, UR4, -R217 ;  /* 0x00000004dcdc7c23 */ /* 0x000fe400080108d9 */
[----:B------:R-:W3:Y:S01]  /*7040*/  MUFU.TANH R102, R102 ;  /* 0x0000006600667308 */ /* 0x000ee20000002400 */
[----:B-1----:R-:W-:-:S05]  /*7050*/  FSEL R198, R99, -INF , P1 ;  /* 0xff80000063c67808 */ /* 0x002fca0000800000 */
[----:B------:R-:W-:Y:S01]  /*7060*/  FFMA.FTZ R217, R198, UR4, -R217 ;  /* 0x00000004c6d97c23 */ /* 0x000fe200080108d9 */
[----:B------:R-:W-:Y:S01]  /*7070*/  FFMA.FTZ R198, -R15, R15, 1 ;  /* 0x3f8000000fc67423 */ /* 0x000fe2000001010f */
[----:B------:R-:W-:Y:S01]  /*7080*/  MUFU.EX2 R118, R118 ;  /* 0x0000007600767308 */ /* 0x000fe20000000800 */
[----:B----4-:R-:W-:-:S05]  /*7090*/  FSEL R221, R100, -INF , P2 ;  /* 0xff80000064dd7808 */ /* 0x010fca0001000000 */
[----:B------:R-:W-:Y:S02]  /*70a0*/  FFMA.FTZ R221, R221, UR4, -R218 ;  /* 0x00000004dddd7c23 */ /* 0x000fe400080108da */
[----:B------:R-:W1:Y:S01]  /*70b0*/  MUFU.TANH R101, R101 ;  /* 0x0000006500657308 */ /* 0x000e620000002400 */
[----:B---3--:R-:W-:-:S05]  /*70c0*/  FSEL R203, R102, -INF , P1 ;  /* 0xff80000066cb7808 */ /* 0x008fca0000800000 */
[----:B------:R-:W-:Y:S02]  /*70d0*/  FFMA.FTZ R218, R203, UR4, -R218 ;  /* 0x00000004cbda7c23 */ /* 0x000fe400080108da */
[----:B------:R-:W-:Y:S01]  /*70e0*/  MUFU.TANH R103, R103 ;  /* 0x0000006700677308 */ /* 0x000fe20000002400 */
[----:B------:R-:W-:Y:S07]  /*70f0*/  SHFL.IDX PT, R203, R13, R233, 0x1f ;  /* 0x00001fe90dcb7589 */ /* 0x000fee00000e0000 */
[----:B------:R-:W3:Y:S01]  /*7100*/  MUFU.TANH R104, R104 ;  /* 0x0000006800687308 */ /* 0x000ee20000002400 */
[----:B-1----:R-:W-:-:S05]  /*7110*/  FSEL R219, R101, -INF , P2 ;  /* 0xff80000065db7808 */ /* 0x002fca0001000000 */
[----:B------:R-:W-:Y:S02]  /*7120*/  FFMA.FTZ R219, R219, UR4, -R216 ;  /* 0x00000004dbdb7c23 */ /* 0x000fe400080108d8 */
[----:B------:R-:W-:Y:S08]  /*7130*/  MUFU.TANH R106, R106 ;  /* 0x0000006a006a7308 */ /* 0x000ff00000002400 */
[----:B------:R1:W-:Y:S01]  /*7140*/  MUFU.EX2 R14, R201 ;  /* 0x000000c9000e7308 */ /* 0x0003e20000000800 */
[----:B---3--:R-:W-:-:S05]  /*7150*/  FSEL R206, R104, -INF , P2 ;  /* 0xff80000068ce7808 */ /* 0x008fca0001000000 */
[----:B--2---:R-:W-:Y:S02]  /*7160*/  FFMA.FTZ R206, R206, UR4, -R199 ;  /* 0x00000004cece7c23 */ /* 0x004fe400080108c7 */
[----:B------:R-:W-:Y:S01]  /*7170*/  MUFU.TANH R105, R105 ;  /* 0x0000006900697308 */ /* 0x000fe20000002400 */
[----:B-1----:R-:W1:Y:S07]  /*7180*/  SHFL.IDX PT, R201, R13, R232, 0x1f ;  /* 0x00001fe80dc97589 */ /* 0x002e6e00000e0000 */
[----:B------:R-:W-:Y:S08]  /*7190*/  MUFU.TANH R107, R107 ;  /* 0x0000006b006b7308 */ /* 0x000ff00000002400 */
[----:B------:R-:W2:Y:S01]  /*71a0*/  MUFU.TANH R108, R108 ;  /* 0x0000006c006c7308 */ /* 0x000ea20000002400 */
[----:B------:R-:W-:-:S02]  /*71b0*/  WARPGROUP.DEPBAR.LE gsb0, 0x0 ;  /* 0x00008000000079c5 */ /* 0x000fc40000010000 */
[----:B------:R-:W-:-:S05]  /*71c0*/  WARPGROUP.ARRIVE ;  /* 0x00000000000079c5 */ /* 0x000fca0000000000 */
[----:B------:R-:W-:Y:S01]  /*71d0*/  MUFU.TANH R110, R110 ;  /* 0x0000006e006e7308 */ /* 0x000fe20000002400 */
[----:B------:R-:W-:Y:S07]  /*71e0*/  HGMMA.64x96x16.F32 R24, gdesc[UR8], R24, gsb0 ;  /* 0x01600000081879f0 */ /* 0x000fee0008000818 */
[----:B------:R-:W-:Y:S01]  /*71f0*/  MUFU.TANH R109, R109 ;  /* 0x0000006d006d7308 */ /* 0x000fe20000002400 */
[----:B--2---:R-:W-:-:S07]  /*7200*/  FSEL R207, R108, -INF , P2 ;  /* 0xff8000006ccf7808 */ /* 0x004fce0001000000 */
[----:B------:R-:W-:Y:S08]  /*7210*/  MUFU.TANH R111, R111 ;  /* 0x0000006f006f7308 */ /* 0x000ff00000002400 */
[----:B------:R2:W-:Y:S08]  /*7220*/  MUFU.EX2 R15, R200 ;  /* 0x000000c8000f7308 */ /* 0x0005f00000000800 */
[----:B------:R-:W-:Y:S01]  /*7230*/  MUFU.TANH R112, R112 ;  /* 0x0000007000707308 */ /* 0x000fe20000002400 */
[----:B--2---:R-:W-:-:S05]  /*7240*/  FSEL R200, R105, -INF , P2 ;  /* 0xff80000069c87808 */ /* 0x004fca0001000000 */
[----:B-1----:R-:W-:Y:S02]  /*7250*/  FFMA.FTZ R200, R200, UR4, -R201 ;  /* 0x00000004c8c87c23 */ /* 0x002fe400080108c9 */
[----:B------:R-:W1:Y:S08]  /*7260*/  MUFU.TANH R114, R114 ;  /* 0x0000007200727308 */ /* 0x000e700000002400 */
[----:B------:R-:W2:Y:S08]  /*7270*/  MUFU.TANH R113, R113 ;  /* 0x0000007100717308 */ /* 0x000eb00000002400 */
[----:B------:R-:W-:Y:S01]  /*7280*/  MUFU.TANH R115, R115 ;  /* 0x0000007300737308 */ /* 0x000fe20000002400 */
[----:B-1----:R-:W-:-:S07]  /*7290*/  FSEL R13, R114, -INF , P1 ;  /* 0xff800000720d7808 */ /* 0x002fce0000800000 */
[----:B------:R-:W1:Y:S01]  /*72a0*/  MUFU.TANH R116, R116 ;  /* 0x0000007400747308 */ /* 0x000e620000002400 */
[----:B--2---:R-:W-:-:S05]  /*72b0*/  FSEL R209, R113, -INF , P2 ;  /* 0xff80000071d17808 */ /* 0x004fca0001000000 */
[----:B------:R-:W-:Y:S02]  /*72c0*/  FFMA.FTZ R209, R209, UR4, -R210 ;  /* 0x00000004d1d17c23 */ /* 0x000fe400080108d2 */
[----:B------:R-:W2:Y:S08]  /*72d0*/  MUFU.TANH R197, R197 ;  /* 0x000000c500c57308 */ /* 0x000eb00000002400 */
[----:B------:R-:W-:Y:S01]  /*72e0*/  MUFU.TANH R196, R196 ;  /* 0x000000c400c47308 */ /* 0x000fe20000002400 */
[----:B-1----:R-:W-:-:S07]  /*72f0*/  FSEL R228, R116, -INF , P2 ;  /* 0xff80000074e47808 */ /* 0x002fce0001000000 */
[----:B------:R-:W-:Y:S01]  /*7300*/  MUFU.TANH R119, R119 ;  /* 0x0000007700777308 */ /* 0x000fe20000002400 */
[----:B--2---:R-:W-:-:S07]  /*7310*/  FSEL R213, R197, -INF , P1 ;  /* 0xff800000c5d57808 */ /* 0x004fce0000800000 */
[----:B------:R-:W1:Y:S01]  /*7320*/  MUFU.EX2 R88, R88 ;  /* 0x0000005800587308 */ /* 0x000e620000000800 */
[----:B------:R-:W-:Y:S02]  /*7330*/  WARPGROUP.DEPBAR.LE gsb0, 0x0 ;  /* 0x00008000000079c5 */ /* 0x000fe40000010000 */
[----:B------:R-:W2:Y:S05]  /*7340*/  LDS R227, [R227+0x380] ;  /* 0x00038000e3e37984 */ /* 0x000eaa0000000800 */
[----:B------:R-:W-:Y:S08]  /*7350*/  MUFU.EX2 R117, R117 ;  /* 0x0000007500757308 */ /* 0x000ff00000000800 */
[----:B------:R-:W3:Y:S08]  /*7360*/  MUFU.EX2 R86, R86 ;  /* 0x0000005600567308 */ /* 0x000ef00000000800 */
[----:B------:R-:W4:Y:S08]  /*7370*/  MUFU.EX2 R87, R87 ;  /* 0x0000005700577308 */ /* 0x000f300000000800 */
[----:B------:R-:W-:Y:S01]  /*7380*/  MUFU.EX2 R91, R91 ;  /* 0x0000005b005b7308 */ /* 0x000fe20000000800 */
[----:B------:R-:W-:Y:S01]  /*7390*/  FFMA.FTZ R235, -R235, R235, 1 ;  /* 0x3f800000ebeb7423 */ /* 0x000fe200000101eb */
[----:B------:R-:W-:-:S06]  /*73a0*/  FFMA.FTZ R21, -R21, R21, 1 ;  /* 0x3f80000015157423 */ /* 0x000fcc0000010115 */
[----:B------:R-:W-:Y:S01]  /*73b0*/  MUFU.EX2 R96, R96 ;  /* 0x0000006000607308 */ /* 0x000fe20000000800 */
[----:B--2---:R-:W2:Y:S07]  /*73c0*/  SHFL.IDX PT, R234, R227, R9, 0x1f ;  /* 0x00001f09e3ea7589 */ /* 0x004eae00000e0000 */
[----:B------:R-:W-:Y:S01]  /*73d0*/  MUFU.EX2 R90, R90 ;  /* 0x0000005a005a7308 */ /* 0x000fe20000000800 */
[----:B------:R-:W-:Y:S04]  /*73e0*/  SHFL.IDX PT, R232, R227, R232, 0x1f ;  /* 0x00001fe8e3e87589 */ /* 0x000fe800000e0000 */
[----:B------:R-:W3:Y:S03]  /*73f0*/  SHFL.IDX PT, R233, R227, R233, 0x1f ;  /* 0x00001fe9e3e97589 */ /* 0x000ee600000e0000 */
[----:B------:R-:W-:Y:S01]  /*7400*/  MUFU.EX2 R89, R89 ;  /* 0x0000005900597308 */ /* 0x000fe20000000800 */
[----:B------:R-:W4:Y:S04]  /*7410*/  SHFL.IDX PT, R229, R227, R229, 0x1f ;  /* 0x00001fe5e3e57589 */ /* 0x000f2800000e0000 */
[----:B------:R-:W4:Y:S03]  /*7420*/  SHFL.IDX PT, R230, R227, R230, 0x1f ;  /* 0x00001fe6e3e67589 */ /* 0x000f2600000e0000 */
[----:B------:R-:W-:Y:S01]  /*7430*/  MUFU.EX2 R97, R97 ;  /* 0x0000006100617308 */ /* 0x000fe20000000800 */
[----:B------:R-:W4:Y:S01]  /*7440*/  SHFL.IDX PT, R231, R227, R231, 0x1f ;  /* 0x00001fe7e3e77589 */ /* 0x000f2200000e0000 */
[--C-:B--2---:R-:W-:Y:S01]  /*7450*/  FADD.FTZ R24, R24, -R234.reuse ;  /* 0x800000ea18187221 */ /* 0x104fe20000010000 */
[----:B------:R-:W-:-:S05]  /*7460*/  FADD.FTZ R234, R26, -R234 ;  /* 0x800000ea1aea7221 */ /* 0x000fca0000010000 */
[----:B------:R-:W-:Y:S01]  /*7470*/  MUFU.EX2 R93, R93 ;  /* 0x0000005d005d7308 */ /* 0x000fe20000000800 */
[----:B------:R-:W-:Y:S01]  /*7480*/  FMUL.FTZ R24, R118, R24 ;  /* 0x0000001876187220 */ /* 0x000fe20000410000 */
[----:B-1----:R-:W-:-:S03]  /*7490*/  FMUL.FTZ R234, R88, R234 ;  /* 0x000000ea58ea7220 */ /* 0x002fc60000410000 */
[----:B------:R-:W-:Y:S01]  /*74a0*/  FMUL.FTZ R198, R198, R24 ;  /* 0x00000018c6c67220 */ /* 0x000fe20000410000 */
[----:B------:R-:W-:Y:S02]  /*74b0*/  FSEL R24, R103, -INF , P1 ;  /* 0xff80000067187808 */ /* 0x000fe40000800000 */
[----:B------:R1:W-:Y:S01]  /*74c0*/  MUFU.EX2 R26, R202 ;  /* 0x000000ca001a7308 */ /* 0x0003e20000000800 */
[----:B---3--:R-:W-:Y:S01]  /*74d0*/  FADD.FTZ R28, R28, -R233 ;  /* 0x800000e91c1c7221 */ /* 0x008fe20000010000 */
[--C-:B----4-:R-:W-:Y:S01]  /*74e0*/  FADD.FTZ R29, R29, -R229.reuse ;  /* 0x800000e51d1d7221 */ /* 0x110fe20000010000 */
[----:B------:R-:W-:Y:S01]  /*74f0*/  FADD.FTZ R31, R31, -R229 ;  /* 0x800000e51f1f7221 */ /* 0x000fe20000010000 */
[----:B------:R-:W-:Y:S01]  /*7500*/  FFMA.FTZ R216, R24, UR4, -R216 ;  /* 0x0000000418d87c23 */ /* 0x000fe200080108d8 */
[----:B------:R-:W-:Y:S01]  /*7510*/  FSEL R24, R106, -INF , P1 ;  /* 0xff8000006a187808 */ /* 0x000fe20000800000 */
[----:B------:R-:W-:Y:S01]  /*7520*/  FADD.FTZ R35, R35, -R230 ;  /* 0x800000e623237221 */ /* 0x000fe20000010000 */
[----:B------:R-:W-:Y:S01]  /*7530*/  FFMA.FTZ R84, -R84, R84, 1 ;  /* 0x3f80000054547423 */ /* 0x000fe20000010154 */
[----:B------:R-:W-:Y:S01]  /*7540*/  FFMA.FTZ R194, -R194, R194, 1 ;  /* 0x3f800000c2c27423 */ /* 0x000fe200000101c2 */
[----:B-1----:R-:W-:Y:S01]  /*7550*/  FFMA.FTZ R202, R207, UR4, -R203 ;  /* 0x00000004cfca7c23 */ /* 0x002fe200080108cb */
[----:B------:R-:W-:Y:S01]  /*7560*/  FFMA.FTZ R199, R24, UR4, -R199 ;  /* 0x0000000418c77c23 */ /* 0x000fe200080108c7 */
[----:B------:R-:W-:Y:S01]  /*7570*/  FSEL R24, R107, -INF , P1 ;  /* 0xff8000006b187808 */ /* 0x000fe20000800000 */
[--C-:B------:R-:W-:Y:S01]  /*7580*/  FADD.FTZ R38, R38, -R231.reuse ;  /* 0x800000e726267221 */ /* 0x100fe20000010000 */
[----:B------:R-:W-:Y:S01]  /*7590*/  FSEL R207, R111, -INF , P1 ;  /* 0xff8000006fcf7808 */ /* 0x000fe20000800000 */
[----:B------:R-:W-:Y:S01]  /*75a0*/  FADD.FTZ R36, R36, -R231 ;  /* 0x800000e724247221 */ /* 0x000fe20000010000 */
[----:B------:R-:W-:Y:S01]  /*75b0*/  FFMA.FTZ R73, -R73, R73, 1 ;  /* 0x3f80000049497423 */ /* 0x000fe20000010149 */
[----:B------:R-:W-:Y:S01]  /*75c0*/  FFMA.FTZ R201, R24, UR4, -R201 ;  /* 0x0000000418c97c23 */ /* 0x000fe200080108c9 */
[----:B------:R-:W-:Y:S01]  /*75d0*/  FSEL R24, R110, -INF , P1 ;  /* 0xff8000006e187808 */ /* 0x000fe20000800000 */
[----:B------:R-:W-:Y:S01]  /*75e0*/  FFMA.FTZ R74, -R74, R74, 1 ;  /* 0x3f8000004a4a7423 */ /* 0x000fe2000001014a */
[----:B------:R-:W-:Y:S01]  /*75f0*/  MUFU.EX2 R95, R95 ;  /* 0x0000005f005f7308 */ /* 0x000fe20000000800 */
[----:B------:R-:W-:Y:S01]  /*7600*/  FFMA.FTZ R77, -R77, R77, 1 ;  /* 0x3f8000004d4d7423 */ /* 0x000fe2000001014d */
[----:B------:R-:W-:Y:S01]  /*7610*/  FADD.FTZ R30, R30, -R233 ;  /* 0x800000e91e1e7221 */ /* 0x000fe20000010000 */
[----:B------:R-:W-:-:S05]  /*7620*/  FFMA.FTZ R203, R24, UR4, -R203 ;  /* 0x0000000418cb7c23 */ /* 0x000fca00080108cb */
[----:B------:R1:W2:Y:S08]  /*7630*/  MUFU.EX2 R24, R204 ;  /* 0x000000cc00187308 */ /* 0x0002b00000000800 */
[----:B------:R-:W-:Y:S01]  /*7640*/  MUFU.EX2 R94, R94 ;  /* 0x0000005e005e7308 */ /* 0x000fe20000000800 */
[----:B-1----:R-:W-:-:S05]  /*7650*/  FSEL R204, R109, -INF , P2 ;  /* 0xff8000006dcc7808 */ /* 0x002fca0001000000 */
[--C-:B------:R-:W-:Y:S01]  /*7660*/  FFMA.FTZ R204, R204, UR4, -R205.reuse ;  /* 0x00000004cccc7c23 */ /* 0x100fe200080108cd */
[----:B------:R-:W-:Y:S01]  /*7670*/  FFMA.FTZ R205, R207, UR4, -R205 ;  /* 0x00000004cfcd7c23 */ /* 0x000fe200080108cd */
[----:B------:R-:W-:Y:S01]  /*7680*/  FSEL R207, R112, -INF , P2 ;  /* 0xff80000070cf7808 */ /* 0x000fe20001000000 */
[----:B------:R-:W1:Y:S04]  /*7690*/  MUFU.EX2 R92, R92 ;  /* 0x0000005c005c7308 */ /* 0x000e680000000800 */
[--C-:B------:R-:W-:Y:S01]  /*76a0*/  FFMA.FTZ R207, R207, UR4, -R208.reuse ;  /* 0x00000004cfcf7c23 */ /* 0x100fe200080108d0 */
[----:B------:R-:W-:Y:S01]  /*76b0*/  FFMA.FTZ R208, R13, UR4, -R208 ;  /* 0x000000040dd07c23 */ /* 0x000fe200080108d0 */
[----:B------:R-:W-:Y:S02]  /*76c0*/  FSEL R13, R115, -INF , P1 ;  /* 0xff800000730d7808 */ /* 0x000fe40000800000 */
[----:B------:R-:W3:Y:S03]  /*76d0*/  MUFU.EX2 R85, R85 ;  /* 0x0000005500557308 */ /* 0x000ee60000000800 */
[----:B------:R-:W-:-:S05]  /*76e0*/  FFMA.FTZ R210, R13, UR4, -R210 ;  /* 0x000000040dd27c23 */ /* 0x000fca00080108d2 */
[----:B------:R4:W-:Y:S02]  /*76f0*/  MUFU.EX2 R13, R211 ;  /* 0x000000d3000d7308 */ /* 0x0009e40000000800 */
[--C-:B----4-:R-:W-:Y:S01]  /*7700*/  FFMA.FTZ R211, R228, UR4, -R212.reuse ;  /* 0x00000004e4d37c23 */ /* 0x110fe200080108d4 */
[----:B------:R-:W-:Y:S01]  /*7710*/  FFMA.FTZ R212, R213, UR4, -R212 ;  /* 0x00000004d5d47c23 */ /* 0x000fe200080108d4 */
[----:B------:R-:W-:Y:S02]  /*7720*/  FSEL R213, R196, -INF , P2 ;  /* 0xff800000c4d57808 */ /* 0x000fe40001000000 */
[----:B------:R-:W-:-:S03]  /*7730*/  FSEL R228, R119, -INF , P1 ;  /* 0xff80000077e47808 */ /* 0x000fc60000800000 */
[--C-:B------:R-:W-:Y:S02]  /*7740*/  FFMA.FTZ R213, R213, UR4, -R214.reuse ;  /* 0x00000004d5d57c23 */ /* 0x100fe400080108d6 */
[----:B------:R-:W-:Y:S01]  /*7750*/  FFMA.FTZ R214, R228, UR4, -R214 ;  /* 0x00000004e4d67c23 */ /* 0x000fe200080108d6 */
[----:B------:R-:W-:Y:S02]  /*7760*/  VIADD R228, R9, 0x10 ;  /* 0x0000001009e47836 */ /* 0x000fe40000000000 */
[----:B------:R-:W-:Y:S01]  /*7770*/  FMUL.FTZ R28, R86, R28 ;  /* 0x0000001c561c7220 */ /* 0x000fe20000410000 */
[----:B------:R-:W-:Y:S01]  /*7780*/  FMUL.FTZ R29, R87, R29 ;  /* 0x0000001d571d7220 */ /* 0x000fe20000410000 */
[----:B--2---:R-:W-:Y:S01]  /*7790*/  FMUL.FTZ R38, R24, R38 ;  /* 0x0000002618267220 */ /* 0x004fe20000410000 */
[C---:B------:R-:W-:Y:S01]  /*77a0*/  IADD3 R231, R9.reuse, 0xc, RZ ;  /* 0x0000000c09e77810 */ /* 0x040fe20007ffe0ff */
[----:B------:R-:W2:Y:S01]  /*77b0*/  SHFL.IDX PT, R228, R227, R228, 0x1f ;  /* 0x00001fe4e3e47589 */ /* 0x000ea200000e0000 */
[----:B------:R-:W-:Y:S01]  /*77c0*/  FMUL.FTZ R36, R26, R36 ;  /* 0x000000241a247220 */ /* 0x000fe20000410000 */
[----:B------:R-:W-:-:S02]  /*77d0*/  VIADD R229, R9, 0x14 ;  /* 0x0000001409e57836 */ /* 0x000fc40000000000 */
[----:B------:R-:W-:Y:S01]  /*77e0*/  FFMA.FTZ R80, -R80, R80, 1 ;  /* 0x3f80000050507423 */ /* 0x000fe20000010150 */
[----:B------:R-:W4:Y:S01]  /*77f0*/  SHFL.IDX PT, R227, R227, R12, 0x1f ;  /* 0x00001f0ce3e37589 */ /* 0x000f2200000e0000 */
[----:B------:R-:W-:Y:S01]  /*7800*/  IADD3 R233, R9, 0x18, RZ ;  /* 0x0000001809e97810 */ /* 0x000fe20007ffe0ff */
[----:B------:R-:W-:Y:S01]  /*7810*/  FFMA.FTZ R79, -R79, R79, 1 ;  /* 0x3f8000004f4f7423 */ /* 0x000fe2000001014f */
[----:B------:R-:W-:Y:S01]  /*7820*/  FFMA.FTZ R76, -R76, R76, 1 ;  /* 0x3f8000004c4c7423 */ /* 0x000fe2000001014c */
[----:B-1----:R-:W-:Y:S01]  /*7830*/  FMUL.FTZ R35, R92, R35 ;  /* 0x000000235c237220 */ /* 0x002fe20000410000 */
[----:B------:R-:W-:Y:S01]  /*7840*/  FFMA.FTZ R72, -R72, R72, 1 ;  /* 0x3f80000048487423 */ /* 0x000fe20000010148 */
[----:B------:R-:W-:Y:S01]  /*7850*/  FFMA.FTZ R99, -R99, R99, 1 ;  /* 0x3f80000063637423 */ /* 0x000fe20000010163 */
[----:B------:R-:W-:Y:S01]  /*7860*/  MUFU.EX2 R201, R201 ;  /* 0x000000c900c97308 */ /* 0x000fe20000000800 */
[----:B------:R-:W-:Y:S01]  /*7870*/  FFMA.FTZ R82, -R82, R82, 1 ;  /* 0x3f80000052527423 */ /* 0x000fe20000010152 */
[----:B------:R-:W-:-:S06]  /*7880*/  FFMA.FTZ R81, -R81, R81, 1 ;  /* 0x3f80000051517423 */ /* 0x000fcc0000010151 */
[----:B------:R-:W-:Y:S08]  /*7890*/  MUFU.EX2 R199, R199 ;  /* 0x000000c700c77308 */ /* 0x000ff00000000800 */
[----:B------:R-:W-:Y:S01]  /*78a0*/  MUFU.EX2 R200, R200 ;  /* 0x000000c800c87308 */ /* 0x000fe20000000800 */
[----:B--2---:R-:W-:Y:S01]  /*78b0*/  FADD.FTZ R34, R34, -R228 ;  /* 0x800000e422227221 */ /* 0x004fe20000010000 */
[--C-:B----4-:R-:W-:Y:S01]  /*78c0*/  FADD.FTZ R37, R37, -R227.reuse ;  /* 0x800000e325257221 */ /* 0x110fe20000010000 */
[----:B------:R-:W-:-:S05]  /*78d0*/  FADD.FTZ R39, R39, -R227 ;  /* 0x800000e327277221 */ /* 0x000fca0000010000 */
[----:B------:R-:W-:Y:S01]  /*78e0*/  MUFU.EX2 R203, R203 ;  /* 0x000000cb00cb7308 */ /* 0x000fe20000000800 */
[----:B------:R-:W-:-:S07]  /*78f0*/  FFMA.FTZ R100, -R100, R100, 1 ;  /* 0x3f80000064647423 */ /* 0x000fce0000010164 */
[----:B------:R-:W-:Y:S08]  /*7900*/  MUFU.EX2 R209, R209 ;  /* 0x000000d100d17308 */ /* 0x000ff00000000800 */
[----:B------:R-:W-:Y:S08]  /*7910*/  MUFU.EX2 R210, R210 ;  /* 0x000000d200d27308 */ /* 0x000ff00000000800 */
[----:B------:R-:W-:Y:S08]  /*7920*/  MUFU.EX2 R202, R202 ;  /* 0x000000ca00ca7308 */ /* 0x000ff00000000800 */
[----:B------:R-:W-:Y:S08]  /*7930*/  MUFU.EX2 R204, R204 ;  /* 0x000000cc00cc7308 */ /* 0x000ff00000000800 */
[----:B------:R-:W-:Y:S01]  /*7940*/  MUFU.EX2 R205, R205 ;  /* 0x000000cd00cd7308 */ /* 0x000fe20000000800 */
[----:B------:R-:W-:-:S07]  /*7950*/  FFMA.FTZ R237, -R237, R237, 1 ;  /* 0x3f800000eded7423 */ /* 0x000fce00000101ed */
[----:B------:R-:W-:Y:S01]  /*7960*/  MUFU.EX2 R207, R207 ;  /* 0x000000cf00cf7308 */ /* 0x000fe20000000800 */
[----:B---3--:R-:W-:-:S07]  /*7970*/  FMUL.FTZ R30, R85, R30 ;  /* 0x0000001e551e7220 */ /* 0x008fce0000410000 */
[----:B------:R-:W-:Y:S08]  /*7980*/  MUFU.EX2 R208, R208 ;  /* 0x000000d000d07308 */ /* 0x000ff00000000800 */
[----:B------:R-:W-:Y:S08]  /*7990*/  MUFU.EX2 R211, R211 ;  /* 0x000000d300d37308 */ /* 0x000ff00000000800 */
[----:B------:R-:W-:Y:S01]  /*79a0*/  MUFU.EX2 R212, R212 ;  /* 0x000000d400d47308 */ /* 0x000fe20000000800 */
[----:B------:R-:W-:Y:S01]  /*79b0*/  FFMA.FTZ R101, -R101, R101, 1 ;  /* 0x3f80000065657423 */ /* 0x000fe20000010165 */
[----:B------:R-:W-:Y:S01]  /*79c0*/  FFMA.FTZ R103, -R103, R103, 1 ;  /* 0x3f80000067677423 */ /* 0x000fe20000010167 */
[----:B------:R-:W-:Y:S01]  /*79d0*/  FFMA.FTZ R108, -R108, R108, 1 ;  /* 0x3f8000006c6c7423 */ /* 0x000fe2000001016c */
[----:B------:R-:W-:Y:S01]  /*79e0*/  FFMA.FTZ R196, -R196, R196, 1 ;  /* 0x3f800000c4c47423 */ /* 0x000fe200000101c4 */
[----:B------:R-:W-:Y:S01]  /*79f0*/  FFMA.FTZ R116, -R116, R116, 1 ;  /* 0x3f80000074747423 */ /* 0x000fe20000010174 */
[----:B------:R-:W-:Y:S01]  /*7a00*/  FFMA.FTZ R197, -R197, R197, 1 ;  /* 0x3f800000c5c57423 */ /* 0x000fe200000101c5 */
[----:B------:R-:W-:Y:S01]  /*7a10*/  FFMA.FTZ R119, -R119, R119, 1 ;  /* 0x3f80000077777423 */ /* 0x000fe20000010177 */
[----:B------:R1:W-:Y:S01]  /*7a20*/  MUFU.EX2 R12, R226 ;  /* 0x000000e2000c7308 */ /* 0x0003e20000000800 */
[----:B------:R-:W-:Y:S01]  /*7a30*/  R2UR UR4, R236 ;  /* 0x00000000ec0472ca */ /* 0x000fe200000e0000 */
[----:B-1----:R-:W-:-:S06]  /*7a40*/  FFMA.FTZ R226, -R18, R18, 1 ;  /* 0x3f80000012e27423 */ /* 0x002fcc0000010112 */
[----:B------:R1:W-:Y:S02]  /*7a50*/  MUFU.EX2 R18, R215 ;  /* 0x000000d700127308 */ /* 0x0003e40000000800 */
[----:B-1----:R-:W-:Y:S01]  /*7a60*/  FMUL.FTZ R215, R226, R234 ;  /* 0x000000eae2d77220 */ /* 0x002fe20000410000 */
[----:B------:R-:W-:Y:S01]  /*7a70*/  FADD.FTZ R226, R25, -R232 ;  /* 0x800000e819e27221 */ /* 0x000fe20000010000 */
[----:B------:R-:W-:-:S04]  /*7a80*/  FMUL.FTZ R34, R91, R34 ;  /* 0x000000225b227220 */ /* 0x000fc80000410000 */
[----:B------:R1:W-:Y:S01]  /*7a90*/  MUFU.EX2 R25, R225 ;  /* 0x000000e100197308 */ /* 0x0003e20000000800 */
[----:B------:R-:W-:-:S07]  /*7aa0*/  FADD.FTZ R232, R27, -R232 ;  /* 0x800000e81be87221 */ /* 0x000fce0000010000 */
[----:B------:R2:W-:Y:S01]  /*7ab0*/  MUFU.EX2 R27, R223 ;  /* 0x000000df001b7308 */ /* 0x0005e20000000800 */
[----:B-1----:R-:W-:Y:S01]  /*7ac0*/  FADD.FTZ R225, R32, -R228 ;  /* 0x800000e420e17221 */ /* 0x002fe20000010000 */
[----:B------:R-:W-:Y:S01]  /*7ad0*/  FADD.FTZ R228, R33, -R230 ;  /* 0x800000e621e47221 */ /* 0x000fe20000010000 */
[----:B------:R-:W-:-:S05]  /*7ae0*/  FFMA.FTZ R33, -R5, R5, 1 ;  /* 0x3f80000005217423 */ /* 0x000fca0000010105 */
[----:B------:R1:W3:Y:S01]  /*7af0*/  MUFU.EX2 R32, R224 ;  /* 0x000000e000207308 */ /* 0x0002e20000000800 */
[----:B------:R-:W-:Y:S01]  /*7b00*/  FMUL.FTZ R225, R15, R225 ;  /* 0x000000e10fe17220 */ /* 0x000fe20000410000 */
[----:B------:R-:W-:Y:S01]  /*7b10*/  VIADD R230, R9, 0x10 ;  /* 0x0000001009e67836 */ /* 0x000fe20000000000 */
[----:B------:R4:W5:Y:S01]  /*7b20*/  LDL.LU R5, [R1+0x38] ;  /* 0x0000380001057983 */ /* 0x0009620000300800 */
[----:B--2---:R-:W-:-:S03]  /*7b30*/  FFMA.FTZ R223, -R4, R4, 1 ;  /* 0x3f80000004df7423 */ /* 0x004fc60000010104 */
[----:B------:R4:W5:Y:S01]  /*7b40*/  LDL.LU R4, [R1+0x34] ;  /* 0x0000340001047983 */ /* 0x0009620000300800 */
[----:B------:R-:W-:Y:S01]  /*7b50*/  FMUL.FTZ R37, R90, R37 ;  /* 0x000000255a257220 */ /* 0x000fe20000410000 */
[----:B-1----:R-:W-:Y:S01]  /*7b60*/  FMUL.FTZ R224, R117, R226 ;  /* 0x000000e275e07220 */ /* 0x002fe20000410000 */
[----:B------:R-:W-:Y:S01]  /*7b70*/  FMUL.FTZ R232, R89, R232 ;  /* 0x000000e859e87220 */ /* 0x000fe20000410000 */
[----:B------:R1:W2:Y:S02]  /*7b80*/  LDS R226, [R10+0x380] ;  /* 0x000380000ae27984 */ /* 0x0002a40000000800 */
[----:B------:R-:W-:Y:S01]  /*7b90*/  FMUL.FTZ R224, R33, R224 ;  /* 0x000000e021e07220 */ /* 0x000fe20000410000 */
[----:B------:R-:W-:Y:S01]  /*7ba0*/  FFMA.FTZ R33, -R3, R3, 1 ;  /* 0x3f80000003217423 */ /* 0x000fe20000010103 */
[----:B------:R-:W-:Y:S01]  /*7bb0*/  FMUL.FTZ R73, R73, R36 ;  /* 0x0000002449497220 */ /* 0x000fe20000410000 */
[----:B------:R4:W5:Y:S01]  /*7bc0*/  LDL.LU R3, [R1+0x30] ;  /* 0x0000300001037983 */ /* 0x0009620000300800 */
[----:B------:R-:W-:Y:S01]  /*7bd0*/  FMUL.FTZ R223, R223, R232 ;  /* 0x000000e8dfdf7220 */ /* 0x000fe20000410000 */
[----:B-1----:R1:W4:Y:S02]  /*7be0*/  MUFU.EX2 R10, R222 ;  /* 0x000000de000a7308 */ /* 0x0023240000000800 */
[----:B-1----:R-:W-:Y:S01]  /*7bf0*/  FMUL.FTZ R222, R33, R28 ;  /* 0x0000001c21de7220 */ /* 0x002fe20000410000 */
[----:B------:R-:W-:-:S05]  /*7c00*/  FFMA.FTZ R28, -R2, R2, 1 ;  /* 0x3f800000021c7423 */ /* 0x000fca0000010102 */
[----:B------:R1:W4:Y:S01]  /*7c10*/  MUFU.EX2 R33, R220 ;  /* 0x000000dc00217308 */ /* 0x0003220000000800 */
[----:B------:R1:W5:Y:S02]  /*7c20*/  LDL.LU R2, [R1+0x2c] ;  /* 0x00002c0001027983 */ /* 0x0003640000300800 */
[----:B-1----:R-:W-:Y:S01]  /*7c30*/  FMUL.FTZ R220, R14, R31 ;  /* 0x0000001f0edc7220 */ /* 0x002fe20000410000 */
[----:B------:R-:W-:-:S03]  /*7c40*/  FMUL.FTZ R31, R28, R29 ;  /* 0x0000001d1c1f7220 */ /* 0x000fc60000410000 */
[----:B------:R-:W-:Y:S01]  /*7c50*/  FMUL.FTZ R29, R235, R220 ;  /* 0x000000dceb1d7220 */ /* 0x000fe20000410000 */
[----:B------:R-:W-:Y:S01]  /*7c60*/  FFMA.FTZ R220, -R19, R19, 1 ;  /* 0x3f80000013dc7423 */ /* 0x000fe20000010113 */
[----:B------:R-:W-:Y:S01]  /*7c70*/  VIADD R235, R9, 0x4 ;  /* 0x0000000409eb7836 */ /* 0x000fe20000000000 */
[----:B------:R1:W4:Y:S02]  /*7c80*/  MUFU.EX2 R19, R217 ;  /* 0x000000d900137308 */ /* 0x0003240000000800 */
[----:B-1----:R-:W-:Y:S01]  /*7c90*/  FMUL.FTZ R217, R21, R34 ;  /* 0x0000002215d97220 */ /* 0x002fe20000410000 */
[----:B------:R-:W-:Y:S02]  /*7ca0*/  FFMA.FTZ R34, -R75, R75, 1 ;  /* 0x3f8000004b227423 */ /* 0x000fe4000001014b */
[----:B--2---:R-:W1:Y:S02]  /*7cb0*/  SHFL.IDX PT, R75, R226, R235, 0x1f ;  /* 0x00001febe24b7589 */ /* 0x004e6400000e0000 */
[----:B------:R-:W-:-:S02]  /*7cc0*/  FMUL.FTZ R38, R34, R38 ;  /* 0x0000002622267220 */ /* 0x000fc40000410000 */
[----:B------:R-:W2:Y:S01]  /*7cd0*/  SHFL.IDX PT, R28, R226, R9, 0x1f ;  /* 0x00001f09e21c7589 */ /* 0x000ea200000e0000 */
[----:B------:R3:W-:Y:S01]  /*7ce0*/  MUFU.EX2 R34, R219 ;  /* 0x000000db00227308 */ /* 0x0007e20000000800 */
[----:B------:R-:W-:Y:S02]  /*7cf0*/  FMUL.FTZ R220, R220, R225 ;  /* 0x000000e1dcdc7220 */ /* 0x000fe40000410000 */
[----:B------:R-:W4:Y:S04]  /*7d00*/  SHFL.IDX PT, R225, R226, R230, 0x1f ;  /* 0x00001fe6e2e17589 */ /* 0x000f2800000e0000 */
[----:B---3--:R-:W3:Y:S01]  /*7d10*/  SHFL.IDX PT, R219, R226, R231, 0x1f ;  /* 0x00001fe7e2db7589 */ /* 0x008ee200000e0000 */
[--C-:B-1----:R-:W-:Y:S01]  /*7d20*/  FADD.FTZ R41, R41, -R75.reuse ;  /* 0x8000004b29297221 */ /* 0x102fe20000010000 */
[----:B------:R-:W-:Y:S01]  /*7d30*/  FADD.FTZ R43, R43, -R75 ;  /* 0x8000004b2b2b7221 */ /* 0x000fe20000010000 */
[--C-:B--2---:R-:W-:Y:S01]  /*7d40*/  FADD.FTZ R40, R40, -R28.reuse ;  /* 0x8000001c28287221 */ /* 0x104fe20000010000 */
[----:B------:R-:W-:Y:S01]  /*7d50*/  FADD.FTZ R28, R42, -R28 ;  /* 0x8000001c2a1c7221 */ /* 0x000fe20000010000 */
[----:B------:R-:W-:Y:S01]  /*7d60*/  FFMA.FTZ R42, -R78, R78, 1 ;  /* 0x3f8000004e2a7423 */ /* 0x000fe2000001014e */
[----:B------:R-:W-:Y:S01]  /*7d70*/  FMUL.FTZ R75, R96, R41 ;  /* 0x00000029604b7220 */ /* 0x000fe20000410000 */
[----:B----4-:R-:W-:Y:S01]  /*7d80*/  FADD.FTZ R48, R48, -R225 ;  /* 0x800000e130307221 */ /* 0x010fe20000010000 */
[----:B---3--:R-:W-:-:S02]  /*7d90*/  FADD.FTZ R47, R47, -R219 ;  /* 0x800000db2f2f7221 */ /* 0x008fc40000010000 */
[----:B------:R-:W-:Y:S01]  /*7da0*/  FMUL.FTZ R42, R42, R75 ;  /* 0x0000004b2a2a7220 */ /* 0x000fe20000410000 */
[----:B------:R-:W-:Y:S01]  /*7db0*/  FMUL.FTZ R75, R32, R48 ;  /* 0x00000030204b7220 */ /* 0x000fe20000410000 */
[----:B------:R-:W-:-:S04]  /*7dc0*/  FMUL.FTZ R47, R27, R47 ;  /* 0x0000002f1b2f7220 */ /* 0x000fc80000410000 */
[----:B------:R-:W-:Y:S01]  /*7dd0*/  FMUL.FTZ R48, R84, R47 ;  /* 0x0000002f54307220 */ /* 0x000fe20000410000 */
[----:B------:R-:W-:Y:S02]  /*7de0*/  FMUL.FTZ R47, R194, R75 ;  /* 0x0000004bc22f7220 */ /* 0x000fe40000410000 */
[----:B------:R-:W2:Y:S01]  /*7df0*/  LDL R194, [R1+0x18] ;  /* 0x0000180001c27983 */ /* 0x000ea20000100800 */
[----:B------:R-:W-:Y:S01]  /*7e00*/  FFMA.FTZ R21, -R20, R20, 1 ;  /* 0x3f80000014157423 */ /* 0x000fe20000010114 */
[----:B------:R-:W-:Y:S01]  /*7e10*/  FMUL.FTZ R36, R97, R39 ;  /* 0x0000002761247220 */ /* 0x000fe20000410000 */
[----:B------:R1:W-:Y:S01]  /*7e20*/  MUFU.EX2 R20, R221 ;  /* 0x000000dd00147308 */ /* 0x0003e20000000800 */
[----:B------:R-:W-:Y:S01]  /*7e30*/  FMUL.FTZ R39, R74, R37 ;  /* 0x000000254a277220 */ /* 0x000fe20000410000 */
[----:B------:R-:W-:Y:S01]  /*7e40*/  VIADD R232, R9, 0x8 ;  /* 0x0000000809e87836 */ /* 0x000fe20000000000 */
[----:B------:R-:W-:Y:S01]  /*7e50*/  LDS R74, [R11+0x380] ;  /* 0x000380000b4a7984 */ /* 0x000fe20000000800 */
[----:B-1----:R-:W-:-:S04]  /*7e60*/  FMUL.FTZ R221, R93, R228 ;  /* 0x000000e45ddd7220 */ /* 0x002fc80000410000 */
[----:B------:R-:W-:Y:S02]  /*7e70*/  FMUL.FTZ R221, R21, R221 ;  /* 0x000000dd15dd7220 */ /* 0x000fe40000410000 */
[----:B------:R1:W-:Y:S01]  /*7e80*/  MUFU.EX2 R21, R218 ;  /* 0x000000da00157308 */ /* 0x0003e20000000800 */
[----:B------:R-:W3:Y:S04]  /*7e90*/  SHFL.IDX PT, R227, R226, R229, 0x1f ;  /* 0x00001fe5e2e37589 */ /* 0x000ee800000e0000 */
[----:B-1----:R-:W1:Y:S01]  /*7ea0*/  SHFL.IDX PT, R218, R226, R232, 0x1f ;  /* 0x00001fe8e2da7589 */ /* 0x002e6200000e0000 */
[----:B------:R-:W-:Y:S01]  /*7eb0*/  FMUL.FTZ R40, R95, R40 ;  /* 0x000000285f287220 */ /* 0x000fe20000410000 */
[----:B------:R-:W-:Y:S01]  /*7ec0*/  FMUL.FTZ R43, R94, R43 ;  /* 0x0000002b5e2b7220 */ /* 0x000fe20000410000 */
[----:B------:R-:W-:-:S02]  /*7ed0*/  VIADD R234, R9, 0x1c ;  /* 0x0000001c09ea7836 */ /* 0x000fc40000000000 */
[----:B------:R-:W-:Y:S01]  /*7ee0*/  FMUL.FTZ R41, R77, R40 ;  /* 0x000000284d297220 */ /* 0x000fe20000410000 */
[----:B------:R-:W-:Y:S01]  /*7ef0*/  FMUL.FTZ R40, R80, R43 ;  /* 0x0000002b50287220 */ /* 0x000fe20000410000 */
[----:B------:R-:W-:Y:S01]  /*7f00*/  FADD.FTZ R50, R50, -R225 ;  /* 0x800000e132327221 */ /* 0x000fe20000010000 */
[----:B------:R-:W-:Y:S01]  /*7f10*/  FFMA.FTZ R43, -R83, R83, 1 ;  /* 0x3f800000532b7423 */ /* 0x000fe20000010153 */
[----:B------:R-:W-:Y:S01]  /*7f20*/  SHFL.IDX PT, R228, R226, R233, 0x1f ;  /* 0x00001fe9e2e47589 */ /* 0x000fe200000e0000 */
[----:B------:R-:W-:Y:S01]  /*7f30*/  FMUL.FTZ R28, R13, R28 ;  /* 0x0000001c0d1c7220 */ /* 0x000fe20000410000 */
[----:B------:R-:W-:Y:S02]  /*7f40*/  FMUL.FTZ R77, R10, R50 ;  /* 0x000000320a4d7220 */ /* 0x000fe40000410000 */
[----:B------:R-:W4:Y:S01]  /*7f50*/  SHFL.IDX PT, R226, R226, R234, 0x1f ;  /* 0x00001feae2e27589 */ /* 0x000f2200000e0000 */
[--C-:B---3--:R-:W-:Y:S01]  /*7f60*/  FADD.FTZ R49, R49, -R227.reuse ;  /* 0x800000e331317221 */ /* 0x108fe20000010000 */
[----:B------:R-:W-:Y:S01]  /*7f70*/  FADD.FTZ R51, R51, -R227 ;  /* 0x800000e333337221 */ /* 0x000fe20000010000 */
[----:B-1----:R-:W-:-:S04]  /*7f80*/  FADD.FTZ R46, R46, -R218 ;  /* 0x800000da2e2e7221 */ /* 0x002fc80000010000 */
[----:B------:R-:W-:Y:S01]  /*7f90*/  FMUL.FTZ R46, R18, R46 ;  /* 0x0000002e122e7220 */ /* 0x000fe20000410000 */
[----:B------:R-:W-:Y:S01]  /*7fa0*/  FMUL.FTZ R11, R79, R28 ;  /* 0x0000001c4f0b7220 */ /* 0x000fe20000410000 */
[----:B------:R-:W1:Y:S02]  /*7fb0*/  SHFL.IDX PT, R80, R74, R235, 0x1f ;  /* 0x00001feb4a507589 */ /* 0x000e6400000e0000 */
[----:B------:R-:W-:Y:S01]  /*7fc0*/  FMUL.FTZ R43, R43, R46 ;  /* 0x0000002e2b2b7220 */ /* 0x000fe20000410000 */
[----:B------:R-:W-:Y:S01]  /*7fd0*/  FFMA.FTZ R46, -R98, R98, 1 ;  /* 0x3f800000622e7423 */ /* 0x000fe20000010162 */
[----:B------:R-:W-:Y:S01]  /*7fe0*/  FMUL.FTZ R37, R76, R36 ;  /* 0x000000244c257220 */ /* 0x000fe20000410000 */
[----:B------:R-:W-:Y:S01]  /*7ff0*/  FFMA.FTZ R50, -R195, R195, 1 ;  /* 0x3f800000c3327423 */ /* 0x000fe200000101c3 */
[----:B------:R-:W-:Y:S01]  /*8000*/  FMUL.FTZ R49, R33, R49 ;  /* 0x0000003121317220 */ /* 0x000fe20000410000 */
[----:B------:R-:W-:Y:S01]  /*8010*/  FMUL.FTZ R28, R19, R51 ;  /* 0x00000033131c7220 */ /* 0x000fe20000410000 */
[----:B------:R-:W3:Y:S01]  /*8020*/  SHFL.IDX PT, R79, R74, R232, 0x1f ;  /* 0x00001fe84a4f7589 */ /* 0x000ee200000e0000 */
[----:B------:R-:W-:-:S03]  /*8030*/  FMUL.FTZ R46, R46, R77 ;  /* 0x0000004d2e2e7220 */ /* 0x000fc60000410000 */
[----:B------:R-:W3:Y:S01]  /*8040*/  SHFL.IDX PT, R76, R74, R231, 0x1f ;  /* 0x00001fe74a4c7589 */ /* 0x000ee200000e0000 */
[----:B------:R-:W-:-:S03]  /*8050*/  FMUL.FTZ R50, R50, R49 ;  /* 0x0000003132327220 */ /* 0x000fc60000410000 */
[----:B------:R-:W3:Y:S01]  /*8060*/  SHFL.IDX PT, R75, R74, R233, 0x1f ;  /* 0x00001fe94a4b7589 */ /* 0x000ee200000e0000 */
[----:B------:R-:W-:Y:S01]  /*8070*/  FMUL.FTZ R72, R72, R35 ;  /* 0x0000002348487220 */ /* 0x000fe20000410000 */
[----:B------:R-:W-:Y:S02]  /*8080*/  FMUL.FTZ R49, R99, R28 ;  /* 0x0000001c63317220 */ /* 0x000fe40000410000 */
[----:B------:R-:W3:Y:S01]  /*8090*/  SHFL.IDX PT, R83, R74, R9, 0x1f ;  /* 0x00001f094a537589 */ /* 0x000ee200000e0000 */
[----:B------:R-:W1:Y:S03]  /*80a0*/  MUFU.EX2 R35, R216 ;  /* 0x000000d800237308 */ /* 0x000e660000000800 */
[----:B------:R-:W3:Y:S04]  /*80b0*/  SHFL.IDX PT, R77, R74, R230, 0x1f ;  /* 0x00001fe64a4d7589 */ /* 0x000ee800000e0000 */
[----:B------:R-:W3:Y:S01]  /*80c0*/  SHFL.IDX PT, R28, R74, R229, 0x1f ;  /* 0x00001fe54a1c7589 */ /* 0x000ee200000e0000 */
[----:B------:R-:W-:Y:S01]  /*80d0*/  FADD.FTZ R45, R45, -R219 ;  /* 0x800000db2d2d7221 */ /* 0x000fe20000010000 */
[----:B------:R-:W-:-:S02]  /*80e0*/  FADD.FTZ R44, R44, -R218 ;  /* 0x800000da2c2c7221 */ /* 0x000fc40000010000 */
[----:B------:R3:W3:Y:S01]  /*80f0*/  SHFL.IDX PT, R78, R74, R234, 0x1f ;  /* 0x00001fea4a4e7589 */ /* 0x0006e200000e0000 */
[----:B------:R-:W-:Y:S01]  /*8100*/  FMUL.FTZ R45, R25, R45 ;  /* 0x0000002d192d7220 */ /* 0x000fe20000410000 */
[----:B----4-:R-:W-:Y:S01]  /*8110*/  FADD.FTZ R55, R55, -R226 ;  /* 0x800000e237377221 */ /* 0x010fe20000010000 */
[----:B------:R-:W-:Y:S01]  /*8120*/  FMUL.FTZ R44, R12, R44 ;  /* 0x0000002c0c2c7220 */ /* 0x000fe20000410000 */
[----:B------:R-:W-:Y:S01]  /*8130*/  FADD.FTZ R52, R52, -R228 ;  /* 0x800000e434347221 */ /* 0x000fe20000010000 */
[----:B------:R-:W4:Y:S01]  /*8140*/  MUFU.EX2 R36, R206 ;  /* 0x000000ce00247308 */ /* 0x000f220000000800 */
[----:B------:R-:W-:Y:S01]  /*8150*/  FMUL.FTZ R45, R82, R45 ;  /* 0x0000002d522d7220 */ /* 0x000fe20000410000 */
[----:B------:R-:W-:Y:S01]  /*8160*/  FADD.FTZ R53, R53, -R226 ;  /* 0x800000e235357221 */ /* 0x000fe20000010000 */
[----:B------:R-:W-:Y:S01]  /*8170*/  FMUL.FTZ R44, R81, R44 ;  /* 0x0000002c512c7220 */ /* 0x000fe20000410000 */
[----:B-1----:R-:W-:Y:S01]  /*8180*/  FMUL.FTZ R82, R35, R55 ;  /* 0x0000003723527220 */ /* 0x002fe20000410000 */
[--C-:B------:R-:W-:Y:S01]  /*8190*/  FADD.FTZ R57, R57, -R80.reuse ;  /* 0x8000005039397221 */ /* 0x100fe20000010000 */
[----:B------:R-:W-:Y:S01]  /*81a0*/  FMUL.FTZ R81, R20, R52 ;  /* 0x0000003414517220 */ /* 0x000fe20000410000 */
[----:B------:R-:W-:Y:S01]  /*81b0*/  FADD.FTZ R80, R59, -R80 ;  /* 0x800000503b507221 */ /* 0x000fe20000010000 */
[----:B---3--:R-:W-:Y:S01]  /*81c0*/  FADD.FTZ R55, R60, -R79 ;  /* 0x8000004f3c377221 */ /* 0x008fe20000010000 */
[----:B------:R-:W-:Y:S01]  /*81d0*/  FADD.FTZ R60, R63, -R76 ;  /* 0x8000004c3f3c7221 */ /* 0x000fe20000010000 */
[--C-:B------:R-:W-:Y:S01]  /*81e0*/  FADD.FTZ R68, R68, -R75.reuse ;  /* 0x8000004b44447221 */ /* 0x100fe20000010000 */
[----:B------:R-:W-:Y:S01]  /*81f0*/  FADD.FTZ R63, R70, -R75 ;  /* 0x8000004b463f7221 */ /* 0x000fe20000010000 */
[----:B------:R-:W1:Y:S01]  /*8200*/  MUFU.EX2 R74, R213 ;  /* 0x000000d5004a7308 */ /* 0x000e620000000800 */
[----:B------:R-:W-:Y:S01]  /*8210*/  FMUL.FTZ R52, R34, R53 ;  /* 0x0000003522347220 */ /* 0x000fe20000410000 */
[----:B------:R-:W-:Y:S01]  /*8220*/  FADD.FTZ R58, R58, -R83 ;  /* 0x800000533a3a7221 */ /* 0x000fe20000010000 */
[--C-:B------:R-:W-:Y:S01]  /*8230*/  FADD.FTZ R64, R64, -R77.reuse ;  /* 0x8000004d40407221 */ /* 0x100fe20000010000 */
[----:B------:R-:W-:Y:S01]  /*8240*/  FADD.FTZ R59, R66, -R77 ;  /* 0x8000004d423b7221 */ /* 0x000fe20000010000 */
[----:B------:R-:W-:Y:S01]  /*8250*/  FMUL.FTZ R53, R100, R81 ;  /* 0x0000005164357220 */ /* 0x000fe20000410000 */
[----:B------:R-:W-:Y:S01]  /*8260*/  FFMA.FTZ R77, -R107, R107, 1 ;  /* 0x3f8000006b4d7423 */ /* 0x000fe2000001016b */
[----:B------:R-:W-:Y:S01]  /*8270*/  FMUL.FTZ R80, R201, R80 ;  /* 0x00000050c9507220 */ /* 0x000fe20000410000 */
[----:B------:R-:W3:Y:S01]  /*8280*/  MUFU.EX2 R75, R214 ;  /* 0x000000d6004b7308 */ /* 0x000ee20000000800 */
[----:B------:R-:W-:Y:S01]  /*8290*/  FADD.FTZ R81, R56, -R83 ;  /* 0x8000005338517221 */ /* 0x000fe20000010000 */
[----:B------:R-:W-:Y:S01]  /*82a0*/  FADD.FTZ R62, R62, -R79 ;  /* 0x8000004f3e3e7221 */ /* 0x000fe20000010000 */
[----:B------:R-:W-:Y:S01]  /*82b0*/  FADD.FTZ R56, R65, -R28 ;  /* 0x8000001c41387221 */ /* 0x000fe20000010000 */
[----:B------:R-:W-:Y:S01]  /*82c0*/  FADD.FTZ R54, R54, -R228 ;  /* 0x800000e436367221 */ /* 0x000fe20000010000 */
[----:B------:R-:W-:Y:S01]  /*82d0*/  FMUL.FTZ R65, R199, R58 ;  /* 0x0000003ac7417220 */ /* 0x000fe20000410000 */
[----:B------:R-:W-:Y:S01]  /*82e0*/  FMUL.FTZ R58, R200, R57 ;  /* 0x00000039c83a7220 */ /* 0x000fe20000410000 */
        /* <DEDUP_REMOVED lines=9> */
[----:B------:R-:W-:Y:S01]  /*8380*/  FFMA.FTZ R76, -R104, R104, 1 ;  /* 0x3f800000684c7423 */ /* 0x000fe20000010168 */
[----:B----4-:R-:W-:Y:S01]  /*8390*/  FMUL.FTZ R81, R36, R81 ;  /* 0x0000005124517220 */ /* 0x010fe20000410000 */
[----:B------:R-:W-:Y:S01]  /*83a0*/  FMUL.FTZ R57, R209, R56 ;  /* 0x00000038d1397220 */ /* 0x000fe20000410000 */
[----:B------:R-:W-:Y:S01]  /*83b0*/  FMUL.FTZ R51, R51, R54 ;  /* 0x0000003633337220 */ /* 0x000fe20000410000 */
[--C-:B------:R-:W-:Y:S01]  /*83c0*/  FADD.FTZ R69, R69, -R78.reuse ;  /* 0x8000004e45457221 */ /* 0x100fe20000010000 */
[----:B------:R-:W-:Y:S01]  /*83d0*/  FFMA.FTZ R98, -R113, R113, 1 ;  /* 0x3f80000071627423 */ /* 0x000fe20000010171 */
[----:B------:R-:W-:Y:S01]  /*83e0*/  FFMA.FTZ R99, -R115, R115, 1 ;  /* 0x3f80000073637423 */ /* 0x000fe20000010173 */
[----:B------:R-:W-:Y:S01]  /*83f0*/  FMUL.FTZ R56, R210, R67 ;  /* 0x00000043d2387220 */ /* 0x000fe20000410000 */
[----:B------:R-:W-:Y:S01]  /*8400*/  FMUL.FTZ R54, R101, R52 ;  /* 0x0000003465367220 */ /* 0x000fe20000410000 */
[----:B------:R-:W-:Y:S01]  /*8410*/  FADD.FTZ R28, R71, -R78 ;  /* 0x8000004e471c7221 */ /* 0x000fe20000010000 */
        /* <DEDUP_REMOVED lines=9> */
[----:B------:R-:W-:Y:S01]  /*84b0*/  FMUL.FTZ R98, R98, R57 ;  /* 0x0000003962627220 */ /* 0x000fe20000410000 */
[----:B------:R-:W-:Y:S01]  /*84c0*/  FMUL.FTZ R99, R99, R56 ;  /* 0x0000003863637220 */ /* 0x000fe20000410000 */
[----:B-1----:R-:W-:Y:S01]  /*84d0*/  FMUL.FTZ R69, R74, R69 ;  /* 0x000000454a457220 */ /* 0x002fe20000410000 */
[----:B------:R-:W-:Y:S01]  /*84e0*/  F2FP.F16.F32.PACK_AB R71, R29, R30 ;  /* 0x0000001e1d47723e */ /* 0x000fe200000000ff */
[----:B------:R-:W-:Y:S01]  /*84f0*/  FFMA.FTZ R83, -R112, R112, 1 ;  /* 0x3f80000070537423 */ /* 0x000fe20000010170 */
[----:B------:R-:W-:Y:S01]  /*8500*/  FFMA.FTZ R84, -R114, R114, 1 ;  /* 0x3f80000072547423 */ /* 0x000fe20000010172 */
        /* <DEDUP_REMOVED lines=25> */
[----:B------:R-:W-:Y:S01]  /*86a0*/  UMOV UR6, UR4 ;  /* 0x0000000400067c82 */ /* 0x000fe20008000000 */
[----:B------:R-:W-:Y:S01]  /*86b0*/  F2FP.F16.F32.PACK_AB R62, R45, R44 ;  /* 0x0000002c2d3e723e */ /* 0x000fe200000000ff */
[----:B------:R-:W-:Y:S01]  /*86c0*/  UMOV UR7, 0x40000040 ;  /* 0x4000004000077882 */ /* 0x000fe20000000000 */
[----:B------:R-:W-:Y:S01]  /*86d0*/  F2FP.F16.F32.PACK_AB R63, R48, R43 ;  /* 0x0000002b303f723e */ /* 0x000fe200000000ff */
[----:B------:R-:W3:Y:S01]  /*86e0*/  LDL R37, [R1+0x24] ;  /* 0x0000240001257983 */ /* 0x000ee20000100800 */
        /* <DEDUP_REMOVED lines=78> */
[----:B------:R-:W-:Y:S01]  /*8bd0*/  UMOV UR5, 0x40000040 ;  /* 0x4000004000057882 */ /* 0x000fe20000000000 */
[----:B------:R-:W-:Y:S02]  /*8be0*/  WARPGROUP.DEPBAR.LE gsb0, 0x0 ;  /* 0x00008000000079c5 */ /* 0x000fe40000010000 */
[----:B------:R2:W-:Y:S06]  /*8bf0*/  MEMBAR.ALL.CTA ;  /* 0x0000000000007992 */ /* 0x0005ec0000008000 */
[----:B--2---:R-:W2:Y:S02]  /*8c00*/  FENCE.VIEW.ASYNC.S ;  /* 0x00000000000073c6 */ /* 0x004ea40000000000 */
[----:B--2---:R-:W-:Y:S06]  /*8c10*/  BAR.SYNC.DEFER_BLOCKING 0x9, 0x100 ;  /* 0x0244000000007b1d */ /* 0x004fec0000010000 */
[----:B------:R-:W-:-:S06]  /*8c20*/  WARPGROUP.ARRIVE ;  /* 0x00000000000079c5 */ /* 0x000fcc0000000000 */
[----:B------:R-:W-:Y:S01]  /*8c30*/  HGMMA.64x16x16.F32 R40, gdesc[UR4].tnspA, RZ, !UPT, gsb0 ;  /* 0x20200000042879f0 */ /* 0x000fe2000c0008ff */
[----:B------:R-:W-:Y:S01]  /*8c40*/  UIADD3 UR10, UR6, 0x100, URZ ;  /* 0x00000100060a7890 */ /* 0x000fe2000fffe03f */
[----:B------:R-:W-:Y:S01]  /*8c50*/  UMOV UR8, UR4 ;  /* 0x0000000400087c82 */ /* 0x000fe20008000000 */
[----:B------:R-:W-:Y:S01]  /*8c60*/  UMOV UR9, UR5 ;  /* 0x0000000500097c82 */ /* 0x000fe20008000000 */
[----:B------:R-:W-:Y:S01]  /*8c70*/  UMOV UR11, 0x40000040 ;  /* 0x40000040000b7882 */ /* 0x000fe20000000000 */
[----:B------:R-:W-:Y:S02]  /*8c80*/  WARPGROUP.DEPBAR.LE gsb0, 0x0 ;  /* 0x00008000000079c5 */ /* 0x000fe40000010000 */
[----:B------:R-:W-:-:S06]  /*8c90*/  WARPGROUP.ARRIVE ;  /* 0x00000000000079c5 */ /* 0x000fcc0000000000 */
[----:B------:R-:W-:Y:S01]  /*8ca0*/  HGMMA.64x16x16.F32 R32, gdesc[UR8].tnspA, RZ, !UPT, gsb0 ;  /* 0x20200000082079f0 */ /* 0x000fe2000c0008ff */
[----:B------:R-:W-:Y:S01]  /*8cb0*/  UIADD3 UR12, UR6, 0x200, URZ ;  /* 0x00000200060c7890 */ /* 0x000fe2000fffe03f */
[----:B------:R-:W-:Y:S01]  /*8cc0*/  UMOV UR8, UR4 ;  /* 0x0000000400087c82 */ /* 0x000fe20008000000 */
[----:B------:R-:W-:Y:S01]  /*8cd0*/  UMOV UR9, UR5 ;  /* 0x0000000500097c82 */ /* 0x000fe20008000000 */
[----:B------:R-:W-:-:S04]  /*8ce0*/  UMOV UR11, 0x40000040 ;  /* 0x40000040000b7882 */ /* 0x000fc80000000000 */
        /* <DEDUP_REMOVED lines=139> */
[----:B-1----:R-:W-:Y:S05]  /*95a0*/  @!P0 BRA `(.L_x_2443) ;  /* 0x0000000000048947 */ /* 0x002fea0003800000 */
[----:B------:R-:W-:Y:S01]  /*95b0*/  BPT.TRAP 0x1 ;  /* 0x000000040000795c */ /* 0x000fe20000300000 */
.L_x_2443:
        /* <DEDUP_REMOVED lines=13> */
[----:B------:R-:W-:Y:S02]  /*9690*/  VIADD R11, R10, 0x9 ;  /* 0x000000090a0b7836 */ /* 0x000fe40000000000 */
[----:B------:R-:W1:Y:S02]  /*96a0*/  S2R R10, SR_TID.X ;  /* 0x00000000000a7919 */ /* 0x000e640000002100 */
        /* <DEDUP_REMOVED lines=43> */
.L_x_2444:
[----:B------:R-:W-:Y:S01]  /*9960*/  VIADD R16, R16, 0x1 ;  /* 0x0000000110107836 */ /* 0x000fe20000000000 */
[----:B------:R-:W-:Y:S01]  /*9970*/  IADD3 R6, R6, 0x26820, RZ ;  /* 0x0002682006067810 */ /* 0x000fe20007ffe0ff */
[----:B------:R-:W-:-:S03]  /*9980*/  VIADD R0, R0, 0x1 ;  /* 0x0000000100007836 */ /* 0x000fc60000000000 */
[----:B------:R-:W-:Y:S02]  /*9990*/  ISETP.GE.AND P1, PT, R16, UR37, PT ;  /* 0x0000002510007c0c */ /* 0x000fe4000bf26270 */
[C---:B------:R-:W-:Y:S02]  /*99a0*/  ISETP.NE.AND P0, PT, R0.reuse, 0x2, PT ;  /* 0x000000020000780c */ /* 0x040fe40003f05270 */
[----:B------:R-:W-:Y:S02]  /*99b0*/  PRMT R6, RZ, 0x654, R6 ;  /* 0x00000654ff067816 */ /* 0x000fe40000000006 */
[----:B--2---:R-:W-:Y:S02]  /*99c0*/  SEL R5, RZ, 0x1, P0 ;  /* 0x00000001ff057807 */ /* 0x004fe40000000000 */
[----:B------:R3:W-:Y:S01]  /*99d0*/  SYNCS.ARRIVE.TRANS64.RED.A1T0 RZ, [R6+URZ], RZ ;  /* 0x000000ff06ff79a7 */ /* 0x0007e2000810043f */
[----:B------:R-:W-:Y:S02]  /*99e0*/  SEL R0, R0, RZ, P0 ;  /* 0x000000ff00007207 */ /* 0x000fe40000000000 */
[----:B------:R-:W-:-:S02]  /*99f0*/  LOP3.LUT R4, R4, R5, RZ, 0x3c, !PT ;  /* 0x0000000504047212 */ /* 0x000fc400078e3cff */
[----:B------:R-:W-:Y:S05]  /*9a00*/  @!P1 BRA `(.L_x_2445) ;  /* 0xffffffc400309947 */ /* 0x000fea000383ffff */
.L_x_2434:
        /* <DEDUP_REMOVED lines=34> */
.L_x_2414:
[----:B------:R-:W-:Y:S05]  /*9c30*/  @P0 BRA `(.L_x_2446) ;  /* 0x0000000800c80947 */ /* 0x000fea0003800000 */
[----:B------:R-:W4:Y:S01]  /*9c40*/  S2R R3, SR_CgaCtaId ;  /* 0x0000000000037919 */ /* 0x000f220000008800 */
[----:B------:R-:W-:-:S04]  /*9c50*/  MOV R0, 0x400 ;  /* 0x0000040000007802 */ /* 0x000fc80000000f00 */
[----:B----4-:R-:W-:-:S04]  /*9c60*/  LEA R17, R3, R0, 0x18 ;  /* 0x0000000003117211 */ /* 0x010fc800078ec0ff */
[----:B------:R-:W-:-:S13]  /*9c70*/  LOP3.LUT P0, RZ, R17, 0x3ff, RZ, 0xc0, !PT ;  /* 0x000003ff11ff7812 */ /* 0x000fda000780c0ff */
[----:B------:R-:W-:Y:S05]  /*9c80*/  @!P0 BRA `(.L_x_2447) ;  /* 0x0000000000408947 */ /* 0x000fea0003800000 */
[----:B------:R-:W-:Y:S01]  /*9c90*/  MOV R0, 0x0 ;  /* 0x0000000000007802 */ /* 0x000fe20000000f00 */
[----:B------:R-:W-:Y:S01]  /*9ca0*/  ULDC.64 UR4, c[0x4][0x90] ;  /* 0x0100240000047ab9 */ /* 0x000fe20000000a00 */
[----:B------:R-:W-:Y:S01]  /*9cb0*/  ULDC.64 UR6, c[0x4][0x98] ;  /* 0x0100260000067ab9 */ /* 0x000fe20000000a00 */
[----:B------:R-:W-:Y:S01]  /*9cc0*/  MOV R4, UR4 ;  /* 0x0000000400047c02 */ /* 0x000fe20008000f00 */
[----:B------:R4:W4:Y:S01]  /*9cd0*/  LDC.64 R2, c[0x4][R0] ;  /* 0x0100000000027b82 */ /* 0x0009220000000a00 */
[----:B------:R-:W-:Y:S01]  /*9ce0*/  IMAD.U32 R5, RZ, RZ, UR5 ;  /* 0x00000005ff057e24 */ /* 0x000fe2000f8e00ff */
[----:B------:R-:W-:Y:S01]  /*9cf0*/  ULDC.64 UR4, c[0x4][0x18] ;  /* 0x0100060000047ab9 */ /* 0x000fe20000000a00 */
[----:B---3--:R-:W-:Y:S01]  /*9d00*/  IMAD.U32 R6, RZ, RZ, UR6 ;  /* 0x00000006ff067e24 */ /* 0x008fe2000f8e00ff */
[----:B------:R-:W-:Y:S01]  /*9d10*/  MOV R7, UR7 ;  /* 0x0000000700077c02 */ /* 0x000fe20008000f00 */
[----:B------:R-:W-:Y:S01]  /*9d20*/  IMAD.U32 R10, RZ, RZ, UR4 ;  /* 0x00000004ff0a7e24 */ /* 0x000fe2000f8e00ff */
[----:B--2---:R-:W-:Y:S01]  /*9d30*/  MOV R8, 0x70 ;  /* 0x0000007000087802 */ /* 0x004fe20000000f00 */
[----:B------:R-:W-:-:S02]  /*9d40*/  IMAD.U32 R11, RZ, RZ, UR5 ;  /* 0x00000005ff0b7e24 */ /* 0x000fc4000f8e00ff */
[----:B------:R-:W-:Y:S02]  /*9d50*/  IMAD.MOV.U32 R12, RZ, RZ, 0x1 ;  /* 0x00000001ff0c7424 */ /* 0x000fe400078e00ff */
[----:B-1----:R-:W-:-:S07]  /*9d60*/  IMAD.MOV.U32 R13, RZ, RZ, RZ ;  /* 0x000000ffff0d7224 */ /* 0x002fce00078e00ff */
[----:B------:R-:W-:-:S07]  /*9d70*/  LEPC R20, `(.L_x_2447) ;  /* 0x000000001014794e */ /* 0x000fce0000000000 */
[----:B----4-:R-:W-:Y:S05]  /*9d80*/  CALL.ABS.NOINC R2 ;  /* 0x0000000002007343 */ /* 0x010fea0003c00000 */
.L_x_2447:
        /* <DEDUP_REMOVED lines=11> */
[----:B---3--:R-:W-:Y:S01]  /*9e40*/  MOV R6, UR4 ;  /* 0x0000000400067c02 */ /* 0x008fe20008000f00 */
[----:B------:R-:W-:Y:S01]  /*9e50*/  IMAD.U32 R7, RZ, RZ, UR5 ;  /* 0x00000005ff077e24 */ /* 0x000fe2000f8e00ff */
[----:B------:R-:W-:Y:S01]  /*9e60*/  MOV R11, UR7 ;  /* 0x00000007000b7c02 */ /* 0x000fe20008000f00 */
[----:B--2---:R-:W-:Y:S01]  /*9e70*/  IMAD.MOV.U32 R8, RZ, RZ, 0x70 ;  /* 0x00000070ff087424 */ /* 0x004fe200078e00ff */
[----:B-1----:R-:W-:Y:S01]  /*9e80*/  MOV R13, RZ ;  /* 0x000000ff000d7202 */ /* 0x002fe20000000f00 */
[----:B------:R-:W-:-:S07]  /*9e90*/  IMAD.MOV.U32 R12, RZ, RZ, 0x1 ;  /* 0x00000001ff0c7424 */ /* 0x000fce00078e00ff */
[----:B------:R-:W-:-:S07]  /*9ea0*/  LEPC R20, `(.L_x_2448) ;  /* 0x000000001014794e */ /* 0x000fce0000000000 */
[----:B----4-:R-:W-:Y:S05]  /*9eb0*/  CALL.ABS.NOINC R2 ;  /* 0x0000000002007343 */ /* 0x010fea0003c00000 */
.L_x_2448:
        /* <DEDUP_REMOVED lines=9> */
[----:B---3--:R-:W-:Y:S01]  /*9f50*/  MOV R6, UR6 ;  /* 0x0000000600067c02 */ /* 0x008fe20008000f00 */
[----:B------:R-:W-:Y:S01]  /*9f60*/  IMAD.U32 R7, RZ, RZ, UR7 ;  /* 0x00000007ff077e24 */ /* 0x000fe2000f8e00ff */
[----:B------:R-:W-:Y:S01]  /*9f70*/  MOV R11, UR5 ;  /* 0x00000005000b7c02 */ /* 0x000fe20008000f00 */
[----:B------:R-:W-:Y:S01]  /*9f80*/  IMAD.U32 R10, RZ, RZ, UR4 ;  /* 0x00000004ff0a7e24 */ /* 0x000fe2000f8e00ff */
[----:B-1----:R-:W-:Y:S01]  /*9f90*/  MOV R13, RZ ;  /* 0x000000ff000d7202 */ /* 0x002fe20000000f00 */
[----:B--2---:R-:W-:-:S02]  /*9fa0*/  IMAD.MOV.U32 R8, RZ, RZ, 0x70 ;  /* 0x00000070ff087424 */ /* 0x004fc400078e00ff */
[----:B------:R-:W-:-:S07]  /*9fb0*/  IMAD.MOV.U32 R12, RZ, RZ, 0x1 ;  /* 0x00000001ff0c7424 */ /* 0x000fce00078e00ff */
[----:B------:R-:W-:-:S07]  /*9fc0*/  LEPC R20, `(.L_x_2449) ;  /* 0x000000001014794e */ /* 0x000fce0000000000 */
[----:B----4-:R-:W-:Y:S05]  /*9fd0*/  CALL.ABS.NOINC R2 ;  /* 0x0000000002007343 */ /* 0x010fea0003c00000 */
.L_x_2449:
        /* <DEDUP_REMOVED lines=18> */
.L_x_2450:
[----:B------:R-:W4:Y:S01]  /*a100*/  S2R R0, SR_TID.X ;  /* 0x0000000000007919 */ /* 0x000f220000002100 */
        /* <DEDUP_REMOVED lines=17> */
[----:B----4-:R-:W-:Y:S01]  /*a220*/  VIADD R7, R0, 0xffffff80 ;  /* 0xffffff8000077836 */ /* 0x010fe20000000000 */
        /* <DEDUP_REMOVED lines=8> */
[----:B---3--:R-:W-:Y:S01]  /*a2b0*/  SHF.R.S32.HI R6, RZ, 0x5, R2 ;  /* 0x00000005ff067819 */ /* 0x008fe20000011402 */
[----:B------:R-:W-:Y:S01]  /*a2c0*/  IMAD.IADD R0, R7, 0x1, -R0 ;  /* 0x0000000107007824 */ /* 0x000fe200078e0a00 */
[----:B------:R-:W-:Y:S01]  /*a2d0*/  F2FP.F16.F32.PACK_AB R122, R125, R124 ;  /* 0x0000007c7d7a723e */ /* 0x000fe200000000ff */
[----:B------:R-:W-:Y:S01]  /*a2e0*/  IMAD.SHL.U32 R7, R4, 0x8, RZ ;  /* 0x0000000804077824 */ /* 0x000fe200078e00ff */
[----:B------:R-:W-:Y:S02]  /*a2f0*/  F2FP.F16.F32.PACK_AB R123, R127, R126 ;  /* 0x0000007e7f7b723e */ /* 0x000fe400000000ff */
[----:B------:R-:W-:Y:S02]  /*a300*/  SHF.R.S32.HI R3, RZ, 0x1f, R0 ;  /* 0x0000001fff037819 */ /* 0x000fe40000011400 */
[----:B------:R-:W-:Y:S02]  /*a310*/  F2FP.F16.F32.PACK_AB R129, R131, R130 ;  /* 0x000000828381723e */ /* 0x000fe400000000ff */
[----:B------:R-:W-:-:S02]  /*a320*/  LEA.HI R3, R3, R0, RZ, 0x3 ;  /* 0x0000000003037211 */ /* 0x000fc400078f18ff */
[----:B------:R-:W-:Y:S02]  /*a330*/  F2FP.F16.F32.PACK_AB R136, R137, R136 ;  /* 0x000000888988723e */ /* 0x000fe400000000ff */
[C---:B------:R-:W-:Y:S02]  /*a340*/  LOP3.LUT R5, R3.reuse, 0xfffffff8, RZ, 0xc0, !PT ;  /* 0xfffffff803057812 */ /* 0x040fe400078ec0ff */
[----:B------:R-:W-:Y:S02]  /*a350*/  SHF.L.U32 R3, R3, 0x6, RZ ;  /* 0x0000000603037819 */ /* 0x000fe400000006ff */
[----:B------:R-:W-:Y:S02]  /*a360*/  IADD3 R5, R0, -R5, RZ ;  /* 0x8000000500057210 */ /* 0x000fe40007ffe0ff */
[----:B------:R-:W-:Y:S02]  /*a370*/  LOP3.LUT R3, R3, 0x7ffffe00, RZ, 0xc0, !PT ;  /* 0x7ffffe0003037812 */ /* 0x000fe400078ec0ff */
[C---:B------:R-:W-:Y:S01]  /*a380*/  R2P PR, R5.reuse, 0x6 ;  /* 0x0000000605007804 */ /* 0x040fe20000000000 */
[----:B------:R-:W-:Y:S01]  /*a390*/  IMAD.SHL.U32 R0, R5, 0x40, RZ ;  /* 0x0000004005007824 */ /* 0x000fe200078e00ff */
[----:B------:R-:W-:Y:S01]  /*a3a0*/  F2FP.F16.F32.PACK_AB R130, R133, R132 ;  /* 0x000000848582723e */ /* 0x000fe200000000ff */
[----:B------:R-:W-:Y:S01]  /*a3b0*/  IMAD R3, R6, 0x400, R3 ;  /* 0x0000040006037824 */ /* 0x000fe200078e0203 */
[----:B------:R-:W-:Y:S01]  /*a3c0*/  F2FP.F16.F32.PACK_AB R131, R135, R134 ;  /* 0x000000868783723e */ /* 0x000fe200000000ff */
[----:B------:R-:W-:Y:S01]  /*a3d0*/  IMAD.MOV.U32 R5, RZ, RZ, 0x40 ;  /* 0x00000040ff057424 */ /* 0x000fe200078e00ff */
[----:B------:R-:W-:-:S02]  /*a3e0*/  LOP3.LUT R0, R0, 0x1c0, RZ, 0xc0, !PT ;  /* 0x000001c000007812 */ /* 0x000fc400078ec0ff */
[----:B------:R-:W-:Y:S02]  /*a3f0*/  F2FP.F16.F32.PACK_AB R137, R139, R138 ;  /* 0x0000008a8b89723e */ /* 0x000fe400000000ff */
[----:B------:R-:W-:Y:S02]  /*a400*/  LOP3.LUT R7, R0, 0x8, R7, 0xf8, !PT ;  /* 0x0000000800077812 */ /* 0x000fe400078ef807 */
[----:B------:R-:W-:Y:S02]  /*a410*/  SHF.R.U32.HI R0, RZ, 0x3, R0 ;  /* 0x00000003ff007819 */ /* 0x000fe40000011600 */
[----:B------:R-:W-:Y:S02]  /*a420*/  SEL R5, R5, 0xffffffc0, !P2 ;  /* 0xffffffc005057807 */ /* 0x000fe40005000000 */
[----:B------:R-:W-:Y:S02]  /*a430*/  LOP3.LUT R0, R7, R0, RZ, 0x3c, !PT ;  /* 0x0000000007007212 */ /* 0x000fe400078e3cff */
[----:B------:R-:W-:-:S02]  /*a440*/  F2FP.F16.F32.PACK_AB R144, R145, R144 ;  /* 0x000000909190723e */ /* 0x000fc400000000ff */
[----:B------:R-:W-:Y:S01]  /*a450*/  F2FP.F16.F32.PACK_AB R138, R141, R140 ;  /* 0x0000008c8d8a723e */ /* 0x000fe200000000ff */
[----:B------:R-:W-:Y:S01]  /*a460*/  IMAD.IADD R0, R0, 0x1, R3 ;  /* 0x0000000100007824 */ /* 0x000fe200078e0203 */
[----:B------:R-:W-:Y:S02]  /*a470*/  MOV R3, 0x20 ;  /* 0x0000002000037802 */ /* 0x000fe40000000f00 */
[----:B------:R-:W-:Y:S01]  /*a480*/  F2FP.F16.F32.PACK_AB R139, R143, R142 ;  /* 0x0000008e8f8b723e */ /* 0x000fe200000000ff */
[----:B------:R-:W-:Y:S01]  /*a490*/  IMAD R0, R0, 0x2, R17 ;  /* 0x0000000200007824 */ /* 0x000fe200078e0211 */
[----:B------:R-:W-:Y:S02]  /*a4a0*/  SEL R3, R3, 0xffffffe0, !P1 ;  /* 0xffffffe003037807 */ /* 0x000fe40004800000 */
[----:B------:R-:W-:Y:S02]  /*a4b0*/  F2FP.F16.F32.PACK_AB R145, R147, R146 ;  /* 0x000000929391723e */ /* 0x000fe400000000ff */
[--C-:B------:R-:W-:Y:S01]  /*a4c0*/  IADD3 R4, R5, 0x4000, R0.reuse ;  /* 0x0000400005047810 */ /* 0x100fe20007ffe000 */
[----:B------:R-:W-:Y:S01]  /*a4d0*/  STSM.16.M88.4 [R0+0x4000], R152 ;  /* 0x0040009800007844 */ /* 0x000fe20000000200 */
[----:B------:R-:W-:-:S02]  /*a4e0*/  IADD3 R2, R3, 0x4000, R0 ;  /* 0x0000400003027810 */ /* 0x000fc40007ffe000 */
[----:B------:R-:W-:Y:S01]  /*a4f0*/  IADD3 R3, R3, R4, RZ ;  /* 0x0000000403037210 */ /* 0x000fe20007ffe0ff */
[----:B------:R-:W3:Y:S01]  /*a500*/  SHFL.IDX PT, R5, R6, RZ, 0x1f ;  /* 0x00001fff06057589 */ /* 0x000ee200000e0000 */
[----:B------:R-:W-:Y:S02]  /*a510*/  F2FP.F16.F32.PACK_AB R146, R149, R148 ;  /* 0x000000949592723e */ /* 0x000fe400000000ff */
[----:B------:R-:W-:Y:S01]  /*a520*/  F2FP.F16.F32.PACK_AB R147, R151, R150 ;  /* 0x000000969793723e */ /* 0x000fe200000000ff */
[----:B------:R4:W-:Y:S04]  /*a530*/  STSM.16.M88.4 [R2], R160 ;  /* 0x000000a002007844 */ /* 0x0009e80000000200 */
[----:B------:R4:W-:Y:S04]  /*a540*/  STSM.16.M88.4 [R4], R168 ;  /* 0x000000a804007844 */ /* 0x0009e80000000200 */
[----:B------:R4:W-:Y:S04]  /*a550*/  STSM.16.M88.4 [R3], R176 ;  /* 0x000000b003007844 */ /* 0x0009e80000000200 */
[----:B------:R4:W-:Y:S04]  /*a560*/  STSM.16.M88.4 [R0], R120 ;  /* 0x0000007800007844 */ /* 0x0009e80000000200 */
[----:B------:R4:W-:Y:S04]  /*a570*/  STSM.16.M88.4 [R2+-0x4000], R128 ;  /* 0xffc0008002007844 */ /* 0x0009e80000000200 */
[----:B------:R4:W-:Y:S01]  /*a580*/  STSM.16.M88.4 [R4+-0x4000], R136 ;  /* 0xffc0008804007844 */ /* 0x0009e20000000200 */
[----:B---3--:R-:W-:-:S03]  /*a590*/  ISETP.NE.AND P0, PT, R5, 0x7, PT ;  /* 0x000000070500780c */ /* 0x008fc60003f05270 */
[----:B------:R4:W-:Y:S01]  /*a5a0*/  STSM.16.M88.4 [R3+-0x4000], R144 ;  /* 0xffc0009003007844 */ /* 0x0009e20000000200 */
[----:B------:R-:W-:Y:S01]  /*a5b0*/  @!PT LDS RZ, [RZ] ;  /* 0x00000000fffff984 */ /* 0x000fe20000000800 */
[----:B------:R-:W-:Y:S01]  /*a5c0*/  @!PT LDS RZ, [RZ] ;  /* 0x00000000fffff984 */ /* 0x000fe20000000800 */
[----:B------:R-:W-:Y:S01]  /*a5d0*/  @!PT LDS RZ, [RZ] ;  /* 0x00000000fffff984 */ /* 0x000fe20000000800 */
[----:B------:R3:W-:Y:S06]  /*a5e0*/  MEMBAR.ALL.CTA ;  /* 0x0000000000007992 */ /* 0x0007ec0000008000 */
[----:B---3--:R-:W3:Y:S02]  /*a5f0*/  FENCE.VIEW.ASYNC.S ;  /* 0x00000000000073c6 */ /* 0x008ee40000000000 */
[----:B---3--:R-:W-:Y:S06]  /*a600*/  BAR.ARV 0x1, 0x120 ;  /* 0x0044800000007b1d */ /* 0x008fec0000002000 */
[----:B------:R-:W-:Y:S05]  /*a610*/  @P0 BRA `(.L_x_2451) ;  /* 0x0000000000480947 */ /* 0x000fea0003800000 */
[----:B------:R-:W-:Y:S01]  /*a620*/  BAR.SYNC.DEFER_BLOCKING 0x1, 0x120 ;  /* 0x0044800000007b1d */ /* 0x000fe20000010000 */
[----:B------:R-:W-:-:S05]  /*a630*/  ELECT P0, URZ, PT ;  /* 0x00000000003f782f */ /* 0x000fca0003800000 */
[----:B------:R-:W-:Y:S08]  /*a640*/  BSSY B0, `(.L_x_2451) ;  /* 0x000000f000007945 */ /* 0x000ff00003800000 */
[----:B------:R-:W-:Y:S05]  /*a650*/  @!P0 BRA `(.L_x_2452) ;  /* 0x0000000000348947 */ /* 0x000fea0003800000 */
[----:B------:R-:W-:Y:S01]  /*a660*/  R2UR UR6, R17 ;  /* 0x00000000110672ca */ /* 0x000fe200000e0000 */
[----:B------:R-:W-:Y:S01]  /*a670*/  ULDC.64 UR8, c[0x0][0x198] ;  /* 0x0000660000087ab9 */ /* 0x000fe20000000a00 */
[----:B------:R-:W-:Y:S02]  /*a680*/  USHF.L.U32 UR42, UR36, 0x7, URZ ;  /* 0x00000007242a7899 */ /* 0x000fe4000800063f */
[----:B------:R-:W-:Y:S02]  /*a690*/  UIADD3 UR4, UP0, UR8, 0x770, URZ ;  /* 0x0000077008047890 */ /* 0x000fe4000ff1e03f */
[----:B------:R-:W-:Y:S02]  /*a6a0*/  UIADD3 UR8, UP1, UR8, 0x670, URZ ;  /* 0x0000067008087890 */ /* 0x000fe4000ff3e03f */
[----:B------:R-:W-:Y:S02]  /*a6b0*/  UIADD3.X UR5, URZ, UR9, URZ, UP0, !UPT ;  /* 0x000000093f057290 */ /* 0x000fe400087fe43f */
[----:B------:R-:W-:Y:S01]  /*a6c0*/  UIADD3.X UR9, URZ, UR9, URZ, UP1, !UPT ;  /* 0x000000093f097290 */ /* 0x000fe20008ffe43f */
[----:B------:R-:W-:-:S02]  /*a6d0*/  UMOV UR41, URZ ;  /* 0x0000003f00297c82 */ /* 0x000fc40008000000 */
[----:B------:R-:W-:-:S09]  /*a6e0*/  UIADD3 UR40, UR6, 0x4000, URZ ;  /* 0x0000400006287890 */ /* 0x000fd2000fffe03f */
[----:B------:R3:W-:Y:S02]  /*a6f0*/  UTMASTG.4D [UR40], [UR4] ;  /* 0x00000028040073b5 */ /* 0x0007e40008018000 */
[----:B---3--:R-:W-:Y:S02]  /*a700*/  UMOV UR40, UR6 ;  /* 0x0000000600287c82 */ /* 0x008fe40008000000 */
[----:B------:R3:W-:Y:S02]  /*a710*/  UTMASTG.4D [UR40], [UR8] ;  /* 0x00000028080073b5 */ /* 0x0007e40008018000 */
[----:B---3--:R0:W-:Y:S02]  /*a720*/  UTMACMDFLUSH ;  /* 0x00000000000079b7 */ /* 0x0081e40000000000 */
.L_x_2452:
[----:B------:R-:W-:Y:S05]  /*a730*/  BSYNC B0 ;  /* 0x0000000000007941 */ /* 0x000fea0003800000 */
.L_x_2451:
[----:B------:R-:W-:-:S04]  /*a740*/  DEPBAR.LE SB0, 0x0 ;  /* 0x000080000000791a */ /* 0x000fc80000000000 */
[----:B------:R-:W-:Y:S05]  /*a750*/  BRA `(.L_x_2413) ;  /* 0x00000038006c7947 */ /* 0x000fea0003800000 */
.L_x_2446:
[----:B------:R-:W4:Y:S01]  /*a760*/  S2R R0, SR_TID.X ;  /* 0x0000000000007919 */ /* 0x000f220000002100 */
[----:B------:R-:W5:Y:S01]  /*a770*/  LDC.64 R2, c[0x0][0x820] ;  /* 0x00020800ff027b82 */ /* 0x000f620000000a00 */
[----:B------:R-:W-:Y:S01]  /*a780*/  IMAD.U32 R9, RZ, RZ, UR43 ;  /* 0x0000002bff097e24 */ /* 0x000fe2000f8e00ff */
[----:B------:R-:W-:Y:S01]  /*a790*/  BSSY B0, `(.L_x_2453) ;  /* 0x0000038000007945 */ /* 0x000fe20003800000 */
[----:B------:R-:W-:Y:S02]  /*a7a0*/  IMAD.U32 R27, RZ, RZ, UR36 ;  /* 0x00000024ff1b7e24 */ /* 0x000fe4000f8e00ff */
[----:B------:R-:W-:Y:S01]  /*a7b0*/  IMAD.U32 R25, RZ, RZ, UR44 ;  /* 0x0000002cff197e24 */ /* 0x000fe2000f8e00ff */
[----:B------:R-:W-:Y:S02]  /*a7c0*/  SHF.R.S32.HI R9, RZ, 0x1f, R9 ;  /* 0x0000001fff097819 */ /* 0x000fe40000011409 */
[----:B------:R-:W1:Y:S02]  /*a7d0*/  LDC.64 R18, c[0x0][0x808] ;  /* 0x00020200ff127b82 */ /* 0x000e640000000a00 */
[----:B------:R-:W-:-:S06]  /*a7e0*/  SHF.R.S32.HI R25, RZ, 0x1f, R25 ;  /* 0x0000001fff197819 */ /* 0x000fcc0000011419 */
[----:B------:R-:W5:Y:S08]  /*a7f0*/  LDC.64 R14, c[0x0][0x828] ;  /* 0x00020a00ff0e7b82 */ /* 0x000f700000000a00 */
[----:B------:R-:W5:Y:S01]  /*a800*/  LDC.64 R16, c[0x0][0x850] ;  /* 0x00021400ff107b82 */ /* 0x000f620000000a00 */
[----:B----4-:R-:W-:-:S07]  /*a810*/  VIADD R5, R0, 0xffffff80 ;  /* 0xffffff8000057836 */ /* 0x010fce0000000000 */
[----:B------:R-:W4:Y:S01]  /*a820*/  LDC R23, c[0x0][0x83c] ;  /* 0x00020f00ff177b82 */ /* 0x000f220000000800 */
[----:B-1----:R-:W-:Y:S01]  /*a830*/  IMAD R11, R27, -0x80, R18 ;  /* 0xffffff801b0b7824 */ /* 0x002fe200078e0212 */
[----:B------:R-:W-:-:S04]  /*a840*/  SHF.R.S32.HI R0, RZ, 0x1f, R5 ;  /* 0x0000001fff007819 */ /* 0x000fc80000011405 */
[----:B--2---:R-:W-:Y:S02]  /*a850*/  LEA.HI R8, R0, R5, RZ, 0x3 ;  /* 0x0000000500087211 */ /* 0x004fe400078f18ff */
[----:B------:R-:W1:Y:S02]  /*a860*/  LDC.64 R20, c[0x0][0x858] ;  /* 0x00021600ff147b82 */ /* 0x000e640000000a00 */
[----:B------:R-:W-:-:S04]  /*a870*/  LOP3.LUT R0, R8, 0x1ffffff8, RZ, 0xc0, !PT ;  /* 0x1ffffff808007812 */ /* 0x000fc800078ec0ff */
[----:B------:R-:W-:-:S05]  /*a880*/  IADD3 R0, R5, -R0, RZ ;  /* 0x8000000005007210 */ /* 0x000fca0007ffe0ff */
[----:B---3--:R-:W-:Y:S02]  /*a890*/  IMAD.SHL.U32 R6, R0, 0x8, RZ ;  /* 0x0000000800067824 */ /* 0x008fe400078e00ff */
[----:B-----5:R-:W-:-:S03]  /*a8a0*/  IMAD R0, R9, R2, RZ ;  /* 0x0000000209007224 */ /* 0x020fc600078e02ff */
[----:B------:R-:W-:Y:S01]  /*a8b0*/  SHF.R.S32.HI R7, RZ, 0x1f, R6 ;  /* 0x0000001fff077819 */ /* 0x000fe20000011406 */
[----:B------:R-:W-:Y:S02]  /*a8c0*/  IMAD R3, R3, UR43, R0 ;  /* 0x0000002b03037c24 */ /* 0x000fe4000f8e0200 */
[----:B------:R-:W-:Y:S01]  /*a8d0*/  IMAD.WIDE.U32 R4, R2, UR43, R6 ;  /* 0x0000002b02047c25 */ /* 0x000fe2000f8e0006 */
[----:B------:R-:W-:-:S03]  /*a8e0*/  SHF.R.S32.HI R2, RZ, 0x3, R8 ;  /* 0x00000003ff027819 */ /* 0x000fc60000011408 */
[----:B------:R-:W-:Y:S01]  /*a8f0*/  IMAD R8, R25, R14, RZ ;  /* 0x0000000e19087224 */ /* 0x000fe200078e02ff */
[----:B------:R-:W-:Y:S01]  /*a900*/  IADD3 R5, R5, R3, RZ ;  /* 0x0000000305057210 */ /* 0x000fe20007ffe0ff */
[C---:B------:R-:W-:Y:S01]  /*a910*/  VIADD R0, R2.reuse, 0x20 ;  /* 0x0000002002007836 */ /* 0x040fe20000000000 */
[CC--:B------:R-:W-:Y:S01]  /*a920*/  ISETP.GE.AND P2, PT, R2.reuse, R11.reuse, PT ;  /* 0x0000000b0200720c */ /* 0x0c0fe20003f46270 */
[----:B------:R-:W-:Y:S02]  /*a930*/  VIADD R3, R2, 0x60 ;  /* 0x0000006002037836 */ /* 0x000fe40000000000 */
[----:B------:R-:W-:Y:S01]  /*a940*/  IMAD R15, R15, UR44, R8 ;  /* 0x0000002c0f0f7c24 */ /* 0x000fe2000f8e0208 */
[-C--:B------:R-:W-:Y:S01]  /*a950*/  ISETP.GE.AND P3, PT, R0, R11.reuse, PT ;  /* 0x0000000b0000720c */ /* 0x080fe20003f66270 */
[----:B------:R-:W-:Y:S01]  /*a960*/  IMAD.WIDE.U32 R12, R14, UR44, R4 ;  /* 0x0000002c0e0c7c25 */ /* 0x000fe2000f8e0004 */
[----:B------:R-:W-:Y:S02]  /*a970*/  ISETP.GE.AND P1, PT, R3, R11, PT ;  /* 0x0000000b0300720c */ /* 0x000fe40003f26270 */
[----:B------:R-:W-:Y:S01]  /*a980*/  IADD3 R0, R2, 0x40, RZ ;  /* 0x0000004002007810 */ /* 0x000fe20007ffe0ff */
[----:B------:R-:W-:Y:S01]  /*a990*/  IMAD.IADD R5, R13, 0x1, R15 ;  /* 0x000000010d057824 */ /* 0x000fe200078e020f */
[----:B------:R-:W-:-:S02]  /*a9a0*/  SHF.R.S32.HI R3, RZ, 0x1f, R2 ;  /* 0x0000001fff037819 */ /* 0x000fc40000011402 */
[----:B------:R-:W-:Y:S01]  /*a9b0*/  ISETP.GE.AND P0, PT, R0, R11, PT ;  /* 0x0000000b0000720c */ /* 0x000fe20003f06270 */
[----:B------:R-:W-:Y:S01]  /*a9c0*/  IMAD R0, R9, R16, RZ ;  /* 0x0000001009007224 */ /* 0x000fe200078e02ff */
[CC--:B------:R-:W-:Y:S01]  /*a9d0*/  ISETP.GE.OR P6, PT, R6.reuse, R19.reuse, P2 ;  /* 0x000000130600720c */ /* 0x0c0fe200017c6670 */
[----:B------:R-:W-:Y:S01]  /*a9e0*/  IMAD.WIDE R10, R27, 0x80, R2 ;  /* 0x000000801b0a7825 */ /* 0x000fe200078e0202 */
[CC--:B------:R-:W-:Y:S01]  /*a9f0*/  ISETP.GE.OR P4, PT, R6.reuse, R19.reuse, P3 ;  /* 0x000000130600720c */ /* 0x0c0fe20001f86670 */
[----:B------:R-:W2:Y:S01]  /*aa00*/  LDC.64 R26, c[0x0][0x208] ;  /* 0x00008200ff1a7b82 */ /* 0x000ea20000000a00 */
[----:B------:R-:W-:Y:S01]  /*aa10*/  ISETP.GE.OR P5, PT, R6, R19, P0 ;  /* 0x000000130600720c */ /* 0x000fe200007a6670 */
[----:B------:R-:W-:Y:S02]  /*aa20*/  IMAD R17, R17, UR43, R0 ;  /* 0x0000002b11117c24 */ /* 0x000fe4000f8e0200 */
[----:B------:R-:W-:-:S06]  /*aa30*/  IMAD.WIDE.U32 R8, R16, UR43, R6 ;  /* 0x0000002b10087c25 */ /* 0x000fcc000f8e0006 */
[----:B-1--4-:R-:W-:Y:S05]  /*aa40*/  @P6 BRA `(.L_x_2454) ;  /* 0x0000000000306947 */ /* 0x012fea0003800000 */
[----:B------:R-:W-:Y:S01]  /*aa50*/  ULDC.64 UR4, c[0x0][0x818] ;  /* 0x0002060000047ab9 */ /* 0x000fe20000000a00 */
[----:B------:R-:W-:Y:S01]  /*aa60*/  MOV R4, R12 ;  /* 0x0000000c00047202 */ /* 0x000fe20000000f00 */
[----:B------:R-:W-:Y:S01]  /*aa70*/  IMAD R15, R11, UR4, RZ ;  /* 0x000000040b0f7c24 */ /* 0x000fe2000f8e02ff */
[----:B--2---:R-:W-:Y:S02]  /*aa80*/  R2UR UR6, R26 ;  /* 0x000000001a0672ca */ /* 0x004fe400000e0000 */
        /* <DEDUP_REMOVED lines=8> */
.L_x_2454:
[----:B------:R-:W-:Y:S05]  /*ab10*/  BSYNC B0 ;  /* 0x0000000000007941 */ /* 0x000fea0003800000 */
.L_x_2453:
[----:B------:R-:W-:Y:S01]  /*ab20*/  IMAD.IADD R9, R9, 0x1, R17 ;  /* 0x0000000109097824 */ /* 0x000fe200078e0211 */
[----:B------:R-:W-:Y:S01]  /*ab30*/  BSSY B0, `(.L_x_2455) ;  /* 0x0000019000007945 */ /* 0x000fe20003800000 */
[----:B------:R-:W-:Y:S01]  /*ab40*/  IMAD R0, R25, R20, RZ ;  /* 0x0000001419007224 */ /* 0x000fe200078e02ff */
[----:B------:R-:W-:Y:S01]  /*ab50*/  ISETP.GE.OR P6, PT, R6, R19, P1 ;  /* 0x000000130600720c */ /* 0x000fe20000fc6670 */
[----:B------:R-:W-:Y:S01]  /*ab60*/  IMAD.WIDE.U32 R8, R20, UR44, R8 ;  /* 0x0000002c14087c25 */ /* 0x000fe2000f8e0008 */
[CC--:B------:R-:W-:Y:S02]  /*ab70*/  ISETP.GE.OR P2, PT, R6.reuse, R23.reuse, P2 ;  /* 0x000000170600720c */ /* 0x0c0fe40001746670 */
[CC--:B------:R-:W-:Y:S01]  /*ab80*/  ISETP.GE.OR P3, PT, R6.reuse, R23.reuse, P3 ;  /* 0x000000170600720c */ /* 0x0c0fe20001f66670 */
[----:B-1----:R-:W-:Y:S01]  /*ab90*/  IMAD R15, R21, UR44, R0 ;  /* 0x0000002c150f7c24 */ /* 0x002fe2000f8e0200 */
[CC--:B------:R-:W-:Y:S02]  /*aba0*/  ISETP.GE.OR P0, PT, R6.reuse, R23.reuse, P0 ;  /* 0x000000170600720c */ /* 0x0c0fe40000706670 */
[----:B------:R-:W-:Y:S01]  /*abb0*/  ISETP.GE.OR P1, PT, R6, R23, P1 ;  /* 0x000000170600720c */ /* 0x000fe20000f26670 */
[----:B------:R-:W-:-:S12]  /*abc0*/  @P4 BRA `(.L_x_2456) ;  /* 0x00000000003c4947 */ /* 0x000fd80003800000 */
[----:B------:R-:W-:Y:S01]  /*abd0*/  IADD3 R7, P4, R10, 0x20, RZ ;  /* 0x000000200a077810 */ /* 0x000fe20007f9e0ff */
[----:B------:R-:W-:Y:S01]  /*abe0*/  ULDC.64 UR4, c[0x0][0x818] ;  /* 0x0002060000047ab9 */ /* 0x000fe20000000a00 */
[----:B------:R-:W-:Y:S01]  /*abf0*/  IMAD.MOV.U32 R2, RZ, RZ, R12 ;  /* 0x000000ffff027224 */ /* 0x000fe200078e000c */
[----:B--2---:R-:W-:Y:S01]  /*ac00*/  R2UR UR6, R26 ;  /* 0x000000001a0672ca */ /* 0x004fe200000e0000 */
[----:B------:R-:W-:Y:S01]  /*ac10*/  IMAD.MOV.U32 R3, RZ, RZ, R5 ;  /* 0x000000ffff037224 */ /* 0x000fe200078e0005 */
[----:B------:R-:W-:Y:S02]  /*ac20*/  IADD3.X R0, RZ, R11, RZ, P4, !PT ;  /* 0x0000000bff007210 */ /* 0x000fe400027fe4ff */
        /* <DEDUP_REMOVED lines=9> */
.L_x_2456:
[----:B------:R-:W-:Y:S05]  /*acc0*/  BSYNC B0 ;  /* 0x0000000000007941 */ /* 0x000fea0003800000 */
.L_x_2455:
[----:B------:R-:W-:Y:S04]  /*acd0*/  BSSY B0, `(.L_x_2457) ;  /* 0x0000011000007945 */ /* 0x000fe80003800000 */
[----:B------:R-:W-:Y:S05]  /*ace0*/  @P5 BRA `(.L_x_2458) ;  /* 0x00000000003c5947 */ /* 0x000fea0003800000 */
[----:B-1----:R-:W-:Y:S01]  /*acf0*/  IADD3 R7, P4, R10, 0x40, RZ ;  /* 0x000000400a077810 */ /* 0x002fe20007f9e0ff */
[----:B------:R-:W-:Y:S01]  /*ad00*/  ULDC.64 UR4, c[0x0][0x818] ;  /* 0x0002060000047ab9 */ /* 0x000fe20000000a00 */
[----:B------:R-:W-:Y:S01]  /*ad10*/  MOV R3, R5 ;  /* 0x0000000500037202 */ /* 0x000fe20000000f00 */
[----:B------:R-:W-:Y:S01]  /*ad20*/  IMAD.MOV.U32 R2, RZ, RZ, R12 ;  /* 0x000000ffff027224 */ /* 0x000fe200078e000c */
[----:B--2---:R-:W-:Y:S01]  /*ad30*/  R2UR UR6, R26 ;  /* 0x000000001a0672ca */ /* 0x004fe200000e0000 */
[----:B------:R-:W-:Y:S01]  /*ad40*/  IMAD.X R0, RZ, RZ, R11, P4 ;  /* 0x000000ffff007224 */ /* 0x000fe200020e060b */
[----:B------:R-:W-:Y:S01]  /*ad50*/  R2UR UR7, R27 ;  /* 0x000000001b0772ca */ /* 0x000fe200000e0000 */
        /* <DEDUP_REMOVED lines=8> */
.L_x_2458:
[----:B------:R-:W-:Y:S05]  /*ade0*/  BSYNC B0 ;  /* 0x0000000000007941 */ /* 0x000fea0003800000 */
.L_x_2457:
[----:B------:R-:W-:Y:S04]  /*adf0*/  BSSY B0, `(.L_x_2459) ;  /* 0x0000011000007945 */ /* 0x000fe80003800000 */
[----:B------:R-:W-:Y:S05]  /*ae00*/  @P6 BRA `(.L_x_2460) ;  /* 0x00000000003c6947 */ /* 0x000fea0003800000 */
[----:B-1-3--:R-:W-:Y:S01]  /*ae10*/  IADD3 R7, P4, R10, 0x60, RZ ;  /* 0x000000600a077810 */ /* 0x00afe20007f9e0ff */
        /* <DEDUP_REMOVED lines=14> */
.L_x_2460:
[----:B------:R-:W-:Y:S05]  /*af00*/  BSYNC B0 ;  /* 0x0000000000007941 */ /* 0x000fea0003800000 */
.L_x_2459:
[----:B------:R-:W-:Y:S01]  /*af10*/  BSSY B0, `(.L_x_2461) ;  /* 0x000000f000007945 */ /* 0x000fe20003800000 */
[----:B----4-:R-:W-:-:S03]  /*af20*/  IADD3 R5, R9, R15, RZ ;  /* 0x0000000f09057210 */ /* 0x010fc60007ffe0ff */
[----:B------:R-:W-:Y:S05]  /*af30*/  @P2 BRA `(.L_x_2462) ;  /* 0x0000000000302947 */ /* 0x000fea0003800000 */
[----:B------:R-:W-:Y:S01]  /*af40*/  ULDC.64 UR4, c[0x0][0x848] ;  /* 0x0002120000047ab9 */ /* 0x000fe20000000a00 */
[----:B------:R-:W-:Y:S01]  /*af50*/  IMAD.MOV.U32 R4, RZ, RZ, R8 ;  /* 0x000000ffff047224 */ /* 0x000fe200078e0008 */
[----:B--2---:R-:W-:Y:S01]  /*af60*/  R2UR UR6, R26 ;  /* 0x000000001a0672ca */ /* 0x004fe200000e0000 */
[----:B-1-3--:R-:W-:Y:S01]  /*af70*/  IMAD R7, R11, UR4, RZ ;  /* 0x000000040b077c24 */ /* 0x00afe2000f8e02ff */
        /* <DEDUP_REMOVED lines=8> */
.L_x_2462:
[----:B------:R-:W-:Y:S05]  /*b000*/  BSYNC B0 ;  /* 0x0000000000007941 */ /* 0x000fea0003800000 */
.L_x_2461:
[----:B------:R-:W-:Y:S04]  /*b010*/  BSSY B0, `(.L_x_2463) ;  /* 0x0000011000007945 */ /* 0x000fe80003800000 */
[----:B------:R-:W-:Y:S05]  /*b020*/  @P3 BRA `(.L_x_2464) ;  /* 0x00000000003c3947 */ /* 0x000fea0003800000 */
[----:B-1-34-:R-:W-:Y:S01]  /*b030*/  IADD3 R7, P2, R10, 0x20, RZ ;  /* 0x000000200a077810 */ /* 0x01afe20007f5e0ff */
        /* <DEDUP_REMOVED lines=14> */
.L_x_2464:
[----:B------:R-:W-:Y:S05]  /*b120*/  BSYNC B0 ;  /* 0x0000000000007941 */ /* 0x000fea0003800000 */
.L_x_2463:
[----:B------:R-:W-:Y:S04]  /*b130*/  BSSY B0, `(.L_x_2465) ;  /* 0x0000011000007945 */ /* 0x000fe80003800000 */
[----:B------:R-:W-:Y:S05]  /*b140*/  @P0 BRA `(.L_x_2466) ;  /* 0x00000000003c0947 */ /* 0x000fea0003800000 */
[----:B-1-34-:R-:W-:Y:S01]  /*b150*/  IADD3 R7, P0, R10, 0x40, RZ ;  /* 0x000000400a077810 */ /* 0x01afe20007f1e0ff */
        /* <DEDUP_REMOVED lines=14> */
.L_x_2466:
[----:B------:R-:W-:Y:S05]  /*b240*/  BSYNC B0 ;  /* 0x0000000000007941 */ /* 0x000fea0003800000 */
.L_x_2465:
        /* <DEDUP_REMOVED lines=17> */
.L_x_2409:
        /* <DEDUP_REMOVED lines=8> */
[----:B------:R-:W1:Y:S01]  /*b3e0*/  S2UR UR7, SR_CTAID.X ;  /* 0x00000000000779c3 */ /* 0x000e620000002500 */
[----:B------:R-:W-:Y:S02]  /*b3f0*/  ULDC UR8, c[0x0][0xb50] ;  /* 0x0002d40000087ab9 */ /* 0x000fe40000000800 */
[----:B------:R-:W-:-:S05]  /*b400*/  UISETP.NE.AND UP0, UPT, UR8, 0x1, UPT ;  /* 0x000000010800788c */ /* 0x000fca000bf05270 */
[----:B------:R-:W2:Y:S06]  /*b410*/  LDC R0, c[0x0][0xb68] ;  /* 0x0002da00ff007b82 */ /* 0x000eac0000000800 */
[----:B------:R-:W-:Y:S01]  /*b420*/  @UP0 ULDC UR4, c[0x0][0xb54] ;  /* 0x0002d50000040ab9 */ /* 0x000fe20000000800 */
[----:B------:R-:W-:Y:S01]  /*b430*/  @UP0 ULDC UR9, c[0x0][0xb58] ;  /* 0x0002d60000090ab9 */ /* 0x000fe20000000800 */
[----:B-1----:R-:W-:Y:S02]  /*b440*/  UIMAD.WIDE.U32 UR4, UR7, UR4, URZ ;  /* 0x00000004070472a5 */ /* 0x002fe4000f8e003f */
[----:B------:R-:W-:-:S02]  /*b450*/  UMOV UR6, UR7 ;  /* 0x0000000700067c82 */ /* 0x000fc40008000000 */
[----:B------:R-:W-:-:S04]  /*b460*/  @UP0 USHF.R.U32.HI UR6, URZ, UR9, UR5 ;  /* 0x000000093f060299 */ /* 0x000fc80008011605 */
[----:B------:R-:W-:Y:S02]  /*b470*/  UIADD3 UR4, -UR6, URZ, URZ ;  /* 0x0000003f06047290 */ /* 0x000fe4000fffe13f */
[----:B--2---:R-:W-:Y:S02]  /*b480*/  ISETP.LE.AND P0, PT, R0, UR6, PT ;  /* 0x0000000600007c0c */ /* 0x004fe4000bf03270 */
[----:B------:R-:W-:-:S11]  /*b490*/  UIMAD UR8, UR8, UR4, UR7 ;  /* 0x00000004080872a4 */ /* 0x000fd6000f8e0207 */
[----:B------:R-:W-:Y:S05]  /*b4a0*/  @!P0 BRA `(.L_x_2468) ;  /* 0x0000000000208947 */ /* 0x000fea0003800000 */
        /* <DEDUP_REMOVED lines=8> */
.L_x_2468:
[----:B------:R-:W-:Y:S01]  /*b530*/  ULDC UR9, c[0x0][0xb44] ;  /* 0x0002d10000097ab9 */ /* 0x000fe20000000800 */
[----:B------:R-:W-:Y:S01]  /*b540*/  UMOV UR7, UR8 ;  /* 0x0000000800077c82 */ /* 0x000fe20008000000 */
[----:B------:R-:W-:-:S11]  /*b550*/  UISETP.NE.AND UP0, UPT, UR9, 0x1, UPT ;  /* 0x000000010900788c */ /* 0x000fd6000bf05270 */
[----:B------:R-:W-:Y:S02]  /*b560*/  @UP0 ULDC.64 UR10, c[0x0][0xb48] ;  /* 0x0002d200000a0ab9 */ /* 0x000fe40000000a00 */
[----:B------:R-:W-:-:S04]  /*b570*/  UIMAD.WIDE.U32 UR4, UR8, UR10, URZ ;  /* 0x0000000a080472a5 */ /* 0x000fc8000f8e003f */
[----:B------:R-:W-:-:S04]  /*b580*/  @UP0 USHF.R.U32.HI UR7, URZ, UR11, UR5 ;  /* 0x0000000b3f070299 */ /* 0x000fc80008011605 */
[----:B------:R-:W-:-:S12]  /*b590*/  UIMAD UR4, UR7, UR9, URZ ;  /* 0x00000009070472a4 */ /* 0x000fd8000f8e023f */
.L_x_2469:
        /* <DEDUP_REMOVED lines=17> */
[----:B------:R-:W-:Y:S01]  /*b6b0*/  ULDC UR6, c[0x0][0x74c] ;  /* 0x0001d30000067ab9 */ /* 0x000fe20000000800 */
[----:B------:R-:W-:Y:S02]  /*b6c0*/  UIADD3 UR4, UR4, 0x5f, URZ ;  /* 0x0000005f04047890 */ /* 0x000fe4000fffe03f */
[----:B------:R-:W-:Y:S02]  /*b6d0*/  UIADD3 UR7, -UR6, UR7, -UR5 ;  /* 0x0000000706077290 */ /* 0x000fe4000fffe905 */
[----:B------:R-:W-:Y:S02]  /*b6e0*/  UIMAD.WIDE UR4, UR4, 0x2aaaaaab, URZ ;  /* 0x2aaaaaab040478a5 */ /* 0x000fe4000f8e023f */
[----:B------:R-:W-:-:S02]  /*b6f0*/  UIMAD.WIDE UR6, UR7, 0x2aaaaaab, URZ ;  /* 0x2aaaaaab070678a5 */ /* 0x000fc4000f8e023f */
[----:B------:R-:W-:Y:S02]  /*b700*/  USHF.R.U32.HI UR4, URZ, 0x1f, UR5 ;  /* 0x0000001f3f047899 */ /* 0x000fe40008011605 */
[----:B------:R-:W-:Y:S02]  /*b710*/  USHF.R.U32.HI UR6, URZ, 0x1f, UR7 ;  /* 0x0000001f3f067899 */ /* 0x000fe40008011607 */
[----:B------:R-:W-:Y:S02]  /*b720*/  ULEA.HI.SX32 UR5, UR5, UR4, 0x1c ;  /* 0x0000000405057291 */ /* 0x000fe4000f8fe23f */
[----:B------:R-:W-:-:S04]  /*b730*/  ULEA.HI.SX32 UR6, UR7, UR6, 0x1c ;  /* 0x0000000607067291 */ /* 0x000fc8000f8fe23f */
[----:B------:R-:W-:-:S04]  /*b740*/  UISETP.LT.AND UP0, UPT, URZ, UR6, UPT ;  /* 0x000000063f00728c */ /* 0x000fc8000bf01270 */
[----:B------:R-:W-:-:S04]  /*b750*/  USEL UR8, URZ, UR6, !UP0 ;  /* 0x000000063f087287 */ /* 0x000fc8000c000000 */
[----:B------:R-:W-:-:S06]  /*b760*/  UISETP.GT.AND UP0, UPT, UR5, UR8, UPT ;  /* 0x000000080500728c */ /* 0x000fcc000bf04270 */
[----:B------:R-:W-:-:S13]  /*b770*/  PLOP3.LUT P0, PT, PT, PT, UP0, 0x80, 0x0 ;  /* 0x000000000000781c */ /* 0x000fda0003f0f008 */
[----:B------:R-:W-:Y:S05]  /*b780*/  @!P0 BRA `(.L_x_2413) ;  /* 0x0000002800608947 */ /* 0x000fea0003800000 */
[----:B------:R-:W-:Y:S01]  /*b790*/  USHF.R.S32.HI UR4, URZ, 0x1f, UR11 ;  /* 0x0000001f3f047899 */ /* 0x000fe2000801140b */
[----:B------:R-:W-:Y:S01]  /*b7a0*/  ULDC.64 UR12, c[0x0][0x2d8] ;  /* 0x0000b600000c7ab9 */ /* 0x000fe20000000a00 */
[----:B------:R-:W-:Y:S02]  /*b7b0*/  ELECT P0, URZ, PT ;  /* 0x00000000003f782f */ /* 0x000fe40003800000 */
[----:B------:R-:W-:Y:S02]  /*b7c0*/  UIMAD UR9, UR4, UR12, URZ ;  /* 0x0000000c040972a4 */ /* 0x000fe4000f8e023f */
[----:B------:R-:W-:Y:S02]  /*b7d0*/  UIADD3 UR4, UR5, -UR8, URZ ;  /* 0x8000000805047290 */ /* 0x000fe4000fffe03f */
[----:B------:R-:W-:Y:S02]  /*b7e0*/  UIMAD.WIDE.U32 UR6, UR11, UR12, URZ ;  /* 0x0000000c0b0672a5 */ /* 0x000fe4000f8e003f */
[----:B------:R-:W-:-:S02]  /*b7f0*/  ULOP3.LUT UR4, UR4, 0x1, URZ, 0xc0, !UPT ;  /* 0x0000000104047892 */ /* 0x000fc4000f8ec03f */
[----:B------:R-:W-:Y:S02]  /*b800*/  UIMAD UR9, UR11, UR13, UR9 ;  /* 0x0000000d0b0972a4 */ /* 0x000fe4000f8e0209 */
[----:B------:R-:W-:Y:S02]  /*b810*/  UISETP.NE.U32.AND UP0, UPT, UR4, 0x1, UPT ;  /* 0x000000010400788c */ /* 0x000fe4000bf05070 */
[----:B------:R-:W-:Y:S01]  /*b820*/  USHF.R.S32.HI UR11, URZ, 0x1f, UR10 ;  /* 0x0000001f3f0b7899 */ /* 0x000fe2000801140a */
[----:B------:R-:W-:Y:S01]  /*b830*/  ULDC.64 UR12, c[0x0][0x2e0] ;  /* 0x0000b800000c7ab9 */ /* 0x000fe20000000a00 */
[----:B------:R-:W-:Y:S02]  /*b840*/  UIADD3 UR7, UR7, UR9, URZ ;  /* 0x0000000907077290 */ /* 0x000fe4000fffe03f */
[----:B------:R-:W-:Y:S01]  /*b850*/  PLOP3.LUT P1, PT, PT, PT, UP0, 0x80, 0x0 ;  /* 0x000000000000781c */ /* 0x000fe20003f2f008 */
[----:B------:R-:W-:Y:S02]  /*b860*/  UIMAD UR9, UR11, UR12, URZ ;  /* 0x0000000c0b0972a4 */ /* 0x000fe4000f8e023f */
[----:B------:R-:W-:-:S02]  /*b870*/  UIMAD.WIDE.U32 UR6, UR10, UR12, UR6 ;  /* 0x0000000c0a0672a5 */ /* 0x000fc4000f8e0006 */
[----:B------:R-:W-:-:S04]  /*b880*/  UIMAD UR9, UR10, UR13, UR9 ;  /* 0x0000000d0a0972a4 */ /* 0x000fc8000f8e0209 */
[----:B------:R-:W-:-:S04]  /*b890*/  UIADD3 UR23, UR7, UR9, URZ ;  /* 0x0000000907177290 */ /* 0x000fc8000fffe03f */
[----:B------:R-:W-:Y:S08]  /*b8a0*/  @P1 BRA `(.L_x_2470) ;  /* 0x0000000000bc1947 */ /* 0x000ff00003800000 */
[----:B------:R-:W-:Y:S01]  /*b8b0*/  UIMAD UR15, UR8, 0x1800, URZ ;  /* 0x00001800080f78a4 */ /* 0x000fe2000f8e023f */
        /* <DEDUP_REMOVED lines=9> */
[----:B------:R-:W-:Y:S01]  /*b950*/  UMOV UR16, 0x0 ;  /* 0x0000000000107882 */ /* 0x000fe20000000000 */
[----:B------:R-:W-:Y:S02]  /*b960*/  UMOV UR17, 0x14f00000 ;  /* 0x14f0000000117882 */ /* 0x000fe40000000000 */
[----:B------:R-:W-:-:S02]  /*b970*/  ULEA.HI.X UR11, UR13, UR11, UR14, 0x2, UP0 ;  /* 0x0000000b0d0b7291 */ /* 0x000fc400080f140e */
[----:B-1----:R-:W-:-:S03]  /*b980*/  ULEA UR4, UR12, UR4, 0x18 ;  /* 0x000000040c047291 */ /* 0x002fc6000f8ec03f */
[----:B------:R-:W-:Y:S01]  /*b990*/  UMOV UR12, 0x300 ;  /* 0x00000300000c7882 */ /* 0x000fe20000000000 */
[----:B------:R-:W-:-:S09]  /*b9a0*/  UIADD3 UR4, UR4, 0x8000, URZ ;  /* 0x0000800004047890 */ /* 0x000fd2000fffe03f */
[----:B------:R1:W-:Y:S02]  /*b9b0*/  UBLKRED.G.S.ADD.F32.RN [UR10], [UR4], UR12, desc[UR16] ;  /* 0x0000100a040073bb */ /* 0x0003e400080a140c */
[----:B-1----:R0:W-:Y:S02]  /*b9c0*/  UTMACMDFLUSH ;  /* 0x00000000000079b7 */ /* 0x0021e40000000000 */
.L_x_2472:
[----:B------:R-:W-:Y:S05]  /*b9d0*/  BSYNC B0 ;  /* 0x0000000000007941 */ /* 0x000fea0003800000 */
.L_x_2471:
        /* <DEDUP_REMOVED lines=9> */
[----:B------:R-:W-:Y:S02]  /*ba70*/  UMOV UR17, 0x14f00000 ;  /* 0x14f0000000117882 */ /* 0x000fe40000000000 */
[----:B------:R-:W-:Y:S02]  /*ba80*/  ULEA.HI.X.SX32 UR4, UR4, UR23, 0x1, UP0 ;  /* 0x0000001704047291 */ /* 0x000fe400080f0e3f */
[----:B------:R-:W-:-:S04]  /*ba90*/  ULEA UR10, UP0, UR14, UR10, 0x2 ;  /* 0x0000000a0e0a7291 */ /* 0x000fc8000f80103f */
[----:B------:R-:W-:-:S03]  /*baa0*/  ULEA.HI.X UR11, UR14, UR11, UR4, 0x2, UP0 ;  /* 0x0000000b0e0b7291 */ /* 0x000fc600080f1404 */
[----:B------:R-:W-:Y:S01]  /*bab0*/  UMOV UR4, 0x300 ;  /* 0x0000030000047882 */ /* 0x000fe20000000000 */
[----:B-1----:R-:W-:-:S04]  /*bac0*/  ULEA UR12, UR13, UR12, 0x18 ;  /* 0x0000000c0d0c7291 */ /* 0x002fc8000f8ec03f */
[----:B------:R-:W-:-:S09]  /*bad0*/  UIADD3 UR12, UR12, 0xb000, URZ ;  /* 0x0000b0000c0c7890 */ /* 0x000fd2000fffe03f */
[----:B------:R1:W-:Y:S01]  /*bae0*/  UBLKRED.G.S.ADD.F32.RN [UR10], [UR12], UR4, desc[UR16] ;  /* 0x0000100a0c0073bb */ /* 0x0003e200080a1404 */
[----:B------:R0:W-:Y:S01]  /*baf0*/  UTMACMDFLUSH ;  /* 0x00000000000079b7 */ /* 0x0001e20000000000 */
[----:B-1----:R-:W-:-:S04]  /*bb00*/  DEPBAR.LE SB0, 0x1 ;  /* 0x000080400000791a */ /* 0x002fc80000000000 */
.L_x_2474:
[----:B------:R-:W-:Y:S05]  /*bb10*/  BSYNC B0 ;  /* 0x0000000000007941 */ /* 0x000fea0003800000 */
.L_x_2473:
[----:B------:R-:W-:Y:S06]  /*bb20*/  BAR.ARV 0xa, 0xa0 ;  /* 0x0282800000007b1d */ /* 0x000fec0000002000 */
[----:B------:R-:W-:Y:S04]  /*bb30*/  BSSY B0, `(.L_x_2475) ;  /* 0x0000003000007945 */ /* 0x000fe80003800000 */
[----:B------:R-:W-:Y:S05]  /*bb40*/  @!P0 BRA `(.L_x_2476) ;  /* 0x0000000000048947 */ /* 0x000fea0003800000 */
[----:B------:R-:W-:-:S04]  /*bb50*/  DEPBAR.LE SB0, 0x0 ;  /* 0x000080000000791a */ /* 0x000fc80000000000 */
.L_x_2476:
[----:B------:R-:W-:Y:S05]  /*bb60*/  BSYNC B0 ;  /* 0x0000000000007941 */ /* 0x000fea0003800000 */
.L_x_2475:
[----:B------:R-:W-:Y:S06]  /*bb70*/  BAR.ARV 0xb, 0xa0 ;  /* 0x02c2800000007b1d */ /* 0x000fec0000002000 */
[----:B------:R-:W-:Y:S01]  /*bb80*/  UIADD3 UR12, UR8, 0x1, URZ ;  /* 0x00000001080c7890 */ /* 0x000fe2000fffe03f */
[----:B------:R-:W-:Y:S11]  /*bb90*/  BRA `(.L_x_2477) ;  /* 0x0000000000047947 */ /* 0x000ff60003800000 */
.L_x_2470:
[----:B------:R-:W-:-:S05]  /*bba0*/  UMOV UR12, UR8 ;  /* 0x00000008000c7c82 */ /* 0x000fca0008000000 */
.L_x_2477:
[----:B------:R-:W-:-:S04]  /*bbb0*/  UIADD3 UR4, UR8, 0x1, URZ ;  /* 0x0000000108047890 */ /* 0x000fc8000fffe03f */
[----:B------:R-:W-:-:S06]  /*bbc0*/  UISETP.NE.AND UP0, UPT, UR5, UR4, UPT ;  /* 0x000000040500728c */ /* 0x000fcc000bf05270 */
[----:B------:R-:W-:-:S13]  /*bbd0*/  PLOP3.LUT P1, PT, PT, PT, UP0, 0x80, 0x0 ;  /* 0x000000000000781c */ /* 0x000fda0003f2f008 */
[----:B------:R-:W-:Y:S05]  /*bbe0*/  @!P1 BRA `(.L_x_2413) ;  /* 0x0000002400489947 */ /* 0x000fea0003800000 */
[----:B------:R-:W-:Y:S01]  /*bbf0*/  ULDC.64 UR10, c[0x0][0x2c0] ;  /* 0x0000b000000a7ab9 */ /* 0x000fe20000000a00 */
[----:B------:R-:W-:Y:S02]  /*bc00*/  UIADD3 UR19, UR9, UR7, URZ ;  /* 0x0000000709137290 */ /* 0x000fe4000fffe03f */
[----:B------:R-:W-:Y:S02]  /*bc10*/  ULEA UR18, UP0, UR6, UR10, 0x2 ;  /* 0x0000000a06127291 */ /* 0x000fe4000f80103f */
[----:B------:R-:W-:Y:S02]  /*bc20*/  UIMAD UR13, UR12, 0x1800, URZ ;  /* 0x000018000c0d78a4 */ /* 0x000fe4000f8e023f */
[----:B------:R-:W-:Y:S02]  /*bc30*/  ULEA.HI.X UR19, UR6, UR11, UR19, 0x2, UP0 ;  /* 0x0000000b06137291 */ /* 0x000fe400080f1413 */
[----:B------:R-:W-:Y:S02]  /*bc40*/  UIADD3 UR14, UP0, UR18, 0x3000, URZ ;  /* 0x00003000120e7890 */ /* 0x000fe4000ff1e03f */
[----:B------:R-:W-:-:S02]  /*bc50*/  UIADD3 UR16, UP1, UR18, 0x6000, URZ ;  /* 0x0000600012107890 */ /* 0x000fc4000ff3e03f */
[----:B------:R-:W-:Y:S02]  /*bc60*/  UIADD3 UR18, UP2, UR18, 0x9000, URZ ;  /* 0x0000900012127890 */ /* 0x000fe4000ff5e03f */
[----:B------:R-:W-:Y:S02]  /*bc70*/  UIADD3.X UR15, URZ, UR19, URZ, UP0, !UPT ;  /* 0x000000133f0f7290 */ /* 0x000fe400087fe43f */
[----:B------:R-:W-:Y:S02]  /*bc80*/  UIADD3.X UR17, URZ, UR19, URZ, UP1, !UPT ;  /* 0x000000133f117290 */ /* 0x000fe40008ffe43f */
[----:B------:R-:W-:Y:S01]  /*bc90*/  UIADD3.X UR19, URZ, UR19, URZ, UP2, !UPT ;  /* 0x000000133f137290 */ /* 0x000fe200097fe43f */
[----:B------:R-:W-:Y:S01]  /*bca0*/  UMOV UR4, URZ ;  /* 0x0000003f00047c82 */ /* 0x000fe20008000000 */
[----:B------:R-:W-:Y:S01]  /*bcb0*/  ULDC.64 UR24, c[0x0][0x2c0] ;  /* 0x0000b00000187ab9 */ /* 0x000fe20000000a00 */
[----:B------:R-:W-:-:S09]  /*bcc0*/  UMOV UR20, UR13 ;  /* 0x0000000d00147c82 */ /* 0x000fd20008000000 */
.L_x_2490:
        /* <DEDUP_REMOVED lines=20> */
.L_x_2479:
[----:B------:R-:W-:Y:S05]  /*be10*/  BSYNC B0 ;  /* 0x0000000000007941 */ /* 0x000fea0003800000 */
.L_x_2478:
        /* <DEDUP_REMOVED lines=13> */
.L_x_2481:
[----:B------:R-:W-:Y:S05]  /*bef0*/  BSYNC B0 ;  /* 0x0000000000007941 */ /* 0x000fea0003800000 */
.L_x_2480:
[----:B------:R-:W-:Y:S06]  /*bf00*/  BAR.ARV 0xa, 0xa0 ;  /* 0x0282800000007b1d */ /* 0x000fec0000002000 */
[----:B------:R-:W-:Y:S04]  /*bf10*/  BSSY B0, `(.L_x_2482) ;  /* 0x0000003000007945 */ /* 0x000fe80003800000 */
[----:B------:R-:W-:Y:S05]  /*bf20*/  @!P0 BRA `(.L_x_2483) ;  /* 0x0000000000048947 */ /* 0x000fea0003800000 */
[----:B------:R-:W-:-:S04]  /*bf30*/  DEPBAR.LE SB0, 0x0 ;  /* 0x000080000000791a */ /* 0x000fc80000000000 */
.L_x_2483:
[----:B------:R-:W-:Y:S05]  /*bf40*/  BSYNC B0 ;  /* 0x0000000000007941 */ /* 0x000fea0003800000 */
.L_x_2482:
        /* <DEDUP_REMOVED lines=13> */
.L_x_2485:
[----:B------:R-:W-:Y:S05]  /*c020*/  BSYNC B0 ;  /* 0x0000000000007941 */ /* 0x000fea0003800000 */
.L_x_2484:
        /* <DEDUP_REMOVED lines=13> */
.L_x_2487:
[----:B------:R-:W-:Y:S05]  /*c100*/  BSYNC B0 ;  /* 0x0000000000007941 */ /* 0x000fea0003800000 */
.L_x_2486:
[----:B------:R-:W-:Y:S01]  /*c110*/  UIADD3 UR12, UR12, 0x2, URZ ;  /* 0x000000020c0c7890 */ /* 0x000fe2000fffe03f */
[----:B------:R-:W-:Y:S06]  /*c120*/  BAR.ARV 0xa, 0xa0 ;  /* 0x0282800000007b1d */ /* 0x000fec0000002000 */
[----:B------:R-:W-:Y:S01]  /*c130*/  UISETP.GE.AND UP0, UPT, UR12, UR5, UPT ;  /* 0x000000050c00728c */ /* 0x000fe2000bf06270 */
[----:B------:R-:W-:Y:S04]  /*c140*/  BSSY B0, `(.L_x_2488) ;  /* 0x0000003000007945 */ /* 0x000fe80003800000 */
[----:B------:R-:W-:Y:S06]  /*c150*/  @!P0 BRA `(.L_x_2489) ;  /* 0x0000000000048947 */ /* 0x000fec0003800000 */
[----:B------:R-:W-:-:S04]  /*c160*/  DEPBAR.LE SB0, 0x0 ;  /* 0x000080000000791a */ /* 0x000fc80000000000 */
.L_x_2489:
[----:B------:R-:W-:Y:S05]  /*c170*/  BSYNC B0 ;  /* 0x0000000000007941 */ /* 0x000fea0003800000 */
.L_x_2488:
[----:B------:R-:W-:Y:S06]  /*c180*/  BAR.ARV 0xb, 0xa0 ;  /* 0x02c2800000007b1d */ /* 0x000fec0000002000 */
[----:B------:R-:W-:Y:S01]  /*c190*/  PLOP3.LUT P1, PT, PT, PT, UP0, 0x80, 0x0 ;  /* 0x000000000000781c */ /* 0x000fe20003f2f008 */
[----:B------:R-:W-:Y:S02]  /*c1a0*/  UIADD3 UR20, UR20, 0x3000, URZ ;  /* 0x0000300014147890 */ /* 0x000fe4000fffe03f */
[----:B------:R-:W-:-:S10]  /*c1b0*/  UIADD3 UR4, UR4, 0x3000, URZ ;  /* 0x0000300004047890 */ /* 0x000fd4000fffe03f */
[----:B------:R-:W-:Y:S05]  /*c1c0*/  @!P1 BRA `(.L_x_2490) ;  /* 0xfffffff800c09947 */ /* 0x000fea000383ffff */
[----:B------:R-:W-:Y:S05]  /*c1d0*/  BRA `(.L_x_2413) ;  /* 0x0000001c00cc7947 */ /* 0x000fea0003800000 */
.L_x_2467:
        /* <DEDUP_REMOVED lines=21> */
.L_x_2491:
[----:B------:R-:W-:Y:S01]  /*c330*/  ULDC UR8, c[0x0][0xb44] ;  /* 0x0002d10000087ab9 */ /* 0x000fe20000000800 */
[----:B------:R-:W-:Y:S01]  /*c340*/  UMOV UR11, UR7 ;  /* 0x00000007000b7c82 */ /* 0x000fe20008000000 */
[----:B------:R-:W-:-:S11]  /*c350*/  UISETP.NE.AND UP0, UPT, UR8, 0x1, UPT ;  /* 0x000000010800788c */ /* 0x000fd6000bf05270 */
[----:B------:R-:W-:Y:S02]  /*c360*/  @UP0 ULDC.64 UR12, c[0x0][0xb48] ;  /* 0x0002d200000c0ab9 */ /* 0x000fe40000000a00 */
[----:B------:R-:W-:-:S04]  /*c370*/  UIMAD.WIDE.U32 UR4, UR7, UR12, URZ ;  /* 0x0000000c070472a5 */ /* 0x000fc8000f8e003f */
[----:B------:R-:W-:-:S04]  /*c380*/  @UP0 USHF.R.U32.HI UR11, URZ, UR13, UR5 ;  /* 0x0000000d3f0b0299 */ /* 0x000fc80008011605 */
[----:B------:R-:W-:-:S12]  /*c390*/  UIMAD UR4, UR11, UR8, URZ ;  /* 0x000000080b0472a4 */ /* 0x000fd8000f8e023f */
.L_x_2492:
[----:B------:R-:W-:Y:S01]  /*c3a0*/  ULDC UR8, c[0x0][0xb38] ;  /* 0x0002ce0000087ab9 */ /* 0x000fe20000000800 */
[----:B------:R-:W-:Y:S01]  /*c3b0*/  UIADD3 UR4, UR7, -UR4, URZ ;  /* 0x8000000407047290 */ /* 0x000fe2000fffe03f */
[----:B------:R-:W-:Y:S01]  /*c3c0*/  MOV R8, 0x1 ;  /* 0x0000000100087802 */ /* 0x000fe20000000f00 */
[----:B------:R-:W-:Y:S01]  /*c3d0*/  UISETP.NE.AND UP0, UPT, UR8, 0x1, UPT ;  /* 0x000000010800788c */ /* 0x000fe2000bf05270 */
[----:B------:R-:W-:Y:S01]  /*c3e0*/  IMAD.MOV.U32 R0, RZ, RZ, RZ ;  /* 0x000000ffff007224 */ /* 0x000fe200078e00ff */
[----:B------:R-:W-:Y:S02]  /*c3f0*/  ULDC UR5, c[0x0][0xb44] ;  /* 0x0002d10000057ab9 */ /* 0x000fe40000000800 */
[----:B------:R-:W-:-:S07]  /*c400*/  UIMAD UR6, UR6, UR5, UR4 ;  /* 0x00000005060672a4 */ /* 0x000fce000f8e0204 */
        /* <DEDUP_REMOVED lines=9> */
[----:B------:R-:W1:Y:S01]  /*c4a0*/  LDC R3, c[0x0][0x280] ;  /* 0x0000a000ff037b82 */ /* 0x000e620000000800 */
[----:B------:R-:W-:Y:S01]  /*c4b0*/  USHF.L.U32 UR11, UR11, 0x7, URZ ;  /* 0x000000070b0b7899 */ /* 0x000fe2000800063f */
[----:B------:R-:W-:-:S06]  /*c4c0*/  ULDC UR4, c[0x0][0x74c] ;  /* 0x0001d30000047ab9 */ /* 0x000fcc0000000800 */
[----:B------:R-:W1:Y:S02]  /*c4d0*/  LDC R2, c[0x0][0x290] ;  /* 0x0000a400ff027b82 */ /* 0x000e640000000800 */
[----:B-1----:R-:W-:Y:S02]  /*c4e0*/  IADD3 R2, -R2, UR11, R3 ;  /* 0x0000000b02027c10 */ /* 0x002fe4000fffe103 */
[----:B------:R-:W-:-:S03]  /*c4f0*/  IADD3 R3, R3, 0x5f, RZ ;  /* 0x0000005f03037810 */ /* 0x000fc60007ffe0ff */
[----:B------:R-:W-:Y:S02]  /*c500*/  VIADD R2, R2, -UR4 ;  /* 0x8000000402027c36 */ /* 0x000fe40008000000 */
[----:B------:R-:W-:-:S04]  /*c510*/  IMAD.HI R4, R3, 0x2aaaaaab, RZ ;  /* 0x2aaaaaab03047827 */ /* 0x000fc800078e02ff */
[----:B------:R-:W-:Y:S01]  /*c520*/  IMAD.HI R2, R2, 0x2aaaaaab, RZ ;  /* 0x2aaaaaab02027827 */ /* 0x000fe200078e02ff */
[----:B------:R-:W-:-:S04]  /*c530*/  SHF.R.U32.HI R5, RZ, 0x1f, R4 ;  /* 0x0000001fff057819 */ /* 0x000fc80000011604 */
[----:B------:R-:W-:Y:S02]  /*c540*/  SHF.R.U32.HI R3, RZ, 0x1f, R2 ;  /* 0x0000001fff037819 */ /* 0x000fe40000011602 */
[----:B------:R-:W-:Y:S02]  /*c550*/  LEA.HI.SX32 R4, R4, R5, 0x1c ;  /* 0x0000000504047211 */ /* 0x000fe400078fe2ff */
[----:B------:R-:W-:-:S04]  /*c560*/  LEA.HI.SX32 R3, R2, R3, 0x1c ;  /* 0x0000000302037211 */ /* 0x000fc800078fe2ff */
[----:B------:R-:W-:-:S04]  /*c570*/  VIMNMX R5, RZ, R3, !PT ;  /* 0x00000003ff057248 */ /* 0x000fc80007fe0100 */
[----:B------:R-:W-:-:S13]  /*c580*/  ISETP.GT.AND P0, PT, R4, R5, PT ;  /* 0x000000050400720c */ /* 0x000fda0003f04270 */
[----:B------:R-:W-:Y:S05]  /*c590*/  @!P0 BRA `(.L_x_2493) ;  /* 0x0000001800488947 */ /* 0x000fea0003800000 */
[----:B------:R-:W1:Y:S01]  /*c5a0*/  LDC.64 R2, c[0x0][0x718] ;  /* 0x0001c600ff027b82 */ /* 0x000e620000000a00 */
[----:B------:R-:W-:Y:S01]  /*c5b0*/  IMAD.U32 R9, RZ, RZ, UR20 ;  /* 0x00000014ff097e24 */ /* 0x000fe2000f8e00ff */
[----:B------:R-:W-:Y:S01]  /*c5c0*/  ULDC UR4, c[0x0][0x2e8] ;  /* 0x0000ba0000047ab9 */ /* 0x000fe20000000800 */
[----:B------:R-:W-:Y:S01]  /*c5d0*/  ELECT P0, URZ, PT ;  /* 0x00000000003f782f */ /* 0x000fe20003800000 */
[----:B------:R-:W-:Y:S01]  /*c5e0*/  BSSY B0, `(.L_x_2493) ;  /* 0x000018d000007945 */ /* 0x000fe20003800000 */
[----:B------:R-:W-:Y:S01]  /*c5f0*/  UISETP.NE.AND UP0, UPT, UR4, 0x1, UPT ;  /* 0x000000010400788c */ /* 0x000fe2000bf05270 */
[----:B------:R-:W-:Y:S01]  /*c600*/  SHF.R.S32.HI R9, RZ, 0x1f, R9 ;  /* 0x0000001fff097819 */ /* 0x000fe20000011409 */
[----:B------:R-:W-:Y:S01]  /*c610*/  UMOV UR12, UR20 ;  /* 0x00000014000c7c82 */ /* 0x000fe20008000000 */
[----:B------:R-:W2:Y:S08]  /*c620*/  LDC.64 R6, c[0x0][0x730] ;  /* 0x0001cc00ff067b82 */ /* 0x000eb00000000a00 */
[----:B------:R-:W3:Y:S01]  /*c630*/  LDC.64 R12, c[0x0][0x720] ;  /* 0x0001c800ff0c7b82 */ /* 0x000ee20000000a00 */
[----:B------:R-:W-:Y:S01]  /*c640*/  @UP0 ULDC UR4, c[0x0][0x2ec] ;  /* 0x0000bb0000040ab9 */ /* 0x000fe20000000800 */
[----:B------:R-:W-:Y:S01]  /*c650*/  @UP0 ULDC UR6, c[0x0][0x2f0] ;  /* 0x0000bc0000060ab9 */ /* 0x000fe20000000800 */
[----:B------:R-:W-:-:S04]  /*c660*/  UIMAD.WIDE.U32 UR4, UR20, UR4, URZ ;  /* 0x00000004140472a5 */ /* 0x000fc8000f8e003f */
[----:B------:R-:W-:Y:S01]  /*c670*/  @UP0 USHF.R.U32.HI UR12, URZ, UR6, UR5 ;  /* 0x000000063f0c0299 */ /* 0x000fe20008011605 */
[C---:B-1----:R-:W-:Y:S02]  /*c680*/  IMAD R0, R9.reuse, R2, RZ ;  /* 0x0000000209007224 */ /* 0x042fe400078e02ff */
[----:B--2---:R-:W-:Y:S02]  /*c690*/  IMAD R10, R9, R6, RZ ;  /* 0x00000006090a7224 */ /* 0x004fe400078e02ff */
[----:B------:R-:W-:Y:S02]  /*c6a0*/  IMAD R9, R3, UR20, R0 ;  /* 0x0000001403097c24 */ /* 0x000fe4000f8e0200 */
[----:B------:R-:W-:-:S04]  /*c6b0*/  IMAD.WIDE.U32 R2, R2, UR20, RZ ;  /* 0x0000001402027c25 */ /* 0x000fc8000f8e00ff */
[----:B------:R-:W-:Y:S02]  /*c6c0*/  IMAD R15, R7, UR20, R10 ;  /* 0x00000014070f7c24 */ /* 0x000fe4000f8e020a */
[----:B------:R-:W-:Y:S01]  /*c6d0*/  IMAD.IADD R3, R3, 0x1, R9 ;  /* 0x0000000103037824 */ /* 0x000fe200078e0209 */
[----:B------:R-:W1:Y:S01]  /*c6e0*/  LDC.64 R10, c[0x0][0x738] ;  /* 0x0001ce00ff0a7b82 */ /* 0x000e620000000a00 */
[----:B------:R-:W-:Y:S02]  /*c6f0*/  IMAD.U32 R9, RZ, RZ, UR21 ;  /* 0x00000015ff097e24 */ /* 0x000fe4000f8e00ff */
[----:B---3--:R-:W-:-:S03]  /*c700*/  IMAD.WIDE.U32 R2, R12, UR21, R2 ;  /* 0x000000150c027c25 */ /* 0x008fc6000f8e0002 */
[----:B------:R-:W-:Y:S01]  /*c710*/  SHF.R.S32.HI R9, RZ, 0x1f, R9 ;  /* 0x0000001fff097819 */ /* 0x000fe20000011409 */
[----:B------:R-:W-:Y:S01]  /*c720*/  IMAD.WIDE.U32 R6, R6, UR20, RZ ;  /* 0x0000001406067c25 */ /* 0x000fe2000f8e00ff */
[----:B------:R2:W-:Y:S03]  /*c730*/  STL.64 [R1], R2 ;  /* 0x0000000201007387 */ /* 0x0005e60000100a00 */
[----:B------:R-:W-:Y:S01]  /*c740*/  IMAD R0, R9, R12, RZ ;  /* 0x0000000c09007224 */ /* 0x000fe200078e02ff */
[----:B------:R-:W-:-:S03]  /*c750*/  IADD3 R7, R7, R15, RZ ;  /* 0x0000000f07077210 */ /* 0x000fc60007ffe0ff */
[----:B------:R-:W-:Y:S02]  /*c760*/  IMAD R13, R13, UR21, R0 ;  /* 0x000000150d0d7c24 */ /* 0x000fe4000f8e0200 */
[----:B-1----:R-:W-:Y:S02]  /*c770*/  IMAD R0, R9, R10, RZ ;  /* 0x0000000a09007224 */ /* 0x002fe400078e02ff */
[----:B------:R-:W-:-:S04]  /*c780*/  IMAD.WIDE.U32 R6, R10, UR21, R6 ;  /* 0x000000150a067c25 */ /* 0x000fc8000f8e0006 */
[----:B------:R-:W-:Y:S02]  /*c790*/  IMAD R11, R11, UR21, R0 ;  /* 0x000000150b0b7c24 */ /* 0x000fe4000f8e0200 */
[----:B------:R-:W-:Y:S01]  /*c7a0*/  IMAD.MOV.U32 R0, RZ, RZ, RZ ;  /* 0x000000ffff007224 */ /* 0x000fe200078e00ff */
[----:B--2---:R-:W-:Y:S06]  /*c7b0*/  @!P0 BRA `(.L_x_2494) ;  /* 0x0000001400bc8947 */ /* 0x004fec0003800000 */
        /* <DEDUP_REMOVED lines=10> */
.L_x_2523:
[----:B------:R-:W2:Y:S01]  /*c860*/  LDL.64 R14, [R1] ;  /* 0x00000000010e7983 */ /* 0x000ea20000100a00 */
[----:B------:R-:W-:Y:S01]  /*c870*/  IMAD.IADD R21, R7, 0x1, R11 ;  /* 0x0000000107157824 */ /* 0x000fe200078e020b */
[----:B------:R-:W-:Y:S01]  /*c880*/  MOV R8, 0x1 ;  /* 0x0000000100087802 */ /* 0x000fe20000000f00 */
[----:B--2---:R-:W-:-:S05]  /*c890*/  IMAD.IADD R10, R15, 0x1, R13 ;  /* 0x000000010f0a7824 */ /* 0x004fca00078e020d */
[----:B------:R2:W-:Y:S01]  /*c8a0*/  STL [R1+0x8], R10 ;  /* 0x0000080a01007387 */ /* 0x0005e20000100800 */
[----:B------:R-:W-:Y:S05]  /*c8b0*/  @P0 BRA `(.L_x_2496) ;  /* 0x0000000000180947 */ /* 0x000fea0003800000 */
[----:B------:R-:W3:Y:S01]  /*c8c0*/  S2R R2, SR_TID.X ;  /* 0x0000000000027919 */ /* 0x000ee20000002100 */
[----:B-1----:R-:W-:-:S04]  /*c8d0*/  IMAD.MOV.U32 R3, RZ, RZ, 0x3180 ;  /* 0x00003180ff037424 */ /* 0x002fc800078e00ff */
[----:B------:R4:W-:Y:S01]  /*c8e0*/  SYNCS.ARRIVE.TRANS64 RZ, [R0+URZ+0x26810], R3 ;  /* 0x0268100300ff79a7 */ /* 0x0009e2000800003f */
[----:B---3--:R-:W-:-:S13]  /*c8f0*/  LOP3.LUT P1, RZ, R2, 0x1f, RZ, 0xc0, !PT ;  /* 0x0000001f02ff7812 */ /* 0x008fda000782c0ff */
[----:B----4-:R-:W-:Y:S05]  /*c900*/  @!P1 BRA `(.L_x_2496) ;  /* 0x0000000000049947 */ /* 0x010fea0003800000 */
[----:B------:R-:W-:Y:S01]  /*c910*/  BPT.TRAP 0x1 ;  /* 0x000000040000795c */ /* 0x000fe20000300000 */
.L_x_2496:
[----:B------:R-:W-:Y:S01]  /*c920*/  R2UR UR19, R5 ;  /* 0x00000000051372ca */ /* 0x000fe200000e0000 */
[----:B------:R-:W3:Y:S01]  /*c930*/  LDC.64 R12, c[0x0][0x198] ;  /* 0x00006600ff0c7b82 */ /* 0x000ee20000000a00 */
[----:B------:R-:W-:Y:S01]  /*c940*/  ULDC.64 UR4, c[0x0][0x700] ;  /* 0x0001c00000047ab9 */ /* 0x000fe20000000a00 */
[----:B------:R-:W-:Y:S01]  /*c950*/  R2UR UR8, R0 ;  /* 0x00000000000872ca */ /* 0x000fe200000e0000 */
[----:B------:R-:W-:Y:S01]  /*c960*/  UMOV UR24, 0x0 ;  /* 0x0000000000187882 */ /* 0x000fe20000000000 */
[----:B------:R-:W-:Y:S01]  /*c970*/  MOV R9, UR4 ;  /* 0x0000000400097c02 */ /* 0x000fe20008000f00 */
[----:B------:R-:W-:Y:S01]  /*c980*/  UMOV UR25, 0x14f00000 ;  /* 0x14f0000000197882 */ /* 0x000fe20000000000 */
[----:B------:R-:W-:Y:S01]  /*c990*/  UMOV UR18, URZ ;  /* 0x0000003f00127c82 */ /* 0x000fe20008000000 */
[----:B------:R-:W-:Y:S01]  /*c9a0*/  UMOV UR9, 0x18 ;  /* 0x0000001800097882 */ /* 0x000fe20000000000 */
[----:B------:R-:W-:Y:S01]  /*c9b0*/  UMOV UR13, UR21 ;  /* 0x00000015000d7c82 */ /* 0x000fe20008000000 */
[----:B------:R-:W-:Y:S01]  /*c9c0*/  UMOV UR10, UR18 ;  /* 0x00000012000a7c82 */ /* 0x000fe20008000000 */
[----:B------:R-:W-:Y:S01]  /*c9d0*/  UMOV UR28, UR12 ;  /* 0x0000000c001c7c82 */ /* 0x000fe20008000000 */
[----:B------:R-:W-:Y:S01]  /*c9e0*/  UMOV UR29, UR21 ;  /* 0x00000015001d7c82 */ /* 0x000fe20008000000 */
[----:B------:R-:W-:-:S03]  /*c9f0*/  UIMAD UR19, UR19, 0x60, URZ ;  /* 0x00000060131378a4 */ /* 0x000fc6000f8e023f */
[----:B------:R-:W-:Y:S02]  /*ca00*/  UIADD3 UR16, UR8, 0xe000, URZ ;  /* 0x0000e00008107890 */ /* 0x000fe4000fffe03f */
[----:B------:R-:W-:Y:S01]  /*ca10*/  UIADD3 UR17, UR8, 0x26810, URZ ;  /* 0x0002681008117890 */ /* 0x000fe2000fffe03f */
[----:B-1----:R-:W-:Y:S01]  /*ca20*/  IMAD.U32 R3, RZ, RZ, UR19 ;  /* 0x00000013ff037e24 */ /* 0x002fe2000f8e00ff */
[----:B------:R-:W-:Y:S01]  /*ca30*/  IADD3 R2, P1, R14, UR19, RZ ;  /* 0x000000130e027c10 */ /* 0x000fe2000ff3e0ff */
[----:B------:R-:W-:Y:S01]  /*ca40*/  UIADD3 UR26, UR8, 0x1a000, URZ ;  /* 0x0001a000081a7890 */ /* 0x000fe2000fffe03f */
[----:B------:R-:W-:Y:S02]  /*ca50*/  VIADD R14, R4, 0xffffffff ;  /* 0xffffffff040e7836 */ /* 0x000fe40000000000 */
[----:B------:R-:W-:Y:S01]  /*ca60*/  LEA.HI.X.SX32 R3, R3, R10, 0x1, P1 ;  /* 0x0000000a03037211 */ /* 0x000fe200008f0eff */
[----:B--2---:R-:W-:Y:S01]  /*ca70*/  IMAD.U32 R10, RZ, RZ, UR5 ;  /* 0x00000005ff0a7e24 */ /* 0x004fe2000f8e00ff */
[C---:B------:R-:W-:Y:S01]  /*ca80*/  LEA R11, P1, R2.reuse, R9, 0x2 ;  /* 0x00000009020b7211 */ /* 0x040fe200078210ff */
[----:B------:R-:W-:Y:S01]  /*ca90*/  UMOV UR27, UR17 ;  /* 0x00000011001b7c82 */ /* 0x000fe20008000000 */
[----:B------:R1:W-:Y:S02]  /*caa0*/  STL [R1+0x1c], R14 ;  /* 0x00001c0e01007387 */ /* 0x0003e40000100800 */
[----:B------:R-:W-:Y:S01]  /*cab0*/  R2UR UR4, R11 ;  /* 0x000000000b0472ca */ /* 0x000fe200000e0000 */
[----:B---3--:R-:W-:Y:S01]  /*cac0*/  IMAD.MOV.U32 R11, RZ, RZ, R12 ;  /* 0x000000ffff0b7224 */ /* 0x008fe200078e000c */
[----:B------:R-:W-:Y:S01]  /*cad0*/  LEA.HI.X R2, R2, R10, R3, 0x2, P1 ;  /* 0x0000000a02027211 */ /* 0x000fe200008f1403 */
[----:B------:R1:W-:Y:S01]  /*cae0*/  STL [R1+0x10], RZ ;  /* 0x000010ff01007387 */ /* 0x0003e20000100800 */
[----:B------:R-:W-:Y:S01]  /*caf0*/  MOV R12, R13 ;  /* 0x0000000d000c7202 */ /* 0x000fe20000000f00 */
[----:B------:R-:W-:Y:S01]  /*cb00*/  IMAD.MOV.U32 R13, RZ, RZ, 0x8000 ;  /* 0x00008000ff0d7424 */ /* 0x000fe200078e00ff */
[----:B------:R-:W-:-:S02]  /*cb10*/  R2UR UR5, R2 ;  /* 0x00000000020572ca */ /* 0x000fc400000e0000 */
[----:B------:R-:W-:-:S04]  /*cb20*/  IADD3 R2, P1, R11, 0xf0, RZ ;  /* 0x000000f00b027810 */ /* 0x000fc80007f3e0ff */
[----:B------:R-:W-:Y:S01]  /*cb30*/  R2UR UR22, R2 ;  /* 0x00000000021672ca */ /* 0x000fe200000e0000 */
[----:B------:R-:W-:-:S05]  /*cb40*/  IMAD.X R3, RZ, RZ, R12, P1 ;  /* 0x000000ffff037224 */ /* 0x000fca00008e060c */
[----:B------:R-:W-:-:S13]  /*cb50*/  R2UR UR23, R3 ;  /* 0x00000000031772ca */ /* 0x000fda00000e0000 */
[----:B------:R-:W-:Y:S01]  /*cb60*/  UTMALDG.4D [UR16], [UR22], desc[UR24] ;  /* 0x00001810160075b4 */ /* 0x000fe20008019000 */
[----:B------:R2:W-:Y:S01]  /*cb70*/  UBLKCP.S.G [UR26], [UR4], UR9 ;  /* 0x0000001a040073ba */ /* 0x0005e20008000209 */
[----:B------:R3:W-:Y:S02]  /*cb80*/  SYNCS.ARRIVE.TRANS64 RZ, [R0+URZ+0x26800], R13 ;  /* 0x0268000d00ff79a7 */ /* 0x0007e4000800003f */
[----:B---3--:R-:W-:-:S04]  /*cb90*/  IADD3 R13, P1, R11, 0x2f0, RZ ;  /* 0x000002f00b0d7810 */ /* 0x008fc80007f3e0ff */
[----:B------:R-:W-:Y:S01]  /*cba0*/  R2UR UR6, R13 ;  /* 0x000000000d0672ca */ /* 0x000fe200000e0000 */
[----:B--2---:R-:W-:Y:S01]  /*cbb0*/  UIADD3 UR9, UR8, 0x26800, URZ ;  /* 0x0002680008097890 */ /* 0x004fe2000fffe03f */
[----:B------:R-:W-:Y:S01]  /*cbc0*/  IADD3.X R13, RZ, R12, RZ, P1, !PT ;  /* 0x0000000cff0d7210 */ /* 0x000fe20000ffe4ff */
[----:B------:R-:W-:Y:S01]  /*cbd0*/  UIADD3 UR24, UR8, 0x4000, URZ ;  /* 0x0000400008187890 */ /* 0x000fe2000fffe03f */
[----:B------:R-:W-:Y:S02]  /*cbe0*/  UMOV UR16, 0x0 ;  /* 0x0000000000107882 */ /* 0x000fe40000000000 */
[----:B------:R-:W-:Y:S01]  /*cbf0*/  R2UR UR7, R13 ;  /* 0x000000000d0772ca */ /* 0x000fe200000e0000 */
[----:B------:R-:W-:Y:S01]  /*cc00*/  UMOV UR17, 0x10000000 ;  /* 0x1000000000117882 */ /* 0x000fe20000000000 */
[----:B------:R-:W-:Y:S01]  /*cc10*/  IADD3 R13, P1, R11, 0x3f0, RZ ;  /* 0x000003f00b0d7810 */ /* 0x000fe20007f3e0ff */
[----:B------:R-:W-:Y:S01]  /*cc20*/  UMOV UR27, UR11 ;  /* 0x0000000b001b7c82 */ /* 0x000fe20008000000 */
[----:B------:R-:W-:Y:S01]  /*cc30*/  UMOV UR26, UR18 ;  /* 0x00000012001a7c82 */ /* 0x000fe20008000000 */
[----:B------:R-:W-:Y:S01]  /*cc40*/  UMOV UR25, UR9 ;  /* 0x0000000900197c82 */ /* 0x000fe20008000000 */
[----:B------:R-:W-:Y:S01]  /*cc50*/  R2UR UR14, R13 ;  /* 0x000000000d0e72ca */ /* 0x000fe200000e0000 */
[----:B------:R-:W-:Y:S01]  /*cc60*/  IMAD.X R13, RZ, RZ, R12, P1 ;  /* 0x000000ffff0d7224 */ /* 0x000fe200008e060c */
[----:B------:R-:W-:-:S04]  /*cc70*/  ISETP.GE.AND P1, PT, R5, R14, PT ;  /* 0x0000000e0500720c */ /* 0x000fc80003f26270 */
[----:B------:R-:W-:Y:S01]  /*cc80*/  R2UR UR15, R13 ;  /* 0x000000000d0f72ca */ /* 0x000fe200000e0000 */
[----:B------:R1:W-:-:S12]  /*cc90*/  UTMALDG.4D [UR8], [UR6], desc[UR16] ;  /* 0x00001008060075b4 */ /* 0x0003d80008019000 */
[----:B------:R1:W-:Y:S02]  /*cca0*/  UTMALDG.4D [UR24], [UR14], desc[UR16] ;  /* 0x000010180e0075b4 */ /* 0x0003e40008019000 */
[----:B-1----:R-:W-:Y:S05]  /*ccb0*/  @P1 BRA `(.L_x_2497) ;  /* 0x0000000c00b01947 */ /* 0x002fea0003800000 */
[-C--:B------:R-:W-:Y:S01]  /*ccc0*/  LOP3.LUT R16, RZ, R5.reuse, RZ, 0x33, !PT ;  /* 0x00000005ff107212 */ /* 0x080fe200078e33ff */
[----:B------:R-:W-:Y:S01]  /*ccd0*/  IMAD.MOV.U32 R8, RZ, RZ, 0x1 ;  /* 0x00000001ff087424 */ /* 0x000fe200078e00ff */
[----:B------:R-:W-:Y:S02]  /*cce0*/  MOV R13, R5 ;  /* 0x00000005000d7202 */ /* 0x000fe40000000f00 */
[C---:B------:R-:W-:Y:S01]  /*ccf0*/  IADD3 R16, R4.reuse, R16, RZ ;  /* 0x0000001004107210 */ /* 0x040fe20007ffe0ff */
[----:B------:R-:W-:-:S05]  /*cd00*/  VIADD R4, R4, 0xfffffffe ;  /* 0xfffffffe04047836 */ /* 0x000fca0000000000 */
[----:B------:R-:W-:Y:S02]  /*cd10*/  ISETP.NE.AND P1, PT, R4, R5, PT ;  /* 0x000000050400720c */ /* 0x000fe40003f25270 */
[----:B------:R-:W-:-:S05]  /*cd20*/  LOP3.LUT R4, R16, 0x1, RZ, 0xc0, !PT ;  /* 0x0000000110047812 */ /* 0x000fca00078ec0ff */
[----:B------:R1:W-:Y:S06]  /*cd30*/  STL [R1+0x18], R4 ;  /* 0x0000180401007387 */ /* 0x0003ec0000100800 */
[----:B------:R-:W-:Y:S05]  /*cd40*/  @!P1 BRA `(.L_x_2498) ;  /* 0x0000000800589947 */ /* 0x000fea0003800000 */
[----:B------:R-:W-:Y:S01]  /*cd50*/  IMAD.IADD R16, R16, 0x1, -R4 ;  /* 0x0000000110107824 */ /* 0x000fe200078e0a04 */
[----:B------:R-:W-:Y:S01]  /*cd60*/  MOV R8, 0x1 ;  /* 0x0000000100087802 */ /* 0x000fe20000000f00 */
[----:B------:R-:W-:-:S07]  /*cd70*/  IMAD.MOV.U32 R13, RZ, RZ, R5 ;  /* 0x000000ffff0d7224 */ /* 0x000fce00078e0005 */
.L_x_2507:
[----:B--23--:R-:W-:-:S04]  /*cd80*/  SHF.L.U32 R17, R8, 0x1f, RZ ;  /* 0x0000001f08117819 */ /* 0x00cfc800000006ff */
[----:B------:R-:W2:Y:S02]  /*cd90*/  SYNCS.PHASECHK.TRANS64.TRYWAIT P1, [R0+URZ+0x26840], R17 ;  /* 0x02684011000075a7 */ /* 0x000ea4000802017f */
[----:B--2---:R-:W-:Y:S05]  /*cda0*/  @!P1 BRA `(.L_x_2499) ;  /* 0x0000001400749947 */ /* 0x004fea0003800000 */
.L_x_2524:
[----:B------:R-:W-:Y:S05]  /*cdb0*/  @P0 BRA `(.L_x_2500) ;  /* 0x00000000001c0947 */ /* 0x000fea0003800000 */
[----:B------:R-:W3:Y:S01]  /*cdc0*/  S2R R2, SR_TID.X ;  /* 0x0000000000027919 */ /* 0x000ee20000002100 */
[----:B------:R-:W-:-:S04]  /*cdd0*/  IMAD.MOV.U32 R3, RZ, RZ, 0x3180 ;  /* 0x00003180ff037424 */ /* 0x000fc800078e00ff */
[----:B------:R4:W-:Y:S01]  /*cde0*/  SYNCS.ARRIVE.TRANS64 RZ, [R0+URZ+0x26830], R3 ;  /* 0x0268300300ff79a7 */ /* 0x0009e2000800003f */
[----:B---3--:R-:W-:-:S04]  /*cdf0*/  LOP3.LUT R2, R2, 0x1f, RZ, 0xc0, !PT ;  /* 0x0000001f02027812 */ /* 0x008fc800078ec0ff */
[----:B------:R-:W-:-:S13]  /*ce00*/  ISETP.NE.AND P1, PT, R2, RZ, PT ;  /* 0x000000ff0200720c */ /* 0x000fda0003f25270 */
[----:B----4-:R-:W-:Y:S05]  /*ce10*/  @!P1 BRA `(.L_x_2500) ;  /* 0x0000000000049947 */ /* 0x010fea0003800000 */
[----:B------:R-:W-:Y:S01]  /*ce20*/  BPT.TRAP 0x1 ;  /* 0x000000040000795c */ /* 0x000fe20000300000 */
.L_x_2500:
[----:B------:R-:W3:Y:S01]  /*ce30*/  LDC.64 R14, c[0x0][0x728] ;  /* 0x0001ca00ff0e7b82 */ /* 0x000ee20000000a00 */
[----:B------:R-:W-:Y:S01]  /*ce40*/  IMAD R18, R13, 0x60, RZ ;  /* 0x000000600d127824 */ /* 0x000fe200078e02ff */
[----:B------:R-:W-:Y:S01]  /*ce50*/  R2UR UR4, R0 ;  /* 0x00000000000472ca */ /* 0x000fe200000e0000 */
[----:B------:R-:W-:Y:S01]  /*ce60*/  UMOV UR14, 0x0 ;  /* 0x00000000000e7882 */ /* 0x000fe20000000000 */
[----:B------:R-:W-:Y:S01]  /*ce70*/  UMOV UR15, 0x14f00000 ;  /* 0x14f00000000f7882 */ /* 0x000fe20000000000 */
[----:B------:R-:W-:Y:S01]  /*ce80*/  UMOV UR18, URZ ;  /* 0x0000003f00127c82 */ /* 0x000fe20008000000 */
[C---:B------:R-:W-:Y:S01]  /*ce90*/  IADD3 R2, P1, R18.reuse, R6, RZ ;  /* 0x0000000612027210 */ /* 0x040fe20007f3e0ff */
[----:B------:R-:W-:Y:S01]  /*cea0*/  UMOV UR10, 0x18 ;  /* 0x00000018000a7882 */ /* 0x000fe20000000000 */
[----:B-1----:R-:W1:Y:S01]  /*ceb0*/  LDC.64 R4, c[0x0][0x198] ;  /* 0x00006600ff047b82 */ /* 0x002e620000000a00 */
        /* <DEDUP_REMOVED lines=20> */
.L_x_2525:
        /* <DEDUP_REMOVED lines=8> */
.L_x_2502:
[----:B------:R-:W3:Y:S01]  /*d080*/  LDL.64 R2, [R1] ;  /* 0x0000000001027983 */ /* 0x000ee20000100a00 */
[----:B------:R-:W-:Y:S01]  /*d090*/  IADD3 R19, R18, 0x60, RZ ;  /* 0x0000006012137810 */ /* 0x000fe20007ffe0ff */
[----:B------:R-:W-:Y:S02]  /*d0a0*/  ULDC.64 UR4, c[0x0][0x700] ;  /* 0x0001c00000047ab9 */ /* 0x000fe40000000a00 */
[----:B------:R-:W-:Y:S01]  /*d0b0*/  IMAD.U32 R9, RZ, RZ, UR4 ;  /* 0x00000004ff097e24 */ /* 0x000fe2000f8e00ff */
[----:B---3--:R-:W-:-:S04]  /*d0c0*/  IADD3 R2, P1, R19, R2, RZ ;  /* 0x0000000213027210 */ /* 0x008fc80007f3e0ff */
[----:B------:R-:W-:-:S04]  /*d0d0*/  LEA R3, P2, R2, R9, 0x2 ;  /* 0x0000000902037211 */ /* 0x000fc800078410ff */
[----:B------:R-:W-:Y:S02]  /*d0e0*/  R2UR UR14, R3 ;  /* 0x00000000030e72ca */ /* 0x000fe400000e0000 */
[----:B------:R-:W3:Y:S01]  /*d0f0*/  LDL R3, [R1+0x8] ;  /* 0x0000080001037983 */ /* 0x000ee20000100800 */
[----:B------:R-:W-:Y:S01]  /*d100*/  SHF.R.S32.HI R20, RZ, 0x1f, R19 ;  /* 0x0000001fff147819 */ /* 0x000fe20000011413 */
[----:B------:R-:W-:Y:S01]  /*d110*/  UMOV UR6, 0x0 ;  /* 0x0000000000067882 */ /* 0x000fe20000000000 */
[----:B------:R-:W-:Y:S01]  /*d120*/  MOV R10, UR5 ;  /* 0x00000005000a7c02 */ /* 0x000fe20008000f00 */
[----:B------:R-:W-:Y:S01]  /*d130*/  UMOV UR7, 0x14f00000 ;  /* 0x14f0000000077882 */ /* 0x000fe20000000000 */
[----:B------:R-:W-:Y:S01]  /*d140*/  R2UR UR8, R0 ;  /* 0x00000000000872ca */ /* 0x000fe200000e0000 */
[----:B------:R-:W-:Y:S01]  /*d150*/  UMOV UR18, URZ ;  /* 0x0000003f00127c82 */ /* 0x000fe20008000000 */
[----:B------:R-:W-:Y:S01]  /*d160*/  R2UR UR19, R19 ;  /* 0x00000000131372ca */ /* 0x000fe200000e0000 */
[----:B------:R-:W-:-:S10]  /*d170*/  UMOV UR10, 0x18 ;  /* 0x00000018000a7882 */ /* 0x000fd40000000000 */
[----:B------:R-:W-:Y:S02]  /*d180*/  UIADD3 UR16, UR8, 0x11000, URZ ;  /* 0x0001100008107890 */ /* 0x000fe4000fffe03f */
[----:B------:R-:W-:Y:S02]  /*d190*/  UIADD3 UR17, UR8, 0x26818, URZ ;  /* 0x0002681808117890 */ /* 0x000fe4000fffe03f */
[----:B------:R-:W-:-:S05]  /*d1a0*/  UIADD3 UR8, UR8, 0x1a200, URZ ;  /* 0x0001a20008087890 */ /* 0x000fca000fffe03f */
[----:B------:R-:W-:Y:S01]  /*d1b0*/  UMOV UR9, UR17 ;  /* 0x0000001100097c82 */ /* 0x000fe20008000000 */
[----:B---3--:R-:W-:-:S05]  /*d1c0*/  IMAD.X R3, R20, 0x1, R3, P1 ;  /* 0x0000000114037824 */ /* 0x008fca00008e0603 */
[----:B------:R-:W-:-:S04]  /*d1d0*/  LEA.HI.X R2, R2, R10, R3, 0x2, P2 ;  /* 0x0000000a02027211 */ /* 0x000fc800010f1403 */
[----:B------:R-:W-:Y:S02]  /*d1e0*/  R2UR UR15, R2 ;  /* 0x00000000020f72ca */ /* 0x000fe400000e0000 */
[----:B------:R-:W-:-:S04]  /*d1f0*/  IADD3 R2, P1, R11, 0xf0, RZ ;  /* 0x000000f00b027810 */ /* 0x000fc80007f3e0ff */
[----:B------:R-:W-:Y:S02]  /*d200*/  IADD3.X R3, RZ, R12, RZ, P1, !PT ;  /* 0x0000000cff037210 */ /* 0x000fe40000ffe4ff */
[----:B------:R-:W-:Y:S02]  /*d210*/  R2UR UR4, R2 ;  /* 0x00000000020472ca */ /* 0x000fe400000e0000 */
[----:B------:R-:W-:-:S13]  /*d220*/  R2UR UR5, R3 ;  /* 0x00000000030572ca */ /* 0x000fda00000e0000 */
[----:B------:R3:W-:Y:S01]  /*d230*/  UTMALDG.4D [UR16], [UR4], desc[UR6] ;  /* 0x00000610040075b4 */ /* 0x0007e20008019000 */
[----:B------:R3:W-:Y:S01]  /*d240*/  UBLKCP.S.G [UR8], [UR14], UR10 ;  /* 0x000000080e0073ba */ /* 0x0007e2000800020a */
[----:B------:R-:W4:Y:S02]  /*d250*/  SYNCS.PHASECHK.TRANS64.TRYWAIT P1, [R0+URZ+0x26848], R17 ;  /* 0x02684811000075a7 */ /* 0x000f24000802017f */
[----:B---34-:R-:W-:Y:S05]  /*d260*/  @!P1 BRA `(.L_x_2503) ;  /* 0x00000010006c9947 */ /* 0x018fea0003800000 */
.L_x_2526:
        /* <DEDUP_REMOVED lines=8> */
.L_x_2504:
        /* <DEDUP_REMOVED lines=24> */
.L_x_2528:
        /* <DEDUP_REMOVED lines=8> */
.L_x_2506:
[----:B----4-:R-:W4:Y:S04]  /*d4f0*/  LDL.64 R4, [R1] ;  /* 0x0000000001047983 */ /* 0x010f280000100a00 */
[----:B------:R-:W5:Y:S01]  /*d500*/  LDL R14, [R1+0x8] ;  /* 0x00000800010e7983 */ /* 0x000f620000100800 */
        /* <DEDUP_REMOVED lines=8> */
[----:B------:R-:W-:Y:S01]  /*d590*/  UMOV UR10, 0x18 ;  /* 0x00000018000a7882 */ /* 0x000fe20000000000 */
[----:B------:R-:W-:-:S04]  /*d5a0*/  IADD3 R13, R13, 0x2, RZ ;  /* 0x000000020d0d7810 */ /* 0x000fc80007ffe0ff */
[----:B------:R-:W-:Y:S02]  /*d5b0*/  UIADD3 UR19, UR19, 0xc0, URZ ;  /* 0x000000c013137890 */ /* 0x000fe4000fffe03f */
[----:B------:R-:W-:Y:S02]  /*d5c0*/  UIADD3 UR16, UR8, 0xe000, URZ ;  /* 0x0000e00008107890 */ /* 0x000fe4000fffe03f */
[----:B------:R-:W-:Y:S02]  /*d5d0*/  UIADD3 UR17, UR8, 0x26810, URZ ;  /* 0x0002681008117890 */ /* 0x000fe4000fffe03f */
[----:B------:R-:W-:-:S05]  /*d5e0*/  UIADD3 UR8, UR8, 0x1a000, URZ ;  /* 0x0001a00008087890 */ /* 0x000fca000fffe03f */
[----:B------:R-:W-:Y:S02]  /*d5f0*/  UMOV UR9, UR17 ;  /* 0x0000001100097c82 */ /* 0x000fe40008000000 */
[----:B------:R1:W-:Y:S01]  /*d600*/  UTMALDG.4D [UR16], [UR4], desc[UR6] ;  /* 0x00000610040075b4 */ /* 0x0003e20008019000 */
[----:B----4-:R-:W-:-:S04]  /*d610*/  IADD3 R4, P1, R4, UR19, RZ ;  /* 0x0000001304047c10 */ /* 0x010fc8000ff3e0ff */
[----:B------:R-:W-:-:S04]  /*d620*/  LEA R5, P2, R4, R9, 0x2 ;  /* 0x0000000904057211 */ /* 0x000fc800078410ff */
[----:B------:R-:W-:Y:S02]  /*d630*/  R2UR UR14, R5 ;  /* 0x00000000050e72ca */ /* 0x000fe400000e0000 */
[----:B------:R-:W-:-:S04]  /*d640*/  MOV R5, UR19 ;  /* 0x0000001300057c02 */ /* 0x000fc80008000f00 */
[----:B-----5:R-:W-:Y:S02]  /*d650*/  LEA.HI.X.SX32 R5, R5, R14, 0x1, P1 ;  /* 0x0000000e05057211 */ /* 0x020fe400008f0eff */
[----:B------:R-:W-:Y:S02]  /*d660*/  ISETP.NE.AND P1, PT, R16, RZ, PT ;  /* 0x000000ff1000720c */ /* 0x000fe40003f25270 */
[----:B------:R-:W-:-:S04]  /*d670*/  LEA.HI.X R5, R4, R10, R5, 0x2, P2 ;  /* 0x0000000a04057211 */ /* 0x000fc800010f1405 */
[----:B------:R-:W-:-:S13]  /*d680*/  R2UR UR15, R5 ;  /* 0x00000000050f72ca */ /* 0x000fda00000e0000 */
[----:B------:R1:W-:Y:S02]  /*d690*/  UBLKCP.S.G [UR8], [UR14], UR10 ;  /* 0x000000080e0073ba */ /* 0x0003e4000800020a */
[----:B-1----:R-:W-:Y:S05]  /*d6a0*/  @P1 BRA `(.L_x_2507) ;  /* 0xfffffff400b41947 */ /* 0x002fea000383ffff */
.L_x_2498:
[----:B-1----:R-:W4:Y:S04]  /*d6b0*/  LDL.LU R4, [R1+0x18] ;  /* 0x0000180001047983 */ /* 0x002f280000300800 */
[----:B------:R1:W5:Y:S01]  /*d6c0*/  LDL R5, [R1+0x1c] ;  /* 0x00001c0001057983 */ /* 0x0003620000100800 */
[----:B----4-:R-:W-:-:S13]  /*d6d0*/  ISETP.NE.AND P1, PT, R4, RZ, PT ;  /* 0x000000ff0400720c */ /* 0x010fda0003f25270 */
[----:B-1----:R-:W-:Y:S05]  /*d6e0*/  @!P1 BRA `(.L_x_2497) ;  /* 0x0000000400249947 */ /* 0x002fea0003800000 */
[----:B------:R-:W-:-:S04]  /*d6f0*/  SHF.L.U32 R14, R8, 0x1f, RZ ;  /* 0x0000001f080e7819 */ /* 0x000fc800000006ff */
[----:B------:R-:W1:Y:S02]  /*d700*/  SYNCS.PHASECHK.TRANS64.TRYWAIT P1, [R0+URZ+0x26840], R14 ;  /* 0x0268400e000075a7 */ /* 0x000e64000802017f */
[----:B-1----:R-:W-:Y:S05]  /*d710*/  @!P1 BRA `(.L_x_2508) ;  /* 0x0000000c006c9947 */ /* 0x002fea0003800000 */
.L_x_2529:
[----:B------:R-:W-:Y:S05]  /*d720*/  @P0 BRA `(.L_x_2509) ;  /* 0x00000000001c0947 */ /* 0x000fea0003800000 */
[----:B------:R-:W4:Y:S02]  /*d730*/  S2R R4, SR_TID.X ;  /* 0x0000000000047919 */ /* 0x000f240000002100 */
[----:B----45:R-:W-:Y:S01]  /*d740*/  LOP3.LUT R5, R4, 0x1f, RZ, 0xc0, !PT ;  /* 0x0000001f04057812 */ /* 0x030fe200078ec0ff */
[----:B------:R-:W-:-:S03]  /*d750*/  IMAD.MOV.U32 R4, RZ, RZ, 0x3180 ;  /* 0x00003180ff047424 */ /* 0x000fc600078e00ff */
[----:B------:R-:W-:Y:S01]  /*d760*/  ISETP.NE.AND P1, PT, R5, RZ, PT ;  /* 0x000000ff0500720c */ /* 0x000fe20003f25270 */
[----:B------:R4:W-:-:S12]  /*d770*/  SYNCS.ARRIVE.TRANS64 RZ, [R0+URZ+0x26830], R4 ;  /* 0x0268300400ff79a7 */ /* 0x0009d8000800003f */
[----:B----4-:R-:W-:Y:S05]  /*d780*/  @!P1 BRA `(.L_x_2509) ;  /* 0x0000000000049947 */ /* 0x010fea0003800000 */
[----:B------:R-:W-:Y:S01]  /*d790*/  BPT.TRAP 0x1 ;  /* 0x000000040000795c */ /* 0x000fe20000300000 */
.L_x_2509:
[----:B-----5:R-:W4:Y:S01]  /*d7a0*/  LDC.64 R4, c[0x0][0x728] ;  /* 0x0001ca00ff047b82 */ /* 0x020f220000000a00 */
[----:B------:R-:W-:Y:S01]  /*d7b0*/  IMAD R13, R13, 0x60, RZ ;  /* 0x000000600d0d7824 */ /* 0x000fe200078e02ff */
        /* <DEDUP_REMOVED lines=10> */
[----:B----4-:R-:W-:-:S04]  /*d860*/  LEA R4, P2, R15, R4, 0x2 ;  /* 0x000000040f047211 */ /* 0x010fc800078410ff */
[----:B------:R-:W-:Y:S01]  /*d870*/  UMOV UR9, UR17 ;  /* 0x0000001100097c82 */ /* 0x000fe20008000000 */
[----:B------:R-:W-:Y:S02]  /*d880*/  R2UR UR14, R4 ;  /* 0x00000000040e72ca */ /* 0x000fe400000e0000 */
[----:B------:R-:W-:-:S04]  /*d890*/  LEA.HI.X.SX32 R4, R13, R21, 0x1, P1 ;  /* 0x000000150d047211 */ /* 0x000fc800008f0eff */
[----:B------:R-:W-:-:S04]  /*d8a0*/  LEA.HI.X R4, R15, R5, R4, 0x2, P2 ;  /* 0x000000050f047211 */ /* 0x000fc800010f1404 */
[----:B------:R-:W-:Y:S02]  /*d8b0*/  R2UR UR15, R4 ;  /* 0x00000000040f72ca */ /* 0x000fe400000e0000 */
[----:B------:R-:W-:-:S04]  /*d8c0*/  IADD3 R4, P1, R11, 0x1f0, RZ ;  /* 0x000001f00b047810 */ /* 0x000fc80007f3e0ff */
[----:B------:R-:W-:Y:S02]  /*d8d0*/  R2UR UR4, R4 ;  /* 0x00000000040472ca */ /* 0x000fe400000e0000 */
[----:B------:R-:W-:-:S04]  /*d8e0*/  IADD3.X R4, RZ, R12, RZ, P1, !PT ;  /* 0x0000000cff047210 */ /* 0x000fc80000ffe4ff */
[----:B------:R-:W-:-:S13]  /*d8f0*/  R2UR UR5, R4 ;  /* 0x00000000040572ca */ /* 0x000fda00000e0000 */
[----:B------:R4:W-:Y:S01]  /*d900*/  UTMALDG.4D [UR16], [UR4], desc[UR6] ;  /* 0x00000610040075b4 */ /* 0x0009e20008019000 */
[----:B------:R4:W-:Y:S01]  /*d910*/  UBLKCP.S.G [UR8], [UR14], UR10 ;  /* 0x000000080e0073ba */ /* 0x0009e2000800020a */
[----:B------:R-:W1:Y:S02]  /*d920*/  SYNCS.PHASECHK.TRANS64.TRYWAIT P1, [R0+URZ+0x26828], R14 ;  /* 0x0268280e000075a7 */ /* 0x000e64000802017f */
[----:B-1--4-:R-:W-:Y:S05]  /*d930*/  @!P1 BRA `(.L_x_2510) ;  /* 0x0000000800f89947 */ /* 0x012fea0003800000 */
.L_x_2530:
[----:B------:R-:W-:Y:S05]  /*d940*/  @P0 BRA `(.L_x_2511) ;  /* 0x00000000001c0947 */ /* 0x000fea0003800000 */
[----:B------:R-:W4:Y:S01]  /*d950*/  S2R R4, SR_TID.X ;  /* 0x0000000000047919 */ /* 0x000f220000002100 */
[----:B------:R-:W-:-:S04]  /*d960*/  IMAD.MOV.U32 R5, RZ, RZ, 0x3180 ;  /* 0x00003180ff057424 */ /* 0x000fc800078e00ff */
[----:B------:R1:W-:Y:S01]  /*d970*/  SYNCS.ARRIVE.TRANS64 RZ, [R0+URZ+0x26818], R5 ;  /* 0x0268180500ff79a7 */ /* 0x0003e2000800003f */
[----:B----4-:R-:W-:-:S04]  /*d980*/  LOP3.LUT R4, R4, 0x1f, RZ, 0xc0, !PT ;  /* 0x0000001f04047812 */ /* 0x010fc800078ec0ff */
[----:B------:R-:W-:-:S13]  /*d990*/  ISETP.NE.AND P0, PT, R4, RZ, PT ;  /* 0x000000ff0400720c */ /* 0x000fda0003f05270 */
[----:B-1----:R-:W-:Y:S05]  /*d9a0*/  @!P0 BRA `(.L_x_2511) ;  /* 0x0000000000048947 */ /* 0x002fea0003800000 */
[----:B------:R-:W-:Y:S01]  /*d9b0*/  BPT.TRAP 0x1 ;  /* 0x000000040000795c */ /* 0x000fe20000300000 */
.L_x_2511:
[----:B------:R-:W4:Y:S04]  /*d9c0*/  LDL.LU.64 R4, [R1] ;  /* 0x0000000001047983 */ /* 0x000f280000300a00 */
[----:B-1----:R-:W2:Y:S01]  /*d9d0*/  LDL.LU R14, [R1+0x8] ;  /* 0x00000800010e7983 */ /* 0x002ea20000300800 */
[----:B------:R-:W-:Y:S01]  /*d9e0*/  R2UR UR19, R13 ;  /* 0x000000000d1372ca */ /* 0x000fe200000e0000 */
[----:B------:R-:W-:Y:S01]  /*d9f0*/  UMOV UR6, 0x0 ;  /* 0x0000000000067882 */ /* 0x000fe20000000000 */
[----:B------:R-:W-:Y:S01]  /*da00*/  R2UR UR8, R0 ;  /* 0x00000000000872ca */ /* 0x000fe200000e0000 */
[----:B------:R-:W-:Y:S01]  /*da10*/  UMOV UR7, 0x14f00000 ;  /* 0x14f0000000077882 */ /* 0x000fe20000000000 */
[----:B------:R-:W-:Y:S01]  /*da20*/  R2UR UR4, R2 ;  /* 0x00000000020472ca */ /* 0x000fe200000e0000 */
[----:B------:R-:W-:Y:S01]  /*da30*/  UMOV UR18, URZ ;  /* 0x0000003f00127c82 */ /* 0x000fe20008000000 */
[----:B------:R-:W-:Y:S01]  /*da40*/  R2UR UR5, R3 ;  /* 0x00000000030572ca */ /* 0x000fe200000e0000 */
[----:B------:R-:W-:-:S06]  /*da50*/  UMOV UR10, 0x18 ;  /* 0x00000018000a7882 */ /* 0x000fcc0000000000 */
[----:B------:R-:W-:Y:S02]  /*da60*/  UIADD3 UR19, UR19, 0x60, URZ ;  /* 0x0000006013137890 */ /* 0x000fe4000fffe03f */
[----:B------:R-:W-:Y:S02]  /*da70*/  UIADD3 UR16, UR8, 0x11000, URZ ;  /* 0x0001100008107890 */ /* 0x000fe4000fffe03f */
[----:B------:R-:W-:Y:S02]  /*da80*/  UIADD3 UR17, UR8, 0x26818, URZ ;  /* 0x0002681808117890 */ /* 0x000fe4000fffe03f */
[----:B------:R-:W-:Y:S01]  /*da90*/  UIADD3 UR8, UR8, 0x1a200, URZ ;  /* 0x0001a20008087890 */ /* 0x000fe2000fffe03f */
[----:B------:R-:W-:-:S04]  /*daa0*/  IMAD.MOV.U32 R2, RZ, RZ, 0x1 ;  /* 0x00000001ff027424 */ /* 0x000fc800078e00ff */
[----:B------:R-:W-:Y:S02]  /*dab0*/  UMOV UR9, UR17 ;  /* 0x0000001100097c82 */ /* 0x000fe40008000000 */
[----:B------:R1:W-:Y:S01]  /*dac0*/  UTMALDG.4D [UR16], [UR4], desc[UR6] ;  /* 0x00000610040075b4 */ /* 0x0003e20008019000 */
[----:B----4-:R-:W-:Y:S02]  /*dad0*/  IADD3 R4, P0, R4, UR19, RZ ;  /* 0x0000001304047c10 */ /* 0x010fe4000ff1e0ff */
[----:B------:R-:W-:-:S04]  /*dae0*/  MOV R5, UR19 ;  /* 0x0000001300057c02 */ /* 0x000fc80008000f00 */
[----:B--2---:R-:W-:Y:S02]  /*daf0*/  LEA.HI.X.SX32 R5, R5, R14, 0x1, P0 ;  /* 0x0000000e05057211 */ /* 0x004fe400000f0eff */
[----:B------:R-:W-:-:S04]  /*db00*/  LEA R9, P0, R4, R9, 0x2 ;  /* 0x0000000904097211 */ /* 0x000fc800078010ff */
[----:B------:R-:W-:Y:S02]  /*db10*/  LEA.HI.X R10, R4, R10, R5, 0x2, P0 ;  /* 0x0000000a040a7211 */ /* 0x000fe400000f1405 */
[----:B------:R-:W-:Y:S01]  /*db20*/  R2UR UR14, R9 ;  /* 0x00000000090e72ca */ /* 0x000fe200000e0000 */
[----:B------:R1:W5:Y:S01]  /*db30*/  LDL.LU R5, [R1+0x1c] ;  /* 0x00001c0001057983 */ /* 0x0003620000300800 */
[----:B------:R-:W-:-:S03]  /*db40*/  R2UR UR15, R10 ;  /* 0x000000000a0f72ca */ /* 0x000fc600000e0000 */
[----:B------:R1:W-:Y:S10]  /*db50*/  STL [R1+0x10], R2 ;  /* 0x0000100201007387 */ /* 0x0003f40000100800 */
[----:B------:R1:W-:Y:S02]  /*db60*/  UBLKCP.S.G [UR8], [UR14], UR10 ;  /* 0x000000080e0073ba */ /* 0x0003e4000800020a */
[----:B-1----:R-:W-:Y:S01]  /*db70*/  NOP ;  /* 0x0000000000007918 */ /* 0x002fe20000000000 */
.L_x_2497:
[----:B------:R-:W4:Y:S01]  /*db80*/  LDL R3, [R1+0x10] ;  /* 0x0000100001037983 */ /* 0x000f220000100800 */
[----:B------:R-:W1:Y:S02]  /*db90*/  S2R R2, SR_TID.X ;  /* 0x0000000000027919 */ /* 0x000e640000002100 */
[----:B-1----:R-:W-:-:S04]  /*dba0*/  LOP3.LUT R2, R2, 0x7f, RZ, 0xc0, !PT ;  /* 0x0000007f02027812 */ /* 0x002fc800078ec0ff */
[----:B------:R-:W-:Y:S02]  /*dbb0*/  ISETP.NE.AND P1, PT, R2, RZ, PT ;  /* 0x000000ff0200720c */ /* 0x000fe40003f25270 */
[----:B----4-:R-:W-:Y:S02]  /*dbc0*/  LEA R4, R3, R0, 0x3 ;  /* 0x0000000003047211 */ /* 0x010fe400078e18ff */
[----:B------:R-:W-:-:S04]  /*dbd0*/  SHF.L.U32 R3, R8, 0x1f, RZ ;  /* 0x0000001f08037819 */ /* 0x000fc800000006ff */
[----:B------:R-:W1:Y:S02]  /*dbe0*/  SYNCS.PHASECHK.TRANS64.TRYWAIT P0, [R4+URZ+0x26840], R3 ;  /* 0x02684003040075a7 */ /* 0x000e64000800017f */
[----:B-1----:R-:W-:Y:S05]  /*dbf0*/  @!P0 BRA `(.L_x_2512) ;  /* 0x00000008005c8947 */ /* 0x002fea0003800000 */
.L_x_2531:
[----:B------:R-:W-:Y:S05]  /*dc00*/  @P1 BRA `(.L_x_2513) ;  /* 0x0000000000181947 */ /* 0x000fea0003800000 */
[----:B------:R-:W4:Y:S01]  /*dc10*/  S2R R2, SR_TID.X ;  /* 0x0000000000027919 */ /* 0x000f220000002100 */
[----:B-1----:R-:W-:-:S04]  /*dc20*/  IMAD.MOV.U32 R3, RZ, RZ, 0x3180 ;  /* 0x00003180ff037424 */ /* 0x002fc800078e00ff */
[----:B------:R1:W-:Y:S01]  /*dc30*/  SYNCS.ARRIVE.TRANS64 RZ, [R4+URZ+0x26830], R3 ;  /* 0x0268300304ff79a7 */ /* 0x0003e2000800003f */
[----:B----4-:R-:W-:-:S13]  /*dc40*/  LOP3.LUT P0, RZ, R2, 0x1f, RZ, 0xc0, !PT ;  /* 0x0000001f02ff7812 */ /* 0x010fda000780c0ff */
[----:B-1----:R-:W-:Y:S05]  /*dc50*/  @!P0 BRA `(.L_x_2513) ;  /* 0x0000000000048947 */ /* 0x002fea0003800000 */
[----:B------:R-:W-:Y:S01]  /*dc60*/  BPT.TRAP 0x1 ;  /* 0x000000040000795c */ /* 0x000fe20000300000 */
.L_x_2513:
[----:B------:R-:W4:Y:S01]  /*dc70*/  LDL.LU R9, [R1+0x10] ;  /* 0x0000100001097983 */ /* 0x000f220000300800 */
[----:B-----5:R-:W-:Y:S01]  /*dc80*/  R2UR UR19, R5 ;  /* 0x00000000051372ca */ /* 0x020fe200000e0000 */
[----:B-1----:R-:W1:Y:S01]  /*dc90*/  LDC.64 R2, c[0x0][0x728] ;  /* 0x0001ca00ff027b82 */ /* 0x002e620000000a00 */
[----:B------:R-:W-:Y:S01]  /*dca0*/  R2UR UR17, R4 ;  /* 0x00000000041172ca */ /* 0x000fe200000e0000 */
[----:B------:R-:W-:Y:S01]  /*dcb0*/  UMOV UR6, 0x0 ;  /* 0x0000000000067882 */ /* 0x000fe20000000000 */
[----:B------:R-:W-:Y:S01]  /*dcc0*/  UMOV UR7, 0x14f00000 ;  /* 0x14f0000000077882 */ /* 0x000fe20000000000 */
[----:B------:R-:W-:Y:S01]  /*dcd0*/  UMOV UR18, URZ ;  /* 0x0000003f00127c82 */ /* 0x000fe20008000000 */
[----:B------:R-:W-:-:S07]  /*dce0*/  UMOV UR10, 0x18 ;  /* 0x00000018000a7882 */ /* 0x000fce0000000000 */
[----:B------:R-:W-:Y:S02]  /*dcf0*/  UIMAD UR19, UR19, 0x60, URZ ;  /* 0x00000060131378a4 */ /* 0x000fe4000f8e023f */
[----:B------:R-:W-:-:S04]  /*dd00*/  UIADD3 UR17, UR17, 0x26830, URZ ;  /* 0x0002683011117890 */ /* 0x000fc8000fffe03f */
[----:B------:R-:W-:Y:S02]  /*dd10*/  IADD3 R6, P0, R6, UR19, RZ ;  /* 0x0000001306067c10 */ /* 0x000fe4000ff1e0ff */
[----:B------:R-:W-:Y:S01]  /*dd20*/  MOV R10, UR19 ;  /* 0x00000013000a7c02 */ /* 0x000fe20008000f00 */
[----:B------:R-:W-:-:S03]  /*dd30*/  UMOV UR9, UR17 ;  /* 0x0000001100097c82 */ /* 0x000fc60008000000 */
[----:B------:R-:W-:Y:S02]  /*dd40*/  LEA.HI.X.SX32 R21, R10, R21, 0x1, P0 ;  /* 0x000000150a157211 */ /* 0x000fe400000f0eff */
[----:B-1----:R-:W-:-:S04]  /*dd50*/  LEA R2, P0, R6, R2, 0x2 ;  /* 0x0000000206027211 */ /* 0x002fc800078010ff */
[----:B------:R-:W-:Y:S02]  /*dd60*/  LEA.HI.X R3, R6, R3, R21, 0x2, P0 ;  /* 0x0000000306037211 */ /* 0x000fe400000f1415 */
[----:B------:R-:W-:Y:S02]  /*dd70*/  IADD3 R11, P0, R11, 0x1f0, RZ ;  /* 0x000001f00b0b7810 */ /* 0x000fe40007f1e0ff */
[----:B------:R-:W-:Y:S02]  /*dd80*/  R2UR UR14, R2 ;  /* 0x00000000020e72ca */ /* 0x000fe400000e0000 */
[----:B------:R-:W-:Y:S02]  /*dd90*/  IADD3.X R12, RZ, R12, RZ, P0, !PT ;  /* 0x0000000cff0c7210 */ /* 0x000fe400007fe4ff */
[----:B------:R-:W-:Y:S02]  /*dda0*/  R2UR UR4, R11 ;  /* 0x000000000b0472ca */ /* 0x000fe400000e0000 */
[----:B------:R-:W-:-:S02]  /*ddb0*/  R2UR UR5, R12 ;  /* 0x000000000c0572ca */ /* 0x000fc400000e0000 */
[----:B------:R-:W-:Y:S01]  /*ddc0*/  R2UR UR15, R3 ;  /* 0x00000000030f72ca */ /* 0x000fe200000e0000 */
[C-C-:B----4-:R-:W-:Y:S02]  /*ddd0*/  IMAD R4, R9.reuse, 0x3000, R0.reuse ;  /* 0x0000300009047824 */ /* 0x150fe400078e0200 */
[----:B--23--:R-:W-:-:S03]  /*dde0*/  IMAD R0, R9, 0x200, R0 ;  /* 0x0000020009007824 */ /* 0x00cfc600078e0200 */
[----:B------:R-:W-:Y:S02]  /*ddf0*/  R2UR UR16, R4 ;  /* 0x00000000041072ca */ /* 0x000fe400000e0000 */
[----:B------:R-:W-:Y:S01]  /*de00*/  R2UR UR8, R0 ;  /* 0x00000000000872ca */ /* 0x000fe200000e0000 */
[----:B------:R-:W-:-:S05]  /*de10*/  VIADD R0, R9, 0x1 ;  /* 0x0000000109007836 */ /* 0x000fca0000000000 */
[----:B------:R-:W-:-:S04]  /*de20*/  ISETP.NE.AND P0, PT, R0, 0x2, PT ;  /* 0x000000020000780c */ /* 0x000fc80003f05270 */
[----:B------:R-:W-:Y:S01]  /*de30*/  SEL R3, RZ, 0x1, P0 ;  /* 0x00000001ff037807 */ /* 0x000fe20000000000 */
[----:B------:R-:W-:Y:S01]  /*de40*/  UIADD3 UR16, UR16, 0x14000, URZ ;  /* 0x0001400010107890 */ /* 0x000fe2000fffe03f */
[----:B------:R-:W-:Y:S01]  /*de50*/  SEL R0, R0, RZ, P0 ;  /* 0x000000ff00007207 */ /* 0x000fe20000000000 */
[----:B------:R-:W-:Y:S01]  /*de60*/  UIADD3 UR8, UR8, 0x1a380, URZ ;  /* 0x0001a38008087890 */ /* 0x000fe2000fffe03f */
[----:B------:R-:W-:-:S06]  /*de70*/  LOP3.LUT R8, R8, R3, RZ, 0x3c, !PT ;  /* 0x0000000308087212 */ /* 0x000fcc00078e3cff */
[----:B------:R1:W-:Y:S02]  /*de80*/  UTMALDG.4D [UR16], [UR4], desc[UR6] ;  /* 0x00000610040075b4 */ /* 0x0003e40008019000 */
[----:B------:R1:W-:Y:S02]  /*de90*/  UBLKCP.S.G [UR8], [UR14], UR10 ;  /* 0x000000080e0073ba */ /* 0x0003e4000800020a */
[----:B-1----:R-:W-:Y:S01]  /*dea0*/  NOP ;  /* 0x0000000000007918 */ /* 0x002fe20000000000 */
.L_x_2494:
[----:B------:R-:W-:Y:S05]  /*deb0*/  BSYNC B0 ;  /* 0x0000000000007941 */ /* 0x000fea0003800000 */
.L_x_2493:
[----:B------:R-:W-:-:S03]  /*dec0*/  UMOV UR4, 0xffffffff ;  /* 0xffffffff00047882 */ /* 0x000fc60000000000 */
[----:B------:R-:W-:Y:S05]  /*ded0*/  BRA.DIV UR4, `(.L_x_2514) ;  /* 0x0000000604b87947 */ /* 0x000fea000b800000 */
[----:B------:R-:W-:-:S13]  /*dee0*/  ELECT P6, URZ, PT ;  /* 0x00000000003f782f */ /* 0x000fda00038c0000 */
.L_x_2534:
[----:B------:R-:W-:Y:S05]  /*def0*/  @!P6 BRA `(.L_x_2413) ;  /* 0x000000000084e947 */ /* 0x000fea0003800000 */
[----:B------:R-:W2:Y:S02]  /*df00*/  LDL.LU R2, [R1+0xc] ;  /* 0x00000c0001027983 */ /* 0x000ea40000300800 */
[----:B--2---:R-:W-:-:S04]  /*df10*/  LOP3.LUT R2, R2, 0x2, RZ, 0xfc, !PT ;  /* 0x0000000202027812 */ /* 0x004fc800078efcff */
[----:B------:R-:W-:-:S13]  /*df20*/  ISETP.NE.AND P2, PT, R2, 0x3, PT ;  /* 0x000000030200780c */ /* 0x000fda0003f45270 */
[----:B------:R-:W-:Y:S05]  /*df30*/  @!P2 BRA `(.L_x_2515) ;  /* 0x000000000004a947 */ /* 0x000fea0003800000 */
[----:B------:R-:W-:Y:S01]  /*df40*/  BPT.TRAP 0x1 ;  /* 0x000000040000795c */ /* 0x000fe20000300000 */
.L_x_2515:
        /* <DEDUP_REMOVED lines=15> */
.L_x_2535:
[----:B------:R-:W2:Y:S02]  /*e040*/  SYNCS.PHASECHK.TRANS64.TRYWAIT P0, [R3+URZ], R2 ;  /* 0x00000002030075a7 */ /* 0x000ea4000800017f */
[----:B--2---:R-:W-:Y:S05]  /*e050*/  @!P0 BRA `(.L_x_2517) ;  /* 0x00000004008c8947 */ /* 0x004fea0003800000 */
.L_x_2536:
[----:B------:R-:W-:Y:S05]  /*e060*/  @!P2 BRA `(.L_x_2518) ;  /* 0x000000000004a947 */ /* 0x000fea0003800000 */
[----:B------:R-:W-:Y:S01]  /*e070*/  BPT.TRAP 0x1 ;  /* 0x000000040000795c */ /* 0x000fe20000300000 */
.L_x_2518:
[----:B--2---:R-:W-:-:S05]  /*e080*/  IADD3 R3, R9, 0x26840, RZ ;  /* 0x0002684009037810 */ /* 0x004fca0007ffe0ff */
[----:B------:R-:W-:-:S04]  /*e090*/  IMAD R5, R0, 0x8, R3 ;  /* 0x0000000800057824 */ /* 0x000fc800078e0203 */
[----:B------:R-:W2:Y:S02]  /*e0a0*/  SYNCS.PHASECHK.TRANS64.TRYWAIT P0, [R5+URZ], R4 ;  /* 0x00000004050075a7 */ /* 0x000ea4000800017f */
[----:B--2---:R-:W-:Y:S05]  /*e0b0*/  @!P0 BRA `(.L_x_2519) ;  /* 0x0000000400888947 */ /* 0x004fea0003800000 */
.L_x_2537:
[----:B------:R-:W-:-:S07]  /*e0c0*/  LEA R3, R6, R3, 0x3 ;  /* 0x0000000306037211 */ /* 0x000fce00078e18ff */
.L_x_2520:
[----:B---3--:R3:W4:Y:S02]  /*e0d0*/  SYNCS.PHASECHK.TRANS64.TRYWAIT P0, [R3+URZ], R2 ;  /* 0x00000002030075a7 */ /* 0x008724000800017f */
[----:B----4-:R-:W-:Y:S05]  /*e0e0*/  @!P0 NANOSLEEP.SYNCS 0x989680 ;  /* 0x009896800000895d */ /* 0x010fea0003900000 */
[----:B------:R-:W4:Y:S02]  /*e0f0*/  @!P0 SYNCS.PHASECHK.TRANS64 P0, [R3+URZ], R2 ;  /* 0x00000002030085a7 */ /* 0x000f24000800007f */
[----:B----4-:R-:W-:Y:S05]  /*e100*/  @!P0 BRA `(.L_x_2520) ;  /* 0xfffffffc00f08947 */ /* 0x010fea000383ffff */
.L_x_2413:
[----:B------:R-:W-:Y:S05]  /*e110*/  BSYNC B6 ;  /* 0x0000000000067941 */ /* 0x000fea0003800000 */
.L_x_2408:
[----:B------:R-:W-:Y:S05]  /*e120*/  EXIT ;  /* 0x000000000000794d */ /* 0x000fea0003800000 */
.L_x_2419:
[----:B------:R-:W-:Y:S01]  /*e130*/  IMAD.MOV.U32 R12, RZ, RZ, RZ ;  /* 0x000000ffff0c7224 */ /* 0x000fe200078e00ff */
[----:B------:R-:W-:Y:S01]  /*e140*/  MOV R11, 0x1f ;  /* 0x0000001f000b7802 */ /* 0x000fe20000000f00 */
[----:B------:R-:W-:-:S07]  /*e150*/  IMAD.MOV.U32 R15, RZ, RZ, -0x1 ;  /* 0xffffffffff0f7424 */ /* 0x000fce00078e00ff */
[----:B------:R-:W-:Y:S05]  /*e160*/  WARPSYNC.COLLECTIVE R15, `(.L_x_2521) ;  /* 0x000000000f087348 */ /* 0x000fea0003c00000 */
[----:B------:R1:W2:Y:S02]  /*e170*/  SHFL.IDX P6, R14, R13, R12, R11 ;  /* 0x0000000c0d0e7389 */ /* 0x0002a400000c000b */
[----:B-12---:R-:W-:Y:S01]  /*e180*/  ENDCOLLECTIVE ;  /* 0x000000000000791b */ /* 0x006fe20003800000 */
.L_x_2521:
[----:B------:R-:W-:Y:S05]  /*e190*/  BRA `(.L_x_2522) ;  /* 0xffffff2c00e07947 */ /* 0x000fea000383ffff */
.L_x_2421:
[----:B----4-:R4:W1:Y:S02]  /*e1a0*/  SYNCS.PHASECHK.TRANS64.TRYWAIT P0, [R17+URZ+0x26800], R2 ;  /* 0x02680002110075a7 */ /* 0x010864000800017f */
[----:B-1----:R-:W-:Y:S05]  /*e1b0*/  @!P0 NANOSLEEP.SYNCS 0x989680 ;  /* 0x009896800000895d */ /* 0x002fea0003900000 */
[----:B------:R-:W1:Y:S02]  /*e1c0*/  @!P0 SYNCS.PHASECHK.TRANS64 P0, [R17+URZ+0x26800], R2 ;  /* 0x02680002110085a7 */ /* 0x000e64000800007f */
[----:B-1----:R-:W-:Y:S05]  /*e1d0*/  @!P0 BRA `(.L_x_2421) ;  /* 0xfffffffc00f08947 */ /* 0x002fea000383ffff */
[----:B------:R-:W-:Y:S05]  /*e1e0*/  BRA `(.L_x_2420) ;  /* 0xffffff2c00e87947 */ /* 0x000fea000383ffff */
.L_x_2426:
[----:B--2---:R2:W3:Y:S02]  /*e1f0*/  SYNCS.PHASECHK.TRANS64.TRYWAIT P1, [R8+URZ+0x26810], R21 ;  /* 0x02681015080075a7 */ /* 0x0044e4000802017f */
[----:B---3--:R-:W-:Y:S05]  /*e200*/  @!P1 NANOSLEEP.SYNCS 0x989680 ;  /* 0x009896800000995d */ /* 0x008fea0003900000 */
[----:B------:R-:W3:Y:S02]  /*e210*/  @!P1 SYNCS.PHASECHK.TRANS64 P1, [R8+URZ+0x26810], R21 ;  /* 0x02681015080095a7 */ /* 0x000ee4000802007f */
[----:B---3--:R-:W-:Y:S05]  /*e220*/  @!P1 BRA `(.L_x_2426) ;  /* 0xfffffffc00f09947 */ /* 0x008fea000383ffff */
[----:B------:R-:W-:Y:S05]  /*e230*/  BRA `(.L_x_2425) ;  /* 0xffffff3800347947 */ /* 0x000fea000383ffff */
.L_x_2430:
[----:B------:R1:W1:Y:S02]  /*e240*/  SYNCS.PHASECHK.TRANS64.TRYWAIT P1, [R8+URZ+0x26830], R21 ;  /* 0x02683015080075a7 */ /* 0x000264000802017f */
[----:B-1----:R-:W-:Y:S05]  /*e250*/  @!P1 NANOSLEEP.SYNCS 0x989680 ;  /* 0x009896800000995d */ /* 0x002fea0003900000 */
[----:B------:R-:W1:Y:S02]  /*e260*/  @!P1 SYNCS.PHASECHK.TRANS64 P1, [R8+URZ+0x26830], R21 ;  /* 0x02683015080095a7 */ /* 0x000e64000802007f */
[----:B-1----:R-:W-:Y:S05]  /*e270*/  @!P1 BRA `(.L_x_2430) ;  /* 0xfffffffc00f09947 */ /* 0x002fea000383ffff */
[----:B------:R-:W-:Y:S05]  /*e280*/  BRA `(.L_x_2429) ;  /* 0xffffff3c00307947 */ /* 0x000fea000383ffff */
.L_x_2438:
[----:B--2---:R2:W3:Y:S02]  /*e290*/  SYNCS.PHASECHK.TRANS64.TRYWAIT P1, [R6+URZ+0x26810], R15 ;  /* 0x0268100f060075a7 */ /* 0x0044e4000802017f */
[----:B---3--:R-:W-:Y:S05]  /*e2a0*/  @!P1 NANOSLEEP.SYNCS 0x989680 ;  /* 0x009896800000995d */ /* 0x008fea0003900000 */
[----:B------:R-:W3:Y:S02]  /*e2b0*/  @!P1 SYNCS.PHASECHK.TRANS64 P1, [R6+URZ+0x26810], R15 ;  /* 0x0268100f060095a7 */ /* 0x000ee4000802007f */
[----:B---3--:R-:W-:Y:S05]  /*e2c0*/  @!P1 BRA `(.L_x_2438) ;  /* 0xfffffffc00f09947 */ /* 0x008fea000383ffff */
[----:B------:R-:W-:Y:S05]  /*e2d0*/  BRA `(.L_x_2437) ;  /* 0xffffff7c003c7947 */ /* 0x000fea000383ffff */
.L_x_2442:
[----:B------:R1:W1:Y:S02]  /*e2e0*/  SYNCS.PHASECHK.TRANS64.TRYWAIT P1, [R6+URZ+0x26830], R15 ;  /* 0x0268300f060075a7 */ /* 0x000264000802017f */
[----:B-1----:R-:W-:Y:S05]  /*e2f0*/  @!P1 NANOSLEEP.SYNCS 0x989680 ;  /* 0x009896800000995d */ /* 0x002fea0003900000 */
[----:B------:R-:W1:Y:S02]  /*e300*/  @!P1 SYNCS.PHASECHK.TRANS64 P1, [R6+URZ+0x26830], R15 ;  /* 0x0268300f060095a7 */ /* 0x000e64000802007f */
[----:B-1----:R-:W-:Y:S05]  /*e310*/  @!P1 BRA `(.L_x_2442) ;  /* 0xfffffffc00f09947 */ /* 0x002fea000383ffff */
[----:B------:R-:W-:Y:S05]  /*e320*/  BRA `(.L_x_2441) ;  /* 0xffffff80002c7947 */ /* 0x000fea000383ffff */
.L_x_2495:
[----:B-1----:R1:W2:Y:S02]  /*e330*/  SYNCS.PHASECHK.TRANS64.TRYWAIT P1, [R0+URZ+0x26820], R3 ;  /* 0x02682003000075a7 */ /* 0x0022a4000802017f */
[----:B--2---:R-:W-:Y:S05]  /*e340*/  @!P1 NANOSLEEP.SYNCS 0x989680 ;  /* 0x009896800000995d */ /* 0x004fea0003900000 */
[----:B------:R-:W2:Y:S02]  /*e350*/  @!P1 SYNCS.PHASECHK.TRANS64 P1, [R0+URZ+0x26820], R3 ;  /* 0x02682003000095a7 */ /* 0x000ea4000802007f */
[----:B--2---:R-:W-:Y:S05]  /*e360*/  @!P1 BRA `(.L_x_2495) ;  /* 0xfffffffc00f09947 */ /* 0x004fea000383ffff */
[----:B------:R-:W-:Y:S05]  /*e370*/  BRA `(.L_x_2523) ;  /* 0xffffffe400387947 */ /* 0x000fea000383ffff */
.L_x_2499:
[----:B--2---:R2:W3:Y:S02]  /*e380*/  SYNCS.PHASECHK.TRANS64.TRYWAIT P1, [R0+URZ+0x26840], R17 ;  /* 0x02684011000075a7 */ /* 0x0044e4000802017f */
[----:B---3--:R-:W-:Y:S05]  /*e390*/  @!P1 NANOSLEEP.SYNCS 0x989680 ;  /* 0x009896800000995d */ /* 0x008fea0003900000 */
[----:B------:R-:W3:Y:S02]  /*e3a0*/  @!P1 SYNCS.PHASECHK.TRANS64 P1, [R0+URZ+0x26840], R17 ;  /* 0x02684011000095a7 */ /* 0x000ee4000802007f */
[----:B---3--:R-:W-:Y:S05]  /*e3b0*/  @!P1 BRA `(.L_x_2499) ;  /* 0xfffffffc00f09947 */ /* 0x008fea000383ffff */
[----:B------:R-:W-:Y:S05]  /*e3c0*/  BRA `(.L_x_2524) ;  /* 0xffffffe800787947 */ /* 0x000fea000383ffff */
.L_x_2501:
[----:B-1----:R1:W3:Y:S02]  /*e3d0*/  SYNCS.PHASECHK.TRANS64.TRYWAIT P1, [R0+URZ+0x26828], R17 ;  /* 0x02682811000075a7 */ /* 0x0022e4000802017f */
[----:B---3--:R-:W-:Y:S05]  /*e3e0*/  @!P1 NANOSLEEP.SYNCS 0x989680 ;  /* 0x009896800000995d */ /* 0x008fea0003900000 */
[----:B------:R-:W3:Y:S02]  /*e3f0*/  @!P1 SYNCS.PHASECHK.TRANS64 P1, [R0+URZ+0x26828], R17 ;  /* 0x02682811000095a7 */ /* 0x000ee4000802007f */
[----:B---3--:R-:W-:Y:S05]  /*e400*/  @!P1 BRA `(.L_x_2501) ;  /* 0xfffffffc00f09947 */ /* 0x008fea000383ffff */
[----:B------:R-:W-:Y:S05]  /*e410*/  BRA `(.L_x_2525) ;  /* 0xffffffe800f87947 */ /* 0x000fea000383ffff */
.L_x_2503:
[----:B---3--:R3:W4:Y:S02]  /*e420*/  SYNCS.PHASECHK.TRANS64.TRYWAIT P1, [R0+URZ+0x26848], R17 ;  /* 0x02684811000075a7 */ /* 0x008724000802017f */
[----:B----4-:R-:W-:Y:S05]  /*e430*/  @!P1 NANOSLEEP.SYNCS 0x989680 ;  /* 0x009896800000995d */ /* 0x010fea0003900000 */
[----:B------:R-:W4:Y:S02]  /*e440*/  @!P1 SYNCS.PHASECHK.TRANS64 P1, [R0+URZ+0x26848], R17 ;  /* 0x02684811000095a7 */ /* 0x000f24000802007f */
[----:B----4-:R-:W-:Y:S05]  /*e450*/  @!P1 BRA `(.L_x_2503) ;  /* 0xfffffffc00f09947 */ /* 0x010fea000383ffff */
[----:B------:R-:W-:Y:S05]  /*e460*/  BRA `(.L_x_2526) ;  /* 0xffffffec00807947 */ /* 0x000fea000383ffff */
.L_x_2505:
[----:B------:R-:W-:-:S07]  /*e470*/  SHF.L.U32 R4, R8, 0x1f, RZ ;  /* 0x0000001f08047819 */ /* 0x000fce00000006ff */
.L_x_2527:
[----:B----4-:R4:W1:Y:S02]  /*e480*/  SYNCS.PHASECHK.TRANS64.TRYWAIT P1, [R0+URZ+0x26820], R4 ;  /* 0x02682004000075a7 */ /* 0x010864000802017f */
[----:B-1----:R-:W-:Y:S05]  /*e490*/  @!P1 NANOSLEEP.SYNCS 0x989680 ;  /* 0x009896800000995d */ /* 0x002fea0003900000 */
[----:B------:R-:W1:Y:S02]  /*e4a0*/  @!P1 SYNCS.PHASECHK.TRANS64 P1, [R0+URZ+0x26820], R4 ;  /* 0x02682004000095a7 */ /* 0x000e64000802007f */
[----:B-1----:R-:W-:Y:S05]  /*e4b0*/  @!P1 BRA `(.L_x_2527) ;  /* 0xfffffffc00f09947 */ /* 0x002fea000383ffff */
[----:B------:R-:W-:Y:S05]  /*e4c0*/  BRA `(.L_x_2528) ;  /* 0xffffffec00e87947 */ /* 0x000fea000383ffff */
.L_x_2508:
[----:B-1----:R1:W4:Y:S02]  /*e4d0*/  SYNCS.PHASECHK.TRANS64.TRYWAIT P1, [R0+URZ+0x26840], R14 ;  /* 0x0268400e000075a7 */ /* 0x002324000802017f */
[----:B----4-:R-:W-:Y:S05]  /*e4e0*/  @!P1 NANOSLEEP.SYNCS 0x989680 ;  /* 0x009896800000995d */ /* 0x010fea0003900000 */
[----:B------:R-:W4:Y:S02]  /*e4f0*/  @!P1 SYNCS.PHASECHK.TRANS64 P1, [R0+URZ+0x26840], R14 ;  /* 0x0268400e000095a7 */ /* 0x000f24000802007f */
[----:B----4-:R-:W-:Y:S05]  /*e500*/  @!P1 BRA `(.L_x_2508) ;  /* 0xfffffffc00f09947 */ /* 0x010fea000383ffff */
[----:B------:R-:W-:Y:S05]  /*e510*/  BRA `(.L_x_2529) ;  /* 0xfffffff000807947 */ /* 0x000fea000383ffff */
.L_x_2510:
[----:B-1----:R1:W4:Y:S02]  /*e520*/  SYNCS.PHASECHK.TRANS64.TRYWAIT P1, [R0+URZ+0x26828], R14 ;  /* 0x0268280e000075a7 */ /* 0x002324000802017f */
[----:B----4-:R-:W-:Y:S05]  /*e530*/  @!P1 NANOSLEEP.SYNCS 0x989680 ;  /* 0x009896800000995d */ /* 0x010fea0003900000 */
[----:B------:R-:W4:Y:S02]  /*e540*/  @!P1 SYNCS.PHASECHK.TRANS64 P1, [R0+URZ+0x26828], R14 ;  /* 0x0268280e000095a7 */ /* 0x000f24000802007f */
[----:B----4-:R-:W-:Y:S05]  /*e550*/  @!P1 BRA `(.L_x_2510) ;  /* 0xfffffffc00f09947 */ /* 0x010fea000383ffff */
[----:B------:R-:W-:Y:S05]  /*e560*/  BRA `(.L_x_2530) ;  /* 0xfffffff000f47947 */ /* 0x000fea000383ffff */
.L_x_2512:
[----:B-1----:R1:W4:Y:S02]  /*e570*/  SYNCS.PHASECHK.TRANS64.TRYWAIT P0, [R4+URZ+0x26840], R3 ;  /* 0x02684003040075a7 */ /* 0x002324000800017f */
[----:B----4-:R-:W-:Y:S05]  /*e580*/  @!P0 NANOSLEEP.SYNCS 0x989680 ;  /* 0x009896800000895d */ /* 0x010fea0003900000 */
[----:B------:R-:W4:Y:S02]  /*e590*/  @!P0 SYNCS.PHASECHK.TRANS64 P0, [R4+URZ+0x26840], R3 ;  /* 0x02684003040085a7 */ /* 0x000f24000800007f */
[----:B----4-:R-:W-:Y:S05]  /*e5a0*/  @!P0 BRA `(.L_x_2512) ;  /* 0xfffffffc00f08947 */ /* 0x010fea000383ffff */
[----:B------:R-:W-:Y:S05]  /*e5b0*/  BRA `(.L_x_2531) ;  /* 0xfffffff400907947 */ /* 0x000fea000383ffff */
.L_x_2514:
[----:B------:R-:W-:Y:S01]  /*e5c0*/  BSSY B0, `(.L_x_2532) ;  /* 0x0000006000007945 */ /* 0x000fe20003800000 */
[----:B------:R-:W-:-:S07]  /*e5d0*/  MOV R15, 0xffffffff ;  /* 0xffffffff000f7802 */ /* 0x000fce0000000f00 */
[----:B------:R-:W-:Y:S05]  /*e5e0*/  WARPSYNC.COLLECTIVE R15, `(.L_x_2533) ;  /* 0x000000000f0c7348 */ /* 0x000fea0003c00000 */
[----:B------:R-:W-:Y:S02]  /*e5f0*/  ELECT P6, UR62, PT ;  /* 0x00000000003e782f */ /* 0x000fe400038c0000 */
[----:B------:R-:W-:Y:S01]  /*e600*/  MOV R14, UR62 ;  /* 0x0000003e000e7c02 */ /* 0x000fe20008000f00 */
[----:B------:R-:W-:Y:S10]  /*e610*/  ENDCOLLECTIVE ;  /* 0x000000000000791b */ /* 0x000ff40003800000 */
.L_x_2533:
[----:B------:R-:W-:Y:S05]  /*e620*/  BSYNC B0 ;  /* 0x0000000000007941 */ /* 0x000fea0003800000 */
.L_x_2532:
[----:B------:R-:W-:Y:S05]  /*e630*/  BRA `(.L_x_2534) ;  /* 0xfffffff8002c7947 */ /* 0x000fea000383ffff */
.L_x_2516:
[----:B-1----:R1:W2:Y:S02]  /*e640*/  SYNCS.PHASECHK.TRANS64.TRYWAIT P0, [R7+URZ], R4 ;  /* 0x00000004070075a7 */ /* 0x0022a4000800017f */
[----:B--2---:R-:W-:Y:S05]  /*e650*/  @!P0 NANOSLEEP.SYNCS 0x989680 ;  /* 0x009896800000895d */ /* 0x004fea0003900000 */
[----:B------:R-:W2:Y:S02]  /*e660*/  @!P0 SYNCS.PHASECHK.TRANS64 P0, [R7+URZ], R4 ;  /* 0x00000004070085a7 */ /* 0x000ea4000800007f */
[----:B--2---:R-:W-:Y:S05]  /*e670*/  @!P0 BRA `(.L_x_2516) ;  /* 0xfffffffc00f08947 */ /* 0x004fea000383ffff */
[----:B------:R-:W-:Y:S05]  /*e680*/  BRA `(.L_x_2535) ;  /* 0xfffffff8006c7947 */ /* 0x000fea000383ffff */
.L_x_2517:
[----:B--2---:R2:W3:Y:S02]  /*e690*/  SYNCS.PHASECHK.TRANS64.TRYWAIT P0, [R3+URZ], R2 ;  /* 0x00000002030075a7 */ /* 0x0044e4000800017f */
[----:B---3--:R-:W-:Y:S05]  /*e6a0*/  @!P0 NANOSLEEP.SYNCS 0x989680 ;  /* 0x009896800000895d */ /* 0x008fea0003900000 */
[----:B------:R-:W3:Y:S02]  /*e6b0*/  @!P0 SYNCS.PHASECHK.TRANS64 P0, [R3+URZ], R2 ;  /* 0x00000002030085a7 */ /* 0x000ee4000800007f */
[----:B---3--:R-:W-:Y:S05]  /*e6c0*/  @!P0 BRA `(.L_x_2517) ;  /* 0xfffffffc00f08947 */ /* 0x008fea000383ffff */
[----:B------:R-:W-:Y:S05]  /*e6d0*/  BRA `(.L_x_2536) ;  /* 0xfffffff800607947 */ /* 0x000fea000383ffff */
.L_x_2519:
[----:B--2---:R2:W3:Y:S02]  /*e6e0*/  SYNCS.PHASECHK.TRANS64.TRYWAIT P0, [R5+URZ], R4 ;  /* 0x00000004050075a7 */ /* 0x0044e4000800017f */
[----:B---3--:R-:W-:Y:S05]  /*e6f0*/  @!P0 NANOSLEEP.SYNCS 0x989680 ;  /* 0x009896800000895d */ /* 0x008fea0003900000 */
[----:B------:R-:W3:Y:S02]  /*e700*/  @!P0 SYNCS.PHASECHK.TRANS64 P0, [R5+URZ], R4 ;  /* 0x00000004050085a7 */ /* 0x000ee4000800007f */
[----:B---3--:R-:W-:Y:S05]  /*e710*/  @!P0 BRA `(.L_x_2519) ;  /* 0xfffffffc00f08947 */ /* 0x008fea000383ffff */
[----:B------:R-:W-:Y:S05]  /*e720*/  BRA `(.L_x_2537) ;  /* 0xfffffff800647947 */ /* 0x000fea000383ffff */
.L_x_2538:
        /* <DEDUP_REMOVED lines=13> */
.L_x_7390:


//--------------------- .text._ZN7cutlass13device_kernelIN5flash11enable_sm90INS1_16FlashAttnBwdSm90INS1_25CollectiveMainloopBwdSm90ILi2ELi2ELi2EN4cute5tupleIJNS5_1CILi1EEES8_S8_EEENS6_IJNS7_ILi96EEENS7_ILi128EEENS7_ILi64EEEEEENS_6half_tEfNS_4arch4Sm90ELb1ELb0ELb1ELb0ELb1ELb1ELb0ELb1ELi2ELi1ELi2ELi2ELb0EEENS1_21CollectiveEpilogueBwdISD_SE_SG_Li256ELb0ELb0ELi1EEENS1_25SingleTileBwdLPTSchedulerILb0ELi128ELb1EEEEEEEEEvNT_6ParamsE --------------------------
	.section	.text._ZN7cutlass13device_kernelIN5flash11enable_sm90INS1_16FlashAttnBwdSm90INS1_25CollectiveMainloopBwdSm90ILi2ELi2ELi2EN4cute5tupleIJNS5_1CILi1EEES8_S8_EEENS6_IJNS7_ILi96EEENS7_ILi128EEENS7_ILi64EEEEEENS_6half_tEfNS_4arch4Sm90ELb1ELb0ELb1ELb0ELb1ELb1ELb0ELb1ELi2ELi1ELi2ELi2ELb0EEENS1_21CollectiveEpilogueBwdISD_SE_SG_Li256ELb0ELb0ELi1EEENS1_25SingleTileBwdLPTSchedulerILb0ELi128ELb1EEEEEEEEEvNT_6ParamsE,"ax",@progbits
	.align	128
.text._ZN7cutlass13device_kernelIN5flash11enable_sm90INS1_16FlashAttnBwdSm90INS1_25CollectiveMainloopBwdSm90ILi2ELi2ELi2EN4cute5tupleIJNS5_1CILi1EEES8_S8_EEENS6_IJNS7_ILi96EEENS7_ILi128EEENS7_ILi64EEEEEENS_6half_tEfNS_4arch4Sm90ELb1ELb0ELb1ELb0ELb1ELb1ELb0ELb1ELi2ELi1ELi2ELi2ELb0EEENS1_21CollectiveEpilogueBwdISD_SE_SG_Li256ELb0ELb0ELi1EEENS1_25SingleTileBwdLPTSchedulerILb0ELi128ELb1EEEEEEEEEvNT_6ParamsE:
        .type           _ZN7cutlass13device_kernelIN5flash11enable_sm90INS1_16FlashAttnBwdSm90INS1_25CollectiveMainloopBwdSm90ILi2ELi2ELi2EN4cute5tupleIJNS5_1CILi1EEES8_S8_EEENS6_IJNS7_ILi96EEENS7_ILi128EEENS7_ILi64EEEEEENS_6half_tEfNS_4arch4Sm90ELb1ELb0ELb1ELb0ELb1ELb1ELb0ELb1ELi2ELi1ELi2ELi2ELb0EEENS1_21CollectiveEpilogueBwdISD_SE_SG_Li256ELb0ELb0ELi1EEENS1_25SingleTileBwdLPTSchedulerILb0ELi128ELb1EEEEEEEEEvNT_6ParamsE,@function
        .size           _ZN7cutlass13device_kernelIN5flash11enable_sm90INS1_16FlashAttnBwdSm90INS1_25CollectiveMainloopBwdSm90ILi2ELi2ELi2EN4cute5tupleIJNS5_1CILi1EEES8_S8_EEENS6_IJNS7_ILi96EEENS7_ILi128EEENS7_ILi64EEEEEENS_6half_tEfNS_4arch4Sm90ELb1ELb0ELb1ELb0ELb1ELb1ELb0ELb1ELi2ELi1ELi2ELi2ELb0EEENS1_21CollectiveEpilogueBwdISD_SE_SG_Li256ELb0ELb0ELi1EEENS1_25SingleTileBwdLPTSchedulerILb0ELi128ELb1EEEEEEEEEvNT_6ParamsE,(.L_x_7391 - _ZN7cutlass13device_kernelIN5flash11enable_sm90INS1_16FlashAttnBwdSm90INS1_25CollectiveMainloopBwdSm90ILi2ELi2ELi2EN4cute5tupleIJNS5_1CILi1EEES8_S8_EEENS6_IJNS7_ILi96EEENS7_ILi128EEENS7_ILi64EEEEEENS_6half_tEfNS_4arch4Sm90ELb1ELb0ELb1ELb0ELb1ELb1ELb0ELb1ELi2ELi1ELi2ELi2ELb0EEENS1_21CollectiveEpilogueBwdISD_SE_SG_Li256ELb0ELb0ELi1EEENS1_25SingleTileBwdLPTSchedulerILb0ELi128ELb1EEEEEEEEEvNT_6ParamsE)
        .other          _ZN7cutlass13device_kernelIN5flash11enable_sm90INS1_16FlashAttnBwdSm90INS1_25CollectiveMainloopBwdSm90ILi2ELi2ELi2EN4cute5tupleIJNS5_1CILi1EEES8_S8_EEENS6_IJNS7_ILi96EEENS7_ILi128EEENS7_ILi64EEEEEENS_6half_tEfNS_4arch4Sm90ELb1ELb0ELb1ELb0ELb1ELb1ELb0ELb1ELi2ELi1ELi2ELi2ELb0EEENS1_21CollectiveEpilogueBwdISD_SE_SG_Li256ELb0ELb0ELi1EEENS1_25SingleTileBwdLPTSchedulerILb0ELi128ELb1EEEEEEEEEvNT_6ParamsE,@"STO_CUDA_ENTRY STV_DEFAULT"
_ZN7cutlass13device_kernelIN5flash11enable_sm90INS1_16FlashAttnBwdSm90INS1_25CollectiveMainloopBwdSm90ILi2ELi2ELi2EN4cute5tupleIJNS5_1CILi1EEES8_S8_EEENS6_IJNS7_ILi96EEENS7_ILi128EEENS7_ILi64EEEEEENS_6half_tEfNS_4arch4Sm90ELb1ELb0ELb1ELb0ELb1ELb1ELb0ELb1ELi2ELi1ELi2ELi2ELb0EEENS1_21CollectiveEpilogueBwdISD_SE_SG_Li256ELb0ELb0ELi1EEENS1_25SingleTileBwdLPTSchedulerILb0ELi128ELb1EEEEEEEEEvNT_6ParamsE:
        /* <DEDUP_REMOVED lines=29> */
.L_x_2540:
[----:B------:R-:W-:Y:S05]  /*01d0*/  BSYNC B0 ;  /* 0x0000000000007941 */ /* 0x000fea0003800000 */
.L_x_2539:
        /* <DEDUP_REMOVED lines=34> */
.L_x_2541:
        /* <DEDUP_REMOVED lines=22> */
.L_x_2542:
[----:B---3--:R-:W-:Y:S01]  /*0560*/  ISETP.NE.AND P0, PT, R2, RZ, PT ;  /* 0x000000ff0200720c */ /* 0x008fe20003f05270 */
[----:B------:R-:W-:Y:S01]  /*0570*/  IMAD.MOV.U32 R2, RZ, RZ, 0x1 ;  /* 0x00000001ff027424 */ /* 0x000fe200078e00ff */
[----:B------:R-:W-:Y:S01]  /*0580*/  NOP ;  /* 0x0000000000007918 */ /* 0x000fe20000000000 */
[----:B------:R-:W-:Y:S01]  /*0590*/  ULDC.64 UR36, c[0x0][0x208] ;  /* 0x0000820000247ab9 */ /* 0x000fe20000000a00 */
[----:B------:R-:W-:Y:S02]  /*05a0*/  BSSY B6, `(.L_x_2543) ;  /* 0x0000e4e000067945 */ /* 0x000fe40003800000 */
[----:B------:R-:W-:-:S05]  /*05b0*/  SEL R2, R2, 0x2, !P0 ;  /* 0x0000000202027807 */ /* 0x000fca0004000000 */
[----:B------:R3:W-:Y:S01]  /*05c0*/  STL [R1+0xc], R2 ;  /* 0x00000c0201007387 */ /* 0x0007e20000100800 */
[----:B-12-4-:R-:W-:Y:S06]  /*05d0*/  BAR.SYNC.DEFER_BLOCKING 0x0 ;  /* 0x0000000000007b1d */ /* 0x016fec0000010000 */
[----:B------:R-:W-:Y:S05]  /*05e0*/  @!P0 BRA `(.L_x_2544) ;  /* 0x000000ac00388947 */ /* 0x000fea0003800000 */
.L_x_2545:
        /* <DEDUP_REMOVED lines=32> */
.L_x_2546:
[----:B------:R-:W-:Y:S01]  /*07f0*/  ULDC UR7, c[0x0][0xb44] ;  /* 0x0002d10000077ab9 */ /* 0x000fe20000000800 */
[----:B------:R-:W-:Y:S01]  /*0800*/  UMOV UR38, UR10 ;  /* 0x0000000a00267c82 */ /* 0x000fe20008000000 */
[----:B------:R-:W-:-:S11]  /*0810*/  UISETP.NE.AND UP0, UPT, UR7, 0x1, UPT ;  /* 0x000000010700788c */ /* 0x000fd6000bf05270 */
[----:B------:R-:W-:Y:S02]  /*0820*/  @UP0 ULDC.64 UR8, c[0x0][0xb48] ;  /* 0x0002d20000080ab9 */ /* 0x000fe40000000a00 */
[----:B------:R-:W-:-:S04]  /*0830*/  UIMAD.WIDE.U32 UR4, UR10, UR8, URZ ;  /* 0x000000080a0472a5 */ /* 0x000fc8000f8e003f */
[----:B------:R-:W-:-:S04]  /*0840*/  @UP0 USHF.R.U32.HI UR38, URZ, UR9, UR5 ;  /* 0x000000093f260299 */ /* 0x000fc80008011605 */
[----:B------:R-:W-:-:S12]  /*0850*/  UIMAD UR4, UR38, UR7, URZ ;  /* 0x00000007260472a4 */ /* 0x000fd8000f8e023f */
.L_x_2547:
        /* <DEDUP_REMOVED lines=8> */
[----:B------:R-:W-:Y:S01]  /*08e0*/  UMOV UR44, UR7 ;  /* 0x00000007002c7c82 */ /* 0x000fe20008000000 */
[----:B------:R-:W-:Y:S02]  /*08f0*/  ULOP3.LUT UR4, URZ, UR38, URZ, 0x33, !UPT ;  /* 0x000000263f047292 */ /* 0x000fe4000f8e333f */
[----:B------:R-:W-:-:S03]  /*0900*/  @UP0 USHF.R.U32.HI UR44, URZ, UR6, UR5 ;  /* 0x000000063f2c0299 */ /* 0x000fc60008011605 */
[----:B------:R-:W-:Y:S01]  /*0910*/  ULDC UR6, c[0x0][0xb2c] ;  /* 0x0002cb0000067ab9 */ /* 0x000fe20000000800 */
[----:B------:R-:W-:Y:S02]  /*0920*/  UIADD3 UR5, -UR44, URZ, URZ ;  /* 0x0000003f2c057290 */ /* 0x000fe4000fffe13f */
[----:B------:R-:W-:Y:S01]  /*0930*/  ISETP.LE.AND P0, PT, RZ, UR44, PT ;  /* 0x0000002cff007c0c */ /* 0x000fe2000bf03270 */
[----:B------:R-:W-:Y:S02]  /*0940*/  UIADD3 UR4, UR4, UR6, URZ ;  /* 0x0000000604047290 */ /* 0x000fe4000fffe03f */
[----:B------:R-:W-:-:S10]  /*0950*/  UIMAD UR43, UR43, UR5, UR7 ;  /* 0x000000052b2b72a4 */ /* 0x000fd4000f8e0207 */
[----:B------:R-:W-:Y:S05]  /*0960*/  @!P0 BRA `(.L_x_2548) ;  /* 0x000000e000448947 */ /* 0x000fea0003800000 */
[----:B------:R-:W1:Y:S01]  /*0970*/  LDC R0, c[0x0][0x280] ;  /* 0x0000a000ff007b82 */ /* 0x000e620000000800 */
[----:B------:R-:W-:Y:S01]  /*0980*/  USHF.L.U32 UR42, UR4, 0x7, URZ ;  /* 0x00000007042a7899 */ /* 0x000fe2000800063f */
[----:B------:R-:W-:Y:S02]  /*0990*/  PLOP3.LUT P0, PT, PT, PT, PT, 0x80, 0x0 ;  /* 0x000000000000781c */ /* 0x000fe40003f0f070 */
[----:B------:R-:W-:Y:S01]  /*09a0*/  CS2R R150, SRZ ;  /* 0x0000000000967805 */ /* 0x000fe2000001ff00 */
[----:B------:R-:W-:Y:S01]  /*09b0*/  ULDC UR4, c[0x0][0x74c] ;  /* 0x0001d30000047ab9 */ /* 0x000fe20000000800 */
[----:B------:R-:W-:Y:S02]  /*09c0*/  CS2R R148, SRZ ;  /* 0x0000000000947805 */ /* 0x000fe4000001ff00 */
[----:B------:R-:W-:Y:S02]  /*09d0*/  CS2R R146, SRZ ;  /* 0x0000000000927805 */ /* 0x000fe4000001ff00 */
[----:B------:R-:W-:Y:S01]  /*09e0*/  CS2R R144, SRZ ;  /* 0x0000000000907805 */ /* 0x000fe2000001ff00 */
[----:B------:R-:W1:Y:S01]  /*09f0*/  LDC R3, c[0x0][0x290] ;  /* 0x0000a400ff037b82 */ /* 0x000e620000000800 */
        /* <DEDUP_REMOVED lines=23> */
[----:B-1----:R-:W-:Y:S01]  /*0b70*/  IADD3 R2, -R3, UR42, R0 ;  /* 0x0000002a03027c10 */ /* 0x002fe2000fffe100 */
[----:B------:R-:W-:Y:S01]  /*0b80*/  VIADD R0, R0, 0x5f ;  /* 0x0000005f00007836 */ /* 0x000fe20000000000 */
[----:B------:R-:W-:-:S02]  /*0b90*/  CS2R R160, SRZ ;  /* 0x0000000000a07805 */ /* 0x000fc4000001ff00 */
[----:B------:R-:W-:Y:S02]  /*0ba0*/  CS2R R158, SRZ ;  /* 0x00000000009e7805 */ /* 0x000fe4000001ff00 */
[----:B------:R-:W-:Y:S01]  /*0bb0*/  CS2R R156, SRZ ;  /* 0x00000000009c7805 */ /* 0x000fe2000001ff00 */
[----:B------:R-:W-:Y:S01]  /*0bc0*/  VIADD R2, R2, -UR4 ;  /* 0x8000000402027c36 */ /* 0x000fe20008000000 */
[----:B------:R-:W-:Y:S01]  /*0bd0*/  CS2R R154, SRZ ;  /* 0x00000000009a7805 */ /* 0x000fe2000001ff00 */
[----:B------:R-:W-:Y:S01]  /*0be0*/  IMAD.HI R0, R0, 0x2aaaaaab, RZ ;  /* 0x2aaaaaab00007827 */ /* 0x000fe200078e02ff */
[----:B------:R-:W-:-:S03]  /*0bf0*/  CS2R R152, SRZ ;  /* 0x0000000000987805 */ /* 0x000fc6000001ff00 */
[----:B------:R-:W-:Y:S01]  /*0c00*/  IMAD.HI R2, R2, 0x2aaaaaab, RZ ;  /* 0x2aaaaaab02027827 */ /* 0x000fe200078e02ff */
[----:B------:R-:W-:-:S04]  /*0c10*/  SHF.R.U32.HI R3, RZ, 0x1f, R0 ;  /* 0x0000001fff037819 */ /* 0x000fc80000011600 */
[----:B------:R-:W-:Y:S02]  /*0c20*/  SHF.R.U32.HI R5, RZ, 0x1f, R2 ;  /* 0x0000001fff057819 */ /* 0x000fe40000011602 */
[----:B------:R-:W-:Y:S02]  /*0c30*/  LEA.HI.SX32 R4, R0, R3, 0x1c ;  /* 0x0000000300047211 */ /* 0x000fe400078fe2ff */
[----:B------:R-:W-:-:S03]  /*0c40*/  LEA.HI.SX32 R5, R2, R5, 0x1c ;  /* 0x0000000502057211 */ /* 0x000fc600078fe2ff */
[----:B------:R1:W-:Y:S01]  /*0c50*/  STL [R1+0x2c], R4 ;  /* 0x00002c0401007387 */ /* 0x0003e20000100800 */
[----:B------:R-:W-:-:S04]  /*0c60*/  VIMNMX R16, RZ, R5, !PT ;  /* 0x00000005ff107248 */ /* 0x000fc80007fe0100 */
[----:B------:R-:W-:-:S13]  /*0c70*/  ISETP.GT.AND P1, PT, R4, R16, PT ;  /* 0x000000100400720c */ /* 0x000fda0003f24270 */
[----:B-1----:R-:W-:Y:S05]  /*0c80*/  @!P1 BRA `(.L_x_2549) ;  /* 0x0000009000009947 */ /* 0x002fea0003800000 */
[----:B------:R-:W1:Y:S01]  /*0c90*/  S2R R4, SR_TID.X ;  /* 0x0000000000047919 */ /* 0x000e620000002100 */
[----:B------:R-:W-:-:S04]  /*0ca0*/  MOV R0, RZ ;  /* 0x000000ff00007202 */ /* 0x000fc80000000f00 */
[----:B------:R-:W-:Y:S02]  /*0cb0*/  LOP3.LUT P0, RZ, R0, 0x3ff, RZ, 0xc0, !PT ;  /* 0x000003ff00ff7812 */ /* 0x000fe4000780c0ff */
[----:B-1----:R-:W-:-:S11]  /*0cc0*/  IADD3 R18, R4, -0x80, RZ ;  /* 0xffffff8004127810 */ /* 0x002fd60007ffe0ff */
        /* <DEDUP_REMOVED lines=17> */
.L_x_2551:
        /* <DEDUP_REMOVED lines=15> */
.L_x_2550:
        /* <DEDUP_REMOVED lines=22> */
.L_x_2553:
[----:B------:R-:W1:Y:S01]  /*1030*/  LDC.64 R2, c[0x4][R2] ;  /* 0x0100000002027b82 */ /* 0x000e620000000a00 */
[----:B------:R-:W-:Y:S01]  /*1040*/  ULDC.64 UR4, c[0x4][0x90] ;  /* 0x0100240000047ab9 */ /* 0x000fe20000000a00 */
[----:B------:R-:W-:Y:S01]  /*1050*/  ULDC.64 UR6, c[0x4][0x30] ;  /* 0x01000c0000067ab9 */ /* 0x000fe20000000a00 */
[----:B------:R-:W-:Y:S01]  /*1060*/  IMAD.U32 R4, RZ, RZ, UR4 ;  /* 0x00000004ff047e24 */ /* 0x000fe2000f8e00ff */
[----:B------:R-:W-:Y:S01]  /*1070*/  MOV R5, UR5 ;  /* 0x0000000500057c02 */ /* 0x000fe20008000f00 */
[----:B------:R-:W-:Y:S01]  /*1080*/  ULDC.64 UR4, c[0x4][0x98] ;  /* 0x0100260000047ab9 */ /* 0x000fe20000000a00 */
[----:B------:R-:W-:Y:S01]  /*1090*/  MOV R10, UR6 ;  /* 0x00000006000a7c02 */ /* 0x000fe20008000f00 */
[----:B------:R-:W-:Y:S01]  /*10a0*/  IMAD.U32 R6, RZ, RZ, UR4 ;  /* 0x00000004ff067e24 */ /* 0x000fe2000f8e00ff */
[----:B------:R-:W-:Y:S01]  /*10b0*/  MOV R12, 0x1 ;  /* 0x00000001000c7802 */ /* 0x000fe20000000f00 */
[----:B------:R-:W-:Y:S02]  /*10c0*/  IMAD.U32 R7, RZ, RZ, UR5 ;  /* 0x00000005ff077e24 */ /* 0x000fe4000f8e00ff */
[----:B------:R-:W-:-:S02]  /*10d0*/  IMAD.U32 R11, RZ, RZ, UR7 ;  /* 0x00000007ff0b7e24 */ /* 0x000fc4000f8e00ff */
[----:B------:R-:W-:Y:S02]  /*10e0*/  IMAD.MOV.U32 R8, RZ, RZ, 0x70 ;  /* 0x00000070ff087424 */ /* 0x000fe400078e00ff */
[----:B------:R-:W-:-:S07]  /*10f0*/  IMAD.MOV.U32 R13, RZ, RZ, RZ ;  /* 0x000000ffff0d7224 */ /* 0x000fce00078e00ff */
[----:B------:R-:W-:-:S07]  /*1100*/  LEPC R20, `(.L_x_2552) ;  /* 0x000000001014794e */ /* 0x000fce0000000000 */
[----:B-1----:R-:W-:Y:S05]  /*1110*/  CALL.ABS.NOINC R2 ;  /* 0x0000000002007343 */ /* 0x002fea0003c00000 */
.L_x_2552:
[----:B------:R-:W-:Y:S01]  /*1120*/  SHF.R.S32.HI R7, RZ, 0x1f, R18 ;  /* 0x0000001fff077819 */ /* 0x000fe20000011412 */
[----:B------:R-:W-:-:S03]  /*1130*/  UMOV UR4, 0xffffffff ;  /* 0xffffffff00047882 */ /* 0x000fc60000000000 */
[----:B------:R-:W-:-:S04]  /*1140*/  LEA.HI R0, R7, R18, RZ, 0x7 ;  /* 0x0000001207007211 */ /* 0x000fc800078f38ff */
[----:B------:R-:W-:Y:S01]  /*1150*/  SHF.R.S32.HI R13, RZ, 0x7, R0 ;  /* 0x00000007ff0d7819 */ /* 0x000fe20000011400 */
[----:B------:R-:W-:Y:S06]  /*1160*/  BRA.DIV UR4, `(.L_x_2554) ;  /* 0x000000da044c7947 */ /* 0x000fec000b800000 */
[----:B------:R1:W2:Y:S02]  /*1170*/  SHFL.IDX PT, R14, R13, RZ, 0x1f ;  /* 0x00001fff0d0e7589 */ /* 0x0002a400000e0000 */
.L_x_2675:
[----:B------:R-:W-:Y:S01]  /*1180*/  SHF.L.U32 R2, RZ, 0x1f, RZ ;  /* 0x0000001fff027819 */ /* 0x000fe200000006ff */
[----:B------:R-:W3:Y:S01]  /*1190*/  LDC R10, c[0x0][0x280] ;  /* 0x0000a000ff0a7b82 */ /* 0x000ee20000000800 */
[----:B------:R-:W-:Y:S01]  /*11a0*/  IMAD.SHL.U32 R3, R18, 0x40, RZ ;  /* 0x0000004012037824 */ /* 0x000fe200078e00ff */
[CC--:B------:R-:W-:Y:S02]  /*11b0*/  LEA.HI R8, R7.reuse, R18.reuse, RZ, 0x5 ;  /* 0x0000001207087211 */ /* 0x0c0fe400078f28ff */
[----:B------:R-:W-:Y:S01]  /*11c0*/  LEA.HI R5, R7, R18, RZ, 0x4 ;  /* 0x0000001207057211 */ /* 0x000fe200078f20ff */
[----:B------:R-:W4:Y:S03]  /*11d0*/  SYNCS.PHASECHK.TRANS64.TRYWAIT P0, [R17+URZ+0x26800], R2 ;  /* 0x02680002110075a7 */ /* 0x000f26000800017f */
[----:B------:R-:W1:Y:S01]  /*11e0*/  LDC R11, c[0x0][0x290] ;  /* 0x0000a400ff0b7b82 */ /* 0x000e620000000800 */
[----:B----4-:R-:W-:Y:S05]  /*11f0*/  @P0 BRA `(.L_x_2555) ;  /* 0x0000000000080947 */ /* 0x010fea0003800000 */
[----:B------:R-:W4:Y:S02]  /*1200*/  SYNCS.PHASECHK.TRANS64.TRYWAIT P0, [R17+URZ+0x26800], R2 ;  /* 0x02680002110075a7 */ /* 0x000f24000800017f */
[----:B----4-:R-:W-:Y:S05]  /*1210*/  @!P0 BRA `(.L_x_2556) ;  /* 0x000000d8003c8947 */ /* 0x010fea0003800000 */
.L_x_2555:
[----:B----4-:R-:W-:Y:S01]  /*1220*/  SHF.R.S32.HI R2, RZ, 0x5, R8 ;  /* 0x00000005ff027819 */ /* 0x010fe20000011408 */
[----:B------:R-:W-:Y:S01]  /*1230*/  ULDC UR4, c[0x0][0x74c] ;  /* 0x0001d30000047ab9 */ /* 0x000fe20000000800 */
[----:B------:R-:W-:Y:S02]  /*1240*/  SHF.R.S32.HI R6, RZ, 0x4, R5 ;  /* 0x00000004ff067819 */ /* 0x000fe40000011405 */
[----:B------:R-:W-:Y:S01]  /*1250*/  LOP3.LUT R3, R3, 0x1c0, RZ, 0xc0, !PT ;  /* 0x000001c003037812 */ /* 0x000fe200078ec0ff */
[----:B------:R-:W-:Y:S01]  /*1260*/  IMAD.SHL.U32 R4, R2, 0x10, RZ ;  /* 0x0000001002047824 */ /* 0x000fe200078e00ff */
[----:B------:R-:W-:Y:S02]  /*1270*/  LEA.HI R9, R5, R6, RZ, 0x1 ;  /* 0x0000000605097211 */ /* 0x000fe400078f08ff */
[----:B------:R-:W-:Y:S02]  /*1280*/  LEA.HI R2, R7, R18, RZ, 0x3 ;  /* 0x0000001207027211 */ /* 0x000fe400078f18ff */
[----:B------:R-:W-:-:S02]  /*1290*/  LOP3.LUT R5, R3, 0x30, R4, 0xf8, !PT ;  /* 0x0000003003057812 */ /* 0x000fc400078ef804 */
[----:B------:R-:W-:Y:S02]  /*12a0*/  LOP3.LUT R9, R9, 0x7ffffe, RZ, 0xc0, !PT ;  /* 0x007ffffe09097812 */ /* 0x000fe400078ec0ff */
[----:B------:R-:W-:Y:S02]  /*12b0*/  LOP3.LUT R4, R5, 0x8, R2, 0xf8, !PT ;  /* 0x0000000805047812 */ /* 0x000fe400078ef802 */
[----:B--2---:R-:W-:Y:S02]  /*12c0*/  LEA.HI R2, R14, R14, RZ, 0x1 ;  /* 0x0000000e0e027211 */ /* 0x004fe400078f08ff */
[----:B------:R-:W-:Y:S02]  /*12d0*/  IADD3 R6, R6, -R9, RZ ;  /* 0x8000000906067210 */ /* 0x000fe40007ffe0ff */
[----:B------:R-:W-:Y:S02]  /*12e0*/  LOP3.LUT R5, R2, 0xfffffffe, RZ, 0xc0, !PT ;  /* 0xfffffffe02057812 */ /* 0x000fe400078ec0ff */
[----:B------:R-:W-:Y:S01]  /*12f0*/  SHF.R.U32.HI R3, RZ, 0x3, R3 ;  /* 0x00000003ff037819 */ /* 0x000fe20000011603 */
[----:B------:R-:W-:Y:S01]  /*1300*/  IMAD R6, R13, 0xc, R6 ;  /* 0x0000000c0d067824 */ /* 0x000fe200078e0206 */
[----:B---3--:R-:W-:Y:S01]  /*1310*/  IADD3 R10, R10, 0x7f, RZ ;  /* 0x0000007f0a0a7810 */ /* 0x008fe20007ffe0ff */
[----:B------:R-:W-:Y:S01]  /*1320*/  IMAD.IADD R5, R14, 0x1, -R5 ;  /* 0x000000010e057824 */ /* 0x000fe200078e0a05 */
[----:B------:R-:W-:Y:S01]  /*1330*/  LOP3.LUT R3, R4, R3, RZ, 0x3c, !PT ;  /* 0x0000000304037212 */ /* 0x000fe200078e3cff */
[----:B------:R-:W2:Y:S01]  /*1340*/  LDL R14, [R1+0x2c] ;  /* 0x00002c00010e7983 */ /* 0x000ea20000100800 */
[----:B-1----:R-:W-:-:S03]  /*1350*/  IADD3 R10, -R11, UR42, R10 ;  /* 0x0000002a0b0a7c10 */ /* 0x002fc6000fffe10a */
[----:B------:R-:W-:Y:S01]  /*1360*/  IMAD.U32 R2, R6, 0x200, R3 ;  /* 0x0000020006027824 */ /* 0x000fe200078e0003 */
[----:B------:R-:W-:Y:S01]  /*1370*/  LOP3.LUT R3, R0, 0xffffff80, RZ, 0xc0, !PT ;  /* 0xffffff8000037812 */ /* 0x000fe200078ec0ff */
[----:B------:R-:W-:-:S04]  /*1380*/  VIADD R10, R10, -UR4 ;  /* 0x800000040a0a7c36 */ /* 0x000fc80008000000 */
[----:B------:R-:W-:-:S04]  /*1390*/  IMAD.HI R10, R10, 0x2aaaaaab, RZ ;  /* 0x2aaaaaab0a0a7827 */ /* 0x000fc800078e02ff */
[----:B------:R-:W-:Y:S01]  /*13a0*/  IMAD.IADD R6, R18, 0x1, -R3 ;  /* 0x0000000112067824 */ /* 0x000fe200078e0a03 */
[----:B------:R-:W-:-:S04]  /*13b0*/  SHF.R.U32.HI R9, RZ, 0x1f, R10 ;  /* 0x0000001fff097819 */ /* 0x000fc8000001160a */
[--C-:B------:R-:W-:Y:S02]  /*13c0*/  SHF.R.S32.HI R12, RZ, 0x1f, R6.reuse ;  /* 0x0000001fff0c7819 */ /* 0x100fe40000011406 */
[----:B------:R-:W-:Y:S02]  /*13d0*/  LEA.HI.SX32 R9, R10, R9, 0x1c ;  /* 0x000000090a097211 */ /* 0x000fe400078fe2ff */
[----:B------:R-:W-:Y:S01]  /*13e0*/  LEA.HI R10, R12, R6, RZ, 0x2 ;  /* 0x000000060c0a7211 */ /* 0x000fe200078f10ff */
[----:B------:R1:W-:Y:S04]  /*13f0*/  STL [R1+0x18], R2 ;  /* 0x0000180201007387 */ /* 0x0003e80000100800 */
[----:B------:R3:W-:Y:S04]  /*1400*/  STL [R1+0x1c], R12 ;  /* 0x00001c0c01007387 */ /* 0x0007e80000100800 */
[----:B------:R3:W-:Y:S01]  /*1410*/  STL [R1+0x10], R10 ;  /* 0x0000100a01007387 */ /* 0x0007e20000100800 */
[----:B-1----:R-:W-:Y:S01]  /*1420*/  IMAD R2, R13, 0x300, R6 ;  /* 0x000003000d027824 */ /* 0x002fe200078e0206 */
[----:B------:R-:W-:-:S04]  /*1430*/  LOP3.LUT R3, R10, 0xfffffffc, RZ, 0xc0, !PT ;  /* 0xfffffffc0a037812 */ /* 0x000fc800078ec0ff */
[----:B------:R-:W-:Y:S01]  /*1440*/  SHF.L.U32 R2, R2, 0x2, RZ ;  /* 0x0000000202027819 */ /* 0x000fe200000006ff */
[----:B------:R-:W-:Y:S01]  /*1450*/  IMAD.MOV.U32 R4, RZ, RZ, RZ ;  /* 0x000000ffff047224 */ /* 0x000fe200078e00ff */
        /* <DEDUP_REMOVED lines=33> */
[----:B------:R-:W-:Y:S02]  /*1670*/  IMAD R2, R2, 0x4, R17 ;  /* 0x0000000402027824 */ /* 0x000fe400078e0211 */
[----:B------:R-:W-:Y:S01]  /*1680*/  IMAD.IADD R3, R6, 0x1, -R3 ;  /* 0x0000000106037824 */ /* 0x000fe200078e0a03 */
[----:B--2---:R-:W-:-:S04]  /*1690*/  VIADDMNMX R237, R9, 0x1, R14, PT ;  /* 0x0000000109ed7846 */ /* 0x004fc8000380010e */
[----:B------:R-:W-:-:S13]  /*16a0*/  ISETP.GE.AND P0, PT, R16, R237, PT ;  /* 0x000000ed1000720c */ /* 0x000fda0003f06270 */
[----:B---3--:R-:W-:Y:S05]  /*16b0*/  @P0 BRA `(.L_x_2557) ;  /* 0x0000004000740947 */ /* 0x008fea0003800000 */
[----:B------:R-:W-:Y:S01]  /*16c0*/  LOP3.LUT R9, R8, 0xffffffe0, RZ, 0xc0, !PT ;  /* 0xffffffe008097812 */ /* 0x000fe200078ec0ff */
[----:B------:R-:W-:Y:S01]  /*16d0*/  VIADD R11, R11, -UR42 ;  /* 0x8000002a0b0b7c36 */ /* 0x000fe20008000000 */
[----:B------:R-:W-:Y:S01]  /*16e0*/  LEA.HI R6, R12, R6, RZ, 0x5 ;  /* 0x000000060c067211 */ /* 0x000fe200078f28ff */
[----:B------:R-:W-:Y:S01]  /*16f0*/  IMAD.MOV.U32 R151, RZ, RZ, RZ ;  /* 0x000000ffff977224 */ /* 0x000fe200078e00ff */
[----:B------:R-:W-:Y:S02]  /*1700*/  IADD3 R9, R18, -R9, RZ ;  /* 0x8000000912097210 */ /* 0x000fe40007ffe0ff */
[----:B------:R-:W-:Y:S02]  /*1710*/  LEA.HI R4, R13, R13, RZ, 0x1 ;  /* 0x0000000d0d047211 */ /* 0x000fe400078f08ff */
        /* <DEDUP_REMOVED lines=12> */
[----:B------:R-:W-:Y:S02]  /*17e0*/  LOP3.LUT R13, R6, 0xfffffffc, RZ, 0xc0, !PT ;  /* 0xfffffffc060d7812 */ /* 0x000fe400078ec0ff */
        /* <DEDUP_REMOVED lines=38> */
.L_x_2568:
[----:B-1-3--:R-:W2:Y:S01]  /*1a50*/  LDL R8, [R1+0xc] ;  /* 0x00000c0001087983 */ /* 0x00aea20000100800 */
[----:B------:R-:W-:Y:S05]  /*1a60*/  YIELD ;  /* 0x0000000000007946 */ /* 0x000fea0003800000 */
[----:B--2---:R-:W-:-:S04]  /*1a70*/  LOP3.LUT R8, R8, 0x1, RZ, 0xfc, !PT ;  /* 0x0000000108087812 */ /* 0x004fc800078efcff */
[----:B------:R-:W-:-:S13]  /*1a80*/  ISETP.NE.AND P0, PT, R8, 0x3, PT ;  /* 0x000000030800780c */ /* 0x000fda0003f05270 */
[----:B------:R-:W-:Y:S05]  /*1a90*/  @!P0 BRA `(.L_x_2558) ;  /* 0x0000000000048947 */ /* 0x000fea0003800000 */
[----:B------:R-:W-:Y:S01]  /*1aa0*/  BPT.TRAP 0x1 ;  /* 0x000000040000795c */ /* 0x000fe20000300000 */
.L_x_2558:
[----:B------:R-:W-:Y:S02]  /*1ab0*/  LEA R8, R0, R17, 0x3 ;  /* 0x0000001100087211 */ /* 0x000fe400078e18ff */
[----:B------:R-:W-:-:S04]  /*1ac0*/  SHF.L.U32 R21, R4, 0x1f, RZ ;  /* 0x0000001f04157819 */ /* 0x000fc800000006ff */
[----:B------:R1:W2:Y:S01]  /*1ad0*/  SYNCS.PHASECHK.TRANS64.TRYWAIT P1, [R8+URZ+0x26810], R21 ;  /* 0x02681015080075a7 */ /* 0x0002a2000802017f */
[----:B------:R-:W-:Y:S05]  /*1ae0*/  @!P0 BRA `(.L_x_2559) ;  /* 0x0000000000048947 */ /* 0x000fea0003800000 */
[----:B------:R-:W-:Y:S01]  /*1af0*/  BPT.TRAP 0x1 ;  /* 0x000000040000795c */ /* 0x000fe20000300000 */
.L_x_2559:
[----:B------:R-:W-:-:S05]  /*1b00*/  VIADD R9, R17, 0xe000 ;  /* 0x0000e00011097836 */ /* 0x000fca0000000000 */
[----:B------:R-:W-:-:S04]  /*1b10*/  SHF.R.U32.HI R9, RZ, 0x4, R9 ;  /* 0x00000004ff097819 */ /* 0x000fc80000011609 */
[----:B------:R-:W-:Y:S01]  /*1b20*/  LOP3.LUT R9, R9, 0x3fff, RZ, 0xc0, !PT ;  /* 0x00003fff09097812 */ /* 0x000fe200078ec0ff */
[----:B--2---:R-:W-:Y:S06]  /*1b30*/  @P1 BRA `(.L_x_2560) ;  /* 0x0000000000081947 */ /* 0x004fec0003800000 */
[----:B------:R-:W2:Y:S02]  /*1b40*/  SYNCS.PHASECHK.TRANS64.TRYWAIT P1, [R8+URZ+0x26810], R21 ;  /* 0x02681015080075a7 */ /* 0x000ea4000802017f */
[----:B--2---:R-:W-:Y:S05]  /*1b50*/  @!P1 BRA `(.L_x_2561) ;  /* 0x000000d000009947 */ /* 0x004fea0003800000 */
.L_x_2560:
        /* <DEDUP_REMOVED lines=58> */
.L_x_2562:
[----:B------:R1:W1:Y:S01]  /*1f00*/  SYNCS.PHASECHK.TRANS64.TRYWAIT P1, [R8+URZ+0x26830], R21 ;  /* 0x02683015080075a7 */ /* 0x000262000802017f */
[----:B------:R-:W-:Y:S05]  /*1f10*/  @!P0 BRA `(.L_x_2563) ;  /* 0x0000000000048947 */ /* 0x000fea0003800000 */
[----:B------:R-:W-:Y:S01]  /*1f20*/  BPT.TRAP 0x1 ;  /* 0x000000040000795c */ /* 0x000fe20000300000 */
.L_x_2563:
[----:B------:R-:W-:-:S05]  /*1f30*/  VIADD R12, R17, 0x14000 ;  /* 0x00014000110c7836 */ /* 0x000fca0000000000 */
[----:B------:R-:W-:-:S04]  /*1f40*/  SHF.R.U32.HI R12, RZ, 0x4, R12 ;  /* 0x00000004ff0c7819 */ /* 0x000fc8000001160c */
[----:B------:R-:W-:-:S04]  /*1f50*/  LOP3.LUT R12, R12, 0x3fff, RZ, 0xc0, !PT ;  /* 0x00003fff0c0c7812 */ /* 0x000fc800078ec0ff */
[----:B------:R-:W-:Y:S01]  /*1f60*/  LOP3.LUT R19, R12, 0x10000, RZ, 0xfc, !PT ;  /* 0x000100000c137812 */ /* 0x000fe200078efcff */
[----:B-1----:R-:W-:Y:S06]  /*1f70*/  @P1 BRA `(.L_x_2564) ;  /* 0x0000000000081947 */ /* 0x002fec0003800000 */
[----:B------:R-:W1:Y:S02]  /*1f80*/  SYNCS.PHASECHK.TRANS64.TRYWAIT P1, [R8+URZ+0x26830], R21 ;  /* 0x02683015080075a7 */ /* 0x000e64000802017f */
[----:B-1----:R-:W-:Y:S05]  /*1f90*/  @!P1 BRA `(.L_x_2565) ;  /* 0x000000cc00049947 */ /* 0x002fea0003800000 */
.L_x_2564:
        /* <DEDUP_REMOVED lines=41> */
[----:B------:R-:W-:Y:S01]  /*2230*/  FMUL.FTZ R191, R113, UR10 ;  /* 0x0000000a71bf7c20 */ /* 0x000fe20008410000 */
[----:B-1----:R-:W-:Y:S01]  /*2240*/  IMAD R92, R16, -0x60, R93 ;  /* 0xffffffa0105c7824 */ /* 0x002fe200078e025d */
[----:B------:R-:W1:Y:S01]  /*2250*/  MUFU.TANH R18, R18 ;  /* 0x0000001200127308 */ /* 0x000e620000002400 */
[----:B------:R-:W-:Y:S01]  /*2260*/  FMUL.FTZ R80, R87, UR10 ;  /* 0x0000000a57507c20 */ /* 0x000fe20008410000 */
[----:B--2---:R-:W-:Y:S01]  /*2270*/  FMUL.FTZ R21, R76, UR10 ;  /* 0x0000000a4c157c20 */ /* 0x004fe20008410000 */
        /* <DEDUP_REMOVED lines=8> */
[----:B---3--:R-:W3:Y:S01]  /*2300*/  SHFL.IDX PT, R104, R15, R6, 0x1f ;  /* 0x00001f060f687589 */ /* 0x008ee200000e0000 */
[C---:B------:R-:W-:Y:S01]  /*2310*/  SEL R103, R92.reuse, 0x60, P2 ;  /* 0x000000605c677807 */ /* 0x040fe20001000000 */
[----:B------:R-:W-:Y:S01]  /*2320*/  FMUL.FTZ R84, R91, UR10 ;  /* 0x0000000a5b547c20 */ /* 0x000fe20008410000 */
[----:B------:R-:W-:Y:S01]  /*2330*/  IADD3 R193, R92, 0x8, RZ ;  /* 0x000000085cc17810 */ /* 0x000fe20007ffe0ff */
[----:B------:R-:W-:Y:S01]  /*2340*/  FMUL.FTZ R91, R98, UR10 ;  /* 0x0000000a625b7c20 */ /* 0x000fe20008410000 */
[----:B------:R-:W4:Y:S01]  /*2350*/  MUFU.TANH R74, R74 ;  /* 0x0000004a004a7308 */ /* 0x000f220000002400 */
[C---:B------:R-:W-:Y:S01]  /*2360*/  ISETP.GT.AND P6, PT, R103.reuse, RZ, PT ;  /* 0x000000ff6700720c */ /* 0x040fe20003fc4270 */
        /* <DEDUP_REMOVED lines=181> */
[----:B------:R-:W-:Y:S01]  /*2ec0*/  SHFL.IDX PT, R232, R190, R118, 0x1f ;  /* 0x00001f76bee87589 */ /* 0x000fe200000e0000 */
[----:B------:R-:W-:Y:S01]  /*2ed0*/  ISETP.GT.AND P4, PT, R193, 0x59, PT ;  /* 0x00000059c100780c */ /* 0x000fe20003f84270 */
[----:B------:R-:W-:-:S04]  /*2ee0*/  FMUL.FTZ R193, R116, UR10 ;  /* 0x0000000a74c17c20 */ /* 0x000fc80008410000 */
[----:B------:R-:W-:Y:S08]  /*2ef0*/  MUFU.TANH R196, R196 ;  /* 0x000000c400c47308 */ /* 0x000ff00000002400 */
[----:B------:R-:W-:Y:S08]  /*2f00*/  MUFU.TANH R193, R193 ;  /* 0x000000c100c17308 */ /* 0x000ff00000002400 */
[----:B------:R-:W-:Y:S08]  /*2f10*/  MUFU.TANH R194, R194 ;  /* 0x000000c200c27308 */ /* 0x000ff00000002400 */
[----:B------:R-:W-:Y:S08]  /*2f20*/  MUFU.TANH R201, R201 ;  /* 0x000000c900c97308 */ /* 0x000ff00000002400 */
[----:B------:R-:W1:Y:S01]  /*2f30*/  MUFU.EX2 R104, R104 ;  /* 0x0000006800687308 */ /* 0x000e620000000800 */
        /* <DEDUP_REMOVED lines=12> */
[----:B-1----:R-:W-:Y:S01]  /*3000*/  FMUL.FTZ R195, R104, R195 ;  /* 0x000000c368c37220 */ /* 0x002fe20000410000 */
[----:B------:R-:W-:Y:S02]  /*3010*/  MUFU.EX2 R26, R26 ;  /* 0x0000001a001a7308 */ /* 0x000fe40000000800 */
[----:B------:R-:W1:Y:S04]  /*3020*/  SHFL.IDX PT, R24, R15, R192, 0x1f ;  /* 0x00001fc00f187589 */ /* 0x000e6800000e0000 */
[----:B------:R-:W3:Y:S04]  /*3030*/  SHFL.IDX PT, R227, R15, R199, 0x1f ;  /* 0x00001fc70fe37589 */ /* 0x000ee800000e0000 */
[----:B------:R-:W4:Y:S04]  /*3040*/  SHFL.IDX PT, R234, R190, R192, 0x1f ;  /* 0x00001fc0beea7589 */ /* 0x000f2800000e0000 */
[----:B------:R-:W5:Y:S01]  /*3050*/  SHFL.IDX PT, R233, R190, R199, 0x1f ;  /* 0x00001fc7bee97589 */ /* 0x000f6200000e0000 */
[--C-:B--2---:R-:W-:Y:S01]  /*3060*/  FFMA.FTZ R92, R92, UR4, -R229.reuse ;  /* 0x000000045c5c7c23 */ /* 0x104fe200080108e5 */
[----:B------:R-:W-:Y:S01]  /*3070*/  FFMA.FTZ R207, R207, UR4, -R229 ;  /* 0x00000004cfcf7c23 */ /* 0x000fe200080108e5 */
[--C-:B------:R-:W-:Y:S01]  /*3080*/  FFMA.FTZ R229, R206, UR4, -R225.reuse ;  /* 0x00000004cee57c23 */ /* 0x100fe200080108e1 */
[----:B------:R-:W-:Y:S01]  /*3090*/  FFMA.FTZ R206, R223, UR4, -R225 ;  /* 0x00000004dfce7c23 */ /* 0x000fe200080108e1 */
[----:B------:R-:W-:Y:S01]  /*30a0*/  FMUL.FTZ R195, R19, R195 ;  /* 0x000000c313c37220 */ /* 0x000fe20000410000 */
[----:B------:R-:W-:Y:S01]  /*30b0*/  FADD.FTZ R29, R29, -R232 ;  /* 0x800000e81d1d7221 */ /* 0x000fe20000010000 */
        /* <DEDUP_REMOVED lines=9> */
[----:B------:R-:W-:Y:S02]  /*3150*/  MUFU.EX2 R19, R224 ;  /* 0x000000e000137308 */ /* 0x000fe40000000800 */
[----:B------:R-:W1:Y:S04]  /*3160*/  SHFL.IDX PT, R225, R14, R197, 0x1f ;  /* 0x00001fc50ee17589 */ /* 0x000e6800000e0000 */
[----:B------:R-:W1:Y:S02]  /*3170*/  SHFL.IDX PT, R226, R15, R198, 0x1f ;  /* 0x00001fc60fe27589 */ /* 0x000e6400000e0000 */
[----:B------:R-:W1:Y:S02]  /*3180*/  MUFU.EX2 R94, R94 ;  /* 0x0000005e005e7308 */ /* 0x000e640000000800 */
[----:B------:R-:W1:Y:S01]  /*3190*/  SHFL.IDX PT, R15, R14, R192, 0x1f ;  /* 0x00001fc00e0f7589 */ /* 0x000e6200000e0000 */
[----:B------:R-:W-:Y:S01]  /*31a0*/  FADD.FTZ R232, R31, -R232 ;  /* 0x800000e81fe87221 */ /* 0x000fe20000010000 */
[----:B----4-:R-:W-:Y:S01]  /*31b0*/  FADD.FTZ R27, R27, -R234 ;  /* 0x800000ea1b1b7221 */ /* 0x010fe20000010000 */
[--C-:B-----5:R-:W-:Y:S01]  /*31c0*/  FADD.FTZ R32, R32, -R233.reuse ;  /* 0x800000e920207221 */ /* 0x120fe20000010000 */
[----:B------:R-:W-:Y:S01]  /*31d0*/  FADD.FTZ R34, R34, -R233 ;  /* 0x800000e922227221 */ /* 0x000fe20000010000 */
[----:B------:R-:W-:Y:S01]  /*31e0*/  FFMA.FTZ R76, -R76, R76, 1 ;  /* 0x3f8000004c4c7423 */ /* 0x000fe2000001014c */
[----:B------:R-:W-:Y:S01]  /*31f0*/  FFMA.FTZ R77, -R77, R77, 1 ;  /* 0x3f8000004d4d7423 */ /* 0x000fe2000001014d */
[----:B------:R-:W-:Y:S01]  /*3200*/  MUFU.EX2 R207, R207 ;  /* 0x000000cf00cf7308 */ /* 0x000fe20000000800 */
[--C-:B--2---:R-:W-:Y:S01]  /*3210*/  FFMA.FTZ R93, R93, UR4, -R231.reuse ;  /* 0x000000045d5d7c23 */ /* 0x104fe200080108e7 */
[----:B------:R-:W-:Y:S01]  /*3220*/  FFMA.FTZ R208, R208, UR4, -R231 ;  /* 0x00000004d0d07c23 */ /* 0x000fe200080108e7 */
[----:B------:R-:W-:Y:S01]  /*3230*/  FFMA.FTZ R231, R96, UR4, -R228 ;  /* 0x0000000460e77c23 */ /* 0x000fe200080108e4 */
[--C-:B---3--:R-:W-:Y:S01]  /*3240*/  FFMA.FTZ R97, R97, UR4, -R227.reuse ;  /* 0x0000000461617c23 */ /* 0x108fe200080108e3 */
[----:B------:R-:W-:Y:S01]  /*3250*/  FFMA.FTZ R203, R203, UR4, -R227 ;  /* 0x00000004cbcb7c23 */ /* 0x000fe200080108e3 */
[----:B------:R-:W2:Y:S01]  /*3260*/  SHFL.IDX PT, R228, R13, R192, 0x1f ;  /* 0x00001fc00de47589 */ /* 0x000ea200000e0000 */
[----:B------:R-:W-:Y:S01]  /*3270*/  FFMA.FTZ R80, -R80, R80, 1 ;  /* 0x3f80000050507423 */ /* 0x000fe20000010150 */
[--C-:B-1----:R-:W-:Y:S01]  /*3280*/  FFMA.FTZ R99, R99, UR4, -R225.reuse ;  /* 0x0000000463637c23 */ /* 0x102fe200080108e1 */
[----:B------:R-:W-:Y:S01]  /*3290*/  FFMA.FTZ R217, R217, UR4, -R225 ;  /* 0x00000004d9d97c23 */ /* 0x000fe200080108e1 */
[----:B------:R-:W1:Y:S01]  /*32a0*/  SHFL.IDX PT, R227, R13, R117, 0x1f ;  /* 0x00001f750de37589 */ /* 0x000e6200000e0000 */
[----:B------:R-:W-:Y:S01]  /*32b0*/  FFMA.FTZ R81, -R81, R81, 1 ;  /* 0x3f80000051517423 */ /* 0x000fe20000010151 */
[--C-:B------:R-:W-:Y:S01]  /*32c0*/  FFMA.FTZ R95, R95, UR4, -R226.reuse ;  /* 0x000000045f5f7c23 */ /* 0x100fe200080108e2 */
[----:B------:R-:W-:Y:S01]  /*32d0*/  FFMA.FTZ R205, R205, UR4, -R226 ;  /* 0x00000004cdcd7c23 */ /* 0x000fe200080108e2 */
[----:B------:R-:W3:Y:S01]  /*32e0*/  SHFL.IDX PT, R225, R13, R199, 0x1f ;  /* 0x00001fc70de17589 */ /* 0x000ee200000e0000 */
[----:B------:R-:W-:Y:S01]  /*32f0*/  FFMA.FTZ R82, -R82, R82, 1 ;  /* 0x3f80000052527423 */ /* 0x000fe20000010152 */
[--C-:B------:R-:W-:Y:S01]  /*3300*/  FFMA.FTZ R223, R98, UR4, -R15.reuse ;  /* 0x0000000462df7c23 */ /* 0x100fe2000801080f */
[----:B------:R-:W-:Y:S01]  /*3310*/  FFMA.FTZ R202, R202, UR4, -R15 ;  /* 0x00000004caca7c23 */ /* 0x000fe2000801080f */
[----:B------:R-:W4:Y:S01]  /*3320*/  SHFL.IDX PT, R226, R14, R199, 0x1f ;  /* 0x00001fc70ee27589 */ /* 0x000f2200000e0000 */
[----:B------:R5:W-:Y:S03]  /*3330*/  MUFU.EX2 R15, R229 ;  /* 0x000000e5000f7308 */ /* 0x000be60000000800 */
[----:B------:R-:W4:Y:S05]  /*3340*/  SHFL.IDX PT, R98, R14, R198, 0x1f ;  /* 0x00001fc60e627589 */ /* 0x000f2a00000e0000 */
[----:B------:R1:W-:Y:S01]  /*3350*/  MUFU.EX2 R96, R223 ;  /* 0x000000df00607308 */ /* 0x0003e20000000800 */
[----:B-----5:R5:W5:Y:S01]  /*3360*/  SHFL.IDX PT, R229, R14, R200, 0x1f ;  /* 0x00001fc80ee57589 */ /* 0x020b6200000e0000 */
[--C-:B--2---:R-:W-:Y:S01]  /*3370*/  FFMA.FTZ R102, R102, UR4, -R228.reuse ;  /* 0x0000000466667c23 */ /* 0x104fe200080108e4 */
[----:B------:R-:W-:Y:S01]  /*3380*/  FFMA.FTZ R216, R216, UR4, -R228 ;  /* 0x00000004d8d87c23 */ /* 0x000fe200080108e4 */
[----:B------:R-:W-:Y:S01]  /*3390*/  FSEL R228, R193, -INF , !P1 ;  /* 0xff800000c1e47808 */ /* 0x000fe20004800000 */
[--C-:B-1----:R-:W-:Y:S01]  /*33a0*/  FFMA.FTZ R103, R103, UR4, -R227.reuse ;  /* 0x0000000467677c23 */ /* 0x102fe200080108e3 */
[----:B------:R-:W-:Y:S01]  /*33b0*/  FFMA.FTZ R215, R215, UR4, -R227 ;  /* 0x00000004d7d77c23 */ /* 0x000fe200080108e3 */
[----:B------:R-:W1:Y:S01]  /*33c0*/  SHFL.IDX PT, R223, R13, R6, 0x1f ;  /* 0x00001f060ddf7589 */ /* 0x000e6200000e0000 */
[----:B------:R-:W2:Y:S01]  /*33d0*/  MUFU.EX2 R31, R219 ;  /* 0x000000db001f7308 */ /* 0x000ea20000000800 */
[--C-:B---3--:R-:W-:Y:S01]  /*33e0*/  FFMA.FTZ R220, R220, UR4, -R225.reuse ;  /* 0x00000004dcdc7c23 */ /* 0x108fe200080108e1 */
[----:B------:R-:W-:Y:S01]  /*33f0*/  FFMA.FTZ R212, R212, UR4, -R225 ;  /* 0x00000004d4d47c23 */ /* 0x000fe200080108e1 */
[----:B------:R-:W3:Y:S01]  /*3400*/  SHFL.IDX PT, R227, R13, R198, 0x1f ;  /* 0x00001fc60de37589 */ /* 0x000ee200000e0000 */
[----:B------:R-:W-:Y:S01]  /*3410*/  FSEL R225, R115, -INF , !P6 ;  /* 0xff80000073e17808 */ /* 0x000fe20007000000 */
[--C-:B----4-:R-:W-:Y:S01]  /*3420*/  FFMA.FTZ R230, R230, UR4, -R226.reuse ;  /* 0x00000004e6e67c23 */ /* 0x110fe200080108e2 */
[----:B------:R-:W-:-:S02]  /*3430*/  FFMA.FTZ R218, R218, UR4, -R226 ;  /* 0x00000004dada7c23 */ /* 0x000fc400080108e2 */
[----:B------:R-:W4:Y:S01]  /*3440*/  SHFL.IDX PT, R226, R13, R118, 0x1f ;  /* 0x00001f760de27589 */ /* 0x000f2200000e0000 */
[--C-:B------:R-:W-:Y:S01]  /*3450*/  FFMA.FTZ R100, R100, UR4, -R98.reuse ;  /* 0x0000000464647c23 */ /* 0x100fe20008010862 */
[----:B------:R-:W-:Y:S01]  /*3460*/  FFMA.FTZ R213, R213, UR4, -R98 ;  /* 0x00000004d5d57c23 */ /* 0x000fe20008010862 */
[----:B-----5:R5:W-:Y:S01]  /*3470*/  MUFU.EX2 R14, R231 ;  /* 0x000000e7000e7308 */ /* 0x020be20000000800 */
[--C-:B------:R-:W-:Y:S01]  /*3480*/  FFMA.FTZ R222, R222, UR4, -R229.reuse ;  /* 0x00000004dede7c23 */ /* 0x100fe200080108e5 */
[----:B------:R-:W-:Y:S01]  /*3490*/  FFMA.FTZ R210, R210, UR4, -R229 ;  /* 0x00000004d2d27c23 */ /* 0x000fe200080108e5 */
[----:B------:R-:W-:-:S05]  /*34a0*/  FSEL R229, R201, -INF , !P4 ;  /* 0xff800000c9e57808 */ /* 0x000fca0006000000 */
[----:B------:R2:W-:Y:S01]  /*34b0*/  MUFU.EX2 R98, R230 ;  /* 0x000000e600627308 */ /* 0x0005e20000000800 */
[----:B-----5:R-:W5:Y:S01]  /*34c0*/  SHFL.IDX PT, R231, R190, R117, 0x1f ;  /* 0x00001f75bee77589 */ /* 0x020f6200000e0000 */
[--C-:B-1----:R-:W-:Y:S01]  /*34d0*/  FFMA.FTZ R101, R101, UR4, -R223.reuse ;  /* 0x0000000465657c23 */ /* 0x102fe200080108df */
[----:B------:R-:W-:Y:S02]  /*34e0*/  FFMA.FTZ R214, R214, UR4, -R223 ;  /* 0x00000004d6d67c23 */ /* 0x000fe400080108df */
[----:B------:R-:W1:Y:S01]  /*34f0*/  SHFL.IDX PT, R223, R13, R197, 0x1f ;  /* 0x00001fc50ddf7589 */ /* 0x000e6200000e0000 */
[----:B---3--:R-:W-:Y:S02]  /*3500*/  FFMA.FTZ R228, R228, UR4, -R227 ;  /* 0x00000004e4e47c23 */ /* 0x008fe400080108e3 */
[----:B------:R-:W3:Y:S01]  /*3510*/  MUFU.EX2 R209, R209 ;  /* 0x000000d100d17308 */ /* 0x000ee20000000800 */
[----:B--2---:R-:W-:Y:S01]  /*3520*/  SHFL.IDX PT, R230, R190, R197, 0x1f ;  /* 0x00001fc5bee67589 */ /* 0x004fe200000e0000 */
[--C-:B----4-:R-:W-:Y:S01]  /*3530*/  FFMA.FTZ R235, R235, UR4, -R226.reuse ;  /* 0x00000004ebeb7c23 */ /* 0x110fe200080108e2 */
[----:B------:R-:W-:-:S02]  /*3540*/  FFMA.FTZ R211, R211, UR4, -R226 ;  /* 0x00000004d3d37c23 */ /* 0x000fc400080108e2 */
[----:B------:R2:W4:Y:S03]  /*3550*/  SHFL.IDX PT, R226, R13, R200, 0x1f ;  /* 0x00001fc80de27589 */ /* 0x00052600000e0000 */
[----:B------:R2:W-:Y:S01]  /*3560*/  MUFU.EX2 R12, R235 ;  /* 0x000000eb000c7308 */ /* 0x0005e20000000800 */
[----:B------:R-:W-:Y:S01]  /*3570*/  FFMA.FTZ R219, -R18, R18, 1 ;  /* 0x3f80000012db7423 */ /* 0x000fe20000010112 */
[--C-:B-----5:R-:W-:Y:S01]  /*3580*/  FADD.FTZ R28, R28, -R231.reuse ;  /* 0x800000e71c1c7221 */ /* 0x120fe20000010000 */
[----:B--2---:R-:W2:Y:S05]  /*3590*/  LDL R235, [R1+0x18] ;  /* 0x0000180001eb7983 */ /* 0x004eaa0000100800 */
[----:B------:R5:W-:Y:S01]  /*35a0*/  MUFU.EX2 R13, R222 ;  /* 0x000000de000d7308 */ /* 0x000be20000000800 */
[----:B------:R-:W-:Y:S01]  /*35b0*/  FADD.FTZ R30, R30, -R231 ;  /* 0x800000e71e1e7221 */ /* 0x000fe20000010000 */
[----:B------:R-:W-:-:S06]  /*35c0*/  FMUL.FTZ R32, R94, R32 ;  /* 0x000000205e207220 */ /* 0x000fcc0000410000 */
[----:B------:R-:W-:Y:S01]  /*35d0*/  MUFU.EX2 R93, R93 ;  /* 0x0000005d005d7308 */ /* 0x000fe20000000800 */
[----:B-----5:R-:W-:-:S05]  /*35e0*/  FSEL R222, R191, -INF , !P5 ;  /* 0xff800000bfde7808 */ /* 0x020fca0006800000 */
[--C-:B-1----:R-:W-:Y:S01]  /*35f0*/  FFMA.FTZ R222, R222, UR4, -R223.reuse ;  /* 0x00000004dede7c23 */ /* 0x102fe200080108df */
        /* <DEDUP_REMOVED lines=10> */
[----:B------:R-:W1:Y:S07]  /*36a0*/  SHFL.IDX PT, R190, R190, R200, 0x1f ;  /* 0x00001fc8bebe7589 */ /* 0x000e6e00000e0000 */
[----:B------:R-:W4:Y:S08]  /*36b0*/  MUFU.EX2 R18, R221 ;  /* 0x000000dd00127308 */ /* 0x000f300000000800 */
[----:B------:R-:W-:Y:S08]  /*36c0*/  MUFU.EX2 R202, R202 ;  /* 0x000000ca00ca7308 */ /* 0x000ff00000000800 */
[----:B------:R-:W-:Y:S01]  /*36d0*/  MUFU.EX2 R206, R206 ;  /* 0x000000ce00ce7308 */ /* 0x000fe20000000800 */
[--C-:B-1----:R-:W-:Y:S01]  /*36e0*/  FADD.FTZ R37, R37, -R190.reuse ;  /* 0x800000be25257221 */ /* 0x102fe20000010000 */
[----:B------:R-:W-:Y:S01]  /*36f0*/  FADD.FTZ R39, R39, -R190 ;  /* 0x800000be27277221 */ /* 0x000fe20000010000 */
        /* <DEDUP_REMOVED lines=12> */
[----:B---3--:R-:W-:Y:S01]  /*37c0*/  FMUL.FTZ R73, R209, R34 ;  /* 0x00000022d1497220 */ /* 0x008fe20000410000 */
[----:B------:R-:W-:Y:S01]  /*37d0*/  FFMA.FTZ R32, -R75, R75, 1 ;  /* 0x3f8000004b207423 */ /* 0x000fe2000001014b */
[----:B------:R-:W-:Y:S01]  /*37e0*/  FMUL.FTZ R22, R22, R23 ;  /* 0x0000001716167220 */ /* 0x000fe20000410000 */
[----:B------:R-:W-:Y:S01]  /*37f0*/  FMUL.FTZ R23, R27, R28 ;  /* 0x0000001c1b177220 */ /* 0x000fe20000410000 */
[----:B----4-:R-:W-:Y:S01]  /*3800*/  FMUL.FTZ R27, R18, R232 ;  /* 0x000000e8121b7220 */ /* 0x010fe20000410000 */
[----:B------:R-:W-:Y:S01]  /*3810*/  FMUL.FTZ R32, R32, R73 ;  /* 0x0000004920207220 */ /* 0x000fe20000410000 */
[----:B------:R-:W-:Y:S01]  /*3820*/  FFMA.FTZ R30, -R72, R72, 1 ;  /* 0x3f800000481e7423 */ /* 0x000fe20000010148 */
[----:B------:R-:W1:Y:S01]  /*3830*/  SHFL.IDX PT, R73, R11, R117, 0x1f ;  /* 0x00001f750b497589 */ /* 0x000e6200000e0000 */
[----:B------:R-:W-:Y:S03]  /*3840*/  MUFU.EX2 R203, R203 ;  /* 0x000000cb00cb7308 */ /* 0x000fe60000000800 */
[----:B------:R-:W3:Y:S01]  /*3850*/  SHFL.IDX PT, R75, R11, R197, 0x1f ;  /* 0x00001fc50b4b7589 */ /* 0x000ee200000e0000 */
[----:B------:R-:W-:-:S04]  /*3860*/  FMUL.FTZ R30, R30, R27 ;  /* 0x0000001b1e1e7220 */ /* 0x000fc80000410000 */
[----:B------:R-:W4:Y:S01]  /*3870*/  MUFU.EX2 R27, R205 ;  /* 0x000000cd001b7308 */ /* 0x000f220000000800 */
[--C-:B------:R-:W-:Y:S01]  /*3880*/  FADD.FTZ R33, R33, -R230.reuse ;  /* 0x800000e621217221 */ /* 0x100fe20000010000 */
[----:B------:R-:W-:Y:S01]  /*3890*/  FADD.FTZ R35, R35, -R230 ;  /* 0x800000e623237221 */ /* 0x000fe20000010000 */
[----:B------:R-:W-:Y:S01]  /*38a0*/  FFMA.FTZ R34, -R74, R74, 1 ;  /* 0x3f8000004a227423 */ /* 0x000fe2000001014a */
[--C-:B------:R-:W-:Y:S01]  /*38b0*/  FADD.FTZ R36, R36, -R229.reuse ;  /* 0x800000e524247221 */ /* 0x100fe20000010000 */
[----:B------:R-:W-:Y:S01]  /*38c0*/  FMUL.FTZ R33, R93, R33 ;  /* 0x000000215d217220 */ /* 0x000fe20000410000 */
[----:B------:R-:W-:Y:S01]  /*38d0*/  FMUL.FTZ R35, R208, R35 ;  /* 0x00000023d0237220 */ /* 0x000fe20000410000 */
[----:B------:R-:W-:Y:S01]  /*38e0*/  FADD.FTZ R38, R38, -R229 ;  /* 0x800000e526267221 */ /* 0x000fe20000010000 */
[----:B------:R-:W-:Y:S01]  /*38f0*/  FMUL.FTZ R36, R95, R36 ;  /* 0x000000245f247220 */ /* 0x000fe20000410000 */
[----:B------:R-:W-:Y:S01]  /*3900*/  FMUL.FTZ R34, R34, R33 ;  /* 0x0000002122227220 */ /* 0x000fe20000410000 */
[----:B------:R-:W-:Y:S01]  /*3910*/  FMUL.FTZ R33, R76, R35 ;  /* 0x000000234c217220 */ /* 0x000fe20000410000 */
[----:B------:R-:W5:Y:S01]  /*3920*/  SHFL.IDX PT, R28, R11, R6, 0x1f ;  /* 0x00001f060b1c7589 */ /* 0x000f6200000e0000 */
[----:B------:R-:W-:Y:S01]  /*3930*/  FFMA.FTZ R35, -R79, R79, 1 ;  /* 0x3f8000004f237423 */ /* 0x000fe2000001014f */
[----:B------:R-:W-:Y:S01]  /*3940*/  FMUL.FTZ R36, R77, R36 ;  /* 0x000000244d247220 */ /* 0x000fe20000410000 */
[----:B------:R-:W5:Y:S01]  /*3950*/  MUFU.EX2 R204, R204 ;  /* 0x000000cc00cc7308 */ /* 0x000f620000000800 */
[----:B------:R-:W5:Y:S01]  /*3960*/  SHFL.IDX PT, R72, R11, R192, 0x1f ;  /* 0x00001fc00b487589 */ /* 0x000f6200000e0000 */
[----:B-1----:R-:W-:Y:S01]  /*3970*/  FADD.FTZ R79, R44, -R73 ;  /* 0x800000492c4f7221 */ /* 0x002fe20000010000 */
[----:B----4-:R-:W-:Y:S01]  /*3980*/  FMUL.FTZ R38, R27, R38 ;  /* 0x000000261b267220 */ /* 0x010fe20000410000 */
[----:B---3--:R-:W-:Y:S01]  /*3990*/  FADD.FTZ R44, R51, -R75 ;  /* 0x8000004b332c7221 */ /* 0x008fe20000010000 */
[----:B------:R-:W1:Y:S02]  /*39a0*/  SHFL.IDX PT, R77, R11, R200, 0x1f ;  /* 0x00001fc80b4d7589 */ /* 0x000e6400000e0000 */
[----:B------:R-:W-:Y:S01]  /*39b0*/  FMUL.FTZ R35, R35, R38 ;  /* 0x0000002623237220 */ /* 0x000fe20000410000 */
[----:B------:R-:W3:Y:S01]  /*39c0*/  MUFU.EX2 R218, R218 ;  /* 0x000000da00da7308 */ /* 0x000ee20000000800 */
[----:B------:R-:W-:Y:S04]  /*39d0*/  LDS R51, [R10+0x380] ;  /* 0x000380000a337984 */ /* 0x000fe80000000800 */
[----:B------:R-:W4:Y:S01]  /*39e0*/  SHFL.IDX PT, R38, R11, R118, 0x1f ;  /* 0x00001f760b267589 */ /* 0x000f2200000e0000 */
[----:B------:R-:W-:-:S02]  /*39f0*/  FFMA.FTZ R89, -R89, R89, 1 ;  /* 0x3f80000059597423 */ /* 0x000fc40000010159 */
[----:B------:R-:W3:Y:S01]  /*3a00*/  MUFU.EX2 R99, R99 ;  /* 0x0000006300637308 */ /* 0x000ee20000000800 */
[----:B------:R-:W3:Y:S01]  /*3a10*/  SHFL.IDX PT, R74, R11, R199, 0x1f ;  /* 0x00001fc70b4a7589 */ /* 0x000ee200000e0000 */
[----:B------:R-:W-:Y:S01]  /*3a20*/  FMUL.FTZ R39, R207, R39 ;  /* 0x00000027cf277220 */ /* 0x000fe20000410000 */
[----:B-----5:R-:W-:Y:S02]  /*3a30*/  FADD.FTZ R40, R40, -R28 ;  /* 0x8000001c28287221 */ /* 0x020fe40000010000 */
[----:B------:R5:W3:Y:S01]  /*3a40*/  SHFL.IDX PT, R76, R11, R198, 0x1f ;  /* 0x00001fc60b4c7589 */ /* 0x000ae200000e0000 */
[----:B------:R-:W-:Y:S02]  /*3a50*/  FADD.FTZ R73, R46, -R73 ;  /* 0x800000492e497221 */ /* 0x000fe40000010000 */
[----:B------:R-:W3:Y:S01]  /*3a60*/  MUFU.EX2 R217, R217 ;  /* 0x000000d900d97308 */ /* 0x000ee20000000800 */
[----:B------:R-:W-:Y:S01]  /*3a70*/  FADD.FTZ R41, R41, -R72 ;  /* 0x8000004829297221 */ /* 0x000fe20000010000 */
[----:B------:R-:W-:Y:S01]  /*3a80*/  FMUL.FTZ R40, R15, R40 ;  /* 0x000000280f287220 */ /* 0x000fe20000410000 */
[----:B-1----:R-:W-:-:S02]  /*3a90*/  FADD.FTZ R46, R53, -R77 ;  /* 0x8000004d352e7221 */ /* 0x002fc40000010000 */
[----:B------:R-:W-:Y:S01]  /*3aa0*/  FMUL.FTZ R53, R96, R41 ;  /* 0x0000002960357220 */ /* 0x000fe20000410000 */
[----:B-----5:R-:W-:Y:S01]  /*3ab0*/  FMUL.FTZ R11, R80, R39 ;  /* 0x00000027500b7220 */ /* 0x020fe20000410000 */
[----:B------:R-:W-:Y:S01]  /*3ac0*/  FADD.FTZ R39, R42, -R28 ;  /* 0x8000001c2a277221 */ /* 0x000fe20000010000 */
[----:B------:R-:W-:Y:S01]  /*3ad0*/  FMUL.FTZ R41, R81, R40 ;  /* 0x0000002851297220 */ /* 0x000fe20000410000 */
[----:B------:R-:W-:Y:S01]  /*3ae0*/  FMUL.FTZ R40, R82, R53 ;  /* 0x0000003552287220 */ /* 0x000fe20000410000 */
[----:B------:R-:W-:Y:S01]  /*3af0*/  FFMA.FTZ R84, -R84, R84, 1 ;  /* 0x3f80000054547423 */ /* 0x000fe20000010154 */
[----:B------:R-:W-:Y:S01]  /*3b00*/  FFMA.FTZ R83, -R83, R83, 1 ;  /* 0x3f80000053537423 */ /* 0x000fe20000010153 */
[----:B----4-:R-:W-:Y:S01]  /*3b10*/  FADD.FTZ R28, R45, -R38 ;  /* 0x800000262d1c7221 */ /* 0x010fe20000010000 */
[----:B------:R-:W-:Y:S01]  /*3b20*/  FFMA.FTZ R53, -R86, R86, 1 ;  /* 0x3f80000056357423 */ /* 0x000fe20000010156 */
[----:B------:R-:W1:Y:S02]  /*3b30*/  MUFU.EX2 R210, R210 ;  /* 0x000000d200d27308 */ /* 0x000e640000000800 */
[----:B------:R-:W-:Y:S01]  /*3b40*/  FMUL.FTZ R28, R97, R28 ;  /* 0x0000001c611c7220 */ /* 0x000fe20000410000 */
[----:B---3--:R-:W-:Y:S01]  /*3b50*/  FADD.FTZ R45, R48, -R74 ;  /* 0x8000004a302d7221 */ /* 0x008fe20000010000 */
[----:B------:R-:W-:Y:S01]  /*3b60*/  FADD.FTZ R38, R47, -R38 ;  /* 0x800000262f267221 */ /* 0x000fe20000010000 */
[----:B------:R-:W-:Y:S01]  /*3b70*/  FADD.FTZ R47, R50, -R74 ;  /* 0x8000004a322f7221 */ /* 0x000fe20000010000 */
[----:B------:R-:W-:Y:S01]  /*3b80*/  FMUL.FTZ R53, R53, R28 ;  /* 0x0000001c35357220 */ /* 0x000fe20000410000 */
[----:B------:R-:W-:Y:S01]  /*3b90*/  FMUL.FTZ R79, R14, R79 ;  /* 0x0000004f0e4f7220 */ /* 0x000fe20000410000 */
[----:B------:R-:W-:Y:S01]  /*3ba0*/  FMUL.FTZ R28, R98, R45 ;  /* 0x0000002d621c7220 */ /* 0x000fe20000410000 */
[----:B------:R-:W-:Y:S01]  /*3bb0*/  FFMA.FTZ R50, -R85, R85, 1 ;  /* 0x3f80000055327423 */ /* 0x000fe20000010155 */
[----:B------:R-:W-:Y:S01]  /*3bc0*/  FADD.FTZ R43, R43, -R72 ;  /* 0x800000482b2b7221 */ /* 0x000fe20000010000 */
[----:B------:R-:W3:Y:S01]  /*3bd0*/  SHFL.IDX PT, R192, R51, R192, 0x1f ;  /* 0x00001fc033c07589 */ /* 0x000ee200000e0000 */
[----:B------:R-:W-:Y:S01]  /*3be0*/  FMUL.FTZ R45, R89, R28 ;  /* 0x0000001c592d7220 */ /* 0x000fe20000410000 */
[----:B------:R-:W-:Y:S01]  /*3bf0*/  FMUL.FTZ R50, R50, R79 ;  /* 0x0000004f32327220 */ /* 0x000fe20000410000 */
[----:B------:R-:W-:Y:S01]  /*3c00*/  FADD.FTZ R42, R49, -R75 ;  /* 0x8000004b312a7221 */ /* 0x000fe20000010000 */
[----:B------:R-:W4:Y:S01]  /*3c10*/  SHFL.IDX PT, R79, R51, R6, 0x1f ;  /* 0x00001f06334f7589 */ /* 0x000f2200000e0000 */
[----:B------:R-:W-:Y:S01]  /*3c20*/  FMUL.FTZ R43, R202, R43 ;  /* 0x0000002bca2b7220 */ /* 0x000fe20000410000 */
[----:B------:R-:W5:Y:S02]  /*3c30*/  MUFU.EX2 R100, R100 ;  /* 0x0000006400647308 */ /* 0x000f640000000800 */
[----:B------:R-:W4:Y:S01]  /*3c40*/  SHFL.IDX PT, R28, R51, R197, 0x1f ;  /* 0x00001fc5331c7589 */ /* 0x000f2200000e0000 */
[----:B------:R-:W-:-:S03]  /*3c50*/  FMUL.FTZ R48, R206, R39 ;  /* 0x00000027ce307220 */ /* 0x000fc60000410000 */
[----:B------:R-:W4:Y:S01]  /*3c60*/  SHFL.IDX PT, R75, R51, R198, 0x1f ;  /* 0x00001fc6334b7589 */ /* 0x000f2200000e0000 */
[----:B------:R-:W-:Y:S01]  /*3c70*/  FFMA.FTZ R88, -R88, R88, 1 ;  /* 0x3f80000058587423 */ /* 0x000fe20000010158 */
[----:B------:R-:W4:Y:S02]  /*3c80*/  MUFU.EX2 R213, R213 ;  /* 0x000000d500d57308 */ /* 0x000f240000000800 */
[----:B------:R-:W4:Y:S01]  /*3c90*/  SHFL.IDX PT, R117, R51, R117, 0x1f ;  /* 0x00001f7533757589 */ /* 0x000f2200000e0000 */
[----:B------:R-:W-:-:S03]  /*3ca0*/  FMUL.FTZ R10, R84, R43 ;  /* 0x0000002b540a7220 */ /* 0x000fc60000410000 */
[----:B------:R-:W4:Y:S02]  /*3cb0*/  SHFL.IDX PT, R118, R51, R118, 0x1f ;  /* 0x00001f7633767589 */ /* 0x000f2400000e0000 */
[----:B------:R-:W4:Y:S02]  /*3cc0*/  MUFU.EX2 R102, R102 ;  /* 0x0000006600667308 */ /* 0x000f240000000800 */
[----:B------:R-:W4:Y:S01]  /*3cd0*/  SHFL.IDX PT, R199, R51, R199, 0x1f ;  /* 0x00001fc733c77589 */ /* 0x000f2200000e0000 */
[----:B------:R-:W-:Y:S01]  /*3ce0*/  FMUL.FTZ R39, R83, R48 ;  /* 0x0000003053277220 */ /* 0x000fe20000410000 */
[----:B------:R-:W-:Y:S01]  /*3cf0*/  FMUL.FTZ R43, R203, R38 ;  /* 0x00000026cb2b7220 */ /* 0x000fe20000410000 */
[----:B------:R-:W-:Y:S01]  /*3d00*/  FFMA.FTZ R48, -R87, R87, 1 ;  /* 0x3f80000057307423 */ /* 0x000fe20000010157 */
[----:B------:R-:W4:Y:S01]  /*3d10*/  SHFL.IDX PT, R200, R51, R200, 0x1f ;  /* 0x00001fc833c87589 */ /* 0x000f2200000e0000 */
[----:B------:R-:W-:Y:S01]  /*3d20*/  FMUL.FTZ R73, R204, R73 ;  /* 0x00000049cc497220 */ /* 0x000fe20000410000 */
[----:B------:R-:W-:Y:S01]  /*3d30*/  FMUL.FTZ R38, R218, R47 ;  /* 0x0000002fda267220 */ /* 0x000fe20000410000 */
[----:B------:R-:W-:Y:S01]  /*3d40*/  FMUL.FTZ R47, R88, R43 ;  /* 0x0000002b582f7220 */ /* 0x000fe20000410000 */
[----:B------:R-:W4:Y:S01]  /*3d50*/  MUFU.EX2 R101, R101 ;  /* 0x0000006500657308 */ /* 0x000f220000000800 */
[----:B------:R-:W-:Y:S01]  /*3d60*/  FMUL.FTZ R48, R48, R73 ;  /* 0x0000004930307220 */ /* 0x000fe20000410000 */
[----:B------:R-:W-:Y:S01]  /*3d70*/  FMUL.FTZ R43, R99, R42 ;  /* 0x0000002a632b7220 */ /* 0x000fe20000410000 */
[----:B------:R-:W-:Y:S01]  /*3d80*/  FMUL.FTZ R44, R217, R44 ;  /* 0x0000002cd92c7220 */ /* 0x000fe20000410000 */
[----:B------:R-:W-:Y:S01]  /*3d90*/  FFMA.FTZ R90, -R90, R90, 1 ;  /* 0x3f8000005a5a7423 */ /* 0x000fe2000001015a */
[----:B------:R-:W-:-:S03]  /*3da0*/  FFMA.FTZ R73, -R184, R184, 1 ;  /* 0x3f800000b8497423 */ /* 0x000fc600000101b8 */
[----:B------:R-:W4:Y:S01]  /*3db0*/  MUFU.EX2 R223, R223 ;  /* 0x000000df00df7308 */ /* 0x000f220000000800 */
[----:B------:R-:W-:Y:S01]  /*3dc0*/  FMUL.FTZ R42, R90, R43 ;  /* 0x0000002b5a2a7220 */ /* 0x000fe20000410000 */
[----:B------:R-:W-:Y:S01]  /*3dd0*/  FMUL.FTZ R73, R73, R44 ;  /* 0x0000002c49497220 */ /* 0x000fe20000410000 */
[----:B------:R-:W-:-:S05]  /*3de0*/  FADD.FTZ R55, R55, -R77 ;  /* 0x8000004d37377221 */ /* 0x000fca0000010000 */
[----:B------:R-:W2:Y:S01]  /*3df0*/  MUFU.EX2 R215, R215 ;  /* 0x000000d700d77308 */ /* 0x000ea20000000800 */
[--C-:B------:R-:W-:Y:S01]  /*3e00*/  FADD.FTZ R49, R52, -R76.reuse ;  /* 0x8000004c34317221 */ /* 0x100fe20000010000 */
[----:B------:R-:W-:-:S06]  /*3e10*/  FADD.FTZ R54, R54, -R76 ;  /* 0x8000004c36367221 */ /* 0x000fcc0000010000 */
[----:B------:R-:W2:Y:S08]  /*3e20*/  MUFU.EX2 R119, R119 ;  /* 0x0000007700777308 */ /* 0x000eb00000000800 */
[----:B------:R-:W2:Y:S01]  /*3e30*/  MUFU.EX2 R220, R220 ;  /* 0x000000dc00dc7308 */ /* 0x000ea20000000800 */
[----:B------:R-:W-:-:S07]  /*3e40*/  FFMA.FTZ R188, -R188, R188, 1 ;  /* 0x3f800000bcbc7423 */ /* 0x000fce00000101bc */
[----:B------:R-:W2:Y:S01]  /*3e50*/  MUFU.EX2 R92, R92 ;  /* 0x0000005c005c7308 */ /* 0x000ea20000000800 */
[----:B-1----:R-:W-:Y:S01]  /*3e60*/  FMUL.FTZ R55, R210, R55 ;  /* 0x00000037d2377220 */ /* 0x002fe20000410000 */
[----:B---3--:R-:W-:-:S06]  /*3e70*/  FADD.FTZ R81, R57, -R192 ;  /* 0x800000c039517221 */ /* 0x008fcc0000010000 */
[----:B------:R-:W1:Y:S01]  /*3e80*/  MUFU.EX2 R103, R103 ;  /* 0x0000006700677308 */ /* 0x000e620000000800 */
[----:B------:R-:W-:Y:S01]  /*3e90*/  FFMA.FTZ R52, -R185, R185, 1 ;  /* 0x3f800000b9347423 */ /* 0x000fe200000101b9 */
[----:B-----5:R-:W-:-:S06]  /*3ea0*/  FMUL.FTZ R49, R100, R49 ;  /* 0x0000003164317220 */ /* 0x020fcc0000410000 */
[----:B------:R-:W3:Y:S01]  /*3eb0*/  MUFU.EX2 R228, R228 ;  /* 0x000000e400e47308 */ /* 0x000ee20000000800 */
[----:B------:R-:W-:Y:S01]  /*3ec0*/  FFMA.FTZ R187, -R187, R187, 1 ;  /* 0x3f800000bbbb7423 */ /* 0x000fe200000101bb */
[----:B----4-:R-:W-:-:S06]  /*3ed0*/  FMUL.FTZ R54, R213, R54 ;  /* 0x00000036d5367220 */ /* 0x010fcc0000410000 */
[----:B------:R-:W-:Y:S01]  /*3ee0*/  MUFU.EX2 R225, R225 ;  /* 0x000000e100e17308 */ /* 0x000fe20000000800 */
[----:B------:R-:W-:Y:S01]  /*3ef0*/  FADD.FTZ R56, R56, -R79 ;  /* 0x8000004f38387221 */ /* 0x000fe20000010000 */
[----:B------:R-:W-:-:S06]  /*3f00*/  FADD.FTZ R65, R65, -R28 ;  /* 0x8000001c41417221 */ /* 0x000fcc0000010000 */
[----:B------:R-:W4:Y:S01]  /*3f10*/  MUFU.EX2 R214, R214 ;  /* 0x000000d600d67308 */ /* 0x000f220000000800 */
[----:B------:R-:W-:-:S07]  /*3f20*/  FMUL.FTZ R77, R13, R46 ;  /* 0x0000002e0d4d7220 */ /* 0x000fce0000410000 */
[----:B------:R-:W5:Y:S01]  /*3f30*/  MUFU.EX2 R43, R216 ;  /* 0x000000d8002b7308 */ /* 0x000f620000000800 */
[----:B------:R-:W-:-:S07]  /*3f40*/  FADD.FTZ R79, R58, -R79 ;  /* 0x8000004f3a4f7221 */ /* 0x000fce0000010000 */
[----:B------:R-:W5:Y:S01]  /*3f50*/  MUFU.EX2 R44, R211 ;  /* 0x000000d3002c7308 */ /* 0x000f620000000800 */
[----:B------:R-:W-:Y:S01]  /*3f60*/  FADD.FTZ R28, R67, -R28 ;  /* 0x8000001c431c7221 */ /* 0x000fe20000010000 */
[----:B------:R-:W-:-:S06]  /*3f70*/  FADD.FTZ R57, R68, -R75 ;  /* 0x8000004b44397221 */ /* 0x000fcc0000010000 */
[----:B------:R-:W-:Y:S01]  /*3f80*/  MUFU.EX2 R222, R222 ;  /* 0x000000de00de7308 */ /* 0x000fe20000000800 */
[----:B------:R-:W-:-:S07]  /*3f90*/  FADD.FTZ R70, R70, -R75 ;  /* 0x8000004b46467221 */ /* 0x000fce0000010000 */
[----:B------:R-:W5:Y:S01]  /*3fa0*/  MUFU.EX2 R212, R212 ;  /* 0x000000d400d47308 */ /* 0x000f620000000800 */
[----:B------:R-:W-:-:S07]  /*3fb0*/  FMUL.FTZ R46, R188, R55 ;  /* 0x00000037bc2e7220 */ /* 0x000fce0000410000 */
[----:B------:R-:W5:Y:S01]  /*3fc0*/  MUFU.EX2 R227, R227 ;  /* 0x000000e300e37308 */ /* 0x000f620000000800 */
[----:B------:R-:W-:-:S07]  /*3fd0*/  FADD.FTZ R62, R62, -R117 ;  /* 0x800000753e3e7221 */ /* 0x000fce0000010000 */
[----:B------:R-:W5:Y:S01]  /*3fe0*/  MUFU.EX2 R226, R226 ;  /* 0x000000e200e27308 */ /* 0x000f620000000800 */
[----:B------:R-:W-:Y:S01]  /*3ff0*/  FFMA.FTZ R75, -R105, R105, 1 ;  /* 0x3f800000694b7423 */ /* 0x000fe20000010169 */
[----:B------:R-:W-:Y:S01]  /*4000*/  FMUL.FTZ R58, R102, R81 ;  /* 0x00000051663a7220 */ /* 0x000fe20000410000 */
[----:B------:R-:W-:Y:S01]  /*4010*/  FADD.FTZ R25, R25, -R234 ;  /* 0x800000ea19197221 */ /* 0x000fe20000010000 */
[----:B------:R-:W-:Y:S01]  /*4020*/  FMUL.FTZ R52, R52, R49 ;  /* 0x0000003134347220 */ /* 0x000fe20000410000 */
[----:B------:R-:W-:Y:S01]  /*4030*/  FADD.FTZ R83, R61, -R118 ;  /* 0x800000763d537221 */ /* 0x000fe20000010000 */
[----:B------:R-:W-:Y:S01]  /*4040*/  FADD.FTZ R55, R64, -R199 ;  /* 0x800000c740377221 */ /* 0x000fe20000010000 */
[----:B------:R-:W-:Y:S01]  /*4050*/  FMUL.FTZ R49, R187, R54 ;  /* 0x00000036bb317220 */ /* 0x000fe20000410000 */
[----:B------:R-:W-:Y:S01]  /*4060*/  FADD.FTZ R192, R59, -R192 ;  /* 0x800000c03bc07221 */ /* 0x000fe20000010000 */
[----:B------:R-:W-:Y:S01]  /*4070*/  FFMA.FTZ R54, -R189, R189, 1 ;  /* 0x3f800000bd367423 */ /* 0x000fe200000101bd */
[----:B------:R-:W-:Y:S01]  /*4080*/  FMUL.FTZ R59, R101, R56 ;  /* 0x00000038653b7220 */ /* 0x000fe20000410000 */
[----:B------:R-:W-:Y:S01]  /*4090*/  FFMA.FTZ R115, -R115, R115, 1 ;  /* 0x3f80000073737423 */ /* 0x000fe20000010173 */
[----:B------:R-:W-:Y:S01]  /*40a0*/  FMUL.FTZ R28, R223, R28 ;  /* 0x0000001cdf1c7220 */ /* 0x000fe20000410000 */
[----:B------:R-:W-:Y:S01]  /*40b0*/  FFMA.FTZ R186, -R186, R186, 1 ;  /* 0x3f800000baba7423 */ /* 0x000fe200000101ba */
[----:B------:R-:W-:Y:S01]  /*40c0*/  FADD.FTZ R60, R60, -R117 ;  /* 0x800000753c3c7221 */ /* 0x000fe20000010000 */
[----:B------:R-:W-:Y:S01]  /*40d0*/  FMUL.FTZ R75, R75, R58 ;  /* 0x0000003a4b4b7220 */ /* 0x000fe20000410000 */
[----:B------:R-:W-:Y:S01]  /*40e0*/  FFMA.FTZ R76, -R110, R110, 1 ;  /* 0x3f8000006e4c7423 */ /* 0x000fe2000001016e */
[----:B--2---:R-:W-:Y:S01]  /*40f0*/  FMUL.FTZ R61, R215, R62 ;  /* 0x0000003ed73d7220 */ /* 0x004fe20000410000 */
[----:B------:R-:W-:Y:S01]  /*4100*/  FMUL.FTZ R25, R119, R25 ;  /* 0x0000001977197220 */ /* 0x000fe20000410000 */
[----:B------:R-:W-:Y:S01]  /*4110*/  FADD.FTZ R63, R63, -R118 ;  /* 0x800000763f3f7221 */ /* 0x000fe20000010000 */
[--C-:B------:R-:W-:Y:S01]  /*4120*/  FADD.FTZ R56, R69, -R200.reuse ;  /* 0x800000c845387221 */ /* 0x100fe20000010000 */
[----:B------:R-:W-:Y:S01]  /*4130*/  FFMA.FTZ R109, -R109, R109, 1 ;  /* 0x3f8000006d6d7423 */ /* 0x000fe2000001016d */
        /* <DEDUP_REMOVED lines=10> */
[----:B------:R-:W-:Y:S01]  /*41e0*/  FMUL.FTZ R51, R186, R77 ;  /* 0x0000004dba337220 */ /* 0x000fe20000410000 */
[----:B-1----:R-:W-:Y:S01]  /*41f0*/  FMUL.FTZ R59, R103, R60 ;  /* 0x0000003c673b7220 */ /* 0x002fe20000410000 */
[----:B------:R-:W-:Y:S01]  /*4200*/  FMUL.FTZ R76, R76, R61 ;  /* 0x0000003d4c4c7220 */ /* 0x000fe20000410000 */
[----:B---3--:R-:W-:Y:S01]  /*4210*/  FMUL.FTZ R28, R228, R57 ;  /* 0x00000039e41c7220 */ /* 0x008fe20000410000 */
[----:B------:R-:W-:Y:S01]  /*4220*/  FMUL.FTZ R25, R219, R25 ;  /* 0x00000019db197220 */ /* 0x000fe20000410000 */
[----:B------:R-:W-:Y:S01]  /*4230*/  FFMA.FTZ R72, -R106, R106, 1 ;  /* 0x3f8000006a487423 */ /* 0x000fe2000001016a */
[----:B------:R-:W-:Y:S01]  /*4240*/  FFMA.FTZ R77, -R107, R107, 1 ;  /* 0x3f8000006b4d7423 */ /* 0x000fe2000001016b */
[----:B----4-:R-:W-:Y:S01]  /*4250*/  FMUL.FTZ R79, R214, R79 ;  /* 0x0000004fd64f7220 */ /* 0x010fe20000410000 */
[----:B-----5:R-:W-:Y:S01]  /*4260*/  FMUL.FTZ R192, R43, R192 ;  /* 0x000000c02bc07220 */ /* 0x020fe20000410000 */
[----:B------:R-:W-:Y:S01]  /*4270*/  FFMA.FTZ R74, -R108, R108, 1 ;  /* 0x3f8000006c4a7423 */ /* 0x000fe2000001016c */
[----:B------:R-:W-:Y:S01]  /*4280*/  FFMA.FTZ R111, -R111, R111, 1 ;  /* 0x3f8000006f6f7423 */ /* 0x000fe2000001016f */
[----:B------:R-:W-:Y:S01]  /*4290*/  FMUL.FTZ R60, R44, R63 ;  /* 0x0000003f2c3c7220 */ /* 0x000fe20000410000 */
[----:B------:R-:W-:Y:S01]  /*42a0*/  FMUL.FTZ R109, R109, R58 ;  /* 0x0000003a6d6d7220 */ /* 0x000fe20000410000 */
        /* <DEDUP_REMOVED lines=8> */
[----:B------:R-:W-:Y:S01]  /*4330*/  FFMA.FTZ R193, -R193, R193, 1 ;  /* 0x3f800000c1c17423 */ /* 0x000fe200000101c1 */
[----:B------:R-:W-:Y:S01]  /*4340*/  FFMA.FTZ R194, -R194, R194, 1 ;  /* 0x3f800000c2c27423 */ /* 0x000fe200000101c2 */
[----:B------:R-:W-:Y:S01]  /*4350*/  FFMA.FTZ R196, -R196, R196, 1 ;  /* 0x3f800000c4c47423 */ /* 0x000fe200000101c4 */
[----:B------:R-:W-:Y:S01]  /*4360*/  FFMA.FTZ R201, -R201, R201, 1 ;  /* 0x3f800000c9c97423 */ /* 0x000fe200000101c9 */
[----:B------:R-:W-:Y:S01]  /*4370*/  FMUL.FTZ R55, R227, R70 ;  /* 0x00000046e3377220 */ /* 0x000fe20000410000 */
        /* <DEDUP_REMOVED lines=270> */
.L_x_2566:
        /* <DEDUP_REMOVED lines=56> */
.L_x_2567:
        /* <DEDUP_REMOVED lines=11> */
.L_x_2557:
[----:B-1----:R-:W2:Y:S02]  /*5890*/  LDL R8, [R1+0x2c] ;  /* 0x00002c0001087983 */ /* 0x002ea40000100800 */
[----:B--2---:R-:W-:-:S13]  /*58a0*/  ISETP.GE.AND P0, PT, R16, R8, PT ;  /* 0x000000081000720c */ /* 0x004fda0003f06270 */
[----:B------:R-:W-:Y:S05]  /*58b0*/  @P0 BRA `(.L_x_2569) ;  /* 0x00000040006c0947 */ /* 0x000fea0003800000 */
[----:B------:R-:W2:Y:S01]  /*58c0*/  LDL.LU R14, [R1+0x1c] ;  /* 0x00001c00010e7983 */ /* 0x000ea20000300800 */
[----:B------:R-:W1:Y:S03]  /*58d0*/  LDC R24, c[0x0][0x290] ;  /* 0x0000a400ff187b82 */ /* 0x000e660000000800 */
[----:B------:R-:W3:Y:S04]  /*58e0*/  LDL.LU R21, [R1+0x10] ;  /* 0x0000100001157983 */ /* 0x000ee80000300800 */
[----:B------:R-:W4:Y:S01]  /*58f0*/  LDL.LU R25, [R1+0xc] ;  /* 0x00000c0001197983 */ /* 0x000f220000300800 */
[----:B------:R-:W5:Y:S02]  /*5900*/  S2R R6, SR_TID.X ;  /* 0x0000000000067919 */ /* 0x000f640000002100 */
[----:B-----5:R-:W-:-:S05]  /*5910*/  VIADD R6, R6, 0xffffff80 ;  /* 0xffffff8006067836 */ /* 0x020fca0000000000 */
[----:B------:R-:W-:-:S04]  /*5920*/  SHF.R.S32.HI R7, RZ, 0x1f, R6 ;  /* 0x0000001fff077819 */ /* 0x000fc80000011406 */
[CC--:B------:R-:W-:Y:S02]  /*5930*/  LEA.HI R8, R7.reuse, R6.reuse, RZ, 0x5 ;  /* 0x0000000607087211 */ /* 0x0c0fe400078f28ff */
[CC--:B------:R-:W-:Y:S02]  /*5940*/  LEA.HI R12, R7.reuse, R6.reuse, RZ, 0x2 ;  /* 0x00000006070c7211 */ /* 0x0c0fe400078f10ff */
[----:B------:R-:W-:Y:S02]  /*5950*/  LOP3.LUT R9, R8, 0xffffffe0, RZ, 0xc0, !PT ;  /* 0xffffffe008097812 */ /* 0x000fe400078ec0ff */
[----:B------:R-:W-:Y:S02]  /*5960*/  LEA.HI R8, R7, R6, RZ, 0x7 ;  /* 0x0000000607087211 */ /* 0x000fe400078f38ff */
[----:B------:R-:W-:Y:S02]  /*5970*/  IADD3 R9, R6, -R9, RZ ;  /* 0x8000000906097210 */ /* 0x000fe40007ffe0ff */
[----:B------:R-:W-:-:S02]  /*5980*/  LOP3.LUT R7, R8, 0xffffff80, RZ, 0xc0, !PT ;  /* 0xffffff8008077812 */ /* 0x000fc400078ec0ff */
[----:B------:R-:W-:Y:S02]  /*5990*/  SHF.R.S32.HI R10, RZ, 0x1f, R9 ;  /* 0x0000001fff0a7819 */ /* 0x000fe40000011409 */
[----:B------:R-:W-:Y:S01]  /*59a0*/  SHF.R.S32.HI R8, RZ, 0x7, R8 ;  /* 0x00000007ff087819 */ /* 0x000fe20000011408 */
[----:B------:R-:W-:Y:S01]  /*59b0*/  IMAD.IADD R7, R6, 0x1, -R7 ;  /* 0x0000000106077824 */ /* 0x000fe200078e0a07 */
[CC--:B------:R-:W-:Y:S02]  /*59c0*/  LEA.HI R11, R10.reuse, R9.reuse, RZ, 0x3 ;  /* 0x000000090a0b7211 */ /* 0x0c0fe400078f18ff */
[----:B------:R-:W-:Y:S02]  /*59d0*/  LEA.HI R10, R10, R9, RZ, 0x2 ;  /* 0x000000090a0a7211 */ /* 0x000fe400078f10ff */
[----:B------:R-:W-:Y:S02]  /*59e0*/  LOP3.LUT R9, R12, 0xfffffffc, RZ, 0xc0, !PT ;  /* 0xfffffffc0c097812 */ /* 0x000fe400078ec0ff */
[----:B------:R-:W-:-:S02]  /*59f0*/  SHF.R.S32.HI R11, RZ, 0x3, R11 ;  /* 0x00000003ff0b7819 */ /* 0x000fc4000001140b */
[----:B------:R-:W-:Y:S01]  /*5a00*/  SHF.R.S32.HI R13, RZ, 0x2, R10 ;  /* 0x00000002ff0d7819 */ /* 0x000fe2000001140a */
[----:B------:R-:W-:Y:S01]  /*5a10*/  IMAD.IADD R9, R6, 0x1, -R9 ;  /* 0x0000000106097824 */ /* 0x000fe200078e0a09 */
[----:B------:R-:W-:Y:S02]  /*5a20*/  LEA.HI R6, R8, R8, RZ, 0x1 ;  /* 0x0000000808067211 */ /* 0x000fe400078f08ff */
[C---:B------:R-:W-:Y:S01]  /*5a30*/  IADD3 R12, R13.reuse, 0x8, RZ ;  /* 0x000000080d0c7810 */ /* 0x040fe20007ffe0ff */
[----:B------:R-:W-:Y:S01]  /*5a40*/  VIADD R18, R13, 0x10 ;  /* 0x000000100d127836 */ /* 0x000fe20000000000 */
[----:B------:R-:W-:Y:S01]  /*5a50*/  LEA.HI R10, R10, R13, RZ, 0x1 ;  /* 0x0000000d0a0a7211 */ /* 0x000fe200078f08ff */
[----:B-1----:R-:W-:-:S03]  /*5a60*/  VIADD R24, R24, -UR42 ;  /* 0x8000002a18187c36 */ /* 0x002fc60008000000 */
[----:B------:R-:W-:Y:S02]  /*5a70*/  LEA.HI R19, R18, R18, RZ, 0x1 ;  /* 0x0000001212137211 */ /* 0x000fe400078f08ff */
[----:B------:R-:W-:Y:S02]  /*5a80*/  LOP3.LUT R10, R10, 0xfffffffe, RZ, 0xc0, !PT ;  /* 0xfffffffe0a0a7812 */ /* 0x000fe400078ec0ff */
[----:B------:R-:W-:Y:S02]  /*5a90*/  SHF.R.S32.HI R20, RZ, 0x1, R19 ;  /* 0x00000001ff147819 */ /* 0x000fe40000011413 */
[----:B------:R-:W-:Y:S02]  /*5aa0*/  IADD3 R10, R13, -R10, RZ ;  /* 0x8000000a0d0a7210 */ /* 0x000fe40007ffe0ff */
[----:B------:R-:W-:-:S04]  /*5ab0*/  LOP3.LUT R19, R19, 0xfffffffe, RZ, 0xc0, !PT ;  /* 0xfffffffe13137812 */ /* 0x000fc800078ec0ff */
[----:B------:R-:W-:Y:S01]  /*5ac0*/  IADD3 R19, R18, -R19, RZ ;  /* 0x8000001312137210 */ /* 0x000fe20007ffe0ff */
[----:B------:R-:W-:Y:S01]  /*5ad0*/  IMAD.MOV.U32 R185, RZ, RZ, 0x40000040 ;  /* 0x40000040ffb97424 */ /* 0x000fe200078e00ff */
[----:B------:R-:W-:Y:S01]  /*5ae0*/  MOV R189, 0x40000040 ;  /* 0x4000004000bd7802 */ /* 0x000fe20000000f00 */
[----:B------:R-:W-:Y:S02]  /*5af0*/  IMAD.MOV.U32 R187, RZ, RZ, 0x40000040 ;  /* 0x40000040ffbb7424 */ /* 0x000fe400078e00ff */
[----:B------:R-:W-:Y:S02]  /*5b00*/  IMAD.MOV.U32 R191, RZ, RZ, 0x40000040 ;  /* 0x40000040ffbf7424 */ /* 0x000fe400078e00ff */
[----:B------:R-:W-:Y:S01]  /*5b10*/  IMAD.MOV.U32 R193, RZ, RZ, 0x40000040 ;  /* 0x40000040ffc17424 */ /* 0x000fe200078e00ff */
[----:B--2---:R-:W-:Y:S02]  /*5b20*/  LEA.HI R23, R14, R7, RZ, 0x5 ;  /* 0x000000070e177211 */ /* 0x004fe400078f28ff */
[----:B------:R-:W-:Y:S01]  /*5b30*/  LOP3.LUT R7, R6, 0xfffffffe, RZ, 0xc0, !PT ;  /* 0xfffffffe06077812 */ /* 0x000fe200078ec0ff */
[----:B------:R-:W-:-:S04]  /*5b40*/  IMAD.HI R6, R11, 0x2aaaaaab, RZ ;  /* 0x2aaaaaab0b067827 */ /* 0x000fc800078e02ff */
[----:B------:R-:W-:Y:S01]  /*5b50*/  IMAD.IADD R22, R8, 0x1, -R7 ;  /* 0x0000000108167824 */ /* 0x000fe200078e0a07 */
[----:B------:R-:W-:Y:S02]  /*5b60*/  SHF.R.U32.HI R7, RZ, 0x1, R6 ;  /* 0x00000001ff077819 */ /* 0x000fe40000011606 */
[----:B------:R-:W-:Y:S02]  /*5b70*/  LEA.HI R14, R12, R12, RZ, 0x1 ;  /* 0x0000000c0c0e7211 */ /* 0x000fe400078f08ff */
[----:B------:R-:W-:Y:S02]  /*5b80*/  LEA.HI R6, R6, R7, RZ, 0x1 ;  /* 0x0000000706067211 */ /* 0x000fe400078f08ff */
[----:B------:R-:W-:-:S03]  /*5b90*/  SHF.R.S32.HI R15, RZ, 0x1, R14 ;  /* 0x00000001ff0f7819 */ /* 0x000fc6000001140e */
[----:B------:R-:W-:Y:S01]  /*5ba0*/  IMAD R11, R6, -0xc, R11 ;  /* 0xfffffff4060b7824 */ /* 0x000fe200078e020b */
[--C-:B---3--:R-:W-:Y:S02]  /*5bb0*/  SHF.R.S32.HI R6, RZ, 0x2, R21.reuse ;  /* 0x00000002ff067819 */ /* 0x108fe40000011415 */
[----:B------:R-:W-:Y:S02]  /*5bc0*/  SHF.R.S32.HI R21, RZ, 0x1f, R21 ;  /* 0x0000001fff157819 */ /* 0x000fe40000011415 */
[----:B------:R-:W-:Y:S01]  /*5bd0*/  SHF.R.S32.HI R23, RZ, 0x5, R23 ;  /* 0x00000005ff177819 */ /* 0x000fe20000011417 */
[----:B------:R-:W-:Y:S01]  /*5be0*/  IMAD.HI R8, R15, 0x2aaaaaab, RZ ;  /* 0x2aaaaaab0f087827 */ /* 0x000fe200078e02ff */
[----:B------:R-:W-:-:S03]  /*5bf0*/  LEA.HI R21, R21, R6, RZ, 0x3 ;  /* 0x0000000615157211 */ /* 0x000fc600078f18ff */
[----:B------:R-:W-:Y:S01]  /*5c00*/  IMAD R23, R23, -0x10, R24 ;  /* 0xfffffff017177824 */ /* 0x000fe200078e0218 */
[----:B------:R-:W-:Y:S02]  /*5c10*/  LOP3.LUT R21, R21, 0xfffffff8, RZ, 0xc0, !PT ;  /* 0xfffffff815157812 */ /* 0x000fe400078ec0ff */
[----:B------:R-:W-:Y:S01]  /*5c20*/  LOP3.LUT R7, R14, 0xfffffffe, RZ, 0xc0, !PT ;  /* 0xfffffffe0e077812 */ /* 0x000fe200078ec0ff */
[----:B------:R-:W-:Y:S01]  /*5c30*/  IMAD.HI R14, R20, 0x2aaaaaab, RZ ;  /* 0x2aaaaaab140e7827 */ /* 0x000fe200078e02ff */
[----:B------:R-:W-:Y:S02]  /*5c40*/  SHF.R.U32.HI R13, RZ, 0x1, R8 ;  /* 0x00000001ff0d7819 */ /* 0x000fe40000011608 */
[----:B------:R-:W-:Y:S01]  /*5c50*/  IADD3 R21, R23, R21, -R6 ;  /* 0x0000001517157210 */ /* 0x000fe20007ffe806 */
[----:B------:R-:W-:Y:S01]  /*5c60*/  IMAD R10, R11, 0x8, R10 ;  /* 0x000000080b0a7824 */ /* 0x000fe200078e020a */
[----:B------:R-:W-:Y:S02]  /*5c70*/  LEA.HI R8, R8, R13, RZ, 0x1 ;  /* 0x0000000d08087211 */ /* 0x000fe400078f08ff */
[C---:B------:R-:W-:Y:S01]  /*5c80*/  LEA R6, R5.reuse, R17, 0xb ;  /* 0x0000001105067211 */ /* 0x040fe200078e58ff */
[----:B------:R-:W-:Y:S01]  /*5c90*/  IMAD R5, R5, 0x2000, R17 ;  /* 0x0000200005057824 */ /* 0x000fe200078e0211 */
[----:B------:R-:W-:Y:S01]  /*5ca0*/  SHF.R.U32.HI R13, RZ, 0x1, R14 ;  /* 0x00000001ff0d7819 */ /* 0x000fe2000001160e */
[----:B------:R1:W-:Y:S01]  /*5cb0*/  STL [R1+0x28], R10 ;  /* 0x0000280a01007387 */ /* 0x0003e20000100800 */
[----:B------:R-:W-:Y:S01]  /*5cc0*/  IMAD.IADD R7, R12, 0x1, -R7 ;  /* 0x000000010c077824 */ /* 0x000fe200078e0a07 */
[----:B------:R-:W-:Y:S01]  /*5cd0*/  IADD3 R6, R6, 0x1a800, RZ ;  /* 0x0001a80006067810 */ /* 0x000fe20007ffe0ff */
[----:B------:R-:W-:Y:S01]  /*5ce0*/  IMAD R8, R8, -0xc, R15 ;  /* 0xfffffff408087824 */ /* 0x000fe200078e020f */
[----:B------:R-:W-:-:S02]  /*5cf0*/  LEA.HI R13, R14, R13, RZ, 0x1 ;  /* 0x0000000d0e0d7211 */ /* 0x000fc400078f08ff */
[----:B------:R-:W-:Y:S01]  /*5d00*/  SHF.R.U32.HI R6, RZ, 0x4, R6 ;  /* 0x00000004ff067819 */ /* 0x000fe20000011606 */
[----:B-1----:R-:W-:Y:S01]  /*5d10*/  VIADD R10, R5, 0x4000 ;  /* 0x00004000050a7836 */ /* 0x002fe20000000000 */
[----:B------:R-:W-:Y:S01]  /*5d20*/  SHF.R.U32.HI R5, RZ, 0x4, R5 ;  /* 0x00000004ff057819 */ /* 0x000fe20000011605 */
[----:B------:R-:W-:Y:S02]  /*5d30*/  IMAD R7, R8, 0x8, R7 ;  /* 0x0000000808077824 */ /* 0x000fe400078e0207 */
[----:B------:R-:W-:Y:S01]  /*5d40*/  IMAD R20, R13, -0xc, R20 ;  /* 0xfffffff40d147824 */ /* 0x000fe200078e0214 */
[----:B------:R-:W-:Y:S02]  /*5d50*/  SHF.R.U32.HI R10, RZ, 0x4, R10 ;  /* 0x00000004ff0a7819 */ /* 0x000fe4000001160a */
[----:B------:R-:W-:Y:S01]  /*5d60*/  LOP3.LUT R5, R5, 0x3fff, RZ, 0xc0, !PT ;  /* 0x00003fff05057812 */ /* 0x000fe200078ec0ff */
[----:B------:R1:W-:Y:S01]  /*5d70*/  STL [R1+0x24], R7 ;  /* 0x0000240701007387 */ /* 0x0003e20000100800 */
[----:B------:R-:W-:-:S02]  /*5d80*/  LOP3.LUT R6, R6, 0x3fff, RZ, 0xc0, !PT ;  /* 0x00003fff06067812 */ /* 0x000fc400078ec0ff */
[----:B------:R-:W-:Y:S02]  /*5d90*/  LOP3.LUT R10, R10, 0x3fff, RZ, 0xc0, !PT ;  /* 0x00003fff0a0a7812 */ /* 0x000fe400078ec0ff */
[----:B------:R-:W-:Y:S02]  /*5da0*/  LOP3.LUT R11, R5, 0x10000, RZ, 0xfc, !PT ;  /* 0x00010000050b7812 */ /* 0x000fe400078efcff */
[----:B------:R-:W-:Y:S01]  /*5db0*/  LOP3.LUT R6, R6, 0x10000, RZ, 0xfc, !PT ;  /* 0x0001000006067812 */ /* 0x000fe200078efcff */
[----:B-1----:R-:W-:Y:S01]  /*5dc0*/  IMAD R7, R20, 0x8, R19 ;  /* 0x0000000814077824 */ /* 0x002fe200078e0213 */
[----:B------:R-:W-:-:S04]  /*5dd0*/  LOP3.LUT R5, R10, 0x10000, RZ, 0xfc, !PT ;  /* 0x000100000a057812 */ /* 0x000fc800078efcff */
[----:B------:R4:W-:Y:S01]  /*5de0*/  STL [R1+0x1c], R7 ;  /* 0x00001c0701007387 */ /* 0x0009e20000100800 */
[C---:B------:R-:W-:Y:S01]  /*5df0*/  VIADD R188, R5.reuse, 0x2 ;  /* 0x0000000205bc7836 */ /* 0x040fe20000000000 */
[C---:B------:R-:W-:Y:S02]  /*5e00*/  IADD3 R190, R5.reuse, 0x4, RZ ;  /* 0x0000000405be7810 */ /* 0x040fe40007ffe0ff */
[----:B------:R-:W-:Y:S01]  /*5e10*/  STL [R1+0x14], R11 ;  /* 0x0000140b01007387 */ /* 0x000fe20000100800 */
[----:B------:R-:W-:-:S03]  /*5e20*/  VIADD R192, R5, 0x6 ;  /* 0x0000000605c07836 */ /* 0x000fc60000000000 */
[----:B------:R1:W-:Y:S01]  /*5e30*/  STL [R1+0x20], R6 ;  /* 0x0000200601007387 */ /* 0x0003e20000100800 */
[----:B------:R-:W-:Y:S01]  /*5e40*/  IMAD R8, R22, -0x40, R21 ;  /* 0xffffffc016087824 */ /* 0x000fe200078e0215 */
[----:B------:R-:W-:Y:S02]  /*5e50*/  IADD3 R10, R9, 0x8, RZ ;  /* 0x00000008090a7810 */ /* 0x000fe40007ffe0ff */
[----:B------:R2:W-:Y:S01]  /*5e60*/  STL [R1+0x10], R5 ;  /* 0x0000100501007387 */ /* 0x0005e20000100800 */
[----:B----4-:R-:W-:Y:S01]  /*5e70*/  LOP3.LUT R7, R25, 0x1, RZ, 0xfc, !PT ;  /* 0x0000000119077812 */ /* 0x010fe200078efcff */
[C---:B------:R-:W-:Y:S01]  /*5e80*/  VIADD R22, R11.reuse, 0x2 ;  /* 0x000000020b167836 */ /* 0x040fe20000000000 */
[C---:B------:R-:W-:Y:S01]  /*5e90*/  IADD3 R184, R11.reuse, 0x4, RZ ;  /* 0x000000040bb87810 */ /* 0x040fe20007ffe0ff */
[----:B------:R-:W-:Y:S01]  /*5ea0*/  VIADD R186, R11, 0x6 ;  /* 0x000000060bba7836 */ /* 0x000fe20000000000 */
[C---:B------:R-:W-:Y:S01]  /*5eb0*/  IADD3 R10, R9.reuse, 0x14, RZ ;  /* 0x00000014090a7810 */ /* 0x040fe20007ffe0ff */
[C---:B-1----:R-:W-:Y:S01]  /*5ec0*/  VIADD R6, R9.reuse, 0xc ;  /* 0x0000000c09067836 */ /* 0x042fe20000000000 */
[----:B------:R-:W-:Y:S01]  /*5ed0*/  MOV R23, 0x40000040 ;  /* 0x4000004000177802 */ /* 0x000fe20000000f00 */
[----:B------:R-:W-:-:S02]  /*5ee0*/  VIADD R6, R9, 0x18 ;  /* 0x0000001809067836 */ /* 0x000fc40000000000 */
[C---:B--2---:R-:W-:Y:S02]  /*5ef0*/  VIADD R5, R9.reuse, 0x4 ;  /* 0x0000000409057836 */ /* 0x044fe40000000000 */
[C---:B------:R-:W-:Y:S02]  /*5f00*/  VIADD R5, R9.reuse, 0x10 ;  /* 0x0000001009057836 */ /* 0x040fe40000000000 */
[----:B------:R-:W-:-:S07]  /*5f10*/  VIADD R5, R9, 0x1c ;  /* 0x0000001c09057836 */ /* 0x000fce0000000000 */
.L_x_2580:
[----:B------:R-:W-:Y:S01]  /*5f20*/  ISETP.NE.AND P0, PT, R7, 0x3, PT ;  /* 0x000000030700780c */ /* 0x000fe20003f05270 */
[----:B------:R-:W-:-:S12]  /*5f30*/  YIELD ;  /* 0x0000000000007946 */ /* 0x000fd80003800000 */
[----:B------:R-:W-:Y:S05]  /*5f40*/  @!P0 BRA `(.L_x_2570) ;  /* 0x0000000000048947 */ /* 0x000fea0003800000 */
[----:B------:R-:W-:Y:S01]  /*5f50*/  BPT.TRAP 0x1 ;  /* 0x000000040000795c */ /* 0x000fe20000300000 */
.L_x_2570:
[----:B------:R-:W-:Y:S02]  /*5f60*/  LEA R6, R0, R17, 0x3 ;  /* 0x0000001100067211 */ /* 0x000fe400078e18ff */
[----:B------:R-:W-:-:S04]  /*5f70*/  SHF.L.U32 R15, R4, 0x1f, RZ ;  /* 0x0000001f040f7819 */ /* 0x000fc800000006ff */
[----:B------:R1:W2:Y:S01]  /*5f80*/  SYNCS.PHASECHK.TRANS64.TRYWAIT P1, [R6+URZ+0x26810], R15 ;  /* 0x0268100f060075a7 */ /* 0x0002a2000802017f */
[----:B------:R-:W-:Y:S05]  /*5f90*/  @!P0 BRA `(.L_x_2571) ;  /* 0x0000000000048947 */ /* 0x000fea0003800000 */
[----:B------:R-:W-:Y:S01]  /*5fa0*/  BPT.TRAP 0x1 ;  /* 0x000000040000795c */ /* 0x000fe20000300000 */
.L_x_2571:
[----:B------:R-:W-:-:S05]  /*5fb0*/  VIADD R5, R17, 0xe000 ;  /* 0x0000e00011057836 */ /* 0x000fca0000000000 */
[----:B------:R-:W-:-:S04]  /*5fc0*/  SHF.R.U32.HI R5, RZ, 0x4, R5 ;  /* 0x00000004ff057819 */ /* 0x000fc80000011605 */
[----:B------:R-:W-:-:S04]  /*5fd0*/  LOP3.LUT R5, R5, 0x3fff, RZ, 0xc0, !PT ;  /* 0x00003fff05057812 */ /* 0x000fc800078ec0ff */
[----:B------:R-:W-:Y:S01]  /*5fe0*/  LOP3.LUT R11, R5, 0x10000, RZ, 0xfc, !PT ;  /* 0x00010000050b7812 */ /* 0x000fe200078efcff */
[----:B--2---:R-:W-:Y:S06]  /*5ff0*/  @P1 BRA `(.L_x_2572) ;  /* 0x0000000000081947 */ /* 0x004fec0003800000 */
[----:B------:R-:W2:Y:S02]  /*6000*/  SYNCS.PHASECHK.TRANS64.TRYWAIT P1, [R6+URZ+0x26810], R15 ;  /* 0x0268100f060075a7 */ /* 0x000ea4000802017f */
[----:B--2---:R-:W-:Y:S05]  /*6010*/  @!P1 BRA `(.L_x_2573) ;  /* 0x0000008800f89947 */ /* 0x004fea0003800000 */
.L_x_2572:
        /* <DEDUP_REMOVED lines=54> */
.L_x_2574:
[----:B------:R1:W1:Y:S01]  /*6380*/  SYNCS.PHASECHK.TRANS64.TRYWAIT P1, [R6+URZ+0x26830], R15 ;  /* 0x0268300f060075a7 */ /* 0x000262000802017f */
[----:B------:R-:W-:Y:S05]  /*6390*/  @!P0 BRA `(.L_x_2575) ;  /* 0x0000000000048947 */ /* 0x000fea0003800000 */
[----:B------:R-:W-:Y:S01]  /*63a0*/  BPT.TRAP 0x1 ;  /* 0x000000040000795c */ /* 0x000fe20000300000 */
.L_x_2575:
        /* <DEDUP_REMOVED lines=8> */
.L_x_2576:
        /* <DEDUP_REMOVED lines=290> */
[----:B------:R-:W-:-:S02]  /*7650*/  FADD.FTZ R30, R30, -R233 ;  /* 0x800000e91e1e7221 */ /* 0x000fc40000010000 */
        /* <DEDUP_REMOVED lines=27> */
[C---:B------:R-:W-:Y:S01]  /*7810*/  VIADD R229, R9.reuse, 0x14 ;  /* 0x0000001409e57836 */ /* 0x040fe20000000000 */
[----:B------:R-:W-:Y:S01]  /*7820*/  IADD3 R233, R9, 0x18, RZ ;  /* 0x0000001809e97810 */ /* 0x000fe20007ffe0ff */
[----:B------:R-:W4:Y:S01]  /*7830*/  SHFL.IDX PT, R227, R227, R12, 0x1f ;  /* 0x00001f0ce3e37589 */ /* 0x000f2200000e0000 */
[----:B------:R-:W-:Y:S01]  /*7840*/  FFMA.FTZ R77, -R77, R77, 1 ;  /* 0x3f8000004d4d7423 */ /* 0x000fe2000001014d */
[----:B------:R-:W-:Y:S01]  /*7850*/  FFMA.FTZ R80, -R80, R80, 1 ;  /* 0x3f80000050507423 */ /* 0x000fe20000010150 */
[----:B------:R-:W-:Y:S01]  /*7860*/  FFMA.FTZ R76, -R76, R76, 1 ;  /* 0x3f8000004c4c7423 */ /* 0x000fe2000001014c */
[----:B------:R-:W-:Y:S01]  /*7870*/  FFMA.FTZ R79, -R79, R79, 1 ;  /* 0x3f8000004f4f7423 */ /* 0x000fe2000001014f */
[----:B-1----:R-:W-:Y:S01]  /*7880*/  FMUL.FTZ R35, R92, R35 ;  /* 0x000000235c237220 */ /* 0x002fe20000410000 */
[----:B------:R-:W-:Y:S01]  /*7890*/  FFMA.FTZ R72, -R72, R72, 1 ;  /* 0x3f80000048487423 */ /* 0x000fe20000010148 */
[----:B------:R-:W-:Y:S01]  /*78a0*/  FFMA.FTZ R99, -R99, R99, 1 ;  /* 0x3f80000063637423 */ /* 0x000fe20000010163 */
[----:B------:R-:W-:Y:S01]  /*78b0*/  MUFU.EX2 R201, R201 ;  /* 0x000000c900c97308 */ /* 0x000fe20000000800 */
[----:B------:R-:W-:Y:S01]  /*78c0*/  FFMA.FTZ R81, -R81, R81, 1 ;  /* 0x3f80000051517423 */ /* 0x000fe20000010151 */
[----:B------:R-:W-:Y:S01]  /*78d0*/  FFMA.FTZ R100, -R100, R100, 1 ;  /* 0x3f80000064647423 */ /* 0x000fe20000010164 */
[----:B------:R-:W-:-:S05]  /*78e0*/  FFMA.FTZ R82, -R82, R82, 1 ;  /* 0x3f80000052527423 */ /* 0x000fca0000010152 */
[----:B------:R-:W-:Y:S08]  /*78f0*/  MUFU.EX2 R199, R199 ;  /* 0x000000c700c77308 */ /* 0x000ff00000000800 */
[----:B------:R-:W-:Y:S01]  /*7900*/  MUFU.EX2 R200, R200 ;  /* 0x000000c800c87308 */ /* 0x000fe20000000800 */
[----:B--2---:R-:W-:Y:S01]  /*7910*/  FADD.FTZ R34, R34, -R228 ;  /* 0x800000e422227221 */ /* 0x004fe20000010000 */
[--C-:B----4-:R-:W-:Y:S01]  /*7920*/  FADD.FTZ R37, R37, -R227.reuse ;  /* 0x800000e325257221 */ /* 0x110fe20000010000 */
[----:B------:R-:W-:-:S05]  /*7930*/  FADD.FTZ R39, R39, -R227 ;  /* 0x800000e327277221 */ /* 0x000fca0000010000 */
[----:B------:R-:W-:Y:S08]  /*7940*/  MUFU.EX2 R202, R202 ;  /* 0x000000ca00ca7308 */ /* 0x000ff00000000800 */
[----:B------:R-:W-:Y:S08]  /*7950*/  MUFU.EX2 R203, R203 ;  /* 0x000000cb00cb7308 */ /* 0x000ff00000000800 */
[----:B------:R-:W-:Y:S08]  /*7960*/  MUFU.EX2 R204, R204 ;  /* 0x000000cc00cc7308 */ /* 0x000ff00000000800 */
[----:B------:R-:W-:Y:S08]  /*7970*/  MUFU.EX2 R205, R205 ;  /* 0x000000cd00cd7308 */ /* 0x000ff00000000800 */
[----:B------:R-:W-:Y:S08]  /*7980*/  MUFU.EX2 R209, R209 ;  /* 0x000000d100d17308 */ /* 0x000ff00000000800 */
[----:B------:R-:W-:Y:S08]  /*7990*/  MUFU.EX2 R207, R207 ;  /* 0x000000cf00cf7308 */ /* 0x000ff00000000800 */
[----:B------:R-:W-:Y:S01]  /*79a0*/  MUFU.EX2 R210, R210 ;  /* 0x000000d200d27308 */ /* 0x000fe20000000800 */
[----:B------:R-:W-:-:S07]  /*79b0*/  FFMA.FTZ R101, -R101, R101, 1 ;  /* 0x3f80000065657423 */ /* 0x000fce0000010165 */
[----:B------:R-:W-:Y:S01]  /*79c0*/  MUFU.EX2 R208, R208 ;  /* 0x000000d000d07308 */ /* 0x000fe20000000800 */
[----:B------:R-:W-:-:S07]  /*79d0*/  FFMA.FTZ R103, -R103, R103, 1 ;  /* 0x3f80000067677423 */ /* 0x000fce0000010167 */
[----:B------:R-:W-:Y:S01]  /*79e0*/  MUFU.EX2 R211, R211 ;  /* 0x000000d300d37308 */ /* 0x000fe20000000800 */
[----:B------:R-:W-:-:S07]  /*79f0*/  FFMA.FTZ R237, -R237, R237, 1 ;  /* 0x3f800000eded7423 */ /* 0x000fce00000101ed */
[----:B------:R-:W-:Y:S01]  /*7a00*/  MUFU.EX2 R212, R212 ;  /* 0x000000d400d47308 */ /* 0x000fe20000000800 */
[----:B---3--:R-:W-:Y:S01]  /*7a10*/  FMUL.FTZ R30, R85, R30 ;  /* 0x0000001e551e7220 */ /* 0x008fe20000410000 */
        /* <DEDUP_REMOVED lines=68> */
[----:B------:R-:W-:Y:S01]  /*7e60*/  FMUL.FTZ R36, R97, R39 ;  /* 0x0000002761247220 */ /* 0x000fe20000410000 */
[----:B------:R-:W-:Y:S01]  /*7e70*/  FFMA.FTZ R21, -R20, R20, 1 ;  /* 0x3f80000014157423 */ /* 0x000fe20000010114 */
[----:B------:R-:W-:Y:S01]  /*7e80*/  FMUL.FTZ R39, R74, R37 ;  /* 0x000000254a277220 */ /* 0x000fe20000410000 */
[----:B------:R1:W3:Y:S01]  /*7e90*/  MUFU.EX2 R20, R221 ;  /* 0x000000dd00147308 */ /* 0x0002e20000000800 */
[----:B------:R-:W-:Y:S01]  /*7ea0*/  LDS R74, [R11+0x380] ;  /* 0x000380000b4a7984 */ /* 0x000fe20000000800 */
[----:B------:R-:W-:Y:S02]  /*7eb0*/  VIADD R232, R9, 0x8 ;  /* 0x0000000809e87836 */ /* 0x000fe40000000000 */
[----:B-1----:R-:W-:-:S04]  /*7ec0*/  FMUL.FTZ R221, R93, R228 ;  /* 0x000000e45ddd7220 */ /* 0x002fc80000410000 */
[----:B------:R-:W-:Y:S02]  /*7ed0*/  FMUL.FTZ R221, R21, R221 ;  /* 0x000000dd15dd7220 */ /* 0x000fe40000410000 */
[----:B------:R1:W-:Y:S01]  /*7ee0*/  MUFU.EX2 R21, R218 ;  /* 0x000000da00157308 */ /* 0x0003e20000000800 */
[----:B------:R-:W4:Y:S04]  /*7ef0*/  SHFL.IDX PT, R227, R226, R229, 0x1f ;  /* 0x00001fe5e2e37589 */ /* 0x000f2800000e0000 */
[----:B-1----:R-:W1:Y:S01]  /*7f00*/  SHFL.IDX PT, R218, R226, R232, 0x1f ;  /* 0x00001fe8e2da7589 */ /* 0x002e6200000e0000 */
[----:B------:R-:W-:Y:S02]  /*7f10*/  VIADD R234, R9, 0x1c ;  /* 0x0000001c09ea7836 */ /* 0x000fe40000000000 */
[----:B------:R-:W-:Y:S01]  /*7f20*/  FMUL.FTZ R40, R95, R40 ;  /* 0x000000285f287220 */ /* 0x000fe20000410000 */
[----:B------:R-:W-:Y:S01]  /*7f30*/  FMUL.FTZ R43, R94, R43 ;  /* 0x0000002b5e2b7220 */ /* 0x000fe20000410000 */
[----:B------:R-:W3:Y:S02]  /*7f40*/  SHFL.IDX PT, R228, R226, R233, 0x1f ;  /* 0x00001fe9e2e47589 */ /* 0x000ee400000e0000 */
[----:B------:R-:W-:Y:S01]  /*7f50*/  FMUL.FTZ R41, R77, R40 ;  /* 0x000000284d297220 */ /* 0x000fe20000410000 */
[----:B------:R-:W-:Y:S01]  /*7f60*/  FMUL.FTZ R40, R80, R43 ;  /* 0x0000002b50287220 */ /* 0x000fe20000410000 */
[----:B------:R-:W3:Y:S01]  /*7f70*/  SHFL.IDX PT, R226, R226, R234, 0x1f ;  /* 0x00001feae2e27589 */ /* 0x000ee200000e0000 */
[----:B------:R-:W-:Y:S01]  /*7f80*/  FADD.FTZ R50, R50, -R225 ;  /* 0x800000e132327221 */ /* 0x000fe20000010000 */
[----:B------:R-:W-:Y:S01]  /*7f90*/  FFMA.FTZ R43, -R83, R83, 1 ;  /* 0x3f800000532b7423 */ /* 0x000fe20000010153 */
[----:B------:R-:W-:-:S02]  /*7fa0*/  FMUL.FTZ R28, R13, R28 ;  /* 0x0000001c0d1c7220 */ /* 0x000fc40000410000 */
[----:B------:R-:W-:Y:S01]  /*7fb0*/  FMUL.FTZ R77, R10, R50 ;  /* 0x000000320a4d7220 */ /* 0x000fe20000410000 */
[----:B----4-:R-:W-:Y:S01]  /*7fc0*/  FADD.FTZ R49, R49, -R227 ;  /* 0x800000e331317221 */ /* 0x010fe20000010000 */
[----:B-1----:R-:W-:-:S04]  /*7fd0*/  FADD.FTZ R46, R46, -R218 ;  /* 0x800000da2e2e7221 */ /* 0x002fc80000010000 */
[----:B------:R-:W-:Y:S01]  /*7fe0*/  FMUL.FTZ R46, R18, R46 ;  /* 0x0000002e122e7220 */ /* 0x000fe20000410000 */
[----:B------:R-:W-:Y:S01]  /*7ff0*/  FADD.FTZ R51, R51, -R227 ;  /* 0x800000e333337221 */ /* 0x000fe20000010000 */
[----:B------:R-:W1:Y:S02]  /*8000*/  SHFL.IDX PT, R83, R74, R9, 0x1f ;  /* 0x00001f094a537589 */ /* 0x000e6400000e0000 */
[----:B------:R-:W-:Y:S01]  /*8010*/  FMUL.FTZ R43, R43, R46 ;  /* 0x0000002e2b2b7220 */ /* 0x000fe20000410000 */
[----:B------:R-:W-:Y:S01]  /*8020*/  FFMA.FTZ R46, -R98, R98, 1 ;  /* 0x3f800000622e7423 */ /* 0x000fe20000010162 */
        /* <DEDUP_REMOVED lines=8> */
[----:B------:R-:W4:Y:S01]  /*80b0*/  SHFL.IDX PT, R76, R74, R231, 0x1f ;  /* 0x00001fe74a4c7589 */ /* 0x000f2200000e0000 */
[----:B------:R-:W-:Y:S01]  /*80c0*/  FMUL.FTZ R72, R72, R35 ;  /* 0x0000002348487220 */ /* 0x000fe20000410000 */
[----:B------:R-:W-:-:S02]  /*80d0*/  FMUL.FTZ R50, R50, R49 ;  /* 0x0000003132327220 */ /* 0x000fc40000410000 */
[----:B------:R-:W4:Y:S01]  /*80e0*/  SHFL.IDX PT, R77, R74, R233, 0x1f ;  /* 0x00001fe94a4d7589 */ /* 0x000f2200000e0000 */
[----:B------:R-:W1:Y:S01]  /*80f0*/  MUFU.EX2 R35, R216 ;  /* 0x000000d800237308 */ /* 0x000e620000000800 */
[----:B------:R-:W-:Y:S01]  /*8100*/  FMUL.FTZ R49, R99, R28 ;  /* 0x0000001c63317220 */ /* 0x000fe20000410000 */
[----:B------:R-:W-:Y:S01]  /*8110*/  FADD.FTZ R44, R44, -R218 ;  /* 0x800000da2c2c7221 */ /* 0x000fe20000010000 */
[----:B------:R-:W4:Y:S04]  /*8120*/  SHFL.IDX PT, R28, R74, R229, 0x1f ;  /* 0x00001fe54a1c7589 */ /* 0x000f2800000e0000 */
[----:B------:R-:W4:Y:S01]  /*8130*/  SHFL.IDX PT, R78, R74, R234, 0x1f ;  /* 0x00001fea4a4e7589 */ /* 0x000f2200000e0000 */
[----:B------:R-:W4:Y:S01]  /*8140*/  MUFU.EX2 R36, R206 ;  /* 0x000000ce00247308 */ /* 0x000f220000000800 */
[----:B------:R-:W-:-:S02]  /*8150*/  FMUL.FTZ R44, R12, R44 ;  /* 0x0000002c0c2c7220 */ /* 0x000fc40000410000 */
[----:B------:R4:W4:Y:S01]  /*8160*/  SHFL.IDX PT, R79, R74, R230, 0x1f ;  /* 0x00001fe64a4f7589 */ /* 0x00092200000e0000 */
[----:B---3--:R-:W-:Y:S01]  /*8170*/  FADD.FTZ R52, R52, -R228 ;  /* 0x800000e434347221 */ /* 0x008fe20000010000 */
[----:B------:R-:W-:Y:S01]  /*8180*/  FADD.FTZ R45, R45, -R219 ;  /* 0x800000db2d2d7221 */ /* 0x000fe20000010000 */
[--C-:B------:R-:W-:Y:S01]  /*8190*/  FADD.FTZ R53, R53, -R226.reuse ;  /* 0x800000e235357221 */ /* 0x100fe20000010000 */
[----:B------:R-:W-:Y:S01]  /*81a0*/  FMUL.FTZ R44, R81, R44 ;  /* 0x0000002c512c7220 */ /* 0x000fe20000410000 */
[----:B------:R-:W-:Y:S01]  /*81b0*/  FMUL.FTZ R81, R20, R52 ;  /* 0x0000003414517220 */ /* 0x000fe20000410000 */
[----:B------:R-:W-:Y:S01]  /*81c0*/  FMUL.FTZ R45, R25, R45 ;  /* 0x0000002d192d7220 */ /* 0x000fe20000410000 */
[----:B------:R-:W-:Y:S01]  /*81d0*/  FADD.FTZ R55, R55, -R226 ;  /* 0x800000e237377221 */ /* 0x000fe20000010000 */
[----:B------:R-:W-:Y:S01]  /*81e0*/  FMUL.FTZ R52, R34, R53 ;  /* 0x0000003522347220 */ /* 0x000fe20000410000 */
[----:B------:R-:W-:Y:S01]  /*81f0*/  FMUL.FTZ R53, R100, R81 ;  /* 0x0000005164357220 */ /* 0x000fe20000410000 */
[----:B------:R-:W-:Y:S01]  /*8200*/  FMUL.FTZ R45, R82, R45 ;  /* 0x0000002d522d7220 */ /* 0x000fe20000410000 */
[----:B-1----:R-:W-:Y:S01]  /*8210*/  FADD.FTZ R81, R56, -R83 ;  /* 0x8000005338517221 */ /* 0x002fe20000010000 */
[----:B------:R-:W-:Y:S01]  /*8220*/  FMUL.FTZ R82, R35, R55 ;  /* 0x0000003723527220 */ /* 0x000fe20000410000 */
[--C-:B----4-:R-:W-:Y:S01]  /*8230*/  FADD.FTZ R57, R57, -R80.reuse ;  /* 0x8000005039397221 */ /* 0x110fe20000010000 */
[----:B------:R-:W-:Y:S01]  /*8240*/  FADD.FTZ R80, R59, -R80 ;  /* 0x800000503b507221 */ /* 0x000fe20000010000 */
[----:B------:R-:W-:Y:S01]  /*8250*/  FADD.FTZ R55, R60, -R75 ;  /* 0x8000004b3c377221 */ /* 0x000fe20000010000 */
[--C-:B------:R-:W-:Y:S01]  /*8260*/  FADD.FTZ R61, R61, -R76.reuse ;  /* 0x8000004c3d3d7221 */ /* 0x100fe20000010000 */
[----:B------:R-:W-:Y:S01]  /*8270*/  FADD.FTZ R60, R63, -R76 ;  /* 0x8000004c3f3c7221 */ /* 0x000fe20000010000 */
[----:B------:R-:W-:Y:S01]  /*8280*/  FADD.FTZ R54, R54, -R228 ;  /* 0x800000e436367221 */ /* 0x000fe20000010000 */
[----:B------:R-:W-:Y:S01]  /*8290*/  FADD.FTZ R58, R58, -R83 ;  /* 0x800000533a3a7221 */ /* 0x000fe20000010000 */
[----:B------:R-:W-:Y:S01]  /*82a0*/  FADD.FTZ R62, R62, -R75 ;  /* 0x8000004b3e3e7221 */ /* 0x000fe20000010000 */
[----:B------:R-:W-:Y:S01]  /*82b0*/  FFMA.FTZ R76, -R104, R104, 1 ;  /* 0x3f800000684c7423 */ /* 0x000fe20000010168 */
[----:B------:R-:W-:Y:S01]  /*82c0*/  FMUL.FTZ R81, R36, R81 ;  /* 0x0000005124517220 */ /* 0x000fe20000410000 */
[----:B------:R-:W1:Y:S01]  /*82d0*/  MUFU.EX2 R74, R213 ;  /* 0x000000d5004a7308 */ /* 0x000e620000000800 */
[--C-:B------:R-:W-:Y:S01]  /*82e0*/  FADD.FTZ R68, R68, -R77.reuse ;  /* 0x8000004d44447221 */ /* 0x100fe20000010000 */
[----:B------:R-:W-:Y:S01]  /*82f0*/  FADD.FTZ R59, R70, -R77 ;  /* 0x8000004d463b7221 */ /* 0x000fe20000010000 */
[----:B------:R-:W-:Y:S01]  /*8300*/  FFMA.FTZ R77, -R107, R107, 1 ;  /* 0x3f8000006b4d7423 */ /* 0x000fe2000001016b */
[----:B------:R-:W-:Y:S01]  /*8310*/  FMUL.FTZ R80, R201, R80 ;  /* 0x00000050c9507220 */ /* 0x000fe20000410000 */
[----:B------:R-:W-:-:S03]  /*8320*/  FFMA.FTZ R51, -R102, R102, 1 ;  /* 0x3f80000066337423 */ /* 0x000fc60000010166 */
[----:B------:R-:W3:Y:S01]  /*8330*/  MUFU.EX2 R75, R214 ;  /* 0x000000d6004b7308 */ /* 0x000ee20000000800 */
[----:B------:R-:W-:Y:S01]  /*8340*/  FMUL.FTZ R54, R21, R54 ;  /* 0x0000003615367220 */ /* 0x000fe20000410000 */
[----:B------:R-:W-:Y:S01]  /*8350*/  FMUL.FTZ R76, R76, R81 ;  /* 0x000000514c4c7220 */ /* 0x000fe20000410000 */
[----:B------:R-:W-:Y:S01]  /*8360*/  FMUL.FTZ R63, R199, R58 ;  /* 0x0000003ac73f7220 */ /* 0x000fe20000410000 */
[--C-:B------:R-:W-:Y:S01]  /*8370*/  FADD.FTZ R56, R65, -R28.reuse ;  /* 0x8000001c41387221 */ /* 0x100fe20000010000 */
[----:B------:R-:W-:Y:S01]  /*8380*/  FADD.FTZ R67, R67, -R28 ;  /* 0x8000001c43437221 */ /* 0x000fe20000010000 */
[----:B------:R-:W-:Y:S01]  /*8390*/  FFMA.FTZ R81, -R105, R105, 1 ;  /* 0x3f80000069517423 */ /* 0x000fe20000010169 */
[----:B------:R-:W-:Y:S01]  /*83a0*/  FMUL.FTZ R58, R200, R57 ;  /* 0x00000039c83a7220 */ /* 0x000fe20000410000 */
[--C-:B------:R-:W-:Y:S01]  /*83b0*/  FADD.FTZ R69, R69, -R78.reuse ;  /* 0x8000004e45457221 */ /* 0x100fe20000010000 */
[----:B------:R-:W-:Y:S01]  /*83c0*/  FADD.FTZ R28, R71, -R78 ;  /* 0x8000004e471c7221 */ /* 0x000fe20000010000 */
[----:B------:R-:W-:Y:S01]  /*83d0*/  FMUL.FTZ R77, R77, R80 ;  /* 0x000000504d4d7220 */ /* 0x000fe20000410000 */
[----:B------:R-:W-:Y:S01]  /*83e0*/  FFMA.FTZ R78, -R106, R106, 1 ;  /* 0x3f8000006a4e7423 */ /* 0x000fe2000001016a */
[----:B------:R-:W-:Y:S01]  /*83f0*/  FFMA.FTZ R80, -R108, R108, 1 ;  /* 0x3f8000006c507423 */ /* 0x000fe2000001016c */
[----:B------:R-:W-:Y:S01]  /*8400*/  FMUL.FTZ R55, R202, R55 ;  /* 0x00000037ca377220 */ /* 0x000fe20000410000 */
[----:B------:R-:W-:Y:S01]  /*8410*/  FMUL.FTZ R51, R51, R54 ;  /* 0x0000003633337220 */ /* 0x000fe20000410000 */
[----:B------:R-:W-:Y:S01]  /*8420*/  FMUL.FTZ R57, R203, R62 ;  /* 0x0000003ecb397220 */ /* 0x000fe20000410000 */
[----:B------:R-:W-:Y:S01]  /*8430*/  FMUL.FTZ R54, R101, R52 ;  /* 0x0000003465367220 */ /* 0x000fe20000410000 */
[--C-:B------:R-:W-:Y:S01]  /*8440*/  FADD.FTZ R64, R64, -R79.reuse ;  /* 0x8000004f40407221 */ /* 0x100fe20000010000 */
        /* <DEDUP_REMOVED lines=14> */
[----:B------:R-:W-:Y:S01]  /*8530*/  FMUL.FTZ R82, R82, R61 ;  /* 0x0000003d52527220 */ /* 0x000fe20000410000 */
[----:B------:R-:W-:Y:S01]  /*8540*/  FFMA.FTZ R84, -R114, R114, 1 ;  /* 0x3f80000072547423 */ /* 0x000fe20000010172 */
[----:B------:R-:W-:Y:S01]  /*8550*/  FMUL.FTZ R61, R208, R79 ;  /* 0x0000004fd03d7220 */ /* 0x000fe20000410000 */
[----:B------:R-:W-:Y:S01]  /*8560*/  FFMA.FTZ R83, -R109, R109, 1 ;  /* 0x3f8000006d537423 */ /* 0x000fe2000001016d */
[----:B------:R-:W-:Y:S01]  /*8570*/  FMUL.FTZ R79, R112, R57 ;  /* 0x00000039704f7220 */ /* 0x000fe20000410000 */
[----:B------:R-:W-:Y:S01]  /*8580*/  FMUL.FTZ R99, R99, R56 ;  /* 0x0000003863637220 */ /* 0x000fe20000410000 */
[----:B-1----:R-:W-:Y:S01]  /*8590*/  FMUL.FTZ R69, R74, R69 ;  /* 0x000000454a457220 */ /* 0x002fe20000410000 */
[----:B------:R-:W-:Y:S01]  /*85a0*/  F2FP.F16.F32.PACK_AB R71, R29, R30 ;  /* 0x0000001e1d47723e */ /* 0x000fe200000000ff */
[----:B------:R-:W-:Y:S01]  /*85b0*/  FFMA.FTZ R98, -R113, R113, 1 ;  /* 0x3f80000071627423 */ /* 0x000fe20000010171 */
[----:B------:R-:W-:Y:S01]  /*85c0*/  FMUL.FTZ R57, R211, R68 ;  /* 0x00000044d3397220 */ /* 0x000fe20000410000 */
[----:B------:R-:W-:Y:S01]  /*85d0*/  FMUL.FTZ R56, R212, R59 ;  /* 0x0000003bd4387220 */ /* 0x000fe20000410000 */
[----:B---3--:R-:W-:Y:S01]  /*85e0*/  FMUL.FTZ R28, R75, R28 ;  /* 0x0000001c4b1c7220 */ /* 0x008fe20000410000 */
        /* <DEDUP_REMOVED lines=258> */
.L_x_2578:
        /* <DEDUP_REMOVED lines=58> */
.L_x_2579:
[----:B--2---:R-:W2:Y:S01]  /*99b0*/  LDL R5, [R1+0x2c] ;  /* 0x00002c0001057983 */ /* 0x004ea20000100800 */
        /* <DEDUP_REMOVED lines=10> */
[----:B-1----:R-:W-:Y:S05]  /*9a60*/  @!P1 BRA `(.L_x_2580) ;  /* 0xffffffc4002c9947 */ /* 0x002fea000383ffff */
.L_x_2569:
        /* <DEDUP_REMOVED lines=34> */
.L_x_2549:
[----:B------:R-:W-:Y:S05]  /*9c90*/  @P0 BRA `(.L_x_2581) ;  /* 0x0000000800c40947 */ /* 0x000fea0003800000 */
[----:B------:R-:W1:Y:S01]  /*9ca0*/  S2R R3, SR_CgaCtaId ;  /* 0x0000000000037919 */ /* 0x000e620000008800 */
[----:B------:R-:W-:-:S04]  /*9cb0*/  MOV R0, 0x400 ;  /* 0x0000040000007802 */ /* 0x000fc80000000f00 */
[----:B-1----:R-:W-:-:S04]  /*9cc0*/  LEA R17, R3, R0, 0x18 ;  /* 0x0000000003117211 */ /* 0x002fc800078ec0ff */
        /* <DEDUP_REMOVED lines=18> */
.L_x_2582:
        /* <DEDUP_REMOVED lines=19> */
.L_x_2583:
        /* <DEDUP_REMOVED lines=9> */
[----:B------:R-:W-:Y:S01]  /*9fb0*/  MOV R6, UR6 ;  /* 0x0000000600067c02 */ /* 0x000fe20008000f00 */
[----:B------:R-:W-:Y:S01]  /*9fc0*/  IMAD.U32 R7, RZ, RZ, UR7 ;  /* 0x00000007ff077e24 */ /* 0x000fe2000f8e00ff */
[----:B------:R-:W-:Y:S01]  /*9fd0*/  MOV R11, UR5 ;  /* 0x00000005000b7c02 */ /* 0x000fe20008000f00 */
[----:B------:R-:W-:Y:S01]  /*9fe0*/  IMAD.U32 R10, RZ, RZ, UR4 ;  /* 0x00000004ff0a7e24 */ /* 0x000fe2000f8e00ff */
[----:B------:R-:W-:Y:S01]  /*9ff0*/  MOV R13, RZ ;  /* 0x000000ff000d7202 */ /* 0x000fe20000000f00 */
[----:B------:R-:W-:-:S02]  /*a000*/  IMAD.MOV.U32 R8, RZ, RZ, 0x70 ;  /* 0x00000070ff087424 */ /* 0x000fc400078e00ff */
[----:B-1----:R-:W-:-:S07]  /*a010*/  IMAD.MOV.U32 R12, RZ, RZ, 0x1 ;  /* 0x00000001ff0c7424 */ /* 0x002fce00078e00ff */
[----:B------:R-:W-:-:S07]  /*a020*/  LEPC R20, `(.L_x_2584) ;  /* 0x000000001014794e */ /* 0x000fce0000000000 */
[----:B--2---:R-:W-:Y:S05]  /*a030*/  CALL.ABS.NOINC R2 ;  /* 0x0000000002007343 */ /* 0x004fea0003c00000 */
.L_x_2584:
        /* <DEDUP_REMOVED lines=18> */
.L_x_2585:
[----:B------:R-:W1:Y:S01]  /*a160*/  S2R R0, SR_TID.X ;  /* 0x0000000000007919 */ /* 0x000e620000002100 */
        /* <DEDUP_REMOVED lines=17> */
[----:B-1----:R-:W-:Y:S01]  /*a280*/  VIADD R7, R0, 0xffffff80 ;  /* 0xffffff8000077836 */ /* 0x002fe20000000000 */
        /* <DEDUP_REMOVED lines=45> */
[----:B------:R-:W1:Y:S01]  /*a560*/  SHFL.IDX PT, R5, R6, RZ, 0x1f ;  /* 0x00001fff06057589 */ /* 0x000e6200000e0000 */
        /* <DEDUP_REMOVED lines=8> */
[----:B-1----:R-:W-:-:S03]  /*a5f0*/  ISETP.NE.AND P0, PT, R5, 0x7, PT ;  /* 0x000000070500780c */ /* 0x002fc60003f05270 */
        /* <DEDUP_REMOVED lines=12> */
[----:B------:R-:W-:Y:S01]  /*a6c0*/  R2UR UR6, R17 ;  /* 0x00000000110672ca */ /* 0x000fe200000e0000 */
[----:B------:R-:W-:Y:S01]  /*a6d0*/  ULDC.64 UR8, c[0x0][0x198] ;  /* 0x0000660000087ab9 */ /* 0x000fe20000000a00 */
[----:B------:R-:W-:Y:S01]  /*a6e0*/  UMOV UR41, URZ ;  /* 0x0000003f00297c82 */ /* 0x000fe20008000000 */
[----:B------:R-:W-:Y:S02]  /*a6f0*/  UIADD3 UR4, UP0, UR8, 0x770, URZ ;  /* 0x0000077008047890 */ /* 0x000fe4000ff1e03f */
[----:B------:R-:W-:Y:S02]  /*a700*/  UIADD3 UR8, UP1, UR8, 0x670, URZ ;  /* 0x0000067008087890 */ /* 0x000fe4000ff3e03f */
[----:B------:R-:W-:Y:S02]  /*a710*/  UIADD3.X UR5, URZ, UR9, URZ, UP0, !UPT ;  /* 0x000000093f057290 */ /* 0x000fe400087fe43f */
[----:B------:R-:W-:-:S04]  /*a720*/  UIADD3.X UR9, URZ, UR9, URZ, UP1, !UPT ;  /* 0x000000093f097290 */ /* 0x000fc80008ffe43f */
[----:B------:R-:W-:-:S09]  /*a730*/  UIADD3 UR40, UR6, 0x4000, URZ ;  /* 0x0000400006287890 */ /* 0x000fd2000fffe03f */
[----:B------:R1:W-:Y:S02]  /*a740*/  UTMASTG.4D [UR40], [UR4] ;  /* 0x00000028040073b5 */ /* 0x0003e40008018000 */
[----:B-1----:R-:W-:Y:S02]  /*a750*/  UMOV UR40, UR6 ;  /* 0x0000000600287c82 */ /* 0x002fe40008000000 */
[----:B------:R1:W-:Y:S02]  /*a760*/  UTMASTG.4D [UR40], [UR8] ;  /* 0x00000028080073b5 */ /* 0x0003e40008018000 */
[----:B-1----:R0:W-:Y:S02]  /*a770*/  UTMACMDFLUSH ;  /* 0x00000000000079b7 */ /* 0x0021e40000000000 */
.L_x_2587:
[----:B------:R-:W-:Y:S05]  /*a780*/  BSYNC B0 ;  /* 0x0000000000007941 */ /* 0x000fea0003800000 */
.L_x_2586:
[----:B------:R-:W-:-:S04]  /*a790*/  DEPBAR.LE SB0, 0x0 ;  /* 0x000080000000791a */ /* 0x000fc80000000000 */
[----:B------:R-:W-:Y:S05]  /*a7a0*/  BRA `(.L_x_2548) ;  /* 0x0000004000b47947 */ /* 0x000fea0003800000 */
.L_x_2581:
[----:B------:R-:W1:Y:S01]  /*a7b0*/  S2R R0, SR_TID.X ;  /* 0x0000000000007919 */ /* 0x000e620000002100 */
[----:B------:R-:W2:Y:S01]  /*a7c0*/  LDC.64 R6, c[0x0][0x820] ;  /* 0x00020800ff067b82 */ /* 0x000ea20000000a00 */
[----:B------:R-:W-:Y:S01]  /*a7d0*/  IMAD.U32 R9, RZ, RZ, UR43 ;  /* 0x0000002bff097e24 */ /* 0x000fe2000f8e00ff */
[----:B------:R-:W-:Y:S01]  /*a7e0*/  ULOP3.LUT UR4, URZ, UR38, URZ, 0x33, !UPT ;  /* 0x000000263f047292 */ /* 0x000fe2000f8e333f */
[----:B------:R-:W-:Y:S01]  /*a7f0*/  IMAD.U32 R25, RZ, RZ, UR44 ;  /* 0x0000002cff197e24 */ /* 0x000fe2000f8e00ff */
[----:B------:R-:W-:Y:S02]  /*a800*/  BSSY B0, `(.L_x_2588) ;  /* 0x0000036000007945 */ /* 0x000fe40003800000 */
[----:B------:R-:W-:Y:S02]  /*a810*/  SHF.R.S32.HI R9, RZ, 0x1f, R9 ;  /* 0x0000001fff097819 */ /* 0x000fe40000011409 */
[----:B------:R-:W3:Y:S01]  /*a820*/  LDC.64 R18, c[0x0][0x808] ;  /* 0x00020200ff127b82 */ /* 0x000ee20000000a00 */
[----:B------:R-:W-:-:S07]  /*a830*/  SHF.R.S32.HI R25, RZ, 0x1f, R25 ;  /* 0x0000001fff197819 */ /* 0x000fce0000011419 */
[----:B------:R-:W4:Y:S08]  /*a840*/  LDC.64 R14, c[0x0][0x828] ;  /* 0x00020a00ff0e7b82 */ /* 0x000f300000000a00 */
[----:B------:R-:W5:Y:S01]  /*a850*/  LDC R10, c[0x0][0xb2c] ;  /* 0x0002cb00ff0a7b82 */ /* 0x000f620000000800 */
[----:B-1----:R-:W-:-:S07]  /*a860*/  VIADD R3, R0, 0xffffff80 ;  /* 0xffffff8000037836 */ /* 0x002fce0000000000 */
[----:B------:R-:W1:Y:S01]  /*a870*/  LDC.64 R16, c[0x0][0x850] ;  /* 0x00021400ff107b82 */ /* 0x000e620000000a00 */
[----:B---3--:R-:W-:Y:S01]  /*a880*/  VIADD R11, R18, -UR42 ;  /* 0x8000002a120b7c36 */ /* 0x008fe20008000000 */
[----:B------:R-:W-:-:S04]  /*a890*/  SHF.R.S32.HI R0, RZ, 0x1f, R3 ;  /* 0x0000001fff007819 */ /* 0x000fc80000011403 */
[----:B------:R-:W-:Y:S02]  /*a8a0*/  LEA.HI R8, R0, R3, RZ, 0x3 ;  /* 0x0000000300087211 */ /* 0x000fe400078f18ff */
[----:B------:R-:W3:Y:S02]  /*a8b0*/  LDC R23, c[0x0][0x83c] ;  /* 0x00020f00ff177b82 */ /* 0x000ee40000000800 */
[----:B------:R-:W-:-:S04]  /*a8c0*/  LOP3.LUT R0, R8, 0x1ffffff8, RZ, 0xc0, !PT ;  /* 0x1ffffff808007812 */ /* 0x000fc800078ec0ff */
[----:B------:R-:W-:Y:S02]  /*a8d0*/  IADD3 R0, R3, -R0, RZ ;  /* 0x8000000003007210 */ /* 0x000fe40007ffe0ff */
[----:B------:R-:W3:Y:S03]  /*a8e0*/  LDC.64 R20, c[0x0][0x858] ;  /* 0x00021600ff147b82 */ /* 0x000ee60000000a00 */
[----:B------:R-:W-:Y:S02]  /*a8f0*/  IMAD.SHL.U32 R4, R0, 0x8, RZ ;  /* 0x0000000800047824 */ /* 0x000fe400078e00ff */
[----:B--2---:R-:W-:-:S03]  /*a900*/  IMAD R0, R9, R6, RZ ;  /* 0x0000000609007224 */ /* 0x004fc600078e02ff */
[----:B------:R-:W-:Y:S01]  /*a910*/  SHF.R.S32.HI R5, RZ, 0x1f, R4 ;  /* 0x0000001fff057819 */ /* 0x000fe20000011404 */
[----:B------:R-:W-:Y:S02]  /*a920*/  IMAD R7, R7, UR43, R0 ;  /* 0x0000002b07077c24 */ /* 0x000fe4000f8e0200 */
[----:B----4-:R-:W-:Y:S02]  /*a930*/  IMAD R0, R25, R14, RZ ;  /* 0x0000000e19007224 */ /* 0x010fe400078e02ff */
[----:B------:R-:W-:-:S04]  /*a940*/  IMAD.WIDE.U32 R2, R6, UR43, R4 ;  /* 0x0000002b06027c25 */ /* 0x000fc8000f8e0004 */
[----:B------:R-:W-:Y:S01]  /*a950*/  IMAD.MOV.U32 R6, RZ, RZ, R2 ;  /* 0x000000ffff067224 */ /* 0x000fe200078e0002 */
[----:B------:R-:W-:Y:S01]  /*a960*/  SHF.R.S32.HI R2, RZ, 0x3, R8 ;  /* 0x00000003ff027819 */ /* 0x000fe20000011408 */
[----:B------:R-:W-:Y:S01]  /*a970*/  IMAD R15, R15, UR44, R0 ;  /* 0x0000002c0f0f7c24 */ /* 0x000fe2000f8e0200 */
[----:B------:R-:W-:Y:S02]  /*a980*/  IADD3 R7, R3, R7, RZ ;  /* 0x0000000703077210 */ /* 0x000fe40007ffe0ff */
[C---:B------:R-:W-:Y:S01]  /*a990*/  ISETP.GE.AND P2, PT, R2.reuse, R11, PT ;  /* 0x0000000b0200720c */ /* 0x040fe20003f46270 */
[C---:B------:R-:W-:Y:S01]  /*a9a0*/  VIADD R3, R2.reuse, 0x40 ;  /* 0x0000004002037836 */ /* 0x040fe20000000000 */
[C---:B------:R-:W-:Y:S01]  /*a9b0*/  IADD3 R0, R2.reuse, 0x20, RZ ;  /* 0x0000002002007810 */ /* 0x040fe20007ffe0ff */
[----:B------:R-:W-:Y:S01]  /*a9c0*/  VIADD R8, R2, 0x60 ;  /* 0x0000006002087836 */ /* 0x000fe20000000000 */
[----:B------:R-:W-:Y:S01]  /*a9d0*/  ISETP.GE.OR P6, PT, R4, R19, P2 ;  /* 0x000000130400720c */ /* 0x000fe200017c6670 */
[----:B------:R-:W-:Y:S01]  /*a9e0*/  IMAD.WIDE.U32 R12, R14, UR44, R6 ;  /* 0x0000002c0e0c7c25 */ /* 0x000fe2000f8e0006 */
[----:B------:R-:W-:-:S02]  /*a9f0*/  ISETP.GE.AND P3, PT, R0, R11, PT ;  /* 0x0000000b0000720c */ /* 0x000fc40003f66270 */
[-C--:B------:R-:W-:Y:S01]  /*aa00*/  ISETP.GE.AND P0, PT, R3, R11.reuse, PT ;  /* 0x0000000b0300720c */ /* 0x080fe20003f06270 */
[----:B-1----:R-:W-:Y:S01]  /*aa10*/  IMAD R0, R9, R16, RZ ;  /* 0x0000001009007224 */ /* 0x002fe200078e02ff */
[----:B------:R-:W-:Y:S01]  /*aa20*/  ISETP.GE.AND P1, PT, R8, R11, PT ;  /* 0x0000000b0800720c */ /* 0x000fe20003f26270 */
[----:B------:R-:W-:Y:S01]  /*aa30*/  IMAD.WIDE.U32 R8, R16, UR43, R4 ;  /* 0x0000002b10087c25 */ /* 0x000fe2000f8e0004 */
[----:B-----5:R-:W-:Y:S02]  /*aa40*/  IADD3 R11, R10, UR4, RZ ;  /* 0x000000040a0b7c10 */ /* 0x020fe4000fffe0ff */
[----:B------:R-:W-:Y:S01]  /*aa50*/  SHF.R.S32.HI R3, RZ, 0x1f, R2 ;  /* 0x0000001fff037819 */ /* 0x000fe20000011402 */
[----:B------:R-:W-:Y:S01]  /*aa60*/  IMAD R17, R17, UR43, R0 ;  /* 0x0000002b11117c24 */ /* 0x000fe2000f8e0200 */
[CC--:B------:R-:W-:Y:S01]  /*aa70*/  ISETP.GE.OR P4, PT, R4.reuse, R19.reuse, P3 ;  /* 0x000000130400720c */ /* 0x0c0fe20001f86670 */
[----:B------:R-:W-:Y:S01]  /*aa80*/  IMAD.IADD R7, R13, 0x1, R15 ;  /* 0x000000010d077824 */ /* 0x000fe200078e020f */
[----:B------:R-:W-:Y:S01]  /*aa90*/  ISETP.GE.OR P5, PT, R4, R19, P0 ;  /* 0x000000130400720c */ /* 0x000fe200007a6670 */
[----:B------:R-:W-:Y:S01]  /*aaa0*/  IMAD.WIDE R10, R11, 0x80, R2 ;  /* 0x000000800b0a7825 */ /* 0x000fe200078e0202 */
[----:B------:R-:W-:Y:S11]  /*aab0*/  @P6 BRA `(.L_x_2589) ;  /* 0x0000000000286947 */ /* 0x000ff60003800000 */
        /* <DEDUP_REMOVED lines=10> */
.L_x_2589:
[----:B------:R-:W-:Y:S05]  /*ab60*/  BSYNC B0 ;  /* 0x0000000000007941 */ /* 0x000fea0003800000 */
.L_x_2588:
[----:B------:R-:W-:Y:S01]  /*ab70*/  IMAD.IADD R9, R9, 0x1, R17 ;  /* 0x0000000109097824 */ /* 0x000fe200078e0211 */
[----:B------:R-:W-:Y:S01]  /*ab80*/  BSSY B0, `(.L_x_2590) ;  /* 0x0000017000007945 */ /* 0x000fe20003800000 */
[----:B---3--:R-:W-:Y:S01]  /*ab90*/  IMAD R0, R25, R20, RZ ;  /* 0x0000001419007224 */ /* 0x008fe200078e02ff */
        /* <DEDUP_REMOVED lines=21> */
.L_x_2591:
[----:B------:R-:W-:Y:S05]  /*acf0*/  BSYNC B0 ;  /* 0x0000000000007941 */ /* 0x000fea0003800000 */
.L_x_2590:
        /* <DEDUP_REMOVED lines=15> */
.L_x_2593:
[----:B------:R-:W-:Y:S05]  /*adf0*/  BSYNC B0 ;  /* 0x0000000000007941 */ /* 0x000fea0003800000 */
.L_x_2592:
        /* <DEDUP_REMOVED lines=15> */
.L_x_2595:
[----:B------:R-:W-:Y:S05]  /*aef0*/  BSYNC B0 ;  /* 0x0000000000007941 */ /* 0x000fea0003800000 */
.L_x_2594:
[----:B------:R-:W-:Y:S01]  /*af00*/  BSSY B0, `(.L_x_2596) ;  /* 0x000000d000007945 */ /* 0x000fe20003800000 */
[----:B-123--:R-:W-:-:S03]  /*af10*/  IMAD.IADD R5, R9, 0x1, R15 ;  /* 0x0000000109057824 */ /* 0x00efc600078e020f */
[----:B------:R-:W-:Y:S05]  /*af20*/  @P2 BRA `(.L_x_2597) ;  /* 0x0000000000282947 */ /* 0x000fea0003800000 */
        /* <DEDUP_REMOVED lines=10> */
.L_x_2597:
[----:B------:R-:W-:Y:S05]  /*afd0*/  BSYNC B0 ;  /* 0x0000000000007941 */ /* 0x000fea0003800000 */
.L_x_2596:
        /* <DEDUP_REMOVED lines=15> */
.L_x_2599:
[----:B------:R-:W-:Y:S05]  /*b0d0*/  BSYNC B0 ;  /* 0x0000000000007941 */ /* 0x000fea0003800000 */
.L_x_2598:
[----:B------:R-:W-:Y:S04]  /*b0e0*/  BSSY B0, `(.L_x_2600) ;  /* 0x000000f000007945 */ /* 0x000fe80003800000 */
[----:B------:R-:W-:Y:S05]  /*b0f0*/  @P0 BRA `(.L_x_2601) ;  /* 0x0000000000340947 */ /* 0x000fea0003800000 */
[----:B-12---:R-:W-:Y:S01]  /*b100*/  IADD3 R7, P0, R10, 0x40, RZ ;  /* 0x000000400a077810 */ /* 0x006fe20007f1e0ff */
        /* <DEDUP_REMOVED lines=12> */
.L_x_2601:
[----:B------:R-:W-:Y:S05]  /*b1d0*/  BSYNC B0 ;  /* 0x0000000000007941 */ /* 0x000fea0003800000 */
.L_x_2600:
[----:B------:R-:W-:Y:S05]  /*b1e0*/  @P1 BRA `(.L_x_2548) ;  /* 0x0000003800241947 */ /* 0x000fea0003800000 */
[----:B-123--:R-:W-:Y:S01]  /*b1f0*/  IADD3 R7, P0, R10, 0x60, RZ ;  /* 0x000000600a077810 */ /* 0x00efe20007f1e0ff */
        /* <DEDUP_REMOVED lines=13> */
.L_x_2544:
        /* <DEDUP_REMOVED lines=29> */
.L_x_2603:
[----:B------:R-:W-:Y:S01]  /*b4a0*/  ULDC UR9, c[0x0][0xb44] ;  /* 0x0002d10000097ab9 */ /* 0x000fe20000000800 */
[----:B------:R-:W-:Y:S01]  /*b4b0*/  UMOV UR7, UR8 ;  /* 0x0000000800077c82 */ /* 0x000fe20008000000 */
[----:B------:R-:W-:-:S11]  /*b4c0*/  UISETP.NE.AND UP0, UPT, UR9, 0x1, UPT ;  /* 0x000000010900788c */ /* 0x000fd6000bf05270 */
[----:B------:R-:W-:Y:S02]  /*b4d0*/  @UP0 ULDC.64 UR10, c[0x0][0xb48] ;  /* 0x0002d200000a0ab9 */ /* 0x000fe40000000a00 */
[----:B------:R-:W-:-:S04]  /*b4e0*/  UIMAD.WIDE.U32 UR4, UR8, UR10, URZ ;  /* 0x0000000a080472a5 */ /* 0x000fc8000f8e003f */
[----:B------:R-:W-:-:S04]  /*b4f0*/  @UP0 USHF.R.U32.HI UR7, URZ, UR11, UR5 ;  /* 0x0000000b3f070299 */ /* 0x000fc80008011605 */
[----:B------:R-:W-:-:S12]  /*b500*/  UIMAD UR4, UR7, UR9, URZ ;  /* 0x00000009070472a4 */ /* 0x000fd8000f8e023f */
.L_x_2604:
[----:B------:R-:W-:Y:S01]  /*b510*/  ULDC UR17, c[0x0][0xb38] ;  /* 0x0002ce0000117ab9 */ /* 0x000fe20000000800 */
[----:B------:R-:W-:Y:S02]  /*b520*/  UIADD3 UR4, UR8, -UR4, URZ ;  /* 0x8000000408047290 */ /* 0x000fe4000fffe03f */
[----:B------:R-:W-:Y:S01]  /*b530*/  UISETP.NE.AND UP0, UPT, UR17, 0x1, UPT ;  /* 0x000000011100788c */ /* 0x000fe2000bf05270 */
[----:B------:R-:W-:Y:S01]  /*b540*/  ULDC UR5, c[0x0][0xb44] ;  /* 0x0002d10000057ab9 */ /* 0x000fe20000000800 */
[----:B------:R-:W-:Y:S02]  /*b550*/  ULOP3.LUT UR7, URZ, UR7, URZ, 0x33, !UPT ;  /* 0x000000073f077292 */ /* 0x000fe4000f8e333f */
[----:B------:R-:W-:Y:S01]  /*b560*/  UIMAD UR6, UR6, UR5, UR4 ;  /* 0x00000005060672a4 */ /* 0x000fe2000f8e0204 */
[----:B------:R-:W-:Y:S02]  /*b570*/  ULDC UR18, c[0x0][0xb2c] ;  /* 0x0002cb0000127ab9 */ /* 0x000fe40000000800 */
[----:B------:R-:W-:-:S04]  /*b580*/  UIADD3 UR18, UR7, UR18, URZ ;  /* 0x0000001207127290 */ /* 0x000fc8000fffe03f */
        /* <DEDUP_REMOVED lines=12> */
[----:B------:R-:W-:-:S03]  /*b650*/  ULDC UR5, c[0x0][0x74c] ;  /* 0x0001d30000057ab9 */ /* 0x000fc60000000800 */
[----:B------:R-:W-:-:S04]  /*b660*/  UIADD3 UR4, -UR5, UR4, -UR16 ;  /* 0x0000000405047290 */ /* 0x000fc8000fffe910 */
[----:B------:R-:W-:Y:S02]  /*b670*/  UIMAD.WIDE UR6, UR4, 0x2aaaaaab, URZ ;  /* 0x2aaaaaab040678a5 */ /* 0x000fe4000f8e023f */
[----:B------:R-:W-:Y:S02]  /*b680*/  UIADD3 UR4, UR14, 0x5f, URZ ;  /* 0x0000005f0e047890 */ /* 0x000fe4000fffe03f */
[----:B------:R-:W-:Y:S02]  /*b690*/  USHF.R.U32.HI UR6, URZ, 0x1f, UR7 ;  /* 0x0000001f3f067899 */ /* 0x000fe40008011607 */
[----:B------:R-:W-:Y:S02]  /*b6a0*/  UIMAD.WIDE UR4, UR4, 0x2aaaaaab, URZ ;  /* 0x2aaaaaab040478a5 */ /* 0x000fe4000f8e023f */
[----:B------:R-:W-:Y:S02]  /*b6b0*/  ULEA.HI.SX32 UR6, UR7, UR6, 0x1c ;  /* 0x0000000607067291 */ /* 0x000fe4000f8fe23f */
[----:B------:R-:W-:-:S02]  /*b6c0*/  USHF.R.U32.HI UR4, URZ, 0x1f, UR5 ;  /* 0x0000001f3f047899 */ /* 0x000fc40008011605 */
[----:B------:R-:W-:Y:S02]  /*b6d0*/  UISETP.LT.AND UP0, UPT, URZ, UR6, UPT ;  /* 0x000000063f00728c */ /* 0x000fe4000bf01270 */
[----:B------:R-:W-:Y:S02]  /*b6e0*/  ULEA.HI.SX32 UR5, UR5, UR4, 0x1c ;  /* 0x0000000405057291 */ /* 0x000fe4000f8fe23f */
[----:B------:R-:W-:-:S04]  /*b6f0*/  USEL UR8, URZ, UR6, !UP0 ;  /* 0x000000063f087287 */ /* 0x000fc8000c000000 */
[----:B------:R-:W-:-:S06]  /*b700*/  UISETP.GT.AND UP0, UPT, UR5, UR8, UPT ;  /* 0x000000080500728c */ /* 0x000fcc000bf04270 */
[----:B------:R-:W-:-:S13]  /*b710*/  PLOP3.LUT P0, PT, PT, PT, UP0, 0x80, 0x0 ;  /* 0x000000000000781c */ /* 0x000fda0003f0f008 */
[----:B------:R-:W-:Y:S05]  /*b720*/  @!P0 BRA `(.L_x_2548) ;  /* 0x0000003000d48947 */ /* 0x000fea0003800000 */
[----:B------:R-:W-:Y:S01]  /*b730*/  USHF.R.S32.HI UR19, URZ, 0x1f, UR17 ;  /* 0x0000001f3f137899 */ /* 0x000fe20008011411 */
[----:B------:R-:W1:Y:S01]  /*b740*/  S2R R0, SR_TID.X ;  /* 0x0000000000007919 */ /* 0x000e620000002100 */
[----:B------:R-:W-:Y:S01]  /*b750*/  ULDC.64 UR12, c[0x0][0x2d8] ;  /* 0x0000b600000c7ab9 */ /* 0x000fe20000000a00 */
[----:B------:R-:W-:Y:S01]  /*b760*/  USHF.R.S32.HI UR9, URZ, 0x1f, UR10 ;  /* 0x0000001f3f097899 */ /* 0x000fe2000801140a */
[----:B------:R-:W-:Y:S01]  /*b770*/  LOP3.LUT R8, RZ, UR18, RZ, 0x33, !PT ;  /* 0x00000012ff087c12 */ /* 0x000fe2000f8e33ff */
[----:B------:R-:W-:Y:S02]  /*b780*/  UIMAD UR4, UR19, UR12, URZ ;  /* 0x0000000c130472a4 */ /* 0x000fe4000f8e023f */
[----:B------:R-:W-:Y:S02]  /*b790*/  UIMAD.WIDE.U32 UR6, UR17, UR12, URZ ;  /* 0x0000000c110672a5 */ /* 0x000fe4000f8e003f */
[----:B------:R-:W-:Y:S02]  /*b7a0*/  UIMAD UR4, UR17, UR13, UR4 ;  /* 0x0000000d110472a4 */ /* 0x000fe4000f8e0204 */
[----:B------:R-:W-:-:S02]  /*b7b0*/  UIADD3 UR11, UR5, -UR8, URZ ;  /* 0x80000008050b7290 */ /* 0x000fc4000fffe03f */
[----:B------:R-:W-:Y:S01]  /*b7c0*/  UIADD3 UR7, UR7, UR4, URZ ;  /* 0x0000000407077290 */ /* 0x000fe2000fffe03f */
[----:B------:R-:W-:Y:S01]  /*b7d0*/  ULDC.64 UR12, c[0x0][0x2e0] ;  /* 0x0000b800000c7ab9 */ /* 0x000fe20000000a00 */
[----:B------:R-:W-:Y:S02]  /*b7e0*/  UIADD3 UR4, UR16, 0x7f, URZ ;  /* 0x0000007f10047890 */ /* 0x000fe4000fffe03f */
[----:B------:R-:W-:Y:S02]  /*b7f0*/  UIMAD UR9, UR9, UR12, URZ ;  /* 0x0000000c090972a4 */ /* 0x000fe4000f8e023f */
[----:B------:R-:W-:Y:S02]  /*b800*/  UIMAD.WIDE.U32 UR6, UR10, UR12, UR6 ;  /* 0x0000000c0a0672a5 */ /* 0x000fe4000f8e0006 */
[----:B------:R-:W-:Y:S02]  /*b810*/  UIADD3 UR12, UR16, 0xdf, -UR14 ;  /* 0x000000df100c7890 */ /* 0x000fe4000fffe80e */
[----:B------:R-:W-:Y:S01]  /*b820*/  ULOP3.LUT UR14, UR11, 0x1, URZ, 0xc0, !UPT ;  /* 0x000000010b0e7892 */ /* 0x000fe2000f8ec03f */
[----:B------:R-:W-:Y:S01]  /*b830*/  ULDC UR15, c[0x0][0x288] ;  /* 0x0000a200000f7ab9 */ /* 0x000fe20000000800 */
[----:B------:R-:W-:-:S02]  /*b840*/  UIMAD UR9, UR10, UR13, UR9 ;  /* 0x0000000d0a0972a4 */ /* 0x000fc4000f8e0209 */
[----:B------:R-:W-:Y:S02]  /*b850*/  UISETP.NE.U32.AND UP0, UPT, UR14, 0x1, UPT ;  /* 0x000000010e00788c */ /* 0x000fe4000bf05070 */
[----:B------:R-:W-:Y:S02]  /*b860*/  UIMAD UR10, UR10, UR15, URZ ;  /* 0x0000000f0a0a72a4 */ /* 0x000fe4000f8e023f */
[----:B------:R-:W-:Y:S01]  /*b870*/  USHF.R.S32.HI UR11, URZ, 0x1f, UR4 ;  /* 0x0000001f3f0b7899 */ /* 0x000fe20008011404 */
[----:B-1----:R-:W-:Y:S01]  /*b880*/  LOP3.LUT R0, R0, 0x1f, RZ, 0xc0, !PT ;  /* 0x0000001f00007812 */ /* 0x002fe200078ec0ff */
[----:B------:R-:W-:Y:S01]  /*b890*/  UIADD3 UR13, UP1, UR17, UR10, URZ ;  /* 0x0000000a110d7290 */ /* 0x000fe2000ff3e03f */
[----:B------:R-:W-:Y:S01]  /*b8a0*/  PLOP3.LUT P1, PT, PT, PT, UP0, 0x80, 0x0 ;  /* 0x000000000000781c */ /* 0x000fe20003f2f008 */
[----:B------:R-:W-:Y:S01]  /*b8b0*/  ULEA.HI UR11, UR11, UR4, URZ, 0x7 ;  /* 0x000000040b0b7291 */ /* 0x000fe2000f8f383f */
[----:B------:R-:W-:Y:S01]  /*b8c0*/  ULDC UR16, c[0x0][0x760] ;  /* 0x0001d80000107ab9 */ /* 0x000fe20000000800 */
[----:B------:R-:W-:Y:S01]  /*b8d0*/  ELECT P0, URZ, PT ;  /* 0x00000000003f782f */ /* 0x000fe20003800000 */
[----:B------:R-:W-:-:S02]  /*b8e0*/  UIMAD UR14, UR15, UR16, URZ ;  /* 0x000000100f0e72a4 */ /* 0x000fc4000f8e023f */
[----:B------:R-:W-:Y:S02]  /*b8f0*/  ULEA.HI.X.SX32 UR15, UR10, UR19, 0x1, UP1 ;  /* 0x000000130a0f7291 */ /* 0x000fe400088f0e3f */
[----:B------:R-:W-:Y:S02]  /*b900*/  USHF.R.S32.HI UR16, URZ, 0x7, UR11 ;  /* 0x000000073f107899 */ /* 0x000fe4000801140b */
[----:B------:R-:W-:-:S03]  /*b910*/  UIADD3 UR25, UR7, UR9, URZ ;  /* 0x0000000907197290 */ /* 0x000fc6000fffe03f */
[----:B------:R-:W-:Y:S09]  /*b920*/  @P1 BRA `(.L_x_2605) ;  /* 0x0000000400881947 */ /* 0x000ff20003800000 */
        /* <DEDUP_REMOVED lines=8> */
[----:B------:R-:W-:-:S04]  /*b9b0*/  IMAD.U32 R2, RZ, RZ, UR11 ;  /* 0x0000000bff027e24 */ /* 0x000fc8000f8e00ff */
[----:B------:R-:W-:Y:S01]  /*b9c0*/  MOV R3, UR4 ;  /* 0x0000000400037c02 */ /* 0x000fe20008000f00 */
[----:B------:R-:W-:Y:S06]  /*b9d0*/  @P2 BRA `(.L_x_2607) ;  /* 0x0000000000302947 */ /* 0x000fec0003800000 */
[----:B------:R-:W-:-:S04]  /*b9e0*/  UIMAD UR4, UR8, 0x60, UR12 ;  /* 0x00000060080478a4 */ /* 0x000fc8000f8e020c */
[----:B------:R-:W-:-:S04]  /*b9f0*/  USHF.R.S32.HI UR10, URZ, 0x1f, UR4 ;  /* 0x0000001f3f0a7899 */ /* 0x000fc80008011404 */
[----:B------:R-:W-:-:S04]  /*ba00*/  ULEA.HI UR10, UR10, UR4, URZ, 0x7 ;  /* 0x000000040a0a7291 */ /* 0x000fc8000f8f383f */
[----:B------:R-:W-:-:S04]  /*ba10*/  USHF.R.S32.HI UR10, URZ, 0x7, UR10 ;  /* 0x000000073f0a7899 */ /* 0x000fc8000801140a */
[----:B------:R-:W-:-:S04]  /*ba20*/  UISETP.LT.AND UP0, UPT, UR16, UR10, UPT ;  /* 0x0000000a1000728c */ /* 0x000fc8000bf01270 */
[----:B------:R-:W-:-:S06]  /*ba30*/  USEL UR10, UR16, UR10, UP0 ;  /* 0x0000000a100a7287 */ /* 0x000fcc0008000000 */
[----:B------:R-:W-:-:S07]  /*ba40*/  VIADD R5, R8, UR10 ;  /* 0x0000000a08057c36 */ /* 0x000fce0008000000 */
.L_x_2608:
[----:B------:R-:W2:Y:S04]  /*ba50*/  LDG.E.STRONG.GPU R4, desc[UR36][R2.64] ;  /* 0x0000002402047981 */ /* 0x000ea8000c1ef900 */
[----:B--2---:R-:W-:Y:S01]  /*ba60*/  CCTL.IVALL ;  /* 0x00000000ff00798f */ /* 0x004fe20002000000 */
[----:B------:R-:W-:Y:S05]  /*ba70*/  YIELD ;  /* 0x0000000000007946 */ /* 0x000fea0003800000 */
[----:B------:R-:W-:-:S13]  /*ba80*/  ISETP.NE.AND P1, PT, R4, R5, PT ;  /* 0x000000050400720c */ /* 0x000fda0003f25270 */
[----:B------:R-:W-:Y:S05]  /*ba90*/  @P1 BRA `(.L_x_2608) ;  /* 0xfffffffc00ec1947 */ /* 0x000fea000383ffff */
.L_x_2607:
[----:B------:R-:W-:Y:S05]  /*baa0*/  BSYNC B0 ;  /* 0x0000000000007941 */ /* 0x000fea0003800000 */
.L_x_2606:
[----:B------:R-:W-:-:S03]  /*bab0*/  UMOV UR4, 0xffffffff ;  /* 0xffffffff00047882 */ /* 0x000fc60000000000 */
[----:B------:R-:W-:Y:S05]  /*bac0*/  BRA.DIV UR4, `(.L_x_2609) ;  /* 0x0000003204747947 */ /* 0x000fea000b800000 */
[----:B------:R-:W-:Y:S01]  /*bad0*/  NOP ;  /* 0x0000000000007918 */ /* 0x000fe20000000000 */
.L_x_2678:
[----:B------:R-:W-:Y:S01]  /*bae0*/  IMAD.U32 R9, RZ, RZ, UR8 ;  /* 0x00000008ff097e24 */ /* 0x000fe2000f8e00ff */
[----:B------:R-:W-:Y:S05]  /*baf0*/  WARPSYNC.ALL ;  /* 0x0000000000007948 */ /* 0x000fea0003800000 */
[----:B------:R-:W-:Y:S01]  /*bb00*/  BAR.SYNC.DEFER_BLOCKING 0xd, 0xa0 ;  /* 0x0342800000007b1d */ /* 0x000fe20000010000 */
[----:B------:R-:W-:-:S05]  /*bb10*/  IMAD R9, R9, 0x1800, RZ ;  /* 0x0000180009097824 */ /* 0x000fca00078e02ff */
[----:B------:R-:W-:Y:S04]  /*bb20*/  BSSY B0, `(.L_x_2610) ;  /* 0x0000012000007945 */ /* 0x000fe80003800000 */
[----:B------:R-:W-:Y:S05]  /*bb30*/  @!P0 BRA `(.L_x_2611) ;  /* 0x0000000000408947 */ /* 0x000fea0003800000 */
[----:B------:R-:W1:Y:S01]  /*bb40*/  LDC.64 R6, c[0x0][0x2c0] ;  /* 0x0000b000ff067b82 */ /* 0x000e620000000a00 */
[----:B------:R-:W-:Y:S01]  /*bb50*/  IADD3 R5, P1, R9, UR6, RZ ;  /* 0x0000000609057c10 */ /* 0x000fe2000ff3e0ff */
[----:B------:R-:W-:Y:S01]  /*bb60*/  UMOV UR4, 0x400 ;  /* 0x0000040000047882 */ /* 0x000fe20000000000 */
[----:B------:R-:W-:Y:S01]  /*bb70*/  UMOV UR20, 0x0 ;  /* 0x0000000000147882 */ /* 0x000fe20000000000 */
[----:B------:R-:W-:-:S04]  /*bb80*/  UMOV UR21, 0x14f00000 ;  /* 0x14f0000000157882 */ /* 0x000fc80000000000 */
[----:B------:R-:W2:Y:S01]  /*bb90*/  S2UR UR10, SR_CgaCtaId ;  /* 0x00000000000a79c3 */ /* 0x000ea20000008800 */
[----:B-1----:R-:W-:Y:S02]  /*bba0*/  LEA R4, P3, R5, R6, 0x2 ;  /* 0x0000000605047211 */ /* 0x002fe400078610ff */
[----:B------:R-:W-:Y:S02]  /*bbb0*/  LEA.HI.X.SX32 R6, R9, UR25, 0x1, P1 ;  /* 0x0000001909067c11 */ /* 0x000fe400088f0eff */
[----:B------:R-:W-:Y:S02]  /*bbc0*/  R2UR UR18, R4 ;  /* 0x00000000041272ca */ /* 0x000fe400000e0000 */
[----:B------:R-:W-:Y:S01]  /*bbd0*/  LEA.HI.X R5, R5, R7, R6, 0x2, P3 ;  /* 0x0000000705057211 */ /* 0x000fe200018f1406 */
[----:B--2---:R-:W-:-:S03]  /*bbe0*/  ULEA UR4, UR10, UR4, 0x18 ;  /* 0x000000040a047291 */ /* 0x004fc6000f8ec03f */
[----:B------:R-:W-:Y:S01]  /*bbf0*/  R2UR UR19, R5 ;  /* 0x00000000051372ca */ /* 0x000fe200000e0000 */
[----:B------:R-:W-:Y:S01]  /*bc00*/  UMOV UR10, 0x300 ;  /* 0x00000300000a7882 */ /* 0x000fe20000000000 */
[----:B------:R-:W-:-:S11]  /*bc10*/  UIADD3 UR4, UR4, 0x8000, URZ ;  /* 0x0000800004047890 */ /* 0x000fd6000fffe03f */
[----:B------:R1:W-:Y:S02]  /*bc20*/  UBLKRED.G.S.ADD.F32.RN [UR18], [UR4], UR10, desc[UR20] ;  /* 0x00001412040073bb */ /* 0x0003e400080a140a */
[----:B-1----:R0:W-:Y:S02]  /*bc30*/  UTMACMDFLUSH ;  /* 0x00000000000079b7 */ /* 0x0021e40000000000 */
.L_x_2611:
[----:B------:R-:W-:Y:S05]  /*bc40*/  BSYNC B0 ;  /* 0x0000000000007941 */ /* 0x000fea0003800000 */
.L_x_2610:
        /* <DEDUP_REMOVED lines=20> */
.L_x_2613:
[----:B------:R-:W-:Y:S05]  /*bd90*/  BSYNC B0 ;  /* 0x0000000000007941 */ /* 0x000fea0003800000 */
.L_x_2612:
[----:B------:R-:W-:Y:S06]  /*bda0*/  BAR.ARV 0xa, 0xa0 ;  /* 0x0282800000007b1d */ /* 0x000fec0000002000 */
[----:B------:R-:W-:Y:S04]  /*bdb0*/  BSSY B0, `(.L_x_2614) ;  /* 0x0000003000007945 */ /* 0x000fe80003800000 */
[----:B------:R-:W-:Y:S05]  /*bdc0*/  @!P0 BRA `(.L_x_2615) ;  /* 0x0000000000048947 */ /* 0x000fea0003800000 */
[----:B------:R-:W-:-:S04]  /*bdd0*/  DEPBAR.LE SB0, 0x0 ;  /* 0x000080000000791a */ /* 0x000fc80000000000 */
.L_x_2615:
[----:B------:R-:W-:Y:S05]  /*bde0*/  BSYNC B0 ;  /* 0x0000000000007941 */ /* 0x000fea0003800000 */
.L_x_2614:
        /* <DEDUP_REMOVED lines=19> */
.L_x_2617:
[----:B------:R-:W-:Y:S05]  /*bf20*/  BSYNC B0 ;  /* 0x0000000000007941 */ /* 0x000fea0003800000 */
.L_x_2616:
[----:B------:R-:W-:Y:S01]  /*bf30*/  UIADD3 UR17, UR8, 0x1, URZ ;  /* 0x0000000108117890 */ /* 0x000fe2000fffe03f */
[----:B------:R-:W-:Y:S11]  /*bf40*/  BRA `(.L_x_2618) ;  /* 0x0000000000047947 */ /* 0x000ff60003800000 */
.L_x_2605:
[----:B------:R-:W-:-:S05]  /*bf50*/  UMOV UR17, UR8 ;  /* 0x0000000800117c82 */ /* 0x000fca0008000000 */
.L_x_2618:
[----:B------:R-:W-:-:S04]  /*bf60*/  UIADD3 UR4, UR8, 0x1, URZ ;  /* 0x0000000108047890 */ /* 0x000fc8000fffe03f */
[----:B------:R-:W-:-:S06]  /*bf70*/  UISETP.NE.AND UP0, UPT, UR5, UR4, UPT ;  /* 0x000000040500728c */ /* 0x000fcc000bf05270 */
[----:B------:R-:W-:-:S13]  /*bf80*/  PLOP3.LUT P1, PT, PT, PT, UP0, 0x80, 0x0 ;  /* 0x000000000000781c */ /* 0x000fda0003f2f008 */
[----:B------:R-:W-:Y:S05]  /*bf90*/  @!P1 BRA `(.L_x_2548) ;  /* 0x0000002800b89947 */ /* 0x000fea0003800000 */
[----:B------:R-:W-:Y:S01]  /*bfa0*/  ULDC.64 UR10, c[0x0][0x2c0] ;  /* 0x0000b000000a7ab9 */ /* 0x000fe20000000a00 */
[----:B------:R-:W-:Y:S02]  /*bfb0*/  UIADD3 UR21, UR9, UR7, URZ ;  /* 0x0000000709157290 */ /* 0x000fe4000fffe03f */
[----:B------:R-:W-:Y:S01]  /*bfc0*/  ULEA UR20, UP0, UR6, UR10, 0x2 ;  /* 0x0000000a06147291 */ /* 0x000fe2000f80103f */
[----:B------:R-:W-:Y:S01]  /*bfd0*/  UMOV UR22, UR17 ;  /* 0x0000001100167c82 */ /* 0x000fe20008000000 */
[----:B------:R-:W-:Y:S02]  /*bfe0*/  UMOV UR4, URZ ;  /* 0x0000003f00047c82 */ /* 0x000fe40008000000 */
[----:B------:R-:W-:Y:S02]  /*bff0*/  ULEA.HI.X UR21, UR6, UR11, UR21, 0x2, UP0 ;  /* 0x0000000b06157291 */ /* 0x000fe400080f1415 */
[----:B------:R-:W-:-:S04]  /*c000*/  UIADD3 UR20, UP0, UR20, 0x3000, URZ ;  /* 0x0000300014147890 */ /* 0x000fc8000ff1e03f */
[----:B------:R-:W-:-:S12]  /*c010*/  UIADD3.X UR21, URZ, UR21, URZ, UP0, !UPT ;  /* 0x000000153f157290 */ /* 0x000fd800087fe43f */
.L_x_2643:
[----:B------:R-:W-:Y:S01]  /*c020*/  UIMAD UR23, UR14, UR17, URZ ;  /* 0x000000110e1772a4 */ /* 0x000fe2000f8e023f */
[----:B------:R-:W-:Y:S01]  /*c030*/  ISETP.NE.AND P2, PT, R0, RZ, PT ;  /* 0x000000ff0000720c */ /* 0x000fe20003f45270 */
[----:B------:R-:W-:Y:S01]  /*c040*/  ULDC.64 UR10, c[0x0][0x768] ;  /* 0x0001da00000a7ab9 */ /* 0x000fe20000000a00 */
[----:B------:R-:W-:Y:S01]  /*c050*/  UIMAD UR28, UR17, 0x60, UR12 ;  /* 0x00000060111c78a4 */ /* 0x000fe2000f8e020c */
        /* <DEDUP_REMOVED lines=8> */
[----:B------:R-:W-:-:S04]  /*c0e0*/  USHF.R.S32.HI UR18, URZ, 0x1f, UR28 ;  /* 0x0000001f3f127899 */ /* 0x000fc8000801141c */
[----:B------:R-:W-:-:S04]  /*c0f0*/  ULEA.HI UR18, UR18, UR28, URZ, 0x7 ;  /* 0x0000001c12127291 */ /* 0x000fc8000f8f383f */
[----:B------:R-:W-:-:S04]  /*c100*/  USHF.R.S32.HI UR18, URZ, 0x7, UR18 ;  /* 0x000000073f127899 */ /* 0x000fc80008011412 */
[----:B------:R-:W-:-:S04]  /*c110*/  UISETP.LT.AND UP0, UPT, UR16, UR18, UPT ;  /* 0x000000121000728c */ /* 0x000fc8000bf01270 */
[----:B------:R-:W-:-:S06]  /*c120*/  USEL UR18, UR16, UR18, UP0 ;  /* 0x0000001210127287 */ /* 0x000fcc0008000000 */
[----:B------:R-:W-:-:S07]  /*c130*/  VIADD R5, R8, UR18 ;  /* 0x0000001208057c36 */ /* 0x000fce0008000000 */
.L_x_2621:
[----:B------:R-:W2:Y:S04]  /*c140*/  LDG.E.STRONG.GPU R4, desc[UR36][R2.64] ;  /* 0x0000002402047981 */ /* 0x000ea8000c1ef900 */
[----:B--2---:R-:W-:Y:S01]  /*c150*/  CCTL.IVALL ;  /* 0x00000000ff00798f */ /* 0x004fe20002000000 */
[----:B------:R-:W-:Y:S05]  /*c160*/  YIELD ;  /* 0x0000000000007946 */ /* 0x000fea0003800000 */
[----:B------:R-:W-:-:S13]  /*c170*/  ISETP.NE.AND P1, PT, R4, R5, PT ;  /* 0x000000050400720c */ /* 0x000fda0003f25270 */
[----:B------:R-:W-:Y:S05]  /*c180*/  @P1 BRA `(.L_x_2621) ;  /* 0xfffffffc00ec1947 */ /* 0x000fea000383ffff */
.L_x_2620:
[----:B------:R-:W-:Y:S05]  /*c190*/  BSYNC B0 ;  /* 0x0000000000007941 */ /* 0x000fea0003800000 */
.L_x_2619:
[----:B------:R-:W-:-:S03]  /*c1a0*/  UMOV UR18, 0xffffffff ;  /* 0xffffffff00127882 */ /* 0x000fc60000000000 */
[----:B------:R-:W-:Y:S05]  /*c1b0*/  BRA.DIV UR18, `(.L_x_2622) ;  /* 0x0000002a12d47947 */ /* 0x000fea000b800000 */
[----:B------:R-:W-:Y:S01]  /*c1c0*/  NOP ;  /* 0x0000000000007918 */ /* 0x000fe20000000000 */
.L_x_2681:
[----:B------:R-:W-:Y:S05]  /*c1d0*/  WARPSYNC.ALL ;  /* 0x0000000000007948 */ /* 0x000fea0003800000 */
[----:B------:R-:W-:Y:S06]  /*c1e0*/  BAR.SYNC.DEFER_BLOCKING 0xd, 0xa0 ;  /* 0x0342800000007b1d */ /* 0x000fec0000010000 */
[----:B------:R-:W-:Y:S04]  /*c1f0*/  BSSY B0, `(.L_x_2623) ;  /* 0x0000011000007945 */ /* 0x000fe80003800000 */
[----:B------:R-:W-:Y:S05]  /*c200*/  @!P0 BRA `(.L_x_2624) ;  /* 0x00000000003c8947 */ /* 0x000fea0003800000 */
[----:B------:R-:W1:Y:S01]  /*c210*/  S2UR UR24, SR_CgaCtaId ;  /* 0x00000000001879c3 */ /* 0x000e620000008800 */
[----:B------:R-:W-:Y:S01]  /*c220*/  UIMAD UR18, UR17, 0x1800, URZ ;  /* 0x00001800111278a4 */ /* 0x000fe2000f8e023f */
        /* <DEDUP_REMOVED lines=13> */
.L_x_2624:
[----:B------:R-:W-:Y:S05]  /*c300*/  BSYNC B0 ;  /* 0x0000000000007941 */ /* 0x000fea0003800000 */
.L_x_2623:
[----:B------:R-:W-:Y:S01]  /*c310*/  UIMAD UR18, UR22, 0x1800, UR4 ;  /* 0x00001800161278a4 */ /* 0x000fe2000f8e0204 */
        /* <DEDUP_REMOVED lines=14> */
.L_x_2626:
[----:B------:R-:W-:Y:S05]  /*c400*/  BSYNC B0 ;  /* 0x0000000000007941 */ /* 0x000fea0003800000 */
.L_x_2625:
[----:B------:R-:W-:Y:S06]  /*c410*/  BAR.ARV 0xa, 0xa0 ;  /* 0x0282800000007b1d */ /* 0x000fec0000002000 */
[----:B------:R-:W-:Y:S04]  /*c420*/  BSSY B0, `(.L_x_2627) ;  /* 0x0000003000007945 */ /* 0x000fe80003800000 */
[----:B------:R-:W-:Y:S05]  /*c430*/  @!P0 BRA `(.L_x_2628) ;  /* 0x0000000000048947 */ /* 0x000fea0003800000 */
[----:B------:R-:W-:-:S04]  /*c440*/  DEPBAR.LE SB0, 0x0 ;  /* 0x000080000000791a */ /* 0x000fc80000000000 */
.L_x_2628:
[----:B------:R-:W-:Y:S05]  /*c450*/  BSYNC B0 ;  /* 0x0000000000007941 */ /* 0x000fea0003800000 */
.L_x_2627:
        /* <DEDUP_REMOVED lines=19> */
.L_x_2630:
[----:B------:R-:W-:Y:S05]  /*c590*/  BSYNC B0 ;  /* 0x0000000000007941 */ /* 0x000fea0003800000 */
.L_x_2629:
        /* <DEDUP_REMOVED lines=9> */
[----:B------:R-:W-:-:S04]  /*c630*/  UIADD3 UR10, UR28, 0x60, URZ ;  /* 0x000000601c0a7890 */ /* 0x000fc8000fffe03f */
[----:B------:R-:W-:-:S04]  /*c640*/  USHF.R.S32.HI UR11, URZ, 0x1f, UR10 ;  /* 0x0000001f3f0b7899 */ /* 0x000fc8000801140a */
[----:B------:R-:W-:-:S04]  /*c650*/  ULEA.HI UR11, UR11, UR10, URZ, 0x7 ;  /* 0x0000000a0b0b7291 */ /* 0x000fc8000f8f383f */
[----:B------:R-:W-:-:S04]  /*c660*/  USHF.R.S32.HI UR11, URZ, 0x7, UR11 ;  /* 0x000000073f0b7899 */ /* 0x000fc8000801140b */
[----:B------:R-:W-:-:S04]  /*c670*/  UISETP.LT.AND UP0, UPT, UR16, UR11, UPT ;  /* 0x0000000b1000728c */ /* 0x000fc8000bf01270 */
[----:B------:R-:W-:-:S06]  /*c680*/  USEL UR11, UR16, UR11, UP0 ;  /* 0x0000000b100b7287 */ /* 0x000fcc0008000000 */
[----:B------:R-:W-:-:S07]  /*c690*/  VIADD R5, R8, UR11 ;  /* 0x0000000b08057c36 */ /* 0x000fce0008000000 */
.L_x_2633:
[----:B------:R-:W2:Y:S04]  /*c6a0*/  LDG.E.STRONG.GPU R4, desc[UR36][R2.64] ;  /* 0x0000002402047981 */ /* 0x000ea8000c1ef900 */
[----:B--2---:R-:W-:Y:S01]  /*c6b0*/  CCTL.IVALL ;  /* 0x00000000ff00798f */ /* 0x004fe20002000000 */
[----:B------:R-:W-:Y:S05]  /*c6c0*/  YIELD ;  /* 0x0000000000007946 */ /* 0x000fea0003800000 */
[----:B------:R-:W-:-:S13]  /*c6d0*/  ISETP.NE.AND P1, PT, R4, R5, PT ;  /* 0x000000050400720c */ /* 0x000fda0003f25270 */
[----:B------:R-:W-:Y:S05]  /*c6e0*/  @P1 BRA `(.L_x_2633) ;  /* 0xfffffffc00ec1947 */ /* 0x000fea000383ffff */
.L_x_2632:
[----:B------:R-:W-:Y:S05]  /*c6f0*/  BSYNC B0 ;  /* 0x0000000000007941 */ /* 0x000fea0003800000 */
.L_x_2631:
[----:B------:R-:W-:-:S03]  /*c700*/  UMOV UR10, 0xffffffff ;  /* 0xffffffff000a7882 */ /* 0x000fc60000000000 */
[----:B------:R-:W-:Y:S05]  /*c710*/  BRA.DIV UR10, `(.L_x_2634) ;  /* 0x000000260a987947 */ /* 0x000fea000b800000 */
[----:B------:R-:W-:Y:S01]  /*c720*/  NOP ;  /* 0x0000000000007918 */ /* 0x000fe20000000000 */
.L_x_2684:
        /* <DEDUP_REMOVED lines=15> */
.L_x_2636:
[----:B------:R-:W-:Y:S05]  /*c820*/  BSYNC B0 ;  /* 0x0000000000007941 */ /* 0x000fea0003800000 */
.L_x_2635:
        /* <DEDUP_REMOVED lines=15> */
.L_x_2638:
[----:B------:R-:W-:Y:S05]  /*c920*/  BSYNC B0 ;  /* 0x0000000000007941 */ /* 0x000fea0003800000 */
.L_x_2637:
[----:B------:R-:W-:Y:S06]  /*c930*/  BAR.ARV 0xa, 0xa0 ;  /* 0x0282800000007b1d */ /* 0x000fec0000002000 */
[----:B------:R-:W-:Y:S04]  /*c940*/  BSSY B0, `(.L_x_2639) ;  /* 0x0000003000007945 */ /* 0x000fe80003800000 */
[----:B------:R-:W-:Y:S05]  /*c950*/  @!P0 BRA `(.L_x_2640) ;  /* 0x0000000000048947 */ /* 0x000fea0003800000 */
[----:B------:R-:W-:-:S04]  /*c960*/  DEPBAR.LE SB0, 0x0 ;  /* 0x000080000000791a */ /* 0x000fc80000000000 */
.L_x_2640:
[----:B------:R-:W-:Y:S05]  /*c970*/  BSYNC B0 ;  /* 0x0000000000007941 */ /* 0x000fea0003800000 */
.L_x_2639:
        /* <DEDUP_REMOVED lines=19> */
.L_x_2642:
[----:B------:R-:W-:Y:S05]  /*cab0*/  BSYNC B0 ;  /* 0x0000000000007941 */ /* 0x000fea0003800000 */
.L_x_2641:
[----:B------:R-:W-:Y:S02]  /*cac0*/  UIADD3 UR17, UR17, 0x2, URZ ;  /* 0x0000000211117890 */ /* 0x000fe4000fffe03f */
[----:B------:R-:W-:Y:S02]  /*cad0*/  UIADD3 UR4, UR4, 0x3000, URZ ;  /* 0x0000300004047890 */ /* 0x000fe4000fffe03f */
[----:B------:R-:W-:-:S06]  /*cae0*/  UISETP.GE.AND UP0, UPT, UR17, UR5, UPT ;  /* 0x000000051100728c */ /* 0x000fcc000bf06270 */
[----:B------:R-:W-:-:S13]  /*caf0*/  PLOP3.LUT P1, PT, PT, PT, UP0, 0x80, 0x0 ;  /* 0x000000000000781c */ /* 0x000fda0003f2f008 */
[----:B------:R-:W-:Y:S05]  /*cb00*/  @!P1 BRA `(.L_x_2643) ;  /* 0xfffffff400449947 */ /* 0x000fea000383ffff */
[----:B------:R-:W-:Y:S05]  /*cb10*/  BRA `(.L_x_2548) ;  /* 0x0000001c00d87947 */ /* 0x000fea0003800000 */
.L_x_2602:
        /* <DEDUP_REMOVED lines=21> */
.L_x_2644:
[----:B------:R-:W-:Y:S01]  /*cc70*/  ULDC UR9, c[0x0][0xb44] ;  /* 0x0002d10000097ab9 */ /* 0x000fe20000000800 */
[----:B------:R-:W-:Y:S01]  /*cc80*/  UMOV UR7, UR8 ;  /* 0x0000000800077c82 */ /* 0x000fe20008000000 */
[----:B------:R-:W-:-:S11]  /*cc90*/  UISETP.NE.AND UP0, UPT, UR9, 0x1, UPT ;  /* 0x000000010900788c */ /* 0x000fd6000bf05270 */
[----:B------:R-:W-:Y:S02]  /*cca0*/  @UP0 ULDC.64 UR10, c[0x0][0xb48] ;  /* 0x0002d200000a0ab9 */ /* 0x000fe40000000a00 */
[----:B------:R-:W-:-:S04]  /*ccb0*/  UIMAD.WIDE.U32 UR4, UR8, UR10, URZ ;  /* 0x0000000a080472a5 */ /* 0x000fc8000f8e003f */
[----:B------:R-:W-:-:S04]  /*ccc0*/  @UP0 USHF.R.U32.HI UR7, URZ, UR11, UR5 ;  /* 0x0000000b3f070299 */ /* 0x000fc80008011605 */
[----:B------:R-:W-:-:S12]  /*ccd0*/  UIMAD UR4, UR7, UR9, URZ ;  /* 0x00000009070472a4 */ /* 0x000fd8000f8e023f */
.L_x_2645:
        /* <DEDUP_REMOVED lines=17> */
[----:B------:R-:W-:Y:S01]  /*cdf0*/  ULOP3.LUT UR7, URZ, UR7, URZ, 0x33, !UPT ;  /* 0x000000073f077292 */ /* 0x000fe2000f8e333f */
[----:B------:R-:W-:-:S03]  /*ce00*/  ULDC UR4, c[0x0][0xb2c] ;  /* 0x0002cb0000047ab9 */ /* 0x000fc60000000800 */
[----:B------:R-:W-:-:S03]  /*ce10*/  UIADD3 UR7, UR7, UR4, URZ ;  /* 0x0000000407077290 */ /* 0x000fc6000fffe03f */
[----:B------:R-:W1:Y:S01]  /*ce20*/  LDC R2, c[0x0][0x290] ;  /* 0x0000a400ff027b82 */ /* 0x000e620000000800 */
[----:B------:R-:W-:Y:S01]  /*ce30*/  USHF.L.U32 UR11, UR7, 0x7, URZ ;  /* 0x00000007070b7899 */ /* 0x000fe2000800063f */
[----:B------:R-:W-:-:S05]  /*ce40*/  ULDC UR4, c[0x0][0x74c] ;  /* 0x0001d30000047ab9 */ /* 0x000fca0000000800 */
        /* <DEDUP_REMOVED lines=56> */
.L_x_2685:
        /* <DEDUP_REMOVED lines=12> */
.L_x_2649:
        /* <DEDUP_REMOVED lines=68> */
[----:B------:R-:W-:Y:S01]  /*d6d0*/  MOV R13, R5 ;  /* 0x00000005000d7202 */ /* 0x000fe20000000f00 */
[----:B------:R-:W-:-:S07]  /*d6e0*/  IMAD.MOV.U32 R8, RZ, RZ, 0x1 ;  /* 0x00000001ff087424 */ /* 0x000fce00078e00ff */
.L_x_2660:
[----:B--23--:R-:W-:-:S04]  /*d6f0*/  SHF.L.U32 R17, R8, 0x1f, RZ ;  /* 0x0000001f08117819 */ /* 0x00cfc800000006ff */
[----:B------:R-:W2:Y:S02]  /*d700*/  SYNCS.PHASECHK.TRANS64.TRYWAIT P1, [R0+URZ+0x26840], R17 ;  /* 0x02684011000075a7 */ /* 0x000ea4000802017f */
[----:B--2---:R-:W-:Y:S05]  /*d710*/  @!P1 BRA `(.L_x_2652) ;  /* 0x0000001400c89947 */ /* 0x004fea0003800000 */
.L_x_2686:
[----:B------:R-:W-:Y:S05]  /*d720*/  @P0 BRA `(.L_x_2653) ;  /* 0x00000000001c0947 */ /* 0x000fea0003800000 */
[----:B------:R-:W3:Y:S01]  /*d730*/  S2R R2, SR_TID.X ;  /* 0x0000000000027919 */ /* 0x000ee20000002100 */
[----:B------:R-:W-:-:S04]  /*d740*/  MOV R3, 0x3180 ;  /* 0x0000318000037802 */ /* 0x000fc80000000f00 */
[----:B------:R4:W-:Y:S01]  /*d750*/  SYNCS.ARRIVE.TRANS64 RZ, [R0+URZ+0x26830], R3 ;  /* 0x0268300300ff79a7 */ /* 0x0009e2000800003f */
[----:B---3--:R-:W-:-:S04]  /*d760*/  LOP3.LUT R2, R2, 0x1f, RZ, 0xc0, !PT ;  /* 0x0000001f02027812 */ /* 0x008fc800078ec0ff */
[----:B------:R-:W-:-:S13]  /*d770*/  ISETP.NE.AND P1, PT, R2, RZ, PT ;  /* 0x000000ff0200720c */ /* 0x000fda0003f25270 */
[----:B----4-:R-:W-:Y:S05]  /*d780*/  @!P1 BRA `(.L_x_2653) ;  /* 0x0000000000049947 */ /* 0x010fea0003800000 */
[----:B------:R-:W-:Y:S01]  /*d790*/  BPT.TRAP 0x1 ;  /* 0x000000040000795c */ /* 0x000fe20000300000 */
.L_x_2653:
        /* <DEDUP_REMOVED lines=29> */
.L_x_2687:
        /* <DEDUP_REMOVED lines=8> */
.L_x_2655:
[----:B------:R-:W3:Y:S01]  /*d9f0*/  LDL.64 R2, [R1] ;  /* 0x0000000001027983 */ /* 0x000ee20000100a00 */
[----:B------:R-:W-:Y:S01]  /*da00*/  VIADD R19, R18, 0x60 ;  /* 0x0000006012137836 */ /* 0x000fe20000000000 */
[----:B------:R-:W-:Y:S02]  /*da10*/  ULDC.64 UR4, c[0x0][0x700] ;  /* 0x0001c00000047ab9 */ /* 0x000fe40000000a00 */
[----:B------:R-:W-:Y:S02]  /*da20*/  MOV R9, UR4 ;  /* 0x0000000400097c02 */ /* 0x000fe40008000f00 */
[----:B---3--:R-:W-:-:S04]  /*da30*/  IADD3 R2, P1, R19, R2, RZ ;  /* 0x0000000213027210 */ /* 0x008fc80007f3e0ff */
[----:B------:R-:W-:-:S04]  /*da40*/  LEA R3, P2, R2, R9, 0x2 ;  /* 0x0000000902037211 */ /* 0x000fc800078410ff */
[----:B------:R-:W-:Y:S02]  /*da50*/  R2UR UR14, R3 ;  /* 0x00000000030e72ca */ /* 0x000fe400000e0000 */
[----:B------:R-:W3:Y:S01]  /*da60*/  LDL R3, [R1+0x8] ;  /* 0x0000080001037983 */ /* 0x000ee20000100800 */
[----:B------:R-:W-:Y:S01]  /*da70*/  SHF.R.S32.HI R20, RZ, 0x1f, R19 ;  /* 0x0000001fff147819 */ /* 0x000fe20000011413 */
[----:B------:R-:W-:Y:S01]  /*da80*/  IMAD.U32 R10, RZ, RZ, UR5 ;  /* 0x00000005ff0a7e24 */ /* 0x000fe2000f8e00ff */
[----:B------:R-:W-:Y:S01]  /*da90*/  R2UR UR8, R0 ;  /* 0x00000000000872ca */ /* 0x000fe200000e0000 */
[----:B------:R-:W-:Y:S01]  /*daa0*/  UMOV UR6, 0x0 ;  /* 0x0000000000067882 */ /* 0x000fe20000000000 */
[----:B------:R-:W-:Y:S01]  /*dab0*/  R2UR UR19, R19 ;  /* 0x00000000131372ca */ /* 0x000fe200000e0000 */
[----:B------:R-:W-:Y:S01]  /*dac0*/  UMOV UR7, 0x14f00000 ;  /* 0x14f0000000077882 */ /* 0x000fe20000000000 */
[----:B------:R-:W-:Y:S01]  /*dad0*/  UMOV UR18, URZ ;  /* 0x0000003f00127c82 */ /* 0x000fe20008000000 */
[----:B------:R-:W-:-:S08]  /*dae0*/  UMOV UR10, 0x18 ;  /* 0x00000018000a7882 */ /* 0x000fd00000000000 */
[----:B------:R-:W-:Y:S02]  /*daf0*/  UIADD3 UR16, UR8, 0x11000, URZ ;  /* 0x0001100008107890 */ /* 0x000fe4000fffe03f */
[----:B------:R-:W-:Y:S02]  /*db00*/  UIADD3 UR17, UR8, 0x26818, URZ ;  /* 0x0002681808117890 */ /* 0x000fe4000fffe03f */
[----:B------:R-:W-:-:S05]  /*db10*/  UIADD3 UR8, UR8, 0x1a200, URZ ;  /* 0x0001a20008087890 */ /* 0x000fca000fffe03f */
[----:B------:R-:W-:Y:S01]  /*db20*/  UMOV UR9, UR17 ;  /* 0x0000001100097c82 */ /* 0x000fe20008000000 */
[----:B---3--:R-:W-:-:S04]  /*db30*/  IADD3.X R3, R20, R3, RZ, P1, !PT ;  /* 0x0000000314037210 */ /* 0x008fc80000ffe4ff */
[----:B------:R-:W-:-:S04]  /*db40*/  LEA.HI.X R2, R2, R10, R3, 0x2, P2 ;  /* 0x0000000a02027211 */ /* 0x000fc800010f1403 */
[----:B------:R-:W-:Y:S02]  /*db50*/  R2UR UR15, R2 ;  /* 0x00000000020f72ca */ /* 0x000fe400000e0000 */
[----:B------:R-:W-:-:S04]  /*db60*/  IADD3 R2, P1, R11, 0xf0, RZ ;  /* 0x000000f00b027810 */ /* 0x000fc80007f3e0ff */
[----:B------:R-:W-:Y:S01]  /*db70*/  R2UR UR4, R2 ;  /* 0x00000000020472ca */ /* 0x000fe200000e0000 */
[----:B------:R-:W-:-:S05]  /*db80*/  IMAD.X R3, RZ, RZ, R12, P1 ;  /* 0x000000ffff037224 */ /* 0x000fca00008e060c */
[----:B------:R-:W-:-:S13]  /*db90*/  R2UR UR5, R3 ;  /* 0x00000000030572ca */ /* 0x000fda00000e0000 */
[----:B------:R3:W-:Y:S01]  /*dba0*/  UTMALDG.4D [UR16], [UR4], desc[UR6] ;  /* 0x00000610040075b4 */ /* 0x0007e20008019000 */
[----:B------:R3:W-:Y:S01]  /*dbb0*/  UBLKCP.S.G [UR8], [UR14], UR10 ;  /* 0x000000080e0073ba */ /* 0x0007e2000800020a */
[----:B------:R-:W4:Y:S02]  /*dbc0*/  SYNCS.PHASECHK.TRANS64.TRYWAIT P1, [R0+URZ+0x26848], R17 ;  /* 0x02684811000075a7 */ /* 0x000f24000802017f */
[----:B---34-:R-:W-:Y:S05]  /*dbd0*/  @!P1 BRA `(.L_x_2656) ;  /* 0x0000001000c09947 */ /* 0x018fea0003800000 */
.L_x_2688:
        /* <DEDUP_REMOVED lines=8> */
.L_x_2657:
        /* <DEDUP_REMOVED lines=23> */
[----:B----45:R-:W-:Y:S05]  /*ddd0*/  @!P1 BRA `(.L_x_2658) ;  /* 0x0000001000549947 */ /* 0x030fea0003800000 */
.L_x_2690:
        /* <DEDUP_REMOVED lines=8> */
.L_x_2659:
[----:B----4-:R-:W4:Y:S04]  /*de60*/  LDL.64 R4, [R1] ;  /* 0x0000000001047983 */ /* 0x010f280000100a00 */
[----:B------:R-:W5:Y:S01]  /*de70*/  LDL R14, [R1+0x8] ;  /* 0x00000800010e7983 */ /* 0x000f620000100800 */
        /* <DEDUP_REMOVED lines=8> */
[----:B------:R-:W-:Y:S01]  /*df00*/  R2UR UR5, R3 ;  /* 0x00000000030572ca */ /* 0x000fe200000e0000 */
[----:B------:R-:W-:-:S04]  /*df10*/  VIADD R13, R13, 0x2 ;  /* 0x000000020d0d7836 */ /* 0x000fc80000000000 */
        /* <DEDUP_REMOVED lines=8> */
[----:B------:R-:W-:Y:S01]  /*dfa0*/  R2UR UR14, R5 ;  /* 0x00000000050e72ca */ /* 0x000fe200000e0000 */
[----:B------:R-:W-:-:S05]  /*dfb0*/  IMAD.U32 R5, RZ, RZ, UR19 ;  /* 0x00000013ff057e24 */ /* 0x000fca000f8e00ff */
[----:B-----5:R-:W-:Y:S02]  /*dfc0*/  LEA.HI.X.SX32 R5, R5, R14, 0x1, P1 ;  /* 0x0000000e05057211 */ /* 0x020fe400008f0eff */
[----:B------:R-:W-:Y:S02]  /*dfd0*/  ISETP.NE.AND P1, PT, R16, RZ, PT ;  /* 0x000000ff1000720c */ /* 0x000fe40003f25270 */
[----:B------:R-:W-:-:S04]  /*dfe0*/  LEA.HI.X R5, R4, R10, R5, 0x2, P2 ;  /* 0x0000000a04057211 */ /* 0x000fc800010f1405 */
[----:B------:R-:W-:-:S13]  /*dff0*/  R2UR UR15, R5 ;  /* 0x00000000050f72ca */ /* 0x000fda00000e0000 */
[----:B------:R1:W-:Y:S02]  /*e000*/  UBLKCP.S.G [UR8], [UR14], UR10 ;  /* 0x000000080e0073ba */ /* 0x0003e4000800020a */
[----:B-1----:R-:W-:Y:S05]  /*e010*/  @P1 BRA `(.L_x_2660) ;  /* 0xfffffff400b41947 */ /* 0x002fea000383ffff */
.L_x_2651:
[----:B-1----:R-:W4:Y:S04]  /*e020*/  LDL.LU R4, [R1+0x18] ;  /* 0x0000180001047983 */ /* 0x002f280000300800 */
[----:B------:R1:W5:Y:S01]  /*e030*/  LDL R5, [R1+0x1c] ;  /* 0x00001c0001057983 */ /* 0x0003620000100800 */
[----:B----4-:R-:W-:-:S13]  /*e040*/  ISETP.NE.AND P1, PT, R4, RZ, PT ;  /* 0x000000ff0400720c */ /* 0x010fda0003f25270 */
[----:B-1----:R-:W-:Y:S05]  /*e050*/  @!P1 BRA `(.L_x_2650) ;  /* 0x0000000400249947 */ /* 0x002fea0003800000 */
[----:B------:R-:W-:-:S04]  /*e060*/  SHF.L.U32 R14, R8, 0x1f, RZ ;  /* 0x0000001f080e7819 */ /* 0x000fc800000006ff */
[----:B------:R-:W1:Y:S02]  /*e070*/  SYNCS.PHASECHK.TRANS64.TRYWAIT P1, [R0+URZ+0x26840], R14 ;  /* 0x0268400e000075a7 */ /* 0x000e64000802017f */
[----:B-1----:R-:W-:Y:S05]  /*e080*/  @!P1 BRA `(.L_x_2661) ;  /* 0x0000000c00c09947 */ /* 0x002fea0003800000 */
.L_x_2691:
[----:B------:R-:W-:Y:S05]  /*e090*/  @P0 BRA `(.L_x_2662) ;  /* 0x00000000001c0947 */ /* 0x000fea0003800000 */
[----:B------:R-:W4:Y:S02]  /*e0a0*/  S2R R4, SR_TID.X ;  /* 0x0000000000047919 */ /* 0x000f240000002100 */
[----:B----45:R-:W-:Y:S02]  /*e0b0*/  LOP3.LUT R5, R4, 0x1f, RZ, 0xc0, !PT ;  /* 0x0000001f04057812 */ /* 0x030fe400078ec0ff */
[----:B------:R-:W-:Y:S02]  /*e0c0*/  MOV R4, 0x3180 ;  /* 0x0000318000047802 */ /* 0x000fe40000000f00 */
[----:B------:R-:W-:Y:S02]  /*e0d0*/  ISETP.NE.AND P1, PT, R5, RZ, PT ;  /* 0x000000ff0500720c */ /* 0x000fe40003f25270 */
[----:B------:R4:W-:Y:S11]  /*e0e0*/  SYNCS.ARRIVE.TRANS64 RZ, [R0+URZ+0x26830], R4 ;  /* 0x0268300400ff79a7 */ /* 0x0009f6000800003f */
[----:B----4-:R-:W-:Y:S05]  /*e0f0*/  @!P1 BRA `(.L_x_2662) ;  /* 0x0000000000049947 */ /* 0x010fea0003800000 */
[----:B------:R-:W-:Y:S01]  /*e100*/  BPT.TRAP 0x1 ;  /* 0x000000040000795c */ /* 0x000fe20000300000 */
.L_x_2662:
        /* <DEDUP_REMOVED lines=24> */
[----:B------:R-:W1:Y:S02]  /*e290*/  SYNCS.PHASECHK.TRANS64.TRYWAIT P1, [R0+URZ+0x26828], R14 ;  /* 0x0268280e000075a7 */ /* 0x000e64000802017f */
[----:B-1--4-:R-:W-:Y:S05]  /*e2a0*/  @!P1 BRA `(.L_x_2663) ;  /* 0x0000000c004c9947 */ /* 0x012fea0003800000 */
.L_x_2692:
[----:B------:R-:W-:Y:S05]  /*e2b0*/  @P0 BRA `(.L_x_2664) ;  /* 0x00000000001c0947 */ /* 0x000fea0003800000 */
[----:B------:R-:W4:Y:S01]  /*e2c0*/  S2R R4, SR_TID.X ;  /* 0x0000000000047919 */ /* 0x000f220000002100 */
[----:B------:R-:W-:-:S04]  /*e2d0*/  MOV R5, 0x3180 ;  /* 0x0000318000057802 */ /* 0x000fc80000000f00 */
[----:B------:R1:W-:Y:S01]  /*e2e0*/  SYNCS.ARRIVE.TRANS64 RZ, [R0+URZ+0x26818], R5 ;  /* 0x0268180500ff79a7 */ /* 0x0003e2000800003f */
[----:B----4-:R-:W-:-:S04]  /*e2f0*/  LOP3.LUT R4, R4, 0x1f, RZ, 0xc0, !PT ;  /* 0x0000001f04047812 */ /* 0x010fc800078ec0ff */
[----:B------:R-:W-:-:S13]  /*e300*/  ISETP.NE.AND P0, PT, R4, RZ, PT ;  /* 0x000000ff0400720c */ /* 0x000fda0003f05270 */
[----:B-1----:R-:W-:Y:S05]  /*e310*/  @!P0 BRA `(.L_x_2664) ;  /* 0x0000000000048947 */ /* 0x002fea0003800000 */
[----:B------:R-:W-:Y:S01]  /*e320*/  BPT.TRAP 0x1 ;  /* 0x000000040000795c */ /* 0x000fe20000300000 */
.L_x_2664:
        /* <DEDUP_REMOVED lines=14> */
[----:B------:R-:W-:-:S04]  /*e410*/  MOV R2, 0x1 ;  /* 0x0000000100027802 */ /* 0x000fc80000000f00 */
[----:B------:R-:W-:Y:S02]  /*e420*/  UMOV UR9, UR17 ;  /* 0x0000001100097c82 */ /* 0x000fe40008000000 */
[----:B------:R1:W-:Y:S01]  /*e430*/  UTMALDG.4D [UR16], [UR4], desc[UR6] ;  /* 0x00000610040075b4 */ /* 0x0003e20008019000 */
[----:B----4-:R-:W-:Y:S01]  /*e440*/  IMAD.U32 R5, RZ, RZ, UR19 ;  /* 0x00000013ff057e24 */ /* 0x010fe2000f8e00ff */
[----:B------:R-:W-:-:S04]  /*e450*/  IADD3 R4, P0, R4, UR19, RZ ;  /* 0x0000001304047c10 */ /* 0x000fc8000ff1e0ff */
        /* <DEDUP_REMOVED lines=9> */
.L_x_2650:
[----:B------:R-:W4:Y:S01]  /*e4f0*/  LDL R3, [R1+0x10] ;  /* 0x0000100001037983 */ /* 0x000f220000100800 */
[----:B------:R-:W1:Y:S02]  /*e500*/  S2R R2, SR_TID.X ;  /* 0x0000000000027919 */ /* 0x000e640000002100 */
[----:B-1----:R-:W-:-:S04]  /*e510*/  LOP3.LUT R2, R2, 0x7f, RZ, 0xc0, !PT ;  /* 0x0000007f02027812 */ /* 0x002fc800078ec0ff */
[----:B------:R-:W-:Y:S01]  /*e520*/  ISETP.NE.AND P1, PT, R2, RZ, PT ;  /* 0x000000ff0200720c */ /* 0x000fe20003f25270 */
[----:B----4-:R-:W-:Y:S01]  /*e530*/  IMAD R4, R3, 0x8, R0 ;  /* 0x0000000803047824 */ /* 0x010fe200078e0200 */
[----:B------:R-:W-:-:S04]  /*e540*/  SHF.L.U32 R3, R8, 0x1f, RZ ;  /* 0x0000001f08037819 */ /* 0x000fc800000006ff */
[----:B------:R-:W1:Y:S02]  /*e550*/  SYNCS.PHASECHK.TRANS64.TRYWAIT P0, [R4+URZ+0x26840], R3 ;  /* 0x02684003040075a7 */ /* 0x000e64000800017f */
[----:B-1----:R-:W-:Y:S05]  /*e560*/  @!P0 BRA `(.L_x_2665) ;  /* 0x0000000800b08947 */ /* 0x002fea0003800000 */
.L_x_2693:
[----:B------:R-:W-:Y:S05]  /*e570*/  @P1 BRA `(.L_x_2666) ;  /* 0x0000000000181947 */ /* 0x000fea0003800000 */
[----:B------:R-:W4:Y:S01]  /*e580*/  S2R R2, SR_TID.X ;  /* 0x0000000000027919 */ /* 0x000f220000002100 */
[----:B-1----:R-:W-:-:S04]  /*e590*/  MOV R3, 0x3180 ;  /* 0x0000318000037802 */ /* 0x002fc80000000f00 */
[----:B------:R1:W-:Y:S01]  /*e5a0*/  SYNCS.ARRIVE.TRANS64 RZ, [R4+URZ+0x26830], R3 ;  /* 0x0268300304ff79a7 */ /* 0x0003e2000800003f */
[----:B----4-:R-:W-:-:S13]  /*e5b0*/  LOP3.LUT P0, RZ, R2, 0x1f, RZ, 0xc0, !PT ;  /* 0x0000001f02ff7812 */ /* 0x010fda000780c0ff */
[----:B-1----:R-:W-:Y:S05]  /*e5c0*/  @!P0 BRA `(.L_x_2666) ;  /* 0x0000000000048947 */ /* 0x002fea0003800000 */
[----:B------:R-:W-:Y:S01]  /*e5d0*/  BPT.TRAP 0x1 ;  /* 0x000000040000795c */ /* 0x000fe20000300000 */
.L_x_2666:
        /* <DEDUP_REMOVED lines=10> */
[----:B------:R-:W-:Y:S01]  /*e680*/  IMAD.U32 R10, RZ, RZ, UR19 ;  /* 0x00000013ff0a7e24 */ /* 0x000fe2000f8e00ff */
[----:B------:R-:W-:Y:S02]  /*e690*/  IADD3 R6, P0, R6, UR19, RZ ;  /* 0x0000001306067c10 */ /* 0x000fe4000ff1e0ff */
[----:B------:R-:W-:Y:S02]  /*e6a0*/  UMOV UR9, UR17 ;  /* 0x0000001100097c82 */ /* 0x000fe40008000000 */
[----:B------:R-:W-:Y:S02]  /*e6b0*/  LEA.HI.X.SX32 R21, R10, R21, 0x1, P0 ;  /* 0x000000150a157211 */ /* 0x000fe400000f0eff */
[----:B-1----:R-:W-:-:S04]  /*e6c0*/  LEA R2, P0, R6, R2, 0x2 ;  /* 0x0000000206027211 */ /* 0x002fc800078010ff */
[----:B------:R-:W-:Y:S02]  /*e6d0*/  LEA.HI.X R3, R6, R3, R21, 0x2, P0 ;  /* 0x0000000306037211 */ /* 0x000fe400000f1415 */
[----:B------:R-:W-:Y:S02]  /*e6e0*/  IADD3 R11, P0, R11, 0x1f0, RZ ;  /* 0x000001f00b0b7810 */ /* 0x000fe40007f1e0ff */
[----:B------:R-:W-:Y:S02]  /*e6f0*/  R2UR UR14, R2 ;  /* 0x00000000020e72ca */ /* 0x000fe400000e0000 */
[----:B------:R-:W-:Y:S01]  /*e700*/  R2UR UR4, R11 ;  /* 0x000000000b0472ca */ /* 0x000fe200000e0000 */
[----:B------:R-:W-:Y:S01]  /*e710*/  IMAD.X R12, RZ, RZ, R12, P0 ;  /* 0x000000ffff0c7224 */ /* 0x000fe200000e060c */
[----:B------:R-:W-:-:S04]  /*e720*/  R2UR UR15, R3 ;  /* 0x00000000030f72ca */ /* 0x000fc800000e0000 */
[----:B------:R-:W-:Y:S01]  /*e730*/  R2UR UR5, R12 ;  /* 0x000000000c0572ca */ /* 0x000fe200000e0000 */
[C---:B----4-:R-:W-:Y:S01]  /*e740*/  IMAD R4, R9.reuse, 0x3000, R0 ;  /* 0x0000300009047824 */ /* 0x050fe200078e0200 */
[----:B--23--:R-:W-:-:S04]  /*e750*/  LEA R0, R9, R0, 0x9 ;  /* 0x0000000009007211 */ /* 0x00cfc800078e48ff */
[----:B------:R-:W-:Y:S02]  /*e760*/  R2UR UR16, R4 ;  /* 0x00000000041072ca */ /* 0x000fe400000e0000 */
[----:B------:R-:W-:Y:S02]  /*e770*/  R2UR UR8, R0 ;  /* 0x00000000000872ca */ /* 0x000fe400000e0000 */
[----:B------:R-:W-:-:S04]  /*e780*/  IADD3 R0, R9, 0x1, RZ ;  /* 0x0000000109007810 */ /* 0x000fc80007ffe0ff */
        /* <DEDUP_REMOVED lines=9> */
.L_x_2647:
[----:B------:R-:W-:Y:S05]  /*e820*/  BSYNC B0 ;  /* 0x0000000000007941 */ /* 0x000fea0003800000 */
.L_x_2646:
[----:B------:R-:W-:-:S03]  /*e830*/  UMOV UR4, 0xffffffff ;  /* 0xffffffff00047882 */ /* 0x000fc60000000000 */
[----:B------:R-:W-:Y:S05]  /*e840*/  BRA.DIV UR4, `(.L_x_2667) ;  /* 0x0000000a040c7947 */ /* 0x000fea000b800000 */
[----:B------:R-:W-:-:S13]  /*e850*/  ELECT P6, URZ, PT ;  /* 0x00000000003f782f */ /* 0x000fda00038c0000 */
.L_x_2696:
[----:B------:R-:W-:Y:S05]  /*e860*/  @!P6 BRA `(.L_x_2548) ;  /* 0x000000000084e947 */ /* 0x000fea0003800000 */
[----:B------:R-:W2:Y:S02]  /*e870*/  LDL.LU R2, [R1+0xc] ;  /* 0x00000c0001027983 */ /* 0x000ea40000300800 */
[----:B--2---:R-:W-:-:S04]  /*e880*/  LOP3.LUT R2, R2, 0x2, RZ, 0xfc, !PT ;  /* 0x0000000202027812 */ /* 0x004fc800078efcff */
[----:B------:R-:W-:-:S13]  /*e890*/  ISETP.NE.AND P2, PT, R2, 0x3, PT ;  /* 0x000000030200780c */ /* 0x000fda0003f45270 */
[----:B------:R-:W-:Y:S05]  /*e8a0*/  @!P2 BRA `(.L_x_2668) ;  /* 0x000000000004a947 */ /* 0x000fea0003800000 */
[----:B------:R-:W-:Y:S01]  /*e8b0*/  BPT.TRAP 0x1 ;  /* 0x000000040000795c */ /* 0x000fe20000300000 */
.L_x_2668:
        /* <DEDUP_REMOVED lines=15> */
.L_x_2697:
[----:B------:R-:W2:Y:S02]  /*e9b0*/  SYNCS.PHASECHK.TRANS64.TRYWAIT P0, [R3+URZ], R2 ;  /* 0x00000002030075a7 */ /* 0x000ea4000800017f */
[----:B--2---:R-:W-:Y:S05]  /*e9c0*/  @!P0 BRA `(.L_x_2670) ;  /* 0x0000000400e08947 */ /* 0x004fea0003800000 */
.L_x_2698:
[----:B------:R-:W-:Y:S05]  /*e9d0*/  @!P2 BRA `(.L_x_2671) ;  /* 0x000000000004a947 */ /* 0x000fea0003800000 */
[----:B------:R-:W-:Y:S01]  /*e9e0*/  BPT.TRAP 0x1 ;  /* 0x000000040000795c */ /* 0x000fe20000300000 */
.L_x_2671:
[----:B--2---:R-:W-:-:S05]  /*e9f0*/  VIADD R3, R9, 0x26840 ;  /* 0x0002684009037836 */ /* 0x004fca0000000000 */
[----:B------:R-:W-:-:S04]  /*ea00*/  LEA R5, R0, R3, 0x3 ;  /* 0x0000000300057211 */ /* 0x000fc800078e18ff */
[----:B------:R-:W2:Y:S02]  /*ea10*/  SYNCS.PHASECHK.TRANS64.TRYWAIT P0, [R5+URZ], R4 ;  /* 0x00000004050075a7 */ /* 0x000ea4000800017f */
[----:B--2---:R-:W-:Y:S05]  /*ea20*/  @!P0 BRA `(.L_x_2672) ;  /* 0x0000000400dc8947 */ /* 0x004fea0003800000 */
.L_x_2699:
[----:B------:R-:W-:-:S07]  /*ea30*/  IMAD R3, R6, 0x8, R3 ;  /* 0x0000000806037824 */ /* 0x000fce00078e0203 */
.L_x_2673:
[----:B---3--:R3:W4:Y:S02]  /*ea40*/  SYNCS.PHASECHK.TRANS64.TRYWAIT P0, [R3+URZ], R2 ;  /* 0x00000002030075a7 */ /* 0x008724000800017f */
[----:B----4-:R-:W-:Y:S05]  /*ea50*/  @!P0 NANOSLEEP.SYNCS 0x989680 ;  /* 0x009896800000895d */ /* 0x010fea0003900000 */
[----:B------:R-:W4:Y:S02]  /*ea60*/  @!P0 SYNCS.PHASECHK.TRANS64 P0, [R3+URZ], R2 ;  /* 0x00000002030085a7 */ /* 0x000f24000800007f */
[----:B----4-:R-:W-:Y:S05]  /*ea70*/  @!P0 BRA `(.L_x_2673) ;  /* 0xfffffffc00f08947 */ /* 0x010fea000383ffff */
.L_x_2548:
[----:B------:R-:W-:Y:S05]  /*ea80*/  BSYNC B6 ;  /* 0x0000000000067941 */ /* 0x000fea0003800000 */
.L_x_2543:
[----:B------:R-:W-:Y:S05]  /*ea90*/  EXIT ;  /* 0x000000000000794d */ /* 0x000fea0003800000 */
.L_x_2554:
[----:B------:R-:W-:Y:S01]  /*eaa0*/  MOV R12, RZ ;  /* 0x000000ff000c7202 */ /* 0x000fe20000000f00 */
[----:B------:R-:W-:Y:S01]  /*eab0*/  IMAD.MOV.U32 R11, RZ, RZ, 0x1f ;  /* 0x0000001fff0b7424 */ /* 0x000fe200078e00ff */
[----:B------:R-:W-:-:S07]  /*eac0*/  MOV R15, 0xffffffff ;  /* 0xffffffff000f7802 */ /* 0x000fce0000000f00 */
[----:B------:R-:W-:Y:S05]  /*ead0*/  WARPSYNC.COLLECTIVE R15, `(.L_x_2674) ;  /* 0x000000000f087348 */ /* 0x000fea0003c00000 */
[----:B------:R1:W2:Y:S02]  /*eae0*/  SHFL.IDX P6, R14, R13, R12, R11 ;  /* 0x0000000c0d0e7389 */ /* 0x0002a400000c000b */
[----:B-12---:R-:W-:Y:S01]  /*eaf0*/  ENDCOLLECTIVE ;  /* 0x000000000000791b */ /* 0x006fe20003800000 */
.L_x_2674:
[----:B------:R-:W-:Y:S05]  /*eb00*/  BRA `(.L_x_2675) ;  /* 0xffffff24009c7947 */ /* 0x000fea000383ffff */
.L_x_2556:
[----:B----4-:R4:W1:Y:S02]  /*eb10*/  SYNCS.PHASECHK.TRANS64.TRYWAIT P0, [R17+URZ+0x26800], R2 ;  /* 0x02680002110075a7 */ /* 0x010864000800017f */
[----:B-1----:R-:W-:Y:S05]  /*eb20*/  @!P0 NANOSLEEP.SYNCS 0x989680 ;  /* 0x009896800000895d */ /* 0x002fea0003900000 */
[----:B------:R-:W1:Y:S02]  /*eb30*/  @!P0 SYNCS.PHASECHK.TRANS64 P0, [R17+URZ+0x26800], R2 ;  /* 0x02680002110085a7 */ /* 0x000e64000800007f */
[----:B-1----:R-:W-:Y:S05]  /*eb40*/  @!P0 BRA `(.L_x_2556) ;  /* 0xfffffffc00f08947 */ /* 0x002fea000383ffff */
[----:B------:R-:W-:Y:S05]  /*eb50*/  BRA `(.L_x_2555) ;  /* 0xffffff2400b07947 */ /* 0x000fea000383ffff */
.L_x_2561:
[----:B--2---:R2:W3:Y:S02]  /*eb60*/  SYNCS.PHASECHK.TRANS64.TRYWAIT P1, [R8+URZ+0x26810], R21 ;  /* 0x02681015080075a7 */ /* 0x0044e4000802017f */
[----:B---3--:R-:W-:Y:S05]  /*eb70*/  @!P1 NANOSLEEP.SYNCS 0x989680 ;  /* 0x009896800000995d */ /* 0x008fea0003900000 */
[----:B------:R-:W3:Y:S02]  /*eb80*/  @!P1 SYNCS.PHASECHK.TRANS64 P1, [R8+URZ+0x26810], R21 ;  /* 0x02681015080095a7 */ /* 0x000ee4000802007f */
[----:B---3--:R-:W-:Y:S05]  /*eb90*/  @!P1 BRA `(.L_x_2561) ;  /* 0xfffffffc00f09947 */ /* 0x008fea000383ffff */
[----:B------:R-:W-:Y:S05]  /*eba0*/  BRA `(.L_x_2560) ;  /* 0xffffff2c00ec7947 */ /* 0x000fea000383ffff */
.L_x_2565:
[----:B------:R1:W1:Y:S02]  /*ebb0*/  SYNCS.PHASECHK.TRANS64.TRYWAIT P1, [R8+URZ+0x26830], R21 ;  /* 0x02683015080075a7 */ /* 0x000264000802017f */
[----:B-1----:R-:W-:Y:S05]  /*ebc0*/  @!P1 NANOSLEEP.SYNCS 0x989680 ;  /* 0x009896800000995d */ /* 0x002fea0003900000 */
[----:B------:R-:W1:Y:S02]  /*ebd0*/  @!P1 SYNCS.PHASECHK.TRANS64 P1, [R8+URZ+0x26830], R21 ;  /* 0x02683015080095a7 */ /* 0x000e64000802007f */
[----:B-1----:R-:W-:Y:S05]  /*ebe0*/  @!P1 BRA `(.L_x_2565) ;  /* 0xfffffffc00f09947 */ /* 0x002fea000383ffff */
[----:B------:R-:W-:Y:S05]  /*ebf0*/  BRA `(.L_x_2564) ;  /* 0xffffff3000e87947 */ /* 0x000fea000383ffff */
.L_x_2573:
[----:B--2---:R2:W3:Y:S02]  /*ec00*/  SYNCS.PHASECHK.TRANS64.TRYWAIT P1, [R6+URZ+0x26810], R15 ;  /* 0x0268100f060075a7 */ /* 0x0044e4000802017f */
[----:B---3--:R-:W-:Y:S05]  /*ec10*/  @!P1 NANOSLEEP.SYNCS 0x989680 ;  /* 0x009896800000995d */ /* 0x008fea0003900000 */
[----:B------:R-:W3:Y:S02]  /*ec20*/  @!P1 SYNCS.PHASECHK.TRANS64 P1, [R6+URZ+0x26810], R15 ;  /* 0x0268100f060095a7 */ /* 0x000ee4000802007f */
[----:B---3--:R-:W-:Y:S05]  /*ec30*/  @!P1 BRA `(.L_x_2573) ;  /* 0xfffffffc00f09947 */ /* 0x008fea000383ffff */
[----:B------:R-:W-:Y:S05]  /*ec40*/  BRA `(.L_x_2572) ;  /* 0xffffff7000f47947 */ /* 0x000fea000383ffff */
.L_x_2577:
[----:B------:R1:W1:Y:S02]  /*ec50*/  SYNCS.PHASECHK.TRANS64.TRYWAIT P1, [R6+URZ+0x26830], R15 ;  /* 0x0268300f060075a7 */ /* 0x000264000802017f */
[----:B-1----:R-:W-:Y:S05]  /*ec60*/  @!P1 NANOSLEEP.SYNCS 0x989680 ;  /* 0x009896800000995d */ /* 0x002fea0003900000 */
[----:B------:R-:W1:Y:S02]  /*ec70*/  @!P1 SYNCS.PHASECHK.TRANS64 P1, [R6+URZ+0x26830], R15 ;  /* 0x0268300f060095a7 */ /* 0x000e64000802007f */
[----:B-1----:R-:W-:Y:S05]  /*ec80*/  @!P1 BRA `(.L_x_2577) ;  /* 0xfffffffc00f09947 */ /* 0x002fea000383ffff */
[----:B------:R-:W-:Y:S05]  /*ec90*/  BRA `(.L_x_2576) ;  /* 0xffffff7400e47947 */ /* 0x000fea000383ffff */
.L_x_2609:
[----:B------:R-:W-:Y:S01]  /*eca0*/  BSSY B0, `(.L_x_2676) ;  /* 0x0000005000007945 */ /* 0x000fe20003800000 */
[----:B------:R-:W-:-:S07]  /*ecb0*/  IMAD.MOV.U32 R15, RZ, RZ, -0x1 ;  /* 0xffffffffff0f7424 */ /* 0x000fce00078e00ff */
[----:B------:R-:W-:Y:S05]  /*ecc0*/  WARPSYNC.COLLECTIVE R15, `(.L_x_2677) ;  /* 0x000000000f087348 */ /* 0x000fea0003c00000 */
[----:B------:R-:W-:Y:S01]  /*ecd0*/  NOP ;  /* 0x0000000000007918 */ /* 0x000fe20000000000 */
[----:B------:R-:W-:Y:S01]  /*ece0*/  ENDCOLLECTIVE ;  /* 0x000000000000791b */ /* 0x000fe20003800000 */
.L_x_2677:
[----:B------:R-:W-:Y:S05]  /*ecf0*/  BSYNC B0 ;  /* 0x0000000000007941 */ /* 0x000fea0003800000 */
.L_x_2676:
[----:B------:R-:W-:Y:S05]  /*ed00*/  BRA `(.L_x_2678) ;  /* 0xffffffcc00747947 */ /* 0x000fea000383ffff */
.L_x_2622:
[----:B------:R-:W-:Y:S01]  /*ed10*/  BSSY B0, `(.L_x_2679) ;  /* 0x0000005000007945 */ /* 0x000fe20003800000 */
[----:B------:R-:W-:-:S07]  /*ed20*/  MOV R15, 0xffffffff ;  /* 0xffffffff000f7802 */ /* 0x000fce0000000f00 */
[----:B------:R-:W-:Y:S05]  /*ed30*/  WARPSYNC.COLLECTIVE R15, `(.L_x_2680) ;  /* 0x000000000f087348 */ /* 0x000fea0003c00000 */
[----:B------:R-:W-:Y:S01]  /*ed40*/  NOP ;  /* 0x0000000000007918 */ /* 0x000fe20000000000 */
[----:B------:R-:W-:Y:S01]  /*ed50*/  ENDCOLLECTIVE ;  /* 0x000000000000791b */ /* 0x000fe20003800000 */
.L_x_2680:
[----:B------:R-:W-:Y:S05]  /*ed60*/  BSYNC B0 ;  /* 0x0000000000007941 */ /* 0x000fea0003800000 */
.L_x_2679:
[----:B------:R-:W-:Y:S05]  /*ed70*/  BRA `(.L_x_2681) ;  /* 0xffffffd400147947 */ /* 0x000fea000383ffff */
.L_x_2634:
[----:B------:R-:W-:Y:S01]  /*ed80*/  BSSY B0, `(.L_x_2682) ;  /* 0x0000005000007945 */ /* 0x000fe20003800000 */
[----:B------:R-:W-:-:S07]  /*ed90*/  IMAD.MOV.U32 R15, RZ, RZ, -0x1 ;  /* 0xffffffffff0f7424 */ /* 0x000fce00078e00ff */
[----:B------:R-:W-:Y:S05]  /*eda0*/  WARPSYNC.COLLECTIVE R15, `(.L_x_2683) ;  /* 0x000000000f087348 */ /* 0x000fea0003c00000 */
[----:B------:R-:W-:Y:S01]  /*edb0*/  NOP ;  /* 0x0000000000007918 */ /* 0x000fe20000000000 */
[----:B------:R-:W-:Y:S01]  /*edc0*/  ENDCOLLECTIVE ;  /* 0x000000000000791b */ /* 0x000fe20003800000 */
.L_x_2683:
[----:B------:R-:W-:Y:S05]  /*edd0*/  BSYNC B0 ;  /* 0x0000000000007941 */ /* 0x000fea0003800000 */
.L_x_2682:
[----:B------:R-:W-:Y:S05]  /*ede0*/  BRA `(.L_x_2684) ;  /* 0xffffffd800507947 */ /* 0x000fea000383ffff */
.L_x_2648:
[----:B-1----:R1:W2:Y:S02]  /*edf0*/  SYNCS.PHASECHK.TRANS64.TRYWAIT P1, [R0+URZ+0x26820], R3 ;  /* 0x02682003000075a7 */ /* 0x0022a4000802017f */
[----:B--2---:R-:W-:Y:S05]  /*ee00*/  @!P1 NANOSLEEP.SYNCS 0x989680 ;  /* 0x009896800000995d */ /* 0x004fea0003900000 */
[----:B------:R-:W2:Y:S02]  /*ee10*/  @!P1 SYNCS.PHASECHK.TRANS64 P1, [R0+URZ+0x26820], R3 ;  /* 0x02682003000095a7 */ /* 0x000ea4000802007f */
[----:B--2---:R-:W-:Y:S05]  /*ee20*/  @!P1 BRA `(.L_x_2648) ;  /* 0xfffffffc00f09947 */ /* 0x004fea000383ffff */
[----:B------:R-:W-:Y:S05]  /*ee30*/  BRA `(.L_x_2685) ;  /* 0xffffffe000e47947 */ /* 0x000fea000383ffff */
.L_x_2652:
[----:B--2---:R2:W3:Y:S02]  /*ee40*/  SYNCS.PHASECHK.TRANS64.TRYWAIT P1, [R0+URZ+0x26840], R17 ;  /* 0x02684011000075a7 */ /* 0x0044e4000802017f */
[----:B---3--:R-:W-:Y:S05]  /*ee50*/  @!P1 NANOSLEEP.SYNCS 0x989680 ;  /* 0x009896800000995d */ /* 0x008fea0003900000 */
[----:B------:R-:W3:Y:S02]  /*ee60*/  @!P1 SYNCS.PHASECHK.TRANS64 P1, [R0+URZ+0x26840], R17 ;  /* 0x02684011000095a7 */ /* 0x000ee4000802007f */
[----:B---3--:R-:W-:Y:S05]  /*ee70*/  @!P1 BRA `(.L_x_2652) ;  /* 0xfffffffc00f09947 */ /* 0x008fea000383ffff */
[----:B------:R-:W-:Y:S05]  /*ee80*/  BRA `(.L_x_2686) ;  /* 0xffffffe800247947 */ /* 0x000fea000383ffff */
.L_x_2654:
[----:B-1----:R1:W3:Y:S02]  /*ee90*/  SYNCS.PHASECHK.TRANS64.TRYWAIT P1, [R0+URZ+0x26828], R17 ;  /* 0x02682811000075a7 */ /* 0x0022e4000802017f */
[----:B---3--:R-:W-:Y:S05]  /*eea0*/  @!P1 NANOSLEEP.SYNCS 0x989680 ;  /* 0x009896800000995d */ /* 0x008fea0003900000 */
[----:B------:R-:W3:Y:S02]  /*eeb0*/  @!P1 SYNCS.PHASECHK.TRANS64 P1, [R0+URZ+0x26828], R17 ;  /* 0x02682811000095a7 */ /* 0x000ee4000802007f */
[----:B---3--:R-:W-:Y:S05]  /*eec0*/  @!P1 BRA `(.L_x_2654) ;  /* 0xfffffffc00f09947 */ /* 0x008fea000383ffff */
[----:B------:R-:W-:Y:S05]  /*eed0*/  BRA `(.L_x_2687) ;  /* 0xffffffe800a47947 */ /* 0x000fea000383ffff */
.L_x_2656:
[----:B---3--:R3:W4:Y:S02]  /*eee0*/  SYNCS.PHASECHK.TRANS64.TRYWAIT P1, [R0+URZ+0x26848], R17 ;  /* 0x02684811000075a7 */ /* 0x008724000802017f */
[----:B----4-:R-:W-:Y:S05]  /*eef0*/  @!P1 NANOSLEEP.SYNCS 0x989680 ;  /* 0x009896800000995d */ /* 0x010fea0003900000 */
[----:B------:R-:W4:Y:S02]  /*ef00*/  @!P1 SYNCS.PHASECHK.TRANS64 P1, [R0+URZ+0x26848], R17 ;  /* 0x02684811000095a7 */ /* 0x000f24000802007f */
[----:B----4-:R-:W-:Y:S05]  /*ef10*/  @!P1 BRA `(.L_x_2656) ;  /* 0xfffffffc00f09947 */ /* 0x010fea000383ffff */
[----:B------:R-:W-:Y:S05]  /*ef20*/  BRA `(.L_x_2688) ;  /* 0xffffffec002c7947 */ /* 0x000fea000383ffff */
.L_x_2658:
[----:B------:R-:W-:-:S07]  /*ef30*/  SHF.L.U32 R4, R8, 0x1f, RZ ;  /* 0x0000001f08047819 */ /* 0x000fce00000006ff */
.L_x_2689:
[----:B----4-:R4:W1:Y:S02]  /*ef40*/  SYNCS.PHASECHK.TRANS64.TRYWAIT P1, [R0+URZ+0x26820], R4 ;  /* 0x02682004000075a7 */ /* 0x010864000802017f */
[----:B-1----:R-:W-:Y:S05]  /*ef50*/  @!P1 NANOSLEEP.SYNCS 0x989680 ;  /* 0x009896800000995d */ /* 0x002fea0003900000 */
[----:B------:R-:W1:Y:S02]  /*ef60*/  @!P1 SYNCS.PHASECHK.TRANS64 P1, [R0+URZ+0x26820], R4 ;  /* 0x02682004000095a7 */ /* 0x000e64000802007f */
[----:B-1----:R-:W-:Y:S05]  /*ef70*/  @!P1 BRA `(.L_x_2689) ;  /* 0xfffffffc00f09947 */ /* 0x002fea000383ffff */
[----:B------:R-:W-:Y:S05]  /*ef80*/  BRA `(.L_x_2690) ;  /* 0xffffffec00947947 */ /* 0x000fea000383ffff */
.L_x_2661:
[----:B-1----:R1:W4:Y:S02]  /*ef90*/  SYNCS.PHASECHK.TRANS64.TRYWAIT P1, [R0+URZ+0x26840], R14 ;  /* 0x0268400e000075a7 */ /* 0x002324000802017f */
[----:B----4-:R-:W-:Y:S05]  /*efa0*/  @!P1 NANOSLEEP.SYNCS 0x989680 ;  /* 0x009896800000995d */ /* 0x010fea0003900000 */
[----:B------:R-:W4:Y:S02]  /*efb0*/  @!P1 SYNCS.PHASECHK.TRANS64 P1, [R0+URZ+0x26840], R14 ;  /* 0x0268400e000095a7 */ /* 0x000f24000802007f */
[----:B----4-:R-:W-:Y:S05]  /*efc0*/  @!P1 BRA `(.L_x_2661) ;  /* 0xfffffffc00f09947 */ /* 0x010fea000383ffff */
[----:B------:R-:W-:Y:S05]  /*efd0*/  BRA `(.L_x_2691) ;  /* 0xfffffff0002c7947 */ /* 0x000fea000383ffff */
.L_x_2663:
[----:B-1----:R1:W4:Y:S02]  /*efe0*/  SYNCS.PHASECHK.TRANS64.TRYWAIT P1, [R0+URZ+0x26828], R14 ;  /* 0x0268280e000075a7 */ /* 0x002324000802017f */
[----:B----4-:R-:W-:Y:S05]  /*eff0*/  @!P1 NANOSLEEP.SYNCS 0x989680 ;  /* 0x009896800000995d */ /* 0x010fea0003900000 */
[----:B------:R-:W4:Y:S02]  /*f000*/  @!P1 SYNCS.PHASECHK.TRANS64 P1, [R0+URZ+0x26828], R14 ;  /* 0x0268280e000095a7 */ /* 0x000f24000802007f */
[----:B----4-:R-:W-:Y:S05]  /*f010*/  @!P1 BRA `(.L_x_2663) ;  /* 0xfffffffc00f09947 */ /* 0x010fea000383ffff */
[----:B------:R-:W-:Y:S05]  /*f020*/  BRA `(.L_x_2692) ;  /* 0xfffffff000a07947 */ /* 0x000fea000383ffff */
.L_x_2665:
[----:B-1----:R1:W4:Y:S02]  /*f030*/  SYNCS.PHASECHK.TRANS64.TRYWAIT P0, [R4+URZ+0x26840], R3 ;  /* 0x02684003040075a7 */ /* 0x002324000800017f */
[----:B----4-:R-:W-:Y:S05]  /*f040*/  @!P0 NANOSLEEP.SYNCS 0x989680 ;  /* 0x009896800000895d */ /* 0x010fea0003900000 */
[----:B------:R-:W4:Y:S02]  /*f050*/  @!P0 SYNCS.PHASECHK.TRANS64 P0, [R4+URZ+0x26840], R3 ;  /* 0x02684003040085a7 */ /* 0x000f24000800007f */
[----:B----4-:R-:W-:Y:S05]  /*f060*/  @!P0 BRA `(.L_x_2665) ;  /* 0xfffffffc00f08947 */ /* 0x010fea000383ffff */
[----:B------:R-:W-:Y:S05]  /*f070*/  BRA `(.L_x_2693) ;  /* 0xfffffff4003c7947 */ /* 0x000fea000383ffff */
.L_x_2667:
[----:B------:R-:W-:Y:S01]  /*f080*/  BSSY B0, `(.L_x_2694) ;  /* 0x0000006000007945 */ /* 0x000fe20003800000 */
[----:B------:R-:W-:-:S07]  /*f090*/  MOV R15, 0xffffffff ;  /* 0xffffffff000f7802 */ /* 0x000fce0000000f00 */
[----:B------:R-:W-:Y:S05]  /*f0a0*/  WARPSYNC.COLLECTIVE R15, `(.L_x_2695) ;  /* 0x000000000f0c7348 */ /* 0x000fea0003c00000 */
[----:B------:R-:W-:Y:S02]  /*f0b0*/  ELECT P6, UR62, PT ;  /* 0x00000000003e782f */ /* 0x000fe400038c0000 */
[----:B------:R-:W-:Y:S01]  /*f0c0*/  MOV R14, UR62 ;  /* 0x0000003e000e7c02 */ /* 0x000fe20008000f00 */
[----:B------:R-:W-:Y:S10]  /*f0d0*/  ENDCOLLECTIVE ;  /* 0x000000000000791b */ /* 0x000ff40003800000 */
.L_x_2695:
[----:B------:R-:W-:Y:S05]  /*f0e0*/  BSYNC B0 ;  /* 0x0000000000007941 */ /* 0x000fea0003800000 */
.L_x_2694:
[----:B------:R-:W-:Y:S05]  /*f0f0*/  BRA `(.L_x_2696) ;  /* 0xfffffff400d87947 */ /* 0x000fea000383ffff */
.L_x_2669:
[----:B-1----:R1:W2:Y:S02]  /*f100*/  SYNCS.PHASECHK.TRANS64.TRYWAIT P0, [R7+URZ], R4 ;  /* 0x00000004070075a7 */ /* 0x0022a4000800017f */
[----:B--2---:R-:W-:Y:S05]  /*f110*/  @!P0 NANOSLEEP.SYNCS 0x989680 ;  /* 0x009896800000895d */ /* 0x004fea0003900000 */
[----:B------:R-:W2:Y:S02]  /*f120*/  @!P0 SYNCS.PHASECHK.TRANS64 P0, [R7+URZ], R4 ;  /* 0x00000004070085a7 */ /* 0x000ea4000800007f */
[----:B--2---:R-:W-:Y:S05]  /*f130*/  @!P0 BRA `(.L_x_2669) ;  /* 0xfffffffc00f08947 */ /* 0x004fea000383ffff */
[----:B------:R-:W-:Y:S05]  /*f140*/  BRA `(.L_x_2697) ;  /* 0xfffffff800187947 */ /* 0x000fea000383ffff */
.L_x_2670:
[----:B--2---:R2:W3:Y:S02]  /*f150*/  SYNCS.PHASECHK.TRANS64.TRYWAIT P0, [R3+URZ], R2 ;  /* 0x00000002030075a7 */ /* 0x0044e4000800017f */
[----:B---3--:R-:W-:Y:S05]  /*f160*/  @!P0 NANOSLEEP.SYNCS 0x989680 ;  /* 0x009896800000895d */ /* 0x008fea0003900000 */
[----:B------:R-:W3:Y:S02]  /*f170*/  @!P0 SYNCS.PHASECHK.TRANS64 P0, [R3+URZ], R2 ;  /* 0x00000002030085a7 */ /* 0x000ee4000800007f */
[----:B---3--:R-:W-:Y:S05]  /*f180*/  @!P0 BRA `(.L_x_2670) ;  /* 0xfffffffc00f08947 */ /* 0x008fea000383ffff */
[----:B------:R-:W-:Y:S05]  /*f190*/  BRA `(.L_x_2698) ;  /* 0xfffffff8000c7947 */ /* 0x000fea000383ffff */
.L_x_2672:
[----:B--2---:R2:W3:Y:S02]  /*f1a0*/  SYNCS.PHASECHK.TRANS64.TRYWAIT P0, [R5+URZ], R4 ;  /* 0x00000004050075a7 */ /* 0x0044e4000800017f */
[----:B---3--:R-:W-:Y:S05]  /*f1b0*/  @!P0 NANOSLEEP.SYNCS 0x989680 ;  /* 0x009896800000895d */ /* 0x008fea0003900000 */
[----:B------:R-:W3:Y:S02]  /*f1c0*/  @!P0 SYNCS.PHASECHK.TRANS64 P0, [R5+URZ], R4 ;  /* 0x00000004050085a7 */ /* 0x000ee4000800007f */
[----:B---3--:R-:W-:Y:S05]  /*f1d0*/  @!P0 BRA `(.L_x_2672) ;  /* 0xfffffffc00f08947 */ /* 0x008fea000383ffff */
[----:B------:R-:W-:Y:S05]  /*f1e0*/  BRA `(.L_x_2699) ;  /* 0xfffffff800107947 */ /* 0x000fea000383ffff */
.L_x_2700:
        /* <DEDUP_REMOVED lines=9> */
.L_x_7391:


//--------------------- .text._ZN7cutlass13device_kernelIN5flash11enable_sm90INS1_16FlashAttnBwdSm90INS1_25CollectiveMainloopBwdSm90ILi2ELi2ELi2EN4cute5tupleIJNS5_1CILi1EEES8_S8_EEENS6_IJNS7_ILi96EEENS7_ILi128EEENS7_ILi64EEEEEENS_6half_tEfNS_4arch4Sm90ELb1ELb0ELb1ELb0ELb0ELb1ELb0ELb1ELi2ELi1ELi2ELi2ELb0EEENS1_24CollectiveEpilogueBwdGQAISD_fSG_Li256ELb0ELb0EEENS1_25SingleTileBwdLPTSchedulerILb0ELi128ELb0EEEEEEEEEvNT_6ParamsE --------------------------
	.section	.text._ZN7cutlass13device_kernelIN5flash11enable_sm90INS1_16FlashAttnBwdSm90INS1_25CollectiveMainloopBwdSm90ILi2ELi2ELi2EN4cute5tupleIJNS5_1CILi1EEES8_S8_EEENS6_IJNS7_ILi96EEENS7_ILi128EEENS7_ILi64EEEEEENS_6half_tEfNS_4arch4Sm90ELb1ELb0ELb1ELb0ELb0ELb1ELb0ELb1ELi2ELi1ELi2ELi2ELb0EEENS1_24CollectiveEpilogueBwdGQAISD_fSG_Li256ELb0ELb0EEENS1_25SingleTileBwdLPTSchedulerILb0ELi128ELb0EEEEEEEEEvNT_6ParamsE,"ax",@progbits
	.align	128
.text._ZN7cutlass13device_kernelIN5flash11enable_sm90INS1_16FlashAttnBwdSm90INS1_25CollectiveMainloopBwdSm90ILi2ELi2ELi2EN4cute5tupleIJNS5_1CILi1EEES8_S8_EEENS6_IJNS7_ILi96EEENS7_ILi128EEENS7_ILi64EEEEEENS_6half_tEfNS_4arch4Sm90ELb1ELb0ELb1ELb0ELb0ELb1ELb0ELb1ELi2ELi1ELi2ELi2ELb0EEENS1_24CollectiveEpilogueBwdGQAISD_fSG_Li256ELb0ELb0EEENS1_25SingleTileBwdLPTSchedulerILb0ELi128ELb0EEEEEEEEEvNT_6ParamsE:
        .type           _ZN7cutlass13device_kernelIN5flash11enable_sm90INS1_16FlashAttnBwdSm90INS1_25CollectiveMainloopBwdSm90ILi2ELi2ELi2EN4cute5tupleIJNS5_1CILi1EEES8_S8_EEENS6_IJNS7_ILi96EEENS7_ILi128EEENS7_ILi64EEEEEENS_6half_tEfNS_4arch4Sm90ELb1ELb0ELb1ELb0ELb0ELb1ELb0ELb1ELi2ELi1ELi2ELi2ELb0EEENS1_24CollectiveEpilogueBwdGQAISD_fSG_Li256ELb0ELb0EEENS1_25SingleTileBwdLPTSchedulerILb0ELi128ELb0EEEEEEEEEvNT_6ParamsE,@function
        .size           _ZN7cutlass13device_kernelIN5flash11enable_sm90INS1_16FlashAttnBwdSm90INS1_25CollectiveMainloopBwdSm90ILi2ELi2ELi2EN4cute5tupleIJNS5_1CILi1EEES8_S8_EEENS6_IJNS7_ILi96EEENS7_ILi128EEENS7_ILi64EEEEEENS_6half_tEfNS_4arch4Sm90ELb1ELb0ELb1ELb0ELb0ELb1ELb0ELb1ELi2ELi1ELi2ELi2ELb0EEENS1_24CollectiveEpilogueBwdGQAISD_fSG_Li256ELb0ELb0EEENS1_25SingleTileBwdLPTSchedulerILb0ELi128ELb0EEEEEEEEEvNT_6ParamsE,(.L_x_7392 - _ZN7cutlass13device_kernelIN5flash11enable_sm90INS1_16FlashAttnBwdSm90INS1_25CollectiveMainloopBwdSm90ILi2ELi2ELi2EN4cute5tupleIJNS5_1CILi1EEES8_S8_EEENS6_IJNS7_ILi96EEENS7_ILi128EEENS7_ILi64EEEEEENS_6half_tEfNS_4arch4Sm90ELb1ELb0ELb1ELb0ELb0ELb1ELb0ELb1ELi2ELi1ELi2ELi2ELb0EEENS1_24CollectiveEpilogueBwdGQAISD_fSG_Li256ELb0ELb0EEENS1_25SingleTileBwdLPTSchedulerILb0ELi128ELb0EEEEEEEEEvNT_6ParamsE)
        .other          _ZN7cutlass13device_kernelIN5flash11enable_sm90INS1_16FlashAttnBwdSm90INS1_25CollectiveMainloopBwdSm90ILi2ELi2ELi2EN4cute5tupleIJNS5_1CILi1EEES8_S8_EEENS6_IJNS7_ILi96EEENS7_ILi128EEENS7_ILi64EEEEEENS_6half_tEfNS_4arch4Sm90ELb1ELb0ELb1ELb0ELb0ELb1ELb0ELb1ELi2ELi1ELi2ELi2ELb0EEENS1_24CollectiveEpilogueBwdGQAISD_fSG_Li256ELb0ELb0EEENS1_25SingleTileBwdLPTSchedulerILb0ELi128ELb0EEEEEEEEEvNT_6ParamsE,@"STO_CUDA_ENTRY STV_DEFAULT"
_ZN7cutlass13device_kernelIN5flash11enable_sm90INS1_16FlashAttnBwdSm90INS1_25CollectiveMainloopBwdSm90ILi2ELi2ELi2EN4cute5tupleIJNS5_1CILi1EEES8_S8_EEENS6_IJNS7_ILi96EEENS7_ILi128EEENS7_ILi64EEEEEENS_6half_tEfNS_4arch4Sm90ELb1ELb0ELb1ELb0ELb0ELb1ELb0ELb1ELi2ELi1ELi2ELi2ELb0EEENS1_24CollectiveEpilogueBwdGQAISD_fSG_Li256ELb0ELb0EEENS1_25SingleTileBwdLPTSchedulerILb0ELi128ELb0EEEEEEEEEvNT_6ParamsE:
        /* <DEDUP_REMOVED lines=23> */
.L_x_2702:
[----:B------:R-:W-:Y:S05]  /*0170*/  BSYNC B0 ;  /* 0x0000000000007941 */ /* 0x000fea0003800000 */
.L_x_2701:
        /* <DEDUP_REMOVED lines=34> */
.L_x_2703:
        /* <DEDUP_REMOVED lines=22> */
.L_x_2704:
        /* <DEDUP_REMOVED lines=8> */
.L_x_2707:
        /* <DEDUP_REMOVED lines=24> */
[----:B------:R-:W1:Y:S01]  /*0700*/  LDC R2, c[0x0][0x8e4] ;  /* 0x00023900ff027b82 */ /* 0x000e620000000800 */
[----:B------:R-:W-:Y:S01]  /*0710*/  IMAD.U32 R3, RZ, RZ, UR4 ;  /* 0x00000004ff037e24 */ /* 0x000fe2000f8e00ff */
[----:B-1----:R-:W-:-:S13]  /*0720*/  ISETP.NE.AND P0, PT, R2, 0x1, PT ;  /* 0x000000010200780c */ /* 0x002fda0003f05270 */
[----:B------:R-:W1:Y:S02]  /*0730*/  @P0 LDC.64 R4, c[0x0][0x8e8] ;  /* 0x00023a00ff040b82 */ /* 0x000e640000000a00 */
[----:B-1----:R-:W-:-:S05]  /*0740*/  @P0 IMAD.HI.U32 R0, R4, UR4, RZ ;  /* 0x0000000404000c27 */ /* 0x002fca000f8e00ff */
[----:B------:R-:W-:-:S05]  /*0750*/  @P0 SHF.R.U32.HI R3, RZ, R5, R0 ;  /* 0x00000005ff030219 */ /* 0x000fca0000011600 */
[----:B------:R1:W-:Y:S01]  /*0760*/  STL [R1+0x30], R3 ;  /* 0x0000300301007387 */ /* 0x0003e20000100800 */
[----:B------:R-:W-:Y:S01]  /*0770*/  IMAD R0, R3, R2, RZ ;  /* 0x0000000203007224 */ /* 0x000fe200078e02ff */
[----:B------:R-:W-:Y:S06]  /*0780*/  BRA `(.L_x_2709) ;  /* 0x0000000000207947 */ /* 0x000fec0003800000 */
.L_x_2708:
[----:B------:R-:W1:Y:S01]  /*0790*/  LDC R2, c[0x0][0x8cc] ;  /* 0x00023300ff027b82 */ /* 0x000e620000000800 */
[----:B------:R-:W-:Y:S01]  /*07a0*/  IMAD.U32 R3, RZ, RZ, UR4 ;  /* 0x00000004ff037e24 */ /* 0x000fe2000f8e00ff */
[----:B-1----:R-:W-:-:S13]  /*07b0*/  ISETP.NE.AND P0, PT, R2, 0x1, PT ;  /* 0x000000010200780c */ /* 0x002fda0003f05270 */
[----:B------:R-:W1:Y:S02]  /*07c0*/  @P0 LDC.64 R4, c[0x0][0x8d0] ;  /* 0x00023400ff040b82 */ /* 0x000e640000000a00 */
[----:B-1----:R-:W-:-:S05]  /*07d0*/  @P0 IMAD.HI.U32 R0, R4, UR4, RZ ;  /* 0x0000000404000c27 */ /* 0x002fca000f8e00ff */
[----:B------:R-:W-:-:S05]  /*07e0*/  @P0 SHF.R.U32.HI R3, RZ, R5, R0 ;  /* 0x00000005ff030219 */ /* 0x000fca0000011600 */
[----:B------:R2:W-:Y:S01]  /*07f0*/  STL [R1+0x30], R3 ;  /* 0x0000300301007387 */ /* 0x0005e20000100800 */
[----:B------:R-:W-:-:S07]  /*0800*/  IMAD R0, R3, R2, RZ ;  /* 0x0000000203007224 */ /* 0x000fce00078e02ff */
.L_x_2709:
[----:B------:R-:W3:Y:S01]  /*0810*/  LDC R2, c[0x0][0x8c0] ;  /* 0x00023000ff027b82 */ /* 0x000ee20000000800 */
[----:B------:R-:W-:-:S07]  /*0820*/  IADD3 R0, -R0, UR4, RZ ;  /* 0x0000000400007c10 */ /* 0x000fce000fffe1ff */
[----:B------:R-:W4:Y:S01]  /*0830*/  LDC R7, c[0x0][0x8cc] ;  /* 0x00023300ff077b82 */ /* 0x000f220000000800 */
[----:B---3--:R-:W-:Y:S01]  /*0840*/  ISETP.NE.AND P0, PT, R2, 0x1, PT ;  /* 0x000000010200780c */ /* 0x008fe20003f05270 */
[----:B----4-:R-:W-:-:S12]  /*0850*/  IMAD R4, R7, UR6, R0 ;  /* 0x0000000607047c24 */ /* 0x010fd8000f8e0200 */
[----:B-12---:R-:W1:Y:S01]  /*0860*/  @P0 LDC R3, c[0x0][0x8c4] ;  /* 0x00023100ff030b82 */ /* 0x006e620000000800 */
[----:B------:R-:W-:-:S07]  /*0870*/  MOV R6, R4 ;  /* 0x0000000400067202 */ /* 0x000fce0000000f00 */
[----:B------:R-:W2:Y:S01]  /*0880*/  @P0 LDC R5, c[0x0][0x8c8] ;  /* 0x00023200ff050b82 */ /* 0x000ea20000000800 */
[----:B-1----:R-:W-:-:S05]  /*0890*/  @P0 IMAD.HI.U32 R0, R4, R3, RZ ;  /* 0x0000000304000227 */ /* 0x002fca00078e00ff */
[----:B--2---:R-:W-:-:S04]  /*08a0*/  @P0 SHF.R.U32.HI R6, RZ, R5, R0 ;  /* 0x00000005ff060219 */ /* 0x004fc80000011600 */
[----:B------:R-:W-:Y:S01]  /*08b0*/  ISETP.GE.AND P0, PT, R6, RZ, PT ;  /* 0x000000ff0600720c */ /* 0x000fe20003f06270 */
[----:B------:R1:W-:Y:S01]  /*08c0*/  STL [R1+0x34], R6 ;  /* 0x0000340601007387 */ /* 0x0003e20000100800 */
[----:B------:R-:W-:-:S04]  /*08d0*/  IMAD.MOV R3, RZ, RZ, -R6 ;  /* 0x000000ffff037224 */ /* 0x000fc800078e0a06 */
[----:B------:R-:W-:-:S07]  /*08e0*/  IMAD R0, R2, R3, R4 ;  /* 0x0000000302007224 */ /* 0x000fce00078e0204 */
[----:B-1----:R-:W-:Y:S05]  /*08f0*/  @!P0 BRA `(.L_x_2710) ;  /* 0x000000c8009c8947 */ /* 0x002fea0003800000 */
[----:B------:R-:W2:Y:S01]  /*0900*/  LDL R6, [R1+0x30] ;  /* 0x0000300001067983 */ /* 0x000ea20000100800 */
[----:B------:R-:W2:Y:S01]  /*0910*/  LDC R2, c[0x0][0x280] ;  /* 0x0000a000ff027b82 */ /* 0x000ea20000000800 */
[----:B------:R-:W-:Y:S01]  /*0920*/  ULDC UR4, c[0x0][0x290] ;  /* 0x0000a40000047ab9 */ /* 0x000fe20000000800 */
[----:B------:R-:W-:Y:S01]  /*0930*/  PLOP3.LUT P0, PT, PT, PT, PT, 0x80, 0x0 ;  /* 0x000000000000781c */ /* 0x000fe20003f0f070 */
[----:B------:R1:W-:Y:S01]  /*0940*/  STL [R1+0x38], R0 ;  /* 0x0000380001007387 */ /* 0x0003e20000100800 */
[----:B------:R-:W-:Y:S02]  /*0950*/  CS2R R120, SRZ ;  /* 0x0000000000787805 */ /* 0x000fe4000001ff00 */
[----:B------:R-:W-:Y:S02]  /*0960*/  CS2R R152, SRZ ;  /* 0x0000000000987805 */ /* 0x000fe4000001ff00 */
[----:B------:R-:W-:Y:S02]  /*0970*/  CS2R R122, SRZ ;  /* 0x00000000007a7805 */ /* 0x000fe4000001ff00 */
[----:B------:R-:W-:Y:S01]  /*0980*/  CS2R R124, SRZ ;  /* 0x00000000007c7805 */ /* 0x000fe2000001ff00 */
[----:B------:R-:W3:Y:S01]  /*0990*/  LDC R4, c[0x0][0x74c] ;  /* 0x0001d300ff047b82 */ /* 0x000ee20000000800 */
        /* <DEDUP_REMOVED lines=28> */
[----:B--2---:R-:W-:Y:S01]  /*0b60*/  IMAD R3, R6, 0x80, R2 ;  /* 0x0000008006037824 */ /* 0x004fe200078e0202 */
[----:B------:R-:W-:-:S04]  /*0b70*/  IADD3 R2, R2, 0x5f, RZ ;  /* 0x0000005f02027810 */ /* 0x000fc80007ffe0ff */
[----:B---3--:R-:W-:Y:S01]  /*0b80*/  IADD3 R3, R3, -UR4, -R4 ;  /* 0x8000000403037c10 */ /* 0x008fe2000fffe804 */
[----:B------:R-:W-:-:S04]  /*0b90*/  IMAD.HI R2, R2, 0x2aaaaaab, RZ ;  /* 0x2aaaaaab02027827 */ /* 0x000fc800078e02ff */
        /* <DEDUP_REMOVED lines=30> */
.L_x_2713:
        /* <DEDUP_REMOVED lines=15> */
.L_x_2712:
        /* <DEDUP_REMOVED lines=22> */
.L_x_2715:
        /* <DEDUP_REMOVED lines=15> */
.L_x_2714:
[----:B------:R-:W-:Y:S01]  /*10c0*/  SHF.R.S32.HI R7, RZ, 0x1f, R18 ;  /* 0x0000001fff077819 */ /* 0x000fe20000011412 */
[----:B------:R-:W-:-:S03]  /*10d0*/  UMOV UR4, 0xffffffff ;  /* 0xffffffff00047882 */ /* 0x000fc60000000000 */
[----:B------:R-:W-:-:S04]  /*10e0*/  LEA.HI R0, R7, R18, RZ, 0x7 ;  /* 0x0000001207007211 */ /* 0x000fc800078f38ff */
[----:B------:R-:W-:Y:S01]  /*10f0*/  SHF.R.S32.HI R13, RZ, 0x7, R0 ;  /* 0x00000007ff0d7819 */ /* 0x000fe20000011400 */
[----:B------:R-:W-:Y:S06]  /*1100*/  BRA.DIV UR4, `(.L_x_2716) ;  /* 0x000000c204a07947 */ /* 0x000fec000b800000 */
[----:B------:R1:W2:Y:S02]  /*1110*/  SHFL.IDX PT, R14, R13, RZ, 0x1f ;  /* 0x00001fff0d0e7589 */ /* 0x0002a400000e0000 */
.L_x_2802:
[----:B------:R-:W-:Y:S01]  /*1120*/  SHF.L.U32 R2, RZ, 0x1f, RZ ;  /* 0x0000001fff027819 */ /* 0x000fe200000006ff */
[----:B------:R-:W3:Y:S01]  /*1130*/  LDC R10, c[0x0][0x280] ;  /* 0x0000a000ff0a7b82 */ /* 0x000ee20000000800 */
[----:B------:R-:W-:Y:S02]  /*1140*/  SHF.L.U32 R3, R18, 0x6, RZ ;  /* 0x0000000612037819 */ /* 0x000fe400000006ff */
[CC--:B------:R-:W-:Y:S02]  /*1150*/  LEA.HI R8, R7.reuse, R18.reuse, RZ, 0x5 ;  /* 0x0000001207087211 */ /* 0x0c0fe400078f28ff */
[----:B------:R-:W-:Y:S01]  /*1160*/  LEA.HI R5, R7, R18, RZ, 0x4 ;  /* 0x0000001207057211 */ /* 0x000fe200078f20ff */
[----:B------:R-:W4:Y:S02]  /*1170*/  SYNCS.PHASECHK.TRANS64.TRYWAIT P0, [R17+URZ+0x26800], R2 ;  /* 0x02680002110075a7 */ /* 0x000f24000800017f */
[----:B------:R-:W1:Y:S01]  /*1180*/  LDC R11, c[0x0][0x290] ;  /* 0x0000a400ff0b7b82 */ /* 0x000e620000000800 */
[----:B----4-:R-:W-:Y:S05]  /*1190*/  @P0 BRA `(.L_x_2717) ;  /* 0x0000000000080947 */ /* 0x010fea0003800000 */
[----:B------:R-:W4:Y:S02]  /*11a0*/  SYNCS.PHASECHK.TRANS64.TRYWAIT P0, [R17+URZ+0x26800], R2 ;  /* 0x02680002110075a7 */ /* 0x000f24000800017f */
[----:B----4-:R-:W-:Y:S05]  /*11b0*/  @!P0 BRA `(.L_x_2718) ;  /* 0x000000c000908947 */ /* 0x010fea0003800000 */
.L_x_2717:
[----:B------:R-:W5:Y:S01]  /*11c0*/  LDL R12, [R1+0x30] ;  /* 0x00003000010c7983 */ /* 0x000f620000100800 */
[----:B----4-:R-:W-:Y:S01]  /*11d0*/  SHF.R.S32.HI R2, RZ, 0x5, R8 ;  /* 0x00000005ff027819 */ /* 0x010fe20000011408 */
[----:B------:R-:W-:Y:S01]  /*11e0*/  ULDC UR4, c[0x0][0x74c] ;  /* 0x0001d30000047ab9 */ /* 0x000fe20000000800 */
[----:B------:R-:W-:Y:S01]  /*11f0*/  SHF.R.S32.HI R6, RZ, 0x4, R5 ;  /* 0x00000004ff067819 */ /* 0x000fe20000011405 */
[----:B------:R-:W4:Y:S01]  /*1200*/  LDL R15, [R1+0x2c] ;  /* 0x00002c00010f7983 */ /* 0x000f220000100800 */
[----:B------:R-:W-:Y:S01]  /*1210*/  LOP3.LUT R3, R3, 0x1c0, RZ, 0xc0, !PT ;  /* 0x000001c003037812 */ /* 0x000fe200078ec0ff */
[----:B------:R-:W-:Y:S01]  /*1220*/  IMAD.SHL.U32 R4, R2, 0x10, RZ ;  /* 0x0000001002047824 */ /* 0x000fe200078e00ff */
[----:B------:R-:W-:Y:S02]  /*1230*/  LEA.HI R9, R5, R6, RZ, 0x1 ;  /* 0x0000000605097211 */ /* 0x000fe400078f08ff */
[----:B-1-3--:R-:W-:Y:S02]  /*1240*/  IADD3 R10, -R11, 0x7f, R10 ;  /* 0x0000007f0b0a7810 */ /* 0x00afe40007ffe10a */
[----:B------:R-:W-:-:S02]  /*1250*/  LOP3.LUT R9, R9, 0x7ffffe, RZ, 0xc0, !PT ;  /* 0x007ffffe09097812 */ /* 0x000fc400078ec0ff */
[----:B------:R-:W-:Y:S02]  /*1260*/  LEA.HI R2, R7, R18, RZ, 0x3 ;  /* 0x0000001207027211 */ /* 0x000fe400078f18ff */
[----:B------:R-:W-:Y:S01]  /*1270*/  LOP3.LUT R5, R3, 0x30, R4, 0xf8, !PT ;  /* 0x0000003003057812 */ /* 0x000fe200078ef804 */
[----:B------:R-:W-:Y:S01]  /*1280*/  IMAD.IADD R6, R6, 0x1, -R9 ;  /* 0x0000000106067824 */ /* 0x000fe200078e0a09 */
[----:B------:R-:W-:Y:S02]  /*1290*/  SHF.R.U32.HI R3, RZ, 0x3, R3 ;  /* 0x00000003ff037819 */ /* 0x000fe40000011603 */
[----:B------:R-:W-:Y:S01]  /*12a0*/  LOP3.LUT R4, R5, 0x8, R2, 0xf8, !PT ;  /* 0x0000000805047812 */ /* 0x000fe200078ef802 */
[----:B------:R-:W-:Y:S01]  /*12b0*/  IMAD R6, R13, 0xc, R6 ;  /* 0x0000000c0d067824 */ /* 0x000fe200078e0206 */
[----:B--2---:R-:W-:Y:S02]  /*12c0*/  LEA.HI R2, R14, R14, RZ, 0x1 ;  /* 0x0000000e0e027211 */ /* 0x004fe400078f08ff */
[----:B------:R-:W-:-:S02]  /*12d0*/  LOP3.LUT R3, R4, R3, RZ, 0x3c, !PT ;  /* 0x0000000304037212 */ /* 0x000fc400078e3cff */
[----:B------:R-:W-:Y:S02]  /*12e0*/  LOP3.LUT R5, R2, 0xfffffffe, RZ, 0xc0, !PT ;  /* 0xfffffffe02057812 */ /* 0x000fe400078ec0ff */
[----:B------:R-:W-:Y:S02]  /*12f0*/  LEA R2, R6, R3, 0x9 ;  /* 0x0000000306027211 */ /* 0x000fe400078e48ff */
[----:B------:R-:W-:Y:S01]  /*1300*/  LOP3.LUT R3, R0, 0xffffff80, RZ, 0xc0, !PT ;  /* 0xffffff8000037812 */ /* 0x000fe200078ec0ff */
[----:B------:R-:W-:-:S03]  /*1310*/  IMAD.IADD R5, R14, 0x1, -R5 ;  /* 0x000000010e057824 */ /* 0x000fc600078e0a05 */
[----:B------:R-:W-:-:S04]  /*1320*/  IADD3 R6, R18, -R3, RZ ;  /* 0x8000000312067210 */ /* 0x000fc80007ffe0ff */
[--C-:B------:R-:W-:Y:S01]  /*1330*/  SHF.R.S32.HI R14, RZ, 0x1f, R6.reuse ;  /* 0x0000001fff0e7819 */ /* 0x100fe20000011406 */
[----:B------:R1:W-:Y:S04]  /*1340*/  STL [R1+0x18], R2 ;  /* 0x0000180201007387 */ /* 0x0003e80000100800 */
[----:B------:R2:W-:Y:S01]  /*1350*/  STL [R1+0x1c], R14 ;  /* 0x00001c0e01007387 */ /* 0x0005e20000100800 */
[----:B-1----:R-:W-:-:S04]  /*1360*/  IMAD R2, R13, 0x300, R6 ;  /* 0x000003000d027824 */ /* 0x002fc800078e0206 */
[----:B------:R-:W-:Y:S01]  /*1370*/  IMAD.SHL.U32 R2, R2, 0x4, RZ ;  /* 0x0000000402027824 */ /* 0x000fe200078e00ff */
[----:B------:R-:W-:Y:S01]  /*1380*/  CS2R R120, SRZ ;  /* 0x0000000000787805 */ /* 0x000fe2000001ff00 */
[----:B------:R-:W-:Y:S01]  /*1390*/  IMAD.MOV.U32 R0, RZ, RZ, RZ ;  /* 0x000000ffff007224 */ /* 0x000fe200078e00ff */
[----:B------:R-:W-:Y:S01]  /*13a0*/  CS2R R122, SRZ ;  /* 0x00000000007a7805 */ /* 0x000fe2000001ff00 */
[----:B------:R-:W-:Y:S01]  /*13b0*/  IMAD.MOV.U32 R4, RZ, RZ, RZ ;  /* 0x000000ffff047224 */ /* 0x000fe200078e00ff */
        /* <DEDUP_REMOVED lines=29> */
[----:B------:R-:W-:Y:S01]  /*1590*/  CS2R R182, SRZ ;  /* 0x0000000000b67805 */ /* 0x000fe2000001ff00 */
[----:B------:R-:W-:Y:S02]  /*15a0*/  IMAD R2, R2, 0x4, R17 ;  /* 0x0000000402027824 */ /* 0x000fe400078e0211 */
[----:B-----5:R-:W-:-:S05]  /*15b0*/  IMAD R10, R12, 0x80, R10 ;  /* 0x000000800c0a7824 */ /* 0x020fca00078e020a */
[----:B------:R-:W-:-:S05]  /*15c0*/  IADD3 R10, R10, -UR4, RZ ;  /* 0x800000040a0a7c10 */ /* 0x000fca000fffe0ff */
[----:B------:R-:W-:-:S05]  /*15d0*/  IMAD.HI R10, R10, 0x2aaaaaab, RZ ;  /* 0x2aaaaaab0a0a7827 */ /* 0x000fca00078e02ff */
[----:B------:R-:W-:-:S04]  /*15e0*/  SHF.R.U32.HI R9, RZ, 0x1f, R10 ;  /* 0x0000001fff097819 */ /* 0x000fc8000001160a */
[----:B------:R-:W-:Y:S02]  /*15f0*/  LEA.HI.SX32 R9, R10, R9, 0x1c ;  /* 0x000000090a097211 */ /* 0x000fe400078fe2ff */
[----:B------:R-:W-:Y:S02]  /*1600*/  LEA.HI R10, R14, R6, RZ, 0x2 ;  /* 0x000000060e0a7211 */ /* 0x000fe400078f10ff */
[----:B----4-:R-:W-:-:S03]  /*1610*/  VIADDMNMX R237, R9, 0x1, R15, PT ;  /* 0x0000000109ed7846 */ /* 0x010fc6000380010f */
[----:B------:R2:W-:Y:S01]  /*1620*/  STL [R1+0x10], R10 ;  /* 0x0000100a01007387 */ /* 0x0005e20000100800 */
[----:B------:R-:W-:Y:S02]  /*1630*/  ISETP.GE.AND P0, PT, R16, R237, PT ;  /* 0x000000ed1000720c */ /* 0x000fe40003f06270 */
[----:B------:R-:W-:-:S04]  /*1640*/  LOP3.LUT R3, R10, 0xfffffffc, RZ, 0xc0, !PT ;  /* 0xfffffffc0a037812 */ /* 0x000fc800078ec0ff */
[----:B------:R-:W-:-:S07]  /*1650*/  IADD3 R3, R6, -R3, RZ ;  /* 0x8000000306037210 */ /* 0x000fce0007ffe0ff */
[----:B--2---:R-:W-:Y:S05]  /*1660*/  @P0 BRA `(.L_x_2719) ;  /* 0x0000004000ec0947 */ /* 0x004fea0003800000 */
[----:B------:R-:W-:Y:S01]  /*1670*/  LOP3.LUT R9, R8, 0xffffffe0, RZ, 0xc0, !PT ;  /* 0xffffffe008097812 */ /* 0x000fe200078ec0ff */
[----:B------:R-:W-:Y:S01]  /*1680*/  IMAD R11, R12, -0x80, R11 ;  /* 0xffffff800c0b7824 */ /* 0x000fe200078e020b */
[----:B------:R-:W-:Y:S02]  /*1690*/  LEA.HI R6, R14, R6, RZ, 0x5 ;  /* 0x000000060e067211 */ /* 0x000fe400078f28ff */
[----:B------:R-:W-:Y:S02]  /*16a0*/  CS2R R150, SRZ ;  /* 0x0000000000967805 */ /* 0x000fe4000001ff00 */
[----:B------:R-:W-:Y:S01]  /*16b0*/  LEA.HI R4, R13, R13, RZ, 0x1 ;  /* 0x0000000d0d047211 */ /* 0x000fe200078f08ff */
[----:B------:R-:W-:Y:S01]  /*16c0*/  IMAD.IADD R9, R18, 0x1, -R9 ;  /* 0x0000000112097824 */ /* 0x000fe200078e0a09 */
[----:B------:R-:W-:Y:S02]  /*16d0*/  SHF.R.S32.HI R8, RZ, 0x5, R6 ;  /* 0x00000005ff087819 */ /* 0x000fe40000011406 */
[----:B------:R-:W-:-:S02]  /*16e0*/  CS2R R148, SRZ ;  /* 0x0000000000947805 */ /* 0x000fc4000001ff00 */
[----:B------:R-:W-:Y:S02]  /*16f0*/  LOP3.LUT R6, R4, 0xfffffffe, RZ, 0xc0, !PT ;  /* 0xfffffffe04067812 */ /* 0x000fe400078ec0ff */
[----:B------:R-:W-:Y:S02]  /*1700*/  CS2R R146, SRZ ;  /* 0x0000000000927805 */ /* 0x000fe4000001ff00 */
[----:B------:R-:W-:Y:S01]  /*1710*/  SHF.R.S32.HI R0, RZ, 0x1f, R9 ;  /* 0x0000001fff007819 */ /* 0x000fe20000011409 */
[----:B------:R-:W-:Y:S01]  /*1720*/  IMAD R23, R8, -0x10, R11 ;  /* 0xfffffff008177824 */ /* 0x000fe200078e020b */
[----:B------:R-:W-:Y:S01]  /*1730*/  SHF.R.S32.HI R14, RZ, 0x2, R10 ;  /* 0x00000002ff0e7819 */ /* 0x000fe2000001140a */
[----:B------:R-:W-:Y:S01]  /*1740*/  IMAD.IADD R22, R13, 0x1, -R6 ;  /* 0x000000010d167824 */ /* 0x000fe200078e0a06 */
[----:B------:R-:W-:Y:S02]  /*1750*/  LEA.HI R4, R0, R9, RZ, 0x2 ;  /* 0x0000000900047211 */ /* 0x000fe400078f10ff */
[----:B------:R-:W-:-:S02]  /*1760*/  CS2R R144, SRZ ;  /* 0x0000000000907805 */ /* 0x000fc4000001ff00 */
[----:B------:R-:W-:Y:S02]  /*1770*/  LEA.HI R6, R7, R18, RZ, 0x2 ;  /* 0x0000001207067211 */ /* 0x000fe400078f10ff */
[----:B------:R-:W-:Y:S02]  /*1780*/  CS2R R142, SRZ ;  /* 0x00000000008e7805 */ /* 0x000fe4000001ff00 */
[----:B------:R-:W-:Y:S02]  /*1790*/  SHF.R.S32.HI R11, RZ, 0x2, R4 ;  /* 0x00000002ff0b7819 */ /* 0x000fe40000011404 */
[----:B------:R-:W-:Y:S02]  /*17a0*/  CS2R R140, SRZ ;  /* 0x00000000008c7805 */ /* 0x000fe4000001ff00 */
[----:B------:R-:W-:Y:S02]  /*17b0*/  LEA.HI R0, R0, R9, RZ, 0x3 ;  /* 0x0000000900007211 */ /* 0x000fe400078f18ff */
[----:B------:R-:W-:-:S02]  /*17c0*/  CS2R R138, SRZ ;  /* 0x00000000008a7805 */ /* 0x000fc4000001ff00 */
[----:B------:R-:W-:Y:S01]  /*17d0*/  LOP3.LUT R9, R6, 0xfffffffc, RZ, 0xc0, !PT ;  /* 0xfffffffc06097812 */ /* 0x000fe200078ec0ff */
[C---:B------:R-:W-:Y:S01]  /*17e0*/  VIADD R15, R11.reuse, 0x10 ;  /* 0x000000100b0f7836 */ /* 0x040fe20000000000 */
[----:B------:R-:W-:Y:S02]  /*17f0*/  IADD3 R8, R11, 0x8, RZ ;  /* 0x000000080b087810 */ /* 0x000fe40007ffe0ff */
[----:B------:R-:W-:Y:S02]  /*1800*/  CS2R R136, SRZ ;  /* 0x0000000000887805 */ /* 0x000fe4000001ff00 */
        /* <DEDUP_REMOVED lines=8> */
[----:B------:R-:W-:Y:S02]  /*1890*/  SHF.R.S32.HI R12, RZ, 0x1, R10 ;  /* 0x00000001ff0c7819 */ /* 0x000fe4000001140a */
[----:B------:R-:W-:-:S02]  /*18a0*/  CS2R R128, SRZ ;  /* 0x0000000000807805 */ /* 0x000fc4000001ff00 */
[----:B------:R-:W-:Y:S01]  /*18b0*/  LEA.HI R7, R7, R14, RZ, 0x3 ;  /* 0x0000000e07077211 */ /* 0x000fe200078f18ff */
[----:B------:R-:W-:Y:S01]  /*18c0*/  IMAD.HI R6, R0, 0x2aaaaaab, RZ ;  /* 0x2aaaaaab00067827 */ /* 0x000fe200078e02ff */
[----:B------:R-:W-:Y:S02]  /*18d0*/  SHF.R.S32.HI R19, RZ, 0x1, R18 ;  /* 0x00000001ff137819 */ /* 0x000fe40000011412 */
[----:B------:R-:W-:Y:S02]  /*18e0*/  CS2R R126, SRZ ;  /* 0x00000000007e7805 */ /* 0x000fe4000001ff00 */
[----:B------:R-:W-:Y:S01]  /*18f0*/  LOP3.LUT R21, R7, 0xfffffff8, RZ, 0xc0, !PT ;  /* 0xfffffff807157812 */ /* 0x000fe200078ec0ff */
[----:B------:R-:W-:Y:S01]  /*1900*/  IMAD.HI R13, R12, 0x2aaaaaab, RZ ;  /* 0x2aaaaaab0c0d7827 */ /* 0x000fe200078e02ff */
[----:B------:R-:W-:Y:S02]  /*1910*/  LEA.HI R4, R4, R11, RZ, 0x1 ;  /* 0x0000000b04047211 */ /* 0x000fe400078f08ff */
[----:B------:R-:W-:-:S02]  /*1920*/  CS2R R124, SRZ ;  /* 0x00000000007c7805 */ /* 0x000fc4000001ff00 */
[----:B------:R-:W-:Y:S01]  /*1930*/  SHF.R.U32.HI R7, RZ, 0x1, R6 ;  /* 0x00000001ff077819 */ /* 0x000fe20000011606 */
[----:B------:R-:W-:Y:S01]  /*1940*/  IMAD.HI R20, R19, 0x2aaaaaab, RZ ;  /* 0x2aaaaaab13147827 */ /* 0x000fe200078e02ff */
[----:B------:R-:W-:Y:S02]  /*1950*/  IADD3 R23, R23, R21, -R14 ;  /* 0x0000001517177210 */ /* 0x000fe40007ffe80e */
[----:B------:R-:W-:Y:S02]  /*1960*/  CS2R R122, SRZ ;  /* 0x00000000007a7805 */ /* 0x000fe4000001ff00 */
[----:B------:R-:W-:Y:S02]  /*1970*/  LOP3.LUT R4, R4, 0xfffffffe, RZ, 0xc0, !PT ;  /* 0xfffffffe04047812 */ /* 0x000fe400078ec0ff */
[----:B------:R-:W-:Y:S02]  /*1980*/  CS2R R120, SRZ ;  /* 0x0000000000787805 */ /* 0x000fe4000001ff00 */
[----:B------:R-:W-:-:S02]  /*1990*/  SHF.R.U32.HI R14, RZ, 0x1, R13 ;  /* 0x00000001ff0e7819 */ /* 0x000fc4000001160d */
[----:B------:R-:W-:Y:S02]  /*19a0*/  CS2R R182, SRZ ;  /* 0x0000000000b67805 */ /* 0x000fe4000001ff00 */
[----:B------:R-:W-:Y:S02]  /*19b0*/  SHF.R.U32.HI R21, RZ, 0x1, R20 ;  /* 0x00000001ff157819 */ /* 0x000fe40000011614 */
[----:B------:R-:W-:Y:S02]  /*19c0*/  CS2R R180, SRZ ;  /* 0x0000000000b47805 */ /* 0x000fe4000001ff00 */
[----:B------:R-:W-:Y:S02]  /*19d0*/  LEA.HI R7, R6, R7, RZ, 0x1 ;  /* 0x0000000706077211 */ /* 0x000fe400078f08ff */
[----:B------:R-:W-:Y:S02]  /*19e0*/  CS2R R178, SRZ ;  /* 0x0000000000b27805 */ /* 0x000fe4000001ff00 */
[----:B------:R-:W-:-:S02]  /*19f0*/  IADD3 R4, R11, -R4, RZ ;  /* 0x800000040b047210 */ /* 0x000fc40007ffe0ff */
[----:B------:R-:W-:Y:S02]  /*1a00*/  CS2R R176, SRZ ;  /* 0x0000000000b07805 */ /* 0x000fe4000001ff00 */
[----:B------:R-:W-:Y:S01]  /*1a10*/  LEA.HI R13, R13, R14, RZ, 0x1 ;  /* 0x0000000e0d0d7211 */ /* 0x000fe200078f08ff */
[----:B------:R-:W-:Y:S01]  /*1a20*/  IMAD R7, R7, -0xc, R0 ;  /* 0xfffffff407077824 */ /* 0x000fe200078e0200 */
[----:B------:R-:W-:Y:S02]  /*1a30*/  LOP3.LUT R11, R10, 0xfffffffe, RZ, 0xc0, !PT ;  /* 0xfffffffe0a0b7812 */ /* 0x000fe400078ec0ff */
[----:B------:R-:W-:Y:S02]  /*1a40*/  CS2R R174, SRZ ;  /* 0x0000000000ae7805 */ /* 0x000fe4000001ff00 */
[----:B------:R-:W-:Y:S01]  /*1a50*/  LEA.HI R20, R20, R21, RZ, 0x1 ;  /* 0x0000001514147211 */ /* 0x000fe200078f08ff */
[----:B------:R-:W-:Y:S01]  /*1a60*/  IMAD R12, R13, -0xc, R12 ;  /* 0xfffffff40d0c7824 */ /* 0x000fe200078e020c */
[----:B------:R-:W-:Y:S01]  /*1a70*/  LOP3.LUT R18, R18, 0xfffffffe, RZ, 0xc0, !PT ;  /* 0xfffffffe12127812 */ /* 0x000fe200078ec0ff */
[----:B------:R-:W-:Y:S01]  /*1a80*/  IMAD.IADD R11, R8, 0x1, -R11 ;  /* 0x00000001080b7824 */ /* 0x000fe200078e0a0b */
[----:B------:R-:W-:Y:S01]  /*1a90*/  LEA R4, R7, R4, 0x3 ;  /* 0x0000000407047211 */ /* 0x000fe200078e18ff */
[----:B------:R-:W-:Y:S01]  /*1aa0*/  IMAD R19, R20, -0xc, R19 ;  /* 0xfffffff414137824 */ /* 0x000fe200078e0213 */
[----:B------:R-:W-:Y:S01]  /*1ab0*/  CS2R R172, SRZ ;  /* 0x0000000000ac7805 */ /* 0x000fe2000001ff00 */
[----:B------:R-:W-:Y:S01]  /*1ac0*/  IMAD.IADD R18, R15, 0x1, -R18 ;  /* 0x000000010f127824 */ /* 0x000fe200078e0a12 */
[----:B------:R-:W-:Y:S01]  /*1ad0*/  CS2R R170, SRZ ;  /* 0x0000000000aa7805 */ /* 0x000fe2000001ff00 */
[----:B------:R-:W-:Y:S01]  /*1ae0*/  IMAD R0, R12, 0x8, R11 ;  /* 0x000000080c007824 */ /* 0x000fe200078e020b */
[----:B------:R1:W-:Y:S01]  /*1af0*/  STL [R1+0x8], R4 ;  /* 0x0000080401007387 */ /* 0x0003e20000100800 */
[----:B------:R-:W-:Y:S01]  /*1b00*/  IMAD R6, R19, 0x8, R18 ;  /* 0x0000000813067824 */ /* 0x000fe200078e0212 */
[----:B------:R-:W-:Y:S01]  /*1b10*/  CS2R R168, SRZ ;  /* 0x0000000000a87805 */ /* 0x000fe2000001ff00 */
[----:B------:R-:W-:Y:S01]  /*1b20*/  IMAD R8, R22, -0x40, R23 ;  /* 0xffffffc016087824 */ /* 0x000fe200078e0217 */
[----:B------:R2:W-:Y:S01]  /*1b30*/  STL [R1+0x4], R0 ;  /* 0x0000040001007387 */ /* 0x0005e20000100800 */
[----:B------:R-:W-:-:S02]  /*1b40*/  CS2R R166, SRZ ;  /* 0x0000000000a67805 */ /* 0x000fc4000001ff00 */
[----:B------:R-:W-:Y:S02]  /*1b50*/  CS2R R164, SRZ ;  /* 0x0000000000a47805 */ /* 0x000fe4000001ff00 */
[----:B------:R-:W-:Y:S01]  /*1b60*/  CS2R R162, SRZ ;  /* 0x0000000000a27805 */ /* 0x000fe2000001ff00 */
[----:B------:R3:W-:Y:S01]  /*1b70*/  STL [R1], R6 ;  /* 0x0000000601007387 */ /* 0x0007e20000100800 */
[----:B------:R-:W-:Y:S02]  /*1b80*/  CS2R R160, SRZ ;  /* 0x0000000000a07805 */ /* 0x000fe4000001ff00 */
[----:B-1----:R-:W-:Y:S02]  /*1b90*/  MOV R4, RZ ;  /* 0x000000ff00047202 */ /* 0x002fe40000000f00 */
[----:B------:R-:W-:Y:S02]  /*1ba0*/  CS2R R158, SRZ ;  /* 0x00000000009e7805 */ /* 0x000fe4000001ff00 */
[----:B------:R-:W-:-:S02]  /*1bb0*/  CS2R R156, SRZ ;  /* 0x00000000009c7805 */ /* 0x000fc4000001ff00 */
[----:B------:R-:W-:Y:S01]  /*1bc0*/  CS2R R154, SRZ ;  /* 0x00000000009a7805 */ /* 0x000fe2000001ff00 */
[----:B--2---:R-:W-:Y:S01]  /*1bd0*/  IMAD.MOV.U32 R0, RZ, RZ, RZ ;  /* 0x000000ffff007224 */ /* 0x004fe200078e00ff */
[----:B---3--:R-:W-:-:S07]  /*1be0*/  CS2R R152, SRZ ;  /* 0x0000000000987805 */ /* 0x008fce000001ff00 */
.L_x_2730:
[----:B-1----:R-:W2:Y:S02]  /*1bf0*/  LDL R6, [R1+0xc] ;  /* 0x00000c0001067983 */ /* 0x002ea40000100800 */
[----:B--2---:R-:W-:-:S04]  /*1c00*/  LOP3.LUT R6, R6, 0x1, RZ, 0xfc, !PT ;  /* 0x0000000106067812 */ /* 0x004fc800078efcff */
[----:B------:R-:W-:-:S13]  /*1c10*/  ISETP.NE.AND P0, PT, R6, 0x3, PT ;  /* 0x000000030600780c */ /* 0x000fda0003f05270 */
[----:B------:R-:W-:Y:S05]  /*1c20*/  @!P0 BRA `(.L_x_2720) ;  /* 0x0000000000048947 */ /* 0x000fea0003800000 */
[----:B------:R-:W-:Y:S01]  /*1c30*/  BPT.TRAP 0x1 ;  /* 0x000000040000795c */ /* 0x000fe20000300000 */
.L_x_2720:
[----:B------:R-:W-:Y:S01]  /*1c40*/  IMAD R6, R0, 0x8, R17 ;  /* 0x0000000800067824 */ /* 0x000fe200078e0211 */
[----:B------:R-:W-:-:S04]  /*1c50*/  SHF.L.U32 R21, R4, 0x1f, RZ ;  /* 0x0000001f04157819 */ /* 0x000fc800000006ff */
[----:B------:R1:W2:Y:S01]  /*1c60*/  SYNCS.PHASECHK.TRANS64.TRYWAIT P1, [R6+URZ+0x26810], R21 ;  /* 0x02681015060075a7 */ /* 0x0002a2000802017f */
[----:B------:R-:W-:Y:S05]  /*1c70*/  @!P0 BRA `(.L_x_2721) ;  /* 0x0000000000048947 */ /* 0x000fea0003800000 */
[----:B------:R-:W-:Y:S01]  /*1c80*/  BPT.TRAP 0x1 ;  /* 0x000000040000795c */ /* 0x000fe20000300000 */
.L_x_2721:
[----:B------:R-:W-:-:S04]  /*1c90*/  IADD3 R7, R17, 0xe000, RZ ;  /* 0x0000e00011077810 */ /* 0x000fc80007ffe0ff */
[----:B------:R-:W-:-:S04]  /*1ca0*/  SHF.R.U32.HI R7, RZ, 0x4, R7 ;  /* 0x00000004ff077819 */ /* 0x000fc80000011607 */
[----:B------:R-:W-:Y:S01]  /*1cb0*/  LOP3.LUT R7, R7, 0x3fff, RZ, 0xc0, !PT ;  /* 0x00003fff07077812 */ /* 0x000fe200078ec0ff */
[----:B--2---:R-:W-:Y:S06]  /*1cc0*/  @P1 BRA `(.L_x_2722) ;  /* 0x0000000000081947 */ /* 0x004fec0003800000 */
[----:B------:R-:W2:Y:S02]  /*1cd0*/  SYNCS.PHASECHK.TRANS64.TRYWAIT P1, [R6+URZ+0x26810], R21 ;  /* 0x02681015060075a7 */ /* 0x000ea4000802017f */
[----:B--2---:R-:W-:Y:S05]  /*1ce0*/  @!P1 BRA `(.L_x_2723) ;  /* 0x000000b400d89947 */ /* 0x004fea0003800000 */
.L_x_2722:
        /* <DEDUP_REMOVED lines=12> */
[----:B------:R-:W-:-:S02]  /*1db0*/  VIADD R19, R17, 0x1a000 ;  /* 0x0001a00011137836 */ /* 0x000fc40000000000 */
        /* <DEDUP_REMOVED lines=24> */
[----:B---3--:R-:W-:-:S04]  /*1f40*/  IMAD R10, R0, 0x80, R14 ;  /* 0x00000080000a7824 */ /* 0x008fc800078e020e */
[----:B------:R-:W-:Y:S01]  /*1f50*/  IMAD R10, R3, 0x2, R10 ;  /* 0x00000002030a7824 */ /* 0x000fe200078e020a */
[----:B----4-:R-:W-:-:S03]  /*1f60*/  LEA R12, R0, R12, 0x7 ;  /* 0x0000000c000c7211 */ /* 0x010fc600078e38ff */
[C---:B------:R-:W-:Y:S01]  /*1f70*/  IMAD R15, R10.reuse, 0x4, R17 ;  /* 0x000000040a0f7824 */ /* 0x040fe200078e0211 */
[----:B------:R-:W-:Y:S01]  /*1f80*/  LEA R190, R10, R19, 0x2 ;  /* 0x000000130abe7211 */ /* 0x000fe200078e10ff */
[----:B-----5:R-:W-:Y:S01]  /*1f90*/  IMAD R14, R0, 0x80, R13 ;  /* 0x00000080000e7824 */ /* 0x020fe200078e020d */
[----:B------:R-:W-:-:S03]  /*1fa0*/  LEA R12, R3, R12, 0x1 ;  /* 0x0000000c030c7211 */ /* 0x000fc600078e08ff */
[----:B------:R-:W-:Y:S01]  /*1fb0*/  IMAD R18, R3, 0x2, R14 ;  /* 0x0000000203127824 */ /* 0x000fe200078e020e */
[C---:B------:R-:W-:Y:S01]  /*1fc0*/  LEA R14, R12.reuse, R17, 0x2 ;  /* 0x000000110c0e7211 */ /* 0x040fe200078e10ff */
[----:B------:R-:W-:Y:S02]  /*1fd0*/  IMAD R11, R12, 0x4, R19 ;  /* 0x000000040c0b7824 */ /* 0x000fe400078e0213 */
[C---:B------:R-:W-:Y:S02]  /*1fe0*/  IMAD R13, R18.reuse, 0x4, R17 ;  /* 0x00000004120d7824 */ /* 0x040fe400078e0211 */
[----:B------:R-:W-:Y:S01]  /*1ff0*/  IMAD R10, R18, 0x4, R19 ;  /* 0x00000004120a7824 */ /* 0x000fe200078e0213 */
[----:B------:R-:W-:Y:S02]  /*2000*/  WARPGROUP.DEPBAR.LE gsb0, 0x0 ;  /* 0x00008000000079c5 */ /* 0x000fe40000010000 */
        /* <DEDUP_REMOVED lines=8> */
.L_x_2724:
[----:B------:R1:W1:Y:S01]  /*2090*/  SYNCS.PHASECHK.TRANS64.TRYWAIT P1, [R6+URZ+0x26830], R21 ;  /* 0x02683015060075a7 */ /* 0x000262000802017f */
[----:B------:R-:W-:Y:S05]  /*20a0*/  @!P0 BRA `(.L_x_2725) ;  /* 0x0000000000048947 */ /* 0x000fea0003800000 */
[----:B------:R-:W-:Y:S01]  /*20b0*/  BPT.TRAP 0x1 ;  /* 0x000000040000795c */ /* 0x000fe20000300000 */
.L_x_2725:
[----:B------:R-:W-:-:S04]  /*20c0*/  IADD3 R12, R17, 0x14000, RZ ;  /* 0x00014000110c7810 */ /* 0x000fc80007ffe0ff */
[----:B------:R-:W-:-:S04]  /*20d0*/  SHF.R.U32.HI R12, RZ, 0x4, R12 ;  /* 0x00000004ff0c7819 */ /* 0x000fc8000001160c */
[----:B------:R-:W-:-:S04]  /*20e0*/  LOP3.LUT R12, R12, 0x3fff, RZ, 0xc0, !PT ;  /* 0x00003fff0c0c7812 */ /* 0x000fc800078ec0ff */
[----:B------:R-:W-:Y:S01]  /*20f0*/  LOP3.LUT R19, R12, 0x10000, RZ, 0xfc, !PT ;  /* 0x000100000c137812 */ /* 0x000fe200078efcff */
[----:B-1----:R-:W-:Y:S06]  /*2100*/  @P1 BRA `(.L_x_2726) ;  /* 0x0000000000081947 */ /* 0x002fec0003800000 */
[----:B------:R-:W1:Y:S02]  /*2110*/  SYNCS.PHASECHK.TRANS64.TRYWAIT P1, [R6+URZ+0x26830], R21 ;  /* 0x02683015060075a7 */ /* 0x000e64000802017f */
[----:B-1----:R-:W-:Y:S05]  /*2120*/  @!P1 BRA `(.L_x_2727) ;  /* 0x000000b000dc9947 */ /* 0x002fea0003800000 */
.L_x_2726:
[----:B------:R-:W-:Y:S01]  /*2130*/  UIADD3 UR9, UR9, 0x4000, URZ ;  /* 0x0000400009097890 */ /* 0x000fe2000fffe03f */
[----:B------:R-:W-:Y:S01]  /*2140*/  IMAD R19, R0, 0x300, R19 ;  /* 0x0000030000137824 */ /* 0x000fe200078e0213 */
[----:B------:R-:W-:Y:S01]  /*2150*/  WARPGROUP.ARRIVE ;  /* 0x00000000000079c5 */ /* 0x000fe20000000000 */
[----:B------:R-:W-:Y:S01]  /*2160*/  UMOV UR7, 0x40000040 ;  /* 0x4000004000077882 */ /* 0x000fe20000000000 */
[----:B------:R-:W-:Y:S01]  /*2170*/  USHF.R.U32.HI UR9, URZ, 0x4, UR9 ;  /* 0x000000043f097899 */ /* 0x000fe20008011609 */
[C---:B------:R-:W-:Y:S01]  /*2180*/  ISETP.GT.AND P2, PT, R8.reuse, RZ, PT ;  /* 0x000000ff0800720c */ /* 0x040fe20003f44270 */
[----:B------:R-:W-:Y:S01]  /*2190*/  UMOV UR5, 0x40000040 ;  /* 0x4000004000057882 */ /* 0x000fe20000000000 */
[----:B------:R-:W-:Y:S01]  /*21a0*/  R2UR UR8, R19 ;  /* 0x00000000130872ca */ /* 0x000fe200000e0000 */
[----:B------:R-:W-:Y:S01]  /*21b0*/  ULOP3.LUT UR9, UR9, 0x3fff, URZ, 0xc0, !UPT ;  /* 0x00003fff09097892 */ /* 0x000fe2000f8ec03f */
[----:B------:R-:W-:Y:S01]  /*21c0*/  ISETP.GT.AND P1, PT, R8, 0x8, PT ;  /* 0x000000080800780c */ /* 0x000fe20003f24270 */
[----:B------:R-:W-:Y:S01]  /*21d0*/  ULDC UR10, c[0x0][0x75c] ;  /* 0x0001d700000a7ab9 */ /* 0x000fe20000000800 */
[----:B------:R-:W-:Y:S01]  /*21e0*/  IADD3 R199, R9, 0x10, RZ ;  /* 0x0000001009c77810 */ /* 0x000fe20007ffe0ff */
        /* <DEDUP_REMOVED lines=42> */
[C---:B------:R-:W-:Y:S01]  /*2490*/  VIADD R193, R93.reuse, 0x8 ;  /* 0x000000085dc17836 */ /* 0x040fe20000000000 */
[----:B------:R-:W-:Y:S01]  /*24a0*/  SEL R103, R93, 0x60, P2 ;  /* 0x000000605d677807 */ /* 0x000fe20001000000 */
[----:B------:R-:W-:Y:S01]  /*24b0*/  FMUL.FTZ R91, R98, UR10 ;  /* 0x0000000a625b7c20 */ /* 0x000fe20008410000 */
[----:B------:R-:W-:Y:S01]  /*24c0*/  FMUL.FTZ R189, R104, UR10 ;  /* 0x0000000a68bd7c20 */ /* 0x000fe20008410000 */
[----:B------:R-:W-:Y:S01]  /*24d0*/  FMUL.FTZ R83, R90, UR10 ;  /* 0x0000000a5a537c20 */ /* 0x000fe20008410000 */
[----:B------:R-:W4:Y:S01]  /*24e0*/  MUFU.TANH R74, R74 ;  /* 0x0000004a004a7308 */ /* 0x000f220000002400 */
[C---:B------:R-:W-:Y:S01]  /*24f0*/  ISETP.GT.AND P6, PT, R103.reuse, RZ, PT ;  /* 0x000000ff6700720c */ /* 0x040fe20003fc4270 */
[----:B---3--:R-:W3:Y:S01]  /*2500*/  SHFL.IDX PT, R104, R15, R9, 0x1f ;  /* 0x00001f090f687589 */ /* 0x008ee200000e0000 */
        /* <DEDUP_REMOVED lines=35> */
[----:B------:R-:W-:Y:S01]  /*2740*/  FMUL.FTZ R194, R117, UR10 ;  /* 0x0000000a75c27c20 */ /* 0x000fe20008410000 */
[----:B------:R-:W-:Y:S01]  /*2750*/  VIADD R117, R9, 0x8 ;  /* 0x0000000809757836 */ /* 0x000fe20000000000 */
[----:B------:R-:W1:Y:S01]  /*2760*/  MUFU.TANH R185, R185 ;  /* 0x000000b900b97308 */ /* 0x000e620000002400 */
[----:B--2---:R-:W-:Y:S01]  /*2770*/  FSEL R96, R85, -INF , !P6 ;  /* 0xff80000055607808 */ /* 0x004fe20007000000 */
[----:B------:R-:W-:Y:S01]  /*2780*/  FMUL.FTZ R201, R119, UR10 ;  /* 0x0000000a77c97c20 */ /* 0x000fe20008410000 */
[----:B------:R-:W-:Y:S01]  /*2790*/  ISETP.GT.AND P6, PT, R103, 0x39, PT ;  /* 0x000000396700780c */ /* 0x000fe20003fc4270 */
[----:B------:R-:W2:Y:S01]  /*27a0*/  SHFL.IDX PT, R228, R15, R117, 0x1f ;  /* 0x00001f750fe47589 */ /* 0x000ea200000e0000 */
[----:B------:R-:W-:Y:S01]  /*27b0*/  FMUL.FTZ R196, R118, UR10 ;  /* 0x0000000a76c47c20 */ /* 0x000fe20008410000 */
[----:B------:R-:W-:-:S02]  /*27c0*/  VIADD R118, R9, 0xc ;  /* 0x0000000c09767836 */ /* 0x000fc40000000000 */
[----:B------:R-:W-:Y:S01]  /*27d0*/  FMUL.FTZ R115, R115, UR10 ;  /* 0x0000000a73737c20 */ /* 0x000fe20008410000 */
[----:B------:R-:W5:Y:S01]  /*27e0*/  MUFU.TANH R19, R19 ;  /* 0x0000001300137308 */ /* 0x000f620000002400 */
[----:B----4-:R-:W-:Y:S01]  /*27f0*/  FSEL R97, R86, -INF , !P5 ;  /* 0xff80000056617808 */ /* 0x010fe20006800000 */
[----:B------:R-:W-:Y:S01]  /*2800*/  IMAD R236, R0, 0x300, R12 ;  /* 0x0000030000ec7824 */ /* 0x000fe200078e020c */
[----:B------:R-:W-:Y:S01]  /*2810*/  ISETP.GT.AND P5, PT, R193, RZ, PT ;  /* 0x000000ffc100720c */ /* 0x000fe20003fa4270 */
[----:B------:R-:W4:Y:S04]  /*2820*/  SHFL.IDX PT, R225, R15, R118, 0x1f ;  /* 0x00001f760fe17589 */ /* 0x000f2800000e0000 */
[----:B------:R-:W3:Y:S01]  /*2830*/  MUFU.TANH R186, R186 ;  /* 0x000000ba00ba7308 */ /* 0x000ee20000002400 */
[----:B-1----:R-:W-:Y:S01]  /*2840*/  FSEL R100, R185, -INF , !P4 ;  /* 0xff800000b9647808 */ /* 0x002fe20006000000 */
[----:B------:R-:W1:Y:S01]  /*2850*/  SHFL.IDX PT, R227, R15, R199, 0x1f ;  /* 0x00001fc70fe37589 */ /* 0x000e6200000e0000 */
[----:B------:R-:W-:-:S05]  /*2860*/  ISETP.GT.AND P4, PT, R193, 0x1, PT ;  /* 0x00000001c100780c */ /* 0x000fca0003f84270 */
[----:B------:R-:W2:Y:S01]  /*2870*/  MUFU.TANH R20, R20 ;  /* 0x0000001400147308 */ /* 0x000ea20000002400 */
        /* <DEDUP_REMOVED lines=14> */
[----:B--2---:R-:W-:-:S02]  /*2960*/  FSEL R224, R20, -INF , !P4 ;  /* 0xff80000014e07808 */ /* 0x004fc40006000000 */
[----:B------:R-:W-:-:S05]  /*2970*/  ISETP.GT.AND P4, PT, R193, 0x10, PT ;  /* 0x00000010c100780c */ /* 0x000fca0003f84270 */
[----:B------:R-:W2:Y:S01]  /*2980*/  MUFU.TANH R75, R75 ;  /* 0x0000004b004b7308 */ /* 0x000ea20000002400 */
[----:B-----5:R-:W-:Y:S02]  /*2990*/  FSEL R219, R23, -INF , !P6 ;  /* 0xff80000017db7808 */ /* 0x020fe40007000000 */
[----:B------:R-:W-:-:S05]  /*29a0*/  ISETP.GT.AND P6, PT, R193, 0x11, PT ;  /* 0x00000011c100780c */ /* 0x000fca0003fc4270 */
[----:B------:R-:W5:Y:S01]  /*29b0*/  MUFU.TANH R21, R21 ;  /* 0x0000001500157308 */ /* 0x000f620000002400 */
[----:B---3--:R-:W-:Y:S02]  /*29c0*/  FSEL R221, R72, -INF , !P5 ;  /* 0xff80000048dd7808 */ /* 0x008fe40006800000 */
[----:B------:R-:W-:-:S05]  /*29d0*/  ISETP.GT.AND P5, PT, R193, 0x18, PT ;  /* 0x00000018c100780c */ /* 0x000fca0003fa4270 */
[----:B------:R-:W3:Y:S01]  /*29e0*/  MUFU.TANH R76, R76 ;  /* 0x0000004c004c7308 */ /* 0x000ee20000002400 */
[----:B--2---:R-:W-:Y:S02]  /*29f0*/  FSEL R209, R75, -INF , !P4 ;  /* 0xff8000004bd17808 */ /* 0x004fe40006000000 */
        /* <DEDUP_REMOVED lines=28> */
[----:B--2---:R-:W-:Y:S02]  /*2bc0*/  FSEL R206, R81, -INF , !P2 ;  /* 0xff80000051ce7808 */ /* 0x004fe40005000000 */
[----:B------:R-:W-:Y:S01]  /*2bd0*/  ISETP.GT.AND P2, PT, R103, 0x31, PT ;  /* 0x000000316700780c */ /* 0x000fe20003f44270 */
[----:B------:R-:W-:Y:S01]  /*2be0*/  HGMMA.64x96x16.F32 R24, gdesc[UR4], R24, gsb0 ;  /* 0x01600000041879f0 */ /* 0x000fe20008000818 */
[----:B------:R-:W-:Y:S01]  /*2bf0*/  UIADD3 UR6, UR8, 0x6, URZ ;  /* 0x0000000608067890 */ /* 0x000fe2000fffe03f */
[----:B-----5:R-:W-:Y:S01]  /*2c00*/  FSEL R204, R87, -INF , !P4 ;  /* 0xff80000057cc7808 */ /* 0x020fe20006000000 */
[----:B------:R-:W-:Y:S01]  /*2c10*/  UIADD3 UR4, UR9, 0x6, URZ ;  /* 0x0000000609047890 */ /* 0x000fe2000fffe03f */
[----:B------:R-:W2:Y:S01]  /*2c20*/  MUFU.TANH R89, R89 ;  /* 0x0000005900597308 */ /* 0x000ea20000002400 */
[----:B------:R-:W-:Y:S01]  /*2c30*/  UMOV UR7, 0x40000040 ;  /* 0x4000004000077882 */ /* 0x000fe20000000000 */
[----:B------:R-:W-:Y:S01]  /*2c40*/  UMOV UR5, 0x40000040 ;  /* 0x4000004000057882 */ /* 0x000fe20000000000 */
        /* <DEDUP_REMOVED lines=35> */
[----:B-----5:R-:W-:Y:S01]  /*2e80*/  FSEL R214, R106, -INF , !P2 ;  /* 0xff8000006ad67808 */ /* 0x020fe20005000000 */
[----:B------:R-:W-:Y:S02]  /*2e90*/  WARPGROUP.DEPBAR.LE gsb0, 0x0 ;  /* 0x00008000000079c5 */ /* 0x000fe40000010000 */
[----:B------:R-:W5:Y:S01]  /*2ea0*/  LDS R190, [R190+0x380] ;  /* 0x00038000bebe7984 */ /* 0x000f620000000800 */
[----:B------:R-:W-:Y:S01]  /*2eb0*/  WARPGROUP.ARRIVE ;  /* 0x00000000000079c5 */ /* 0x000fe20000000000 */
[----:B------:R-:W-:Y:S02]  /*2ec0*/  ISETP.GT.AND P2, PT, R193, 0x49, PT ;  /* 0x00000049c100780c */ /* 0x000fe40003f44270 */
[----:B------:R-:W1:Y:S01]  /*2ed0*/  MUFU.TANH R110, R110 ;  /* 0x0000006e006e7308 */ /* 0x000e620000002400 */
[----:B---3--:R-:W-:Y:S02]  /*2ee0*/  FSEL R216, R107, -INF , !P4 ;  /* 0xff8000006bd87808 */ /* 0x008fe40006000000 */
[----:B------:R-:W-:Y:S01]  /*2ef0*/  HGMMA.64x96x16.F32 R24, gdesc[UR4], R24, gsb0 ;  /* 0x01600000041879f0 */ /* 0x000fe20008000818 */
[----:B------:R-:W-:Y:S01]  /*2f00*/  ULDC UR4, c[0x0][0x744] ;  /* 0x0001d10000047ab9 */ /* 0x000fe20000000800 */
[----:B------:R-:W-:Y:S01]  /*2f10*/  ISETP.GT.AND P4, PT, R193, 0x50, PT ;  /* 0x00000050c100780c */ /* 0x000fe20003f84270 */
[----:B------:R-:W-:Y:S01]  /*2f20*/  FFMA.FTZ R113, R113, UR4, -R104 ;  /* 0x0000000471717c23 */ /* 0x000fe20008010868 */
[----:B------:R-:W-:Y:S01]  /*2f30*/  FFMA.FTZ R198, R198, UR4, -R228 ;  /* 0x00000004c6c67c23 */ /* 0x000fe200080108e4 */
[----:B------:R-:W3:Y:S01]  /*2f40*/  MUFU.TANH R111, R111 ;  /* 0x0000006f006f7308 */ /* 0x000ee20000002400 */
[----:B--2---:R-:W-:Y:S01]  /*2f50*/  FSEL R220, R112, -INF , !P6 ;  /* 0xff80000070dc7808 */ /* 0x004fe20007000000 */
[----:B------:R-:W-:Y:S01]  /*2f60*/  FFMA.FTZ R104, R226, UR4, -R104 ;  /* 0x00000004e2687c23 */ /* 0x000fe20008010868 */
[----:B------:R-:W-:Y:S01]  /*2f70*/  ISETP.GT.AND P6, PT, R193, 0x48, PT ;  /* 0x00000048c100780c */ /* 0x000fe20003fc4270 */
[----:B----4-:R-:W-:Y:S01]  /*2f80*/  FFMA.FTZ R221, R221, UR4, -R225 ;  /* 0x00000004dddd7c23 */ /* 0x010fe200080108e1 */
[----:B------:R-:W-:Y:S01]  /*2f90*/  FFMA.FTZ R219, R219, UR4, -R228 ;  /* 0x00000004dbdb7c23 */ /* 0x000fe200080108e4 */
[--C-:B-1----:R-:W-:Y:S01]  /*2fa0*/  FFMA.FTZ R94, R94, UR4, -R227.reuse ;  /* 0x000000045e5e7c23 */ /* 0x102fe200080108e3 */
[----:B------:R-:W1:Y:S01]  /*2fb0*/  SHFL.IDX PT, R228, R14, R117, 0x1f ;  /* 0x00001f750ee47589 */ /* 0x000e6200000e0000 */
[----:B------:R-:W2:Y:S01]  /*2fc0*/  MUFU.TANH R114, R114 ;  /* 0x0000007200727308 */ /* 0x000ea20000002400 */
[----:B------:R-:W-:Y:S01]  /*2fd0*/  FSEL R215, R110, -INF , !P6 ;  /* 0xff8000006ed77808 */ /* 0x000fe20007000000 */
[----:B------:R-:W-:Y:S01]  /*2fe0*/  FFMA.FTZ R209, R209, UR4, -R227 ;  /* 0x00000004d1d17c23 */ /* 0x000fe200080108e3 */
[----:B------:R-:W-:Y:S01]  /*2ff0*/  ISETP.GT.AND P6, PT, R193, 0x51, PT ;  /* 0x00000051c100780c */ /* 0x000fe20003fc4270 */
[----:B------:R-:W4:Y:S04]  /*3000*/  SHFL.IDX PT, R227, R14, R118, 0x1f ;  /* 0x00001f760ee37589 */ /* 0x000f2800000e0000 */
[----:B------:R-:W4:Y:S01]  /*3010*/  MUFU.EX2 R113, R113 ;  /* 0x0000007100717308 */ /* 0x000f220000000800 */
[----:B---3--:R-:W-:-:S02]  /*3020*/  FSEL R210, R111, -INF , !P2 ;  /* 0xff8000006fd27808 */ /* 0x008fc40005000000 */
[----:B------:R-:W-:-:S05]  /*3030*/  ISETP.GT.AND P2, PT, R193, 0x58, PT ;  /* 0x00000058c100780c */ /* 0x000fca0003f44270 */
[----:B------:R-:W-:Y:S01]  /*3040*/  MUFU.TANH R191, R191 ;  /* 0x000000bf00bf7308 */ /* 0x000fe20000002400 */
[----:B--2---:R-:W-:Y:S02]  /*3050*/  FSEL R212, R114, -INF , !P4 ;  /* 0xff80000072d47808 */ /* 0x004fe40006000000 */
[----:B------:R-:W-:Y:S01]  /*3060*/  ISETP.GT.AND P4, PT, R193, 0x59, PT ;  /* 0x00000059c100780c */ /* 0x000fe20003f84270 */
[----:B-----5:R-:W-:Y:S01]  /*3070*/  SHFL.IDX PT, R195, R190, R9, 0x1f ;  /* 0x00001f09bec37589 */ /* 0x020fe200000e0000 */
[----:B-1----:R-:W-:-:S03]  /*3080*/  FFMA.FTZ R204, R204, UR4, -R228 ;  /* 0x00000004cccc7c23 */ /* 0x002fc600080108e4 */
[----:B------:R-:W-:Y:S01]  /*3090*/  MUFU.TANH R115, R115 ;  /* 0x0000007300737308 */ /* 0x000fe20000002400 */
[----:B------:R-:W-:Y:S01]  /*30a0*/  SHFL.IDX PT, R232, R190, R118, 0x1f ;  /* 0x00001f76bee87589 */ /* 0x000fe200000e0000 */
[--C-:B----4-:R-:W-:Y:S01]  /*30b0*/  FFMA.FTZ R97, R97, UR4, -R227.reuse ;  /* 0x0000000461617c23 */ /* 0x110fe200080108e3 */
[----:B------:R-:W-:Y:S02]  /*30c0*/  FFMA.FTZ R202, R202, UR4, -R227 ;  /* 0x00000004caca7c23 */ /* 0x000fe400080108e3 */
[----:B------:R-:W-:Y:S03]  /*30d0*/  SHFL.IDX PT, R233, R190, R199, 0x1f ;  /* 0x00001fc7bee97589 */ /* 0x000fe600000e0000 */
[----:B------:R-:W-:Y:S01]  /*30e0*/  MUFU.TANH R196, R196 ;  /* 0x000000c400c47308 */ /* 0x000fe20000002400 */
[----:B------:R-:W1:Y:S07]  /*30f0*/  SHFL.IDX PT, R227, R13, R117, 0x1f ;  /* 0x00001f750de37589 */ /* 0x000e6e00000e0000 */
[----:B------:R-:W-:Y:S08]  /*3100*/  MUFU.TANH R194, R194 ;  /* 0x000000c200c27308 */ /* 0x000ff00000002400 */
[----:B------:R-:W-:Y:S08]  /*3110*/  MUFU.TANH R201, R201 ;  /* 0x000000c900c97308 */ /* 0x000ff00000002400 */
[----:B------:R-:W2:Y:S01]  /*3120*/  MUFU.EX2 R104, R104 ;  /* 0x0000006800687308 */ /* 0x000ea20000000800 */
[--C-:B-1----:R-:W-:Y:S01]  /*3130*/  FFMA.FTZ R103, R103, UR4, -R227.reuse ;  /* 0x0000000467677c23 */ /* 0x102fe200080108e3 */
[----:B------:R-:W-:Y:S01]  /*3140*/  FFMA.FTZ R215, R215, UR4, -R227 ;  /* 0x00000004d7d77c23 */ /* 0x000fe200080108e3 */
[----:B------:R-:W-:-:S02]  /*3150*/  WARPGROUP.DEPBAR.LE gsb0, 0x0 ;  /* 0x00008000000079c5 */ /* 0x000fc40000010000 */
[--C-:B------:R-:W-:Y:S01]  /*3160*/  FADD.FTZ R24, R24, -R195.reuse ;  /* 0x800000c318187221 */ /* 0x100fe20000010000 */
[----:B------:R-:W-:Y:S01]  /*3170*/  FADD.FTZ R195, R26, -R195 ;  /* 0x800000c31ac37221 */ /* 0x000fe20000010000 */
[----:B------:R-:W-:Y:S01]  /*3180*/  FFMA.FTZ R26, -R192, R192, 1 ;  /* 0x3f800000c01a7423 */ /* 0x000fe200000101c0 */
[----:B------:R-:W-:Y:S01]  /*3190*/  FMUL.FTZ R192, R116, UR10 ;  /* 0x0000000a74c07c20 */ /* 0x000fe20008410000 */
[----:B------:R-:W-:Y:S01]  /*31a0*/  FMUL.FTZ R193, R113, R24 ;  /* 0x0000001871c17220 */ /* 0x000fe20000410000 */
[----:B------:R-:W-:Y:S01]  /*31b0*/  LDS R11, [R11+0x380] ;  /* 0x000380000b0b7984 */ /* 0x000fe20000000800 */
[----:B------:R-:W-:Y:S02]  /*31c0*/  MUFU.EX2 R209, R209 ;  /* 0x000000d100d17308 */ /* 0x000fe40000000800 */
[----:B------:R-:W-:Y:S01]  /*31d0*/  FMUL.FTZ R116, R26, R193 ;  /* 0x000000c11a747220 */ /* 0x000fe20000410000 */
[C---:B------:R-:W-:Y:S01]  /*31e0*/  IADD3 R193, R9.reuse, 0x4, RZ ;  /* 0x0000000409c17810 */ /* 0x040fe20007ffe0ff */
[----:B------:R-:W-:Y:S01]  /*31f0*/  FFMA.FTZ R26, R200, UR4, -R225 ;  /* 0x00000004c81a7c23 */ /* 0x000fe200080108e1 */
[----:B------:R-:W-:Y:S01]  /*3200*/  IADD3 R200, R9, 0x1c, RZ ;  /* 0x0000001c09c87810 */ /* 0x000fe20007ffe0ff */
[----:B------:R-:W-:Y:S02]  /*3210*/  SHFL.IDX PT, R225, R14, R9, 0x1f ;  /* 0x00001f090ee17589 */ /* 0x000fe400000e0000 */
[----:B------:R-:W1:Y:S02]  /*3220*/  MUFU.TANH R192, R192 ;  /* 0x000000c000c07308 */ /* 0x000e640000002400 */
[----:B------:R-:W3:Y:S04]  /*3230*/  SHFL.IDX PT, R24, R15, R193, 0x1f ;  /* 0x00001fc10f187589 */ /* 0x000ee800000e0000 */
[----:B------:R-:W4:Y:S01]  /*3240*/  SHFL.IDX PT, R229, R15, R200, 0x1f ;  /* 0x00001fc80fe57589 */ /* 0x000f2200000e0000 */
[----:B--2---:R-:W-:Y:S01]  /*3250*/  FMUL.FTZ R195, R104, R195 ;  /* 0x000000c368c37220 */ /* 0x004fe20000410000 */
[----:B------:R-:W-:Y:S01]  /*3260*/  FADD.FTZ R29, R29, -R232 ;  /* 0x800000e81d1d7221 */ /* 0x000fe20000010000 */
[----:B------:R-:W-:Y:S01]  /*3270*/  MUFU.EX2 R26, R26 ;  /* 0x0000001a001a7308 */ /* 0x000fe20000000800 */
[----:B------:R-:W2:Y:S01]  /*3280*/  SHFL.IDX PT, R234, R190, R193, 0x1f ;  /* 0x00001fc1beea7589 */ /* 0x000ea200000e0000 */
[----:B------:R-:W-:-:S06]  /*3290*/  FFMA.FTZ R76, -R76, R76, 1 ;  /* 0x3f8000004c4c7423 */ /* 0x000fcc000001014c */
[----:B------:R-:W-:Y:S01]  /*32a0*/  MUFU.EX2 R94, R94 ;  /* 0x0000005e005e7308 */ /* 0x000fe20000000800 */
[----:B------:R-:W-:Y:S01]  /*32b0*/  FFMA.FTZ R77, -R77, R77, 1 ;  /* 0x3f8000004d4d7423 */ /* 0x000fe2000001014d */
[----:B------:R-:W-:-:S06]  /*32c0*/  FFMA.FTZ R80, -R80, R80, 1 ;  /* 0x3f80000050507423 */ /* 0x000fcc0000010150 */
[----:B------:R-:W-:Y:S01]  /*32d0*/  MUFU.EX2 R204, R204 ;  /* 0x000000cc00cc7308 */ /* 0x000fe20000000800 */
[--C-:B---3--:R-:W-:Y:S01]  /*32e0*/  FFMA.FTZ R119, R197, UR4, -R24.reuse ;  /* 0x00000004c5777c23 */ /* 0x108fe20008010818 */
[----:B------:R-:W-:Y:S01]  /*32f0*/  FFMA.FTZ R224, R224, UR4, -R24 ;  /* 0x00000004e0e07c23 */ /* 0x000fe20008010818 */
[----:B------:R-:W-:Y:S02]  /*3300*/  VIADD R197, R9, 0x14 ;  /* 0x0000001409c57836 */ /* 0x000fe40000000000 */
[--C-:B----4-:R-:W-:Y:S01]  /*3310*/  FFMA.FTZ R92, R92, UR4, -R229.reuse ;  /* 0x000000045c5c7c23 */ /* 0x110fe200080108e5 */
[----:B------:R-:W-:Y:S01]  /*3320*/  FFMA.FTZ R207, R207, UR4, -R229 ;  /* 0x00000004cfcf7c23 */ /* 0x000fe200080108e5 */
[--C-:B------:R-:W-:Y:S01]  /*3330*/  FFMA.FTZ R229, R206, UR4, -R225.reuse ;  /* 0x00000004cee57c23 */ /* 0x100fe200080108e1 */
[----:B------:R3:W-:Y:S01]  /*3340*/  MUFU.EX2 R24, R198 ;  /* 0x000000c600187308 */ /* 0x0007e20000000800 */
[----:B------:R-:W4:Y:S01]  /*3350*/  SHFL.IDX PT, R231, R15, R197, 0x1f ;  /* 0x00001fc50fe77589 */ /* 0x000f2200000e0000 */
[----:B------:R-:W-:-:S03]  /*3360*/  FFMA.FTZ R206, R222, UR4, -R225 ;  /* 0x00000004dece7c23 */ /* 0x000fc600080108e1 */
[----:B------:R-:W5:Y:S01]  /*3370*/  SHFL.IDX PT, R225, R14, R197, 0x1f ;  /* 0x00001fc50ee17589 */ /* 0x000f6200000e0000 */
[----:B------:R-:W-:Y:S01]  /*3380*/  FMUL.FTZ R195, R19, R195 ;  /* 0x000000c313c37220 */ /* 0x000fe20000410000 */
[----:B------:R-:W-:Y:S01]  /*3390*/  FADD.FTZ R232, R31, -R232 ;  /* 0x800000e81fe87221 */ /* 0x000fe20000010000 */
[----:B--2---:R-:W-:Y:S01]  /*33a0*/  FADD.FTZ R27, R27, -R234 ;  /* 0x800000ea1b1b7221 */ /* 0x004fe20000010000 */
[----:B---3--:R-:W-:Y:S02]  /*33b0*/  VIADD R198, R9, 0x18 ;  /* 0x0000001809c67836 */ /* 0x008fe40000000000 */
[--C-:B------:R-:W-:Y:S01]  /*33c0*/  FADD.FTZ R34, R34, -R233.reuse ;  /* 0x800000e922227221 */ /* 0x100fe20000010000 */
[----:B------:R-:W-:Y:S01]  /*33d0*/  FADD.FTZ R32, R32, -R233 ;  /* 0x800000e920207221 */ /* 0x000fe20000010000 */
[----:B------:R-:W-:Y:S01]  /*33e0*/  MUFU.EX2 R97, R97 ;  /* 0x0000006100617308 */ /* 0x000fe20000000800 */
[----:B------:R-:W2:Y:S04]  /*33f0*/  SHFL.IDX PT, R226, R15, R198, 0x1f ;  /* 0x00001fc60fe27589 */ /* 0x000ea800000e0000 */
[----:B------:R-:W3:Y:S03]  /*3400*/  SHFL.IDX PT, R15, R14, R193, 0x1f ;  /* 0x00001fc10e0f7589 */ /* 0x000ee600000e0000 */
[----:B------:R-:W-:Y:S01]  /*3410*/  MUFU.EX2 R202, R202 ;  /* 0x000000ca00ca7308 */ /* 0x000fe20000000800 */
[----:B------:R-:W-:Y:S01]  /*3420*/  SHFL.IDX PT, R227, R13, R198, 0x1f ;  /* 0x00001fc60de37589 */ /* 0x000fe200000e0000 */
[--C-:B----4-:R-:W-:Y:S01]  /*3430*/  FFMA.FTZ R93, R93, UR4, -R231.reuse ;  /* 0x000000045d5d7c23 */ /* 0x110fe200080108e7 */
[----:B------:R-:W-:Y:S01]  /*3440*/  FFMA.FTZ R208, R208, UR4, -R231 ;  /* 0x00000004d0d07c23 */ /* 0x000fe200080108e7 */
[----:B------:R-:W-:Y:S01]  /*3450*/  FFMA.FTZ R231, R96, UR4, -R228 ;  /* 0x0000000460e77c23 */ /* 0x000fe200080108e4 */
[----:B------:R-:W-:Y:S01]  /*3460*/  FFMA.FTZ R91, -R91, R91, 1 ;  /* 0x3f8000005b5b7423 */ /* 0x000fe2000001015b */
[--C-:B-----5:R-:W-:Y:S01]  /*3470*/  FFMA.FTZ R99, R99, UR4, -R225.reuse ;  /* 0x0000000463637c23 */ /* 0x120fe200080108e1 */
[----:B------:R-:W-:Y:S01]  /*3480*/  FFMA.FTZ R217, R217, UR4, -R225 ;  /* 0x00000004d9d97c23 */ /* 0x000fe200080108e1 */
[----:B------:R-:W4:Y:S01]  /*3490*/  SHFL.IDX PT, R228, R13, R193, 0x1f ;  /* 0x00001fc10de47589 */ /* 0x000f2200000e0000 */
[----:B------:R-:W5:Y:S03]  /*34a0*/  MUFU.EX2 R19, R224 ;  /* 0x000000e000137308 */ /* 0x000f660000000800 */
[----:B------:R-:W1:Y:S01]  /*34b0*/  SHFL.IDX PT, R225, R13, R199, 0x1f ;  /* 0x00001fc70de17589 */ /* 0x000e6200000e0000 */
[--C-:B--2---:R-:W-:Y:S01]  /*34c0*/  FFMA.FTZ R95, R95, UR4, -R226.reuse ;  /* 0x000000045f5f7c23 */ /* 0x104fe200080108e2 */
[----:B------:R-:W-:-:S03]  /*34d0*/  FFMA.FTZ R205, R205, UR4, -R226 ;  /* 0x00000004cdcd7c23 */ /* 0x000fc600080108e2 */
[----:B------:R-:W2:Y:S01]  /*34e0*/  MUFU.EX2 R31, R219 ;  /* 0x000000db001f7308 */ /* 0x000ea20000000800 */
[----:B------:R-:W2:Y:S01]  /*34f0*/  SHFL.IDX PT, R226, R14, R199, 0x1f ;  /* 0x00001fc70ee27589 */ /* 0x000ea200000e0000 */
[--C-:B---3--:R-:W-:Y:S01]  /*3500*/  FFMA.FTZ R222, R98, UR4, -R15.reuse ;  /* 0x0000000462de7c23 */ /* 0x108fe2000801080f */
[----:B------:R-:W-:Y:S02]  /*3510*/  FFMA.FTZ R203, R203, UR4, -R15 ;  /* 0x00000004cbcb7c23 */ /* 0x000fe4000801080f */
[----:B------:R-:W3:Y:S03]  /*3520*/  SHFL.IDX PT, R98, R14, R198, 0x1f ;  /* 0x00001fc60e627589 */ /* 0x000ee600000e0000 */
[----:B------:R5:W-:Y:S01]  /*3530*/  MUFU.EX2 R96, R222 ;  /* 0x000000de00607308 */ /* 0x000be20000000800 */
[----:B----4-:R-:W-:-:S07]  /*3540*/  FFMA.FTZ R102, R102, UR4, -R228 ;  /* 0x0000000466667c23 */ /* 0x010fce00080108e4 */
[----:B------:R4:W-:Y:S01]  /*3550*/  MUFU.EX2 R15, R229 ;  /* 0x000000e5000f7308 */ /* 0x0009e20000000800 */
[----:B-----5:R-:W5:Y:S01]  /*3560*/  SHFL.IDX PT, R222, R13, R9, 0x1f ;  /* 0x00001f090dde7589 */ /* 0x020f6200000e0000 */
[----:B------:R-:W-:Y:S01]  /*3570*/  FFMA.FTZ R216, R216, UR4, -R228 ;  /* 0x00000004d8d87c23 */ /* 0x000fe200080108e4 */
[--C-:B-1----:R-:W-:Y:S01]  /*3580*/  FFMA.FTZ R220, R220, UR4, -R225.reuse ;  /* 0x00000004dcdc7c23 */ /* 0x102fe200080108e1 */
[----:B------:R-:W-:Y:S01]  /*3590*/  FFMA.FTZ R212, R212, UR4, -R225 ;  /* 0x00000004d4d47c23 */ /* 0x000fe200080108e1 */
[----:B------:R-:W-:Y:S02]  /*35a0*/  FSEL R225, R115, -INF , !P6 ;  /* 0xff80000073e17808 */ /* 0x000fe40007000000 */
[----:B------:R-:W-:Y:S01]  /*35b0*/  FSEL R228, R192, -INF , !P1 ;  /* 0xff800000c0e47808 */ /* 0x000fe20004800000 */
[----:B------:R-:W-:Y:S01]  /*35c0*/  FMUL.FTZ R27, R19, R27 ;  /* 0x0000001b131b7220 */ /* 0x000fe20000410000 */
[--C-:B--2---:R-:W-:Y:S01]  /*35d0*/  FFMA.FTZ R230, R230, UR4, -R226.reuse ;  /* 0x00000004e6e67c23 */ /* 0x104fe200080108e2 */
[----:B------:R-:W-:Y:S01]  /*35e0*/  FFMA.FTZ R218, R218, UR4, -R226 ;  /* 0x00000004dada7c23 */ /* 0x000fe200080108e2 */
[----:B----4-:R1:W2:Y:S01]  /*35f0*/  SHFL.IDX PT, R229, R14, R200, 0x1f ;  /* 0x00001fc80ee57589 */ /* 0x0102a200000e0000 */
[----:B------:R-:W-:Y:S01]  /*3600*/  FFMA.FTZ R228, R228, UR4, -R227 ;  /* 0x00000004e4e47c23 */ /* 0x000fe200080108e3 */
[--C-:B---3--:R-:W-:Y:S01]  /*3610*/  FFMA.FTZ R100, R100, UR4, -R98.reuse ;  /* 0x0000000464647c23 */ /* 0x108fe20008010862 */
[----:B------:R-:W-:Y:S01]  /*3620*/  FFMA.FTZ R213, R213, UR4, -R98 ;  /* 0x00000004d5d57c23 */ /* 0x000fe20008010862 */
[----:B------:R-:W3:Y:S01]  /*3630*/  SHFL.IDX PT, R226, R13, R118, 0x1f ;  /* 0x00001f760de27589 */ /* 0x000ee200000e0000 */
[----:B------:R4:W-:Y:S08]  /*3640*/  MUFU.EX2 R98, R230 ;  /* 0x000000e600627308 */ /* 0x0009f00000000800 */
[----:B-1----:R1:W-:Y:S01]  /*3650*/  MUFU.EX2 R14, R231 ;  /* 0x000000e7000e7308 */ /* 0x0023e20000000800 */
[--C-:B-----5:R-:W-:Y:S01]  /*3660*/  FFMA.FTZ R101, R101, UR4, -R222.reuse ;  /* 0x0000000465657c23 */ /* 0x120fe200080108de */
[----:B------:R-:W-:Y:S01]  /*3670*/  FFMA.FTZ R214, R214, UR4, -R222 ;  /* 0x00000004d6d67c23 */ /* 0x000fe200080108de */
[----:B----4-:R-:W-:Y:S04]  /*3680*/  SHFL.IDX PT, R230, R190, R197, 0x1f ;  /* 0x00001fc5bee67589 */ /* 0x010fe800000e0000 */
[----:B------:R-:W4:Y:S01]  /*3690*/  SHFL.IDX PT, R222, R13, R197, 0x1f ;  /* 0x00001fc50dde7589 */ /* 0x000f2200000e0000 */
[----:B------:R-:W-:Y:S01]  /*36a0*/  FFMA.FTZ R219, -R18, R18, 1 ;  /* 0x3f80000012db7423 */ /* 0x000fe20000010112 */
[----:B------:R-:W-:Y:S01]  /*36b0*/  MUFU.EX2 R93, R93 ;  /* 0x0000005d005d7308 */ /* 0x000fe20000000800 */
[--C-:B--2---:R-:W-:Y:S01]  /*36c0*/  FFMA.FTZ R223, R223, UR4, -R229.reuse ;  /* 0x00000004dfdf7c23 */ /* 0x104fe200080108e5 */
[----:B------:R-:W-:Y:S01]  /*36d0*/  FFMA.FTZ R211, R211, UR4, -R229 ;  /* 0x00000004d3d37c23 */ /* 0x000fe200080108e5 */
[----:B------:R-:W-:Y:S01]  /*36e0*/  FSEL R229, R201, -INF , !P4 ;  /* 0xff800000c9e57808 */ /* 0x000fe20006000000 */
[----:B-1----:R-:W-:Y:S01]  /*36f0*/  SHFL.IDX PT, R231, R190, R117, 0x1f ;  /* 0x00001f75bee77589 */ /* 0x002fe200000e0000 */
[--C-:B---3--:R-:W-:Y:S01]  /*3700*/  FFMA.FTZ R235, R235, UR4, -R226.reuse ;  /* 0x00000004ebeb7c23 */ /* 0x108fe200080108e2 */
[----:B------:R-:W-:-:S02]  /*3710*/  FFMA.FTZ R210, R210, UR4, -R226 ;  /* 0x00000004d2d27c23 */ /* 0x000fc400080108e2 */
[----:B------:R-:W-:Y:S01]  /*3720*/  MUFU.EX2 R208, R208 ;  /* 0x000000d000d07308 */ /* 0x000fe20000000800 */
[----:B------:R1:W2:Y:S07]  /*3730*/  SHFL.IDX PT, R226, R13, R200, 0x1f ;  /* 0x00001fc80de27589 */ /* 0x0002ae00000e0000 */
[----:B------:R3:W-:Y:S08]  /*3740*/  MUFU.EX2 R12, R235 ;  /* 0x000000eb000c7308 */ /* 0x0007f00000000800 */
[----:B-1----:R1:W-:Y:S01]  /*3750*/  MUFU.EX2 R13, R223 ;  /* 0x000000df000d7308 */ /* 0x0023e20000000800 */
[----:B---3--:R-:W3:Y:S07]  /*3760*/  LDL R235, [R1+0x18] ;  /* 0x0000180001eb7983 */ /* 0x008eee0000100800 */
[----:B------:R-:W-:Y:S01]  /*3770*/  MUFU.EX2 R95, R95 ;  /* 0x0000005f005f7308 */ /* 0x000fe20000000800 */
[----:B-1----:R-:W-:-:S05]  /*3780*/  FSEL R223, R191, -INF , !P5 ;  /* 0xff800000bfdf7808 */ /* 0x002fca0006800000 */
[--C-:B----4-:R-:W-:Y:S01]  /*3790*/  FFMA.FTZ R223, R223, UR4, -R222.reuse ;  /* 0x00000004dfdf7c23 */ /* 0x110fe200080108de */
[----:B------:R-:W-:Y:S01]  /*37a0*/  FFMA.FTZ R222, R225, UR4, -R222 ;  /* 0x00000004e1de7c23 */ /* 0x000fe200080108de */
[----:B------:R-:W-:Y:S01]  /*37b0*/  FSEL R225, R196, -INF , !P2 ;  /* 0xff800000c4e17808 */ /* 0x000fe20005000000 */
[----:B------:R-:W-:Y:S04]  /*37c0*/  MUFU.EX2 R207, R207 ;  /* 0x000000cf00cf7308 */ /* 0x000fe80000000800 */
[----:B------:R-:W-:Y:S01]  /*37d0*/  FFMA.FTZ R227, R225, UR4, -R227 ;  /* 0x00000004e1e37c23 */ /* 0x000fe200080108e3 */
[----:B------:R-:W-:Y:S01]  /*37e0*/  FSEL R225, R194, -INF , !P3 ;  /* 0xff800000c2e17808 */ /* 0x000fe20005800000 */
[----:B------:R-:W-:Y:S02]  /*37f0*/  FMUL.FTZ R32, R94, R32 ;  /* 0x000000205e207220 */ /* 0x000fe40000410000 */
[----:B------:R-:W-:Y:S02]  /*3800*/  MUFU.EX2 R206, R206 ;  /* 0x000000ce00ce7308 */ /* 0x000fe40000000800 */
[--C-:B--2---:R-:W-:Y:S01]  /*3810*/  FFMA.FTZ R225, R225, UR4, -R226.reuse ;  /* 0x00000004e1e17c23 */ /* 0x104fe200080108e2 */
[----:B------:R-:W-:-:S02]  /*3820*/  FFMA.FTZ R226, R229, UR4, -R226 ;  /* 0x00000004e5e27c23 */ /* 0x000fc400080108e2 */
[----:B------:R-:W-:Y:S03]  /*3830*/  SHFL.IDX PT, R229, R190, R198, 0x1f ;  /* 0x00001fc6bee57589 */ /* 0x000fe600000e0000 */
[----:B------:R-:W-:Y:S01]  /*3840*/  MUFU.EX2 R203, R203 ;  /* 0x000000cb00cb7308 */ /* 0x000fe20000000800 */
[----:B------:R-:W1:Y:S07]  /*3850*/  SHFL.IDX PT, R190, R190, R200, 0x1f ;  /* 0x00001fc8bebe7589 */ /* 0x000e6e00000e0000 */
[----:B------:R-:W2:Y:S01]  /*3860*/  MUFU.EX2 R18, R221 ;  /* 0x000000dd00127308 */ /* 0x000ea20000000800 */
[----:B------:R-:W-:-:S04]  /*3870*/  FADD.FTZ R30, R30, -R231 ;  /* 0x800000e71e1e7221 */ /* 0x000fc80000010000 */
[----:B------:R-:W-:-:S03]  /*3880*/  FMUL.FTZ R30, R31, R30 ;  /* 0x0000001e1f1e7220 */ /* 0x000fc60000410000 */
[----:B------:R-:W-:Y:S08]  /*3890*/  MUFU.EX2 R218, R218 ;  /* 0x000000da00da7308 */ /* 0x000ff00000000800 */
[----:B------:R-:W-:Y:S01]  /*38a0*/  MUFU.EX2 R217, R217 ;  /* 0x000000d900d97308 */ /* 0x000fe20000000800 */
[--C-:B-1----:R-:W-:Y:S01]  /*38b0*/  FADD.FTZ R37, R37, -R190.reuse ;  /* 0x800000be25257221 */ /* 0x102fe20000010000 */
[----:B------:R-:W-:Y:S01]  /*38c0*/  FADD.FTZ R39, R39, -R190 ;  /* 0x800000be27277221 */ /* 0x000fe20000010000 */
[----:B------:R-:W-:Y:S01]  /*38d0*/  FFMA.FTZ R190, -R21, R21, 1 ;  /* 0x3f80000015be7423 */ /* 0x000fe20000010115 */
[----:B------:R-:W-:-:S04]  /*38e0*/  FFMA.FTZ R21, -R20, R20, 1 ;  /* 0x3f80000014157423 */ /* 0x000fc80000010114 */
[----:B------:R-:W-:Y:S01]  /*38f0*/  FMUL.FTZ R21, R21, R27 ;  /* 0x0000001b15157220 */ /* 0x000fe20000410000 */
[----:B------:R-:W-:Y:S01]  /*3900*/  FFMA.FTZ R27, -R22, R22, 1 ;  /* 0x3f800000161b7423 */ /* 0x000fe20000010116 */
[----:B------:R-:W-:Y:S01]  /*3910*/  FFMA.FTZ R22, -R23, R23, 1 ;  /* 0x3f80000017167423 */ /* 0x000fe20000010117 */
[----:B------:R-:W-:Y:S01]  /*3920*/  FMUL.FTZ R23, R26, R29 ;  /* 0x0000001d1a177220 */ /* 0x000fe20000410000 */
[----:B------:R-:W-:Y:S02]  /*3930*/  MUFU.EX2 R99, R99 ;  /* 0x0000006300637308 */ /* 0x000fe40000000800 */
[----:B------:R-:W-:Y:S01]  /*3940*/  FMUL.FTZ R22, R22, R30 ;  /* 0x0000001e16167220 */ /* 0x000fe20000410000 */
[----:B------:R-:W-:Y:S01]  /*3950*/  FMUL.FTZ R23, R27, R23 ;  /* 0x000000171b177220 */ /* 0x000fe20000410000 */
[----:B--2---:R-:W-:Y:S01]  /*3960*/  FMUL.FTZ R27, R18, R232 ;  /* 0x000000e8121b7220 */ /* 0x004fe20000410000 */
[----:B------:R-:W-:Y:S01]  /*3970*/  FFMA.FTZ R30, -R72, R72, 1 ;  /* 0x3f800000481e7423 */ /* 0x000fe20000010148 */
[----:B------:R-:W-:Y:S01]  /*3980*/  FFMA.FTZ R89, -R89, R89, 1 ;  /* 0x3f80000059597423 */ /* 0x000fe20000010159 */
[----:B------:R-:W-:Y:S01]  /*3990*/  FFMA.FTZ R184, -R184, R184, 1 ;  /* 0x3f800000b8b87423 */ /* 0x000fe200000101b8 */
[----:B------:R-:W-:Y:S01]  /*39a0*/  MUFU.EX2 R100, R100 ;  /* 0x0000006400647308 */ /* 0x000fe20000000800 */
[----:B------:R-:W-:-:S07]  /*39b0*/  FMUL.FTZ R30, R30, R27 ;  /* 0x0000001b1e1e7220 */ /* 0x000fce0000410000 */
[----:B------:R-:W1:Y:S01]  /*39c0*/  MUFU.EX2 R27, R205 ;  /* 0x000000cd001b7308 */ /* 0x000e620000000800 */
[--C-:B------:R-:W-:Y:S01]  /*39d0*/  FADD.FTZ R33, R33, -R230.reuse ;  /* 0x800000e621217221 */ /* 0x100fe20000010000 */
[----:B------:R-:W-:Y:S01]  /*39e0*/  FADD.FTZ R35, R35, -R230 ;  /* 0x800000e623237221 */ /* 0x000fe20000010000 */
[----:B------:R-:W-:Y:S01]  /*39f0*/  FFMA.FTZ R29, -R73, R73, 1 ;  /* 0x3f800000491d7423 */ /* 0x000fe20000010149 */
[----:B------:R-:W-:Y:S01]  /*3a00*/  FMUL.FTZ R73, R209, R34 ;  /* 0x00000022d1497220 */ /* 0x000fe20000410000 */
[----:B------:R-:W-:Y:S01]  /*3a10*/  FFMA.FTZ R34, -R74, R74, 1 ;  /* 0x3f8000004a227423 */ /* 0x000fe2000001014a */
[----:B------:R-:W-:Y:S01]  /*3a20*/  FMUL.FTZ R33, R93, R33 ;  /* 0x000000215d217220 */ /* 0x000fe20000410000 */
[----:B------:R-:W-:Y:S01]  /*3a30*/  FADD.FTZ R38, R38, -R229 ;  /* 0x800000e526267221 */ /* 0x000fe20000010000 */
[----:B------:R-:W-:Y:S01]  /*3a40*/  FMUL.FTZ R35, R208, R35 ;  /* 0x00000023d0237220 */ /* 0x000fe20000410000 */
[----:B------:R-:W-:Y:S01]  /*3a50*/  FADD.FTZ R28, R28, -R231 ;  /* 0x800000e71c1c7221 */ /* 0x000fe20000010000 */
[----:B------:R-:W-:Y:S01]  /*3a60*/  FMUL.FTZ R34, R34, R33 ;  /* 0x0000002122227220 */ /* 0x000fe20000410000 */
[----:B------:R-:W-:Y:S01]  /*3a70*/  MUFU.EX2 R213, R213 ;  /* 0x000000d500d57308 */ /* 0x000fe20000000800 */
[----:B------:R-:W-:Y:S01]  /*3a80*/  FMUL.FTZ R33, R76, R35 ;  /* 0x000000234c217220 */ /* 0x000fe20000410000 */
[----:B------:R-:W-:Y:S01]  /*3a90*/  FFMA.FTZ R35, -R79, R79, 1 ;  /* 0x3f8000004f237423 */ /* 0x000fe2000001014f */
[----:B-1----:R-:W-:Y:S01]  /*3aa0*/  FMUL.FTZ R38, R27, R38 ;  /* 0x000000261b267220 */ /* 0x002fe20000410000 */
[----:B------:R-:W-:-:S04]  /*3ab0*/  FMUL.FTZ R20, R24, R28 ;  /* 0x0000001c18147220 */ /* 0x000fc80000410000 */
[----:B------:R-:W-:Y:S01]  /*3ac0*/  MUFU.EX2 R92, R92 ;  /* 0x0000005c005c7308 */ /* 0x000fe20000000800 */
[----:B------:R-:W1:Y:S01]  /*3ad0*/  SHFL.IDX PT, R28, R11, R9, 0x1f ;  /* 0x00001f090b1c7589 */ /* 0x000e6200000e0000 */
[----:B------:R-:W-:-:S03]  /*3ae0*/  FMUL.FTZ R35, R35, R38 ;  /* 0x0000002623237220 */ /* 0x000fc60000410000 */
[----:B------:R-:W2:Y:S01]  /*3af0*/  SHFL.IDX PT, R38, R11, R118, 0x1f ;  /* 0x00001f760b267589 */ /* 0x000ea200000e0000 */
[----:B------:R-:W-:Y:S02]  /*3b00*/  FFMA.FTZ R90, -R90, R90, 1 ;  /* 0x3f8000005a5a7423 */ /* 0x000fe4000001015a */
[----:B------:R-:W-:Y:S01]  /*3b10*/  MUFU.EX2 R101, R101 ;  /* 0x0000006500657308 */ /* 0x000fe20000000800 */
[----:B------:R-:W4:Y:S01]  /*3b20*/  SHFL.IDX PT, R74, R11, R199, 0x1f ;  /* 0x00001fc70b4a7589 */ /* 0x000f2200000e0000 */
[----:B------:R-:W-:Y:S01]  /*3b30*/  FADD.FTZ R36, R36, -R229 ;  /* 0x800000e524247221 */ /* 0x000fe20000010000 */
[----:B------:R-:W-:Y:S01]  /*3b40*/  FMUL.FTZ R29, R29, R32 ;  /* 0x000000201d1d7220 */ /* 0x000fe20000410000 */
[----:B------:R-:W-:Y:S02]  /*3b50*/  FFMA.FTZ R32, -R75, R75, 1 ;  /* 0x3f8000004b207423 */ /* 0x000fe4000001014b */
[----:B------:R-:W-:Y:S01]  /*3b60*/  FMUL.FTZ R36, R95, R36 ;  /* 0x000000245f247220 */ /* 0x000fe20000410000 */
[----:B------:R-:W-:Y:S01]  /*3b70*/  FMUL.FTZ R39, R207, R39 ;  /* 0x00000027cf277220 */ /* 0x000fe20000410000 */
[----:B------:R-:W-:Y:S01]  /*3b80*/  FMUL.FTZ R32, R32, R73 ;  /* 0x0000004920207220 */ /* 0x000fe20000410000 */
[----:B------:R-:W5:Y:S01]  /*3b90*/  SHFL.IDX PT, R72, R11, R193, 0x1f ;  /* 0x00001fc10b487589 */ /* 0x000f6200000e0000 */
[----:B------:R-:W-:Y:S01]  /*3ba0*/  FMUL.FTZ R36, R77, R36 ;  /* 0x000000244d247220 */ /* 0x000fe20000410000 */
[----:B------:R-:W-:Y:S02]  /*3bb0*/  MUFU.EX2 R102, R102 ;  /* 0x0000006600667308 */ /* 0x000fe40000000800 */
[----:B------:R-:W5:Y:S04]  /*3bc0*/  SHFL.IDX PT, R73, R11, R117, 0x1f ;  /* 0x00001f750b497589 */ /* 0x000f6800000e0000 */
[----:B------:R-:W5:Y:S01]  /*3bd0*/  SHFL.IDX PT, R75, R11, R197, 0x1f ;  /* 0x00001fc50b4b7589 */ /* 0x000f6200000e0000 */
[--C-:B-1----:R-:W-:Y:S01]  /*3be0*/  FADD.FTZ R40, R40, -R28.reuse ;  /* 0x8000001c28287221 */ /* 0x102fe20000010000 */
[----:B------:R-:W-:Y:S02]  /*3bf0*/  MUFU.EX2 R119, R119 ;  /* 0x0000007700777308 */ /* 0x000fe40000000800 */
[----:B------:R-:W-:Y:S04]  /*3c00*/  SHFL.IDX PT, R76, R11, R198, 0x1f ;  /* 0x00001fc60b4c7589 */ /* 0x000fe800000e0000 */
[----:B------:R1:W5:Y:S02]  /*3c10*/  SHFL.IDX PT, R77, R11, R200, 0x1f ;  /* 0x00001fc80b4d7589 */ /* 0x00036400000e0000 */
[----:B------:R-:W-:Y:S01]  /*3c20*/  MUFU.EX2 R103, R103 ;  /* 0x0000006700677308 */ /* 0x000fe20000000800 */
[----:B-1----:R-:W-:Y:S01]  /*3c30*/  FMUL.FTZ R11, R80, R39 ;  /* 0x00000027500b7220 */ /* 0x002fe20000410000 */
[----:B------:R-:W-:Y:S01]  /*3c40*/  FADD.FTZ R39, R42, -R28 ;  /* 0x8000001c2a277221 */ /* 0x000fe20000010000 */
[----:B--2---:R-:W-:Y:S01]  /*3c50*/  FADD.FTZ R28, R45, -R38 ;  /* 0x800000262d1c7221 */ /* 0x004fe20000010000 */
[----:B----4-:R-:W-:-:S02]  /*3c60*/  FADD.FTZ R45, R48, -R74 ;  /* 0x8000004a302d7221 */ /* 0x010fc40000010000 */
[----:B------:R1:W2:Y:S01]  /*3c70*/  LDS R48, [R10+0x380] ;  /* 0x000380000a307984 */ /* 0x0002a20000000800 */
[--C-:B-----5:R-:W-:Y:S01]  /*3c80*/  FADD.FTZ R41, R41, -R72.reuse ;  /* 0x8000004829297221 */ /* 0x120fe20000010000 */
[----:B------:R-:W-:Y:S01]  /*3c90*/  FADD.FTZ R72, R43, -R72 ;  /* 0x800000482b487221 */ /* 0x000fe20000010000 */
[--C-:B------:R-:W-:Y:S01]  /*3ca0*/  FADD.FTZ R43, R44, -R73.reuse ;  /* 0x800000492c2b7221 */ /* 0x100fe20000010000 */
[----:B------:R-:W-:Y:S01]  /*3cb0*/  FADD.FTZ R73, R46, -R73 ;  /* 0x800000492e497221 */ /* 0x000fe20000010000 */
[--C-:B------:R-:W-:Y:S01]  /*3cc0*/  FADD.FTZ R42, R51, -R75.reuse ;  /* 0x8000004b332a7221 */ /* 0x100fe20000010000 */
[----:B------:R-:W-:Y:S01]  /*3cd0*/  FFMA.FTZ R46, -R81, R81, 1 ;  /* 0x3f800000512e7423 */ /* 0x000fe20000010151 */
[----:B------:R-:W-:Y:S01]  /*3ce0*/  FMUL.FTZ R51, R15, R40 ;  /* 0x000000280f337220 */ /* 0x000fe20000410000 */
[----:B------:R-:W-:Y:S01]  /*3cf0*/  FADD.FTZ R79, R50, -R74 ;  /* 0x8000004a324f7221 */ /* 0x000fe20000010000 */
[----:B-1----:R-:W-:Y:S02]  /*3d00*/  FMUL.FTZ R10, R14, R43 ;  /* 0x0000002b0e0a7220 */ /* 0x002fe40000410000 */
[----:B------:R-:W-:Y:S01]  /*3d10*/  FMUL.FTZ R46, R46, R51 ;  /* 0x000000332e2e7220 */ /* 0x000fe20000410000 */
[----:B------:R-:W-:Y:S01]  /*3d20*/  FFMA.FTZ R51, -R85, R85, 1 ;  /* 0x3f80000055337423 */ /* 0x000fe20000010155 */
[----:B------:R-:W-:Y:S01]  /*3d30*/  FADD.FTZ R47, R47, -R38 ;  /* 0x800000262f2f7221 */ /* 0x000fe20000010000 */
        /* <DEDUP_REMOVED lines=8> */
[----:B------:R-:W-:Y:S01]  /*3dc0*/  FADD.FTZ R44, R53, -R77 ;  /* 0x8000004d352c7221 */ /* 0x000fe20000010000 */
[----:B------:R-:W-:Y:S01]  /*3dd0*/  FMUL.FTZ R10, R202, R47 ;  /* 0x0000002fca0a7220 */ /* 0x000fe20000410000 */
        /* <DEDUP_REMOVED lines=10> */
[----:B------:R-:W1:Y:S01]  /*3e80*/  MUFU.EX2 R10, R211 ;  /* 0x000000d3000a7308 */ /* 0x000e620000000800 */
[----:B------:R-:W-:Y:S01]  /*3e90*/  FMUL.FTZ R43, R99, R38 ;  /* 0x00000026632b7220 */ /* 0x000fe20000410000 */
[----:B--2---:R-:W2:Y:S04]  /*3ea0*/  SHFL.IDX PT, R73, R48, R9, 0x1f ;  /* 0x00001f0930497589 */ /* 0x004ea800000e0000 */
[----:B------:R-:W4:Y:S01]  /*3eb0*/  SHFL.IDX PT, R72, R48, R193, 0x1f ;  /* 0x00001fc130487589 */ /* 0x000f2200000e0000 */
[----:B------:R-:W-:-:S03]  /*3ec0*/  FMUL.FTZ R38, R184, R75 ;  /* 0x0000004bb8267220 */ /* 0x000fc60000410000 */
[----:B------:R-:W5:Y:S04]  /*3ed0*/  SHFL.IDX PT, R118, R48, R118, 0x1f ;  /* 0x00001f7630767589 */ /* 0x000f6800000e0000 */
[----:B------:R-:W5:Y:S04]  /*3ee0*/  SHFL.IDX PT, R199, R48, R199, 0x1f ;  /* 0x00001fc730c77589 */ /* 0x000f6800000e0000 */
[----:B------:R-:W5:Y:S04]  /*3ef0*/  SHFL.IDX PT, R28, R48, R197, 0x1f ;  /* 0x00001fc5301c7589 */ /* 0x000f6800000e0000 */
[----:B------:R-:W5:Y:S04]  /*3f00*/  SHFL.IDX PT, R117, R48, R117, 0x1f ;  /* 0x00001f7530757589 */ /* 0x000f6800000e0000 */
[----:B------:R-:W5:Y:S04]  /*3f10*/  SHFL.IDX PT, R75, R48, R198, 0x1f ;  /* 0x00001fc6304b7589 */ /* 0x000f6800000e0000 */
[----:B------:R4:W3:Y:S01]  /*3f20*/  SHFL.IDX PT, R200, R48, R200, 0x1f ;  /* 0x00001fc830c87589 */ /* 0x0008e200000e0000 */
[----:B------:R-:W5:Y:S01]  /*3f30*/  MUFU.EX2 R220, R220 ;  /* 0x000000dc00dc7308 */ /* 0x000f620000000800 */
[----:B------:R-:W-:Y:S01]  /*3f40*/  FMUL.FTZ R42, R90, R43 ;  /* 0x0000002b5a2a7220 */ /* 0x000fe20000410000 */
[----:B------:R-:W-:Y:S01]  /*3f50*/  FADD.FTZ R55, R55, -R77 ;  /* 0x8000004d37377221 */ /* 0x000fe20000010000 */
[----:B------:R-:W-:Y:S01]  /*3f60*/  FADD.FTZ R54, R54, -R76 ;  /* 0x8000004c36367221 */ /* 0x000fe20000010000 */
[----:B------:R-:W-:-:S04]  /*3f70*/  FFMA.FTZ R185, -R185, R185, 1 ;  /* 0x3f800000b9b97423 */ /* 0x000fc800000101b9 */
[----:B------:R-:W5:Y:S01]  /*3f80*/  MUFU.EX2 R214, R214 ;  /* 0x000000d600d67308 */ /* 0x000f620000000800 */
[----:B------:R-:W-:Y:S01]  /*3f90*/  FMUL.FTZ R74, R100, R49 ;  /* 0x00000031644a7220 */ /* 0x000fe20000410000 */
[----:B------:R-:W-:-:S06]  /*3fa0*/  FFMA.FTZ R188, -R188, R188, 1 ;  /* 0x3f800000bcbc7423 */ /* 0x000fcc00000101bc */
[----:B------:R-:W3:Y:S01]  /*3fb0*/  MUFU.EX2 R43, R216 ;  /* 0x000000d8002b7308 */ /* 0x000ee20000000800 */
[----:B-1----:R-:W-:-:S07]  /*3fc0*/  FMUL.FTZ R79, R10, R55 ;  /* 0x000000370a4f7220 */ /* 0x002fce0000410000 */
[----:B------:R-:W1:Y:S01]  /*3fd0*/  MUFU.EX2 R221, R222 ;  /* 0x000000de00dd7308 */ /* 0x000e620000000800 */
[----:B------:R-:W-:Y:S01]  /*3fe0*/  FFMA.FTZ R186, -R186, R186, 1 ;  /* 0x3f800000baba7423 */ /* 0x000fe200000101ba */
[----:B------:R-:W-:Y:S01]  /*3ff0*/  FFMA.FTZ R187, -R187, R187, 1 ;  /* 0x3f800000bbbb7423 */ /* 0x000fe200000101bb */
[----:B------:R-:W-:Y:S01]  /*4000*/  FMUL.FTZ R54, R213, R54 ;  /* 0x00000036d5367220 */ /* 0x000fe20000410000 */
[----:B------:R-:W-:-:S04]  /*4010*/  FMUL.FTZ R77, R13, R44 ;  /* 0x0000002c0d4d7220 */ /* 0x000fc80000410000 */
[----:B------:R-:W1:Y:S01]  /*4020*/  MUFU.EX2 R227, R227 ;  /* 0x000000e300e37308 */ /* 0x000e620000000800 */
[----:B------:R-:W-:Y:S01]  /*4030*/  FMUL.FTZ R55, R185, R74 ;  /* 0x0000004ab9377220 */ /* 0x000fe20000410000 */
[----:B--2---:R-:W-:Y:S01]  /*4040*/  FADD.FTZ R74, R56, -R73 ;  /* 0x80000049384a7221 */ /* 0x004fe20000010000 */
[----:B------:R-:W-:-:S05]  /*4050*/  FMUL.FTZ R44, R188, R79 ;  /* 0x0000004fbc2c7220 */ /* 0x000fca0000410000 */
[----:B------:R-:W2:Y:S01]  /*4060*/  MUFU.EX2 R215, R215 ;  /* 0x000000d700d77308 */ /* 0x000ea20000000800 */
[----:B------:R-:W-:Y:S01]  /*4070*/  FFMA.FTZ R78, -R78, R78, 1 ;  /* 0x3f8000004e4e7423 */ /* 0x000fe2000001014e */
[----:B------:R-:W-:-:S06]  /*4080*/  FMUL.FTZ R37, R92, R37 ;  /* 0x000000255c257220 */ /* 0x000fcc0000410000 */
[----:B------:R-:W2:Y:S01]  /*4090*/  MUFU.EX2 R210, R210 ;  /* 0x000000d200d27308 */ /* 0x000ea20000000800 */
[----:B----4-:R-:W-:Y:S01]  /*40a0*/  FADD.FTZ R79, R57, -R72 ;  /* 0x80000048394f7221 */ /* 0x010fe20000010000 */
[----:B------:R-:W-:-:S06]  /*40b0*/  FMUL.FTZ R49, R187, R54 ;  /* 0x00000036bb317220 */ /* 0x000fcc0000410000 */
[----:B------:R-:W-:Y:S01]  /*40c0*/  MUFU.EX2 R223, R223 ;  /* 0x000000df00df7308 */ /* 0x000fe20000000800 */
[----:B------:R-:W-:Y:S01]  /*40d0*/  FMUL.FTZ R48, R186, R77 ;  /* 0x0000004dba307220 */ /* 0x000fe20000410000 */
[----:B-----5:R-:W-:-:S06]  /*40e0*/  FADD.FTZ R81, R61, -R118 ;  /* 0x800000763d517221 */ /* 0x020fcc0000010000 */
[----:B------:R-:W-:Y:S01]  /*40f0*/  MUFU.EX2 R228, R228 ;  /* 0x000000e400e47308 */ /* 0x000fe20000000800 */
[----:B------:R-:W-:-:S07]  /*4100*/  FADD.FTZ R57, R64, -R199 ;  /* 0x800000c740397221 */ /* 0x000fce0000010000 */
[----:B------:R-:W-:Y:S01]  /*4110*/  MUFU.EX2 R225, R225 ;  /* 0x000000e100e17308 */ /* 0x000fe20000000800 */
[----:B------:R-:W-:-:S07]  /*4120*/  FFMA.FTZ R83, -R83, R83, 1 ;  /* 0x3f80000053537423 */ /* 0x000fce0000010153 */
[----:B------:R-:W4:Y:S01]  /*4130*/  MUFU.EX2 R212, R212 ;  /* 0x000000d400d47308 */ /* 0x000f220000000800 */
[----:B------:R-:W-:-:S07]  /*4140*/  FADD.FTZ R77, R58, -R73 ;  /* 0x800000493a4d7221 */ /* 0x000fce0000010000 */
[----:B------:R-:W5:Y:S01]  /*4150*/  MUFU.EX2 R226, R226 ;  /* 0x000000e200e27308 */ /* 0x000f620000000800 */
[----:B------:R-:W-:Y:S01]  /*4160*/  FADD.FTZ R76, R59, -R72 ;  /* 0x800000483b4c7221 */ /* 0x000fe20000010000 */
[----:B------:R-:W-:Y:S01]  /*4170*/  FADD.FTZ R56, R65, -R28 ;  /* 0x8000001c41387221 */ /* 0x000fe20000010000 */
[----:B------:R-:W-:Y:S01]  /*4180*/  FFMA.FTZ R54, -R189, R189, 1 ;  /* 0x3f800000bd367423 */ /* 0x000fe200000101bd */
[----:B------:R-:W-:Y:S01]  /*4190*/  FMUL.FTZ R61, R101, R74 ;  /* 0x0000004a653d7220 */ /* 0x000fe20000410000 */
[----:B------:R-:W-:Y:S01]  /*41a0*/  FADD.FTZ R25, R25, -R234 ;  /* 0x800000ea19197221 */ /* 0x000fe20000010000 */
[--C-:B------:R-:W-:Y:S01]  /*41b0*/  FADD.FTZ R60, R60, -R117.reuse ;  /* 0x800000753c3c7221 */ /* 0x100fe20000010000 */
[----:B------:R-:W-:Y:S01]  /*41c0*/  FADD.FTZ R28, R67, -R28 ;  /* 0x8000001c431c7221 */ /* 0x000fe20000010000 */
[----:B------:R-:W-:Y:S01]  /*41d0*/  FMUL.FTZ R37, R78, R37 ;  /* 0x000000254e257220 */ /* 0x000fe20000410000 */
[----:B------:R-:W-:Y:S01]  /*41e0*/  FADD.FTZ R78, R62, -R117 ;  /* 0x800000753e4e7221 */ /* 0x000fe20000010000 */
[--C-:B------:R-:W-:Y:S01]  /*41f0*/  FADD.FTZ R59, R68, -R75.reuse ;  /* 0x8000004b443b7221 */ /* 0x100fe20000010000 */
[----:B------:R-:W-:Y:S01]  /*4200*/  FADD.FTZ R70, R70, -R75 ;  /* 0x8000004b46467221 */ /* 0x000fe20000010000 */
[----:B------:R-:W-:Y:S01]  /*4210*/  FFMA.FTZ R112, -R112, R112, 1 ;  /* 0x3f80000070707423 */ /* 0x000fe20000010170 */
[----:B------:R-:W-:Y:S01]  /*4220*/  FMUL.FTZ R57, R220, R57 ;  /* 0x00000039dc397220 */ /* 0x000fe20000410000 */
[----:B------:R-:W-:Y:S01]  /*4230*/  FMUL.FTZ R20, R190, R20 ;  /* 0x00000014be147220 */ /* 0x000fe20000410000 */
[----:B------:R-:W-:Y:S01]  /*4240*/  FMUL.FTZ R40, R83, R40 ;  /* 0x0000002853287220 */ /* 0x000fe20000410000 */
[----:B------:R-:W-:Y:S01]  /*4250*/  FMUL.FTZ R54, R54, R61 ;  /* 0x0000003d36367220 */ /* 0x000fe20000410000 */
[----:B------:R-:W-:Y:S01]  /*4260*/  FFMA.FTZ R73, -R105, R105, 1 ;  /* 0x3f80000069497423 */ /* 0x000fe20000010169 */
[----:B------:R-:W-:Y:S01]  /*4270*/  FFMA.FTZ R72, -R106, R106, 1 ;  /* 0x3f8000006a487423 */ /* 0x000fe2000001016a */
[----:B------:R-:W-:Y:S01]  /*4280*/  FFMA.FTZ R75, -R107, R107, 1 ;  /* 0x3f8000006b4b7423 */ /* 0x000fe2000001016b */
[----:B------:R-:W-:Y:S01]  /*4290*/  FMUL.FTZ R77, R214, R77 ;  /* 0x0000004dd64d7220 */ /* 0x000fe20000410000 */
[----:B------:R-:W-:Y:S01]  /*42a0*/  FMUL.FTZ R62, R102, R79 ;  /* 0x0000004f663e7220 */ /* 0x000fe20000410000 */
[----:B---3--:R-:W-:Y:S01]  /*42b0*/  FMUL.FTZ R76, R43, R76 ;  /* 0x0000004c2b4c7220 */ /* 0x008fe20000410000 */
[----:B------:R-:W-:Y:S01]  /*42c0*/  FMUL.FTZ R25, R119, R25 ;  /* 0x0000001977197220 */ /* 0x000fe20000410000 */
[----:B------:R-:W-:Y:S01]  /*42d0*/  FADD.FTZ R83, R63, -R118 ;  /* 0x800000763f537221 */ /* 0x000fe20000010000 */
[----:B------:R-:W-:Y:S01]  /*42e0*/  FFMA.FTZ R74, -R108, R108, 1 ;  /* 0x3f8000006c4a7423 */ /* 0x000fe2000001016c */
[----:B------:R-:W-:Y:S01]  /*42f0*/  FMUL.FTZ R61, R103, R60 ;  /* 0x0000003c673d7220 */ /* 0x000fe20000410000 */
[----:B------:R-:W-:Y:S01]  /*4300*/  FFMA.FTZ R115, -R115, R115, 1 ;  /* 0x3f80000073737423 */ /* 0x000fe20000010173 */
[----:B-1----:R-:W-:Y:S01]  /*4310*/  FMUL.FTZ R28, R221, R28 ;  /* 0x0000001cdd1c7220 */ /* 0x002fe20000410000 */
[----:B------:R-:W-:Y:S01]  /*4320*/  FADD.FTZ R199, R66, -R199 ;  /* 0x800000c742c77221 */ /* 0x000fe20000010000 */
[--C-:B------:R-:W-:Y:S01]  /*4330*/  FADD.FTZ R58, R69, -R200.reuse ;  /* 0x800000c8453a7221 */ /* 0x100fe20000010000 */
[----:B------:R-:W-:Y:S01]  /*4340*/  FADD.FTZ R71, R71, -R200 ;  /* 0x800000c847477221 */ /* 0x000fe20000010000 */
        /* <DEDUP_REMOVED lines=11> */
[----:B------:R-:W-:Y:S01]  /*4400*/  FFMA.FTZ R79, -R111, R111, 1 ;  /* 0x3f8000006f4f7423 */ /* 0x000fe2000001016f */
[----:B--2---:R-:W-:Y:S01]  /*4410*/  FMUL.FTZ R63, R215, R78 ;  /* 0x0000004ed73f7220 */ /* 0x004fe20000410000 */
[----:B------:R-:W-:Y:S01]  /*4420*/  FMUL.FTZ R60, R12, R81 ;  /* 0x000000510c3c7220 */ /* 0x000fe20000410000 */
[----:B------:R-:W-:Y:S01]  /*4430*/  FMUL.FTZ R62, R210, R83 ;  /* 0x00000053d23e7220 */ /* 0x000fe20000410000 */
[----:B------:R-:W-:Y:S01]  /*4440*/  FMUL.FTZ R74, R74, R61 ;  /* 0x0000003d4a4a7220 */ /* 0x000fe20000410000 */
[----:B------:R-:W-:Y:S01]  /*4450*/  FMUL.FTZ R115, R115, R28 ;  /* 0x0000001c73737220 */ /* 0x000fe20000410000 */
[----:B------:R-:W-:Y:S01]  /*4460*/  F2FP.F16.F32.PACK_AB R70, R23, R20 ;  /* 0x000000141746723e */ /* 0x000fe200000000ff */
[----:B------:R-:W-:Y:S01]  /*4470*/  FFMA.FTZ R191, -R191, R191, 1 ;  /* 0x3f800000bfbf7423 */ /* 0x000fe200000101bf */
[----:B------:R-:W-:Y:S01]  /*4480*/  FFMA.FTZ R114, -R114, R114, 1 ;  /* 0x3f80000072727423 */ /* 0x000fe20000010172 */
[----:B----4-:R-:W-:Y:S01]  /*4490*/  FMUL.FTZ R199, R212, R199 ;  /* 0x000000c7d4c77220 */ /* 0x010fe20000410000 */
[----:B------:R-:W-:Y:S01]  /*44a0*/  FMUL.FTZ R56, R223, R56 ;  /* 0x00000038df387220 */ /* 0x000fe20000410000 */
[----:B------:R-:W-:Y:S01]  /*44b0*/  FFMA.FTZ R192, -R192, R192, 1 ;  /* 0x3f800000c0c07423 */ /* 0x000fe200000101c0 */
[----:B------:R-:W-:Y:S01]  /*44c0*/  FFMA.FTZ R194, -R194, R194, 1 ;  /* 0x3f800000c2c27423 */ /* 0x000fe200000101c2 */
[----:B------:R-:W-:Y:S01]  /*44d0*/  FFMA.FTZ R196, -R196, R196, 1 ;  /* 0x3f800000c4c47423 */ /* 0x000fe200000101c4 */
[----:B------:R-:W-:Y:S01]  /*44e0*/  FFMA.FTZ R201, -R201, R201, 1 ;  /* 0x3f800000c9c97423 */ /* 0x000fe200000101c9 */
[----:B------:R-:W-:Y:S01]  /*44f0*/  FMUL.FTZ R59, R228, R59 ;  /* 0x0000003be43b7220 */ /* 0x000fe20000410000 */
[----:B------:R-:W-:Y:S01]  /*4500*/  FMUL.FTZ R61, R225, R58 ;  /* 0x0000003ae13d7220 */ /* 0x000fe20000410000 */
[----:B-----5:R-:W-:Y:S01]  /*4510*/  FMUL.FTZ R28, R226, R71 ;  /* 0x00000047e21c7220 */ /* 0x020fe20000410000 */
        /* <DEDUP_REMOVED lines=29> */
[----:B------:R1:W-:Y:S01]  /*46f0*/  STSM.16.MT88.4 [R20+0x1a800], R68 ;  /* 0x01a8004414007844 */ /* 0x0003e20000004200 */
[----:B------:R-:W-:Y:S02]  /*4700*/  R2UR UR6, R236 ;  /* 0x00000000ec0672ca */ /* 0x000fe400000e0000 */
[----:B------:R-:W-:Y:S02]  /*4710*/  F2FP.F16.F32.PACK_AB R53, R75, R72 ;  /* 0x000000484b35723e */ /* 0x000fe400000000ff */
[----:B------:R-:W-:Y:S02]  /*4720*/  F2FP.F16.F32.PACK_AB R54, R77, R74 ;  /* 0x0000004a4d36723e */ /* 0x000fe400000000ff */
[----:B------:R-:W-:Y:S01]  /*4730*/  F2FP.F16.F32.PACK_AB R55, R79, R76 ;  /* 0x0000004c4f37723e */ /* 0x000fe200000000ff */
[----:B------:R1:W-:Y:S01]  /*4740*/  STSM.16.MT88.4 [R20+0x1b000], R64 ;  /* 0x01b0004014007844 */ /* 0x0003e20000004200 */
[----:B------:R-:W-:-:S02]  /*4750*/  F2FP.F16.F32.PACK_AB R48, R191, R112 ;  /* 0x00000070bf30723e */ /* 0x000fc400000000ff */
[----:B------:R-:W-:Y:S02]  /*4760*/  F2FP.F16.F32.PACK_AB R49, R115, R114 ;  /* 0x000000727331723e */ /* 0x000fe400000000ff */
[----:B------:R-:W-:Y:S02]  /*4770*/  F2FP.F16.F32.PACK_AB R50, R81, R192 ;  /* 0x000000c05132723e */ /* 0x000fe400000000ff */
[----:B------:R-:W-:Y:S01]  /*4780*/  F2FP.F16.F32.PACK_AB R51, R201, R196 ;  /* 0x000000c4c933723e */ /* 0x000fe200000000ff */
[----:B------:R1:W-:Y:S01]  /*4790*/  STSM.16.MT88.4 [R20+0x1b800], R60 ;  /* 0x01b8003c14007844 */ /* 0x0003e20000004200 */
[----:B------:R-:W-:Y:S02]  /*47a0*/  F2FP.F16.F32.PACK_AB R28, R119, R113 ;  /* 0x00000071771c723e */ /* 0x000fe400000000ff */
[----:B------:R-:W-:Y:S01]  /*47b0*/  F2FP.F16.F32.PACK_AB R30, R26, R24 ;  /* 0x000000181a1e723e */ /* 0x000fe200000000ff */
[----:B------:R1:W-:Y:S01]  /*47c0*/  STSM.16.MT88.4 [R20+0x1c000], R56 ;  /* 0x01c0003814007844 */ /* 0x0003e20000004200 */
[----:B------:R-:W-:-:S02]  /*47d0*/  F2FP.F16.F32.PACK_AB R29, R19, R104 ;  /* 0x00000068131d723e */ /* 0x000fc400000000ff */
[----:B------:R-:W-:Y:S01]  /*47e0*/  F2FP.F16.F32.PACK_AB R31, R18, R31 ;  /* 0x0000001f121f723e */ /* 0x000fe200000000ff */
[----:B------:R1:W-:Y:S04]  /*47f0*/  STSM.16.MT88.4 [R20+0x1c800], R52 ;  /* 0x01c8003414007844 */ /* 0x0003e80000004200 */
        /* <DEDUP_REMOVED lines=54> */
[----:B------:R-:W-:-:S05]  /*4b60*/  VIADD R11, R17, 0x1a800 ;  /* 0x0001a800110b7836 */ /* 0x000fca0000000000 */
[----:B------:R-:W-:-:S04]  /*4b70*/  LEA R10, R5, R11, 0xb ;  /* 0x0000000b050a7211 */ /* 0x000fc800078e58ff */
        /* <DEDUP_REMOVED lines=167> */
.L_x_2728:
        /* <DEDUP_REMOVED lines=56> */
.L_x_2729:
[----:B------:R-:W-:Y:S01]  /*5970*/  IADD3 R16, R16, 0x1, RZ ;  /* 0x0000000110107810 */ /* 0x000fe20007ffe0ff */
[----:B------:R-:W-:Y:S02]  /*5980*/  VIADD R0, R0, 0x1 ;  /* 0x0000000100007836 */ /* 0x000fe40000000000 */
[----:B------:R-:W-:Y:S01]  /*5990*/  VIADD R6, R6, 0x26820 ;  /* 0x0002682006067836 */ /* 0x000fe20000000000 */
[----:B------:R-:W-:Y:S02]  /*59a0*/  ISETP.GE.AND P1, PT, R16, R237, PT ;  /* 0x000000ed1000720c */ /* 0x000fe40003f26270 */
[----:B------:R-:W-:Y:S02]  /*59b0*/  ISETP.NE.AND P0, PT, R0, 0x2, PT ;  /* 0x000000020000780c */ /* 0x000fe40003f05270 */
[----:B------:R-:W-:Y:S02]  /*59c0*/  PRMT R6, RZ, 0x654, R6 ;  /* 0x00000654ff067816 */ /* 0x000fe40000000006 */
[----:B-1----:R-:W-:-:S02]  /*59d0*/  SEL R7, RZ, 0x1, P0 ;  /* 0x00000001ff077807 */ /* 0x002fc40000000000 */
[----:B------:R1:W-:Y:S01]  /*59e0*/  SYNCS.ARRIVE.TRANS64.RED.A1T0 RZ, [R6+URZ], RZ ;  /* 0x000000ff06ff79a7 */ /* 0x0003e2000810043f */
[----:B------:R-:W-:Y:S02]  /*59f0*/  SEL R0, R0, RZ, P0 ;  /* 0x000000ff00007207 */ /* 0x000fe40000000000 */
[----:B------:R-:W-:Y:S02]  /*5a00*/  LOP3.LUT R4, R4, R7, RZ, 0x3c, !PT ;  /* 0x0000000704047212 */ /* 0x000fe400078e3cff */
[----:B------:R-:W-:Y:S05]  /*5a10*/  @!P1 BRA `(.L_x_2730) ;  /* 0xffffffc000749947 */ /* 0x000fea000383ffff */
.L_x_2719:
[----:B-1----:R-:W2:Y:S02]  /*5a20*/  LDL R6, [R1+0x2c] ;  /* 0x00002c0001067983 */ /* 0x002ea40000100800 */
[----:B--2---:R-:W-:-:S13]  /*5a30*/  ISETP.GE.AND P0, PT, R16, R6, PT ;  /* 0x000000061000720c */ /* 0x004fda0003f06270 */
[----:B------:R-:W-:Y:S05]  /*5a40*/  @P0 BRA `(.L_x_2731) ;  /* 0x00000040006c0947 */ /* 0x000fea0003800000 */
[----:B------:R-:W2:Y:S01]  /*5a50*/  LDL.LU R13, [R1+0x1c] ;  /* 0x00001c00010d7983 */ /* 0x000ea20000300800 */
[----:B------:R-:W1:Y:S03]  /*5a60*/  LDC R23, c[0x0][0x290] ;  /* 0x0000a400ff177b82 */ /* 0x000e660000000800 */
[----:B------:R-:W3:Y:S04]  /*5a70*/  LDL.LU R26, [R1+0x10] ;  /* 0x00001000011a7983 */ /* 0x000ee80000300800 */
[----:B------:R-:W1:Y:S04]  /*5a80*/  LDL R25, [R1+0x30] ;  /* 0x0000300001197983 */ /* 0x000e680000100800 */
[----:B------:R-:W4:Y:S01]  /*5a90*/  LDL.LU R24, [R1+0xc] ;  /* 0x00000c0001187983 */ /* 0x000f220000300800 */
[----:B------:R-:W5:Y:S02]  /*5aa0*/  S2R R6, SR_TID.X ;  /* 0x0000000000067919 */ /* 0x000f640000002100 */
[----:B-----5:R-:W-:-:S05]  /*5ab0*/  VIADD R6, R6, 0xffffff80 ;  /* 0xffffff8006067836 */ /* 0x020fca0000000000 */
[----:B------:R-:W-:-:S04]  /*5ac0*/  SHF.R.S32.HI R7, RZ, 0x1f, R6 ;  /* 0x0000001fff077819 */ /* 0x000fc80000011406 */
[----:B------:R-:W-:-:S04]  /*5ad0*/  LEA.HI R8, R7, R6, RZ, 0x5 ;  /* 0x0000000607087211 */ /* 0x000fc800078f28ff */
[----:B------:R-:W-:Y:S02]  /*5ae0*/  LOP3.LUT R9, R8, 0xffffffe0, RZ, 0xc0, !PT ;  /* 0xffffffe008097812 */ /* 0x000fe400078ec0ff */
[----:B------:R-:W-:-:S03]  /*5af0*/  LEA.HI R8, R7, R6, RZ, 0x7 ;  /* 0x0000000607087211 */ /* 0x000fc600078f38ff */
[----:B------:R-:W-:Y:S01]  /*5b00*/  IMAD.IADD R10, R6, 0x1, -R9 ;  /* 0x00000001060a7824 */ /* 0x000fe200078e0a09 */
[----:B------:R-:W-:Y:S02]  /*5b10*/  LEA.HI R9, R7, R6, RZ, 0x2 ;  /* 0x0000000607097211 */ /* 0x000fe400078f10ff */
[----:B------:R-:W-:Y:S02]  /*5b20*/  LOP3.LUT R7, R8, 0xffffff80, RZ, 0xc0, !PT ;  /* 0xffffff8008077812 */ /* 0x000fe400078ec0ff */
[----:B------:R-:W-:Y:S02]  /*5b30*/  SHF.R.S32.HI R11, RZ, 0x1f, R10 ;  /* 0x0000001fff0b7819 */ /* 0x000fe4000001140a */
[----:B------:R-:W-:Y:S02]  /*5b40*/  LOP3.LUT R9, R9, 0xfffffffc, RZ, 0xc0, !PT ;  /* 0xfffffffc09097812 */ /* 0x000fe400078ec0ff */
[CC--:B------:R-:W-:Y:S02]  /*5b50*/  LEA.HI R12, R11.reuse, R10.reuse, RZ, 0x2 ;  /* 0x0000000a0b0c7211 */ /* 0x0c0fe400078f10ff */
[----:B------:R-:W-:Y:S01]  /*5b60*/  LEA.HI R10, R11, R10, RZ, 0x3 ;  /* 0x0000000a0b0a7211 */ /* 0x000fe200078f18ff */
[C---:B------:R-:W-:Y:S01]  /*5b70*/  IMAD.IADD R9, R6.reuse, 0x1, -R9 ;  /* 0x0000000106097824 */ /* 0x040fe200078e0a09 */
[----:B------:R-:W-:-:S02]  /*5b80*/  IADD3 R7, R6, -R7, RZ ;  /* 0x8000000706077210 */ /* 0x000fc40007ffe0ff */
[----:B------:R-:W-:Y:S02]  /*5b90*/  SHF.R.S32.HI R11, RZ, 0x2, R12 ;  /* 0x00000002ff0b7819 */ /* 0x000fe4000001140c */
[----:B------:R-:W-:Y:S02]  /*5ba0*/  SHF.R.S32.HI R8, RZ, 0x7, R8 ;  /* 0x00000007ff087819 */ /* 0x000fe40000011408 */
[----:B------:R-:W-:Y:S02]  /*5bb0*/  SHF.R.S32.HI R10, RZ, 0x3, R10 ;  /* 0x00000003ff0a7819 */ /* 0x000fe4000001140a */
[----:B------:R-:W-:Y:S02]  /*5bc0*/  LEA.HI R6, R8, R8, RZ, 0x1 ;  /* 0x0000000808067211 */ /* 0x000fe400078f08ff */
[----:B------:R-:W-:Y:S02]  /*5bd0*/  IADD3 R18, R11, 0x10, RZ ;  /* 0x000000100b127810 */ /* 0x000fe40007ffe0ff */
[----:B------:R-:W-:-:S02]  /*5be0*/  LEA.HI R12, R12, R11, RZ, 0x1 ;  /* 0x0000000b0c0c7211 */ /* 0x000fc400078f08ff */
[----:B------:R-:W-:Y:S02]  /*5bf0*/  LEA.HI R19, R18, R18, RZ, 0x1 ;  /* 0x0000001212137211 */ /* 0x000fe400078f08ff */
[----:B------:R-:W-:Y:S02]  /*5c00*/  LOP3.LUT R12, R12, 0xfffffffe, RZ, 0xc0, !PT ;  /* 0xfffffffe0c0c7812 */ /* 0x000fe400078ec0ff */
[----:B------:R-:W-:-:S03]  /*5c10*/  SHF.R.S32.HI R20, RZ, 0x1, R19 ;  /* 0x00000001ff147819 */ /* 0x000fc60000011413 */
[----:B------:R-:W-:Y:S01]  /*5c20*/  IMAD.IADD R12, R11, 0x1, -R12 ;  /* 0x000000010b0c7824 */ /* 0x000fe200078e0a0c */
[----:B------:R-:W-:-:S05]  /*5c30*/  LOP3.LUT R19, R19, 0xfffffffe, RZ, 0xc0, !PT ;  /* 0xfffffffe13137812 */ /* 0x000fca00078ec0ff */
[----:B------:R-:W-:Y:S01]  /*5c40*/  IMAD.IADD R19, R18, 0x1, -R19 ;  /* 0x0000000112137824 */ /* 0x000fe200078e0a13 */
[----:B------:R-:W-:Y:S01]  /*5c50*/  MOV R187, 0x40000040 ;  /* 0x4000004000bb7802 */ /* 0x000fe20000000f00 */
[----:B------:R-:W-:Y:S01]  /*5c60*/  IMAD.MOV.U32 R185, RZ, RZ, 0x40000040 ;  /* 0x40000040ffb97424 */ /* 0x000fe200078e00ff */
[----:B------:R-:W-:Y:S01]  /*5c70*/  MOV R193, 0x40000040 ;  /* 0x4000004000c17802 */ /* 0x000fe20000000f00 */
[----:B------:R-:W-:Y:S02]  /*5c80*/  IMAD.MOV.U32 R189, RZ, RZ, 0x40000040 ;  /* 0x40000040ffbd7424 */ /* 0x000fe400078e00ff */
[----:B------:R-:W-:Y:S01]  /*5c90*/  IMAD.MOV.U32 R191, RZ, RZ, 0x40000040 ;  /* 0x40000040ffbf7424 */ /* 0x000fe200078e00ff */
[----:B--2---:R-:W-:Y:S01]  /*5ca0*/  LEA.HI R22, R13, R7, RZ, 0x5 ;  /* 0x000000070d167211 */ /* 0x004fe200078f28ff */
[----:B------:R-:W-:Y:S01]  /*5cb0*/  VIADD R13, R11, 0x8 ;  /* 0x000000080b0d7836 */ /* 0x000fe20000000000 */
[----:B------:R-:W-:Y:S01]  /*5cc0*/  LOP3.LUT R7, R6, 0xfffffffe, RZ, 0xc0, !PT ;  /* 0xfffffffe06077812 */ /* 0x000fe200078ec0ff */
[----:B------:R-:W-:-:S03]  /*5cd0*/  IMAD.HI R6, R10, 0x2aaaaaab, RZ ;  /* 0x2aaaaaab0a067827 */ /* 0x000fc600078e02ff */
[----:B------:R-:W-:Y:S01]  /*5ce0*/  LEA.HI R14, R13, R13, RZ, 0x1 ;  /* 0x0000000d0d0e7211 */ /* 0x000fe200078f08ff */
[----:B------:R-:W-:Y:S01]  /*5cf0*/  IMAD.IADD R21, R8, 0x1, -R7 ;  /* 0x0000000108157824 */ /* 0x000fe200078e0a07 */
[----:B------:R-:W-:Y:S02]  /*5d00*/  SHF.R.U32.HI R7, RZ, 0x1, R6 ;  /* 0x00000001ff077819 */ /* 0x000fe40000011606 */
[----:B------:R-:W-:Y:S02]  /*5d10*/  SHF.R.S32.HI R15, RZ, 0x1, R14 ;  /* 0x00000001ff0f7819 */ /* 0x000fe4000001140e */
[----:B------:R-:W-:Y:S01]  /*5d20*/  LEA.HI R7, R6, R7, RZ, 0x1 ;  /* 0x0000000706077211 */ /* 0x000fe200078f08ff */
[----:B------:R-:W-:Y:S01]  /*5d30*/  IMAD.HI R6, R20, 0x2aaaaaab, RZ ;  /* 0x2aaaaaab14067827 */ /* 0x000fe200078e02ff */
[----:B------:R-:W-:-:S03]  /*5d40*/  LOP3.LUT R14, R14, 0xfffffffe, RZ, 0xc0, !PT ;  /* 0xfffffffe0e0e7812 */ /* 0x000fc600078ec0ff */
[----:B------:R-:W-:Y:S01]  /*5d50*/  IMAD.HI R8, R15, 0x2aaaaaab, RZ ;  /* 0x2aaaaaab0f087827 */ /* 0x000fe200078e02ff */
[----:B------:R-:W-:Y:S02]  /*5d60*/  IADD3 R14, R13, -R14, RZ ;  /* 0x8000000e0d0e7210 */ /* 0x000fe40007ffe0ff */
[----:B------:R-:W-:Y:S02]  /*5d70*/  SHF.R.U32.HI R13, RZ, 0x1, R6 ;  /* 0x00000001ff0d7819 */ /* 0x000fe40000011606 */
[----:B------:R-:W-:Y:S01]  /*5d80*/  SHF.R.U32.HI R11, RZ, 0x1, R8 ;  /* 0x00000001ff0b7819 */ /* 0x000fe20000011608 */
[----:B------:R-:W-:Y:S01]  /*5d90*/  IMAD R7, R7, -0xc, R10 ;  /* 0xfffffff407077824 */ /* 0x000fe200078e020a */
[--C-:B---3--:R-:W-:Y:S02]  /*5da0*/  SHF.R.S32.HI R10, RZ, 0x2, R26.reuse ;  /* 0x00000002ff0a7819 */ /* 0x108fe4000001141a */
[----:B------:R-:W-:Y:S02]  /*5db0*/  LEA.HI R8, R8, R11, RZ, 0x1 ;  /* 0x0000000b08087211 */ /* 0x000fe400078f08ff */
[----:B------:R-:W-:-:S02]  /*5dc0*/  SHF.R.S32.HI R11, RZ, 0x1f, R26 ;  /* 0x0000001fff0b7819 */ /* 0x000fc4000001141a */
[----:B------:R-:W-:Y:S01]  /*5dd0*/  LEA.HI R13, R6, R13, RZ, 0x1 ;  /* 0x0000000d060d7211 */ /* 0x000fe200078f08ff */
[----:B------:R-:W-:Y:S01]  /*5de0*/  IMAD R6, R7, 0x8, R12 ;  /* 0x0000000807067824 */ /* 0x000fe200078e020c */
[----:B------:R-:W-:Y:S01]  /*5df0*/  SHF.R.S32.HI R22, RZ, 0x5, R22 ;  /* 0x00000005ff167819 */ /* 0x000fe20000011416 */
[----:B-1----:R-:W-:Y:S01]  /*5e00*/  IMAD R23, R25, -0x80, R23 ;  /* 0xffffff8019177824 */ /* 0x002fe200078e0217 */
[----:B------:R-:W-:Y:S02]  /*5e10*/  LEA.HI R11, R11, R10, RZ, 0x3 ;  /* 0x0000000a0b0b7211 */ /* 0x000fe400078f18ff */
[----:B------:R1:W-:Y:S01]  /*5e20*/  STL [R1+0x28], R6 ;  /* 0x0000280601007387 */ /* 0x0003e20000100800 */
[----:B------:R-:W-:Y:S01]  /*5e30*/  IMAD R22, R22, -0x10, R23 ;  /* 0xfffffff016167824 */ /* 0x000fe200078e0217 */
[----:B------:R-:W-:Y:S01]  /*5e40*/  LOP3.LUT R11, R11, 0xfffffff8, RZ, 0xc0, !PT ;  /* 0xfffffff80b0b7812 */ /* 0x000fe200078ec0ff */
[----:B------:R-:W-:-:S03]  /*5e50*/  IMAD R15, R8, -0xc, R15 ;  /* 0xfffffff4080f7824 */ /* 0x000fc600078e020f */
[----:B------:R-:W-:Y:S01]  /*5e60*/  IADD3 R8, R22, R11, -R10 ;  /* 0x0000000b16087210 */ /* 0x000fe20007ffe80a */
[C-C-:B-1----:R-:W-:Y:S02]  /*5e70*/  IMAD R6, R5.reuse, 0x800, R17.reuse ;  /* 0x0000080005067824 */ /* 0x142fe400078e0211 */
[----:B------:R-:W-:Y:S02]  /*5e80*/  IMAD R5, R5, 0x2000, R17 ;  /* 0x0000200005057824 */ /* 0x000fe400078e0211 */
[----:B------:R-:W-:Y:S02]  /*5e90*/  VIADD R6, R6, 0x1a800 ;  /* 0x0001a80006067836 */ /* 0x000fe40000000000 */
[----:B------:R-:W-:Y:S01]  /*5ea0*/  VIADD R10, R5, 0x4000 ;  /* 0x00004000050a7836 */ /* 0x000fe20000000000 */
[----:B------:R-:W-:Y:S01]  /*5eb0*/  SHF.R.U32.HI R5, RZ, 0x4, R5 ;  /* 0x00000004ff057819 */ /* 0x000fe20000011605 */
[----:B------:R-:W-:Y:S01]  /*5ec0*/  IMAD R20, R13, -0xc, R20 ;  /* 0xfffffff40d147824 */ /* 0x000fe200078e0214 */
[----:B------:R-:W-:-:S02]  /*5ed0*/  LEA R7, R15, R14, 0x3 ;  /* 0x0000000e0f077211 */ /* 0x000fc400078e18ff */
[----:B------:R-:W-:Y:S02]  /*5ee0*/  SHF.R.U32.HI R6, RZ, 0x4, R6 ;  /* 0x00000004ff067819 */ /* 0x000fe40000011606 */
[----:B------:R-:W-:Y:S02]  /*5ef0*/  SHF.R.U32.HI R10, RZ, 0x4, R10 ;  /* 0x00000004ff0a7819 */ /* 0x000fe4000001160a */
[----:B------:R-:W-:Y:S01]  /*5f00*/  LOP3.LUT R5, R5, 0x3fff, RZ, 0xc0, !PT ;  /* 0x00003fff05057812 */ /* 0x000fe200078ec0ff */
[----:B------:R1:W-:Y:S01]  /*5f10*/  STL [R1+0x24], R7 ;  /* 0x0000240701007387 */ /* 0x0003e20000100800 */
[----:B------:R-:W-:Y:S02]  /*5f20*/  LOP3.LUT R6, R6, 0x3fff, RZ, 0xc0, !PT ;  /* 0x00003fff06067812 */ /* 0x000fe400078ec0ff */
[----:B------:R-:W-:Y:S02]  /*5f30*/  LOP3.LUT R10, R10, 0x3fff, RZ, 0xc0, !PT ;  /* 0x00003fff0a0a7812 */ /* 0x000fe400078ec0ff */
[----:B------:R-:W-:-:S02]  /*5f40*/  LOP3.LUT R11, R5, 0x10000, RZ, 0xfc, !PT ;  /* 0x00010000050b7812 */ /* 0x000fc400078efcff */
[----:B------:R-:W-:Y:S02]  /*5f50*/  LOP3.LUT R6, R6, 0x10000, RZ, 0xfc, !PT ;  /* 0x0001000006067812 */ /* 0x000fe400078efcff */
[----:B-1----:R-:W-:Y:S02]  /*5f60*/  LEA R7, R20, R19, 0x3 ;  /* 0x0000001314077211 */ /* 0x002fe400078e18ff */
[----:B------:R-:W-:-:S03]  /*5f70*/  LOP3.LUT R5, R10, 0x10000, RZ, 0xfc, !PT ;  /* 0x000100000a057812 */ /* 0x000fc600078efcff */
[----:B------:R4:W-:Y:S01]  /*5f80*/  STL [R1+0x1c], R7 ;  /* 0x00001c0701007387 */ /* 0x0009e20000100800 */
[C---:B------:R-:W-:Y:S01]  /*5f90*/  IADD3 R188, R5.reuse, 0x2, RZ ;  /* 0x0000000205bc7810 */ /* 0x040fe20007ffe0ff */
[C---:B------:R-:W-:Y:S02]  /*5fa0*/  VIADD R190, R5.reuse, 0x4 ;  /* 0x0000000405be7836 */ /* 0x040fe40000000000 */
[----:B------:R-:W-:Y:S01]  /*5fb0*/  STL [R1+0x14], R11 ;  /* 0x0000140b01007387 */ /* 0x000fe20000100800 */
[----:B------:R-:W-:-:S03]  /*5fc0*/  VIADD R192, R5, 0x6 ;  /* 0x0000000605c07836 */ /* 0x000fc60000000000 */
[----:B------:R1:W-:Y:S01]  /*5fd0*/  STL [R1+0x20], R6 ;  /* 0x0000200601007387 */ /* 0x0003e20000100800 */
[----:B------:R-:W-:-:S03]  /*5fe0*/  VIADD R10, R9, 0x8 ;  /* 0x00000008090a7836 */ /* 0x000fc60000000000 */
[----:B------:R2:W-:Y:S01]  /*5ff0*/  STL [R1+0x10], R5 ;  /* 0x0000100501007387 */ /* 0x0005e20000100800 */
[----:B------:R-:W-:Y:S01]  /*6000*/  IMAD R8, R21, -0x40, R8 ;  /* 0xffffffc015087824 */ /* 0x000fe200078e0208 */
[----:B----4-:R-:W-:Y:S01]  /*6010*/  LOP3.LUT R7, R24, 0x1, RZ, 0xfc, !PT ;  /* 0x0000000118077812 */ /* 0x010fe200078efcff */
[C---:B------:R-:W-:Y:S01]  /*6020*/  VIADD R184, R11.reuse, 0x4 ;  /* 0x000000040bb87836 */ /* 0x040fe20000000000 */
[C---:B------:R-:W-:Y:S01]  /*6030*/  IADD3 R22, R11.reuse, 0x2, RZ ;  /* 0x000000020b167810 */ /* 0x040fe20007ffe0ff */
[----:B------:R-:W-:Y:S02]  /*6040*/  VIADD R186, R11, 0x6 ;  /* 0x000000060bba7836 */ /* 0x000fe40000000000 */
[C---:B-1----:R-:W-:Y:S01]  /*6050*/  VIADD R6, R9.reuse, 0xc ;  /* 0x0000000c09067836 */ /* 0x042fe20000000000 */
[C---:B--2---:R-:W-:Y:S01]  /*6060*/  IADD3 R5, R9.reuse, 0x4, RZ ;  /* 0x0000000409057810 */ /* 0x044fe20007ffe0ff */
[C---:B------:R-:W-:Y:S01]  /*6070*/  VIADD R10, R9.reuse, 0x14 ;  /* 0x00000014090a7836 */ /* 0x040fe20000000000 */
[C---:B------:R-:W-:Y:S01]  /*6080*/  IADD3 R5, R9.reuse, 0x10, RZ ;  /* 0x0000001009057810 */ /* 0x040fe20007ffe0ff */
[C---:B------:R-:W-:Y:S01]  /*6090*/  VIADD R6, R9.reuse, 0x18 ;  /* 0x0000001809067836 */ /* 0x040fe20000000000 */
[----:B------:R-:W-:Y:S01]  /*60a0*/  IADD3 R5, R9, 0x1c, RZ ;  /* 0x0000001c09057810 */ /* 0x000fe20007ffe0ff */
[----:B------:R-:W-:-:S07]  /*60b0*/  IMAD.MOV.U32 R23, RZ, RZ, 0x40000040 ;  /* 0x40000040ff177424 */ /* 0x000fce00078e00ff */
.L_x_2742:
[----:B------:R-:W-:-:S13]  /*60c0*/  ISETP.NE.AND P0, PT, R7, 0x3, PT ;  /* 0x000000030700780c */ /* 0x000fda0003f05270 */
[----:B------:R-:W-:Y:S05]  /*60d0*/  @!P0 BRA `(.L_x_2732) ;  /* 0x0000000000048947 */ /* 0x000fea0003800000 */
[----:B------:R-:W-:Y:S01]  /*60e0*/  BPT.TRAP 0x1 ;  /* 0x000000040000795c */ /* 0x000fe20000300000 */
.L_x_2732:
[----:B------:R-:W-:Y:S01]  /*60f0*/  IMAD R6, R0, 0x8, R17 ;  /* 0x0000000800067824 */ /* 0x000fe200078e0211 */
[----:B------:R-:W-:-:S04]  /*6100*/  SHF.L.U32 R15, R4, 0x1f, RZ ;  /* 0x0000001f040f7819 */ /* 0x000fc800000006ff */
[----:B------:R1:W2:Y:S01]  /*6110*/  SYNCS.PHASECHK.TRANS64.TRYWAIT P1, [R6+URZ+0x26810], R15 ;  /* 0x0268100f060075a7 */ /* 0x0002a2000802017f */
[----:B------:R-:W-:Y:S05]  /*6120*/  @!P0 BRA `(.L_x_2733) ;  /* 0x0000000000048947 */ /* 0x000fea0003800000 */
[----:B------:R-:W-:Y:S01]  /*6130*/  BPT.TRAP 0x1 ;  /* 0x000000040000795c */ /* 0x000fe20000300000 */
.L_x_2733:
[----:B------:R-:W-:-:S05]  /*6140*/  VIADD R5, R17, 0xe000 ;  /* 0x0000e00011057836 */ /* 0x000fca0000000000 */
[----:B------:R-:W-:-:S04]  /*6150*/  SHF.R.U32.HI R5, RZ, 0x4, R5 ;  /* 0x00000004ff057819 */ /* 0x000fc80000011605 */
[----:B------:R-:W-:-:S04]  /*6160*/  LOP3.LUT R5, R5, 0x3fff, RZ, 0xc0, !PT ;  /* 0x00003fff05057812 */ /* 0x000fc800078ec0ff */
[----:B------:R-:W-:Y:S01]  /*6170*/  LOP3.LUT R11, R5, 0x10000, RZ, 0xfc, !PT ;  /* 0x00010000050b7812 */ /* 0x000fe200078efcff */
[----:B--2---:R-:W-:Y:S06]  /*6180*/  @P1 BRA `(.L_x_2734) ;  /* 0x0000000000081947 */ /* 0x004fec0003800000 */
[----:B------:R-:W2:Y:S02]  /*6190*/  SYNCS.PHASECHK.TRANS64.TRYWAIT P1, [R6+URZ+0x26810], R15 ;  /* 0x0268100f060075a7 */ /* 0x000ea4000802017f */
[----:B--2---:R-:W-:Y:S05]  /*61a0*/  @!P1 BRA `(.L_x_2735) ;  /* 0x0000007000d09947 */ /* 0x004fea0003800000 */
.L_x_2734:
        /* <DEDUP_REMOVED lines=12> */
[----:B------:R-:W-:-:S02]  /*6270*/  R2UR UR9, R23 ;  /* 0x00000000170972ca */ /* 0x000fc400000e0000 */
[----:B------:R-:W-:Y:S02]  /*6280*/  IADD3 R11, R17, 0x1a000, RZ ;  /* 0x0001a000110b7810 */ /* 0x000fe40007ffe0ff */
[----:B---3--:R-:W-:Y:S02]  /*6290*/  R2UR UR4, R14 ;  /* 0x000000000e0472ca */ /* 0x008fe400000e0000 */
[----:B----4-:R-:W-:-:S11]  /*62a0*/  LEA R10, R0, R10, 0x7 ;  /* 0x0000000a000a7211 */ /* 0x010fd600078e38ff */
[----:B------:R-:W-:Y:S01]  /*62b0*/  HGMMA.64x96x16.F32 R72, gdesc[UR4], RZ, !UPT, gsb0 ;  /* 0x01600000044879f0 */ /* 0x000fe2000c0008ff */
[----:B------:R-:W-:Y:S01]  /*62c0*/  UIADD3 UR4, UR6, 0x2, URZ ;  /* 0x0000000206047890 */ /* 0x000fe2000fffe03f */
[----:B------:R-:W-:Y:S01]  /*62d0*/  R2UR UR5, R187 ;  /* 0x00000000bb0572ca */ /* 0x000fe200000e0000 */
[----:B------:R-:W-:Y:S01]  /*62e0*/  UMOV UR7, 0x40000040 ;  /* 0x4000004000077882 */ /* 0x000fe20000000000 */
[C---:B-----5:R-:W-:Y:S01]  /*62f0*/  IMAD R12, R0.reuse, 0x80, R12 ;  /* 0x00000080000c7824 */ /* 0x060fe200078e020c */
[C---:B------:R-:W-:Y:S01]  /*6300*/  LEA R10, R3.reuse, R10, 0x1 ;  /* 0x0000000a030a7211 */ /* 0x040fe200078e08ff */
[----:B--2---:R-:W-:Y:S02]  /*6310*/  IMAD R14, R0, 0x80, R13 ;  /* 0x00000080000e7824 */ /* 0x004fe400078e020d */
[----:B------:R-:W-:Y:S01]  /*6320*/  UMOV UR10, UR4 ;  /* 0x00000004000a7c82 */ /* 0x000fe20008000000 */
[----:B------:R-:W-:Y:S01]  /*6330*/  UIADD3 UR4, UR6, 0x4, URZ ;  /* 0x0000000406047890 */ /* 0x000fe2000fffe03f */
[C---:B------:R-:W-:Y:S01]  /*6340*/  IMAD R12, R3.reuse, 0x2, R12 ;  /* 0x00000002030c7824 */ /* 0x040fe200078e020c */
[----:B------:R-:W-:Y:S01]  /*6350*/  UIADD3 UR6, UR6, 0x6, URZ ;  /* 0x0000000606067890 */ /* 0x000fe2000fffe03f */
[----:B------:R-:W-:Y:S01]  /*6360*/  IMAD R18, R3, 0x2, R14 ;  /* 0x0000000203127824 */ /* 0x000fe200078e020e */
[----:B------:R-:W-:Y:S01]  /*6370*/  LEA R198, R10, R17, 0x2 ;  /* 0x000000110ac67211 */ /* 0x000fe200078e10ff */
[----:B------:R-:W-:-:S02]  /*6380*/  IMAD R14, R12, 0x4, R17 ;  /* 0x000000040c0e7824 */ /* 0x000fc400078e0211 */
[----:B------:R-:W-:Y:S02]  /*6390*/  IMAD R13, R18, 0x4, R17 ;  /* 0x00000004120d7824 */ /* 0x000fe400078e0211 */
[--C-:B------:R-:W-:Y:S02]  /*63a0*/  IMAD R227, R10, 0x4, R11.reuse ;  /* 0x000000040ae37824 */ /* 0x100fe400078e020b */
[----:B------:R-:W-:Y:S01]  /*63b0*/  IMAD R10, R12, 0x4, R11 ;  /* 0x000000040c0a7824 */ /* 0x000fe200078e020b */
[----:B------:R-:W-:Y:S01]  /*63c0*/  LEA R11, R18, R11, 0x2 ;  /* 0x0000000b120b7211 */ /* 0x000fe200078e10ff */
        /* <DEDUP_REMOVED lines=20> */
.L_x_2736:
[----:B------:R1:W1:Y:S01]  /*6510*/  SYNCS.PHASECHK.TRANS64.TRYWAIT P1, [R6+URZ+0x26830], R15 ;  /* 0x0268300f060075a7 */ /* 0x000262000802017f */
[----:B------:R-:W-:Y:S05]  /*6520*/  @!P0 BRA `(.L_x_2737) ;  /* 0x0000000000048947 */ /* 0x000fea0003800000 */
[----:B------:R-:W-:Y:S01]  /*6530*/  BPT.TRAP 0x1 ;  /* 0x000000040000795c */ /* 0x000fe20000300000 */
.L_x_2737:
[----:B------:R-:W-:-:S05]  /*6540*/  VIADD R12, R17, 0x14000 ;  /* 0x00014000110c7836 */ /* 0x000fca0000000000 */
[----:B------:R-:W-:-:S04]  /*6550*/  SHF.R.U32.HI R12, RZ, 0x4, R12 ;  /* 0x00000004ff0c7819 */ /* 0x000fc8000001160c */
[----:B------:R-:W-:-:S04]  /*6560*/  LOP3.LUT R12, R12, 0x3fff, RZ, 0xc0, !PT ;  /* 0x00003fff0c0c7812 */ /* 0x000fc800078ec0ff */
[----:B------:R-:W-:-:S05]  /*6570*/  LOP3.LUT R19, R12, 0x10000, RZ, 0xfc, !PT ;  /* 0x000100000c137812 */ /* 0x000fca00078efcff */
[----:B------:R-:W-:Y:S01]  /*6580*/  IMAD R19, R0, 0x300, R19 ;  /* 0x0000030000137824 */ /* 0x000fe200078e0213 */
[----:B-1----:R-:W-:Y:S06]  /*6590*/  @P1 BRA `(.L_x_2738) ;  /* 0x0000000000081947 */ /* 0x002fec0003800000 */
[----:B------:R-:W1:Y:S02]  /*65a0*/  SYNCS.PHASECHK.TRANS64.TRYWAIT P1, [R6+URZ+0x26830], R15 ;  /* 0x0268300f060075a7 */ /* 0x000e64000802017f */
[----:B-1----:R-:W-:Y:S05]  /*65b0*/  @!P1 BRA `(.L_x_2739) ;  /* 0x0000006c00e09947 */ /* 0x002fea0003800000 */
.L_x_2738:
        /* <DEDUP_REMOVED lines=8> */
[C---:B------:R-:W-:Y:S01]  /*6640*/  VIADD R229, R9.reuse, 0xc ;  /* 0x0000000c09e57836 */ /* 0x040fe20000000000 */
[----:B------:R-:W-:Y:S01]  /*6650*/  STL [R1+0x48], R5 ;  /* 0x0000480501007387 */ /* 0x000fe20000100800 */
[C---:B------:R-:W-:Y:S01]  /*6660*/  VIADD R232, R9.reuse, 0x4 ;  /* 0x0000000409e87836 */ /* 0x040fe20000000000 */
[C---:B------:R-:W-:Y:S01]  /*6670*/  IADD3 R233, R9.reuse, 0x8, RZ ;  /* 0x0000000809e97810 */ /* 0x040fe20007ffe0ff */
[C---:B------:R-:W-:Y:S01]  /*6680*/  VIADD R208, R9.reuse, 0x10 ;  /* 0x0000001009d07836 */ /* 0x040fe20000000000 */
[----:B------:R1:W-:Y:S01]  /*6690*/  STL [R1+0x44], R4 ;  /* 0x0000440401007387 */ /* 0x0003e20000100800 */
[C---:B------:R-:W-:Y:S01]  /*66a0*/  IADD3 R230, R9.reuse, 0x14, RZ ;  /* 0x0000001409e67810 */ /* 0x040fe20007ffe0ff */
[C---:B------:R-:W-:Y:S01]  /*66b0*/  VIADD R209, R9.reuse, 0x1c ;  /* 0x0000001c09d17836 */ /* 0x040fe20000000000 */
[C---:B------:R-:W-:Y:S01]  /*66c0*/  ISETP.GT.AND P2, PT, R8.reuse, RZ, PT ;  /* 0x000000ff0800720c */ /* 0x040fe20003f44270 */
[----:B------:R-:W-:Y:S01]  /*66d0*/  STL [R1+0x40], R3 ;  /* 0x0000400301007387 */ /* 0x000fe20000100800 */
[C---:B------:R-:W-:Y:S01]  /*66e0*/  VIADD R231, R9.reuse, 0x18 ;  /* 0x0000001809e77836 */ /* 0x040fe20000000000 */
[----:B------:R-:W-:Y:S01]  /*66f0*/  ISETP.GT.AND P1, PT, R8, 0x8, PT ;  /* 0x000000080800780c */ /* 0x000fe20003f24270 */
[----:B------:R-:W-:Y:S01]  /*6700*/  IMAD R236, R0, 0x300, R12 ;  /* 0x0000030000ec7824 */ /* 0x000fe200078e020c */
[----:B------:R1:W-:Y:S01]  /*6710*/  STL [R1+0x3c], R2 ;  /* 0x00003c0201007387 */ /* 0x0003e20000100800 */
[----:B------:R-:W-:-:S03]  /*6720*/  VIADD R12, R9, 0x1c ;  /* 0x0000001c090c7836 */ /* 0x000fc60000000000 */
        /* <DEDUP_REMOVED lines=21> */
[----:B------:R-:W-:Y:S01]  /*6880*/  FMUL.FTZ R235, R79, UR5 ;  /* 0x000000054feb7c20 */ /* 0x000fe20008410000 */
[----:B------:R-:W-:Y:S01]  /*6890*/  UIADD3 UR6, UR6, 0x6, URZ ;  /* 0x0000000606067890 */ /* 0x000fe2000fffe03f */
[----:B-1----:R1:W-:Y:S01]  /*68a0*/  MUFU.TANH R4, R75 ;  /* 0x0000004b00047308 */ /* 0x0023e20000002400 */
[----:B------:R-:W-:Y:S01]  /*68b0*/  FMUL.FTZ R77, R77, UR5 ;  /* 0x000000054d4d7c20 */ /* 0x000fe20008410000 */
[----:B------:R-:W-:Y:S01]  /*68c0*/  FMUL.FTZ R72, R83, UR5 ;  /* 0x0000000553487c20 */ /* 0x000fe20008410000 */
[----:B------:R-:W-:Y:S01]  /*68d0*/  FMUL.FTZ R83, R94, UR5 ;  /* 0x000000055e537c20 */ /* 0x000fe20008410000 */
[----:B------:R-:W-:Y:S01]  /*68e0*/  FMUL.FTZ R73, R73, UR5 ;  /* 0x0000000549497c20 */ /* 0x000fe20008410000 */
[----:B------:R-:W-:Y:S01]  /*68f0*/  SHFL.IDX PT, R94, R198, R229, 0x1f ;  /* 0x00001fe5c65e7589 */ /* 0x000fe200000e0000 */
[----:B------:R-:W-:Y:S01]  /*6900*/  FMUL.FTZ R237, R78, UR5 ;  /* 0x000000054eed7c20 */ /* 0x000fe20008410000 */
[----:B------:R-:W-:Y:S01]  /*6910*/  FMUL.FTZ R79, R90, UR5 ;  /* 0x000000055a4f7c20 */ /* 0x000fe20008410000 */
[----:B------:R-:W2:Y:S01]  /*6920*/  MUFU.TANH R15, R15 ;  /* 0x0000000f000f7308 */ /* 0x000ea20000002400 */
[----:B-1----:R-:W-:Y:S01]  /*6930*/  FMUL.FTZ R75, R86, UR5 ;  /* 0x00000005564b7c20 */ /* 0x002fe20008410000 */
[----:B------:R-:W-:Y:S01]  /*6940*/  SHFL.IDX PT, R90, R198, R232, 0x1f ;  /* 0x00001fe8c65a7589 */ /* 0x000fe200000e0000 */
[----:B------:R-:W-:Y:S01]  /*6950*/  FMUL.FTZ R76, R76, UR5 ;  /* 0x000000054c4c7c20 */ /* 0x000fe20008410000 */
[----:B------:R-:W-:Y:S01]  /*6960*/  FMUL.FTZ R19, R80, UR5 ;  /* 0x0000000550137c20 */ /* 0x000fe20008410000 */
[----:B------:R-:W-:Y:S01]  /*6970*/  FMUL.FTZ R21, R82, UR5 ;  /* 0x0000000552157c20 */ /* 0x000fe20008410000 */
[----:B------:R-:W1:Y:S01]  /*6980*/  SHFL.IDX PT, R86, R198, R9, 0x1f ;  /* 0x00001f09c6567589 */ /* 0x000e6200000e0000 */
[----:B------:R-:W-:Y:S01]  /*6990*/  FMUL.FTZ R82, R93, UR5 ;  /* 0x000000055d527c20 */ /* 0x000fe20008410000 */
[----:B------:R-:W3:Y:S01]  /*69a0*/  MUFU.TANH R18, R18 ;  /* 0x0000001200127308 */ /* 0x000ee20000002400 */
[----:B------:R-:W-:Y:S01]  /*69b0*/  FMUL.FTZ R80, R91, UR5 ;  /* 0x000000055b507c20 */ /* 0x000fe20008410000 */
[----:B------:R-:W4:Y:S01]  /*69c0*/  SHFL.IDX PT, R93, R198, R233, 0x1f ;  /* 0x00001fe9c65d7589 */ /* 0x000f2200000e0000 */
[----:B------:R-:W-:Y:S01]  /*69d0*/  FMUL.FTZ R20, R81, UR5 ;  /* 0x0000000551147c20 */ /* 0x000fe20008410000 */
[----:B------:R-:W-:Y:S01]  /*69e0*/  FMUL.FTZ R74, R85, UR5 ;  /* 0x00000005554a7c20 */ /* 0x000fe20008410000 */
[----:B------:R-:W-:Y:S01]  /*69f0*/  FMUL.FTZ R81, R92, UR5 ;  /* 0x000000055c517c20 */ /* 0x000fe20008410000 */
[----:B------:R-:W4:Y:S01]  /*6a00*/  SHFL.IDX PT, R91, R198, R208, 0x1f ;  /* 0x00001fd0c65b7589 */ /* 0x000f2200000e0000 */
[----:B------:R-:W-:Y:S01]  /*6a10*/  FMUL.FTZ R195, R97, UR5 ;  /* 0x0000000561c37c20 */ /* 0x000fe20008410000 */
[----:B------:R3:W-:Y:S01]  /*6a20*/  MUFU.TANH R2, R77 ;  /* 0x0000004d00027308 */ /* 0x0007e20000002400 */
[----:B--2---:R-:W-:Y:S01]  /*6a30*/  FSEL R85, R15, -INF , P2 ;  /* 0xff8000000f557808 */ /* 0x004fe20001000000 */
[----:B------:R-:W2:Y:S01]  /*6a40*/  SHFL.IDX PT, R92, R198, R230, 0x1f ;  /* 0x00001fe6c65c7589 */ /* 0x000ea200000e0000 */
[----:B------:R-:W-:Y:S01]  /*6a50*/  FMUL.FTZ R78, R89, UR5 ;  /* 0x00000005594e7c20 */ /* 0x000fe20008410000 */
[----:B------:R-:W-:Y:S01]  /*6a60*/  FMUL.FTZ R196, R117, UR5 ;  /* 0x0000000575c47c20 */ /* 0x000fe20008410000 */
[----:B------:R-:W-:Y:S01]  /*6a70*/  FSEL R89, R4, -INF , P1 ;  /* 0xff80000004597808 */ /* 0x000fe20000800000 */
[----:B------:R-:W2:Y:S01]  /*6a80*/  SHFL.IDX PT, R97, R198, R209, 0x1f ;  /* 0x00001fd1c6617589 */ /* 0x000ea200000e0000 */
[----:B------:R-:W-:Y:S01]  /*6a90*/  FMUL.FTZ R197, R118, UR5 ;  /* 0x0000000576c57c20 */ /* 0x000fe20008410000 */
[----:B------:R-:W1:Y:S01]  /*6aa0*/  MUFU.TANH R235, R235 ;  /* 0x000000eb00eb7308 */ /* 0x000e620000002400 */
[----:B---3--:R-:W-:Y:S01]  /*6ab0*/  FMUL.FTZ R77, R88, UR5 ;  /* 0x00000005584d7c20 */ /* 0x008fe20008410000 */
[----:B------:R-:W-:Y:S01]  /*6ac0*/  FSEL R88, R18, -INF , P1 ;  /* 0xff80000012587808 */ /* 0x000fe20000800000 */
        /* <DEDUP_REMOVED lines=13> */
[----:B------:R2:W-:Y:S01]  /*6ba0*/  MUFU.TANH R3, R76 ;  /* 0x0000004c00037308 */ /* 0x0005e20000002400 */
[----:B---3--:R-:W-:Y:S01]  /*6bb0*/  FMUL.FTZ R73, R84, UR5 ;  /* 0x0000000554497c20 */ /* 0x008fe20008410000 */
[----:B-1----:R-:W-:Y:S01]  /*6bc0*/  FSEL R201, R235, -INF , P1 ;  /* 0xff800000ebc97808 */ /* 0x002fe20000800000 */
        /* <DEDUP_REMOVED lines=14> */
[----:B------:R-:W-:Y:S01]  /*6cb0*/  FMUL.FTZ R116, R116, UR5 ;  /* 0x0000000574747c20 */ /* 0x000fe20008410000 */
[----:B------:R-:W-:-:S06]  /*6cc0*/  FMUL.FTZ R119, R119, UR5 ;  /* 0x0000000577777c20 */ /* 0x000fcc0008410000 */
        /* <DEDUP_REMOVED lines=16> */
[--C-:B------:R-:W-:Y:S01]  /*6dd0*/  FFMA.FTZ R87, R87, UR4, -R94.reuse ;  /* 0x0000000457577c23 */ /* 0x100fe2000801085e */
[----:B------:R-:W-:Y:S01]  /*6de0*/  FFMA.FTZ R201, R201, UR4, -R94 ;  /* 0x00000004c9c97c23 */ /* 0x000fe2000801085e */
[----:B------:R-:W-:Y:S01]  /*6df0*/  FSEL R86, R3, -INF , P2 ;  /* 0xff80000003567808 */ /* 0x000fe20001000000 */
[----:B------:R-:W4:Y:S01]  /*6e00*/  SHFL.IDX PT, R94, R14, R232, 0x1f ;  /* 0x00001fe80e5e7589 */ /* 0x000f2200000e0000 */
[----:B------:R-:W-:Y:S01]  /*6e10*/  FSEL R85, R237, -INF , P1 ;  /* 0xff800000ed557808 */ /* 0x000fe20000800000 */
[----:B------:R-:W4:Y:S01]  /*6e20*/  MUFU.TANH R73, R73 ;  /* 0x0000004900497308 */ /* 0x000f220000002400 */
[--C-:B------:R-:W-:Y:S01]  /*6e30*/  FFMA.FTZ R117, R117, UR4, -R90.reuse ;  /* 0x0000000475757c23 */ /* 0x100fe2000801085a */
[----:B------:R-:W-:Y:S01]  /*6e40*/  FFMA.FTZ R89, R89, UR4, -R90 ;  /* 0x0000000459597c23 */ /* 0x000fe2000801085a */
[----:B--2---:R-:W-:Y:S01]  /*6e50*/  FSEL R90, R21, -INF , P1 ;  /* 0xff800000155a7808 */ /* 0x004fe20000800000 */
[--C-:B------:R-:W-:Y:S01]  /*6e60*/  FFMA.FTZ R86, R86, UR4, -R93.reuse ;  /* 0x0000000456567c23 */ /* 0x100fe2000801085d */
[----:B------:R-:W-:Y:S01]  /*6e70*/  FFMA.FTZ R85, R85, UR4, -R93 ;  /* 0x0000000455557c23 */ /* 0x000fe2000801085d */
[----:B---3--:R-:W-:Y:S01]  /*6e80*/  FSEL R93, R20, -INF , P2 ;  /* 0xff800000145d7808 */ /* 0x008fe20001000000 */
[--C-:B------:R-:W-:Y:S01]  /*6e90*/  FFMA.FTZ R200, R200, UR4, -R91.reuse ;  /* 0x00000004c8c87c23 */ /* 0x100fe2000801085b */
[----:B------:R-:W2:Y:S01]  /*6ea0*/  MUFU.TANH R75, R75 ;  /* 0x0000004b004b7308 */ /* 0x000ea20000002400 */
[----:B-1----:R-:W-:Y:S01]  /*6eb0*/  FSEL R95, R72, -INF , P1 ;  /* 0xff800000485f7808 */ /* 0x002fe20000800000 */
[----:B------:R-:W-:Y:S01]  /*6ec0*/  FFMA.FTZ R91, R90, UR4, -R91 ;  /* 0x000000045a5b7c23 */ /* 0x000fe2000801085b */
[----:B----4-:R-:W-:Y:S01]  /*6ed0*/  FSEL R90, R74, -INF , P2 ;  /* 0xff8000004a5a7808 */ /* 0x010fe20001000000 */
[--C-:B------:R-:W-:Y:S01]  /*6ee0*/  FFMA.FTZ R93, R93, UR4, -R92.reuse ;  /* 0x000000045d5d7c23 */ /* 0x100fe2000801085c */
[----:B------:R-:W-:Y:S01]  /*6ef0*/  FSEL R96, R76, -INF , P1 ;  /* 0xff8000004c607808 */ /* 0x000fe20000800000 */
[----:B------:R-:W-:-:S02]  /*6f00*/  FFMA.FTZ R92, R95, UR4, -R92 ;  /* 0x000000045f5c7c23 */ /* 0x000fc4000801085c */
[----:B------:R-:W1:Y:S01]  /*6f10*/  MUFU.TANH R77, R77 ;  /* 0x0000004d004d7308 */ /* 0x000e620000002400 */
[----:B------:R-:W-:Y:S01]  /*6f20*/  FSEL R95, R73, -INF , P2 ;  /* 0xff800000495f7808 */ /* 0x000fe20001000000 */
[--C-:B------:R-:W-:Y:S01]  /*6f30*/  FFMA.FTZ R90, R90, UR4, -R97.reuse ;  /* 0x000000045a5a7c23 */ /* 0x100fe20008010861 */
[----:B------:R-:W-:-:S03]  /*6f40*/  FFMA.FTZ R97, R96, UR4, -R97 ;  /* 0x0000000460617c23 */ /* 0x000fc60008010861 */
        /* <DEDUP_REMOVED lines=158> */
[----:B------:R-:W-:Y:S01]  /*7930*/  IADD3 R228, R9, 0x10, RZ ;  /* 0x0000001009e47810 */ /* 0x000fe20007ffe0ff */
[----:B------:R-:W-:Y:S01]  /*7940*/  FMUL.FTZ R28, R86, R28 ;  /* 0x0000001c561c7220 */ /* 0x000fe20000410000 */
[----:B------:R-:W-:Y:S01]  /*7950*/  FMUL.FTZ R29, R87, R29 ;  /* 0x0000001d571d7220 */ /* 0x000fe20000410000 */
[----:B--2---:R-:W-:Y:S01]  /*7960*/  FMUL.FTZ R38, R24, R38 ;  /* 0x0000002618267220 */ /* 0x004fe20000410000 */
[C---:B------:R-:W-:Y:S02]  /*7970*/  VIADD R231, R9.reuse, 0xc ;  /* 0x0000000c09e77836 */ /* 0x040fe40000000000 */
[----:B------:R-:W-:Y:S01]  /*7980*/  FMUL.FTZ R36, R26, R36 ;  /* 0x000000241a247220 */ /* 0x000fe20000410000 */
[----:B------:R-:W2:Y:S01]  /*7990*/  SHFL.IDX PT, R228, R227, R228, 0x1f ;  /* 0x00001fe4e3e47589 */ /* 0x000ea200000e0000 */
[C---:B------:R-:W-:Y:S01]  /*79a0*/  IADD3 R229, R9.reuse, 0x14, RZ ;  /* 0x0000001409e57810 */ /* 0x040fe20007ffe0ff */
[----:B------:R-:W-:-:S02]  /*79b0*/  VIADD R233, R9, 0x18 ;  /* 0x0000001809e97836 */ /* 0x000fc40000000000 */
[----:B------:R-:W-:Y:S01]  /*79c0*/  FFMA.FTZ R77, -R77, R77, 1 ;  /* 0x3f8000004d4d7423 */ /* 0x000fe2000001014d */
[----:B------:R-:W4:Y:S01]  /*79d0*/  SHFL.IDX PT, R227, R227, R12, 0x1f ;  /* 0x00001f0ce3e37589 */ /* 0x000f2200000e0000 */
[----:B------:R-:W-:Y:S01]  /*79e0*/  FFMA.FTZ R80, -R80, R80, 1 ;  /* 0x3f80000050507423 */ /* 0x000fe20000010150 */
[----:B------:R-:W-:Y:S01]  /*79f0*/  FFMA.FTZ R99, -R99, R99, 1 ;  /* 0x3f80000063637423 */ /* 0x000fe20000010163 */
[----:B------:R-:W-:Y:S01]  /*7a00*/  FFMA.FTZ R76, -R76, R76, 1 ;  /* 0x3f8000004c4c7423 */ /* 0x000fe2000001014c */
[----:B-1----:R-:W-:Y:S01]  /*7a10*/  FMUL.FTZ R35, R92, R35 ;  /* 0x000000235c237220 */ /* 0x002fe20000410000 */
        /* <DEDUP_REMOVED lines=30> */
[----:B------:R-:W-:Y:S01]  /*7c00*/  FFMA.FTZ R119, -R119, R119, 1 ;  /* 0x3f80000077777423 */ /* 0x000fe20000010177 */
[----:B------:R-:W-:Y:S01]  /*7c10*/  R2UR UR4, R236 ;  /* 0x00000000ec0472ca */ /* 0x000fe200000e0000 */
[----:B-1----:R-:W-:-:S05]  /*7c20*/  FFMA.FTZ R226, -R18, R18, 1 ;  /* 0x3f80000012e27423 */ /* 0x002fca0000010112 */
        /* <DEDUP_REMOVED lines=63> */
[----:B------:R4:W-:Y:S01]  /*8020*/  LDS R74, [R11+0x380] ;  /* 0x000380000b4a7984 */ /* 0x0009e20000000800 */
[----:B------:R-:W-:Y:S01]  /*8030*/  IADD3 R232, R9, 0x8, RZ ;  /* 0x0000000809e87810 */ /* 0x000fe20007ffe0ff */
[----:B-1----:R-:W-:-:S02]  /*8040*/  FMUL.FTZ R221, R93, R228 ;  /* 0x000000e45ddd7220 */ /* 0x002fc40000410000 */
[----:B------:R-:W1:Y:S02]  /*8050*/  SHFL.IDX PT, R227, R226, R229, 0x1f ;  /* 0x00001fe5e2e37589 */ /* 0x000e6400000e0000 */
[----:B------:R-:W-:Y:S02]  /*8060*/  FMUL.FTZ R221, R21, R221 ;  /* 0x000000dd15dd7220 */ /* 0x000fe40000410000 */
[----:B------:R4:W3:Y:S02]  /*8070*/  MUFU.EX2 R21, R218 ;  /* 0x000000da00157308 */ /* 0x0008e40000000800 */
[----:B----4-:R-:W4:Y:S01]  /*8080*/  SHFL.IDX PT, R218, R226, R232, 0x1f ;  /* 0x00001fe8e2da7589 */ /* 0x010f2200000e0000 */
[----:B------:R-:W-:Y:S01]  /*8090*/  FMUL.FTZ R40, R95, R40 ;  /* 0x000000285f287220 */ /* 0x000fe20000410000 */
[----:B------:R-:W-:Y:S01]  /*80a0*/  FADD.FTZ R50, R50, -R225 ;  /* 0x800000e132327221 */ /* 0x000fe20000010000 */
[----:B------:R-:W-:Y:S01]  /*80b0*/  FFMA.FTZ R11, -R79, R79, 1 ;  /* 0x3f8000004f0b7423 */ /* 0x000fe2000001014f */
[----:B------:R-:W-:Y:S01]  /*80c0*/  FMUL.FTZ R28, R13, R28 ;  /* 0x0000001c0d1c7220 */ /* 0x000fe20000410000 */
[----:B------:R-:W-:Y:S01]  /*80d0*/  FMUL.FTZ R43, R94, R43 ;  /* 0x0000002b5e2b7220 */ /* 0x000fe20000410000 */
[----:B------:R-:W3:Y:S01]  /*80e0*/  SHFL.IDX PT, R228, R226, R233, 0x1f ;  /* 0x00001fe9e2e47589 */ /* 0x000ee200000e0000 */
[----:B------:R-:W-:-:S02]  /*80f0*/  VIADD R234, R9, 0x1c ;  /* 0x0000001c09ea7836 */ /* 0x000fc40000000000 */
[----:B------:R-:W-:Y:S01]  /*8100*/  FMUL.FTZ R41, R77, R40 ;  /* 0x000000284d297220 */ /* 0x000fe20000410000 */
[--C-:B-1----:R-:W-:Y:S01]  /*8110*/  FADD.FTZ R49, R49, -R227.reuse ;  /* 0x800000e331317221 */ /* 0x102fe20000010000 */
[----:B------:R-:W-:Y:S01]  /*8120*/  FADD.FTZ R51, R51, -R227 ;  /* 0x800000e333337221 */ /* 0x000fe20000010000 */
[----:B------:R-:W-:Y:S01]  /*8130*/  FMUL.FTZ R11, R11, R28 ;  /* 0x0000001c0b0b7220 */ /* 0x000fe20000410000 */
[----:B------:R-:W-:Y:S01]  /*8140*/  FMUL.FTZ R40, R80, R43 ;  /* 0x0000002b50287220 */ /* 0x000fe20000410000 */
[----:B------:R-:W-:Y:S01]  /*8150*/  FMUL.FTZ R77, R10, R50 ;  /* 0x000000320a4d7220 */ /* 0x000fe20000410000 */
[----:B------:R-:W-:Y:S01]  /*8160*/  FFMA.FTZ R43, -R83, R83, 1 ;  /* 0x3f800000532b7423 */ /* 0x000fe20000010153 */
[----:B------:R-:W-:Y:S01]  /*8170*/  FFMA.FTZ R50, -R195, R195, 1 ;  /* 0x3f800000c3327423 */ /* 0x000fe200000101c3 */
[----:B------:R-:W-:Y:S01]  /*8180*/  FMUL.FTZ R49, R33, R49 ;  /* 0x0000003121317220 */ /* 0x000fe20000410000 */
[----:B------:R-:W-:Y:S01]  /*8190*/  FMUL.FTZ R28, R19, R51 ;  /* 0x00000033131c7220 */ /* 0x000fe20000410000 */
[----:B----4-:R-:W-:Y:S01]  /*81a0*/  FADD.FTZ R46, R46, -R218 ;  /* 0x800000da2e2e7221 */ /* 0x010fe20000010000 */
[----:B------:R-:W1:Y:S03]  /*81b0*/  SHFL.IDX PT, R226, R226, R234, 0x1f ;  /* 0x00001feae2e27589 */ /* 0x000e6600000e0000 */
[----:B------:R-:W-:Y:S01]  /*81c0*/  FMUL.FTZ R46, R18, R46 ;  /* 0x0000002e122e7220 */ /* 0x000fe20000410000 */
[----:B------:R-:W-:Y:S01]  /*81d0*/  FMUL.FTZ R50, R50, R49 ;  /* 0x0000003132327220 */ /* 0x000fe20000410000 */
[----:B------:R-:W-:Y:S01]  /*81e0*/  FMUL.FTZ R49, R99, R28 ;  /* 0x0000001c63317220 */ /* 0x000fe20000410000 */
[----:B------:R-:W4:Y:S01]  /*81f0*/  SHFL.IDX PT, R75, R74, R235, 0x1f ;  /* 0x00001feb4a4b7589 */ /* 0x000f2200000e0000 */
[----:B------:R-:W-:Y:S01]  /*8200*/  FMUL.FTZ R43, R43, R46 ;  /* 0x0000002e2b2b7220 */ /* 0x000fe20000410000 */
[----:B------:R-:W-:Y:S01]  /*8210*/  FFMA.FTZ R46, -R98, R98, 1 ;  /* 0x3f800000622e7423 */ /* 0x000fe20000010162 */
[----:B------:R-:W-:Y:S01]  /*8220*/  FMUL.FTZ R37, R76, R36 ;  /* 0x000000244c257220 */ /* 0x000fe20000410000 */
[----:B------:R-:W4:Y:S02]  /*8230*/  SHFL.IDX PT, R28, R74, R232, 0x1f ;  /* 0x00001fe84a1c7589 */ /* 0x000f2400000e0000 */
[----:B------:R-:W-:-:S02]  /*8240*/  FMUL.FTZ R46, R46, R77 ;  /* 0x0000004d2e2e7220 */ /* 0x000fc40000410000 */
[----:B------:R-:W4:Y:S04]  /*8250*/  SHFL.IDX PT, R80, R74, R9, 0x1f ;  /* 0x00001f094a507589 */ /* 0x000f2800000e0000 */
[----:B------:R-:W4:Y:S01]  /*8260*/  SHFL.IDX PT, R76, R74, R229, 0x1f ;  /* 0x00001fe54a4c7589 */ /* 0x000f2200000e0000 */
[----:B------:R-:W-:-:S03]  /*8270*/  FMUL.FTZ R72, R72, R35 ;  /* 0x0000002348487220 */ /* 0x000fc60000410000 */
[----:B------:R-:W4:Y:S01]  /*8280*/  SHFL.IDX PT, R77, R74, R231, 0x1f ;  /* 0x00001fe74a4d7589 */ /* 0x000f2200000e0000 */
[----:B------:R-:W4:Y:S01]  /*8290*/  MUFU.EX2 R35, R216 ;  /* 0x000000d800237308 */ /* 0x000f220000000800 */
[----:B------:R-:W-:Y:S02]  /*82a0*/  FADD.FTZ R44, R44, -R218 ;  /* 0x800000da2c2c7221 */ /* 0x000fe40000010000 */
[----:B------:R-:W4:Y:S04]  /*82b0*/  SHFL.IDX PT, R79, R74, R230, 0x1f ;  /* 0x00001fe64a4f7589 */ /* 0x000f2800000e0000 */
[----:B------:R-:W4:Y:S04]  /*82c0*/  SHFL.IDX PT, R78, R74, R233, 0x1f ;  /* 0x00001fe94a4e7589 */ /* 0x000f2800000e0000 */
[----:B------:R-:W4:Y:S01]  /*82d0*/  SHFL.IDX PT, R74, R74, R234, 0x1f ;  /* 0x00001fea4a4a7589 */ /* 0x000f2200000e0000 */
[----:B------:R-:W-:Y:S01]  /*82e0*/  FMUL.FTZ R44, R12, R44 ;  /* 0x0000002c0c2c7220 */ /* 0x000fe20000410000 */
[--C-:B---3--:R-:W-:Y:S01]  /*82f0*/  FADD.FTZ R52, R52, -R228.reuse ;  /* 0x800000e434347221 */ /* 0x108fe20000010000 */
[----:B------:R-:W-:-:S02]  /*8300*/  FADD.FTZ R54, R54, -R228 ;  /* 0x800000e436367221 */ /* 0x000fc40000010000 */
[----:B------:R-:W-:Y:S01]  /*8310*/  FMUL.FTZ R44, R81, R44 ;  /* 0x0000002c512c7220 */ /* 0x000fe20000410000 */
[----:B------:R-:W-:Y:S01]  /*8320*/  FMUL.FTZ R81, R20, R52 ;  /* 0x0000003414517220 */ /* 0x000fe20000410000 */
[----:B------:R-:W3:Y:S01]  /*8330*/  MUFU.EX2 R214, R214 ;  /* 0x000000d600d67308 */ /* 0x000ee20000000800 */
[----:B-1----:R-:W-:Y:S01]  /*8340*/  FADD.FTZ R55, R55, -R226 ;  /* 0x800000e237377221 */ /* 0x002fe20000010000 */
[----:B------:R-:W-:Y:S01]  /*8350*/  FMUL.FTZ R52, R21, R54 ;  /* 0x0000003615347220 */ /* 0x000fe20000410000 */
[----:B------:R-:W-:Y:S01]  /*8360*/  FMUL.FTZ R54, R100, R81 ;  /* 0x0000005164367220 */ /* 0x000fe20000410000 */
[----:B----4-:R-:W-:Y:S01]  /*8370*/  FADD.FTZ R81, R57, -R75 ;  /* 0x8000004b39517221 */ /* 0x010fe20000010000 */
[----:B------:R-:W-:-:S03]  /*8380*/  FADD.FTZ R45, R45, -R219 ;  /* 0x800000db2d2d7221 */ /* 0x000fc60000010000 */
[----:B------:R-:W1:Y:S01]  /*8390*/  MUFU.EX2 R36, R206 ;  /* 0x000000ce00247308 */ /* 0x000e620000000800 */
[--C-:B------:R-:W-:Y:S01]  /*83a0*/  FADD.FTZ R57, R60, -R28.reuse ;  /* 0x8000001c3c397221 */ /* 0x100fe20000010000 */
[----:B------:R-:W-:Y:S01]  /*83b0*/  FMUL.FTZ R84, R35, R55 ;  /* 0x0000003723547220 */ /* 0x000fe20000410000 */
[----:B------:R-:W-:Y:S01]  /*83c0*/  FADD.FTZ R28, R62, -R28 ;  /* 0x8000001c3e1c7221 */ /* 0x000fe20000010000 */
[----:B------:R-:W-:Y:S01]  /*83d0*/  FADD.FTZ R55, R56, -R80 ;  /* 0x8000005038377221 */ /* 0x000fe20000010000 */
[----:B------:R-:W-:-:S03]  /*83e0*/  FADD.FTZ R62, R65, -R76 ;  /* 0x8000004c413e7221 */ /* 0x000fc60000010000 */
[----:B------:R-:W4:Y:S01]  /*83f0*/  MUFU.EX2 R213, R213 ;  /* 0x000000d500d57308 */ /* 0x000f220000000800 */
[----:B------:R-:W-:Y:S01]  /*8400*/  FADD.FTZ R67, R67, -R76 ;  /* 0x8000004c43437221 */ /* 0x000fe20000010000 */
[----:B------:R-:W-:Y:S01]  /*8410*/  FADD.FTZ R56, R59, -R75 ;  /* 0x8000004b3b387221 */ /* 0x000fe20000010000 */
[----:B------:R-:W-:Y:S01]  /*8420*/  FFMA.FTZ R76, -R105, R105, 1 ;  /* 0x3f800000694c7423 */ /* 0x000fe20000010169 */
[----:B------:R-:W-:Y:S01]  /*8430*/  FMUL.FTZ R81, R200, R81 ;  /* 0x00000051c8517220 */ /* 0x000fe20000410000 */
[----:B------:R-:W-:Y:S01]  /*8440*/  FMUL.FTZ R45, R25, R45 ;  /* 0x0000002d192d7220 */ /* 0x000fe20000410000 */
[--C-:B------:R-:W-:Y:S01]  /*8450*/  FADD.FTZ R61, R61, -R77.reuse ;  /* 0x8000004d3d3d7221 */ /* 0x100fe20000010000 */
[----:B------:R-:W-:Y:S01]  /*8460*/  FADD.FTZ R60, R63, -R77 ;  /* 0x8000004d3f3c7221 */ /* 0x000fe20000010000 */
[----:B------:R-:W-:Y:S01]  /*8470*/  FADD.FTZ R53, R53, -R226 ;  /* 0x800000e235357221 */ /* 0x000fe20000010000 */
[----:B------:R-:W-:Y:S01]  /*8480*/  FADD.FTZ R58, R58, -R80 ;  /* 0x800000503a3a7221 */ /* 0x000fe20000010000 */
[----:B------:R-:W-:Y:S01]  /*8490*/  FFMA.FTZ R77, -R110, R110, 1 ;  /* 0x3f8000006e4d7423 */ /* 0x000fe2000001016e */
[----:B------:R-:W-:Y:S01]  /*84a0*/  FMUL.FTZ R28, R203, R28 ;  /* 0x0000001ccb1c7220 */ /* 0x000fe20000410000 */
[----:B------:R-:W-:Y:S01]  /*84b0*/  FFMA.FTZ R80, -R108, R108, 1 ;  /* 0x3f8000006c507423 */ /* 0x000fe2000001016c */
[----:B------:R-:W-:Y:S01]  /*84c0*/  FMUL.FTZ R57, R202, R57 ;  /* 0x00000039ca397220 */ /* 0x000fe20000410000 */
[--C-:B------:R-:W-:Y:S01]  /*84d0*/  FADD.FTZ R64, R64, -R79.reuse ;  /* 0x8000004f40407221 */ /* 0x100fe20000010000 */
[----:B------:R-:W-:Y:S01]  /*84e0*/  FMUL.FTZ R63, R201, R56 ;  /* 0x00000038c93f7220 */ /* 0x000fe20000410000 */
[----:B------:R-:W-:Y:S01]  /*84f0*/  FMUL.FTZ R76, R76, R81 ;  /* 0x000000514c4c7220 */ /* 0x000fe20000410000 */
[----:B------:R-:W-:Y:S01]  /*8500*/  FMUL.FTZ R45, R82, R45 ;  /* 0x0000002d522d7220 */ /* 0x000fe20000410000 */
[--C-:B------:R-:W-:Y:S01]  /*8510*/  FADD.FTZ R68, R68, -R78.reuse ;  /* 0x8000004e44447221 */ /* 0x100fe20000010000 */
[----:B------:R-:W-:Y:S01]  /*8520*/  FADD.FTZ R59, R70, -R78 ;  /* 0x8000004e463b7221 */ /* 0x000fe20000010000 */
[----:B------:R-:W-:Y:S01]  /*8530*/  FFMA.FTZ R81, -R109, R109, 1 ;  /* 0x3f8000006d517423 */ /* 0x000fe2000001016d */
[----:B------:R-:W-:Y:S01]  /*8540*/  FMUL.FTZ R56, R204, R61 ;  /* 0x0000003dcc387220 */ /* 0x000fe20000410000 */
[----:B------:R-:W-:Y:S01]  /*8550*/  FMUL.FTZ R30, R237, R30 ;  /* 0x0000001eed1e7220 */ /* 0x000fe20000410000 */
[----:B------:R-:W-:Y:S01]  /*8560*/  FMUL.FTZ R82, R34, R53 ;  /* 0x0000003522527220 */ /* 0x000fe20000410000 */
[----:B------:R-:W-:Y:S01]  /*8570*/  FADD.FTZ R79, R66, -R79 ;  /* 0x8000004f424f7221 */ /* 0x000fe20000010000 */
[--C-:B------:R-:W-:Y:S01]  /*8580*/  FADD.FTZ R71, R71, -R74.reuse ;  /* 0x8000004a47477221 */ /* 0x100fe20000010000 */
[----:B------:R-:W-:Y:S01]  /*8590*/  FFMA.FTZ R78, -R111, R111, 1 ;  /* 0x3f8000006f4e7423 */ /* 0x000fe2000001016f */
[----:B------:R-:W-:Y:S01]  /*85a0*/  FMUL.FTZ R61, R205, R60 ;  /* 0x0000003ccd3d7220 */ /* 0x000fe20000410000 */
[----:B------:R-:W-:Y:S01]  /*85b0*/  FMUL.FTZ R77, R77, R28 ;  /* 0x0000001c4d4d7220 */ /* 0x000fe20000410000 */
[----:B------:R-:W-:Y:S01]  /*85c0*/  FFMA.FTZ R51, -R102, R102, 1 ;  /* 0x3f80000066337423 */ /* 0x000fe20000010166 */
[----:B------:R-:W-:Y:S01]  /*85d0*/  FADD.FTZ R66, R69, -R74 ;  /* 0x8000004a45427221 */ /* 0x000fe20000010000 */
        /* <DEDUP_REMOVED lines=8> */
[----:B---3--:R-:W-:Y:S01]  /*8660*/  FMUL.FTZ R56, R214, R71 ;  /* 0x00000047d6387220 */ /* 0x008fe20000410000 */
[----:B------:R-:W-:Y:S01]  /*8670*/  FMUL.FTZ R51, R51, R52 ;  /* 0x0000003433337220 */ /* 0x000fe20000410000 */
[----:B-1----:R-:W-:Y:S01]  /*8680*/  FMUL.FTZ R55, R36, R55 ;  /* 0x0000003724377220 */ /* 0x002fe20000410000 */
[----:B------:R-:W-:Y:S01]  /*8690*/  FFMA.FTZ R82, -R114, R114, 1 ;  /* 0x3f80000072527423 */ /* 0x000fe20000010172 */
[----:B------:R-:W-:Y:S01]  /*86a0*/  FMUL.FTZ R61, R208, R79 ;  /* 0x0000004fd03d7220 */ /* 0x000fe20000410000 */
[----:B------:R-:W-:Y:S01]  /*86b0*/  FMUL.FTZ R83, R83, R28 ;  /* 0x0000001c53537220 */ /* 0x000fe20000410000 */
[----:B------:R-:W-:Y:S01]  /*86c0*/  F2FP.F16.F32.PACK_AB R71, R29, R30 ;  /* 0x0000001e1d47723e */ /* 0x000fe200000000ff */
[----:B------:R-:W-:Y:S01]  /*86d0*/  FMUL.FTZ R52, R103, R84 ;  /* 0x0000005467347220 */ /* 0x000fe20000410000 */
[----:B------:R-:W-:Y:S01]  /*86e0*/  FFMA.FTZ R75, -R106, R106, 1 ;  /* 0x3f8000006a4b7423 */ /* 0x000fe2000001016a */
[----:B------:R-:W-:Y:S01]  /*86f0*/  FMUL.FTZ R58, R199, R58 ;  /* 0x0000003ac73a7220 */ /* 0x000fe20000410000 */
[----:B------:R-:W-:Y:S01]  /*8700*/  FMUL.FTZ R74, R74, R63 ;  /* 0x0000003f4a4a7220 */ /* 0x000fe20000410000 */
[----:B------:R-:W-:Y:S01]  /*8710*/  FMUL.FTZ R79, R112, R57 ;  /* 0x00000039704f7220 */ /* 0x000fe20000410000 */
[----:B------:R-:W-:Y:S01]  /*8720*/  FMUL.FTZ R28, R212, R59 ;  /* 0x0000003bd41c7220 */ /* 0x000fe20000410000 */
[----:B------:R-:W-:Y:S01]  /*8730*/  FFMA.FTZ R84, -R113, R113, 1 ;  /* 0x3f80000071547423 */ /* 0x000fe20000010171 */
[----:B------:R-:W-:Y:S01]  /*8740*/  FMUL.FTZ R63, R209, R62 ;  /* 0x0000003ed13f7220 */ /* 0x000fe20000410000 */
[----:B------:R-:W-:Y:S01]  /*8750*/  FMUL.FTZ R57, R211, R68 ;  /* 0x00000044d3397220 */ /* 0x000fe20000410000 */
[----:B----4-:R-:W-:Y:S01]  /*8760*/  FMUL.FTZ R59, R213, R66 ;  /* 0x00000042d53b7220 */ /* 0x010fe20000410000 */
        /* <DEDUP_REMOVED lines=37> */
[----:B--2---:R-:W-:-:S05]  /*89c0*/  IMAD R30, R0, 0x3000, R194 ;  /* 0x00003000001e7824 */ /* 0x004fca00078e02c2 */
[----:B------:R-:W-:Y:S02]  /*89d0*/  LEA R11, R30, R17, 0x1 ;  /* 0x000000111e0b7211 */ /* 0x000fe400078e08ff */
[----:B------:R-:W-:-:S03]  /*89e0*/  F2FP.F16.F32.PACK_AB R30, R87, R86 ;  /* 0x00000056571e723e */ /* 0x000fc600000000ff */
        /* <DEDUP_REMOVED lines=219> */
.L_x_2740:
        /* <DEDUP_REMOVED lines=58> */
.L_x_2741:
[----:B--2---:R-:W2:Y:S01]  /*9b40*/  LDL R5, [R1+0x2c] ;  /* 0x00002c0001057983 */ /* 0x004ea20000100800 */
[----:B------:R-:W-:Y:S01]  /*9b50*/  IADD3 R16, R16, 0x1, RZ ;  /* 0x0000000110107810 */ /* 0x000fe20007ffe0ff */
[----:B------:R-:W-:Y:S02]  /*9b60*/  VIADD R0, R0, 0x1 ;  /* 0x0000000100007836 */ /* 0x000fe40000000000 */
[----:B------:R-:W-:-:S03]  /*9b70*/  VIADD R6, R6, 0x26820 ;  /* 0x0002682006067836 */ /* 0x000fc60000000000 */
[C---:B------:R-:W-:Y:S02]  /*9b80*/  ISETP.NE.AND P0, PT, R0.reuse, 0x2, PT ;  /* 0x000000020000780c */ /* 0x040fe40003f05270 */
[----:B------:R-:W-:Y:S02]  /*9b90*/  PRMT R6, RZ, 0x654, R6 ;  /* 0x00000654ff067816 */ /* 0x000fe40000000006 */
[----:B------:R-:W-:Y:S02]  /*9ba0*/  SEL R0, R0, RZ, P0 ;  /* 0x000000ff00007207 */ /* 0x000fe40000000000 */
[----:B------:R1:W-:Y:S01]  /*9bb0*/  SYNCS.ARRIVE.TRANS64.RED.A1T0 RZ, [R6+URZ], RZ ;  /* 0x000000ff06ff79a7 */ /* 0x0003e2000810043f */
[----:B--2---:R-:W-:Y:S02]  /*9bc0*/  ISETP.GE.AND P1, PT, R16, R5, PT ;  /* 0x000000051000720c */ /* 0x004fe40003f26270 */
[----:B------:R-:W-:-:S04]  /*9bd0*/  SEL R5, RZ, 0x1, P0 ;  /* 0x00000001ff057807 */ /* 0x000fc80000000000 */
[----:B------:R-:W-:-:S07]  /*9be0*/  LOP3.LUT R4, R4, R5, RZ, 0x3c, !PT ;  /* 0x0000000504047212 */ /* 0x000fce00078e3cff */
[----:B-1----:R-:W-:Y:S05]  /*9bf0*/  @!P1 BRA `(.L_x_2742) ;  /* 0xffffffc400309947 */ /* 0x002fea000383ffff */
.L_x_2731:
        /* <DEDUP_REMOVED lines=34> */
.L_x_2711:
[----:B------:R-:W-:Y:S05]  /*9e20*/  @P0 BRA `(.L_x_2710) ;  /* 0x0000003400500947 */ /* 0x000fea0003800000 */
[----:B------:R-:W2:Y:S01]  /*9e30*/  LDL.LU R6, [R1+0x30] ;  /* 0x0000300001067983 */ /* 0x000ea20000300800 */
[----:B------:R-:W1:Y:S01]  /*9e40*/  LDC R0, c[0x0][0x850] ;  /* 0x00021400ff007b82 */ /* 0x000e620000000800 */
[----:B------:R-:W3:Y:S01]  /*9e50*/  S2R R12, SR_TID.X ;  /* 0x00000000000c7919 */ /* 0x000ee20000002100 */
[----:B------:R-:W4:Y:S01]  /*9e60*/  S2R R5, SR_CgaCtaId ;  /* 0x0000000000057919 */ /* 0x000f220000008800 */
[----:B------:R-:W-:Y:S01]  /*9e70*/  MOV R4, 0x400 ;  /* 0x0000040000047802 */ /* 0x000fe20000000f00 */
[----:B------:R-:W-:Y:S01]  /*9e80*/  ULDC.64 UR4, c[0x0][0x818] ;  /* 0x0002060000047ab9 */ /* 0x000fe20000000a00 */
[----:B------:R-:W-:Y:S01]  /*9e90*/  ULDC.64 UR6, c[0x0][0x840] ;  /* 0x0002100000067ab9 */ /* 0x000fe20000000a00 */
[----:B------:R-:W5:Y:S04]  /*9ea0*/  LDL.LU R11, [R1+0x38] ;  /* 0x00003800010b7983 */ /* 0x000f680000300800 */
[----:B------:R-:W5:Y:S01]  /*9eb0*/  LDL.LU R10, [R1+0x34] ;  /* 0x00003400010a7983 */ /* 0x000f620000300800 */
[----:B-1----:R-:W-:Y:S01]  /*9ec0*/  ISETP.NE.AND P0, PT, R0, 0x1, PT ;  /* 0x000000010000780c */ /* 0x002fe20003f05270 */
[----:B---3--:R-:W-:-:S12]  /*9ed0*/  VIADD R13, R12, 0xffffff80 ;  /* 0xffffff800c0d7836 */ /* 0x008fd80000000000 */
[----:B------:R-:W5:Y:S01]  /*9ee0*/  @P0 LDC R0, c[0x0][0x854] ;  /* 0x00021500ff000b82 */ /* 0x000f620000000800 */
[----:B----4-:R-:W-:Y:S02]  /*9ef0*/  LEA R15, R5, R4, 0x18 ;  /* 0x00000004050f7211 */ /* 0x010fe400078ec0ff */
[----:B------:R-:W-:-:S05]  /*9f00*/  SHF.R.S32.HI R2, RZ, 0x1f, R13 ;  /* 0x0000001fff027819 */ /* 0x000fca000001140d */
[----:B------:R-:W1:Y:S01]  /*9f10*/  @P0 LDC R3, c[0x0][0x858] ;  /* 0x00021600ff030b82 */ /* 0x000e620000000800 */
[----:B------:R-:W-:Y:S01]  /*9f20*/  LEA.HI R2, R2, R13, RZ, 0x7 ;  /* 0x0000000d02027211 */ /* 0x000fe200078f38ff */
[----:B--2---:R-:W-:-:S05]  /*9f30*/  IMAD.SHL.U32 R4, R6, 0x2000, RZ ;  /* 0x0000200006047824 */ /* 0x004fca00078e00ff */
[----:B------:R-:W-:Y:S01]  /*9f40*/  SHF.R.S32.HI R5, RZ, 0x1f, R4 ;  /* 0x0000001fff057819 */ /* 0x000fe20000011404 */
[----:B-----5:R-:W-:-:S05]  /*9f50*/  @P0 IMAD.HI.U32 R0, R11, R0, RZ ;  /* 0x000000000b000227 */ /* 0x020fca00078e00ff */
[----:B-1----:R-:W-:Y:S02]  /*9f60*/  @P0 SHF.R.U32.HI R11, RZ, R3, R0 ;  /* 0x00000003ff0b0219 */ /* 0x002fe40000011600 */
[C---:B------:R-:W-:Y:S02]  /*9f70*/  LOP3.LUT R0, R2.reuse, 0xfffff80, RZ, 0xc0, !PT ;  /* 0x0fffff8002007812 */ /* 0x040fe400078ec0ff */
[----:B------:R-:W-:Y:S01]  /*9f80*/  SHF.R.S32.HI R3, RZ, 0x1f, R11 ;  /* 0x0000001fff037819 */ /* 0x000fe2000001140b */
[----:B------:R1:W-:Y:S01]  /*9f90*/  @P0 STL [R1+0x38], R11 ;  /* 0x0000380b01000387 */ /* 0x0003e20000100800 */
[----:B------:R-:W-:Y:S01]  /*9fa0*/  SHF.L.U32 R2, R2, 0x5, RZ ;  /* 0x0000000502027819 */ /* 0x000fe200000006ff */
[----:B------:R-:W-:Y:S02]  /*9fb0*/  IMAD.IADD R0, R13, 0x1, -R0 ;  /* 0x000000010d007824 */ /* 0x000fe400078e0a00 */
[C---:B------:R-:W-:Y:S01]  /*9fc0*/  IMAD R6, R3.reuse, UR4, RZ ;  /* 0x0000000403067c24 */ /* 0x040fe2000f8e02ff */
[----:B------:R-:W-:Y:S01]  /*9fd0*/  LOP3.LUT R7, R2, 0x3ffff000, RZ, 0xc0, !PT ;  /* 0x3ffff00002077812 */ /* 0x000fe200078ec0ff */
[----:B------:R-:W-:-:S02]  /*9fe0*/  IMAD R8, R3, UR6, RZ ;  /* 0x0000000603087c24 */ /* 0x000fc4000f8e02ff */
[----:B------:R-:W-:-:S04]  /*9ff0*/  IMAD.WIDE.U32 R2, R11, UR4, R4 ;  /* 0x000000040b027c25 */ /* 0x000fc8000f8e0004 */
[C---:B------:R-:W-:Y:S01]  /*a000*/  IMAD R9, R11.reuse, UR5, R6 ;  /* 0x000000050b097c24 */ /* 0x040fe2000f8e0206 */
[----:B------:R-:W-:Y:S01]  /*a010*/  SHF.R.S32.HI R6, RZ, 0x1f, R10 ;  /* 0x0000001fff067819 */ /* 0x000fe2000001140a */
[----:B------:R-:W-:Y:S01]  /*a020*/  IMAD.WIDE.U32 R4, R11, UR6, R4 ;  /* 0x000000060b047c25 */ /* 0x000fe2000f8e0004 */
[----:B------:R-:W-:Y:S02]  /*a030*/  ULDC.64 UR4, c[0x0][0x820] ;  /* 0x0002080000047ab9 */ /* 0x000fe40000000a00 */
[----:B------:R-:W-:Y:S01]  /*a040*/  IADD3 R3, R3, R9, RZ ;  /* 0x0000000903037210 */ /* 0x000fe20007ffe0ff */
[----:B-1----:R-:W-:Y:S01]  /*a050*/  IMAD R11, R11, UR7, R8 ;  /* 0x000000070b0b7c24 */ /* 0x002fe2000f8e0208 */
[----:B------:R-:W-:Y:S01]  /*a060*/  ULDC.64 UR6, c[0x0][0x848] ;  /* 0x0002120000067ab9 */ /* 0x000fe20000000a00 */
[----:B------:R-:W-:Y:S02]  /*a070*/  IMAD R0, R0, 0x4, R7 ;  /* 0x0000000400007824 */ /* 0x000fe400078e0207 */
[----:B------:R-:W-:-:S02]  /*a080*/  IMAD R7, R6, UR4, RZ ;  /* 0x0000000406077c24 */ /* 0x000fc4000f8e02ff */
[----:B------:R-:W-:Y:S02]  /*a090*/  IMAD.IADD R5, R5, 0x1, R11 ;  /* 0x0000000105057824 */ /* 0x000fe400078e020b */
[----:B------:R-:W-:Y:S02]  /*a0a0*/  IMAD R6, R6, UR6, RZ ;  /* 0x0000000606067c24 */ /* 0x000fe4000f8e02ff */
[C---:B------:R-:W-:Y:S02]  /*a0b0*/  IMAD R7, R10.reuse, UR5, R7 ;  /* 0x000000050a077c24 */ /* 0x040fe4000f8e0207 */
[----:B------:R-:W-:-:S04]  /*a0c0*/  IMAD.WIDE.U32 R2, R10, UR4, R2 ;  /* 0x000000040a027c25 */ /* 0x000fc8000f8e0002 */
[C---:B------:R-:W-:Y:S01]  /*a0d0*/  IMAD R9, R10.reuse, UR7, R6 ;  /* 0x000000070a097c24 */ /* 0x040fe2000f8e0206 */
[----:B------:R-:W-:Y:S01]  /*a0e0*/  IADD3 R7, R3, R7, RZ ;  /* 0x0000000703077210 */ /* 0x000fe20007ffe0ff */
[----:B------:R-:W-:Y:S01]  /*a0f0*/  IMAD.WIDE.U32 R4, R10, UR6, R4 ;  /* 0x000000060a047c25 */ /* 0x000fe2000f8e0004 */
[----:B------:R-:W-:Y:S05]  /*a100*/  WARPSYNC.ALL ;  /* 0x0000000000007948 */ /* 0x000fea0003800000 */
[----:B------:R-:W-:Y:S02]  /*a110*/  IMAD R0, R0, 0x4, R15 ;  /* 0x0000000400007824 */ /* 0x000fe400078e020f */
        /* <DEDUP_REMOVED lines=33> */
.L_x_2745:
[----:B------:R-:W-:Y:S01]  /*a330*/  @P0 ELECT P1, URZ, PT ;  /* 0x00000000003f082f */ /* 0x000fe20003820000 */
[----:B------:R1:W-:-:S12]  /*a340*/  UBLKRED.G.S.ADD.F32.RN [UR4], [UR6], UR7, desc[UR8] ;  /* 0x00000804060073bb */ /* 0x0003d800080a1407 */
[----:B------:R-:W-:Y:S02]  /*a350*/  @P1 PLOP3.LUT P0, PT, P1, PT, PT, 0x8, 0x0 ;  /* 0x000000000000181c */ /* 0x000fe40000f0e170 */
[----:B------:R-:W-:-:S11]  /*a360*/  PLOP3.LUT P1, PT, PT, PT, PT, 0x8, 0x0 ;  /* 0x000000000000781c */ /* 0x000fd60003f2e170 */
[----:B-1----:R-:W-:Y:S05]  /*a370*/  @P0 BRA.U.ANY `(.L_x_2745) ;  /* 0xfffffffd00ec0947 */ /* 0x002fea000393ffff */
[----:B------:R0:W-:Y:S01]  /*a380*/  UTMACMDFLUSH ;  /* 0x00000000000079b7 */ /* 0x0001e20000000000 */
[----:B------:R-:W-:-:S04]  /*a390*/  DEPBAR.LE SB0, 0x0 ;  /* 0x000080000000791a */ /* 0x000fc80000000000 */
.L_x_2744:
[----:B------:R-:W-:Y:S05]  /*a3a0*/  BSYNC B0 ;  /* 0x0000000000007941 */ /* 0x000fea0003800000 */
.L_x_2743:
        /* <DEDUP_REMOVED lines=25> */
.L_x_2746:
        /* <DEDUP_REMOVED lines=8> */
.L_x_2706:
        /* <DEDUP_REMOVED lines=29> */
.L_x_2748:
[----:B------:R-:W-:Y:S01]  /*a790*/  ULDC UR9, c[0x0][0x8cc] ;  /* 0x0002330000097ab9 */ /* 0x000fe20000000800 */
[----:B------:R-:W-:Y:S01]  /*a7a0*/  UMOV UR7, UR8 ;  /* 0x0000000800077c82 */ /* 0x000fe20008000000 */
[----:B------:R-:W-:-:S11]  /*a7b0*/  UISETP.NE.AND UP0, UPT, UR9, 0x1, UPT ;  /* 0x000000010900788c */ /* 0x000fd6000bf05270 */
[----:B------:R-:W-:Y:S02]  /*a7c0*/  @UP0 ULDC.64 UR10, c[0x0][0x8d0] ;  /* 0x00023400000a0ab9 */ /* 0x000fe40000000a00 */
[----:B------:R-:W-:-:S04]  /*a7d0*/  UIMAD.WIDE.U32 UR4, UR8, UR10, URZ ;  /* 0x0000000a080472a5 */ /* 0x000fc8000f8e003f */
[----:B------:R-:W-:-:S04]  /*a7e0*/  @UP0 USHF.R.U32.HI UR7, URZ, UR11, UR5 ;  /* 0x0000000b3f070299 */ /* 0x000fc80008011605 */
[----:B------:R-:W-:-:S12]  /*a7f0*/  UIMAD UR4, UR7, UR9, URZ ;  /* 0x00000009070472a4 */ /* 0x000fd8000f8e023f */
.L_x_2749:
        /* <DEDUP_REMOVED lines=67> */
.L_x_2752:
[----:B------:R-:W-:Y:S05]  /*ac30*/  BSYNC B0 ;  /* 0x0000000000007941 */ /* 0x000fea0003800000 */
.L_x_2751:
        /* <DEDUP_REMOVED lines=19> */
.L_x_2754:
[----:B------:R-:W-:Y:S05]  /*ad70*/  BSYNC B0 ;  /* 0x0000000000007941 */ /* 0x000fea0003800000 */
.L_x_2753:
[----:B------:R-:W-:Y:S06]  /*ad80*/  BAR.ARV 0xa, 0xa0 ;  /* 0x0282800000007b1d */ /* 0x000fec0000002000 */
[----:B------:R-:W-:Y:S04]  /*ad90*/  BSSY B0, `(.L_x_2755) ;  /* 0x0000003000007945 */ /* 0x000fe80003800000 */
[----:B------:R-:W-:Y:S05]  /*ada0*/  @!P0 BRA `(.L_x_2756) ;  /* 0x0000000000048947 */ /* 0x000fea0003800000 */
[----:B------:R-:W-:-:S04]  /*adb0*/  DEPBAR.LE SB0, 0x0 ;  /* 0x000080000000791a */ /* 0x000fc80000000000 */
.L_x_2756:
[----:B------:R-:W-:Y:S05]  /*adc0*/  BSYNC B0 ;  /* 0x0000000000007941 */ /* 0x000fea0003800000 */
.L_x_2755:
[----:B------:R-:W-:Y:S06]  /*add0*/  BAR.ARV 0xb, 0xa0 ;  /* 0x02c2800000007b1d */ /* 0x000fec0000002000 */
[----:B------:R-:W-:Y:S01]  /*ade0*/  UIADD3 UR12, UR8, 0x1, URZ ;  /* 0x00000001080c7890 */ /* 0x000fe2000fffe03f */
[----:B------:R-:W-:Y:S11]  /*adf0*/  BRA `(.L_x_2757) ;  /* 0x0000000000047947 */ /* 0x000ff60003800000 */
.L_x_2750:
[----:B------:R-:W-:-:S05]  /*ae00*/  UMOV UR12, UR8 ;  /* 0x00000008000c7c82 */ /* 0x000fca0008000000 */
.L_x_2757:
        /* <DEDUP_REMOVED lines=18> */
.L_x_2770:
        /* <DEDUP_REMOVED lines=20> */
.L_x_2759:
[----:B------:R-:W-:Y:S05]  /*b070*/  BSYNC B0 ;  /* 0x0000000000007941 */ /* 0x000fea0003800000 */
.L_x_2758:
        /* <DEDUP_REMOVED lines=13> */
.L_x_2761:
[----:B------:R-:W-:Y:S05]  /*b150*/  BSYNC B0 ;  /* 0x0000000000007941 */ /* 0x000fea0003800000 */
.L_x_2760:
[----:B------:R-:W-:Y:S06]  /*b160*/  BAR.ARV 0xa, 0xa0 ;  /* 0x0282800000007b1d */ /* 0x000fec0000002000 */
[----:B------:R-:W-:Y:S04]  /*b170*/  BSSY B0, `(.L_x_2762) ;  /* 0x0000003000007945 */ /* 0x000fe80003800000 */
[----:B------:R-:W-:Y:S05]  /*b180*/  @!P0 BRA `(.L_x_2763) ;  /* 0x0000000000048947 */ /* 0x000fea0003800000 */
[----:B------:R-:W-:-:S04]  /*b190*/  DEPBAR.LE SB0, 0x0 ;  /* 0x000080000000791a */ /* 0x000fc80000000000 */
.L_x_2763:
[----:B------:R-:W-:Y:S05]  /*b1a0*/  BSYNC B0 ;  /* 0x0000000000007941 */ /* 0x000fea0003800000 */
.L_x_2762:
        /* <DEDUP_REMOVED lines=13> */
.L_x_2765:
[----:B------:R-:W-:Y:S05]  /*b280*/  BSYNC B0 ;  /* 0x0000000000007941 */ /* 0x000fea0003800000 */
.L_x_2764:
        /* <DEDUP_REMOVED lines=13> */
.L_x_2767:
[----:B------:R-:W-:Y:S05]  /*b360*/  BSYNC B0 ;  /* 0x0000000000007941 */ /* 0x000fea0003800000 */
.L_x_2766:
[----:B------:R-:W-:Y:S01]  /*b370*/  UIADD3 UR12, UR12, 0x2, URZ ;  /* 0x000000020c0c7890 */ /* 0x000fe2000fffe03f */
[----:B------:R-:W-:Y:S06]  /*b380*/  BAR.ARV 0xa, 0xa0 ;  /* 0x0282800000007b1d */ /* 0x000fec0000002000 */
[----:B------:R-:W-:Y:S01]  /*b390*/  UISETP.GE.AND UP0, UPT, UR12, UR5, UPT ;  /* 0x000000050c00728c */ /* 0x000fe2000bf06270 */
[----:B------:R-:W-:Y:S04]  /*b3a0*/  BSSY B0, `(.L_x_2768) ;  /* 0x0000003000007945 */ /* 0x000fe80003800000 */
[----:B------:R-:W-:Y:S06]  /*b3b0*/  @!P0 BRA `(.L_x_2769) ;  /* 0x0000000000048947 */ /* 0x000fec0003800000 */
[----:B------:R-:W-:-:S04]  /*b3c0*/  DEPBAR.LE SB0, 0x0 ;  /* 0x000080000000791a */ /* 0x000fc80000000000 */
.L_x_2769:
[----:B------:R-:W-:Y:S05]  /*b3d0*/  BSYNC B0 ;  /* 0x0000000000007941 */ /* 0x000fea0003800000 */
.L_x_2768:
[----:B------:R-:W-:Y:S06]  /*b3e0*/  BAR.ARV 0xb, 0xa0 ;  /* 0x02c2800000007b1d */ /* 0x000fec0000002000 */
[----:B------:R-:W-:Y:S01]  /*b3f0*/  PLOP3.LUT P1, PT, PT, PT, UP0, 0x80, 0x0 ;  /* 0x000000000000781c */ /* 0x000fe20003f2f008 */
[----:B------:R-:W-:Y:S02]  /*b400*/  UIADD3 UR20, UR20, 0x3000, URZ ;  /* 0x0000300014147890 */ /* 0x000fe4000fffe03f */
[----:B------:R-:W-:-:S10]  /*b410*/  UIADD3 UR4, UR4, 0x3000, URZ ;  /* 0x0000300004047890 */ /* 0x000fd4000fffe03f */
[----:B------:R-:W-:Y:S05]  /*b420*/  @!P1 BRA `(.L_x_2770) ;  /* 0xfffffff800c09947 */ /* 0x000fea000383ffff */
[----:B------:R-:W-:Y:S05]  /*b430*/  BRA `(.L_x_2710) ;  /* 0x0000001c00cc7947 */ /* 0x000fea0003800000 */
.L_x_2747:
        /* <DEDUP_REMOVED lines=21> */
.L_x_2771:
[----:B------:R-:W-:Y:S01]  /*b590*/  ULDC UR8, c[0x0][0x8cc] ;  /* 0x0002330000087ab9 */ /* 0x000fe20000000800 */
[----:B------:R-:W-:Y:S01]  /*b5a0*/  UMOV UR11, UR7 ;  /* 0x00000007000b7c82 */ /* 0x000fe20008000000 */
[----:B------:R-:W-:-:S11]  /*b5b0*/  UISETP.NE.AND UP0, UPT, UR8, 0x1, UPT ;  /* 0x000000010800788c */ /* 0x000fd6000bf05270 */
[----:B------:R-:W-:Y:S02]  /*b5c0*/  @UP0 ULDC.64 UR12, c[0x0][0x8d0] ;  /* 0x00023400000c0ab9 */ /* 0x000fe40000000a00 */
[----:B------:R-:W-:-:S04]  /*b5d0*/  UIMAD.WIDE.U32 UR4, UR7, UR12, URZ ;  /* 0x0000000c070472a5 */ /* 0x000fc8000f8e003f */
[----:B------:R-:W-:-:S04]  /*b5e0*/  @UP0 USHF.R.U32.HI UR11, URZ, UR13, UR5 ;  /* 0x0000000d3f0b0299 */ /* 0x000fc80008011605 */
[----:B------:R-:W-:-:S12]  /*b5f0*/  UIMAD UR4, UR11, UR8, URZ ;  /* 0x000000080b0472a4 */ /* 0x000fd8000f8e023f */
.L_x_2772:
        /* <DEDUP_REMOVED lines=20> */
[----:B-1----:R-:W-:Y:S01]  /*b740*/  IADD3 R2, -R2, UR11, R3 ;  /* 0x0000000b02027c10 */ /* 0x002fe2000fffe103 */
[----:B------:R-:W-:-:S03]  /*b750*/  VIADD R3, R3, 0x5f ;  /* 0x0000005f03037836 */ /* 0x000fc60000000000 */
[----:B------:R-:W-:Y:S01]  /*b760*/  IADD3 R2, R2, -UR4, RZ ;  /* 0x8000000402027c10 */ /* 0x000fe2000fffe0ff */
        /* <DEDUP_REMOVED lines=10> */
[----:B------:R-:W-:Y:S01]  /*b810*/  MOV R9, UR20 ;  /* 0x0000001400097c02 */ /* 0x000fe20008000f00 */
[----:B------:R-:W-:Y:S01]  /*b820*/  ULDC UR4, c[0x0][0x2e8] ;  /* 0x0000ba0000047ab9 */ /* 0x000fe20000000800 */
[----:B------:R-:W-:Y:S01]  /*b830*/  ELECT P0, URZ, PT ;  /* 0x00000000003f782f */ /* 0x000fe20003800000 */
[----:B------:R-:W-:Y:S01]  /*b840*/  BSSY B0, `(.L_x_2773) ;  /* 0x000018d000007945 */ /* 0x000fe20003800000 */
[----:B------:R-:W-:Y:S01]  /*b850*/  SHF.R.S32.HI R9, RZ, 0x1f, R9 ;  /* 0x0000001fff097819 */ /* 0x000fe20000011409 */
[----:B------:R-:W-:Y:S02]  /*b860*/  UISETP.NE.AND UP0, UPT, UR4, 0x1, UPT ;  /* 0x000000010400788c */ /* 0x000fe4000bf05270 */
[----:B------:R-:W2:Y:S01]  /*b870*/  LDC.64 R6, c[0x0][0x730] ;  /* 0x0001cc00ff067b82 */ /* 0x000ea20000000a00 */
[----:B------:R-:W-:-:S07]  /*b880*/  UMOV UR12, UR20 ;  /* 0x00000014000c7c82 */ /* 0x000fce0008000000 */
        /* <DEDUP_REMOVED lines=22> */
[----:B------:R-:W-:Y:S01]  /*b9f0*/  IMAD R11, R11, UR21, R0 ;  /* 0x000000150b0b7c24 */ /* 0x000fe2000f8e0200 */
[----:B------:R-:W-:Y:S01]  /*ba00*/  MOV R0, RZ ;  /* 0x000000ff00007202 */ /* 0x000fe20000000f00 */
[----:B--2---:R-:W-:Y:S06]  /*ba10*/  @!P0 BRA `(.L_x_2774) ;  /* 0x0000001400bc8947 */ /* 0x004fec0003800000 */
        /* <DEDUP_REMOVED lines=10> */
.L_x_2803:
[----:B------:R-:W2:Y:S01]  /*bac0*/  LDL.64 R14, [R1] ;  /* 0x00000000010e7983 */ /* 0x000ea20000100a00 */
[----:B------:R-:W-:Y:S01]  /*bad0*/  IMAD.IADD R21, R7, 0x1, R11 ;  /* 0x0000000107157824 */ /* 0x000fe200078e020b */
[----:B------:R-:W-:Y:S02]  /*bae0*/  MOV R8, 0x1 ;  /* 0x0000000100087802 */ /* 0x000fe40000000f00 */
[----:B--2---:R-:W-:-:S05]  /*baf0*/  IADD3 R10, R15, R13, RZ ;  /* 0x0000000d0f0a7210 */ /* 0x004fca0007ffe0ff */
        /* <DEDUP_REMOVED lines=8> */
.L_x_2776:
[----:B------:R-:W-:Y:S01]  /*bb80*/  R2UR UR19, R5 ;  /* 0x00000000051372ca */ /* 0x000fe200000e0000 */
[----:B------:R-:W3:Y:S01]  /*bb90*/  LDC.64 R12, c[0x0][0x198] ;  /* 0x00006600ff0c7b82 */ /* 0x000ee20000000a00 */
[----:B------:R-:W-:Y:S01]  /*bba0*/  ULDC.64 UR4, c[0x0][0x700] ;  /* 0x0001c00000047ab9 */ /* 0x000fe20000000a00 */
[----:B------:R-:W-:Y:S01]  /*bbb0*/  R2UR UR8, R0 ;  /* 0x00000000000872ca */ /* 0x000fe200000e0000 */
[----:B------:R-:W-:Y:S01]  /*bbc0*/  IMAD.U32 R9, RZ, RZ, UR4 ;  /* 0x00000004ff097e24 */ /* 0x000fe2000f8e00ff */
[----:B------:R-:W-:Y:S01]  /*bbd0*/  UMOV UR24, 0x0 ;  /* 0x0000000000187882 */ /* 0x000fe20000000000 */
        /* <DEDUP_REMOVED lines=10> */
[----:B------:R-:W-:Y:S01]  /*bc80*/  IADD3 R2, P1, R14, UR19, RZ ;  /* 0x000000130e027c10 */ /* 0x000fe2000ff3e0ff */
[----:B------:R-:W-:Y:S01]  /*bc90*/  UIADD3 UR26, UR8, 0x1a000, URZ ;  /* 0x0001a000081a7890 */ /* 0x000fe2000fffe03f */
[----:B-1----:R-:W-:Y:S01]  /*bca0*/  MOV R3, UR19 ;  /* 0x0000001300037c02 */ /* 0x002fe20008000f00 */
[----:B------:R-:W-:-:S03]  /*bcb0*/  VIADD R14, R4, 0xffffffff ;  /* 0xffffffff040e7836 */ /* 0x000fc60000000000 */
[----:B------:R-:W-:Y:S01]  /*bcc0*/  LEA.HI.X.SX32 R3, R3, R10, 0x1, P1 ;  /* 0x0000000a03037211 */ /* 0x000fe200008f0eff */
[----:B------:R-:W-:Y:S01]  /*bcd0*/  UMOV UR27, UR17 ;  /* 0x00000011001b7c82 */ /* 0x000fe20008000000 */
[C---:B------:R-:W-:Y:S01]  /*bce0*/  LEA R11, P1, R2.reuse, R9, 0x2 ;  /* 0x00000009020b7211 */ /* 0x040fe200078210ff */
[----:B------:R1:W-:Y:S01]  /*bcf0*/  STL [R1+0x1c], R14 ;  /* 0x00001c0e01007387 */ /* 0x0003e20000100800 */
[----:B--2---:R-:W-:Y:S02]  /*bd00*/  MOV R10, UR5 ;  /* 0x00000005000a7c02 */ /* 0x004fe40008000f00 */
[----:B------:R-:W-:Y:S01]  /*bd10*/  R2UR UR4, R11 ;  /* 0x000000000b0472ca */ /* 0x000fe200000e0000 */
[----:B---3--:R-:W-:Y:S01]  /*bd20*/  IMAD.MOV.U32 R11, RZ, RZ, R12 ;  /* 0x000000ffff0b7224 */ /* 0x008fe200078e000c */
[----:B------:R-:W-:Y:S01]  /*bd30*/  LEA.HI.X R2, R2, R10, R3, 0x2, P1 ;  /* 0x0000000a02027211 */ /* 0x000fe200008f1403 */
[----:B------:R1:W-:Y:S01]  /*bd40*/  STL [R1+0x10], RZ ;  /* 0x000010ff01007387 */ /* 0x0003e20000100800 */
[----:B------:R-:W-:-:S02]  /*bd50*/  MOV R12, R13 ;  /* 0x0000000d000c7202 */ /* 0x000fc40000000f00 */
[----:B------:R-:W-:Y:S02]  /*bd60*/  R2UR UR5, R2 ;  /* 0x00000000020572ca */ /* 0x000fe400000e0000 */
[----:B------:R-:W-:Y:S02]  /*bd70*/  IADD3 R2, P1, R11, 0xf0, RZ ;  /* 0x000000f00b027810 */ /* 0x000fe40007f3e0ff */
[----:B------:R-:W-:Y:S02]  /*bd80*/  MOV R13, 0x8000 ;  /* 0x00008000000d7802 */ /* 0x000fe40000000f00 */
        /* <DEDUP_REMOVED lines=8> */
[----:B------:R-:W-:Y:S01]  /*be10*/  IMAD.X R13, RZ, RZ, R12, P1 ;  /* 0x000000ffff0d7224 */ /* 0x000fe200008e060c */
[----:B--2---:R-:W-:Y:S02]  /*be20*/  UIADD3 UR9, UR8, 0x26800, URZ ;  /* 0x0002680008097890 */ /* 0x004fe4000fffe03f */
[----:B------:R-:W-:Y:S02]  /*be30*/  UIADD3 UR24, UR8, 0x4000, URZ ;  /* 0x0000400008187890 */ /* 0x000fe4000fffe03f */
[----:B------:R-:W-:Y:S01]  /*be40*/  R2UR UR7, R13 ;  /* 0x000000000d0772ca */ /* 0x000fe200000e0000 */
[----:B------:R-:W-:Y:S01]  /*be50*/  UMOV UR16, 0x0 ;  /* 0x0000000000107882 */ /* 0x000fe20000000000 */
[----:B------:R-:W-:Y:S01]  /*be60*/  IADD3 R13, P1, R11, 0x3f0, RZ ;  /* 0x000003f00b0d7810 */ /* 0x000fe20007f3e0ff */
[----:B------:R-:W-:Y:S01]  /*be70*/  UMOV UR17, 0x10000000 ;  /* 0x1000000000117882 */ /* 0x000fe20000000000 */
[----:B------:R-:W-:Y:S01]  /*be80*/  UMOV UR27, UR11 ;  /* 0x0000000b001b7c82 */ /* 0x000fe20008000000 */
[----:B------:R-:W-:Y:S01]  /*be90*/  UMOV UR26, UR18 ;  /* 0x00000012001a7c82 */ /* 0x000fe20008000000 */
[----:B------:R-:W-:Y:S01]  /*bea0*/  R2UR UR14, R13 ;  /* 0x000000000d0e72ca */ /* 0x000fe200000e0000 */
[----:B------:R-:W-:Y:S01]  /*beb0*/  UMOV UR25, UR9 ;  /* 0x0000000900197c82 */ /* 0x000fe20008000000 */
[----:B------:R-:W-:-:S02]  /*bec0*/  IADD3.X R13, RZ, R12, RZ, P1, !PT ;  /* 0x0000000cff0d7210 */ /* 0x000fc40000ffe4ff */
[----:B------:R-:W-:Y:S02]  /*bed0*/  ISETP.GE.AND P1, PT, R5, R14, PT ;  /* 0x0000000e0500720c */ /* 0x000fe40003f26270 */
[----:B------:R-:W-:Y:S01]  /*bee0*/  R2UR UR15, R13 ;  /* 0x000000000d0f72ca */ /* 0x000fe200000e0000 */
[----:B------:R1:W-:-:S12]  /*bef0*/  UTMALDG.4D [UR8], [UR6], desc[UR16] ;  /* 0x00001008060075b4 */ /* 0x0003d80008019000 */
[----:B------:R1:W-:Y:S02]  /*bf00*/  UTMALDG.4D [UR24], [UR14], desc[UR16] ;  /* 0x000010180e0075b4 */ /* 0x0003e40008019000 */
[----:B-1----:R-:W-:Y:S05]  /*bf10*/  @P1 BRA `(.L_x_2777) ;  /* 0x0000000c00b01947 */ /* 0x002fea0003800000 */
[----:B------:R-:W-:Y:S01]  /*bf20*/  LOP3.LUT R16, RZ, R5, RZ, 0x33, !PT ;  /* 0x00000005ff107212 */ /* 0x000fe200078e33ff */
[----:B------:R-:W-:Y:S01]  /*bf30*/  IMAD.MOV.U32 R13, RZ, RZ, R5 ;  /* 0x000000ffff0d7224 */ /* 0x000fe200078e0005 */
[----:B------:R-:W-:Y:S02]  /*bf40*/  MOV R8, 0x1 ;  /* 0x0000000100087802 */ /* 0x000fe40000000f00 */
[C---:B------:R-:W-:Y:S01]  /*bf50*/  IADD3 R16, R4.reuse, R16, RZ ;  /* 0x0000001004107210 */ /* 0x040fe20007ffe0ff */
[----:B------:R-:W-:-:S05]  /*bf60*/  VIADD R4, R4, 0xfffffffe ;  /* 0xfffffffe04047836 */ /* 0x000fca0000000000 */
[----:B------:R-:W-:Y:S02]  /*bf70*/  ISETP.NE.AND P1, PT, R4, R5, PT ;  /* 0x000000050400720c */ /* 0x000fe40003f25270 */
[----:B------:R-:W-:-:S05]  /*bf80*/  LOP3.LUT R4, R16, 0x1, RZ, 0xc0, !PT ;  /* 0x0000000110047812 */ /* 0x000fca00078ec0ff */
[----:B------:R1:W-:Y:S06]  /*bf90*/  STL [R1+0x18], R4 ;  /* 0x0000180401007387 */ /* 0x0003ec0000100800 */
[----:B------:R-:W-:Y:S05]  /*bfa0*/  @!P1 BRA `(.L_x_2778) ;  /* 0x0000000800589947 */ /* 0x000fea0003800000 */
[----:B------:R-:W-:Y:S01]  /*bfb0*/  IADD3 R16, R16, -R4, RZ ;  /* 0x8000000410107210 */ /* 0x000fe20007ffe0ff */
[----:B------:R-:W-:Y:S01]  /*bfc0*/  IMAD.MOV.U32 R13, RZ, RZ, R5 ;  /* 0x000000ffff0d7224 */ /* 0x000fe200078e0005 */
[----:B------:R-:W-:-:S07]  /*bfd0*/  MOV R8, 0x1 ;  /* 0x0000000100087802 */ /* 0x000fce0000000f00 */
.L_x_2787:
[----:B--23--:R-:W-:-:S04]  /*bfe0*/  SHF.L.U32 R17, R8, 0x1f, RZ ;  /* 0x0000001f08117819 */ /* 0x00cfc800000006ff */
[----:B------:R-:W2:Y:S02]  /*bff0*/  SYNCS.PHASECHK.TRANS64.TRYWAIT P1, [R0+URZ+0x26840], R17 ;  /* 0x02684011000075a7 */ /* 0x000ea4000802017f */
[----:B--2---:R-:W-:Y:S05]  /*c000*/  @!P1 BRA `(.L_x_2779) ;  /* 0x0000001400749947 */ /* 0x004fea0003800000 */
.L_x_2804:
        /* <DEDUP_REMOVED lines=8> */
.L_x_2780:
        /* <DEDUP_REMOVED lines=29> */
.L_x_2805:
        /* <DEDUP_REMOVED lines=8> */
.L_x_2782:
        /* <DEDUP_REMOVED lines=31> */
.L_x_2806:
        /* <DEDUP_REMOVED lines=8> */
.L_x_2784:
        /* <DEDUP_REMOVED lines=24> */
.L_x_2808:
        /* <DEDUP_REMOVED lines=8> */
.L_x_2786:
        /* <DEDUP_REMOVED lines=28> */
.L_x_2778:
[----:B-1----:R-:W4:Y:S04]  /*c910*/  LDL.LU R4, [R1+0x18] ;  /* 0x0000180001047983 */ /* 0x002f280000300800 */
[----:B------:R1:W5:Y:S01]  /*c920*/  LDL R5, [R1+0x1c] ;  /* 0x00001c0001057983 */ /* 0x0003620000100800 */
[----:B----4-:R-:W-:-:S13]  /*c930*/  ISETP.NE.AND P1, PT, R4, RZ, PT ;  /* 0x000000ff0400720c */ /* 0x010fda0003f25270 */
[----:B-1----:R-:W-:Y:S05]  /*c940*/  @!P1 BRA `(.L_x_2777) ;  /* 0x0000000400249947 */ /* 0x002fea0003800000 */
[----:B------:R-:W-:-:S04]  /*c950*/  SHF.L.U32 R14, R8, 0x1f, RZ ;  /* 0x0000001f080e7819 */ /* 0x000fc800000006ff */
[----:B------:R-:W1:Y:S02]  /*c960*/  SYNCS.PHASECHK.TRANS64.TRYWAIT P1, [R0+URZ+0x26840], R14 ;  /* 0x0268400e000075a7 */ /* 0x000e64000802017f */
[----:B-1----:R-:W-:Y:S05]  /*c970*/  @!P1 BRA `(.L_x_2788) ;  /* 0x0000000c006c9947 */ /* 0x002fea0003800000 */
.L_x_2809:
        /* <DEDUP_REMOVED lines=8> */
.L_x_2789:
        /* <DEDUP_REMOVED lines=26> */
.L_x_2810:
        /* <DEDUP_REMOVED lines=8> */
.L_x_2791:
        /* <DEDUP_REMOVED lines=28> */
.L_x_2777:
        /* <DEDUP_REMOVED lines=8> */
.L_x_2811:
[----:B------:R-:W-:Y:S05]  /*ce60*/  @P1 BRA `(.L_x_2793) ;  /* 0x0000000000181947 */ /* 0x000fea0003800000 */
[----:B------:R-:W4:Y:S01]  /*ce70*/  S2R R2, SR_TID.X ;  /* 0x0000000000027919 */ /* 0x000f220000002100 */
[----:B-1----:R-:W-:-:S04]  /*ce80*/  IMAD.MOV.U32 R3, RZ, RZ, 0x3180 ;  /* 0x00003180ff037424 */ /* 0x002fc800078e00ff */
[----:B------:R1:W-:Y:S01]  /*ce90*/  SYNCS.ARRIVE.TRANS64 RZ, [R4+URZ+0x26830], R3 ;  /* 0x0268300304ff79a7 */ /* 0x0003e2000800003f */
[----:B----4-:R-:W-:-:S13]  /*cea0*/  LOP3.LUT P0, RZ, R2, 0x1f, RZ, 0xc0, !PT ;  /* 0x0000001f02ff7812 */ /* 0x010fda000780c0ff */
[----:B-1----:R-:W-:Y:S05]  /*ceb0*/  @!P0 BRA `(.L_x_2793) ;  /* 0x0000000000048947 */ /* 0x002fea0003800000 */
[----:B------:R-:W-:Y:S01]  /*cec0*/  BPT.TRAP 0x1 ;  /* 0x000000040000795c */ /* 0x000fe20000300000 */
.L_x_2793:
        /* <DEDUP_REMOVED lines=36> */
.L_x_2774:
[----:B------:R-:W-:Y:S05]  /*d110*/  BSYNC B0 ;  /* 0x0000000000007941 */ /* 0x000fea0003800000 */
.L_x_2773:
[----:B------:R-:W-:-:S03]  /*d120*/  UMOV UR4, 0xffffffff ;  /* 0xffffffff00047882 */ /* 0x000fc60000000000 */
[----:B------:R-:W-:Y:S05]  /*d130*/  BRA.DIV UR4, `(.L_x_2794) ;  /* 0x0000000604b87947 */ /* 0x000fea000b800000 */
[----:B------:R-:W-:-:S13]  /*d140*/  ELECT P6, URZ, PT ;  /* 0x00000000003f782f */ /* 0x000fda00038c0000 */
.L_x_2814:
[----:B------:R-:W-:Y:S05]  /*d150*/  @!P6 BRA `(.L_x_2710) ;  /* 0x000000000084e947 */ /* 0x000fea0003800000 */
[----:B------:R-:W2:Y:S02]  /*d160*/  LDL.LU R2, [R1+0xc] ;  /* 0x00000c0001027983 */ /* 0x000ea40000300800 */
[----:B--2---:R-:W-:-:S04]  /*d170*/  LOP3.LUT R2, R2, 0x2, RZ, 0xfc, !PT ;  /* 0x0000000202027812 */ /* 0x004fc800078efcff */
[----:B------:R-:W-:-:S13]  /*d180*/  ISETP.NE.AND P2, PT, R2, 0x3, PT ;  /* 0x000000030200780c */ /* 0x000fda0003f45270 */
[----:B------:R-:W-:Y:S05]  /*d190*/  @!P2 BRA `(.L_x_2795) ;  /* 0x000000000004a947 */ /* 0x000fea0003800000 */
[----:B------:R-:W-:Y:S01]  /*d1a0*/  BPT.TRAP 0x1 ;  /* 0x000000040000795c */ /* 0x000fe20000300000 */
.L_x_2795:
        /* <DEDUP_REMOVED lines=15> */
.L_x_2815:
[----:B------:R-:W2:Y:S02]  /*d2a0*/  SYNCS.PHASECHK.TRANS64.TRYWAIT P0, [R3+URZ], R2 ;  /* 0x00000002030075a7 */ /* 0x000ea4000800017f */
[----:B--2---:R-:W-:Y:S05]  /*d2b0*/  @!P0 BRA `(.L_x_2797) ;  /* 0x00000004008c8947 */ /* 0x004fea0003800000 */
.L_x_2816:
[----:B------:R-:W-:Y:S05]  /*d2c0*/  @!P2 BRA `(.L_x_2798) ;  /* 0x000000000004a947 */ /* 0x000fea0003800000 */
[----:B------:R-:W-:Y:S01]  /*d2d0*/  BPT.TRAP 0x1 ;  /* 0x000000040000795c */ /* 0x000fe20000300000 */
.L_x_2798:
[----:B--2---:R-:W-:-:S05]  /*d2e0*/  IADD3 R3, R9, 0x26840, RZ ;  /* 0x0002684009037810 */ /* 0x004fca0007ffe0ff */
[----:B------:R-:W-:-:S04]  /*d2f0*/  IMAD R5, R0, 0x8, R3 ;  /* 0x0000000800057824 */ /* 0x000fc800078e0203 */
[----:B------:R-:W2:Y:S02]  /*d300*/  SYNCS.PHASECHK.TRANS64.TRYWAIT P0, [R5+URZ], R4 ;  /* 0x00000004050075a7 */ /* 0x000ea4000800017f */
[----:B--2---:R-:W-:Y:S05]  /*d310*/  @!P0 BRA `(.L_x_2799) ;  /* 0x0000000400888947 */ /* 0x004fea0003800000 */
.L_x_2817:
[----:B------:R-:W-:-:S07]  /*d320*/  LEA R3, R6, R3, 0x3 ;  /* 0x0000000306037211 */ /* 0x000fce00078e18ff */
.L_x_2800:
[----:B---3--:R3:W4:Y:S02]  /*d330*/  SYNCS.PHASECHK.TRANS64.TRYWAIT P0, [R3+URZ], R2 ;  /* 0x00000002030075a7 */ /* 0x008724000800017f */
[----:B----4-:R-:W-:Y:S05]  /*d340*/  @!P0 NANOSLEEP.SYNCS 0x989680 ;  /* 0x009896800000895d */ /* 0x010fea0003900000 */
[----:B------:R-:W4:Y:S02]  /*d350*/  @!P0 SYNCS.PHASECHK.TRANS64 P0, [R3+URZ], R2 ;  /* 0x00000002030085a7 */ /* 0x000f24000800007f */
[----:B----4-:R-:W-:Y:S05]  /*d360*/  @!P0 BRA `(.L_x_2800) ;  /* 0xfffffffc00f08947 */ /* 0x010fea000383ffff */
.L_x_2710:
[----:B------:R-:W-:Y:S05]  /*d370*/  BSYNC B6 ;  /* 0x0000000000067941 */ /* 0x000fea0003800000 */
.L_x_2705:
[----:B------:R-:W-:Y:S05]  /*d380*/  EXIT ;  /* 0x000000000000794d */ /* 0x000fea0003800000 */
.L_x_2716:
[----:B------:R-:W-:Y:S01]  /*d390*/  IMAD.MOV.U32 R12, RZ, RZ, RZ ;  /* 0x000000ffff0c7224 */ /* 0x000fe200078e00ff */
[----:B------:R-:W-:Y:S01]  /*d3a0*/  MOV R11, 0x1f ;  /* 0x0000001f000b7802 */ /* 0x000fe20000000f00 */
[----:B------:R-:W-:-:S07]  /*d3b0*/  IMAD.MOV.U32 R15, RZ, RZ, -0x1 ;  /* 0xffffffffff0f7424 */ /* 0x000fce00078e00ff */
[----:B------:R-:W-:Y:S05]  /*d3c0*/  WARPSYNC.COLLECTIVE R15, `(.L_x_2801) ;  /* 0x000000000f087348 */ /* 0x000fea0003c00000 */
[----:B------:R1:W2:Y:S02]  /*d3d0*/  SHFL.IDX P6, R14, R13, R12, R11 ;  /* 0x0000000c0d0e7389 */ /* 0x0002a400000c000b */
[----:B-12---:R-:W-:Y:S01]  /*d3e0*/  ENDCOLLECTIVE ;  /* 0x000000000000791b */ /* 0x006fe20003800000 */
.L_x_2801:
[----:B------:R-:W-:Y:S05]  /*d3f0*/  BRA `(.L_x_2802) ;  /* 0xffffff3c00487947 */ /* 0x000fea000383ffff */
.L_x_2718:
[----:B----4-:R4:W1:Y:S02]  /*d400*/  SYNCS.PHASECHK.TRANS64.TRYWAIT P0, [R17+URZ+0x26800], R2 ;  /* 0x02680002110075a7 */ /* 0x010864000800017f */
[----:B-1----:R-:W-:Y:S05]  /*d410*/  @!P0 NANOSLEEP.SYNCS 0x989680 ;  /* 0x009896800000895d */ /* 0x002fea0003900000 */
[----:B------:R-:W1:Y:S02]  /*d420*/  @!P0 SYNCS.PHASECHK.TRANS64 P0, [R17+URZ+0x26800], R2 ;  /* 0x02680002110085a7 */ /* 0x000e64000800007f */
[----:B-1----:R-:W-:Y:S05]  /*d430*/  @!P0 BRA `(.L_x_2718) ;  /* 0xfffffffc00f08947 */ /* 0x002fea000383ffff */
[----:B------:R-:W-:Y:S05]  /*d440*/  BRA `(.L_x_2717) ;  /* 0xffffff3c005c7947 */ /* 0x000fea000383ffff */
.L_x_2723:
[----:B--2---:R2:W3:Y:S02]  /*d450*/  SYNCS.PHASECHK.TRANS64.TRYWAIT P1, [R6+URZ+0x26810], R21 ;  /* 0x02681015060075a7 */ /* 0x0044e4000802017f */
[----:B---3--:R-:W-:Y:S05]  /*d460*/  @!P1 NANOSLEEP.SYNCS 0x989680 ;  /* 0x009896800000995d */ /* 0x008fea0003900000 */
[----:B------:R-:W3:Y:S02]  /*d470*/  @!P1 SYNCS.PHASECHK.TRANS64 P1, [R6+URZ+0x26810], R21 ;  /* 0x02681015060095a7 */ /* 0x000ee4000802007f */
[----:B---3--:R-:W-:Y:S05]  /*d480*/  @!P1 BRA `(.L_x_2723) ;  /* 0xfffffffc00f09947 */ /* 0x008fea000383ffff */
[----:B------:R-:W-:Y:S05]  /*d490*/  BRA `(.L_x_2722) ;  /* 0xffffff4800147947 */ /* 0x000fea000383ffff */
.L_x_2727:
[----:B------:R1:W1:Y:S02]  /*d4a0*/  SYNCS.PHASECHK.TRANS64.TRYWAIT P1, [R6+URZ+0x26830], R21 ;  /* 0x02683015060075a7 */ /* 0x000264000802017f */
[----:B-1----:R-:W-:Y:S05]  /*d4b0*/  @!P1 NANOSLEEP.SYNCS 0x989680 ;  /* 0x009896800000995d */ /* 0x002fea0003900000 */
[----:B------:R-:W1:Y:S02]  /*d4c0*/  @!P1 SYNCS.PHASECHK.TRANS64 P1, [R6+URZ+0x26830], R21 ;  /* 0x02683015060095a7 */ /* 0x000e64000802007f */
[----:B-1----:R-:W-:Y:S05]  /*d4d0*/  @!P1 BRA `(.L_x_2727) ;  /* 0xfffffffc00f09947 */ /* 0x002fea000383ffff */
[----:B------:R-:W-:Y:S05]  /*d4e0*/  BRA `(.L_x_2726) ;  /* 0xffffff4c00107947 */ /* 0x000fea000383ffff */
.L_x_2735:
[----:B--2---:R2:W3:Y:S02]  /*d4f0*/  SYNCS.PHASECHK.TRANS64.TRYWAIT P1, [R6+URZ+0x26810], R15 ;  /* 0x0268100f060075a7 */ /* 0x0044e4000802017f */
[----:B---3--:R-:W-:Y:S05]  /*d500*/  @!P1 NANOSLEEP.SYNCS 0x989680 ;  /* 0x009896800000995d */ /* 0x008fea0003900000 */
[----:B------:R-:W3:Y:S02]  /*d510*/  @!P1 SYNCS.PHASECHK.TRANS64 P1, [R6+URZ+0x26810], R15 ;  /* 0x0268100f060095a7 */ /* 0x000ee4000802007f */
[----:B---3--:R-:W-:Y:S05]  /*d520*/  @!P1 BRA `(.L_x_2735) ;  /* 0xfffffffc00f09947 */ /* 0x008fea000383ffff */
[----:B------:R-:W-:Y:S05]  /*d530*/  BRA `(.L_x_2734) ;  /* 0xffffff8c001c7947 */ /* 0x000fea000383ffff */
.L_x_2739:
[----:B------:R1:W1:Y:S02]  /*d540*/  SYNCS.PHASECHK.TRANS64.TRYWAIT P1, [R6+URZ+0x26830], R15 ;  /* 0x0268300f060075a7 */ /* 0x000264000802017f */
[----:B-1----:R-:W-:Y:S05]  /*d550*/  @!P1 NANOSLEEP.SYNCS 0x989680 ;  /* 0x009896800000995d */ /* 0x002fea0003900000 */
[----:B------:R-:W1:Y:S02]  /*d560*/  @!P1 SYNCS.PHASECHK.TRANS64 P1, [R6+URZ+0x26830], R15 ;  /* 0x0268300f060095a7 */ /* 0x000e64000802007f */
[----:B-1----:R-:W-:Y:S05]  /*d570*/  @!P1 BRA `(.L_x_2739) ;  /* 0xfffffffc00f09947 */ /* 0x002fea000383ffff */
[----:B------:R-:W-:Y:S05]  /*d580*/  BRA `(.L_x_2738) ;  /* 0xffffff90000c7947 */ /* 0x000fea000383ffff */
.L_x_2775:
[----:B-1----:R1:W2:Y:S02]  /*d590*/  SYNCS.PHASECHK.TRANS64.TRYWAIT P1, [R0+URZ+0x26820], R3 ;  /* 0x02682003000075a7 */ /* 0x0022a4000802017f */
[----:B--2---:R-:W-:Y:S05]  /*d5a0*/  @!P1 NANOSLEEP.SYNCS 0x989680 ;  /* 0x009896800000995d */ /* 0x004fea0003900000 */
[----:B------:R-:W2:Y:S02]  /*d5b0*/  @!P1 SYNCS.PHASECHK.TRANS64 P1, [R0+URZ+0x26820], R3 ;  /* 0x02682003000095a7 */ /* 0x000ea4000802007f */
[----:B--2---:R-:W-:Y:S05]  /*d5c0*/  @!P1 BRA `(.L_x_2775) ;  /* 0xfffffffc00f09947 */ /* 0x004fea000383ffff */
[----:B------:R-:W-:Y:S05]  /*d5d0*/  BRA `(.L_x_2803) ;  /* 0xffffffe400387947 */ /* 0x000fea000383ffff */
.L_x_2779:
[----:B--2---:R2:W3:Y:S02]  /*d5e0*/  SYNCS.PHASECHK.TRANS64.TRYWAIT P1, [R0+URZ+0x26840], R17 ;  /* 0x02684011000075a7 */ /* 0x0044e4000802017f */
[----:B---3--:R-:W-:Y:S05]  /*d5f0*/  @!P1 NANOSLEEP.SYNCS 0x989680 ;  /* 0x009896800000995d */ /* 0x008fea0003900000 */
[----:B------:R-:W3:Y:S02]  /*d600*/  @!P1 SYNCS.PHASECHK.TRANS64 P1, [R0+URZ+0x26840], R17 ;  /* 0x02684011000095a7 */ /* 0x000ee4000802007f */
[----:B---3--:R-:W-:Y:S05]  /*d610*/  @!P1 BRA `(.L_x_2779) ;  /* 0xfffffffc00f09947 */ /* 0x008fea000383ffff */
[----:B------:R-:W-:Y:S05]  /*d620*/  BRA `(.L_x_2804) ;  /* 0xffffffe800787947 */ /* 0x000fea000383ffff */
.L_x_2781:
[----:B-1----:R1:W3:Y:S02]  /*d630*/  SYNCS.PHASECHK.TRANS64.TRYWAIT P1, [R0+URZ+0x26828], R17 ;  /* 0x02682811000075a7 */ /* 0x0022e4000802017f */
[----:B---3--:R-:W-:Y:S05]  /*d640*/  @!P1 NANOSLEEP.SYNCS 0x989680 ;  /* 0x009896800000995d */ /* 0x008fea0003900000 */
[----:B------:R-:W3:Y:S02]  /*d650*/  @!P1 SYNCS.PHASECHK.TRANS64 P1, [R0+URZ+0x26828], R17 ;  /* 0x02682811000095a7 */ /* 0x000ee4000802007f */
[----:B---3--:R-:W-:Y:S05]  /*d660*/  @!P1 BRA `(.L_x_2781) ;  /* 0xfffffffc00f09947 */ /* 0x008fea000383ffff */
[----:B------:R-:W-:Y:S05]  /*d670*/  BRA `(.L_x_2805) ;  /* 0xffffffe800f87947 */ /* 0x000fea000383ffff */
.L_x_2783:
[----:B---3--:R3:W4:Y:S02]  /*d680*/  SYNCS.PHASECHK.TRANS64.TRYWAIT P1, [R0+URZ+0x26848], R17 ;  /* 0x02684811000075a7 */ /* 0x008724000802017f */
[----:B----4-:R-:W-:Y:S05]  /*d690*/  @!P1 NANOSLEEP.SYNCS 0x989680 ;  /* 0x009896800000995d */ /* 0x010fea0003900000 */
[----:B------:R-:W4:Y:S02]  /*d6a0*/  @!P1 SYNCS.PHASECHK.TRANS64 P1, [R0+URZ+0x26848], R17 ;  /* 0x02684811000095a7 */ /* 0x000f24000802007f */
[----:B----4-:R-:W-:Y:S05]  /*d6b0*/  @!P1 BRA `(.L_x_2783) ;  /* 0xfffffffc00f09947 */ /* 0x010fea000383ffff */
[----:B------:R-:W-:Y:S05]  /*d6c0*/  BRA `(.L_x_2806) ;  /* 0xffffffec00807947 */ /* 0x000fea000383ffff */
.L_x_2785:
[----:B------:R-:W-:-:S07]  /*d6d0*/  SHF.L.U32 R4, R8, 0x1f, RZ ;  /* 0x0000001f08047819 */ /* 0x000fce00000006ff */
.L_x_2807:
[----:B----4-:R4:W1:Y:S02]  /*d6e0*/  SYNCS.PHASECHK.TRANS64.TRYWAIT P1, [R0+URZ+0x26820], R4 ;  /* 0x02682004000075a7 */ /* 0x010864000802017f */
[----:B-1----:R-:W-:Y:S05]  /*d6f0*/  @!P1 NANOSLEEP.SYNCS 0x989680 ;  /* 0x009896800000995d */ /* 0x002fea0003900000 */
[----:B------:R-:W1:Y:S02]  /*d700*/  @!P1 SYNCS.PHASECHK.TRANS64 P1, [R0+URZ+0x26820], R4 ;  /* 0x02682004000095a7 */ /* 0x000e64000802007f */
[----:B-1----:R-:W-:Y:S05]  /*d710*/  @!P1 BRA `(.L_x_2807) ;  /* 0xfffffffc00f09947 */ /* 0x002fea000383ffff */
[----:B------:R-:W-:Y:S05]  /*d720*/  BRA `(.L_x_2808) ;  /* 0xffffffec00e87947 */ /* 0x000fea000383ffff */
.L_x_2788:
[----:B-1----:R1:W4:Y:S02]  /*d730*/  SYNCS.PHASECHK.TRANS64.TRYWAIT P1, [R0+URZ+0x26840], R14 ;  /* 0x0268400e000075a7 */ /* 0x002324000802017f */
[----:B----4-:R-:W-:Y:S05]  /*d740*/  @!P1 NANOSLEEP.SYNCS 0x989680 ;  /* 0x009896800000995d */ /* 0x010fea0003900000 */
[----:B------:R-:W4:Y:S02]  /*d750*/  @!P1 SYNCS.PHASECHK.TRANS64 P1, [R0+URZ+0x26840], R14 ;  /* 0x0268400e000095a7 */ /* 0x000f24000802007f */
[----:B----4-:R-:W-:Y:S05]  /*d760*/  @!P1 BRA `(.L_x_2788) ;  /* 0xfffffffc00f09947 */ /* 0x010fea000383ffff */
[----:B------:R-:W-:Y:S05]  /*d770*/  BRA `(.L_x_2809) ;  /* 0xfffffff000807947 */ /* 0x000fea000383ffff */
.L_x_2790:
[----:B-1----:R1:W4:Y:S02]  /*d780*/  SYNCS.PHASECHK.TRANS64.TRYWAIT P1, [R0+URZ+0x26828], R14 ;  /* 0x0268280e000075a7 */ /* 0x002324000802017f */
[----:B----4-:R-:W-:Y:S05]  /*d790*/  @!P1 NANOSLEEP.SYNCS 0x989680 ;  /* 0x009896800000995d */ /* 0x010fea0003900000 */
[----:B------:R-:W4:Y:S02]  /*d7a0*/  @!P1 SYNCS.PHASECHK.TRANS64 P1, [R0+URZ+0x26828], R14 ;  /* 0x0268280e000095a7 */ /* 0x000f24000802007f */
[----:B----4-:R-:W-:Y:S05]  /*d7b0*/  @!P1 BRA `(.L_x_2790) ;  /* 0xfffffffc00f09947 */ /* 0x010fea000383ffff */
[----:B------:R-:W-:Y:S05]  /*d7c0*/  BRA `(.L_x_2810) ;  /* 0xfffffff000f47947 */ /* 0x000fea000383ffff */
.L_x_2792:
[----:B-1----:R1:W4:Y:S02]  /*d7d0*/  SYNCS.PHASECHK.TRANS64.TRYWAIT P0, [R4+URZ+0x26840], R3 ;  /* 0x02684003040075a7 */ /* 0x002324000800017f */
[----:B----4-:R-:W-:Y:S05]  /*d7e0*/  @!P0 NANOSLEEP.SYNCS 0x989680 ;  /* 0x009896800000895d */ /* 0x010fea0003900000 */
[----:B------:R-:W4:Y:S02]  /*d7f0*/  @!P0 SYNCS.PHASECHK.TRANS64 P0, [R4+URZ+0x26840], R3 ;  /* 0x02684003040085a7 */ /* 0x000f24000800007f */
[----:B----4-:R-:W-:Y:S05]  /*d800*/  @!P0 BRA `(.L_x_2792) ;  /* 0xfffffffc00f08947 */ /* 0x010fea000383ffff */
[----:B------:R-:W-:Y:S05]  /*d810*/  BRA `(.L_x_2811) ;  /* 0xfffffff400907947 */ /* 0x000fea000383ffff */
.L_x_2794:
[----:B------:R-:W-:Y:S01]  /*d820*/  BSSY B0, `(.L_x_2812) ;  /* 0x0000006000007945 */ /* 0x000fe20003800000 */
[----:B------:R-:W-:-:S07]  /*d830*/  MOV R15, 0xffffffff ;  /* 0xffffffff000f7802 */ /* 0x000fce0000000f00 */
[----:B------:R-:W-:Y:S05]  /*d840*/  WARPSYNC.COLLECTIVE R15, `(.L_x_2813) ;  /* 0x000000000f0c7348 */ /* 0x000fea0003c00000 */
[----:B------:R-:W-:Y:S02]  /*d850*/  ELECT P6, UR62, PT ;  /* 0x00000000003e782f */ /* 0x000fe400038c0000 */
[----:B------:R-:W-:Y:S01]  /*d860*/  MOV R14, UR62 ;  /* 0x0000003e000e7c02 */ /* 0x000fe20008000f00 */
[----:B------:R-:W-:Y:S10]  /*d870*/  ENDCOLLECTIVE ;  /* 0x000000000000791b */ /* 0x000ff40003800000 */
.L_x_2813:
[----:B------:R-:W-:Y:S05]  /*d880*/  BSYNC B0 ;  /* 0x0000000000007941 */ /* 0x000fea0003800000 */
.L_x_2812:
[----:B------:R-:W-:Y:S05]  /*d890*/  BRA `(.L_x_2814) ;  /* 0xfffffff8002c7947 */ /* 0x000fea000383ffff */
.L_x_2796:
[----:B-1----:R1:W2:Y:S02]  /*d8a0*/  SYNCS.PHASECHK.TRANS64.TRYWAIT P0, [R7+URZ], R4 ;  /* 0x00000004070075a7 */ /* 0x0022a4000800017f */
[----:B--2---:R-:W-:Y:S05]  /*d8b0*/  @!P0 NANOSLEEP.SYNCS 0x989680 ;  /* 0x009896800000895d */ /* 0x004fea0003900000 */
[----:B------:R-:W2:Y:S02]  /*d8c0*/  @!P0 SYNCS.PHASECHK.TRANS64 P0, [R7+URZ], R4 ;  /* 0x00000004070085a7 */ /* 0x000ea4000800007f */
[----:B--2---:R-:W-:Y:S05]  /*d8d0*/  @!P0 BRA `(.L_x_2796) ;  /* 0xfffffffc00f08947 */ /* 0x004fea000383ffff */
[----:B------:R-:W-:Y:S05]  /*d8e0*/  BRA `(.L_x_2815) ;  /* 0xfffffff8006c7947 */ /* 0x000fea000383ffff */
.L_x_2797:
[----:B--2---:R2:W3:Y:S02]  /*d8f0*/  SYNCS.PHASECHK.TRANS64.TRYWAIT P0, [R3+URZ], R2 ;  /* 0x00000002030075a7 */ /* 0x0044e4000800017f */
[----:B---3--:R-:W-:Y:S05]  /*d900*/  @!P0 NANOSLEEP.SYNCS 0x989680 ;  /* 0x009896800000895d */ /* 0x008fea0003900000 */
[----:B------:R-:W3:Y:S02]  /*d910*/  @!P0 SYNCS.PHASECHK.TRANS64 P0, [R3+URZ], R2 ;  /* 0x00000002030085a7 */ /* 0x000ee4000800007f */
[----:B---3--:R-:W-:Y:S05]  /*d920*/  @!P0 BRA `(.L_x_2797) ;  /* 0xfffffffc00f08947 */ /* 0x008fea000383ffff */
[----:B------:R-:W-:Y:S05]  /*d930*/  BRA `(.L_x_2816) ;  /* 0xfffffff800607947 */ /* 0x000fea000383ffff */
.L_x_2799:
[----:B--2---:R2:W3:Y:S02]  /*d940*/  SYNCS.PHASECHK.TRANS64.TRYWAIT P0, [R5+URZ], R4 ;  /* 0x00000004050075a7 */ /* 0x0044e4000800017f */
[----:B---3--:R-:W-:Y:S05]  /*d950*/  @!P0 NANOSLEEP.SYNCS 0x989680 ;  /* 0x009896800000895d */ /* 0x008fea0003900000 */
[----:B------:R-:W3:Y:S02]  /*d960*/  @!P0 SYNCS.PHASECHK.TRANS64 P0, [R5+URZ], R4 ;  /* 0x00000004050085a7 */ /* 0x000ee4000800007f */
[----:B---3--:R-:W-:Y:S05]  /*d970*/  @!P0 BRA `(.L_x_2799) ;  /* 0xfffffffc00f08947 */ /* 0x008fea000383ffff */
[----:B------:R-:W-:Y:S05]  /*d980*/  BRA `(.L_x_2817) ;  /* 0xfffffff800647947 */ /* 0x000fea000383ffff */
.L_x_2818:
        /* <DEDUP_REMOVED lines=15> */
.L_x_7392:


//--------------------- .text._ZN7cutlass13device_kernelIN5flash11enable_sm90INS1_16FlashAttnBwdSm90INS1_25CollectiveMainloopBwdSm90ILi2ELi2ELi2EN4cute5tupleIJNS5_1CILi1EEES8_S8_EEENS6_IJNS7_ILi96EEENS7_ILi128EEENS7_ILi64EEEEEENS_6half_tEfNS_4arch4Sm90ELb1ELb0ELb1ELb0ELb1ELb1ELb0ELb1ELi2ELi1ELi2ELi2ELb0EEENS1_24CollectiveEpilogueBwdGQAISD_fSG_Li256ELb0ELb1EEENS1_25SingleTileBwdLPTSchedulerILb0ELi128ELb1EEEEEEEEEvNT_6ParamsE --------------------------
	.section	.text._ZN7cutlass13device_kernelIN5flash11enable_sm90INS1_16FlashAttnBwdSm90INS1_25CollectiveMainloopBwdSm90ILi2ELi2ELi2EN4cute5tupleIJNS5_1CILi1EEES8_S8_EEENS6_IJNS7_ILi96EEENS7_ILi128EEENS7_ILi64EEEEEENS_6half_tEfNS_4arch4Sm90ELb1ELb0ELb1ELb0ELb1ELb1ELb0ELb1ELi2ELi1ELi2ELi2ELb0EEENS1_24CollectiveEpilogueBwdGQAISD_fSG_Li256ELb0ELb1EEENS1_25SingleTileBwdLPTSchedulerILb0ELi128ELb1EEEEEEEEEvNT_6ParamsE,"ax",@progbits
	.align	128
.text._ZN7cutlass13device_kernelIN5flash11enable_sm90INS1_16FlashAttnBwdSm90INS1_25CollectiveMainloopBwdSm90ILi2ELi2ELi2EN4cute5tupleIJNS5_1CILi1EEES8_S8_EEENS6_IJNS7_ILi96EEENS7_ILi128EEENS7_ILi64EEEEEENS_6half_tEfNS_4arch4Sm90ELb1ELb0ELb1ELb0ELb1ELb1ELb0ELb1ELi2ELi1ELi2ELi2ELb0EEENS1_24CollectiveEpilogueBwdGQAISD_fSG_Li256ELb0ELb1EEENS1_25SingleTileBwdLPTSchedulerILb0ELi128ELb1EEEEEEEEEvNT_6ParamsE:
        .type           _ZN7cutlass13device_kernelIN5flash11enable_sm90INS1_16FlashAttnBwdSm90INS1_25CollectiveMainloopBwdSm90ILi2ELi2ELi2EN4cute5tupleIJNS5_1CILi1EEES8_S8_EEENS6_IJNS7_ILi96EEENS7_ILi128EEENS7_ILi64EEEEEENS_6half_tEfNS_4arch4Sm90ELb1ELb0ELb1ELb0ELb1ELb1ELb0ELb1ELi2ELi1ELi2ELi2ELb0EEENS1_24CollectiveEpilogueBwdGQAISD_fSG_Li256ELb0ELb1EEENS1_25SingleTileBwdLPTSchedulerILb0ELi128ELb1EEEEEEEEEvNT_6ParamsE,@function
        .size           _ZN7cutlass13device_kernelIN5flash11enable_sm90INS1_16FlashAttnBwdSm90INS1_25CollectiveMainloopBwdSm90ILi2ELi2ELi2EN4cute5tupleIJNS5_1CILi1EEES8_S8_EEENS6_IJNS7_ILi96EEENS7_ILi128EEENS7_ILi64EEEEEENS_6half_tEfNS_4arch4Sm90ELb1ELb0ELb1ELb0ELb1ELb1ELb0ELb1ELi2ELi1ELi2ELi2ELb0EEENS1_24CollectiveEpilogueBwdGQAISD_fSG_Li256ELb0ELb1EEENS1_25SingleTileBwdLPTSchedulerILb0ELi128ELb1EEEEEEEEEvNT_6ParamsE,(.L_x_7393 - _ZN7cutlass13device_kernelIN5flash11enable_sm90INS1_16FlashAttnBwdSm90INS1_25CollectiveMainloopBwdSm90ILi2ELi2ELi2EN4cute5tupleIJNS5_1CILi1EEES8_S8_EEENS6_IJNS7_ILi96EEENS7_ILi128EEENS7_ILi64EEEEEENS_6half_tEfNS_4arch4Sm90ELb1ELb0ELb1ELb0ELb1ELb1ELb0ELb1ELi2ELi1ELi2ELi2ELb0EEENS1_24CollectiveEpilogueBwdGQAISD_fSG_Li256ELb0ELb1EEENS1_25SingleTileBwdLPTSchedulerILb0ELi128ELb1EEEEEEEEEvNT_6ParamsE)
        .other          _ZN7cutlass13device_kernelIN5flash11enable_sm90INS1_16FlashAttnBwdSm90INS1_25CollectiveMainloopBwdSm90ILi2ELi2ELi2EN4cute5tupleIJNS5_1CILi1EEES8_S8_EEENS6_IJNS7_ILi96EEENS7_ILi128EEENS7_ILi64EEEEEENS_6half_tEfNS_4arch4Sm90ELb1ELb0ELb1ELb0ELb1ELb1ELb0ELb1ELi2ELi1ELi2ELi2ELb0EEENS1_24CollectiveEpilogueBwdGQAISD_fSG_Li256ELb0ELb1EEENS1_25SingleTileBwdLPTSchedulerILb0ELi128ELb1EEEEEEEEEvNT_6ParamsE,@"STO_CUDA_ENTRY STV_DEFAULT"
_ZN7cutlass13device_kernelIN5flash11enable_sm90INS1_16FlashAttnBwdSm90INS1_25CollectiveMainloopBwdSm90ILi2ELi2ELi2EN4cute5tupleIJNS5_1CILi1EEES8_S8_EEENS6_IJNS7_ILi96EEENS7_ILi128EEENS7_ILi64EEEEEENS_6half_tEfNS_4arch4Sm90ELb1ELb0ELb1ELb0ELb1ELb1ELb0ELb1ELi2ELi1ELi2ELi2ELb0EEENS1_24CollectiveEpilogueBwdGQAISD_fSG_Li256ELb0ELb1EEENS1_25SingleTileBwdLPTSchedulerILb0ELi128ELb1EEEEEEEEEvNT_6ParamsE:
        /* <DEDUP_REMOVED lines=23> */
.L_x_2820:
[----:B------:R-:W-:Y:S05]  /*0170*/  BSYNC B0 ;  /* 0x0000000000007941 */ /* 0x000fea0003800000 */
.L_x_2819:
        /* <DEDUP_REMOVED lines=34> */
.L_x_2821:
        /* <DEDUP_REMOVED lines=22> */
.L_x_2822:
        /* <DEDUP_REMOVED lines=9> */
.L_x_2825:
        /* <DEDUP_REMOVED lines=32> */
.L_x_2826:
[----:B------:R-:W-:Y:S01]  /*0790*/  ULDC UR7, c[0x0][0x8cc] ;  /* 0x0002330000077ab9 */ /* 0x000fe20000000800 */
[----:B------:R-:W-:Y:S01]  /*07a0*/  UMOV UR38, UR10 ;  /* 0x0000000a00267c82 */ /* 0x000fe20008000000 */
[----:B------:R-:W-:-:S11]  /*07b0*/  UISETP.NE.AND UP0, UPT, UR7, 0x1, UPT ;  /* 0x000000010700788c */ /* 0x000fd6000bf05270 */
[----:B------:R-:W-:Y:S02]  /*07c0*/  @UP0 ULDC.64 UR8, c[0x0][0x8d0] ;  /* 0x0002340000080ab9 */ /* 0x000fe40000000a00 */
[----:B------:R-:W-:-:S04]  /*07d0*/  UIMAD.WIDE.U32 UR4, UR10, UR8, URZ ;  /* 0x000000080a0472a5 */ /* 0x000fc8000f8e003f */
[----:B------:R-:W-:-:S04]  /*07e0*/  @UP0 USHF.R.U32.HI UR38, URZ, UR9, UR5 ;  /* 0x000000093f260299 */ /* 0x000fc80008011605 */
[----:B------:R-:W-:-:S12]  /*07f0*/  UIMAD UR4, UR38, UR7, URZ ;  /* 0x00000007260472a4 */ /* 0x000fd8000f8e023f */
.L_x_2827:
[----:B------:R-:W-:Y:S01]  /*0800*/  ULDC UR40, c[0x0][0x8c0] ;  /* 0x0002300000287ab9 */ /* 0x000fe20000000800 */
[----:B------:R-:W-:Y:S01]  /*0810*/  UIADD3 UR4, UR10, -UR4, URZ ;  /* 0x800000040a047290 */ /* 0x000fe2000fffe03f */
[----:B------:R-:W1:Y:S01]  /*0820*/  LDC R0, c[0x0][0x8b4] ;  /* 0x00022d00ff007b82 */ /* 0x000e620000000800 */
[----:B------:R-:W-:Y:S01]  /*0830*/  UISETP.NE.AND UP0, UPT, UR40, 0x1, UPT ;  /* 0x000000012800788c */ /* 0x000fe2000bf05270 */
[----:B------:R-:W-:Y:S02]  /*0840*/  ULDC UR5, c[0x0][0x8cc] ;  /* 0x0002330000057ab9 */ /* 0x000fe40000000800 */
[----:B------:R-:W-:-:S08]  /*0850*/  UIMAD UR6, UR6, UR5, UR4 ;  /* 0x00000005060672a4 */ /* 0x000fd0000f8e0204 */
[----:B------:R-:W-:Y:S01]  /*0860*/  @UP0 ULDC UR4, c[0x0][0x8c4] ;  /* 0x0002310000040ab9 */ /* 0x000fe20000000800 */
[----:B------:R-:W-:Y:S01]  /*0870*/  @UP0 ULDC UR7, c[0x0][0x8c8] ;  /* 0x0002320000070ab9 */ /* 0x000fe20000000800 */
[----:B------:R-:W-:Y:S02]  /*0880*/  UIMAD.WIDE.U32 UR4, UR6, UR4, URZ ;  /* 0x00000004060472a5 */ /* 0x000fe4000f8e003f */
[----:B------:R-:W-:Y:S02]  /*0890*/  UMOV UR39, UR6 ;  /* 0x0000000600277c82 */ /* 0x000fe40008000000 */
[----:B------:R-:W-:Y:S02]  /*08a0*/  @UP0 USHF.R.U32.HI UR39, URZ, UR7, UR5 ;  /* 0x000000073f270299 */ /* 0x000fe40008011605 */
[----:B------:R-:W-:Y:S02]  /*08b0*/  ULOP3.LUT UR5, URZ, UR38, URZ, 0x33, !UPT ;  /* 0x000000263f057292 */ /* 0x000fe4000f8e333f */
[----:B------:R-:W-:-:S02]  /*08c0*/  UIADD3 UR4, -UR39, URZ, URZ ;  /* 0x0000003f27047290 */ /* 0x000fc4000fffe13f */
[----:B------:R-:W-:Y:S02]  /*08d0*/  ISETP.LE.AND P0, PT, RZ, UR39, PT ;  /* 0x00000027ff007c0c */ /* 0x000fe4000bf03270 */
[----:B------:R-:W-:Y:S01]  /*08e0*/  UIMAD UR40, UR40, UR4, UR6 ;  /* 0x00000004282872a4 */ /* 0x000fe2000f8e0206 */
[----:B-1----:R-:W-:-:S10]  /*08f0*/  VIADD R19, R0, UR5 ;  /* 0x0000000500137c36 */ /* 0x002fd40008000000 */
[----:B------:R-:W-:Y:S05]  /*0900*/  @!P0 BRA `(.L_x_2828) ;  /* 0x000000d8003c8947 */ /* 0x000fea0003800000 */
[----:B------:R-:W1:Y:S01]  /*0910*/  LDC R0, c[0x0][0x280] ;  /* 0x0000a000ff007b82 */ /* 0x000e620000000800 */
[----:B------:R-:W-:Y:S01]  /*0920*/  ULDC UR4, c[0x0][0x290] ;  /* 0x0000a40000047ab9 */ /* 0x000fe20000000800 */
[----:B------:R-:W-:Y:S02]  /*0930*/  PLOP3.LUT P0, PT, PT, PT, PT, 0x80, 0x0 ;  /* 0x000000000000781c */ /* 0x000fe40003f0f070 */
[----:B------:R-:W-:Y:S02]  /*0940*/  CS2R R120, SRZ ;  /* 0x0000000000787805 */ /* 0x000fe4000001ff00 */
[----:B------:R-:W-:Y:S02]  /*0950*/  CS2R R152, SRZ ;  /* 0x0000000000987805 */ /* 0x000fe4000001ff00 */
[----:B------:R-:W-:Y:S02]  /*0960*/  CS2R R122, SRZ ;  /* 0x00000000007a7805 */ /* 0x000fe4000001ff00 */
[----:B------:R-:W-:-:S02]  /*0970*/  CS2R R124, SRZ ;  /* 0x00000000007c7805 */ /* 0x000fc4000001ff00 */
[----:B------:R-:W-:Y:S01]  /*0980*/  CS2R R126, SRZ ;  /* 0x00000000007e7805 */ /* 0x000fe2000001ff00 */
[----:B------:R-:W2:Y:S01]  /*0990*/  LDC R3, c[0x0][0x74c] ;  /* 0x0001d300ff037b82 */ /* 0x000ea20000000800 */
        /* <DEDUP_REMOVED lines=15> */
[----:B-1----:R-:W-:Y:S01]  /*0a90*/  IMAD R2, R19, 0x80, R0 ;  /* 0x0000008013027824 */ /* 0x002fe200078e0200 */
[----:B------:R-:W-:Y:S02]  /*0aa0*/  IADD3 R0, R0, 0x5f, RZ ;  /* 0x0000005f00007810 */ /* 0x000fe40007ffe0ff */
[----:B------:R-:W-:-:S02]  /*0ab0*/  CS2R R160, SRZ ;  /* 0x0000000000a07805 */ /* 0x000fc4000001ff00 */
[----:B------:R-:W-:Y:S02]  /*0ac0*/  CS2R R162, SRZ ;  /* 0x0000000000a27805 */ /* 0x000fe4000001ff00 */
[----:B------:R-:W-:Y:S02]  /*0ad0*/  CS2R R164, SRZ ;  /* 0x0000000000a47805 */ /* 0x000fe4000001ff00 */
[----:B------:R-:W-:Y:S01]  /*0ae0*/  CS2R R166, SRZ ;  /* 0x0000000000a67805 */ /* 0x000fe2000001ff00 */
[----:B------:R-:W-:Y:S01]  /*0af0*/  IMAD.HI R0, R0, 0x2aaaaaab, RZ ;  /* 0x2aaaaaab00007827 */ /* 0x000fe200078e02ff */
[----:B------:R-:W-:Y:S02]  /*0b00*/  CS2R R168, SRZ ;  /* 0x0000000000a87805 */ /* 0x000fe4000001ff00 */
[----:B--2---:R-:W-:Y:S02]  /*0b10*/  IADD3 R2, R2, -UR4, -R3 ;  /* 0x8000000402027c10 */ /* 0x004fe4000fffe803 */
[----:B------:R-:W-:-:S02]  /*0b20*/  CS2R R170, SRZ ;  /* 0x0000000000aa7805 */ /* 0x000fc4000001ff00 */
[----:B------:R-:W-:Y:S02]  /*0b30*/  CS2R R172, SRZ ;  /* 0x0000000000ac7805 */ /* 0x000fe4000001ff00 */
[----:B------:R-:W-:Y:S02]  /*0b40*/  SHF.R.U32.HI R3, RZ, 0x1f, R0 ;  /* 0x0000001fff037819 */ /* 0x000fe40000011600 */
[----:B------:R-:W-:Y:S01]  /*0b50*/  CS2R R174, SRZ ;  /* 0x0000000000ae7805 */ /* 0x000fe2000001ff00 */
[----:B------:R-:W-:Y:S01]  /*0b60*/  IMAD.HI R2, R2, 0x2aaaaaab, RZ ;  /* 0x2aaaaaab02027827 */ /* 0x000fe200078e02ff */
[----:B------:R-:W-:Y:S02]  /*0b70*/  CS2R R176, SRZ ;  /* 0x0000000000b07805 */ /* 0x000fe4000001ff00 */
[----:B------:R-:W-:Y:S02]  /*0b80*/  LEA.HI.SX32 R4, R0, R3, 0x1c ;  /* 0x0000000300047211 */ /* 0x000fe400078fe2ff */
[----:B------:R-:W-:-:S02]  /*0b90*/  CS2R R178, SRZ ;  /* 0x0000000000b27805 */ /* 0x000fc4000001ff00 */
[----:B------:R-:W-:Y:S02]  /*0ba0*/  CS2R R180, SRZ ;  /* 0x0000000000b47805 */ /* 0x000fe4000001ff00 */
[----:B------:R-:W-:Y:S02]  /*0bb0*/  SHF.R.U32.HI R5, RZ, 0x1f, R2 ;  /* 0x0000001fff057819 */ /* 0x000fe40000011602 */
[----:B------:R-:W-:Y:S01]  /*0bc0*/  CS2R R182, SRZ ;  /* 0x0000000000b67805 */ /* 0x000fe2000001ff00 */
[----:B------:R1:W-:Y:S01]  /*0bd0*/  STL [R1+0x30], R4 ;  /* 0x0000300401007387 */ /* 0x0003e20000100800 */
[----:B------:R-:W-:-:S04]  /*0be0*/  LEA.HI.SX32 R5, R2, R5, 0x1c ;  /* 0x0000000502057211 */ /* 0x000fc800078fe2ff */
        /* <DEDUP_REMOVED lines=24> */
.L_x_2831:
        /* <DEDUP_REMOVED lines=15> */
.L_x_2830:
        /* <DEDUP_REMOVED lines=22> */
.L_x_2833:
        /* <DEDUP_REMOVED lines=15> */
.L_x_2832:
[----:B------:R-:W-:Y:S01]  /*10b0*/  SHF.R.S32.HI R7, RZ, 0x1f, R18 ;  /* 0x0000001fff077819 */ /* 0x000fe20000011412 */
[----:B------:R-:W-:-:S03]  /*10c0*/  UMOV UR4, 0xffffffff ;  /* 0xffffffff00047882 */ /* 0x000fc60000000000 */
[----:B------:R-:W-:-:S04]  /*10d0*/  LEA.HI R0, R7, R18, RZ, 0x7 ;  /* 0x0000001207007211 */ /* 0x000fc800078f38ff */
[----:B------:R-:W-:Y:S01]  /*10e0*/  SHF.R.S32.HI R13, RZ, 0x7, R0 ;  /* 0x00000007ff0d7819 */ /* 0x000fe20000011400 */
[----:B------:R-:W-:Y:S06]  /*10f0*/  BRA.DIV UR4, `(.L_x_2834) ;  /* 0x000000d204487947 */ /* 0x000fec000b800000 */
[----:B------:R1:W2:Y:S02]  /*1100*/  SHFL.IDX PT, R14, R13, RZ, 0x1f ;  /* 0x00001fff0d0e7589 */ /* 0x0002a400000e0000 */
.L_x_2950:
        /* <DEDUP_REMOVED lines=10> */
.L_x_2835:
        /* <DEDUP_REMOVED lines=10> */
[----:B--2---:R-:W-:Y:S01]  /*1250*/  LEA.HI R2, R14, R14, RZ, 0x1 ;  /* 0x0000000e0e027211 */ /* 0x004fe200078f08ff */
[----:B------:R-:W-:Y:S01]  /*1260*/  IMAD.IADD R6, R6, 0x1, -R9 ;  /* 0x0000000106067824 */ /* 0x000fe200078e0a09 */
[----:B-1-3--:R-:W-:Y:S02]  /*1270*/  IADD3 R10, -R11, 0x7f, R10 ;  /* 0x0000007f0b0a7810 */ /* 0x00afe40007ffe10a */
[----:B------:R-:W-:Y:S01]  /*1280*/  LOP3.LUT R5, R2, 0xfffffffe, RZ, 0xc0, !PT ;  /* 0xfffffffe02057812 */ /* 0x000fe200078ec0ff */
[----:B------:R-:W-:Y:S01]  /*1290*/  IMAD R6, R13, 0xc, R6 ;  /* 0x0000000c0d067824 */ /* 0x000fe200078e0206 */
[----:B------:R-:W-:Y:S01]  /*12a0*/  SHF.R.U32.HI R3, RZ, 0x3, R3 ;  /* 0x00000003ff037819 */ /* 0x000fe20000011603 */
[----:B------:R-:W-:-:S02]  /*12b0*/  IMAD R10, R19, 0x80, R10 ;  /* 0x00000080130a7824 */ /* 0x000fc400078e020a */
[----:B------:R-:W-:Y:S01]  /*12c0*/  IMAD.IADD R5, R14, 0x1, -R5 ;  /* 0x000000010e057824 */ /* 0x000fe200078e0a05 */
[----:B------:R-:W-:Y:S01]  /*12d0*/  LOP3.LUT R3, R4, R3, RZ, 0x3c, !PT ;  /* 0x0000000304037212 */ /* 0x000fe200078e3cff */
[----:B------:R-:W2:Y:S01]  /*12e0*/  LDL R14, [R1+0x30] ;  /* 0x00003000010e7983 */ /* 0x000ea20000100800 */
[----:B------:R-:W-:Y:S02]  /*12f0*/  IADD3 R10, R10, -UR4, RZ ;  /* 0x800000040a0a7c10 */ /* 0x000fe4000fffe0ff */
[----:B------:R-:W-:Y:S02]  /*1300*/  LEA R2, R6, R3, 0x9 ;  /* 0x0000000306027211 */ /* 0x000fe400078e48ff */
[----:B------:R-:W-:Y:S01]  /*1310*/  LOP3.LUT R3, R0, 0xffffff80, RZ, 0xc0, !PT ;  /* 0xffffff8000037812 */ /* 0x000fe200078ec0ff */
[----:B------:R-:W-:-:S03]  /*1320*/  IMAD.HI R10, R10, 0x2aaaaaab, RZ ;  /* 0x2aaaaaab0a0a7827 */ /* 0x000fc600078e02ff */
[----:B------:R-:W-:Y:S02]  /*1330*/  IADD3 R6, R18, -R3, RZ ;  /* 0x8000000312067210 */ /* 0x000fe40007ffe0ff */
[----:B------:R-:W-:Y:S02]  /*1340*/  SHF.R.U32.HI R9, RZ, 0x1f, R10 ;  /* 0x0000001fff097819 */ /* 0x000fe4000001160a */
[--C-:B------:R-:W-:Y:S02]  /*1350*/  SHF.R.S32.HI R12, RZ, 0x1f, R6.reuse ;  /* 0x0000001fff0c7819 */ /* 0x100fe40000011406 */
[----:B------:R-:W-:Y:S02]  /*1360*/  LEA.HI.SX32 R9, R10, R9, 0x1c ;  /* 0x000000090a097211 */ /* 0x000fe400078fe2ff */
[----:B------:R-:W-:Y:S01]  /*1370*/  LEA.HI R10, R12, R6, RZ, 0x2 ;  /* 0x000000060c0a7211 */ /* 0x000fe200078f10ff */
[----:B------:R1:W-:Y:S04]  /*1380*/  STL [R1+0x1c], R2 ;  /* 0x00001c0201007387 */ /* 0x0003e80000100800 */
[----:B------:R3:W-:Y:S04]  /*1390*/  STL [R1+0x18], R12 ;  /* 0x0000180c01007387 */ /* 0x0007e80000100800 */
[----:B------:R3:W-:Y:S01]  /*13a0*/  STL [R1+0x10], R10 ;  /* 0x0000100a01007387 */ /* 0x0007e20000100800 */
[----:B-1----:R-:W-:Y:S01]  /*13b0*/  IMAD R2, R13, 0x300, R6 ;  /* 0x000003000d027824 */ /* 0x002fe200078e0206 */
[----:B------:R-:W-:-:S03]  /*13c0*/  LOP3.LUT R3, R10, 0xfffffffc, RZ, 0xc0, !PT ;  /* 0xfffffffc0a037812 */ /* 0x000fc600078ec0ff */
        /* <DEDUP_REMOVED lines=35> */
[----:B------:R-:W-:Y:S01]  /*1600*/  IMAD R2, R2, 0x4, R17 ;  /* 0x0000000402027824 */ /* 0x000fe200078e0211 */
[----:B------:R-:W-:Y:S02]  /*1610*/  IADD3 R3, R6, -R3, RZ ;  /* 0x8000000306037210 */ /* 0x000fe40007ffe0ff */
[----:B--2---:R-:W-:-:S04]  /*1620*/  VIADDMNMX R237, R9, 0x1, R14, PT ;  /* 0x0000000109ed7846 */ /* 0x004fc8000380010e */
[----:B------:R-:W-:-:S13]  /*1630*/  ISETP.GE.AND P0, PT, R16, R237, PT ;  /* 0x000000ed1000720c */ /* 0x000fda0003f06270 */
[----:B---3--:R-:W-:Y:S05]  /*1640*/  @P0 BRA `(.L_x_2837) ;  /* 0x0000004000ec0947 */ /* 0x008fea0003800000 */
        /* <DEDUP_REMOVED lines=88> */
.L_x_2848:
[----:B-1----:R-:W2:Y:S02]  /*1bd0*/  LDL R6, [R1+0xc] ;  /* 0x00000c0001067983 */ /* 0x002ea40000100800 */
[----:B--2---:R-:W-:-:S04]  /*1be0*/  LOP3.LUT R6, R6, 0x1, RZ, 0xfc, !PT ;  /* 0x0000000106067812 */ /* 0x004fc800078efcff */
[----:B------:R-:W-:-:S13]  /*1bf0*/  ISETP.NE.AND P0, PT, R6, 0x3, PT ;  /* 0x000000030600780c */ /* 0x000fda0003f05270 */
[----:B------:R-:W-:Y:S05]  /*1c00*/  @!P0 BRA `(.L_x_2838) ;  /* 0x0000000000048947 */ /* 0x000fea0003800000 */
[----:B------:R-:W-:Y:S01]  /*1c10*/  BPT.TRAP 0x1 ;  /* 0x000000040000795c */ /* 0x000fe20000300000 */
.L_x_2838:
[----:B------:R-:W-:Y:S01]  /*1c20*/  IMAD R6, R0, 0x8, R17 ;  /* 0x0000000800067824 */ /* 0x000fe200078e0211 */
[----:B------:R-:W-:-:S04]  /*1c30*/  SHF.L.U32 R21, R4, 0x1f, RZ ;  /* 0x0000001f04157819 */ /* 0x000fc800000006ff */
[----:B------:R1:W2:Y:S01]  /*1c40*/  SYNCS.PHASECHK.TRANS64.TRYWAIT P1, [R6+URZ+0x26810], R21 ;  /* 0x02681015060075a7 */ /* 0x0002a2000802017f */
[----:B------:R-:W-:Y:S05]  /*1c50*/  @!P0 BRA `(.L_x_2839) ;  /* 0x0000000000048947 */ /* 0x000fea0003800000 */
[----:B------:R-:W-:Y:S01]  /*1c60*/  BPT.TRAP 0x1 ;  /* 0x000000040000795c */ /* 0x000fe20000300000 */
.L_x_2839:
[----:B------:R-:W-:-:S04]  /*1c70*/  IADD3 R7, R17, 0xe000, RZ ;  /* 0x0000e00011077810 */ /* 0x000fc80007ffe0ff */
[----:B------:R-:W-:-:S04]  /*1c80*/  SHF.R.U32.HI R7, RZ, 0x4, R7 ;  /* 0x00000004ff077819 */ /* 0x000fc80000011607 */
[----:B------:R-:W-:Y:S01]  /*1c90*/  LOP3.LUT R7, R7, 0x3fff, RZ, 0xc0, !PT ;  /* 0x00003fff07077812 */ /* 0x000fe200078ec0ff */
[----:B--2---:R-:W-:Y:S06]  /*1ca0*/  @P1 BRA `(.L_x_2840) ;  /* 0x0000000000081947 */ /* 0x004fec0003800000 */
[----:B------:R-:W2:Y:S02]  /*1cb0*/  SYNCS.PHASECHK.TRANS64.TRYWAIT P1, [R6+URZ+0x26810], R21 ;  /* 0x02681015060075a7 */ /* 0x000ea4000802017f */
[----:B--2---:R-:W-:Y:S05]  /*1cc0*/  @!P1 BRA `(.L_x_2841) ;  /* 0x000000c400849947 */ /* 0x004fea0003800000 */
.L_x_2840:
        /* <DEDUP_REMOVED lines=58> */
.L_x_2842:
[----:B------:R1:W1:Y:S01]  /*2070*/  SYNCS.PHASECHK.TRANS64.TRYWAIT P1, [R6+URZ+0x26830], R21 ;  /* 0x02683015060075a7 */ /* 0x000262000802017f */
[----:B------:R-:W-:Y:S05]  /*2080*/  @!P0 BRA `(.L_x_2843) ;  /* 0x0000000000048947 */ /* 0x000fea0003800000 */
[----:B------:R-:W-:Y:S01]  /*2090*/  BPT.TRAP 0x1 ;  /* 0x000000040000795c */ /* 0x000fe20000300000 */
.L_x_2843:
[----:B------:R-:W-:-:S04]  /*20a0*/  IADD3 R12, R17, 0x14000, RZ ;  /* 0x00014000110c7810 */ /* 0x000fc80007ffe0ff */
[----:B------:R-:W-:-:S04]  /*20b0*/  SHF.R.U32.HI R12, RZ, 0x4, R12 ;  /* 0x00000004ff0c7819 */ /* 0x000fc8000001160c */
[----:B------:R-:W-:-:S04]  /*20c0*/  LOP3.LUT R12, R12, 0x3fff, RZ, 0xc0, !PT ;  /* 0x00003fff0c0c7812 */ /* 0x000fc800078ec0ff */
[----:B------:R-:W-:Y:S01]  /*20d0*/  LOP3.LUT R19, R12, 0x10000, RZ, 0xfc, !PT ;  /* 0x000100000c137812 */ /* 0x000fe200078efcff */
[----:B-1----:R-:W-:Y:S06]  /*20e0*/  @P1 BRA `(.L_x_2844) ;  /* 0x0000000000081947 */ /* 0x002fec0003800000 */
[----:B------:R-:W1:Y:S02]  /*20f0*/  SYNCS.PHASECHK.TRANS64.TRYWAIT P1, [R6+URZ+0x26830], R21 ;  /* 0x02683015060075a7 */ /* 0x000e64000802017f */
[----:B-1----:R-:W-:Y:S05]  /*2100*/  @!P1 BRA `(.L_x_2845) ;  /* 0x000000c000889947 */ /* 0x002fea0003800000 */
.L_x_2844:
        /* <DEDUP_REMOVED lines=98> */
[----:B------:R-:W-:Y:S01]  /*2730*/  FMUL.FTZ R196, R118, UR10 ;  /* 0x0000000a76c47c20 */ /* 0x000fe20008410000 */
[----:B------:R-:W1:Y:S01]  /*2740*/  MUFU.TANH R185, R185 ;  /* 0x000000b900b97308 */ /* 0x000e620000002400 */
[----:B--2---:R-:W-:Y:S01]  /*2750*/  FSEL R96, R85, -INF , !P6 ;  /* 0xff80000055607808 */ /* 0x004fe20007000000 */
[----:B------:R-:W-:Y:S01]  /*2760*/  VIADD R118, R9, 0xc ;  /* 0x0000000c09767836 */ /* 0x000fe20000000000 */
[----:B------:R-:W-:Y:S01]  /*2770*/  ISETP.GT.AND P6, PT, R103, 0x39, PT ;  /* 0x000000396700780c */ /* 0x000fe20003fc4270 */
[----:B------:R-:W-:Y:S01]  /*2780*/  IMAD R236, R0, 0x300, R12 ;  /* 0x0000030000ec7824 */ /* 0x000fe200078e020c */
[----:B------:R-:W-:Y:S01]  /*2790*/  SHFL.IDX PT, R227, R15, R199, 0x1f ;  /* 0x00001fc70fe37589 */ /* 0x000fe200000e0000 */
[----:B------:R-:W-:-:S02]  /*27a0*/  FMUL.FTZ R115, R115, UR10 ;  /* 0x0000000a73737c20 */ /* 0x000fc40008410000 */
[----:B------:R-:W2:Y:S01]  /*27b0*/  MUFU.TANH R19, R19 ;  /* 0x0000001300137308 */ /* 0x000ea20000002400 */
[----:B----4-:R-:W-:Y:S01]  /*27c0*/  FSEL R97, R86, -INF , !P5 ;  /* 0xff80000056617808 */ /* 0x010fe20006800000 */
[----:B------:R-:W4:Y:S01]  /*27d0*/  SHFL.IDX PT, R225, R15, R118, 0x1f ;  /* 0x00001f760fe17589 */ /* 0x000f2200000e0000 */
[----:B------:R-:W-:-:S05]  /*27e0*/  ISETP.GT.AND P5, PT, R193, RZ, PT ;  /* 0x000000ffc100720c */ /* 0x000fca0003fa4270 */
[----:B------:R-:W5:Y:S01]  /*27f0*/  MUFU.TANH R186, R186 ;  /* 0x000000ba00ba7308 */ /* 0x000f620000002400 */
[----:B-1----:R-:W-:Y:S02]  /*2800*/  FSEL R100, R185, -INF , !P4 ;  /* 0xff800000b9647808 */ /* 0x002fe40006000000 */
[----:B------:R-:W-:-:S05]  /*2810*/  ISETP.GT.AND P4, PT, R193, 0x1, PT ;  /* 0x00000001c100780c */ /* 0x000fca0003f84270 */
[----:B------:R-:W1:Y:S01]  /*2820*/  MUFU.TANH R20, R20 ;  /* 0x0000001400147308 */ /* 0x000e620000002400 */
[----:B------:R-:W-:Y:S02]  /*2830*/  WARPGROUP.DEPBAR.LE gsb0, 0x0 ;  /* 0x00008000000079c5 */ /* 0x000fe40000010000 */
[----:B------:R-:W-:Y:S01]  /*2840*/  WARPGROUP.ARRIVE ;  /* 0x00000000000079c5 */ /* 0x000fe20000000000 */
[C---:B--2---:R-:W-:Y:S01]  /*2850*/  FSEL R226, R19.reuse, -INF , !P5 ;  /* 0xff80000013e27808 */ /* 0x044fe20006800000 */
[----:B------:R-:W-:Y:S01]  /*2860*/  FFMA.FTZ R19, -R19, R19, 1 ;  /* 0x3f80000013137423 */ /* 0x000fe20000010113 */
[C---:B------:R-:W-:Y:S02]  /*2870*/  ISETP.GT.AND P5, PT, R193.reuse, 0x9, PT ;  /* 0x00000009c100780c */ /* 0x040fe40003fa4270 */
[----:B------:R-:W2:Y:S01]  /*2880*/  MUFU.TANH R23, R23 ;  /* 0x0000001700177308 */ /* 0x000ea20000002400 */
[----:B------:R-:W-:Y:S01]  /*2890*/  HGMMA.64x96x16.F32 R24, gdesc[UR4], R24, gsb0 ;  /* 0x01600000041879f0 */ /* 0x000fe20008000818 */
[----:B------:R-:W-:Y:S01]  /*28a0*/  UIADD3 UR6, UR8, 0x4, URZ ;  /* 0x0000000408067890 */ /* 0x000fe2000fffe03f */
[----:B-----5:R-:W-:Y:S01]  /*28b0*/  FSEL R223, R186, -INF , !P6 ;  /* 0xff800000badf7808 */ /* 0x020fe20007000000 */
[----:B------:R-:W-:Y:S01]  /*28c0*/  UIADD3 UR4, UR9, 0x4, URZ ;  /* 0x0000000409047890 */ /* 0x000fe2000fffe03f */
[----:B------:R-:W-:Y:S01]  /*28d0*/  ISETP.GT.AND P6, PT, R193, 0x8, PT ;  /* 0x00000008c100780c */ /* 0x000fe20003fc4270 */
[----:B------:R-:W-:Y:S01]  /*28e0*/  UMOV UR7, 0x40000040 ;  /* 0x4000004000077882 */ /* 0x000fe20000000000 */
[----:B------:R-:W-:Y:S01]  /*28f0*/  UMOV UR5, 0x40000040 ;  /* 0x4000004000057882 */ /* 0x000fe20000000000 */
[----:B------:R-:W5:Y:S01]  /*2900*/  MUFU.TANH R72, R72 ;  /* 0x0000004800487308 */ /* 0x000f620000002400 */
[----:B-1----:R-:W-:-:S02]  /*2910*/  FSEL R224, R20, -INF , !P4 ;  /* 0xff80000014e07808 */ /* 0x002fc40006000000 */
[----:B------:R-:W-:-:S05]  /*2920*/  ISETP.GT.AND P4, PT, R193, 0x10, PT ;  /* 0x00000010c100780c */ /* 0x000fca0003f84270 */
[----:B------:R-:W1:Y:S01]  /*2930*/  MUFU.TANH R75, R75 ;  /* 0x0000004b004b7308 */ /* 0x000e620000002400 */
[----:B--2---:R-:W-:Y:S02]  /*2940*/  FSEL R219, R23, -INF , !P6 ;  /* 0xff80000017db7808 */ /* 0x004fe40007000000 */
[----:B------:R-:W-:-:S05]  /*2950*/  ISETP.GT.AND P6, PT, R193, 0x11, PT ;  /* 0x00000011c100780c */ /* 0x000fca0003fc4270 */
[----:B------:R-:W2:Y:S01]  /*2960*/  MUFU.TANH R21, R21 ;  /* 0x0000001500157308 */ /* 0x000ea20000002400 */
[----:B-----5:R-:W-:Y:S02]  /*2970*/  FSEL R221, R72, -INF , !P5 ;  /* 0xff80000048dd7808 */ /* 0x020fe40006800000 */
[----:B------:R-:W-:-:S05]  /*2980*/  ISETP.GT.AND P5, PT, R193, 0x18, PT ;  /* 0x00000018c100780c */ /* 0x000fca0003fa4270 */
[----:B------:R-:W5:Y:S01]  /*2990*/  MUFU.TANH R76, R76 ;  /* 0x0000004c004c7308 */ /* 0x000f620000002400 */
[----:B-1----:R-:W-:Y:S02]  /*29a0*/  FSEL R209, R75, -INF , !P4 ;  /* 0xff8000004bd17808 */ /* 0x002fe40006000000 */
        /* <DEDUP_REMOVED lines=24> */
[----:B------:R-:W-:Y:S01]  /*2b30*/  ISETP.GT.AND P5, PT, R193, 0x30, PT ;  /* 0x00000030c100780c */ /* 0x000fe20003fa4270 */
[----:B------:R-:W-:Y:S02]  /*2b40*/  WARPGROUP.DEPBAR.LE gsb0, 0x0 ;  /* 0x00008000000079c5 */ /* 0x000fe40000010000 */
[----:B------:R-:W-:Y:S02]  /*2b50*/  WARPGROUP.ARRIVE ;  /* 0x00000000000079c5 */ /* 0x000fe40000000000 */
[----:B------:R-:W5:Y:S01]  /*2b60*/  MUFU.TANH R88, R88 ;  /* 0x0000005800587308 */ /* 0x000f620000002400 */
[----:B-1----:R-:W-:Y:S02]  /*2b70*/  FSEL R206, R81, -INF , !P2 ;  /* 0xff80000051ce7808 */ /* 0x002fe40005000000 */
[----:B------:R-:W-:Y:S01]  /*2b80*/  ISETP.GT.AND P2, PT, R103, 0x31, PT ;  /* 0x000000316700780c */ /* 0x000fe20003f44270 */
[----:B------:R-:W-:Y:S01]  /*2b90*/  HGMMA.64x96x16.F32 R24, gdesc[UR4], R24, gsb0 ;  /* 0x01600000041879f0 */ /* 0x000fe20008000818 */
[----:B------:R-:W-:Y:S01]  /*2ba0*/  UIADD3 UR6, UR8, 0x6, URZ ;  /* 0x0000000608067890 */ /* 0x000fe2000fffe03f */
[----:B--2---:R-:W-:Y:S01]  /*2bb0*/  FSEL R204, R87, -INF , !P4 ;  /* 0xff80000057cc7808 */ /* 0x004fe20006000000 */
[----:B------:R-:W-:Y:S01]  /*2bc0*/  UIADD3 UR4, UR9, 0x6, URZ ;  /* 0x0000000609047890 */ /* 0x000fe2000fffe03f */
[----:B------:R-:W1:Y:S01]  /*2bd0*/  MUFU.TANH R89, R89 ;  /* 0x0000005900597308 */ /* 0x000e620000002400 */
[----:B------:R-:W-:Y:S01]  /*2be0*/  UMOV UR7, 0x40000040 ;  /* 0x4000004000077882 */ /* 0x000fe20000000000 */
[----:B------:R-:W-:Y:S01]  /*2bf0*/  UMOV UR5, 0x40000040 ;  /* 0x4000004000057882 */ /* 0x000fe20000000000 */
        /* <DEDUP_REMOVED lines=35> */
[----:B--2---:R-:W-:Y:S01]  /*2e30*/  FSEL R214, R106, -INF , !P2 ;  /* 0xff8000006ad67808 */ /* 0x004fe20005000000 */
[----:B------:R-:W-:Y:S02]  /*2e40*/  WARPGROUP.DEPBAR.LE gsb0, 0x0 ;  /* 0x00008000000079c5 */ /* 0x000fe40000010000 */
[----:B------:R-:W2:Y:S01]  /*2e50*/  LDS R190, [R190+0x380] ;  /* 0x00038000bebe7984 */ /* 0x000ea20000000800 */
[----:B------:R-:W-:Y:S01]  /*2e60*/  WARPGROUP.ARRIVE ;  /* 0x00000000000079c5 */ /* 0x000fe20000000000 */
[----:B------:R-:W-:Y:S02]  /*2e70*/  ISETP.GT.AND P2, PT, R193, 0x49, PT ;  /* 0x00000049c100780c */ /* 0x000fe40003f44270 */
[----:B------:R-:W4:Y:S01]  /*2e80*/  MUFU.TANH R110, R110 ;  /* 0x0000006e006e7308 */ /* 0x000f220000002400 */
[----:B-----5:R-:W-:Y:S02]  /*2e90*/  FSEL R216, R107, -INF , !P4 ;  /* 0xff8000006bd87808 */ /* 0x020fe40006000000 */
[----:B------:R-:W-:Y:S01]  /*2ea0*/  HGMMA.64x96x16.F32 R24, gdesc[UR4], R24, gsb0 ;  /* 0x01600000041879f0 */ /* 0x000fe20008000818 */
[----:B------:R-:W-:Y:S01]  /*2eb0*/  ULDC UR4, c[0x0][0x744] ;  /* 0x0001d10000047ab9 */ /* 0x000fe20000000800 */
[----:B------:R-:W-:Y:S01]  /*2ec0*/  ISETP.GT.AND P4, PT, R193, 0x50, PT ;  /* 0x00000050c100780c */ /* 0x000fe20003f84270 */
[--C-:B---3--:R-:W-:Y:S01]  /*2ed0*/  FFMA.FTZ R113, R113, UR4, -R104.reuse ;  /* 0x0000000471717c23 */ /* 0x108fe20008010868 */
[----:B------:R-:W-:Y:S01]  /*2ee0*/  FFMA.FTZ R104, R226, UR4, -R104 ;  /* 0x00000004e2687c23 */ /* 0x000fe20008010868 */
[----:B------:R-:W3:Y:S01]  /*2ef0*/  MUFU.TANH R111, R111 ;  /* 0x0000006f006f7308 */ /* 0x000ee20000002400 */
[----:B-1----:R-:W-:Y:S01]  /*2f00*/  FSEL R220, R112, -INF , !P6 ;  /* 0xff80000070dc7808 */ /* 0x002fe20007000000 */
[----:B----4-:R-:W-:Y:S01]  /*2f10*/  FFMA.FTZ R221, R221, UR4, -R225 ;  /* 0x00000004dddd7c23 */ /* 0x010fe200080108e1 */
[----:B------:R-:W-:Y:S01]  /*2f20*/  ISETP.GT.AND P6, PT, R193, 0x48, PT ;  /* 0x00000048c100780c */ /* 0x000fe20003fc4270 */
[--C-:B------:R-:W-:Y:S01]  /*2f30*/  FFMA.FTZ R94, R94, UR4, -R227.reuse ;  /* 0x000000045e5e7c23 */ /* 0x100fe200080108e3 */
[----:B------:R-:W-:-:S02]  /*2f40*/  FFMA.FTZ R209, R209, UR4, -R227 ;  /* 0x00000004d1d17c23 */ /* 0x000fc400080108e3 */
[----:B------:R-:W1:Y:S01]  /*2f50*/  SHFL.IDX PT, R227, R14, R118, 0x1f ;  /* 0x00001f760ee37589 */ /* 0x000e6200000e0000 */
[----:B------:R-:W4:Y:S01]  /*2f60*/  MUFU.TANH R114, R114 ;  /* 0x0000007200727308 */ /* 0x000f220000002400 */
[----:B------:R-:W-:Y:S02]  /*2f70*/  FSEL R215, R110, -INF , !P6 ;  /* 0xff8000006ed77808 */ /* 0x000fe40007000000 */
[----:B------:R-:W-:-:S05]  /*2f80*/  ISETP.GT.AND P6, PT, R193, 0x51, PT ;  /* 0x00000051c100780c */ /* 0x000fca0003fc4270 */
[----:B------:R-:W5:Y:S01]  /*2f90*/  MUFU.EX2 R113, R113 ;  /* 0x0000007100717308 */ /* 0x000f620000000800 */
[----:B---3--:R-:W-:Y:S02]  /*2fa0*/  FSEL R210, R111, -INF , !P2 ;  /* 0xff8000006fd27808 */ /* 0x008fe40005000000 */
[----:B------:R-:W-:-:S05]  /*2fb0*/  ISETP.GT.AND P2, PT, R193, 0x58, PT ;  /* 0x00000058c100780c */ /* 0x000fca0003f44270 */
[----:B------:R-:W-:Y:S01]  /*2fc0*/  MUFU.TANH R191, R191 ;  /* 0x000000bf00bf7308 */ /* 0x000fe20000002400 */
[----:B----4-:R-:W-:Y:S02]  /*2fd0*/  FSEL R212, R114, -INF , !P4 ;  /* 0xff80000072d47808 */ /* 0x010fe40006000000 */
[----:B------:R-:W-:Y:S01]  /*2fe0*/  ISETP.GT.AND P4, PT, R193, 0x59, PT ;  /* 0x00000059c100780c */ /* 0x000fe20003f84270 */
[----:B--2---:R-:W2:Y:S01]  /*2ff0*/  SHFL.IDX PT, R195, R190, R9, 0x1f ;  /* 0x00001f09bec37589 */ /* 0x004ea200000e0000 */
[--C-:B-1----:R-:W-:Y:S01]  /*3000*/  FFMA.FTZ R97, R97, UR4, -R227.reuse ;  /* 0x0000000461617c23 */ /* 0x102fe200080108e3 */
[----:B------:R-:W-:Y:S02]  /*3010*/  FFMA.FTZ R202, R202, UR4, -R227 ;  /* 0x00000004caca7c23 */ /* 0x000fe400080108e3 */
[----:B------:R-:W-:Y:S01]  /*3020*/  MUFU.TANH R115, R115 ;  /* 0x0000007300737308 */ /* 0x000fe20000002400 */
[----:B------:R-:W1:Y:S04]  /*3030*/  SHFL.IDX PT, R232, R190, R118, 0x1f ;  /* 0x00001f76bee87589 */ /* 0x000e6800000e0000 */
[----:B------:R-:W-:Y:S03]  /*3040*/  SHFL.IDX PT, R233, R190, R199, 0x1f ;  /* 0x00001fc7bee97589 */ /* 0x000fe600000e0000 */
[----:B------:R-:W-:Y:S08]  /*3050*/  MUFU.TANH R196, R196 ;  /* 0x000000c400c47308 */ /* 0x000ff00000002400 */
[----:B------:R-:W-:Y:S08]  /*3060*/  MUFU.TANH R201, R201 ;  /* 0x000000c900c97308 */ /* 0x000ff00000002400 */
[----:B------:R-:W3:Y:S01]  /*3070*/  MUFU.EX2 R104, R104 ;  /* 0x0000006800687308 */ /* 0x000ee20000000800 */
[----:B------:R-:W-:-:S02]  /*3080*/  WARPGROUP.DEPBAR.LE gsb0, 0x0 ;  /* 0x00008000000079c5 */ /* 0x000fc40000010000 */
[--C-:B--2---:R-:W-:Y:S01]  /*3090*/  FADD.FTZ R194, R24, -R195.reuse ;  /* 0x800000c318c27221 */ /* 0x104fe20000010000 */
[----:B------:R-:W-:Y:S01]  /*30a0*/  FFMA.FTZ R24, -R192, R192, 1 ;  /* 0x3f800000c0187423 */ /* 0x000fe200000101c0 */
[----:B------:R-:W-:Y:S01]  /*30b0*/  FMUL.FTZ R192, R116, UR10 ;  /* 0x0000000a74c07c20 */ /* 0x000fe20008410000 */
[----:B------:R-:W-:Y:S01]  /*30c0*/  FADD.FTZ R195, R26, -R195 ;  /* 0x800000c31ac37221 */ /* 0x000fe20000010000 */
[----:B-----5:R-:W-:Y:S01]  /*30d0*/  FMUL.FTZ R193, R113, R194 ;  /* 0x000000c271c17220 */ /* 0x020fe20000410000 */
[----:B------:R-:W-:Y:S01]  /*30e0*/  FMUL.FTZ R194, R117, UR10 ;  /* 0x0000000a75c27c20 */ /* 0x000fe20008410000 */
[C---:B------:R-:W-:Y:S02]  /*30f0*/  VIADD R117, R9.reuse, 0x8 ;  /* 0x0000000809757836 */ /* 0x040fe40000000000 */
[----:B------:R-:W-:Y:S01]  /*3100*/  FFMA.FTZ R26, R200, UR4, -R225 ;  /* 0x00000004c81a7c23 */ /* 0x000fe200080108e1 */
[----:B------:R-:W-:Y:S01]  /*3110*/  FMUL.FTZ R116, R24, R193 ;  /* 0x000000c118747220 */ /* 0x000fe20000410000 */
[C---:B------:R-:W-:Y:S01]  /*3120*/  IADD3 R193, R9.reuse, 0x4, RZ ;  /* 0x0000000409c17810 */ /* 0x040fe20007ffe0ff */
[----:B------:R-:W-:Y:S01]  /*3130*/  SHFL.IDX PT, R225, R14, R9, 0x1f ;  /* 0x00001f090ee17589 */ /* 0x000fe200000e0000 */
[----:B------:R-:W-:Y:S01]  /*3140*/  IADD3 R200, R9, 0x1c, RZ ;  /* 0x0000001c09c87810 */ /* 0x000fe20007ffe0ff */
[----:B------:R-:W2:Y:S02]  /*3150*/  MUFU.TANH R192, R192 ;  /* 0x000000c000c07308 */ /* 0x000ea40000002400 */
[----:B------:R-:W4:Y:S04]  /*3160*/  SHFL.IDX PT, R228, R15, R117, 0x1f ;  /* 0x00001f750fe47589 */ /* 0x000f2800000e0000 */
[----:B------:R-:W5:Y:S02]  /*3170*/  SHFL.IDX PT, R24, R15, R193, 0x1f ;  /* 0x00001fc10f187589 */ /* 0x000f6400000e0000 */
[----:B------:R-:W2:Y:S02]  /*3180*/  MUFU.TANH R194, R194 ;  /* 0x000000c200c27308 */ /* 0x000ea40000002400 */
[----:B------:R-:W2:Y:S04]  /*3190*/  SHFL.IDX PT, R229, R15, R200, 0x1f ;  /* 0x00001fc80fe57589 */ /* 0x000ea800000e0000 */
[----:B------:R-:W2:Y:S01]  /*31a0*/  SHFL.IDX PT, R227, R13, R117, 0x1f ;  /* 0x00001f750de37589 */ /* 0x000ea200000e0000 */
[----:B---3--:R-:W-:Y:S01]  /*31b0*/  FMUL.FTZ R195, R104, R195 ;  /* 0x000000c368c37220 */ /* 0x008fe20000410000 */
[----:B-1----:R-:W-:Y:S01]  /*31c0*/  FADD.FTZ R29, R29, -R232 ;  /* 0x800000e81d1d7221 */ /* 0x002fe20000010000 */
[----:B------:R-:W-:Y:S01]  /*31d0*/  MUFU.EX2 R26, R26 ;  /* 0x0000001a001a7308 */ /* 0x000fe20000000800 */
[----:B------:R-:W1:Y:S04]  /*31e0*/  SHFL.IDX PT, R234, R190, R193, 0x1f ;  /* 0x00001fc1beea7589 */ /* 0x000e6800000e0000 */
[----:B------:R-:W-:Y:S03]  /*31f0*/  LDS R11, [R11+0x380] ;  /* 0x000380000b0b7984 */ /* 0x000fe60000000800 */
[----:B------:R-:W-:Y:S01]  /*3200*/  MUFU.EX2 R209, R209 ;  /* 0x000000d100d17308 */ /* 0x000fe20000000800 */
[--C-:B----4-:R-:W-:Y:S01]  /*3210*/  FFMA.FTZ R198, R198, UR4, -R228.reuse ;  /* 0x00000004c6c67c23 */ /* 0x110fe200080108e4 */
[----:B------:R-:W-:-:S02]  /*3220*/  FFMA.FTZ R219, R219, UR4, -R228 ;  /* 0x00000004dbdb7c23 */ /* 0x000fc400080108e4 */
[----:B------:R-:W3:Y:S01]  /*3230*/  SHFL.IDX PT, R228, R14, R117, 0x1f ;  /* 0x00001f750ee47589 */ /* 0x000ee200000e0000 */
[--C-:B-----5:R-:W-:Y:S01]  /*3240*/  FFMA.FTZ R119, R197, UR4, -R24.reuse ;  /* 0x00000004c5777c23 */ /* 0x120fe20008010818 */
[----:B------:R-:W-:Y:S01]  /*3250*/  FFMA.FTZ R224, R224, UR4, -R24 ;  /* 0x00000004e0e07c23 */ /* 0x000fe20008010818 */
[----:B------:R-:W-:Y:S01]  /*3260*/  VIADD R197, R9, 0x14 ;  /* 0x0000001409c57836 */ /* 0x000fe20000000000 */
[----:B------:R4:W-:Y:S01]  /*3270*/  MUFU.EX2 R24, R198 ;  /* 0x000000c600187308 */ /* 0x0009e20000000800 */
[--C-:B--2---:R-:W-:Y:S01]  /*3280*/  FFMA.FTZ R92, R92, UR4, -R229.reuse ;  /* 0x000000045c5c7c23 */ /* 0x104fe200080108e5 */
[----:B------:R-:W-:Y:S01]  /*3290*/  FFMA.FTZ R207, R207, UR4, -R229 ;  /* 0x00000004cfcf7c23 */ /* 0x000fe200080108e5 */
[--C-:B------:R-:W-:Y:S01]  /*32a0*/  FFMA.FTZ R229, R206, UR4, -R225.reuse ;  /* 0x00000004cee57c23 */ /* 0x100fe200080108e1 */
[----:B------:R-:W2:Y:S01]  /*32b0*/  SHFL.IDX PT, R231, R15, R197, 0x1f ;  /* 0x00001fc50fe77589 */ /* 0x000ea200000e0000 */
[----:B------:R-:W-:Y:S01]  /*32c0*/  FFMA.FTZ R206, R222, UR4, -R225 ;  /* 0x00000004dece7c23 */ /* 0x000fe200080108e1 */
[--C-:B------:R-:W-:Y:S01]  /*32d0*/  FFMA.FTZ R103, R103, UR4, -R227.reuse ;  /* 0x0000000467677c23 */ /* 0x100fe200080108e3 */
[----:B------:R-:W-:Y:S01]  /*32e0*/  FFMA.FTZ R215, R215, UR4, -R227 ;  /* 0x00000004d7d77c23 */ /* 0x000fe200080108e3 */
[----:B------:R-:W5:Y:S01]  /*32f0*/  SHFL.IDX PT, R225, R14, R197, 0x1f ;  /* 0x00001fc50ee17589 */ /* 0x000f6200000e0000 */
[----:B----4-:R-:W-:-:S02]  /*3300*/  VIADD R198, R9, 0x18 ;  /* 0x0000001809c67836 */ /* 0x010fc40000000000 */
[----:B------:R-:W-:Y:S01]  /*3310*/  FMUL.FTZ R195, R19, R195 ;  /* 0x000000c313c37220 */ /* 0x000fe20000410000 */
[----:B------:R-:W-:Y:S01]  /*3320*/  FADD.FTZ R232, R31, -R232 ;  /* 0x800000e81fe87221 */ /* 0x000fe20000010000 */
[----:B-1----:R-:W-:Y:S01]  /*3330*/  FADD.FTZ R27, R27, -R234 ;  /* 0x800000ea1b1b7221 */ /* 0x002fe20000010000 */
[----:B------:R-:W-:Y:S01]  /*3340*/  FADD.FTZ R34, R34, -R233 ;  /* 0x800000e922227221 */ /* 0x000fe20000010000 */
[----:B------:R-:W1:Y:S01]  /*3350*/  SHFL.IDX PT, R226, R15, R198, 0x1f ;  /* 0x00001fc60fe27589 */ /* 0x000e6200000e0000 */
[----:B------:R-:W-:Y:S01]  /*3360*/  FFMA.FTZ R76, -R76, R76, 1 ;  /* 0x3f8000004c4c7423 */ /* 0x000fe2000001014c */
[----:B------:R-:W4:Y:S02]  /*3370*/  MUFU.EX2 R94, R94 ;  /* 0x0000005e005e7308 */ /* 0x000f240000000800 */
[----:B------:R-:W4:Y:S01]  /*3380*/  SHFL.IDX PT, R15, R14, R193, 0x1f ;  /* 0x00001fc10e0f7589 */ /* 0x000f2200000e0000 */
[----:B---3--:R-:W-:-:S03]  /*3390*/  FFMA.FTZ R204, R204, UR4, -R228 ;  /* 0x00000004cccc7c23 */ /* 0x008fc600080108e4 */
[----:B------:R-:W-:Y:S01]  /*33a0*/  SHFL.IDX PT, R227, R13, R198, 0x1f ;  /* 0x00001fc60de37589 */ /* 0x000fe200000e0000 */
[----:B------:R-:W-:Y:S01]  /*33b0*/  FADD.FTZ R32, R32, -R233 ;  /* 0x800000e920207221 */ /* 0x000fe20000010000 */
[----:B------:R-:W-:Y:S01]  /*33c0*/  FFMA.FTZ R77, -R77, R77, 1 ;  /* 0x3f8000004d4d7423 */ /* 0x000fe2000001014d */
[----:B------:R-:W-:Y:S01]  /*33d0*/  FFMA.FTZ R80, -R80, R80, 1 ;  /* 0x3f80000050507423 */ /* 0x000fe20000010150 */
[----:B------:R-:W-:Y:S01]  /*33e0*/  MUFU.EX2 R97, R97 ;  /* 0x0000006100617308 */ /* 0x000fe20000000800 */
[--C-:B--2---:R-:W-:Y:S01]  /*33f0*/  FFMA.FTZ R93, R93, UR4, -R231.reuse ;  /* 0x000000045d5d7c23 */ /* 0x104fe200080108e7 */
[----:B------:R-:W-:Y:S01]  /*3400*/  FFMA.FTZ R208, R208, UR4, -R231 ;  /* 0x00000004d0d07c23 */ /* 0x000fe200080108e7 */
[----:B------:R-:W-:Y:S01]  /*3410*/  FFMA.FTZ R231, R96, UR4, -R228 ;  /* 0x0000000460e77c23 */ /* 0x000fe200080108e4 */
[--C-:B-----5:R-:W-:Y:S01]  /*3420*/  FFMA.FTZ R99, R99, UR4, -R225.reuse ;  /* 0x0000000463637c23 */ /* 0x120fe200080108e1 */
[----:B------:R-:W-:Y:S01]  /*3430*/  FFMA.FTZ R217, R217, UR4, -R225 ;  /* 0x00000004d9d97c23 */ /* 0x000fe200080108e1 */
[----:B------:R-:W2:Y:S02]  /*3440*/  SHFL.IDX PT, R228, R13, R193, 0x1f ;  /* 0x00001fc10de47589 */ /* 0x000ea400000e0000 */
[----:B------:R-:W3:Y:S01]  /*3450*/  MUFU.EX2 R19, R224 ;  /* 0x000000e000137308 */ /* 0x000ee20000000800 */
[--C-:B-1----:R-:W-:Y:S01]  /*3460*/  FFMA.FTZ R95, R95, UR4, -R226.reuse ;  /* 0x000000045f5f7c23 */ /* 0x102fe200080108e2 */
[----:B------:R-:W-:Y:S01]  /*3470*/  FFMA.FTZ R205, R205, UR4, -R226 ;  /* 0x00000004cdcd7c23 */ /* 0x000fe200080108e2 */
[----:B------:R-:W1:Y:S01]  /*3480*/  SHFL.IDX PT, R225, R13, R199, 0x1f ;  /* 0x00001fc70de17589 */ /* 0x000e6200000e0000 */
[--C-:B----4-:R-:W-:Y:S01]  /*3490*/  FFMA.FTZ R222, R98, UR4, -R15.reuse ;  /* 0x0000000462de7c23 */ /* 0x110fe2000801080f */
[----:B------:R-:W-:-:S02]  /*34a0*/  FFMA.FTZ R203, R203, UR4, -R15 ;  /* 0x00000004cbcb7c23 */ /* 0x000fc4000801080f */
[----:B------:R-:W4:Y:S01]  /*34b0*/  SHFL.IDX PT, R226, R14, R199, 0x1f ;  /* 0x00001fc70ee27589 */ /* 0x000f2200000e0000 */
[----:B------:R5:W-:Y:S03]  /*34c0*/  MUFU.EX2 R15, R229 ;  /* 0x000000e5000f7308 */ /* 0x000be60000000800 */
[----:B------:R-:W3:Y:S05]  /*34d0*/  SHFL.IDX PT, R98, R14, R198, 0x1f ;  /* 0x00001fc60e627589 */ /* 0x000eea00000e0000 */
[----:B------:R1:W-:Y:S01]  /*34e0*/  MUFU.EX2 R96, R222 ;  /* 0x000000de00607308 */ /* 0x0003e20000000800 */
[----:B-----5:R5:W3:Y:S01]  /*34f0*/  SHFL.IDX PT, R229, R14, R200, 0x1f ;  /* 0x00001fc80ee57589 */ /* 0x020ae200000e0000 */
[--C-:B--2---:R-:W-:Y:S01]  /*3500*/  FFMA.FTZ R102, R102, UR4, -R228.reuse ;  /* 0x0000000466667c23 */ /* 0x104fe200080108e4 */
[----:B------:R-:W-:Y:S01]  /*3510*/  FFMA.FTZ R216, R216, UR4, -R228 ;  /* 0x00000004d8d87c23 */ /* 0x000fe200080108e4 */
[----:B------:R-:W-:-:S04]  /*3520*/  FSEL R228, R192, -INF , !P1 ;  /* 0xff800000c0e47808 */ /* 0x000fc80004800000 */
[----:B------:R-:W2:Y:S01]  /*3530*/  MUFU.EX2 R31, R219 ;  /* 0x000000db001f7308 */ /* 0x000ea20000000800 */
[----:B-1----:R-:W1:Y:S01]  /*3540*/  SHFL.IDX PT, R222, R13, R9, 0x1f ;  /* 0x00001f090dde7589 */ /* 0x002e6200000e0000 */
[--C-:B------:R-:W-:Y:S01]  /*3550*/  FFMA.FTZ R220, R220, UR4, -R225.reuse ;  /* 0x00000004dcdc7c23 */ /* 0x100fe200080108e1 */
[----:B------:R-:W-:Y:S01]  /*3560*/  FFMA.FTZ R212, R212, UR4, -R225 ;  /* 0x00000004d4d47c23 */ /* 0x000fe200080108e1 */
[----:B------:R-:W-:Y:S01]  /*3570*/  FSEL R225, R115, -INF , !P6 ;  /* 0xff80000073e17808 */ /* 0x000fe20007000000 */
[----:B------:R-:W-:Y:S01]  /*3580*/  FFMA.FTZ R228, R228, UR4, -R227 ;  /* 0x00000004e4e47c23 */ /* 0x000fe200080108e3 */
[--C-:B----4-:R-:W-:Y:S01]  /*3590*/  FFMA.FTZ R230, R230, UR4, -R226.reuse ;  /* 0x00000004e6e67c23 */ /* 0x110fe200080108e2 */
[----:B------:R-:W-:Y:S01]  /*35a0*/  FFMA.FTZ R218, R218, UR4, -R226 ;  /* 0x00000004dada7c23 */ /* 0x000fe200080108e2 */
[----:B-----5:R4:W-:Y:S01]  /*35b0*/  MUFU.EX2 R14, R231 ;  /* 0x000000e7000e7308 */ /* 0x0209e20000000800 */
[----:B------:R-:W5:Y:S01]  /*35c0*/  SHFL.IDX PT, R226, R13, R118, 0x1f ;  /* 0x00001f760de27589 */ /* 0x000f6200000e0000 */
[--C-:B---3--:R-:W-:Y:S01]  /*35d0*/  FFMA.FTZ R100, R100, UR4, -R98.reuse ;  /* 0x0000000464647c23 */ /* 0x108fe20008010862 */
[----:B------:R-:W-:Y:S01]  /*35e0*/  FFMA.FTZ R213, R213, UR4, -R98 ;  /* 0x00000004d5d57c23 */ /* 0x000fe20008010862 */
[--C-:B------:R-:W-:Y:S01]  /*35f0*/  FFMA.FTZ R223, R223, UR4, -R229.reuse ;  /* 0x00000004dfdf7c23 */ /* 0x100fe200080108e5 */
[----:B------:R-:W-:Y:S01]  /*3600*/  FFMA.FTZ R211, R211, UR4, -R229 ;  /* 0x00000004d3d37c23 */ /* 0x000fe200080108e5 */
[----:B------:R-:W-:-:S02]  /*3610*/  FSEL R229, R201, -INF , !P4 ;  /* 0xff800000c9e57808 */ /* 0x000fc40006000000 */
[----:B------:R3:W-:Y:S01]  /*3620*/  MUFU.EX2 R98, R230 ;  /* 0x000000e600627308 */ /* 0x0007e20000000800 */
[----:B----4-:R-:W4:Y:S01]  /*3630*/  SHFL.IDX PT, R231, R190, R117, 0x1f ;  /* 0x00001f75bee77589 */ /* 0x010f2200000e0000 */
[--C-:B-1----:R-:W-:Y:S01]  /*3640*/  FFMA.FTZ R101, R101, UR4, -R222.reuse ;  /* 0x0000000465657c23 */ /* 0x102fe200080108de */
[----:B------:R-:W-:Y:S02]  /*3650*/  FFMA.FTZ R214, R214, UR4, -R222 ;  /* 0x00000004d6d67c23 */ /* 0x000fe400080108de */
[----:B------:R-:W1:Y:S01]  /*3660*/  SHFL.IDX PT, R222, R13, R197, 0x1f ;  /* 0x00001fc50dde7589 */ /* 0x000e6200000e0000 */
[----:B------:R-:W-:Y:S02]  /*3670*/  FFMA.FTZ R219, -R18, R18, 1 ;  /* 0x3f80000012db7423 */ /* 0x000fe40000010112 */
[----:B------:R-:W-:Y:S01]  /*3680*/  MUFU.EX2 R93, R93 ;  /* 0x0000005d005d7308 */ /* 0x000fe20000000800 */
[----:B---3--:R-:W-:Y:S01]  /*3690*/  SHFL.IDX PT, R230, R190, R197, 0x1f ;  /* 0x00001fc5bee67589 */ /* 0x008fe200000e0000 */
[--C-:B-----5:R-:W-:Y:S01]  /*36a0*/  FFMA.FTZ R235, R235, UR4, -R226.reuse ;  /* 0x00000004ebeb7c23 */ /* 0x120fe200080108e2 */
[----:B------:R-:W-:-:S02]  /*36b0*/  FFMA.FTZ R210, R210, UR4, -R226 ;  /* 0x00000004d2d27c23 */ /* 0x000fc400080108e2 */
[----:B------:R3:W5:Y:S03]  /*36c0*/  SHFL.IDX PT, R226, R13, R200, 0x1f ;  /* 0x00001fc80de27589 */ /* 0x00076600000e0000 */
[----:B------:R2:W-:Y:S01]  /*36d0*/  MUFU.EX2 R12, R235 ;  /* 0x000000eb000c7308 */ /* 0x0005e20000000800 */
[--C-:B----4-:R-:W-:Y:S01]  /*36e0*/  FADD.FTZ R28, R28, -R231.reuse ;  /* 0x800000e71c1c7221 */ /* 0x110fe20000010000 */
[----:B------:R-:W-:Y:S01]  /*36f0*/  FADD.FTZ R30, R30, -R231 ;  /* 0x800000e71e1e7221 */ /* 0x000fe20000010000 */
[----:B--2---:R-:W2:Y:S05]  /*3700*/  LDL R235, [R1+0x1c] ;  /* 0x00001c0001eb7983 */ /* 0x004eaa0000100800 */
[----:B---3--:R3:W-:Y:S08]  /*3710*/  MUFU.EX2 R13, R223 ;  /* 0x000000df000d7308 */ /* 0x0087f00000000800 */
[----:B------:R-:W-:Y:S01]  /*3720*/  MUFU.EX2 R208, R208 ;  /* 0x000000d000d07308 */ /* 0x000fe20000000800 */
[----:B---3--:R-:W-:-:S05]  /*3730*/  FSEL R223, R191, -INF , !P5 ;  /* 0xff800000bfdf7808 */ /* 0x008fca0006800000 */
[--C-:B-1----:R-:W-:Y:S01]  /*3740*/  FFMA.FTZ R223, R223, UR4, -R222.reuse ;  /* 0x00000004dfdf7c23 */ /* 0x102fe200080108de */
[----:B------:R-:W-:Y:S01]  /*3750*/  FFMA.FTZ R222, R225, UR4, -R222 ;  /* 0x00000004e1de7c23 */ /* 0x000fe200080108de */
[----:B------:R-:W-:Y:S01]  /*3760*/  FSEL R225, R196, -INF , !P2 ;  /* 0xff800000c4e17808 */ /* 0x000fe20005000000 */
[----:B------:R-:W-:Y:S04]  /*3770*/  MUFU.EX2 R95, R95 ;  /* 0x0000005f005f7308 */ /* 0x000fe80000000800 */
[----:B------:R-:W-:Y:S01]  /*3780*/  FFMA.FTZ R227, R225, UR4, -R227 ;  /* 0x00000004e1e37c23 */ /* 0x000fe200080108e3 */
[----:B------:R-:W-:-:S03]  /*3790*/  FSEL R225, R194, -INF , !P3 ;  /* 0xff800000c2e17808 */ /* 0x000fc60005800000 */
[----:B------:R-:W-:Y:S02]  /*37a0*/  MUFU.EX2 R207, R207 ;  /* 0x000000cf00cf7308 */ /* 0x000fe40000000800 */
[--C-:B-----5:R-:W-:Y:S01]  /*37b0*/  FFMA.FTZ R225, R225, UR4, -R226.reuse ;  /* 0x00000004e1e17c23 */ /* 0x120fe200080108e2 */
[----:B------:R-:W-:Y:S02]  /*37c0*/  FFMA.FTZ R226, R229, UR4, -R226 ;  /* 0x00000004e5e27c23 */ /* 0x000fe400080108e2 */
[----:B------:R-:W-:Y:S01]  /*37d0*/  SHFL.IDX PT, R229, R190, R198, 0x1f ;  /* 0x00001fc6bee57589 */ /* 0x000fe200000e0000 */
[----:B------:R-:W-:Y:S02]  /*37e0*/  FMUL.FTZ R32, R94, R32 ;  /* 0x000000205e207220 */ /* 0x000fe40000410000 */
[----:B------:R-:W-:Y:S01]  /*37f0*/  MUFU.EX2 R204, R204 ;  /* 0x000000cc00cc7308 */ /* 0x000fe20000000800 */
[----:B------:R-:W1:Y:S07]  /*3800*/  SHFL.IDX PT, R190, R190, R200, 0x1f ;  /* 0x00001fc8bebe7589 */ /* 0x000e6e00000e0000 */
[----:B------:R-:W3:Y:S08]  /*3810*/  MUFU.EX2 R18, R221 ;  /* 0x000000dd00127308 */ /* 0x000ef00000000800 */
        /* <DEDUP_REMOVED lines=14> */
[----:B------:R-:W-:Y:S02]  /*3900*/  FMUL.FTZ R28, R26, R29 ;  /* 0x0000001d1a1c7220 */ /* 0x000fe40000410000 */
[----:B------:R-:W-:Y:S01]  /*3910*/  MUFU.EX2 R203, R203 ;  /* 0x000000cb00cb7308 */ /* 0x000fe20000000800 */
[----:B------:R-:W-:Y:S01]  /*3920*/  FMUL.FTZ R22, R22, R23 ;  /* 0x0000001716167220 */ /* 0x000fe20000410000 */
[----:B------:R-:W-:Y:S01]  /*3930*/  FMUL.FTZ R23, R27, R28 ;  /* 0x0000001c1b177220 */ /* 0x000fe20000410000 */
[----:B---3--:R-:W-:Y:S01]  /*3940*/  FMUL.FTZ R27, R18, R232 ;  /* 0x000000e8121b7220 */ /* 0x008fe20000410000 */
[----:B------:R-:W-:-:S04]  /*3950*/  FFMA.FTZ R30, -R72, R72, 1 ;  /* 0x3f800000481e7423 */ /* 0x000fc80000010148 */
[----:B------:R-:W-:Y:S01]  /*3960*/  FMUL.FTZ R30, R30, R27 ;  /* 0x0000001b1e1e7220 */ /* 0x000fe20000410000 */
[----:B------:R-:W-:Y:S08]  /*3970*/  MUFU.EX2 R218, R218 ;  /* 0x000000da00da7308 */ /* 0x000ff00000000800 */
        /* <DEDUP_REMOVED lines=9> */
[----:B------:R-:W3:Y:S01]  /*3a10*/  MUFU.EX2 R202, R202 ;  /* 0x000000ca00ca7308 */ /* 0x000ee20000000800 */
[----:B------:R-:W-:-:S02]  /*3a20*/  FMUL.FTZ R34, R34, R33 ;  /* 0x0000002122227220 */ /* 0x000fc40000410000 */
[----:B------:R-:W-:Y:S01]  /*3a30*/  FMUL.FTZ R33, R76, R35 ;  /* 0x000000234c217220 */ /* 0x000fe20000410000 */
[----:B------:R-:W-:Y:S01]  /*3a40*/  FFMA.FTZ R35, -R79, R79, 1 ;  /* 0x3f8000004f237423 */ /* 0x000fe2000001014f */
[----:B-1----:R-:W-:Y:S01]  /*3a50*/  FMUL.FTZ R38, R27, R38 ;  /* 0x000000261b267220 */ /* 0x002fe20000410000 */
[----:B------:R-:W1:Y:S01]  /*3a60*/  SHFL.IDX PT, R28, R11, R9, 0x1f ;  /* 0x00001f090b1c7589 */ /* 0x000e6200000e0000 */
[----:B------:R-:W-:Y:S01]  /*3a70*/  FFMA.FTZ R184, -R184, R184, 1 ;  /* 0x3f800000b8b87423 */ /* 0x000fe200000101b8 */
[----:B------:R-:W-:Y:S01]  /*3a80*/  FFMA.FTZ R89, -R89, R89, 1 ;  /* 0x3f80000059597423 */ /* 0x000fe20000010159 */
[----:B------:R-:W-:Y:S01]  /*3a90*/  FMUL.FTZ R35, R35, R38 ;  /* 0x0000002623237220 */ /* 0x000fe20000410000 */
[----:B------:R-:W-:Y:S01]  /*3aa0*/  SHFL.IDX PT, R74, R11, R199, 0x1f ;  /* 0x00001fc70b4a7589 */ /* 0x000fe200000e0000 */
[----:B------:R-:W4:Y:S03]  /*3ab0*/  MUFU.EX2 R100, R100 ;  /* 0x0000006400647308 */ /* 0x000f260000000800 */
[----:B------:R-:W5:Y:S01]  /*3ac0*/  SHFL.IDX PT, R38, R11, R118, 0x1f ;  /* 0x00001f760b267589 */ /* 0x000f6200000e0000 */
[----:B------:R-:W-:Y:S01]  /*3ad0*/  FADD.FTZ R36, R36, -R229 ;  /* 0x800000e524247221 */ /* 0x000fe20000010000 */
[----:B------:R-:W-:Y:S01]  /*3ae0*/  FMUL.FTZ R29, R29, R32 ;  /* 0x000000201d1d7220 */ /* 0x000fe20000410000 */
[----:B------:R-:W-:-:S02]  /*3af0*/  FFMA.FTZ R32, -R75, R75, 1 ;  /* 0x3f8000004b207423 */ /* 0x000fc4000001014b */
[----:B------:R-:W-:Y:S01]  /*3b00*/  FMUL.FTZ R36, R95, R36 ;  /* 0x000000245f247220 */ /* 0x000fe20000410000 */
[----:B------:R-:W-:Y:S01]  /*3b10*/  FMUL.FTZ R39, R207, R39 ;  /* 0x00000027cf277220 */ /* 0x000fe20000410000 */
[----:B------:R-:W-:Y:S01]  /*3b20*/  FMUL.FTZ R32, R32, R73 ;  /* 0x0000004920207220 */ /* 0x000fe20000410000 */
[----:B------:R-:W3:Y:S01]  /*3b30*/  SHFL.IDX PT, R72, R11, R193, 0x1f ;  /* 0x00001fc10b487589 */ /* 0x000ee200000e0000 */
[----:B------:R-:W-:Y:S01]  /*3b40*/  FMUL.FTZ R36, R77, R36 ;  /* 0x000000244d247220 */ /* 0x000fe20000410000 */
[----:B------:R-:W4:Y:S02]  /*3b50*/  MUFU.EX2 R213, R213 ;  /* 0x000000d500d57308 */ /* 0x000f240000000800 */
[----:B------:R-:W4:Y:S04]  /*3b60*/  SHFL.IDX PT, R73, R11, R117, 0x1f ;  /* 0x00001f750b497589 */ /* 0x000f2800000e0000 */
[----:B------:R-:W4:Y:S01]  /*3b70*/  SHFL.IDX PT, R75, R11, R197, 0x1f ;  /* 0x00001fc50b4b7589 */ /* 0x000f2200000e0000 */
[--C-:B-1----:R-:W-:Y:S01]  /*3b80*/  FADD.FTZ R40, R40, -R28.reuse ;  /* 0x8000001c28287221 */ /* 0x102fe20000010000 */
[----:B------:R-:W1:Y:S02]  /*3b90*/  MUFU.EX2 R92, R92 ;  /* 0x0000005c005c7308 */ /* 0x000e640000000800 */
[----:B------:R-:W1:Y:S04]  /*3ba0*/  SHFL.IDX PT, R76, R11, R198, 0x1f ;  /* 0x00001fc60b4c7589 */ /* 0x000e6800000e0000 */
[----:B------:R5:W-:Y:S01]  /*3bb0*/  SHFL.IDX PT, R77, R11, R200, 0x1f ;  /* 0x00001fc80b4d7589 */ /* 0x000be200000e0000 */
[----:B------:R-:W-:Y:S01]  /*3bc0*/  FFMA.FTZ R90, -R90, R90, 1 ;  /* 0x3f8000005a5a7423 */ /* 0x000fe2000001015a */
[----:B------:R-:W-:Y:S01]  /*3bd0*/  MUFU.EX2 R101, R101 ;  /* 0x0000006500657308 */ /* 0x000fe20000000800 */
[----:B-----5:R-:W-:Y:S01]  /*3be0*/  FMUL.FTZ R11, R80, R39 ;  /* 0x00000027500b7220 */ /* 0x020fe20000410000 */
[----:B------:R-:W-:Y:S01]  /*3bf0*/  FADD.FTZ R39, R42, -R28 ;  /* 0x8000001c2a277221 */ /* 0x000fe20000010000 */
[----:B------:R-:W-:Y:S01]  /*3c00*/  FADD.FTZ R28, R45, -R38 ;  /* 0x800000262d1c7221 */ /* 0x000fe20000010000 */
[----:B------:R-:W-:Y:S01]  /*3c10*/  FADD.FTZ R45, R48, -R74 ;  /* 0x8000004a302d7221 */ /* 0x000fe20000010000 */
[----:B------:R-:W-:Y:S01]  /*3c20*/  FFMA.FTZ R91, -R91, R91, 1 ;  /* 0x3f8000005b5b7423 */ /* 0x000fe2000001015b */
[----:B------:R5:W5:Y:S01]  /*3c30*/  LDS R48, [R10+0x380] ;  /* 0x000380000a307984 */ /* 0x000b620000000800 */
[--C-:B---3--:R-:W-:Y:S01]  /*3c40*/  FADD.FTZ R41, R41, -R72.reuse ;  /* 0x8000004829297221 */ /* 0x108fe20000010000 */
[----:B------:R-:W-:Y:S01]  /*3c50*/  FADD.FTZ R72, R43, -R72 ;  /* 0x800000482b487221 */ /* 0x000fe20000010000 */
[--C-:B----4-:R-:W-:Y:S01]  /*3c60*/  FADD.FTZ R43, R44, -R73.reuse ;  /* 0x800000492c2b7221 */ /* 0x110fe20000010000 */
[----:B------:R-:W-:Y:S01]  /*3c70*/  FADD.FTZ R73, R46, -R73 ;  /* 0x800000492e497221 */ /* 0x000fe20000010000 */
[----:B------:R-:W-:Y:S01]  /*3c80*/  FADD.FTZ R79, R50, -R74 ;  /* 0x8000004a324f7221 */ /* 0x000fe20000010000 */
[----:B------:R-:W-:Y:S01]  /*3c90*/  FFMA.FTZ R50, -R87, R87, 1 ;  /* 0x3f80000057327423 */ /* 0x000fe20000010157 */
[----:B------:R-:W-:Y:S01]  /*3ca0*/  FADD.FTZ R47, R47, -R38 ;  /* 0x800000262f2f7221 */ /* 0x000fe20000010000 */
[----:B------:R-:W-:Y:S01]  /*3cb0*/  FMUL.FTZ R73, R204, R73 ;  /* 0x00000049cc497220 */ /* 0x000fe20000410000 */
[--C-:B------:R-:W-:Y:S01]  /*3cc0*/  FADD.FTZ R42, R51, -R75.reuse ;  /* 0x8000004b332a7221 */ /* 0x100fe20000010000 */
[----:B------:R-:W-:Y:S01]  /*3cd0*/  FADD.FTZ R38, R49, -R75 ;  /* 0x8000004b31267221 */ /* 0x000fe20000010000 */
[--C-:B-1----:R-:W-:Y:S01]  /*3ce0*/  FADD.FTZ R49, R52, -R76.reuse ;  /* 0x8000004c34317221 */ /* 0x102fe20000010000 */
[----:B-----5:R-:W-:Y:S01]  /*3cf0*/  FMUL.FTZ R10, R14, R43 ;  /* 0x0000002b0e0a7220 */ /* 0x020fe20000410000 */
[----:B------:R-:W-:Y:S01]  /*3d00*/  FFMA.FTZ R52, -R86, R86, 1 ;  /* 0x3f80000056347423 */ /* 0x000fe20000010156 */
[----:B------:R-:W-:Y:S01]  /*3d10*/  FMUL.FTZ R43, R97, R28 ;  /* 0x0000001c612b7220 */ /* 0x000fe20000410000 */
[----:B------:R-:W-:Y:S01]  /*3d20*/  FMUL.FTZ R50, R50, R73 ;  /* 0x0000004932327220 */ /* 0x000fe20000410000 */
[----:B------:R-:W-:Y:S01]  /*3d30*/  FMUL.FTZ R73, R217, R42 ;  /* 0x0000002ad9497220 */ /* 0x000fe20000410000 */
        /* <DEDUP_REMOVED lines=8> */
[----:B------:R-:W-:Y:S01]  /*3dc0*/  MUFU.EX2 R102, R102 ;  /* 0x0000006600667308 */ /* 0x000fe20000000800 */
[----:B------:R-:W-:Y:S01]  /*3dd0*/  FMUL.FTZ R46, R46, R51 ;  /* 0x000000332e2e7220 */ /* 0x000fe20000410000 */
[----:B------:R-:W-:Y:S01]  /*3de0*/  FFMA.FTZ R51, -R85, R85, 1 ;  /* 0x3f80000055337423 */ /* 0x000fe20000010155 */
[----:B------:R-:W-:Y:S01]  /*3df0*/  FMUL.FTZ R28, R98, R45 ;  /* 0x0000002d621c7220 */ /* 0x000fe20000410000 */
[----:B------:R-:W-:Y:S01]  /*3e00*/  FMUL.FTZ R72, R218, R79 ;  /* 0x0000004fda487220 */ /* 0x000fe20000410000 */
[----:B------:R-:W-:-:S03]  /*3e10*/  FFMA.FTZ R185, -R185, R185, 1 ;  /* 0x3f800000b9b97423 */ /* 0x000fc600000101b9 */
[----:B------:R-:W-:Y:S01]  /*3e20*/  MUFU.EX2 R119, R119 ;  /* 0x0000007700777308 */ /* 0x000fe20000000800 */
[----:B------:R-:W1:Y:S07]  /*3e30*/  SHFL.IDX PT, R76, R48, R193, 0x1f ;  /* 0x00001fc1304c7589 */ /* 0x000e6e00000e0000 */
[----:B------:R-:W-:Y:S01]  /*3e40*/  MUFU.EX2 R103, R103 ;  /* 0x0000006700677308 */ /* 0x000fe20000000800 */
[----:B------:R-:W3:Y:S01]  /*3e50*/  SHFL.IDX PT, R73, R48, R198, 0x1f ;  /* 0x00001fc630497589 */ /* 0x000ee200000e0000 */
[----:B------:R-:W-:Y:S01]  /*3e60*/  FMUL.FTZ R51, R51, R10 ;  /* 0x0000000a33337220 */ /* 0x000fe20000410000 */
[----:B------:R-:W-:-:S02]  /*3e70*/  FMUL.FTZ R10, R202, R47 ;  /* 0x0000002fca0a7220 */ /* 0x000fc40000410000 */
[----:B------:R-:W4:Y:S01]  /*3e80*/  SHFL.IDX PT, R79, R48, R9, 0x1f ;  /* 0x00001f09304f7589 */ /* 0x000f2200000e0000 */
[----:B------:R-:W-:Y:S01]  /*3e90*/  FMUL.FTZ R47, R89, R28 ;  /* 0x0000001c592f7220 */ /* 0x000fe20000410000 */
[----:B------:R-:W-:Y:S02]  /*3ea0*/  FADD.FTZ R44, R53, -R77 ;  /* 0x8000004d352c7221 */ /* 0x000fe40000010000 */
[----:B------:R-:W5:Y:S01]  /*3eb0*/  SHFL.IDX PT, R118, R48, R118, 0x1f ;  /* 0x00001f7630767589 */ /* 0x000f6200000e0000 */
[----:B------:R-:W-:-:S03]  /*3ec0*/  FFMA.FTZ R53, -R88, R88, 1 ;  /* 0x3f80000058357423 */ /* 0x000fc60000010158 */
[----:B------:R-:W5:Y:S04]  /*3ed0*/  SHFL.IDX PT, R199, R48, R199, 0x1f ;  /* 0x00001fc730c77589 */ /* 0x000f6800000e0000 */
[----:B------:R-:W5:Y:S04]  /*3ee0*/  SHFL.IDX PT, R28, R48, R197, 0x1f ;  /* 0x00001fc5301c7589 */ /* 0x000f6800000e0000 */
[----:B------:R-:W5:Y:S01]  /*3ef0*/  SHFL.IDX PT, R117, R48, R117, 0x1f ;  /* 0x00001f7530757589 */ /* 0x000f6200000e0000 */
[----:B------:R-:W-:Y:S02]  /*3f00*/  FMUL.FTZ R53, R53, R10 ;  /* 0x0000000a35357220 */ /* 0x000fe40000410000 */
[----:B------:R-:W5:Y:S01]  /*3f10*/  MUFU.EX2 R10, R211 ;  /* 0x000000d3000a7308 */ /* 0x000f620000000800 */
[----:B------:R5:W2:Y:S01]  /*3f20*/  SHFL.IDX PT, R200, R48, R200, 0x1f ;  /* 0x00001fc830c87589 */ /* 0x000aa200000e0000 */
[--C-:B-1----:R-:W-:Y:S01]  /*3f30*/  FADD.FTZ R81, R57, -R76.reuse ;  /* 0x8000004c39517221 */ /* 0x102fe20000010000 */
[----:B------:R-:W-:Y:S01]  /*3f40*/  FMUL.FTZ R42, R90, R43 ;  /* 0x0000002b5a2a7220 */ /* 0x000fe20000410000 */
[----:B------:R-:W-:Y:S01]  /*3f50*/  FADD.FTZ R76, R59, -R76 ;  /* 0x8000004c3b4c7221 */ /* 0x000fe20000010000 */
[--C-:B---3--:R-:W-:Y:S01]  /*3f60*/  FADD.FTZ R59, R68, -R73.reuse ;  /* 0x80000049443b7221 */ /* 0x108fe20000010000 */
[----:B------:R-:W-:-:S02]  /*3f70*/  FADD.FTZ R70, R70, -R73 ;  /* 0x8000004946467221 */ /* 0x000fc40000010000 */
[----:B------:R-:W1:Y:S01]  /*3f80*/  MUFU.EX2 R220, R220 ;  /* 0x000000dc00dc7308 */ /* 0x000e620000000800 */
[----:B------:R-:W-:Y:S01]  /*3f90*/  FMUL.FTZ R45, R91, R72 ;  /* 0x000000485b2d7220 */ /* 0x000fe20000410000 */
[----:B------:R-:W-:-:S06]  /*3fa0*/  FMUL.FTZ R72, R100, R49 ;  /* 0x0000003164487220 */ /* 0x000fcc0000410000 */
[----:B------:R-:W3:Y:S01]  /*3fb0*/  MUFU.EX2 R43, R216 ;  /* 0x000000d8002b7308 */ /* 0x000ee20000000800 */
[----:B------:R-:W-:Y:S01]  /*3fc0*/  FFMA.FTZ R83, -R83, R83, 1 ;  /* 0x3f80000053537423 */ /* 0x000fe20000010153 */
[----:B------:R-:W-:-:S06]  /*3fd0*/  FMUL.FTZ R74, R213, R54 ;  /* 0x00000036d54a7220 */ /* 0x000fcc0000410000 */
[----:B------:R-:W3:Y:S01]  /*3fe0*/  MUFU.EX2 R73, R222 ;  /* 0x000000de00497308 */ /* 0x000ee20000000800 */
[----:B------:R-:W-:Y:S01]  /*3ff0*/  FADD.FTZ R55, R55, -R77 ;  /* 0x8000004d37377221 */ /* 0x000fe20000010000 */
[----:B------:R-:W-:Y:S01]  /*4000*/  FMUL.FTZ R54, R185, R72 ;  /* 0x00000048b9367220 */ /* 0x000fe20000410000 */
[----:B------:R-:W-:-:S05]  /*4010*/  FFMA.FTZ R78, -R78, R78, 1 ;  /* 0x3f8000004e4e7423 */ /* 0x000fca000001014e */
[----:B------:R-:W2:Y:S01]  /*4020*/  MUFU.EX2 R215, R215 ;  /* 0x000000d700d77308 */ /* 0x000ea20000000800 */
[----:B------:R-:W-:Y:S01]  /*4030*/  FMUL.FTZ R37, R92, R37 ;  /* 0x000000255c257220 */ /* 0x000fe20000410000 */
[----:B----4-:R-:W-:-:S06]  /*4040*/  FADD.FTZ R72, R56, -R79 ;  /* 0x8000004f38487221 */ /* 0x010fcc0000010000 */
[----:B------:R-:W4:Y:S01]  /*4050*/  MUFU.EX2 R227, R227 ;  /* 0x000000e300e37308 */ /* 0x000f220000000800 */
[----:B------:R-:W-:-:S07]  /*4060*/  FMUL.FTZ R40, R83, R40 ;  /* 0x0000002853287220 */ /* 0x000fce0000410000 */
[----:B------:R-:W4:Y:S01]  /*4070*/  MUFU.EX2 R214, R214 ;  /* 0x000000d600d67308 */ /* 0x000f220000000800 */
[----:B------:R-:W-:-:S07]  /*4080*/  FFMA.FTZ R186, -R186, R186, 1 ;  /* 0x3f800000baba7423 */ /* 0x000fce00000101ba */
[----:B------:R-:W4:Y:S01]  /*4090*/  MUFU.EX2 R210, R210 ;  /* 0x000000d200d27308 */ /* 0x000f220000000800 */
[----:B------:R-:W-:Y:S01]  /*40a0*/  FFMA.FTZ R188, -R188, R188, 1 ;  /* 0x3f800000bcbc7423 */ /* 0x000fe200000101bc */
[----:B------:R-:W-:-:S06]  /*40b0*/  FMUL.FTZ R75, R13, R44 ;  /* 0x0000002c0d4b7220 */ /* 0x000fcc0000410000 */
[----:B------:R-:W-:Y:S01]  /*40c0*/  MUFU.EX2 R223, R223 ;  /* 0x000000df00df7308 */ /* 0x000fe20000000800 */
[----:B-----5:R-:W-:Y:S01]  /*40d0*/  FMUL.FTZ R77, R10, R55 ;  /* 0x000000370a4d7220 */ /* 0x020fe20000410000 */
[----:B------:R-:W-:-:S06]  /*40e0*/  FADD.FTZ R83, R61, -R118 ;  /* 0x800000763d537221 */ /* 0x000fcc0000010000 */
[----:B------:R-:W-:Y:S01]  /*40f0*/  MUFU.EX2 R228, R228 ;  /* 0x000000e400e47308 */ /* 0x000fe20000000800 */
[----:B------:R-:W-:-:S07]  /*4100*/  FADD.FTZ R57, R64, -R199 ;  /* 0x800000c740397221 */ /* 0x000fce0000010000 */
[----:B------:R-:W-:Y:S01]  /*4110*/  MUFU.EX2 R225, R225 ;  /* 0x000000e100e17308 */ /* 0x000fe20000000800 */
[----:B------:R-:W-:-:S07]  /*4120*/  FMUL.FTZ R37, R78, R37 ;  /* 0x000000254e257220 */ /* 0x000fce0000410000 */
[----:B------:R-:W5:Y:S01]  /*4130*/  MUFU.EX2 R212, R212 ;  /* 0x000000d400d47308 */ /* 0x000f620000000800 */
[----:B------:R-:W-:-:S07]  /*4140*/  FFMA.FTZ R187, -R187, R187, 1 ;  /* 0x3f800000bbbb7423 */ /* 0x000fce00000101bb */
[----:B------:R-:W5:Y:S01]  /*4150*/  MUFU.EX2 R226, R226 ;  /* 0x000000e200e27308 */ /* 0x000f620000000800 */
[----:B------:R-:W-:Y:S01]  /*4160*/  FADD.FTZ R56, R65, -R28 ;  /* 0x8000001c41387221 */ /* 0x000fe20000010000 */
[----:B------:R-:W-:Y:S01]  /*4170*/  FFMA.FTZ R48, -R189, R189, 1 ;  /* 0x3f800000bd307423 */ /* 0x000fe200000101bd */
[----:B------:R-:W-:Y:S01]  /*4180*/  FMUL.FTZ R61, R101, R72 ;  /* 0x00000048653d7220 */ /* 0x000fe20000410000 */
[----:B------:R-:W-:Y:S01]  /*4190*/  FADD.FTZ R25, R25, -R234 ;  /* 0x800000ea19197221 */ /* 0x000fe20000010000 */
[--C-:B------:R-:W-:Y:S01]  /*41a0*/  FADD.FTZ R78, R60, -R117.reuse ;  /* 0x800000753c4e7221 */ /* 0x100fe20000010000 */
[----:B------:R-:W-:Y:S01]  /*41b0*/  FADD.FTZ R28, R67, -R28 ;  /* 0x8000001c431c7221 */ /* 0x000fe20000010000 */
[----:B------:R-:W-:Y:S01]  /*41c0*/  FMUL.FTZ R55, R186, R75 ;  /* 0x0000004bba377220 */ /* 0x000fe20000410000 */
[----:B------:R-:W-:Y:S01]  /*41d0*/  FMUL.FTZ R44, R188, R77 ;  /* 0x0000004dbc2c7220 */ /* 0x000fe20000410000 */
[----:B------:R-:W-:Y:S01]  /*41e0*/  FFMA.FTZ R112, -R112, R112, 1 ;  /* 0x3f80000070707423 */ /* 0x000fe20000010170 */
[----:B-1----:R-:W-:Y:S01]  /*41f0*/  FMUL.FTZ R57, R220, R57 ;  /* 0x00000039dc397220 */ /* 0x002fe20000410000 */
[----:B------:R-:W-:Y:S01]  /*4200*/  FMUL.FTZ R49, R187, R74 ;  /* 0x0000004abb317220 */ /* 0x000fe20000410000 */
[----:B------:R-:W-:Y:S01]  /*4210*/  FADD.FTZ R62, R62, -R117 ;  /* 0x800000753e3e7221 */ /* 0x000fe20000010000 */
[----:B------:R-:W-:Y:S01]  /*4220*/  FMUL.FTZ R48, R48, R61 ;  /* 0x0000003d30307220 */ /* 0x000fe20000410000 */
[----:B------:R-:W-:Y:S01]  /*4230*/  FFMA.FTZ R75, -R105, R105, 1 ;  /* 0x3f800000694b7423 */ /* 0x000fe20000010169 */
[----:B------:R-:W-:Y:S01]  /*4240*/  FFMA.FTZ R77, -R107, R107, 1 ;  /* 0x3f8000006b4d7423 */ /* 0x000fe2000001016b */
[----:B------:R-:W-:Y:S01]  /*4250*/  FMUL.FTZ R60, R102, R81 ;  /* 0x00000051663c7220 */ /* 0x000fe20000410000 */
[----:B---3--:R-:W-:Y:S01]  /*4260*/  FMUL.FTZ R76, R43, R76 ;  /* 0x0000004c2b4c7220 */ /* 0x008fe20000410000 */
[----:B------:R-:W-:Y:S01]  /*4270*/  FMUL.FTZ R25, R119, R25 ;  /* 0x0000001977197220 */ /* 0x000fe20000410000 */
[----:B------:R-:W-:Y:S01]  /*4280*/  FADD.FTZ R79, R58, -R79 ;  /* 0x8000004f3a4f7221 */ /* 0x000fe20000010000 */
[----:B------:R-:W-:Y:S01]  /*4290*/  FADD.FTZ R85, R63, -R118 ;  /* 0x800000763f557221 */ /* 0x000fe20000010000 */
[----:B------:R-:W-:Y:S01]  /*42a0*/  FFMA.FTZ R74, -R108, R108, 1 ;  /* 0x3f8000006c4a7423 */ /* 0x000fe2000001016c */
[----:B------:R-:W-:Y:S01]  /*42b0*/  FMUL.FTZ R61, R103, R78 ;  /* 0x0000004e673d7220 */ /* 0x000fe20000410000 */
[----:B------:R-:W-:Y:S01]  /*42c0*/  FFMA.FTZ R115, -R115, R115, 1 ;  /* 0x3f80000073737423 */ /* 0x000fe20000010173 */
[----:B------:R-:W-:Y:S01]  /*42d0*/  FMUL.FTZ R28, R73, R28 ;  /* 0x0000001c491c7220 */ /* 0x000fe20000410000 */
[----:B------:R-:W-:Y:S01]  /*42e0*/  FADD.FTZ R199, R66, -R199 ;  /* 0x800000c742c77221 */ /* 0x000fe20000010000 */
[--C-:B--2---:R-:W-:Y:S01]  /*42f0*/  FADD.FTZ R58, R69, -R200.reuse ;  /* 0x800000c8453a7221 */ /* 0x104fe20000010000 */
        /* <DEDUP_REMOVED lines=8> */
[----:B----4-:R-:W-:Y:S01]  /*4380*/  FMUL.FTZ R57, R227, R70 ;  /* 0x00000046e3397220 */ /* 0x010fe20000410000 */
[----:B------:R-:W-:Y:S01]  /*4390*/  FMUL.FTZ R25, R219, R25 ;  /* 0x00000019db197220 */ /* 0x000fe20000410000 */
[----:B------:R-:W-:Y:S01]  /*43a0*/  FFMA.FTZ R72, -R106, R106, 1 ;  /* 0x3f8000006a487423 */ /* 0x000fe2000001016a */
[----:B------:R-:W-:Y:S01]  /*43b0*/  FMUL.FTZ R79, R214, R79 ;  /* 0x0000004fd64f7220 */ /* 0x000fe20000410000 */
[----:B------:R-:W-:Y:S01]  /*43c0*/  FFMA.FTZ R109, -R109, R109, 1 ;  /* 0x3f8000006d6d7423 */ /* 0x000fe2000001016d */
[----:B------:R-:W-:Y:S01]  /*43d0*/  FFMA.FTZ R76, -R110, R110, 1 ;  /* 0x3f8000006e4c7423 */ /* 0x000fe2000001016e */
[----:B------:R-:W-:Y:S01]  /*43e0*/  FFMA.FTZ R111, -R111, R111, 1 ;  /* 0x3f8000006f6f7423 */ /* 0x000fe2000001016f */
[----:B------:R-:W-:Y:S01]  /*43f0*/  FMUL.FTZ R60, R12, R83 ;  /* 0x000000530c3c7220 */ /* 0x000fe20000410000 */
[----:B------:R-:W-:Y:S01]  /*4400*/  FMUL.FTZ R62, R210, R85 ;  /* 0x00000055d23e7220 */ /* 0x000fe20000410000 */
[----:B------:R-:W-:Y:S01]  /*4410*/  FMUL.FTZ R74, R74, R61 ;  /* 0x0000003d4a4a7220 */ /* 0x000fe20000410000 */
[----:B------:R-:W-:Y:S01]  /*4420*/  FMUL.FTZ R115, R115, R28 ;  /* 0x0000001c73737220 */ /* 0x000fe20000410000 */
[----:B------:R-:W-:Y:S01]  /*4430*/  F2FP.F16.F32.PACK_AB R70, R23, R20 ;  /* 0x000000141746723e */ /* 0x000fe200000000ff */
[----:B------:R-:W-:Y:S01]  /*4440*/  FFMA.FTZ R191, -R191, R191, 1 ;  /* 0x3f800000bfbf7423 */ /* 0x000fe200000101bf */
[----:B------:R-:W-:Y:S01]  /*4450*/  FFMA.FTZ R114, -R114, R114, 1 ;  /* 0x3f80000072727423 */ /* 0x000fe20000010172 */
[----:B-----5:R-:W-:Y:S01]  /*4460*/  FMUL.FTZ R199, R212, R199 ;  /* 0x000000c7d4c77220 */ /* 0x020fe20000410000 */
        /* <DEDUP_REMOVED lines=37> */
[----:B------:R1:W-:Y:S01]  /*46c0*/  STSM.16.MT88.4 [R20+0x1a800], R68 ;  /* 0x01a8004414007844 */ /* 0x0003e20000004200 */
[----:B------:R-:W-:Y:S02]  /*46d0*/  R2UR UR6, R236 ;  /* 0x00000000ec0672ca */ /* 0x000fe400000e0000 */
[----:B------:R-:W-:Y:S02]  /*46e0*/  F2FP.F16.F32.PACK_AB R52, R75, R48 ;  /* 0x000000304b34723e */ /* 0x000fe400000000ff */
        /* <DEDUP_REMOVED lines=238> */
.L_x_2846:
        /* <DEDUP_REMOVED lines=56> */
.L_x_2847:
        /* <DEDUP_REMOVED lines=11> */
.L_x_2837:
        /* <DEDUP_REMOVED lines=14> */
[----:B------:R-:W-:Y:S01]  /*5ae0*/  LOP3.LUT R13, R11, 0xfffffffc, RZ, 0xc0, !PT ;  /* 0xfffffffc0b0d7812 */ /* 0x000fe200078ec0ff */
[----:B------:R-:W-:Y:S01]  /*5af0*/  IMAD.IADD R9, R6, 0x1, -R9 ;  /* 0x0000000106097824 */ /* 0x000fe200078e0a09 */
[----:B------:R-:W-:-:S02]  /*5b00*/  LOP3.LUT R7, R8, 0xffffff80, RZ, 0xc0, !PT ;  /* 0xffffff8008077812 */ /* 0x000fc400078ec0ff */
[----:B------:R-:W-:Y:S02]  /*5b10*/  SHF.R.S32.HI R8, RZ, 0x7, R8 ;  /* 0x00000007ff087819 */ /* 0x000fe40000011408 */
[----:B------:R-:W-:Y:S02]  /*5b20*/  SHF.R.S32.HI R10, RZ, 0x1f, R9 ;  /* 0x0000001fff0a7819 */ /* 0x000fe40000011409 */
[----:B------:R-:W-:Y:S02]  /*5b30*/  IADD3 R7, R6, -R7, RZ ;  /* 0x8000000706077210 */ /* 0x000fe40007ffe0ff */
[CC--:B------:R-:W-:Y:S02]  /*5b40*/  LEA.HI R11, R10.reuse, R9.reuse, RZ, 0x3 ;  /* 0x000000090a0b7211 */ /* 0x0c0fe400078f18ff */
[----:B------:R-:W-:Y:S01]  /*5b50*/  LEA.HI R10, R10, R9, RZ, 0x2 ;  /* 0x000000090a0a7211 */ /* 0x000fe200078f10ff */
[----:B------:R-:W-:Y:S01]  /*5b60*/  IMAD.IADD R9, R6, 0x1, -R13 ;  /* 0x0000000106097824 */ /* 0x000fe200078e0a0d */
[----:B------:R-:W-:Y:S01]  /*5b70*/  SHF.R.S32.HI R11, RZ, 0x3, R11 ;  /* 0x00000003ff0b7819 */ /* 0x000fe2000001140b */
[----:B------:R-:W5:Y:S01]  /*5b80*/  LDC R6, c[0x0][0x8b4] ;  /* 0x00022d00ff067b82 */ /* 0x000f620000000800 */
[----:B------:R-:W-:-:S05]  /*5b90*/  SHF.R.S32.HI R13, RZ, 0x2, R10 ;  /* 0x00000002ff0d7819 */ /* 0x000fca000001140a */
[C---:B------:R-:W-:Y:S01]  /*5ba0*/  VIADD R14, R13.reuse, 0x8 ;  /* 0x000000080d0e7836 */ /* 0x040fe20000000000 */
[----:B------:R-:W-:-:S04]  /*5bb0*/  IADD3 R19, R13, 0x10, RZ ;  /* 0x000000100d137810 */ /* 0x000fc80007ffe0ff */
[----:B------:R-:W-:Y:S02]  /*5bc0*/  LEA.HI R15, R14, R14, RZ, 0x1 ;  /* 0x0000000e0e0f7211 */ /* 0x000fe400078f08ff */
[----:B------:R-:W-:Y:S02]  /*5bd0*/  LEA.HI R20, R19, R19, RZ, 0x1 ;  /* 0x0000001313147211 */ /* 0x000fe400078f08ff */
[----:B------:R-:W-:Y:S02]  /*5be0*/  SHF.R.S32.HI R18, RZ, 0x1, R15 ;  /* 0x00000001ff127819 */ /* 0x000fe4000001140f */
[----:B------:R-:W-:Y:S01]  /*5bf0*/  LEA.HI R10, R10, R13, RZ, 0x1 ;  /* 0x0000000d0a0a7211 */ /* 0x000fe200078f08ff */
[----:B------:R-:W-:-:S03]  /*5c00*/  ULOP3.LUT UR4, URZ, UR38, URZ, 0x33, !UPT ;  /* 0x000000263f047292 */ /* 0x000fc6000f8e333f */
[----:B------:R-:W-:-:S05]  /*5c10*/  LOP3.LUT R10, R10, 0xfffffffe, RZ, 0xc0, !PT ;  /* 0xfffffffe0a0a7812 */ /* 0x000fca00078ec0ff */
[----:B------:R-:W-:Y:S02]  /*5c20*/  IMAD.IADD R10, R13, 0x1, -R10 ;  /* 0x000000010d0a7824 */ /* 0x000fe400078e0a0a */
[----:B-----5:R-:W-:Y:S01]  /*5c30*/  VIADD R6, R6, UR4 ;  /* 0x0000000406067c36 */ /* 0x020fe20008000000 */
[----:B------:R-:W-:-:S03]  /*5c40*/  LOP3.LUT R15, R15, 0xfffffffe, RZ, 0xc0, !PT ;  /* 0xfffffffe0f0f7812 */ /* 0x000fc600078ec0ff */
[----:B-1----:R-:W-:Y:S01]  /*5c50*/  IMAD R6, R6, -0x80, R27 ;  /* 0xffffff8006067824 */ /* 0x002fe200078e021b */
[----:B------:R-:W-:Y:S01]  /*5c60*/  IADD3 R15, R14, -R15, RZ ;  /* 0x8000000f0e0f7210 */ /* 0x000fe20007ffe0ff */
[----:B------:R-:W-:Y:S01]  /*5c70*/  IMAD.MOV.U32 R185, RZ, RZ, 0x40000040 ;  /* 0x40000040ffb97424 */ /* 0x000fe200078e00ff */
[----:B------:R-:W-:Y:S01]  /*5c80*/  MOV R187, 0x40000040 ;  /* 0x4000004000bb7802 */ /* 0x000fe20000000f00 */
[----:B------:R-:W-:Y:S01]  /*5c90*/  IMAD.MOV.U32 R189, RZ, RZ, 0x40000040 ;  /* 0x40000040ffbd7424 */ /* 0x000fe200078e00ff */
[----:B------:R-:W-:Y:S01]  /*5ca0*/  MOV R193, 0x40000040 ;  /* 0x4000004000c17802 */ /* 0x000fe20000000f00 */
[----:B------:R-:W-:Y:S01]  /*5cb0*/  IMAD.MOV.U32 R191, RZ, RZ, 0x40000040 ;  /* 0x40000040ffbf7424 */ /* 0x000fe200078e00ff */
[----:B--2---:R-:W-:Y:S02]  /*5cc0*/  LEA.HI R24, R12, R7, RZ, 0x5 ;  /* 0x000000070c187211 */ /* 0x004fe400078f28ff */
[----:B------:R-:W-:Y:S01]  /*5cd0*/  LEA.HI R12, R8, R8, RZ, 0x1 ;  /* 0x00000008080c7211 */ /* 0x000fe200078f08ff */
[----:B------:R-:W-:-:S03]  /*5ce0*/  IMAD.HI R7, R11, 0x2aaaaaab, RZ ;  /* 0x2aaaaaab0b077827 */ /* 0x000fc600078e02ff */
[----:B------:R-:W-:Y:S02]  /*5cf0*/  LOP3.LUT R21, R12, 0xfffffffe, RZ, 0xc0, !PT ;  /* 0xfffffffe0c157812 */ /* 0x000fe400078ec0ff */
[----:B------:R-:W-:-:S03]  /*5d00*/  SHF.R.U32.HI R12, RZ, 0x1, R7 ;  /* 0x00000001ff0c7819 */ /* 0x000fc60000011607 */
[----:B------:R-:W-:Y:S01]  /*5d10*/  IMAD.IADD R25, R8, 0x1, -R21 ;  /* 0x0000000108197824 */ /* 0x000fe200078e0a15 */
[----:B------:R-:W-:Y:S02]  /*5d20*/  SHF.R.S32.HI R21, RZ, 0x1, R20 ;  /* 0x00000001ff157819 */ /* 0x000fe40000011414 */
[----:B------:R-:W-:Y:S01]  /*5d30*/  LEA.HI R12, R7, R12, RZ, 0x1 ;  /* 0x0000000c070c7211 */ /* 0x000fe200078f08ff */
[----:B------:R-:W-:-:S04]  /*5d40*/  IMAD.HI R7, R18, 0x2aaaaaab, RZ ;  /* 0x2aaaaaab12077827 */ /* 0x000fc800078e02ff */
[----:B------:R-:W-:Y:S01]  /*5d50*/  IMAD.HI R22, R21, 0x2aaaaaab, RZ ;  /* 0x2aaaaaab15167827 */ /* 0x000fe200078e02ff */
[----:B------:R-:W-:-:S04]  /*5d60*/  SHF.R.U32.HI R8, RZ, 0x1, R7 ;  /* 0x00000001ff087819 */ /* 0x000fc80000011607 */
[----:B------:R-:W-:Y:S02]  /*5d70*/  SHF.R.U32.HI R13, RZ, 0x1, R22 ;  /* 0x00000001ff0d7819 */ /* 0x000fe40000011616 */
[----:B------:R-:W-:Y:S02]  /*5d80*/  LEA.HI R7, R7, R8, RZ, 0x1 ;  /* 0x0000000807077211 */ /* 0x000fe400078f08ff */
[--C-:B---3--:R-:W-:Y:S02]  /*5d90*/  SHF.R.S32.HI R23, RZ, 0x2, R28.reuse ;  /* 0x00000002ff177819 */ /* 0x108fe4000001141c */
[----:B------:R-:W-:Y:S02]  /*5da0*/  SHF.R.S32.HI R8, RZ, 0x1f, R28 ;  /* 0x0000001fff087819 */ /* 0x000fe4000001141c */
[----:B------:R-:W-:Y:S01]  /*5db0*/  LEA.HI R22, R22, R13, RZ, 0x1 ;  /* 0x0000000d16167211 */ /* 0x000fe200078f08ff */
[----:B------:R-:W-:Y:S01]  /*5dc0*/  IMAD R11, R12, -0xc, R11 ;  /* 0xfffffff40c0b7824 */ /* 0x000fe200078e020b */
[----:B------:R-:W-:-:S02]  /*5dd0*/  SHF.R.S32.HI R13, RZ, 0x5, R24 ;  /* 0x00000005ff0d7819 */ /* 0x000fc40000011418 */
[----:B------:R-:W-:Y:S01]  /*5de0*/  LEA.HI R8, R8, R23, RZ, 0x3 ;  /* 0x0000001708087211 */ /* 0x000fe200078f18ff */
[----:B------:R-:W-:Y:S01]  /*5df0*/  IMAD R18, R7, -0xc, R18 ;  /* 0xfffffff407127824 */ /* 0x000fe200078e0212 */
[----:B------:R-:W-:Y:S01]  /*5e00*/  LEA R7, R11, R10, 0x3 ;  /* 0x0000000a0b077211 */ /* 0x000fe200078e18ff */
[----:B------:R-:W-:Y:S01]  /*5e10*/  IMAD R6, R13, -0x10, R6 ;  /* 0xfffffff00d067824 */ /* 0x000fe200078e0206 */
[----:B------:R-:W-:-:S03]  /*5e20*/  LOP3.LUT R8, R8, 0xfffffff8, RZ, 0xc0, !PT ;  /* 0xfffffff808087812 */ /* 0x000fc600078ec0ff */
[----:B------:R1:W-:Y:S01]  /*5e30*/  STL [R1+0x2c], R7 ;  /* 0x00002c0701007387 */ /* 0x0003e20000100800 */
[----:B------:R-:W-:Y:S01]  /*5e40*/  IADD3 R6, R6, R8, -R23 ;  /* 0x0000000806067210 */ /* 0x000fe20007ffe817 */
[----:B------:R-:W-:Y:S01]  /*5e50*/  IMAD R8, R18, 0x8, R15 ;  /* 0x0000000812087824 */ /* 0x000fe200078e020f */
[C---:B------:R-:W-:Y:S01]  /*5e60*/  LEA R10, R5.reuse, R17, 0xd ;  /* 0x00000011050a7211 */ /* 0x040fe200078e68ff */
[----:B-1----:R-:W-:-:S03]  /*5e70*/  IMAD R7, R5, 0x800, R17 ;  /* 0x0000080005077824 */ /* 0x002fc600078e0211 */
[----:B------:R1:W-:Y:S01]  /*5e80*/  STL [R1+0x28], R8 ;  /* 0x0000280801007387 */ /* 0x0003e20000100800 */
[----:B------:R-:W-:Y:S01]  /*5e90*/  LOP3.LUT R20, R20, 0xfffffffe, RZ, 0xc0, !PT ;  /* 0xfffffffe14147812 */ /* 0x000fe200078ec0ff */
[----:B------:R-:W-:Y:S02]  /*5ea0*/  VIADD R5, R7, 0x1a800 ;  /* 0x0001a80007057836 */ /* 0x000fe40000000000 */
[----:B-1----:R-:W-:Y:S01]  /*5eb0*/  IMAD R8, R25, -0x40, R6 ;  /* 0xffffffc019087824 */ /* 0x002fe200078e0206 */
[----:B------:R-:W-:Y:S02]  /*5ec0*/  IADD3 R6, R10, 0x4000, RZ ;  /* 0x000040000a067810 */ /* 0x000fe40007ffe0ff */
[----:B------:R-:W-:Y:S02]  /*5ed0*/  SHF.R.U32.HI R10, RZ, 0x4, R10 ;  /* 0x00000004ff0a7819 */ /* 0x000fe4000001160a */
[----:B------:R-:W-:Y:S01]  /*5ee0*/  SHF.R.U32.HI R5, RZ, 0x4, R5 ;  /* 0x00000004ff057819 */ /* 0x000fe20000011605 */
[----:B------:R-:W-:Y:S01]  /*5ef0*/  IMAD.IADD R20, R19, 0x1, -R20 ;  /* 0x0000000113147824 */ /* 0x000fe200078e0a14 */
[----:B------:R-:W-:Y:S01]  /*5f00*/  SHF.R.U32.HI R6, RZ, 0x4, R6 ;  /* 0x00000004ff067819 */ /* 0x000fe20000011606 */
[----:B------:R-:W-:Y:S01]  /*5f10*/  IMAD R21, R22, -0xc, R21 ;  /* 0xfffffff416157824 */ /* 0x000fe200078e0215 */
[----:B------:R-:W-:-:S02]  /*5f20*/  LOP3.LUT R10, R10, 0x3fff, RZ, 0xc0, !PT ;  /* 0x00003fff0a0a7812 */ /* 0x000fc400078ec0ff */
[----:B------:R-:W-:Y:S01]  /*5f30*/  LOP3.LUT R5, R5, 0x3fff, RZ, 0xc0, !PT ;  /* 0x00003fff05057812 */ /* 0x000fe200078ec0ff */
[----:B------:R-:W-:Y:S01]  /*5f40*/  IMAD R11, R21, 0x8, R20 ;  /* 0x00000008150b7824 */ /* 0x000fe200078e0214 */
[----:B------:R-:W-:Y:S02]  /*5f50*/  LOP3.LUT R6, R6, 0x3fff, RZ, 0xc0, !PT ;  /* 0x00003fff06067812 */ /* 0x000fe400078ec0ff */
[----:B------:R-:W-:Y:S02]  /*5f60*/  LOP3.LUT R10, R10, 0x10000, RZ, 0xfc, !PT ;  /* 0x000100000a0a7812 */ /* 0x000fe400078efcff */
[----:B------:R-:W-:Y:S02]  /*5f70*/  LOP3.LUT R5, R5, 0x10000, RZ, 0xfc, !PT ;  /* 0x0001000005057812 */ /* 0x000fe400078efcff */
[----:B------:R-:W-:Y:S01]  /*5f80*/  LOP3.LUT R6, R6, 0x10000, RZ, 0xfc, !PT ;  /* 0x0001000006067812 */ /* 0x000fe200078efcff */
[----:B------:R-:W-:Y:S01]  /*5f90*/  STL [R1+0x20], R11 ;  /* 0x0000200b01007387 */ /* 0x000fe20000100800 */
[C---:B------:R-:W-:Y:S01]  /*5fa0*/  VIADD R22, R10.reuse, 0x2 ;  /* 0x000000020a167836 */ /* 0x040fe20000000000 */
[----:B------:R-:W-:-:S02]  /*5fb0*/  IADD3 R186, R10, 0x6, RZ ;  /* 0x000000060aba7810 */ /* 0x000fc40007ffe0ff */
[----:B------:R1:W-:Y:S01]  /*5fc0*/  STL [R1+0x18], R10 ;  /* 0x0000180a01007387 */ /* 0x0003e20000100800 */
[----:B------:R-:W-:Y:S01]  /*5fd0*/  VIADD R184, R10, 0x4 ;  /* 0x000000040ab87836 */ /* 0x000fe20000000000 */
[C---:B------:R-:W-:Y:S01]  /*5fe0*/  IADD3 R192, R6.reuse, 0x6, RZ ;  /* 0x0000000606c07810 */ /* 0x040fe20007ffe0ff */
[C---:B------:R-:W-:Y:S01]  /*5ff0*/  VIADD R188, R6.reuse, 0x2 ;  /* 0x0000000206bc7836 */ /* 0x040fe20000000000 */
[----:B------:R2:W-:Y:S01]  /*6000*/  STL [R1+0x24], R5 ;  /* 0x0000240501007387 */ /* 0x0005e20000100800 */
[----:B------:R-:W-:Y:S01]  /*6010*/  VIADD R190, R6, 0x4 ;  /* 0x0000000406be7836 */ /* 0x000fe20000000000 */
[----:B----4-:R-:W-:Y:S02]  /*6020*/  LOP3.LUT R7, R26, 0x1, RZ, 0xfc, !PT ;  /* 0x000000011a077812 */ /* 0x010fe400078efcff */
[----:B------:R3:W-:Y:S01]  /*6030*/  STL [R1+0x14], R6 ;  /* 0x0000140601007387 */ /* 0x0007e20000100800 */
[----:B------:R-:W-:Y:S02]  /*6040*/  IMAD.MOV.U32 R23, RZ, RZ, 0x40000040 ;  /* 0x40000040ff177424 */ /* 0x000fe400078e00ff */
[----:B-1----:R-:W-:-:S02]  /*6050*/  VIADD R10, R9, 0x8 ;  /* 0x00000008090a7836 */ /* 0x002fc40000000000 */
[C---:B------:R-:W-:Y:S01]  /*6060*/  VIADD R10, R9.reuse, 0x14 ;  /* 0x00000014090a7836 */ /* 0x040fe20000000000 */
[C---:B--2---:R-:W-:Y:S02]  /*6070*/  IADD3 R5, R9.reuse, 0x10, RZ ;  /* 0x0000001009057810 */ /* 0x044fe40007ffe0ff */
[C---:B------:R-:W-:Y:S01]  /*6080*/  IADD3 R5, R9.reuse, 0x1c, RZ ;  /* 0x0000001c09057810 */ /* 0x040fe20007ffe0ff */
[C---:B---3--:R-:W-:Y:S02]  /*6090*/  VIADD R6, R9.reuse, 0xc ;  /* 0x0000000c09067836 */ /* 0x048fe40000000000 */
[----:B------:R-:W-:-:S07]  /*60a0*/  VIADD R6, R9, 0x18 ;  /* 0x0000001809067836 */ /* 0x000fce0000000000 */
.L_x_2860:
[----:B------:R-:W-:-:S13]  /*60b0*/  ISETP.NE.AND P0, PT, R7, 0x3, PT ;  /* 0x000000030700780c */ /* 0x000fda0003f05270 */
[----:B------:R-:W-:Y:S05]  /*60c0*/  @!P0 BRA `(.L_x_2850) ;  /* 0x0000000000048947 */ /* 0x000fea0003800000 */
[----:B------:R-:W-:Y:S01]  /*60d0*/  BPT.TRAP 0x1 ;  /* 0x000000040000795c */ /* 0x000fe20000300000 */
.L_x_2850:
[----:B------:R-:W-:Y:S01]  /*60e0*/  IMAD R6, R0, 0x8, R17 ;  /* 0x0000000800067824 */ /* 0x000fe200078e0211 */
[----:B------:R-:W-:-:S04]  /*60f0*/  SHF.L.U32 R15, R4, 0x1f, RZ ;  /* 0x0000001f040f7819 */ /* 0x000fc800000006ff */
[----:B------:R1:W2:Y:S01]  /*6100*/  SYNCS.PHASECHK.TRANS64.TRYWAIT P1, [R6+URZ+0x26810], R15 ;  /* 0x0268100f060075a7 */ /* 0x0002a2000802017f */
[----:B------:R-:W-:Y:S05]  /*6110*/  @!P0 BRA `(.L_x_2851) ;  /* 0x0000000000048947 */ /* 0x000fea0003800000 */
[----:B------:R-:W-:Y:S01]  /*6120*/  BPT.TRAP 0x1 ;  /* 0x000000040000795c */ /* 0x000fe20000300000 */
.L_x_2851:
[----:B------:R-:W-:-:S05]  /*6130*/  VIADD R5, R17, 0xe000 ;  /* 0x0000e00011057836 */ /* 0x000fca0000000000 */
[----:B------:R-:W-:-:S04]  /*6140*/  SHF.R.U32.HI R5, RZ, 0x4, R5 ;  /* 0x00000004ff057819 */ /* 0x000fc80000011605 */
[----:B------:R-:W-:-:S04]  /*6150*/  LOP3.LUT R5, R5, 0x3fff, RZ, 0xc0, !PT ;  /* 0x00003fff05057812 */ /* 0x000fc800078ec0ff */
[----:B------:R-:W-:Y:S01]  /*6160*/  LOP3.LUT R11, R5, 0x10000, RZ, 0xfc, !PT ;  /* 0x00010000050b7812 */ /* 0x000fe200078efcff */
[----:B--2---:R-:W-:Y:S06]  /*6170*/  @P1 BRA `(.L_x_2852) ;  /* 0x0000000000081947 */ /* 0x004fec0003800000 */
[----:B------:R-:W2:Y:S02]  /*6180*/  SYNCS.PHASECHK.TRANS64.TRYWAIT P1, [R6+URZ+0x26810], R15 ;  /* 0x0268100f060075a7 */ /* 0x000ea4000802017f */
[----:B--2---:R-:W-:Y:S05]  /*6190*/  @!P1 BRA `(.L_x_2853) ;  /* 0x0000008000789947 */ /* 0x004fea0003800000 */
.L_x_2852:
        /* <DEDUP_REMOVED lines=54> */
.L_x_2854:
[----:B------:R1:W1:Y:S01]  /*6500*/  SYNCS.PHASECHK.TRANS64.TRYWAIT P1, [R6+URZ+0x26830], R15 ;  /* 0x0268300f060075a7 */ /* 0x000262000802017f */
[----:B------:R-:W-:Y:S05]  /*6510*/  @!P0 BRA `(.L_x_2855) ;  /* 0x0000000000048947 */ /* 0x000fea0003800000 */
[----:B------:R-:W-:Y:S01]  /*6520*/  BPT.TRAP 0x1 ;  /* 0x000000040000795c */ /* 0x000fe20000300000 */
.L_x_2855:
        /* <DEDUP_REMOVED lines=8> */
.L_x_2856:
        /* <DEDUP_REMOVED lines=11> */
[C---:B------:R-:W-:Y:S01]  /*6660*/  IADD3 R230, R9.reuse, 0x14, RZ ;  /* 0x0000001409e67810 */ /* 0x040fe20007ffe0ff */
[----:B------:R1:W-:Y:S01]  /*6670*/  STL [R1+0x40], R5 ;  /* 0x0000400501007387 */ /* 0x0003e20000100800 */
[C---:B------:R-:W-:Y:S01]  /*6680*/  VIADD R205, R9.reuse, 0x10 ;  /* 0x0000001009cd7836 */ /* 0x040fe20000000000 */
[C---:B------:R-:W-:Y:S01]  /*6690*/  ISETP.GT.AND P2, PT, R8.reuse, RZ, PT ;  /* 0x000000ff0800720c */ /* 0x040fe20003f44270 */
[C---:B------:R-:W-:Y:S01]  /*66a0*/  VIADD R231, R9.reuse, 0x18 ;  /* 0x0000001809e77836 */ /* 0x040fe20000000000 */
[----:B------:R-:W-:Y:S01]  /*66b0*/  STL [R1+0x3c], R4 ;  /* 0x00003c0401007387 */ /* 0x000fe20000100800 */
[C---:B------:R-:W-:Y:S01]  /*66c0*/  VIADD R209, R9.reuse, 0x1c ;  /* 0x0000001c09d17836 */ /* 0x040fe20000000000 */
[----:B------:R-:W-:Y:S01]  /*66d0*/  ISETP.GT.AND P1, PT, R8, 0x8, PT ;  /* 0x000000080800780c */ /* 0x000fe20003f24270 */
[----:B------:R-:W-:Y:S01]  /*66e0*/  IMAD R236, R0, 0x300, R12 ;  /* 0x0000030000ec7824 */ /* 0x000fe200078e020c */
[----:B------:R-:W-:Y:S01]  /*66f0*/  STL [R1+0x38], R3 ;  /* 0x0000380301007387 */ /* 0x000fe20000100800 */
[----:B------:R-:W-:-:S03]  /*6700*/  VIADD R12, R9, 0x1c ;  /* 0x0000001c090c7836 */ /* 0x000fc60000000000 */
[----:B------:R1:W-:Y:S04]  /*6710*/  STL [R1+0x34], R2 ;  /* 0x0000340201007387 */ /* 0x0003e80000100800 */
        /* <DEDUP_REMOVED lines=21> */
[----:B------:R-:W-:Y:S01]  /*6870*/  FMUL.FTZ R195, R115, UR5 ;  /* 0x0000000573c37c20 */ /* 0x000fe20008410000 */
[----:B------:R-:W-:Y:S01]  /*6880*/  FMUL.FTZ R77, R77, UR5 ;  /* 0x000000054d4d7c20 */ /* 0x000fe20008410000 */
[----:B------:R-:W-:Y:S01]  /*6890*/  VIADD R115, R9, 0x4 ;  /* 0x0000000409737836 */ /* 0x000fe20000000000 */
[----:B------:R-:W2:Y:S01]  /*68a0*/  SHFL.IDX PT, R86, R198, R9, 0x1f ;  /* 0x00001f09c6567589 */ /* 0x000ea200000e0000 */
[----:B------:R-:W3:Y:S01]  /*68b0*/  MUFU.TANH R15, R15 ;  /* 0x0000000f000f7308 */ /* 0x000ee20000002400 */
        /* <DEDUP_REMOVED lines=8> */
[----:B------:R-:W-:Y:S01]  /*6940*/  SHFL.IDX PT, R92, R198, R229, 0x1f ;  /* 0x00001fe5c65c7589 */ /* 0x000fe200000e0000 */
[----:B------:R-:W-:Y:S01]  /*6950*/  FMUL.FTZ R19, R81, UR5 ;  /* 0x0000000551137c20 */ /* 0x000fe20008410000 */
[----:B------:R-:W-:Y:S01]  /*6960*/  FMUL.FTZ R21, R83, UR5 ;  /* 0x0000000553157c20 */ /* 0x000fe20008410000 */
[----:B------:R-:W-:Y:S01]  /*6970*/  FMUL.FTZ R72, R84, UR5 ;  /* 0x0000000554487c20 */ /* 0x000fe20008410000 */
[----:B------:R-:W-:Y:S01]  /*6980*/  FMUL.FTZ R79, R91, UR5 ;  /* 0x000000055b4f7c20 */ /* 0x000fe20008410000 */
[----:B------:R-:W-:Y:S01]  /*6990*/  FMUL.FTZ R194, R96, UR5 ;  /* 0x0000000560c27c20 */ /* 0x000fe20008410000 */
[----:B------:R-:W-:Y:S01]  /*69a0*/  SHFL.IDX PT, R91, R198, R230, 0x1f ;  /* 0x00001fe6c65b7589 */ /* 0x000fe200000e0000 */
[----:B-1----:R1:W-:Y:S01]  /*69b0*/  MUFU.TANH R5, R75 ;  /* 0x0000004b00057308 */ /* 0x0023e20000002400 */
[----:B------:R-:W-:Y:S01]  /*69c0*/  FMUL.FTZ R81, R93, UR5 ;  /* 0x000000055d517c20 */ /* 0x000fe20008410000 */
[----:B---3--:R-:W-:Y:S01]  /*69d0*/  FSEL R84, R15, -INF , P2 ;  /* 0xff8000000f547808 */ /* 0x008fe20001000000 */
[----:B------:R-:W-:Y:S01]  /*69e0*/  SHFL.IDX PT, R96, R198, R209, 0x1f ;  /* 0x00001fd1c6607589 */ /* 0x000fe200000e0000 */
[----:B------:R-:W-:Y:S01]  /*69f0*/  FMUL.FTZ R82, R94, UR5 ;  /* 0x000000055e527c20 */ /* 0x000fe20008410000 */
[----:B------:R-:W-:Y:S01]  /*6a00*/  FMUL.FTZ R196, R117, UR5 ;  /* 0x0000000575c47c20 */ /* 0x000fe20008410000 */
[----:B------:R-:W-:Y:S01]  /*6a10*/  FMUL.FTZ R197, R118, UR5 ;  /* 0x0000000576c57c20 */ /* 0x000fe20008410000 */
[----:B------:R-:W-:Y:S01]  /*6a20*/  SHFL.IDX PT, R93, R14, R115, 0x1f ;  /* 0x00001f730e5d7589 */ /* 0x000fe200000e0000 */
[----:B------:R3:W-:Y:S01]  /*6a30*/  MUFU.TANH R2, R77 ;  /* 0x0000004d00027308 */ /* 0x0007e20000002400 */
[----:B-1----:R-:W-:Y:S01]  /*6a40*/  FMUL.FTZ R75, R87, UR5 ;  /* 0x00000005574b7c20 */ /* 0x002fe20008410000 */
[----:B------:R-:W-:Y:S01]  /*6a50*/  FMUL.FTZ R98, R98, UR5 ;  /* 0x0000000562627c20 */ /* 0x000fe20008410000 */
[----:B------:R-:W1:Y:S01]  /*6a60*/  SHFL.IDX PT, R87, R198, R115, 0x1f ;  /* 0x00001f73c6577589 */ /* 0x000e6200000e0000 */
[----:B------:R-:W-:Y:S01]  /*6a70*/  FMUL.FTZ R83, R95, UR5 ;  /* 0x000000055f537c20 */ /* 0x000fe20008410000 */
[----:B------:R-:W-:Y:S01]  /*6a80*/  FMUL.FTZ R97, R97, UR5 ;  /* 0x0000000561617c20 */ /* 0x000fe20008410000 */
[----:B------:R-:W-:Y:S01]  /*6a90*/  FMUL.FTZ R99, R99, UR5 ;  /* 0x0000000563637c20 */ /* 0x000fe20008410000 */
[----:B------:R-:W-:Y:S01]  /*6aa0*/  FMUL.FTZ R100, R100, UR5 ;  /* 0x0000000564647c20 */ /* 0x000fe20008410000 */
[----:B------:R2:W1:Y:S01]  /*6ab0*/  MUFU.TANH R6, R73 ;  /* 0x0000004900067308 */ /* 0x0004620000002400 */
[----:B---3--:R-:W-:Y:S01]  /*6ac0*/  FMUL.FTZ R77, R89, UR5 ;  /* 0x00000005594d7c20 */ /* 0x008fe20008410000 */
[----:B------:R-:W-:Y:S01]  /*6ad0*/  FMUL.FTZ R102, R102, UR5 ;  /* 0x0000000566667c20 */ /* 0x000fe20008410000 */
[----:B------:R-:W3:Y:S01]  /*6ae0*/  SHFL.IDX PT, R89, R198, R233, 0x1f ;  /* 0x00001fe9c6597589 */ /* 0x000ee200000e0000 */
[----:B------:R-:W-:Y:S01]  /*6af0*/  FMUL.FTZ R101, R101, UR5 ;  /* 0x0000000565657c20 */ /* 0x000fe20008410000 */
[----:B------:R-:W-:Y:S01]  /*6b00*/  FMUL.FTZ R103, R103, UR5 ;  /* 0x0000000567677c20 */ /* 0x000fe20008410000 */
[----:B------:R-:W-:Y:S01]  /*6b10*/  FMUL.FTZ R104, R104, UR5 ;  /* 0x0000000568687c20 */ /* 0x000fe20008410000 */
[----:B------:R-:W-:Y:S01]  /*6b20*/  FMUL.FTZ R106, R106, UR5 ;  /* 0x000000056a6a7c20 */ /* 0x000fe20008410000 */
[----:B------:R1:W-:Y:S01]  /*6b30*/  MUFU.TANH R4, R76 ;  /* 0x0000004c00047308 */ /* 0x0003e20000002400 */
[----:B--2---:R-:W-:Y:S01]  /*6b40*/  FMUL.FTZ R73, R85, UR5 ;  /* 0x0000000555497c20 */ /* 0x004fe20008410000 */
[----:B----4-:R-:W-:Y:S01]  /*6b50*/  FSEL R85, R18, -INF , P1 ;  /* 0xff80000012557808 */ /* 0x010fe20000800000 */
[----:B------:R-:W-:Y:S01]  /*6b60*/  FMUL.FTZ R108, R108, UR5 ;  /* 0x000000056c6c7c20 */ /* 0x000fe20008410000 */
[----:B------:R-:W-:Y:S01]  /*6b70*/  FMUL.FTZ R110, R110, UR5 ;  /* 0x000000056e6e7c20 */ /* 0x000fe20008410000 */
[----:B------:R-:W-:Y:S01]  /*6b80*/  FMUL.FTZ R109, R109, UR5 ;  /* 0x000000056d6d7c20 */ /* 0x000fe20008410000 */
[----:B------:R-:W-:Y:S01]  /*6b90*/  FMUL.FTZ R111, R111, UR5 ;  /* 0x000000056f6f7c20 */ /* 0x000fe20008410000 */
[----:B------:R-:W-:Y:S01]  /*6ba0*/  FMUL.FTZ R112, R112, UR5 ;  /* 0x0000000570707c20 */ /* 0x000fe20008410000 */
[----:B------:R2:W-:Y:S01]  /*6bb0*/  MUFU.TANH R3, R78 ;  /* 0x0000004e00037308 */ /* 0x0005e20000002400 */
[----:B-1----:R-:W-:Y:S01]  /*6bc0*/  FMUL.FTZ R76, R88, UR5 ;  /* 0x00000005584c7c20 */ /* 0x002fe20008410000 */
[----:B------:R-:W-:Y:S01]  /*6bd0*/  FSEL R117, R6, -INF , P2 ;  /* 0xff80000006757808 */ /* 0x000fe20001000000 */
[----:B------:R-:W-:Y:S01]  /*6be0*/  FMUL.FTZ R114, R114, UR5 ;  /* 0x0000000572727c20 */ /* 0x000fe20008410000 */
[----:B------:R-:W-:Y:S01]  /*6bf0*/  FSEL R88, R5, -INF , P1 ;  /* 0xff80000005587808 */ /* 0x000fe20000800000 */
[----:B------:R-:W-:Y:S01]  /*6c00*/  FMUL.FTZ R113, R113, UR5 ;  /* 0x0000000571717c20 */ /* 0x000fe20008410000 */
[----:B------:R-:W-:Y:S01]  /*6c10*/  FMUL.FTZ R116, R116, UR5 ;  /* 0x0000000574747c20 */ /* 0x000fe20008410000 */
[----:B------:R-:W-:Y:S01]  /*6c20*/  FMUL.FTZ R105, R105, UR5 ;  /* 0x0000000569697c20 */ /* 0x000fe20008410000 */
[----:B------:R-:W1:Y:S01]  /*6c30*/  MUFU.TANH R237, R237 ;  /* 0x000000ed00ed7308 */ /* 0x000e620000002400 */
[----:B--2---:R-:W-:Y:S01]  /*6c40*/  FMUL.FTZ R78, R90, UR5 ;  /* 0x000000055a4e7c20 */ /* 0x004fe20008410000 */
[----:B------:R-:W-:Y:S01]  /*6c50*/  FMUL.FTZ R107, R107, UR5 ;  /* 0x000000056b6b7c20 */ /* 0x000fe20008410000 */
[----:B------:R-:W2:Y:S01]  /*6c60*/  SHFL.IDX PT, R90, R198, R205, 0x1f ;  /* 0x00001fcdc65a7589 */ /* 0x000ea200000e0000 */
[----:B------:R-:W-:-:S03]  /*6c70*/  FMUL.FTZ R119, R119, UR5 ;  /* 0x0000000577777c20 */ /* 0x000fc60008410000 */
[----:B------:R-:W-:Y:S01]  /*6c80*/  SHFL.IDX PT, R205, R13, R205, 0x1f ;  /* 0x00001fcd0dcd7589 */ /* 0x000fe200000e0000 */
[----:B------:R-:W4:Y:S03]  /*6c90*/  MUFU.TANH R235, R235 ;  /* 0x000000eb00eb7308 */ /* 0x000f260000002400 */
[----:B------:R-:W-:Y:S05]  /*6ca0*/  SHFL.IDX PT, R212, R13, R115, 0x1f ;  /* 0x00001f730dd47589 */ /* 0x000fea00000e0000 */
[----:B------:R-:W2:Y:S01]  /*6cb0*/  MUFU.TANH R20, R20 ;  /* 0x0000001400147308 */ /* 0x000ea20000002400 */
[----:B-1----:R-:W-:-:S07]  /*6cc0*/  FSEL R201, R237, -INF , P1 ;  /* 0xff800000edc97808 */ /* 0x002fce0000800000 */
[----:B------:R-:W1:Y:S01]  /*6cd0*/  MUFU.TANH R19, R19 ;  /* 0x0000001300137308 */ /* 0x000e620000002400 */
[----:B------:R-:W-:Y:S02]  /*6ce0*/  WARPGROUP.DEPBAR.LE gsb0, 0x0 ;  /* 0x00008000000079c5 */ /* 0x000fe40000010000 */
[----:B------:R-:W-:-:S05]  /*6cf0*/  WARPGROUP.ARRIVE ;  /* 0x00000000000079c5 */ /* 0x000fca0000000000 */
[----:B------:R-:W1:Y:S01]  /*6d00*/  MUFU.TANH R21, R21 ;  /* 0x0000001500157308 */ /* 0x000e620000002400 */
[----:B------:R-:W-:Y:S01]  /*6d10*/  HGMMA.64x96x16.F32 R24, gdesc[UR8], R24, gsb0 ;  /* 0x01600000081879f0 */ /* 0x000fe20008000818 */
[----:B------:R-:W-:Y:S01]  /*6d20*/  R2UR UR8, R190 ;  /* 0x00000000be0872ca */ /* 0x000fe200000e0000 */
[----:B------:R-:W-:Y:S01]  /*6d30*/  UMOV UR10, UR4 ;  /* 0x00000004000a7c82 */ /* 0x000fe20008000000 */
[----:B------:R-:W-:Y:S01]  /*6d40*/  R2UR UR9, R191 ;  /* 0x00000000bf0972ca */ /* 0x000fe200000e0000 */
[----:B------:R-:W-:-:S03]  /*6d50*/  UMOV UR11, 0x40000040 ;  /* 0x40000040000b7882 */ /* 0x000fc60000000000 */
[----:B------:R-:W1:Y:S01]  /*6d60*/  MUFU.TANH R72, R72 ;  /* 0x0000004800487308 */ /* 0x000e620000002400 */
[----:B------:R-:W-:Y:S02]  /*6d70*/  ULDC UR4, c[0x0][0x744] ;  /* 0x0001d10000047ab9 */ /* 0x000fe40000000800 */
[--C-:B------:R-:W-:Y:S01]  /*6d80*/  FFMA.FTZ R118, R84, UR4, -R86.reuse ;  /* 0x0000000454767c23 */ /* 0x100fe20008010856 */
[----:B------:R-:W-:Y:S01]  /*6d90*/  FFMA.FTZ R202, R85, UR4, -R86 ;  /* 0x0000000455ca7c23 */ /* 0x000fe20008010856 */
[----:B------:R-:W-:Y:S01]  /*6da0*/  FSEL R85, R4, -INF , P2 ;  /* 0xff80000004557808 */ /* 0x000fe20001000000 */
[--C-:B------:R-:W-:Y:S01]  /*6db0*/  FFMA.FTZ R117, R117, UR4, -R87.reuse ;  /* 0x0000000475757c23 */ /* 0x100fe20008010857 */
[----:B------:R-:W-:Y:S01]  /*6dc0*/  FSEL R84, R3, -INF , P1 ;  /* 0xff80000003547808 */ /* 0x000fe20000800000 */
[----:B------:R-:W1:Y:S01]  /*6dd0*/  MUFU.TANH R73, R73 ;  /* 0x0000004900497308 */ /* 0x000e620000002400 */
[----:B------:R-:W-:Y:S01]  /*6de0*/  FFMA.FTZ R88, R88, UR4, -R87 ;  /* 0x0000000458587c23 */ /* 0x000fe20008010857 */
[----:B------:R-:W-:Y:S01]  /*6df0*/  FSEL R86, R2, -INF , P2 ;  /* 0xff80000002567808 */ /* 0x000fe20001000000 */
[--C-:B---3--:R-:W-:Y:S01]  /*6e00*/  FFMA.FTZ R85, R85, UR4, -R89.reuse ;  /* 0x0000000455557c23 */ /* 0x108fe20008010859 */
[----:B------:R-:W-:Y:S01]  /*6e10*/  FFMA.FTZ R84, R84, UR4, -R89 ;  /* 0x0000000454547c23 */ /* 0x000fe20008010859 */
[----:B----4-:R-:W-:Y:S01]  /*6e20*/  FSEL R87, R235, -INF , P2 ;  /* 0xff800000eb577808 */ /* 0x010fe20001000000 */
[--C-:B------:R-:W-:Y:S01]  /*6e30*/  FFMA.FTZ R201, R201, UR4, -R92.reuse ;  /* 0x00000004c9c97c23 */ /* 0x100fe2000801085c */
[----:B--2---:R-:W-:Y:S01]  /*6e40*/  FSEL R89, R20, -INF , P1 ;  /* 0xff80000014597808 */ /* 0x004fe20000800000 */
[----:B------:R-:W2:Y:S01]  /*6e50*/  MUFU.TANH R77, R77 ;  /* 0x0000004d004d7308 */ /* 0x000ea20000002400 */
[----:B------:R-:W-:Y:S01]  /*6e60*/  FFMA.FTZ R86, R86, UR4, -R92 ;  /* 0x0000000456567c23 */ /* 0x000fe2000801085c */
[--C-:B------:R-:W-:Y:S01]  /*6e70*/  FFMA.FTZ R200, R87, UR4, -R90.reuse ;  /* 0x0000000457c87c23 */ /* 0x100fe2000801085a */
[----:B-1----:R-:W-:Y:S01]  /*6e80*/  FSEL R92, R19, -INF , P2 ;  /* 0xff800000135c7808 */ /* 0x002fe20001000000 */
[----:B------:R-:W-:Y:S01]  /*6e90*/  FFMA.FTZ R90, R89, UR4, -R90 ;  /* 0x00000004595a7c23 */ /* 0x000fe2000801085a */
[----:B------:R-:W-:-:S02]  /*6ea0*/  FSEL R94, R21, -INF , P1 ;  /* 0xff800000155e7808 */ /* 0x000fc40000800000 */
[----:B------:R-:W-:Y:S01]  /*6eb0*/  FSEL R89, R72, -INF , P2 ;  /* 0xff80000048597808 */ /* 0x000fe20001000000 */
[----:B------:R-:W1:Y:S01]  /*6ec0*/  MUFU.TANH R75, R75 ;  /* 0x0000004b004b7308 */ /* 0x000e620000002400 */
[----:B------:R-:W-:Y:S01]  /*6ed0*/  FSEL R95, R73, -INF , P2 ;  /* 0xff800000495f7808 */ /* 0x000fe20001000000 */
[--C-:B------:R-:W-:Y:S01]  /*6ee0*/  FFMA.FTZ R92, R92, UR4, -R91.reuse ;  /* 0x000000045c5c7c23 */ /* 0x100fe2000801085b */
[----:B------:R-:W-:-:S05]  /*6ef0*/  FFMA.FTZ R91, R94, UR4, -R91 ;  /* 0x000000045e5b7c23 */ /* 0x000fca000801085b */
[----:B------:R-:W3:Y:S01]  /*6f00*/  MUFU.TANH R74, R74 ;  /* 0x0000004a004a7308 */ /* 0x000ee20000002400 */
[----:B--2---:R-:W-:-:S07]  /*6f10*/  FSEL R198, R77, -INF , P2 ;  /* 0xff8000004dc67808 */ /* 0x004fce0001000000 */
[----:B------:R-:W2:Y:S01]  /*6f20*/  MUFU.TANH R76, R76 ;  /* 0x0000004c004c7308 */ /* 0x000ea20000002400 */
[----:B-1----:R-:W-:-:S07]  /*6f30*/  FSEL R203, R75, -INF , P1 ;  /* 0xff8000004bcb7808 */ /* 0x002fce0000800000 */
[----:B------:R-:W1:Y:S01]  /*6f40*/  MUFU.TANH R78, R78 ;  /* 0x0000004e004e7308 */ /* 0x000e620000002400 */
[----:B---3--:R-:W-:-:S07]  /*6f50*/  FSEL R199, R74, -INF , P1 ;  /* 0xff8000004ac77808 */ /* 0x008fce0000800000 */
[----:B------:R-:W3:Y:S01]  /*6f60*/  MUFU.TANH R80, R80 ;  /* 0x0000005000507308 */ /* 0x000ee20000002400 */
[----:B--2---:R-:W-:-:S05]  /*6f70*/  FSEL R94, R76, -INF , P2 ;  /* 0xff8000004c5e7808 */ /* 0x004fca0001000000 */
[----:B------:R-:W-:Y:S02]  /*6f80*/  FFMA.FTZ R94, R94, UR4, -R211 ;  /* 0x000000045e5e7c23 */ /* 0x000fe400080108d3 */
[----:B------:R-:W-:Y:S01]  /*6f90*/  MUFU.TANH R82, R82 ;  /* 0x0000005200527308 */ /* 0x000fe20000002400 */
[----:B-1----:R-:W-:-:S05]  /*6fa0*/  FSEL R206, R78, -INF , P1 ;  /* 0xff8000004ece7808 */ /* 0x002fca0000800000 */
[----:B------:R-:W-:Y:S02]  /*6fb0*/  FFMA.FTZ R211, R206, UR4, -R211 ;  /* 0x00000004ced37c23 */ /* 0x000fe400080108d3 */
[----:B------:R-:W-:Y:S01]  /*6fc0*/  MUFU.TANH R194, R194 ;  /* 0x000000c200c27308 */ /* 0x000fe20000002400 */
[----:B---3--:R-:W-:-:S05]  /*6fd0*/  FSEL R226, R80, -INF , P2 ;  /* 0xff80000050e27808 */ /* 0x008fca0001000000 */
[----:B------:R-:W-:Y:S02]  /*6fe0*/  FFMA.FTZ R226, R226, UR4, -R215 ;  /* 0x00000004e2e27c23 */ /* 0x000fe400080108d7 */
[----:B------:R-:W-:Y:S08]  /*6ff0*/  MUFU.TANH R98, R98 ;  /* 0x0000006200627308 */ /* 0x000ff00000002400 */
[----:B------:R-:W1:Y:S08]  /*7000*/  MUFU.TANH R81, R81 ;  /* 0x0000005100517308 */ /* 0x000e700000002400 */
[----:B------:R-:W-:Y:S01]  /*7010*/  MUFU.TANH R83, R83 ;  /* 0x0000005300537308 */ /* 0x000fe20000002400 */
[----:B------:R-:W-:-:S02]  /*7020*/  WARPGROUP.DEPBAR.LE gsb0, 0x0 ;  /* 0x00008000000079c5 */ /* 0x000fc40000010000 */
[----:B------:R-:W-:-:S05]  /*7030*/  WARPGROUP.ARRIVE ;  /* 0x00000000000079c5 */ /* 0x000fca0000000000 */
[----:B------:R-:W2:Y:S01]  /*7040*/  MUFU.TANH R97, R97 ;  /* 0x0000006100617308 */ /* 0x000ea20000002400 */
[----:B------:R-:W-:Y:S01]  /*7050*/  HGMMA.64x96x16.F32 R24, gdesc[UR8], R24, gsb0 ;  /* 0x01600000081879f0 */ /* 0x000fe20008000818 */
[----:B------:R-:W-:Y:S01]  /*7060*/  R2UR UR8, R192 ;  /* 0x00000000c00872ca */ /* 0x000fe200000e0000 */
[----:B------:R-:W-:Y:S01]  /*7070*/  UMOV UR10, UR6 ;  /* 0x00000006000a7c82 */ /* 0x000fe20008000000 */
[----:B------:R-:W-:Y:S01]  /*7080*/  R2UR UR9, R193 ;  /* 0x00000000c10972ca */ /* 0x000fe200000e0000 */
[----:B------:R-:W-:Y:S01]  /*7090*/  UMOV UR11, 0x40000040 ;  /* 0x40000040000b7882 */ /* 0x000fe20000000000 */
[----:B-1----:R-:W-:Y:S02]  /*70a0*/  FSEL R206, R81, -INF , P2 ;  /* 0xff80000051ce7808 */ /* 0x002fe40001000000 */
[----:B------:R-:W1:Y:S03]  /*70b0*/  MUFU.TANH R99, R99 ;  /* 0x0000006300637308 */ /* 0x000e660000002400 */
[----:B------:R-:W-:-:S05]  /*70c0*/  FFMA.FTZ R225, R206, UR4, -R223 ;  /* 0x00000004cee17c23 */ /* 0x000fca00080108df */
[----:B------:R3:W-:Y:S01]  /*70d0*/  MUFU.EX2 R87, R202 ;  /* 0x000000ca00577308 */ /* 0x0007e20000000800 */
[----:B--2---:R-:W-:-:S05]  /*70e0*/  FSEL R220, R97, -INF , P2 ;  /* 0xff80000061dc7808 */ /* 0x004fca0001000000 */
[----:B------:R-:W-:Y:S02]  /*70f0*/  FFMA.FTZ R220, R220, UR4, -R217 ;  /* 0x00000004dcdc7c23 */ /* 0x000fe400080108d9 */
[----:B------:R-:W2:Y:S01]  /*7100*/  MUFU.TANH R100, R100 ;  /* 0x0000006400647308 */ /* 0x000ea20000002400 */
[----:B---3--:R-:W-:Y:S01]  /*7110*/  FFMA.FTZ R202, R89, UR4, -R204 ;  /* 0x0000000459ca7c23 */ /* 0x008fe200080108cc */
[--C-:B------:R-:W-:Y:S01]  /*7120*/  FFMA.FTZ R89, R95, UR4, -R96.reuse ;  /* 0x000000045f597c23 */ /* 0x100fe20008010860 */
[----:B------:R-:W-:Y:S01]  /*7130*/  FFMA.FTZ R95, R198, UR4, -R93 ;  /* 0x00000004c65f7c23 */ /* 0x000fe2000801085d */
[----:B------:R-:W-:Y:S01]  /*7140*/  FSEL R198, R82, -INF , P1 ;  /* 0xff80000052c67808 */ /* 0x000fe20000800000 */
[----:B------:R-:W-:Y:S01]  /*7150*/  FFMA.FTZ R96, R203, UR4, -R96 ;  /* 0x00000004cb607c23 */ /* 0x000fe20008010860 */
[----:B------:R-:W-:Y:S01]  /*7160*/  FFMA.FTZ R204, R199, UR4, -R204 ;  /* 0x00000004c7cc7c23 */ /* 0x000fe200080108cc */
[----:B------:R-:W-:Y:S01]  /*7170*/  FSEL R203, R194, -INF , P2 ;  /* 0xff800000c2cb7808 */ /* 0x000fe20001000000 */
[----:B------:R-:W3:Y:S01]  /*7180*/  MUFU.TANH R102, R102 ;  /* 0x0000006600667308 */ /* 0x000ee20000002400 */
[----:B------:R-:W-:Y:S01]  /*7190*/  FSEL R199, R98, -INF , P1 ;  /* 0xff80000062c77808 */ /* 0x000fe20000800000 */
[----:B------:R-:W-:Y:S01]  /*71a0*/  FFMA.FTZ R215, R198, UR4, -R215 ;  /* 0x00000004c6d77c23 */ /* 0x000fe200080108d7 */
[----:B------:R-:W-:Y:S01]  /*71b0*/  FSEL R198, R83, -INF , P1 ;  /* 0xff80000053c67808 */ /* 0x000fe20000800000 */
[----:B------:R-:W-:-:S02]  /*71c0*/  FFMA.FTZ R224, R203, UR4, -R222 ;  /* 0x00000004cbe07c23 */ /* 0x000fc400080108de */
[----:B------:R-:W-:Y:S02]  /*71d0*/  FFMA.FTZ R222, R199, UR4, -R222 ;  /* 0x00000004c7de7c23 */ /* 0x000fe400080108de */
[----:B------:R-:W-:Y:S01]  /*71e0*/  MUFU.EX2 R118, R118 ;  /* 0x0000007600767308 */ /* 0x000fe20000000800 */
[----:B------:R-:W4:Y:S01]  /*71f0*/  SHFL.IDX PT, R199, R13, R9, 0x1f ;  /* 0x00001f090dc77589 */ /* 0x000f2200000e0000 */
[----:B------:R-:W-:Y:S01]  /*7200*/  FFMA.FTZ R223, R198, UR4, -R223 ;  /* 0x00000004c6df7c23 */ /* 0x000fe200080108df */
[----:B-1----:R-:W-:Y:S02]  /*7210*/  FSEL R198, R99, -INF , P1 ;  /* 0xff80000063c67808 */ /* 0x002fe40000800000 */
[----:B--2---:R-:W-:-:S03]  /*7220*/  FSEL R221, R100, -INF , P2 ;  /* 0xff80000064dd7808 */ /* 0x004fc60001000000 */
[----:B------:R-:W1:Y:S01]  /*7230*/  MUFU.TANH R101, R101 ;  /* 0x0000006500657308 */ /* 0x000e620000002400 */
[----:B---3--:R-:W-:Y:S01]  /*7240*/  FSEL R203, R102, -INF , P1 ;  /* 0xff80000066cb7808 */ /* 0x008fe20000800000 */
[----:B------:R-:W-:Y:S01]  /*7250*/  FFMA.FTZ R217, R198, UR4, -R217 ;  /* 0x00000004c6d97c23 */ /* 0x000fe200080108d9 */
[----:B------:R-:W-:Y:S01]  /*7260*/  FFMA.FTZ R198, -R15, R15, 1 ;  /* 0x3f8000000fc67423 */ /* 0x000fe2000001010f */
[--C-:B------:R-:W-:Y:S02]  /*7270*/  FFMA.FTZ R221, R221, UR4, -R218.reuse ;  /* 0x00000004dddd7c23 */ /* 0x100fe400080108da */
[----:B------:R-:W-:Y:S02]  /*7280*/  FFMA.FTZ R218, R203, UR4, -R218 ;  /* 0x00000004cbda7c23 */ /* 0x000fe400080108da */
[----:B------:R-:W-:Y:S01]  /*7290*/  MUFU.TANH R103, R103 ;  /* 0x0000006700677308 */ /* 0x000fe20000002400 */
[----:B------:R-:W-:Y:S07]  /*72a0*/  SHFL.IDX PT, R203, R13, R229, 0x1f ;  /* 0x00001fe50dcb7589 */ /* 0x000fee00000e0000 */
[----:B------:R-:W2:Y:S01]  /*72b0*/  MUFU.TANH R104, R104 ;  /* 0x0000006800687308 */ /* 0x000ea20000002400 */
[----:B-1----:R-:W-:-:S05]  /*72c0*/  FSEL R219, R101, -INF , P2 ;  /* 0xff80000065db7808 */ /* 0x002fca0001000000 */
[----:B------:R-:W-:Y:S02]  /*72d0*/  FFMA.FTZ R219, R219, UR4, -R216 ;  /* 0x00000004dbdb7c23 */ /* 0x000fe400080108d8 */
[----:B------:R-:W-:Y:S08]  /*72e0*/  MUFU.TANH R106, R106 ;  /* 0x0000006a006a7308 */ /* 0x000ff00000002400 */
[----:B------:R-:W1:Y:S01]  /*72f0*/  MUFU.TANH R79, R79 ;  /* 0x0000004f004f7308 */ /* 0x000e620000002400 */
[----:B--2---:R-:W-:-:S05]  /*7300*/  FSEL R206, R104, -INF , P2 ;  /* 0xff80000068ce7808 */ /* 0x004fca0001000000 */
[----:B----4-:R-:W-:Y:S02]  /*7310*/  FFMA.FTZ R206, R206, UR4, -R199 ;  /* 0x00000004cece7c23 */ /* 0x010fe400080108c7 */
[----:B------:R2:W-:Y:S08]  /*7320*/  MUFU.EX2 R14, R201 ;  /* 0x000000c9000e7308 */ /* 0x0005f00000000800 */
[----:B------:R-:W-:Y:S01]  /*7330*/  MUFU.TANH R108, R108 ;  /* 0x0000006c006c7308 */ /* 0x000fe20000002400 */
[----:B--2---:R-:W2:Y:S01]  /*7340*/  SHFL.IDX PT, R201, R13, R233, 0x1f ;  /* 0x00001fe90dc97589 */ /* 0x004ea200000e0000 */
[----:B-1----:R-:W-:Y:S01]  /*7350*/  FSEL R208, R79, -INF , P1 ;  /* 0xff8000004fd07808 */ /* 0x002fe20000800000 */
[----:B------:R-:W-:-:S02]  /*7360*/  WARPGROUP.DEPBAR.LE gsb0, 0x0 ;  /* 0x00008000000079c5 */ /* 0x000fc40000010000 */
[----:B------:R-:W-:-:S03]  /*7370*/  WARPGROUP.ARRIVE ;  /* 0x00000000000079c5 */ /* 0x000fc60000000000 */
[----:B------:R-:W-:Y:S01]  /*7380*/  MUFU.TANH R110, R110 ;  /* 0x0000006e006e7308 */ /* 0x000fe20000002400 */
[----:B------:R-:W-:Y:S02]  /*7390*/  FFMA.FTZ R93, R208, UR4, -R93 ;  /* 0x00000004d05d7c23 */ /* 0x000fe4000801085d */
[----:B------:R1:W-:Y:S01]  /*73a0*/  SHFL.IDX PT, R208, R13, R230, 0x1f ;  /* 0x00001fe60dd07589 */ /* 0x0003e200000e0000 */
[----:B------:R-:W-:Y:S04]  /*73b0*/  HGMMA.64x96x16.F32 R24, gdesc[UR8], R24, gsb0 ;  /* 0x01600000081879f0 */ /* 0x000fe80008000818 */
[----:B------:R-:W3:Y:S08]  /*73c0*/  MUFU.TANH R109, R109 ;  /* 0x0000006d006d7308 */ /* 0x000ef00000002400 */
[----:B------:R-:W-:Y:S08]  /*73d0*/  MUFU.TANH R111, R111 ;  /* 0x0000006f006f7308 */ /* 0x000ff00000002400 */
[----:B------:R-:W-:Y:S01]  /*73e0*/  MUFU.TANH R112, R112 ;  /* 0x0000007000707308 */ /* 0x000fe20000002400 */
[----:B---3--:R-:W-:-:S07]  /*73f0*/  FSEL R207, R109, -INF , P2 ;  /* 0xff8000006dcf7808 */ /* 0x008fce0001000000 */
[----:B------:R-:W-:Y:S08]  /*7400*/  MUFU.TANH R114, R114 ;  /* 0x0000007200727308 */ /* 0x000ff00000002400 */
[----:B------:R3:W-:Y:S08]  /*7410*/  MUFU.EX2 R15, R200 ;  /* 0x000000c8000f7308 */ /* 0x0007f00000000800 */
[----:B------:R-:W-:Y:S01]  /*7420*/  MUFU.TANH R113, R113 ;  /* 0x0000007100717308 */ /* 0x000fe20000002400 */
[----:B---3--:R-:W-:-:S05]  /*7430*/  FSEL R200, R108, -INF , P2 ;  /* 0xff8000006cc87808 */ /* 0x008fca0001000000 */
[----:B--2---:R-:W-:Y:S02]  /*7440*/  FFMA.FTZ R200, R200, UR4, -R201 ;  /* 0x00000004c8c87c23 */ /* 0x004fe400080108c9 */
        /* <DEDUP_REMOVED lines=8> */
[----:B------:R-:W3:Y:S01]  /*74d0*/  MUFU.TANH R196, R196 ;  /* 0x000000c400c47308 */ /* 0x000ee20000002400 */
[----:B-1----:R-:W-:-:S07]  /*74e0*/  FSEL R228, R105, -INF , P2 ;  /* 0xff80000069e47808 */ /* 0x002fce0001000000 */
[----:B------:R-:W1:Y:S01]  /*74f0*/  MUFU.TANH R119, R119 ;  /* 0x0000007700777308 */ /* 0x000e620000002400 */
[----:B--2---:R-:W-:Y:S01]  /*7500*/  FSEL R213, R107, -INF , P1 ;  /* 0xff8000006bd57808 */ /* 0x004fe20000800000 */
[----:B------:R-:W-:Y:S02]  /*7510*/  WARPGROUP.DEPBAR.LE gsb0, 0x0 ;  /* 0x00008000000079c5 */ /* 0x000fe40000010000 */
[----:B------:R-:W2:Y:S04]  /*7520*/  LDS R227, [R227+0x380] ;  /* 0x00038000e3e37984 */ /* 0x000ea80000000800 */
[----:B------:R-:W-:Y:S08]  /*7530*/  MUFU.EX2 R117, R117 ;  /* 0x0000007500757308 */ /* 0x000ff00000000800 */
[----:B------:R-:W4:Y:S08]  /*7540*/  MUFU.EX2 R85, R85 ;  /* 0x0000005500557308 */ /* 0x000f300000000800 */
[----:B------:R-:W4:Y:S08]  /*7550*/  MUFU.EX2 R86, R86 ;  /* 0x0000005600567308 */ /* 0x000f300000000800 */
[----:B------:R-:W-:Y:S08]  /*7560*/  MUFU.EX2 R90, R90 ;  /* 0x0000005a005a7308 */ /* 0x000ff00000000800 */
[----:B------:R-:W-:Y:S01]  /*7570*/  MUFU.EX2 R88, R88 ;  /* 0x0000005800587308 */ /* 0x000fe20000000800 */
[----:B--2---:R-:W2:Y:S07]  /*7580*/  SHFL.IDX PT, R234, R227, R9, 0x1f ;  /* 0x00001f09e3ea7589 */ /* 0x004eae00000e0000 */
[----:B------:R-:W-:Y:S01]  /*7590*/  MUFU.EX2 R91, R91 ;  /* 0x0000005b005b7308 */ /* 0x000fe20000000800 */
[----:B------:R-:W-:Y:S04]  /*75a0*/  SHFL.IDX PT, R232, R227, R115, 0x1f ;  /* 0x00001f73e3e87589 */ /* 0x000fe800000e0000 */
[----:B------:R-:W3:Y:S03]  /*75b0*/  SHFL.IDX PT, R233, R227, R233, 0x1f ;  /* 0x00001fe9e3e97589 */ /* 0x000ee600000e0000 */
[----:B------:R-:W-:Y:S01]  /*75c0*/  MUFU.EX2 R84, R84 ;  /* 0x0000005400547308 */ /* 0x000fe20000000800 */
[----:B------:R-:W1:Y:S04]  /*75d0*/  SHFL.IDX PT, R229, R227, R229, 0x1f ;  /* 0x00001fe5e3e57589 */ /* 0x000e6800000e0000 */
[----:B------:R-:W4:Y:S03]  /*75e0*/  SHFL.IDX PT, R230, R227, R230, 0x1f ;  /* 0x00001fe6e3e67589 */ /* 0x000f2600000e0000 */
[----:B------:R-:W-:Y:S01]  /*75f0*/  MUFU.EX2 R92, R92 ;  /* 0x0000005c005c7308 */ /* 0x000fe20000000800 */
[----:B------:R-:W4:Y:S01]  /*7600*/  SHFL.IDX PT, R231, R227, R231, 0x1f ;  /* 0x00001fe7e3e77589 */ /* 0x000f2200000e0000 */
[--C-:B--2---:R-:W-:Y:S01]  /*7610*/  FADD.FTZ R24, R24, -R234.reuse ;  /* 0x800000ea18187221 */ /* 0x104fe20000010000 */
[----:B------:R-:W-:-:S05]  /*7620*/  FADD.FTZ R234, R26, -R234 ;  /* 0x800000ea1aea7221 */ /* 0x000fca0000010000 */
[----:B------:R2:W-:Y:S01]  /*7630*/  MUFU.EX2 R26, R202 ;  /* 0x000000ca001a7308 */ /* 0x0005e20000000800 */
[----:B------:R-:W-:Y:S01]  /*7640*/  FMUL.FTZ R24, R118, R24 ;  /* 0x0000001876187220 */ /* 0x000fe20000410000 */
[----:B------:R-:W-:-:S03]  /*7650*/  FMUL.FTZ R234, R87, R234 ;  /* 0x000000ea57ea7220 */ /* 0x000fc60000410000 */
[----:B------:R-:W-:Y:S01]  /*7660*/  FMUL.FTZ R198, R198, R24 ;  /* 0x00000018c6c67220 */ /* 0x000fe20000410000 */
[----:B------:R-:W-:Y:S01]  /*7670*/  FSEL R24, R103, -INF , P1 ;  /* 0xff80000067187808 */ /* 0x000fe20000800000 */
[----:B---3--:R-:W-:Y:S01]  /*7680*/  FADD.FTZ R28, R28, -R233 ;  /* 0x800000e91c1c7221 */ /* 0x008fe20000010000 */
[----:B------:R-:W-:Y:S01]  /*7690*/  FFMA.FTZ R237, -R237, R237, 1 ;  /* 0x3f800000eded7423 */ /* 0x000fe200000101ed */
[----:B--2---:R-:W-:Y:S01]  /*76a0*/  FFMA.FTZ R202, R207, UR4, -R203 ;  /* 0x00000004cfca7c23 */ /* 0x004fe200080108cb */
[----:B------:R-:W-:Y:S01]  /*76b0*/  FSEL R207, R114, -INF , P1 ;  /* 0xff80000072cf7808 */ /* 0x000fe20000800000 */
[----:B------:R-:W-:Y:S01]  /*76c0*/  FFMA.FTZ R216, R24, UR4, -R216 ;  /* 0x0000000418d87c23 */ /* 0x000fe200080108d8 */
[----:B------:R-:W-:Y:S01]  /*76d0*/  FSEL R24, R106, -INF , P1 ;  /* 0xff8000006a187808 */ /* 0x000fe20000800000 */
[--C-:B-1----:R-:W-:Y:S01]  /*76e0*/  FADD.FTZ R29, R29, -R229.reuse ;  /* 0x800000e51d1d7221 */ /* 0x102fe20000010000 */
[----:B------:R-:W-:Y:S01]  /*76f0*/  FADD.FTZ R31, R31, -R229 ;  /* 0x800000e51f1f7221 */ /* 0x000fe20000010000 */
[----:B----4-:R-:W-:Y:S01]  /*7700*/  FADD.FTZ R35, R35, -R230 ;  /* 0x800000e623237221 */ /* 0x010fe20000010000 */
[----:B------:R-:W-:Y:S01]  /*7710*/  FFMA.FTZ R21, -R21, R21, 1 ;  /* 0x3f80000015157423 */ /* 0x000fe20000010115 */
[----:B------:R-:W-:Y:S01]  /*7720*/  FFMA.FTZ R199, R24, UR4, -R199 ;  /* 0x0000000418c77c23 */ /* 0x000fe200080108c7 */
[----:B------:R-:W-:Y:S01]  /*7730*/  FSEL R24, R110, -INF , P1 ;  /* 0xff8000006e187808 */ /* 0x000fe20000800000 */
[----:B------:R-:W-:Y:S01]  /*7740*/  FADD.FTZ R38, R38, -R231 ;  /* 0x800000e726267221 */ /* 0x000fe20000010000 */
[----:B------:R-:W-:Y:S01]  /*7750*/  FADD.FTZ R30, R30, -R233 ;  /* 0x800000e91e1e7221 */ /* 0x000fe20000010000 */
[----:B------:R-:W-:Y:S01]  /*7760*/  FADD.FTZ R36, R36, -R231 ;  /* 0x800000e724247221 */ /* 0x000fe20000010000 */
[----:B------:R-:W-:Y:S01]  /*7770*/  MUFU.EX2 R89, R89 ;  /* 0x0000005900597308 */ /* 0x000fe20000000800 */
[----:B------:R-:W-:Y:S01]  /*7780*/  FFMA.FTZ R201, R24, UR4, -R201 ;  /* 0x0000000418c97c23 */ /* 0x000fe200080108c9 */
[----:B------:R-:W-:-:S05]  /*7790*/  FSEL R24, R111, -INF , P1 ;  /* 0xff8000006f187808 */ /* 0x000fca0000800000 */
[----:B------:R-:W-:Y:S01]  /*77a0*/  FFMA.FTZ R203, R24, UR4, -R203 ;  /* 0x0000000418cb7c23 */ /* 0x000fe200080108cb */
[----:B------:R-:W-:Y:S08]  /*77b0*/  MUFU.EX2 R96, R96 ;  /* 0x0000006000607308 */ /* 0x000ff00000000800 */
[----:B------:R1:W2:Y:S01]  /*77c0*/  MUFU.EX2 R24, R204 ;  /* 0x000000cc00187308 */ /* 0x0002a20000000800 */
[----:B------:R-:W-:-:S07]  /*77d0*/  FFMA.FTZ R72, -R72, R72, 1 ;  /* 0x3f80000048487423 */ /* 0x000fce0000010148 */
[----:B------:R-:W3:Y:S01]  /*77e0*/  MUFU.EX2 R94, R94 ;  /* 0x0000005e005e7308 */ /* 0x000ee20000000800 */
[----:B-1----:R-:W-:-:S05]  /*77f0*/  FSEL R204, R112, -INF , P2 ;  /* 0xff80000070cc7808 */ /* 0x002fca0001000000 */
[--C-:B------:R-:W-:Y:S01]  /*7800*/  FFMA.FTZ R204, R204, UR4, -R205.reuse ;  /* 0x00000004cccc7c23 */ /* 0x100fe200080108cd */
[----:B------:R-:W-:Y:S01]  /*7810*/  FFMA.FTZ R205, R207, UR4, -R205 ;  /* 0x00000004cfcd7c23 */ /* 0x000fe200080108cd */
[----:B------:R-:W-:Y:S01]  /*7820*/  FSEL R207, R113, -INF , P2 ;  /* 0xff80000071cf7808 */ /* 0x000fe20001000000 */
[----:B------:R-:W-:Y:S04]  /*7830*/  MUFU.EX2 R95, R95 ;  /* 0x0000005f005f7308 */ /* 0x000fe80000000800 */
[--C-:B------:R-:W-:Y:S01]  /*7840*/  FFMA.FTZ R207, R207, UR4, -R208.reuse ;  /* 0x00000004cfcf7c23 */ /* 0x100fe200080108d0 */
[----:B------:R-:W-:Y:S01]  /*7850*/  FFMA.FTZ R208, R13, UR4, -R208 ;  /* 0x000000040dd07c23 */ /* 0x000fe200080108d0 */
[----:B------:R-:W-:Y:S01]  /*7860*/  FSEL R13, R197, -INF , P1 ;  /* 0xff800000c50d7808 */ /* 0x000fe20000800000 */
[----:B------:R-:W-:Y:S01]  /*7870*/  FFMA.FTZ R73, -R73, R73, 1 ;  /* 0x3f80000049497423 */ /* 0x000fe20000010149 */
[----:B------:R-:W-:Y:S01]  /*7880*/  FFMA.FTZ R75, -R75, R75, 1 ;  /* 0x3f8000004b4b7423 */ /* 0x000fe2000001014b */
[----:B------:R-:W-:Y:S01]  /*7890*/  FFMA.FTZ R76, -R76, R76, 1 ;  /* 0x3f8000004c4c7423 */ /* 0x000fe2000001014c */
[----:B------:R-:W-:Y:S01]  /*78a0*/  FFMA.FTZ R81, -R81, R81, 1 ;  /* 0x3f80000051517423 */ /* 0x000fe20000010151 */
[----:B------:R-:W-:Y:S01]  /*78b0*/  FFMA.FTZ R210, R13, UR4, -R210 ;  /* 0x000000040dd27c23 */ /* 0x000fe200080108d2 */
[----:B------:R-:W-:Y:S01]  /*78c0*/  FFMA.FTZ R80, -R80, R80, 1 ;  /* 0x3f80000050507423 */ /* 0x000fe20000010150 */
[----:B------:R1:W4:Y:S01]  /*78d0*/  MUFU.EX2 R13, R211 ;  /* 0x000000d3000d7308 */ /* 0x0003220000000800 */
[----:B------:R-:W-:Y:S01]  /*78e0*/  FFMA.FTZ R83, -R83, R83, 1 ;  /* 0x3f80000053537423 */ /* 0x000fe20000010153 */
[----:B------:R-:W-:Y:S01]  /*78f0*/  FFMA.FTZ R99, -R99, R99, 1 ;  /* 0x3f80000063637423 */ /* 0x000fe20000010163 */
[----:B------:R-:W-:-:S05]  /*7900*/  FFMA.FTZ R78, -R78, R78, 1 ;  /* 0x3f8000004e4e7423 */ /* 0x000fca000001014e */
[----:B------:R-:W-:Y:S01]  /*7910*/  MUFU.EX2 R93, R93 ;  /* 0x0000005d005d7308 */ /* 0x000fe20000000800 */
[--C-:B-1----:R-:W-:Y:S01]  /*7920*/  FFMA.FTZ R211, R228, UR4, -R212.reuse ;  /* 0x00000004e4d37c23 */ /* 0x102fe200080108d4 */
        /* <DEDUP_REMOVED lines=9> */
[----:B------:R-:W-:Y:S01]  /*79c0*/  FMUL.FTZ R35, R91, R35 ;  /* 0x000000235b237220 */ /* 0x000fe20000410000 */
[----:B------:R-:W-:Y:S01]  /*79d0*/  FMUL.FTZ R30, R84, R30 ;  /* 0x0000001e541e7220 */ /* 0x000fe20000410000 */
[----:B------:R-:W1:Y:S01]  /*79e0*/  SHFL.IDX PT, R228, R227, R228, 0x1f ;  /* 0x00001fe4e3e47589 */ /* 0x000e6200000e0000 */
[----:B------:R-:W-:-:S02]  /*79f0*/  VIADD R231, R9, 0x10 ;  /* 0x0000001009e77836 */ /* 0x000fc40000000000 */
[----:B------:R-:W-:Y:S01]  /*7a00*/  FMUL.FTZ R36, R26, R36 ;  /* 0x000000241a247220 */ /* 0x000fe20000410000 */
[----:B------:R-:W-:Y:S01]  /*7a10*/  IADD3 R233, R9, 0x18, RZ ;  /* 0x0000001809e97810 */ /* 0x000fe20007ffe0ff */
[----:B------:R-:W2:Y:S01]  /*7a20*/  SHFL.IDX PT, R227, R227, R12, 0x1f ;  /* 0x00001f0ce3e37589 */ /* 0x000ea200000e0000 */
[----:B------:R-:W-:Y:S01]  /*7a30*/  FFMA.FTZ R79, -R79, R79, 1 ;  /* 0x3f8000004f4f7423 */ /* 0x000fe2000001014f */
[----:B------:R-:W-:Y:S08]  /*7a40*/  MUFU.EX2 R211, R211 ;  /* 0x000000d300d37308 */ /* 0x000ff00000000800 */
[----:B------:R-:W-:Y:S08]  /*7a50*/  MUFU.EX2 R203, R203 ;  /* 0x000000cb00cb7308 */ /* 0x000ff00000000800 */
[----:B------:R-:W-:Y:S08]  /*7a60*/  MUFU.EX2 R199, R199 ;  /* 0x000000c700c77308 */ /* 0x000ff00000000800 */
[----:B------:R-:W-:Y:S01]  /*7a70*/  MUFU.EX2 R204, R204 ;  /* 0x000000cc00cc7308 */ /* 0x000fe20000000800 */
[----:B-1----:R-:W-:Y:S01]  /*7a80*/  FADD.FTZ R34, R34, -R228 ;  /* 0x800000e422227221 */ /* 0x002fe20000010000 */
[--C-:B--2---:R-:W-:Y:S01]  /*7a90*/  FADD.FTZ R37, R37, -R227.reuse ;  /* 0x800000e325257221 */ /* 0x104fe20000010000 */
[----:B------:R-:W-:-:S05]  /*7aa0*/  FADD.FTZ R39, R39, -R227 ;  /* 0x800000e327277221 */ /* 0x000fca0000010000 */
        /* <DEDUP_REMOVED lines=17> */
[----:B------:R-:W-:Y:S01]  /*7bc0*/  FFMA.FTZ R196, -R196, R196, 1 ;  /* 0x3f800000c4c47423 */ /* 0x000fe200000101c4 */
[----:B------:R-:W-:Y:S01]  /*7bd0*/  FFMA.FTZ R119, -R119, R119, 1 ;  /* 0x3f80000077777423 */ /* 0x000fe20000010177 */
[----:B------:R-:W-:Y:S01]  /*7be0*/  R2UR UR4, R236 ;  /* 0x00000000ec0472ca */ /* 0x000fe200000e0000 */
[----:B-1----:R-:W-:-:S03]  /*7bf0*/  FFMA.FTZ R226, -R18, R18, 1 ;  /* 0x3f80000012e27423 */ /* 0x002fc60000010112 */
[----:B------:R1:W-:Y:S02]  /*7c00*/  MUFU.EX2 R18, R215 ;  /* 0x000000d700127308 */ /* 0x0003e40000000800 */
[----:B-1----:R-:W-:Y:S01]  /*7c10*/  FMUL.FTZ R215, R226, R234 ;  /* 0x000000eae2d77220 */ /* 0x002fe20000410000 */
[--C-:B------:R-:W-:Y:S01]  /*7c20*/  FADD.FTZ R226, R25, -R232.reuse ;  /* 0x800000e819e27221 */ /* 0x100fe20000010000 */
[----:B------:R-:W-:-:S04]  /*7c30*/  FADD.FTZ R232, R27, -R232 ;  /* 0x800000e81be87221 */ /* 0x000fc80000010000 */
[----:B------:R1:W-:Y:S01]  /*7c40*/  MUFU.EX2 R25, R225 ;  /* 0x000000e100197308 */ /* 0x0003e20000000800 */
[----:B------:R-:W-:-:S07]  /*7c50*/  FMUL.FTZ R34, R90, R34 ;  /* 0x000000225a227220 */ /* 0x000fce0000410000 */
[----:B------:R2:W-:Y:S01]  /*7c60*/  MUFU.EX2 R27, R223 ;  /* 0x000000df001b7308 */ /* 0x0005e20000000800 */
[----:B-1----:R-:W-:Y:S01]  /*7c70*/  FADD.FTZ R225, R32, -R228 ;  /* 0x800000e420e17221 */ /* 0x002fe20000010000 */
[----:B------:R-:W-:Y:S01]  /*7c80*/  FADD.FTZ R228, R33, -R230 ;  /* 0x800000e621e47221 */ /* 0x000fe20000010000 */
[----:B------:R-:W-:-:S05]  /*7c90*/  FFMA.FTZ R33, -R6, R6, 1 ;  /* 0x3f80000006217423 */ /* 0x000fca0000010106 */
[----:B------:R1:W-:Y:S01]  /*7ca0*/  MUFU.EX2 R32, R224 ;  /* 0x000000e000207308 */ /* 0x0003e20000000800 */
[----:B--2---:R-:W-:Y:S01]  /*7cb0*/  FFMA.FTZ R223, -R5, R5, 1 ;  /* 0x3f80000005df7423 */ /* 0x004fe20000010105 */
[----:B------:R-:W-:Y:S01]  /*7cc0*/  FMUL.FTZ R232, R88, R232 ;  /* 0x000000e858e87220 */ /* 0x000fe20000410000 */
[----:B------:R-:W-:Y:S01]  /*7cd0*/  FMUL.FTZ R225, R15, R225 ;  /* 0x000000e10fe17220 */ /* 0x000fe20000410000 */
[----:B------:R-:W-:Y:S01]  /*7ce0*/  FFMA.FTZ R227, -R3, R3, 1 ;  /* 0x3f80000003e37423 */ /* 0x000fe20000010103 */
[----:B------:R-:W-:Y:S01]  /*7cf0*/  FMUL.FTZ R228, R92, R228 ;  /* 0x000000e45ce47220 */ /* 0x000fe20000410000 */
[----:B------:R-:W-:Y:S02]  /*7d00*/  VIADD R230, R9, 0x14 ;  /* 0x0000001409e67836 */ /* 0x000fe40000000000 */
[----:B------:R-:W-:Y:S01]  /*7d10*/  FMUL.FTZ R72, R72, R36 ;  /* 0x0000002448487220 */ /* 0x000fe20000410000 */
[----:B------:R-:W-:Y:S01]  /*7d20*/  FMUL.FTZ R37, R89, R37 ;  /* 0x0000002559257220 */ /* 0x000fe20000410000 */
[----:B-1----:R-:W-:Y:S01]  /*7d30*/  FMUL.FTZ R224, R117, R226 ;  /* 0x000000e275e07220 */ /* 0x002fe20000410000 */
[----:B------:R1:W5:Y:S04]  /*7d40*/  LDL.LU R6, [R1+0x44] ;  /* 0x0000440001067983 */ /* 0x0003680000300800 */
[----:B------:R2:W3:Y:S01]  /*7d50*/  LDS R226, [R10+0x380] ;  /* 0x000380000ae27984 */ /* 0x0004e20000000800 */
[----:B------:R-:W-:Y:S01]  /*7d60*/  FMUL.FTZ R224, R33, R224 ;  /* 0x000000e021e07220 */ /* 0x000fe20000410000 */
[----:B------:R-:W-:Y:S01]  /*7d70*/  FFMA.FTZ R33, -R4, R4, 1 ;  /* 0x3f80000004217423 */ /* 0x000fe20000010104 */
[----:B------:R-:W-:Y:S01]  /*7d80*/  FMUL.FTZ R223, R223, R232 ;  /* 0x000000e8dfdf7220 */ /* 0x000fe20000410000 */
[----:B------:R-:W-:Y:S01]  /*7d90*/  FMUL.FTZ R30, R227, R30 ;  /* 0x0000001ee31e7220 */ /* 0x000fe20000410000 */
[----:B------:R-:W-:Y:S01]  /*7da0*/  FMUL.FTZ R36, R96, R39 ;  /* 0x0000002760247220 */ /* 0x000fe20000410000 */
[----:B------:R1:W5:Y:S01]  /*7db0*/  LDL.LU R5, [R1+0x40] ;  /* 0x0000400001057983 */ /* 0x0003620000300800 */
[----:B--2---:R2:W-:Y:S01]  /*7dc0*/  MUFU.EX2 R10, R222 ;  /* 0x000000de000a7308 */ /* 0x0045e20000000800 */
[----:B------:R-:W-:Y:S01]  /*7dd0*/  IADD3 R232, R9, 0xc, RZ ;  /* 0x0000000c09e87810 */ /* 0x000fe20007ffe0ff */
[----:B------:R-:W-:Y:S01]  /*7de0*/  FMUL.FTZ R39, R73, R37 ;  /* 0x0000002549277220 */ /* 0x000fe20000410000 */
[----:B------:R1:W5:Y:S01]  /*7df0*/  LDL.LU R4, [R1+0x3c] ;  /* 0x00003c0001047983 */ /* 0x0003620000300800 */
[----:B--2---:R-:W-:Y:S01]  /*7e00*/  FMUL.FTZ R222, R33, R28 ;  /* 0x0000001c21de7220 */ /* 0x004fe20000410000 */
[----:B------:R-:W-:-:S03]  /*7e10*/  FFMA.FTZ R28, -R2, R2, 1 ;  /* 0x3f800000021c7423 */ /* 0x000fc60000010102 */
[----:B------:R2:W1:Y:S01]  /*7e20*/  MUFU.EX2 R33, R220 ;  /* 0x000000dc00217308 */ /* 0x0004620000000800 */
[----:B------:R-:W-:Y:S01]  /*7e30*/  FMUL.FTZ R37, R75, R36 ;  /* 0x000000244b257220 */ /* 0x000fe20000410000 */
[----:B------:R1:W5:Y:S04]  /*7e40*/  LDL.LU R3, [R1+0x38] ;  /* 0x0000380001037983 */ /* 0x0003680000300800 */
[----:B------:R1:W5:Y:S01]  /*7e50*/  LDL.LU R2, [R1+0x34] ;  /* 0x0000340001027983 */ /* 0x0003620000300800 */
[----:B------:R-:W-:Y:S01]  /*7e60*/  VIADD R234, R9, 0x1c ;  /* 0x0000001c09ea7836 */ /* 0x000fe20000000000 */
[----:B------:R-:W-:Y:S01]  /*7e70*/  MUFU.EX2 R36, R206 ;  /* 0x000000ce00247308 */ /* 0x000fe20000000800 */
[----:B--2---:R-:W-:Y:S01]  /*7e80*/  FMUL.FTZ R220, R14, R31 ;  /* 0x0000001f0edc7220 */ /* 0x004fe20000410000 */
[----:B------:R-:W-:Y:S01]  /*7e90*/  FMUL.FTZ R31, R28, R29 ;  /* 0x0000001d1c1f7220 */ /* 0x000fe20000410000 */
[----:B------:R-:W-:Y:S01]  /*7ea0*/  FFMA.FTZ R28, -R20, R20, 1 ;  /* 0x3f800000141c7423 */ /* 0x000fe20000010114 */
[----:B------:R-:W-:Y:S01]  /*7eb0*/  LDS R73, [R11+0x380] ;  /* 0x000380000b497984 */ /* 0x000fe20000000800 */
[----:B------:R-:W-:Y:S01]  /*7ec0*/  FMUL.FTZ R29, R237, R220 ;  /* 0x000000dced1d7220 */ /* 0x000fe20000410000 */
[----:B------:R-:W-:Y:S01]  /*7ed0*/  FFMA.FTZ R220, -R235, R235, 1 ;  /* 0x3f800000ebdc7423 */ /* 0x000fe200000101eb */
[----:B------:R-:W-:Y:S01]  /*7ee0*/  VIADD R235, R9, 0x8 ;  /* 0x0000000809eb7836 */ /* 0x000fe20000000000 */
[----:B------:R2:W1:Y:S02]  /*7ef0*/  MUFU.EX2 R20, R217 ;  /* 0x000000d900147308 */ /* 0x0004640000000800 */
[----:B------:R-:W-:Y:S01]  /*7f00*/  FMUL.FTZ R220, R220, R225 ;  /* 0x000000e1dcdc7220 */ /* 0x000fe20000410000 */
[----:B------:R-:W-:Y:S01]  /*7f10*/  FFMA.FTZ R225, -R19, R19, 1 ;  /* 0x3f80000013e17423 */ /* 0x000fe20000010113 */
[----:B---3--:R-:W3:Y:S03]  /*7f20*/  SHFL.IDX PT, R227, R226, R231, 0x1f ;  /* 0x00001fe7e2e37589 */ /* 0x008ee600000e0000 */
[----:B------:R-:W-:Y:S01]  /*7f30*/  FMUL.FTZ R225, R225, R228 ;  /* 0x000000e4e1e17220 */ /* 0x000fe20000410000 */
[----:B------:R4:W-:Y:S01]  /*7f40*/  MUFU.EX2 R19, R221 ;  /* 0x000000dd00137308 */ /* 0x0009e20000000800 */
[----:B--2---:R-:W-:Y:S01]  /*7f50*/  FMUL.FTZ R217, R28, R34 ;  /* 0x000000221cd97220 */ /* 0x004fe20000410000 */
[----:B------:R-:W-:Y:S01]  /*7f60*/  FFMA.FTZ R34, -R74, R74, 1 ;  /* 0x3f8000004a227423 */ /* 0x000fe2000001014a */
[----:B------:R-:W2:Y:S03]  /*7f70*/  SHFL.IDX PT, R28, R226, R9, 0x1f ;  /* 0x00001f09e21c7589 */ /* 0x000ea600000e0000 */
[----:B------:R-:W-:Y:S01]  /*7f80*/  FMUL.FTZ R38, R34, R38 ;  /* 0x0000002622267220 */ /* 0x000fe20000410000 */
[----:B------:R-:W1:Y:S01]  /*7f90*/  SHFL.IDX PT, R74, R226, R115, 0x1f ;  /* 0x00001f73e24a7589 */ /* 0x000e6200000e0000 */
[----:B------:R3:W-:Y:S01]  /*7fa0*/  MUFU.EX2 R34, R219 ;  /* 0x000000db00227308 */ /* 0x0007e20000000800 */
[----:B----4-:R-:W-:-:S02]  /*7fb0*/  FMUL.FTZ R221, R21, R35 ;  /* 0x0000002315dd7220 */ /* 0x010fc40000410000 */
[----:B------:R-:W4:Y:S04]  /*7fc0*/  SHFL.IDX PT, R228, R226, R230, 0x1f ;  /* 0x00001fe6e2e47589 */ /* 0x000f2800000e0000 */
[----:B------:R-:W-:Y:S01]  /*7fd0*/  SHFL.IDX PT, R229, R226, R233, 0x1f ;  /* 0x00001fe9e2e57589 */ /* 0x000fe200000e0000 */
[----:B------:R2:W-:Y:S03]  /*7fe0*/  MUFU.EX2 R21, R218 ;  /* 0x000000da00157308 */ /* 0x0005e60000000800 */
[----:B---3--:R-:W3:Y:S01]  /*7ff0*/  SHFL.IDX PT, R219, R226, R232, 0x1f ;  /* 0x00001fe8e2db7589 */ /* 0x008ee200000e0000 */
[--C-:B------:R-:W-:Y:S01]  /*8000*/  FADD.FTZ R48, R48, -R227.reuse ;  /* 0x800000e330307221 */ /* 0x100fe20000010000 */
[----:B------:R-:W-:-:S03]  /*8010*/  FADD.FTZ R50, R50, -R227 ;  /* 0x800000e332327221 */ /* 0x000fc60000010000 */
[----:B------:R-:W3:Y:S01]  /*8020*/  MUFU.EX2 R35, R216 ;  /* 0x000000d800237308 */ /* 0x000ee20000000800 */
[----:B--2---:R-:W2:Y:S01]  /*8030*/  SHFL.IDX PT, R218, R226, R235, 0x1f ;  /* 0x00001febe2da7589 */ /* 0x004ea200000e0000 */
[--C-:B------:R-:W-:Y:S01]  /*8040*/  FADD.FTZ R40, R40, -R28.reuse ;  /* 0x8000001c28287221 */ /* 0x100fe20000010000 */
[----:B------:R-:W-:Y:S01]  /*8050*/  FADD.FTZ R28, R42, -R28 ;  /* 0x8000001c2a1c7221 */ /* 0x000fe20000010000 */
[----:B------:R-:W-:Y:S01]  /*8060*/  FFMA.FTZ R42, -R77, R77, 1 ;  /* 0x3f8000004d2a7423 */ /* 0x000fe2000001014d */
[----:B------:R-:W-:Y:S01]  /*8070*/  SHFL.IDX PT, R226, R226, R234, 0x1f ;  /* 0x00001feae2e27589 */ /* 0x000fe200000e0000 */
[--C-:B-1----:R-:W-:Y:S01]  /*8080*/  FADD.FTZ R41, R41, -R74.reuse ;  /* 0x8000004a29297221 */ /* 0x102fe20000010000 */
[----:B------:R-:W-:Y:S01]  /*8090*/  FMUL.FTZ R75, R94, R40 ;  /* 0x000000285e4b7220 */ /* 0x000fe20000410000 */
[----:B------:R-:W-:Y:S01]  /*80a0*/  FMUL.FTZ R77, R13, R28 ;  /* 0x0000001c0d4d7220 */ /* 0x000fe20000410000 */
[----:B------:R-:W-:Y:S01]  /*80b0*/  FADD.FTZ R43, R43, -R74 ;  /* 0x8000004a2b2b7221 */ /* 0x000fe20000010000 */
[--C-:B----4-:R-:W-:Y:S01]  /*80c0*/  FADD.FTZ R49, R49, -R228.reuse ;  /* 0x800000e431317221 */ /* 0x110fe20000010000 */
[----:B------:R-:W-:Y:S01]  /*80d0*/  FADD.FTZ R51, R51, -R228 ;  /* 0x800000e433337221 */ /* 0x000fe20000010000 */
[----:B------:R-:W-:Y:S01]  /*80e0*/  FMUL.FTZ R11, R78, R77 ;  /* 0x0000004d4e0b7220 */ /* 0x000fe20000410000 */
[----:B------:R-:W-:Y:S01]  /*80f0*/  SHFL.IDX PT, R74, R73, R232, 0x1f ;  /* 0x00001fe8494a7589 */ /* 0x000fe200000e0000 */
[----:B------:R-:W-:Y:S01]  /*8100*/  FMUL.FTZ R49, R33, R49 ;  /* 0x0000003121317220 */ /* 0x000fe20000410000 */
[----:B------:R-:W-:Y:S01]  /*8110*/  FMUL.FTZ R40, R93, R43 ;  /* 0x0000002b5d287220 */ /* 0x000fe20000410000 */
[----:B------:R-:W-:Y:S01]  /*8120*/  FFMA.FTZ R43, -R82, R82, 1 ;  /* 0x3f800000522b7423 */ /* 0x000fe20000010152 */
[----:B------:R-:W1:Y:S01]  /*8130*/  SHFL.IDX PT, R78, R73, R115, 0x1f ;  /* 0x00001f73494e7589 */ /* 0x000e6200000e0000 */
[--C-:B---3--:R-:W-:Y:S01]  /*8140*/  FADD.FTZ R45, R45, -R219.reuse ;  /* 0x800000db2d2d7221 */ /* 0x108fe20000010000 */
[----:B------:R-:W-:Y:S01]  /*8150*/  FADD.FTZ R47, R47, -R219 ;  /* 0x800000db2f2f7221 */ /* 0x000fe20000010000 */
[----:B------:R-:W-:Y:S01]  /*8160*/  FMUL.FTZ R219, R95, R41 ;  /* 0x000000295fdb7220 */ /* 0x000fe20000410000 */
[----:B------:R-:W-:Y:S01]  /*8170*/  FMUL.FTZ R41, R76, R75 ;  /* 0x0000004b4c297220 */ /* 0x000fe20000410000 */
[----:B------:R-:W-:Y:S01]  /*8180*/  FMUL.FTZ R28, R25, R45 ;  /* 0x0000002d191c7220 */ /* 0x000fe20000410000 */
[----:B------:R-:W3:Y:S01]  /*8190*/  SHFL.IDX PT, R77, R73, R231, 0x1f ;  /* 0x00001fe7494d7589 */ /* 0x000ee200000e0000 */
[--C-:B--2---:R-:W-:Y:S01]  /*81a0*/  FADD.FTZ R44, R44, -R218.reuse ;  /* 0x800000da2c2c7221 */ /* 0x104fe20000010000 */
[----:B------:R-:W-:Y:S01]  /*81b0*/  FADD.FTZ R46, R46, -R218 ;  /* 0x800000da2e2e7221 */ /* 0x000fe20000010000 */
[----:B------:R-:W-:Y:S01]  /*81c0*/  FMUL.FTZ R45, R81, R28 ;  /* 0x0000001c512d7220 */ /* 0x000fe20000410000 */
[----:B------:R-:W-:Y:S01]  /*81d0*/  FMUL.FTZ R28, R27, R47 ;  /* 0x0000002f1b1c7220 */ /* 0x000fe20000410000 */
[----:B------:R-:W-:Y:S01]  /*81e0*/  FMUL.FTZ R75, R12, R44 ;  /* 0x0000002c0c4b7220 */ /* 0x000fe20000410000 */
[----:B------:R-:W-:Y:S01]  /*81f0*/  FMUL.FTZ R47, R32, R48 ;  /* 0x00000030202f7220 */ /* 0x000fe20000410000 */
[----:B------:R-:W2:Y:S01]  /*8200*/  SHFL.IDX PT, R81, R73, R9, 0x1f ;  /* 0x00001f0949517589 */ /* 0x000ea200000e0000 */
        /* <DEDUP_REMOVED lines=10> */
[----:B------:R-:W4:Y:S01]  /*82b0*/  LDL R99, [R1+0x1c] ;  /* 0x00001c0001637983 */ /* 0x000f220000100800 */
[----:B------:R-:W-:Y:S01]  /*82c0*/  FFMA.FTZ R46, -R98, R98, 1 ;  /* 0x3f800000622e7423 */ /* 0x000fe20000010162 */
[----:B-1----:R-:W-:Y:S01]  /*82d0*/  FADD.FTZ R59, R59, -R78 ;  /* 0x8000004e3b3b7221 */ /* 0x002fe20000010000 */
[----:B------:R-:W-:Y:S01]  /*82e0*/  FADD.FTZ R61, R61, -R74 ;  /* 0x8000004a3d3d7221 */ /* 0x000fe20000010000 */
[----:B------:R-:W1:Y:S01]  /*82f0*/  SHFL.IDX PT, R79, R73, R235, 0x1f ;  /* 0x00001feb494f7589 */ /* 0x000e6200000e0000 */
[----:B------:R-:W-:Y:S01]  /*8300*/  FMUL.FTZ R46, R46, R75 ;  /* 0x0000004b2e2e7220 */ /* 0x000fe20000410000 */
[--C-:B------:R-:W-:Y:S01]  /*8310*/  FADD.FTZ R55, R55, -R226.reuse ;  /* 0x800000e237377221 */ /* 0x100fe20000010000 */
[----:B------:R-:W1:Y:S01]  /*8320*/  MUFU.EX2 R206, R209 ;  /* 0x000000d100ce7308 */ /* 0x000e620000000800 */
[----:B------:R-:W1:Y:S01]  /*8330*/  SHFL.IDX PT, R28, R73, R230, 0x1f ;  /* 0x00001fe6491c7589 */ /* 0x000e6200000e0000 */
[--C-:B------:R-:W-:Y:S01]  /*8340*/  FADD.FTZ R52, R52, -R229.reuse ;  /* 0x800000e534347221 */ /* 0x100fe20000010000 */
[----:B------:R-:W-:Y:S01]  /*8350*/  FADD.FTZ R54, R54, -R229 ;  /* 0x800000e536367221 */ /* 0x000fe20000010000 */
[----:B------:R-:W-:Y:S01]  /*8360*/  FADD.FTZ R53, R53, -R226 ;  /* 0x800000e235357221 */ /* 0x000fe20000010000 */
[----:B------:R-:W1:Y:S01]  /*8370*/  SHFL.IDX PT, R76, R73, R234, 0x1f ;  /* 0x00001fea494c7589 */ /* 0x000e6200000e0000 */
[----:B---3--:R-:W-:-:S02]  /*8380*/  FADD.FTZ R66, R66, -R77 ;  /* 0x8000004d42427221 */ /* 0x008fc40000010000 */
[----:B------:R-:W3:Y:S01]  /*8390*/  MUFU.EX2 R213, R213 ;  /* 0x000000d500d57308 */ /* 0x000ee20000000800 */
[----:B------:R2:W3:Y:S01]  /*83a0*/  SHFL.IDX PT, R75, R73, R233, 0x1f ;  /* 0x00001fe9494b7589 */ /* 0x0004e200000e0000 */
[----:B------:R-:W-:Y:S01]  /*83b0*/  FFMA.FTZ R82, -R114, R114, 1 ;  /* 0x3f80000072527423 */ /* 0x000fe20000010172 */
[----:B------:R-:W-:Y:S01]  /*83c0*/  FMUL.FTZ R42, R42, R219 ;  /* 0x000000db2a2a7220 */ /* 0x000fe20000410000 */
[----:B------:R-:W-:Y:S01]  /*83d0*/  FMUL.FTZ R47, R194, R47 ;  /* 0x0000002fc22f7220 */ /* 0x000fe20000410000 */
[----:B--2---:R-:W-:Y:S01]  /*83e0*/  FADD.FTZ R73, R56, -R81 ;  /* 0x8000005138497221 */ /* 0x004fe20000010000 */
[----:B------:R-:W-:Y:S01]  /*83f0*/  FADD.FTZ R56, R57, -R78 ;  /* 0x8000004e39387221 */ /* 0x000fe20000010000 */
[----:B------:R-:W-:Y:S01]  /*8400*/  FADD.FTZ R78, R63, -R74 ;  /* 0x8000004a3f4e7221 */ /* 0x000fe20000010000 */
[----:B------:R-:W-:Y:S01]  /*8410*/  FFMA.FTZ R74, -R104, R104, 1 ;  /* 0x3f800000684a7423 */ /* 0x000fe20000010168 */
[----:B------:R-:W-:Y:S01]  /*8420*/  FMUL.FTZ R73, R36, R73 ;  /* 0x0000004924497220 */ /* 0x000fe20000410000 */
[----:B------:R-:W-:Y:S01]  /*8430*/  FADD.FTZ R57, R64, -R77 ;  /* 0x8000004d40397221 */ /* 0x000fe20000010000 */
[----:B------:R-:W-:-:S02]  /*8440*/  FFMA.FTZ R77, -R105, R105, 1 ;  /* 0x3f800000694d7423 */ /* 0x000fc40000010169 */
[----:B------:R-:W-:Y:S01]  /*8450*/  FMUL.FTZ R74, R74, R73 ;  /* 0x000000494a4a7220 */ /* 0x000fe20000410000 */
[----:B------:R-:W-:Y:S01]  /*8460*/  FMUL.FTZ R56, R211, R56 ;  /* 0x00000038d3387220 */ /* 0x000fe20000410000 */
[----:B------:R-:W2:Y:S01]  /*8470*/  MUFU.EX2 R73, R214 ;  /* 0x000000d600497308 */ /* 0x000ea20000000800 */
[----:B------:R-:W-:Y:S01]  /*8480*/  FMUL.FTZ R80, R35, R55 ;  /* 0x0000003723507220 */ /* 0x000fe20000410000 */
[--C-:B-1----:R-:W-:Y:S01]  /*8490*/  FADD.FTZ R55, R60, -R79.reuse ;  /* 0x8000004f3c377221 */ /* 0x102fe20000010000 */
[----:B------:R-:W-:Y:S01]  /*84a0*/  FADD.FTZ R62, R62, -R79 ;  /* 0x8000004f3e3e7221 */ /* 0x000fe20000010000 */
[----:B------:R-:W-:Y:S01]  /*84b0*/  FMUL.FTZ R77, R77, R56 ;  /* 0x000000384d4d7220 */ /* 0x000fe20000410000 */
[----:B------:R-:W-:Y:S01]  /*84c0*/  FADD.FTZ R58, R58, -R81 ;  /* 0x800000513a3a7221 */ /* 0x000fe20000010000 */
[----:B------:R-:W-:Y:S01]  /*84d0*/  FFMA.FTZ R79, -R111, R111, 1 ;  /* 0x3f8000006f4f7423 */ /* 0x000fe2000001016f */
[----:B------:R-:W-:Y:S01]  /*84e0*/  FMUL.FTZ R56, R203, R78 ;  /* 0x0000004ecb387220 */ /* 0x000fe20000410000 */
[----:B------:R-:W-:Y:S01]  /*84f0*/  FFMA.FTZ R51, -R102, R102, 1 ;  /* 0x3f80000066337423 */ /* 0x000fe20000010166 */
[----:B------:R-:W-:Y:S01]  /*8500*/  FMUL.FTZ R83, R19, R52 ;  /* 0x0000003413537220 */ /* 0x000fe20000410000 */
[----:B------:R-:W-:Y:S01]  /*8510*/  FMUL.FTZ R54, R21, R54 ;  /* 0x0000003615367220 */ /* 0x000fe20000410000 */
[--C-:B------:R-:W-:Y:S01]  /*8520*/  FADD.FTZ R60, R65, -R28.reuse ;  /* 0x8000001c413c7221 */ /* 0x100fe20000010000 */
[----:B------:R-:W-:Y:S01]  /*8530*/  FADD.FTZ R67, R67, -R28 ;  /* 0x8000001c43437221 */ /* 0x000fe20000010000 */
[----:B------:R-:W-:Y:S01]  /*8540*/  FMUL.FTZ R52, R34, R53 ;  /* 0x0000003522347220 */ /* 0x000fe20000410000 */
[--C-:B------:R-:W-:Y:S01]  /*8550*/  FADD.FTZ R28, R69, -R76.reuse ;  /* 0x8000004c451c7221 */ /* 0x100fe20000010000 */
[----:B------:R-:W-:Y:S01]  /*8560*/  FMUL.FTZ R69, R199, R58 ;  /* 0x0000003ac7457220 */ /* 0x000fe20000410000 */
[----:B------:R-:W-:Y:S01]  /*8570*/  FMUL.FTZ R79, R79, R56 ;  /* 0x000000384f4f7220 */ /* 0x000fe20000410000 */
[--C-:B---3--:R-:W-:Y:S01]  /*8580*/  FADD.FTZ R63, R68, -R75.reuse ;  /* 0x8000004b443f7221 */ /* 0x108fe20000010000 */
        /* <DEDUP_REMOVED lines=9> */
[----:B------:R-:W-:Y:S01]  /*8620*/  FADD.FTZ R64, R71, -R76 ;  /* 0x8000004c47407221 */ /* 0x000fe20000010000 */
[----:B------:R-:W-:Y:S01]  /*8630*/  FMUL.FTZ R52, R103, R80 ;  /* 0x0000005067347220 */ /* 0x000fe20000410000 */
        /* <DEDUP_REMOVED lines=278> */
.L_x_2858:
        /* <DEDUP_REMOVED lines=58> */
.L_x_2859:
        /* <DEDUP_REMOVED lines=12> */
.L_x_2849:
        /* <DEDUP_REMOVED lines=34> */
.L_x_2829:
[----:B------:R-:W-:Y:S05]  /*9e20*/  @P0 BRA `(.L_x_2828) ;  /* 0x0000004000f40947 */ /* 0x000fea0003800000 */
[----:B------:R-:W1:Y:S01]  /*9e30*/  LDC R12, c[0x0][0x850] ;  /* 0x00021400ff0c7b82 */ /* 0x000e620000000800 */
[----:B------:R-:W2:Y:S01]  /*9e40*/  S2R R20, SR_TID.X ;  /* 0x0000000000147919 */ /* 0x000ea20000002100 */
[----:B------:R-:W-:Y:S01]  /*9e50*/  ULOP3.LUT UR4, URZ, UR38, URZ, 0x33, !UPT ;  /* 0x000000263f047292 */ /* 0x000fe2000f8e333f */
[----:B------:R-:W-:Y:S01]  /*9e60*/  MOV R7, UR40 ;  /* 0x0000002800077c02 */ /* 0x000fe20008000f00 */
[----:B------:R-:W-:Y:S01]  /*9e70*/  ULDC.64 UR6, c[0x0][0x840] ;  /* 0x0002100000067ab9 */ /* 0x000fe20000000a00 */
[----:B------:R-:W3:Y:S01]  /*9e80*/  S2R R21, SR_CgaCtaId ;  /* 0x0000000000157919 */ /* 0x000ee20000008800 */
[----:B------:R-:W-:Y:S02]  /*9e90*/  MOV R10, 0x400 ;  /* 0x00000400000a7802 */ /* 0x000fe40000000f00 */
[----:B------:R-:W4:Y:S08]  /*9ea0*/  LDC R2, c[0x0][0x8b4] ;  /* 0x00022d00ff027b82 */ /* 0x000f300000000800 */
[----:B------:R-:W5:Y:S01]  /*9eb0*/  LDC.64 R14, c[0x0][0x820] ;  /* 0x00020800ff0e7b82 */ /* 0x000f620000000a00 */
[----:B-1----:R-:W-:-:S07]  /*9ec0*/  ISETP.NE.AND P0, PT, R12, 0x1, PT ;  /* 0x000000010c00780c */ /* 0x002fce0003f05270 */
[----:B------:R-:W1:Y:S01]  /*9ed0*/  LDC.64 R16, c[0x0][0x848] ;  /* 0x00021200ff107b82 */ /* 0x000e620000000a00 */
[----:B----4-:R-:W-:Y:S01]  /*9ee0*/  VIADD R18, R2, UR4 ;  /* 0x0000000402127c36 */ /* 0x010fe20008000000 */
[----:B------:R-:W-:Y:S01]  /*9ef0*/  ULDC.64 UR4, c[0x0][0x818] ;  /* 0x0002060000047ab9 */ /* 0x000fe20000000a00 */
[----:B--2---:R-:W-:-:S05]  /*9f00*/  VIADD R19, R20, 0xffffff80 ;  /* 0xffffff8014137836 */ /* 0x004fca0000000000 */
[----:B------:R-:W2:Y:S01]  /*9f10*/  @P0 LDC R0, c[0x0][0x854] ;  /* 0x00021500ff000b82 */ /* 0x000ea20000000800 */
[----:B------:R-:W-:Y:S02]  /*9f20*/  SHF.L.U32 R4, R18, 0xd, RZ ;  /* 0x0000000d12047819 */ /* 0x000fe400000006ff */
[----:B------:R-:W-:Y:S02]  /*9f30*/  SHF.R.S32.HI R2, RZ, 0x1f, R19 ;  /* 0x0000001fff027819 */ /* 0x000fe40000011413 */
[----:B------:R-:W-:Y:S02]  /*9f40*/  SHF.R.S32.HI R5, RZ, 0x1f, R4 ;  /* 0x0000001fff057819 */ /* 0x000fe40000011404 */
[----:B------:R-:W-:Y:S01]  /*9f50*/  LEA.HI R9, R2, R19, RZ, 0x7 ;  /* 0x0000001302097211 */ /* 0x000fe200078f38ff */
[----:B------:R-:W4:Y:S01]  /*9f60*/  @P0 LDC R3, c[0x0][0x858] ;  /* 0x00021600ff030b82 */ /* 0x000f220000000800 */
[----:B---3--:R-:W-:Y:S01]  /*9f70*/  LEA R21, R21, R10, 0x18 ;  /* 0x0000000a15157211 */ /* 0x008fe200078ec0ff */
[----:B--2---:R-:W-:-:S05]  /*9f80*/  @P0 IMAD.HI.U32 R0, R0, UR40, RZ ;  /* 0x0000002800000c27 */ /* 0x004fca000f8e00ff */
[----:B----4-:R-:W-:-:S04]  /*9f90*/  @P0 SHF.R.U32.HI R7, RZ, R3, R0 ;  /* 0x00000003ff070219 */ /* 0x010fc80000011600 */
[----:B------:R-:W-:Y:S01]  /*9fa0*/  SHF.R.S32.HI R8, RZ, 0x1f, R7 ;  /* 0x0000001fff087819 */ /* 0x000fe20000011407 */
[----:B------:R-:W-:-:S04]  /*9fb0*/  IMAD.WIDE.U32 R2, R7, UR4, R4 ;  /* 0x0000000407027c25 */ /* 0x000fc8000f8e0004 */
[C---:B------:R-:W-:Y:S02]  /*9fc0*/  IMAD R6, R8.reuse, UR6, RZ ;  /* 0x0000000608067c24 */ /* 0x040fe4000f8e02ff */
[----:B------:R-:W-:Y:S01]  /*9fd0*/  IMAD R0, R8, UR4, RZ ;  /* 0x0000000408007c24 */ /* 0x000fe2000f8e02ff */
[----:B------:R-:W-:Y:S01]  /*9fe0*/  USHF.R.S32.HI UR4, URZ, 0x1f, UR39 ;  /* 0x0000001f3f047899 */ /* 0x000fe20008011427 */
[C---:B------:R-:W-:Y:S02]  /*9ff0*/  IMAD R13, R7.reuse, UR7, R6 ;  /* 0x00000007070d7c24 */ /* 0x040fe4000f8e0206 */
[----:B------:R-:W-:Y:S01]  /*a000*/  IMAD R11, R7, UR5, R0 ;  /* 0x00000005070b7c24 */ /* 0x000fe2000f8e0200 */
[C---:B------:R-:W-:Y:S01]  /*a010*/  LOP3.LUT R0, R9.reuse, 0xfffff80, RZ, 0xc0, !PT ;  /* 0x0fffff8009007812 */ /* 0x040fe200078ec0ff */
[----:B------:R-:W-:Y:S02]  /*a020*/  IMAD.SHL.U32 R6, R9, 0x20, RZ ;  /* 0x0000002009067824 */ /* 0x000fe400078e00ff */
[----:B------:R-:W-:Y:S01]  /*a030*/  IMAD.WIDE.U32 R4, R7, UR6, R4 ;  /* 0x0000000607047c25 */ /* 0x000fe2000f8e0004 */
[----:B------:R-:W-:-:S02]  /*a040*/  IADD3 R3, R3, R11, RZ ;  /* 0x0000000b03037210 */ /* 0x000fc40007ffe0ff */
[----:B------:R-:W-:Y:S01]  /*a050*/  LOP3.LUT R9, R6, 0x3ffff000, RZ, 0xc0, !PT ;  /* 0x3ffff00006097812 */ /* 0x000fe200078ec0ff */
[----:B------:R-:W-:Y:S02]  /*a060*/  IMAD.IADD R0, R19, 0x1, -R0 ;  /* 0x0000000113007824 */ /* 0x000fe400078e0a00 */
[----:B------:R-:W-:Y:S02]  /*a070*/  IMAD.IADD R5, R5, 0x1, R13 ;  /* 0x0000000105057824 */ /* 0x000fe400078e020d */
[----:B-----5:R-:W-:Y:S02]  /*a080*/  IMAD R6, R14, UR4, RZ ;  /* 0x000000040e067c24 */ /* 0x020fe4000f8e02ff */
[----:B-1----:R-:W-:Y:S01]  /*a090*/  IMAD R10, R16, UR4, RZ ;  /* 0x00000004100a7c24 */ /* 0x002fe2000f8e02ff */
[----:B------:R-:W-:Y:S05]  /*a0a0*/  WARPSYNC.ALL ;  /* 0x0000000000007948 */ /* 0x000fea0003800000 */
[----:B------:R-:W-:-:S02]  /*a0b0*/  IMAD R0, R0, 0x4, R9 ;  /* 0x0000000400007824 */ /* 0x000fc400078e0209 */
[----:B------:R-:W-:Y:S02]  /*a0c0*/  IMAD R11, R15, UR39, R6 ;  /* 0x000000270f0b7c24 */ /* 0x000fe4000f8e0206 */
[----:B------:R-:W-:Y:S01]  /*a0d0*/  IMAD.WIDE.U32 R2, R14, UR39, R2 ;  /* 0x000000270e027c25 */ /* 0x000fe2000f8e0002 */
[----:B------:R-:W-:-:S03]  /*a0e0*/  LEA R0, R0, R21, 0x2 ;  /* 0x0000001500007211 */ /* 0x000fc600078e10ff */
[----:B------:R-:W-:Y:S02]  /*a0f0*/  IMAD R9, R17, UR39, R10 ;  /* 0x0000002711097c24 */ /* 0x000fe4000f8e020a */
[----:B------:R-:W-:-:S04]  /*a100*/  IMAD.WIDE.U32 R4, R16, UR39, R4 ;  /* 0x0000002710047c25 */ /* 0x000fc8000f8e0004 */
[----:B------:R-:W-:Y:S02]  /*a110*/  IMAD.IADD R11, R3, 0x1, R11 ;  /* 0x00000001030b7824 */ /* 0x000fe400078e020b */
[----:B------:R-:W-:Y:S01]  /*a120*/  IMAD.IADD R10, R5, 0x1, R9 ;  /* 0x00000001050a7824 */ /* 0x000fe200078e0209 */
[----:B------:R-:W-:Y:S01]  /*a130*/  BAR.SYNC.DEFER_BLOCKING 0x1, 0x100 ;  /* 0x0044000000007b1d */ /* 0x000fe20000010000 */
[----:B------:R-:W-:Y:S02]  /*a140*/  ISETP.NE.AND P0, PT, R19, RZ, PT ;  /* 0x000000ff1300720c */ /* 0x000fe40003f05270 */
[----:B------:R-:W-:-:S03]  /*a150*/  ISETP.NE.AND P1, PT, R20, 0x80, PT ;  /* 0x000000801400780c */ /* 0x000fc60003f25270 */
        /* <DEDUP_REMOVED lines=9> */
[----:B------:R-:W-:Y:S02]  /*a1f0*/  SHF.R.S32.HI R9, RZ, 0x1f, R6 ;  /* 0x0000001fff097819 */ /* 0x000fe40000011406 */
[----:B------:R-:W-:-:S04]  /*a200*/  IADD3 R6, P2, P3, R6, UR4, R7 ;  /* 0x0000000406067c10 */ /* 0x000fc8000fb5e007 */
[----:B------:R-:W-:Y:S01]  /*a210*/  IADD3.X R9, R9, UR5, R8, P2, P3 ;  /* 0x0000000509097c10 */ /* 0x000fe200097e6408 */
[----:B------:R3:W-:Y:S01]  /*a220*/  STS.128 [R0], R152 ;  /* 0x0000009800007388 */ /* 0x0007e20000000c00 */
[C---:B------:R-:W-:Y:S01]  /*a230*/  SHF.L.U32 R18, R6.reuse, 0x2, RZ ;  /* 0x0000000206127819 */ /* 0x040fe200000006ff */
[----:B------:R-:W-:Y:S01]  /*a240*/  ULDC.64 UR4, c[0x0][0x868] ;  /* 0x00021a0000047ab9 */ /* 0x000fe20000000a00 */
[----:B------:R-:W-:Y:S01]  /*a250*/  SHF.L.U64.HI R13, R6, 0x2, R9 ;  /* 0x00000002060d7819 */ /* 0x000fe20000010209 */
[----:B------:R3:W-:Y:S01]  /*a260*/  STS.128 [R0+0x800], R156 ;  /* 0x0008009c00007388 */ /* 0x0007e20000000c00 */
[----:B------:R-:W-:Y:S01]  /*a270*/  IADD3 R6, P4, R18, UR4, RZ ;  /* 0x0000000412067c10 */ /* 0x000fe2000ff9e0ff */
[----:B------:R-:W-:Y:S01]  /*a280*/  IMAD.MOV R9, RZ, RZ, -R7 ;  /* 0x000000ffff097224 */ /* 0x000fe200078e0a07 */
[----:B-1----:R-:W-:Y:S01]  /*a290*/  LEA R14, P2, R2, R14, 0x2 ;  /* 0x0000000e020e7211 */ /* 0x002fe200078410ff */
[----:B------:R3:W-:Y:S01]  /*a2a0*/  STS.128 [R0+0x1000], R160 ;  /* 0x001000a000007388 */ /* 0x0007e20000000c00 */
[----:B------:R-:W-:Y:S01]  /*a2b0*/  IADD3.X R7, R13, UR5, RZ, P4, !PT ;  /* 0x000000050d077c10 */ /* 0x000fe2000a7fe4ff */
[----:B------:R-:W-:-:S02]  /*a2c0*/  IMAD R9, R12, R9, UR40 ;  /* 0x000000280c097e24 */ /* 0x000fc4000f8e0209 */
[----:B------:R3:W-:Y:S01]  /*a2d0*/  STS.128 [R0+0x1800], R164 ;  /* 0x001800a400007388 */ /* 0x0007e20000000c00 */
[----:B--2---:R-:W-:-:S03]  /*a2e0*/  LEA R16, P3, R4, R16, 0x2 ;  /* 0x0000001004107211 */ /* 0x004fc600078610ff */
[----:B------:R3:W-:Y:S04]  /*a2f0*/  STS.128 [R0+0x2000], R168 ;  /* 0x002000a800007388 */ /* 0x0007e80000000c00 */
[----:B------:R3:W-:Y:S04]  /*a300*/  STS.128 [R0+0x2800], R172 ;  /* 0x002800ac00007388 */ /* 0x0007e80000000c00 */
[----:B------:R3:W-:Y:S04]  /*a310*/  STS.128 [R0+0x3000], R176 ;  /* 0x003000b000007388 */ /* 0x0007e80000000c00 */
[----:B------:R3:W-:Y:S01]  /*a320*/  STS.128 [R0+0x3800], R180 ;  /* 0x003800b400007388 */ /* 0x0007e20000000c00 */
[----:B------:R-:W-:Y:S05]  /*a330*/  @P0 BRA `(.L_x_2862) ;  /* 0x0000000000140947 */ /* 0x000fea0003800000 */
.L_x_2863:
[----:B------:R-:W2:Y:S04]  /*a340*/  LDG.E.STRONG.GPU R8, desc[UR36][R6.64] ;  /* 0x0000002406087981 */ /* 0x000ea8000c1ef900 */
[----:B--2---:R-:W-:Y:S01]  /*a350*/  CCTL.IVALL ;  /* 0x00000000ff00798f */ /* 0x004fe20002000000 */
[----:B------:R-:W-:Y:S05]  /*a360*/  YIELD ;  /* 0x0000000000007946 */ /* 0x000fea0003800000 */
[----:B------:R-:W-:-:S13]  /*a370*/  ISETP.NE.AND P0, PT, R8, R9, PT ;  /* 0x000000090800720c */ /* 0x000fda0003f05270 */
[----:B------:R-:W-:Y:S05]  /*a380*/  @P0 BRA `(.L_x_2863) ;  /* 0xfffffffc00ec0947 */ /* 0x000fea000383ffff */
.L_x_2862:
[----:B------:R-:W-:Y:S05]  /*a390*/  BSYNC B0 ;  /* 0x0000000000007941 */ /* 0x000fea0003800000 */
.L_x_2861:
[----:B------:R-:W-:Y:S01]  /*a3a0*/  UMOV UR4, 0xffffffff ;  /* 0xffffffff00047882 */ /* 0x000fe20000000000 */
[----:B------:R-:W-:Y:S02]  /*a3b0*/  LEA.HI.X R11, R2, R15, R11, 0x2, P2 ;  /* 0x0000000f020b7211 */ /* 0x000fe400010f140b */
[----:B------:R-:W-:Y:S01]  /*a3c0*/  LEA.HI.X R10, R4, R17, R10, 0x2, P3 ;  /* 0x00000011040a7211 */ /* 0x000fe200018f140a */
[----:B------:R-:W-:Y:S06]  /*a3d0*/  BRA.DIV UR4, `(.L_x_2864) ;  /* 0x0000004204107947 */ /* 0x000fec000b800000 */
[----:B------:R-:W-:Y:S01]  /*a3e0*/  NOP ;  /* 0x0000000000007918 */ /* 0x000fe20000000000 */
.L_x_2953:
        /* <DEDUP_REMOVED lines=17> */
.L_x_2867:
[----:B------:R-:W-:Y:S01]  /*a500*/  @P0 ELECT P2, URZ, PT ;  /* 0x00000000003f082f */ /* 0x000fe20003840000 */
[----:B------:R1:W-:-:S12]  /*a510*/  UBLKRED.G.S.ADD.F32.RN [UR4], [UR6], UR7, desc[UR8] ;  /* 0x00000804060073bb */ /* 0x0003d800080a1407 */
[----:B------:R-:W-:Y:S02]  /*a520*/  @P2 PLOP3.LUT P0, PT, P2, PT, PT, 0x8, 0x0 ;  /* 0x000000000000281c */ /* 0x000fe4000170e170 */
[----:B------:R-:W-:-:S11]  /*a530*/  PLOP3.LUT P2, PT, PT, PT, PT, 0x8, 0x0 ;  /* 0x000000000000781c */ /* 0x000fd60003f4e170 */
[----:B-1----:R-:W-:Y:S05]  /*a540*/  @P0 BRA.U.ANY `(.L_x_2867) ;  /* 0xfffffffd00ec0947 */ /* 0x002fea000393ffff */
[----:B------:R0:W-:Y:S01]  /*a550*/  UTMACMDFLUSH ;  /* 0x00000000000079b7 */ /* 0x0001e20000000000 */
[----:B------:R-:W-:-:S04]  /*a560*/  DEPBAR.LE SB0, 0x0 ;  /* 0x000080000000791a */ /* 0x000fc80000000000 */
.L_x_2866:
[----:B------:R-:W-:Y:S05]  /*a570*/  BSYNC B0 ;  /* 0x0000000000007941 */ /* 0x000fea0003800000 */
.L_x_2865:
        /* <DEDUP_REMOVED lines=14> */
.L_x_2869:
[----:B------:R-:W-:Y:S05]  /*a660*/  BSYNC B0 ;  /* 0x0000000000007941 */ /* 0x000fea0003800000 */
.L_x_2868:
        /* <DEDUP_REMOVED lines=14> */
.L_x_2872:
[----:B-1-3--:R-:W2:Y:S04]  /*a750*/  LDG.E.STRONG.GPU R0, desc[UR36][R2.64] ;  /* 0x0000002402007981 */ /* 0x00aea8000c1ef900 */
[----:B--2---:R-:W-:Y:S01]  /*a760*/  CCTL.IVALL ;  /* 0x00000000ff00798f */ /* 0x004fe20002000000 */
[----:B------:R-:W-:Y:S05]  /*a770*/  YIELD ;  /* 0x0000000000007946 */ /* 0x000fea0003800000 */
[----:B------:R-:W-:-:S13]  /*a780*/  ISETP.NE.AND P0, PT, R0, R9, PT ;  /* 0x000000090000720c */ /* 0x000fda0003f05270 */
[----:B------:R-:W-:Y:S05]  /*a790*/  @P0 BRA `(.L_x_2872) ;  /* 0xfffffffc00ec0947 */ /* 0x000fea000383ffff */
.L_x_2871:
[----:B------:R-:W-:Y:S05]  /*a7a0*/  BSYNC B0 ;  /* 0x0000000000007941 */ /* 0x000fea0003800000 */
.L_x_2870:
[----:B------:R-:W-:-:S03]  /*a7b0*/  UMOV UR4, 0xffffffff ;  /* 0xffffffff00047882 */ /* 0x000fc60000000000 */
[----:B------:R-:W-:Y:S05]  /*a7c0*/  BRA.DIV UR4, `(.L_x_2873) ;  /* 0x0000003e04307947 */ /* 0x000fea000b800000 */
[----:B------:R-:W-:Y:S01]  /*a7d0*/  NOP ;  /* 0x0000000000007918 */ /* 0x000fe20000000000 */
.L_x_2956:
        /* <DEDUP_REMOVED lines=17> */
.L_x_2876:
[----:B------:R-:W-:Y:S01]  /*a8f0*/  @P0 ELECT P2, URZ, PT ;  /* 0x00000000003f082f */ /* 0x000fe20003840000 */
[----:B------:R2:W-:-:S12]  /*a900*/  UBLKRED.G.S.ADD.F32.RN [UR4], [UR6], UR7, desc[UR8] ;  /* 0x00000804060073bb */ /* 0x0005d800080a1407 */
[----:B------:R-:W-:Y:S02]  /*a910*/  @P2 PLOP3.LUT P0, PT, P2, PT, PT, 0x8, 0x0 ;  /* 0x000000000000281c */ /* 0x000fe4000170e170 */
[----:B------:R-:W-:-:S11]  /*a920*/  PLOP3.LUT P2, PT, PT, PT, PT, 0x8, 0x0 ;  /* 0x000000000000781c */ /* 0x000fd60003f4e170 */
[----:B--2---:R-:W-:Y:S05]  /*a930*/  @P0 BRA.U.ANY `(.L_x_2876) ;  /* 0xfffffffd00ec0947 */ /* 0x004fea000393ffff */
[----:B------:R0:W-:Y:S01]  /*a940*/  UTMACMDFLUSH ;  /* 0x00000000000079b7 */ /* 0x0001e20000000000 */
[----:B------:R-:W-:-:S04]  /*a950*/  DEPBAR.LE SB0, 0x0 ;  /* 0x000080000000791a */ /* 0x000fc80000000000 */
.L_x_2875:
[----:B------:R-:W-:Y:S05]  /*a960*/  BSYNC B0 ;  /* 0x0000000000007941 */ /* 0x000fea0003800000 */
.L_x_2874:
[----:B------:R-:W-:Y:S01]  /*a970*/  NOP ;  /* 0x0000000000007918 */ /* 0x000fe20000000000 */
[----:B------:R-:W-:Y:S05]  /*a980*/  @P1 BRA `(.L_x_2828) ;  /* 0x00000038001c1947 */ /* 0x000fea0003800000 */
[----:B------:R-:W-:Y:S01]  /*a990*/  MOV R5, 0x1 ;  /* 0x0000000100057802 */ /* 0x000fe20000000f00 */
        /* <DEDUP_REMOVED lines=11> */
.L_x_2824:
        /* <DEDUP_REMOVED lines=29> */
.L_x_2878:
[----:B------:R-:W-:Y:S01]  /*ac20*/  ULDC UR9, c[0x0][0x8cc] ;  /* 0x0002330000097ab9 */ /* 0x000fe20000000800 */
[----:B------:R-:W-:Y:S01]  /*ac30*/  UMOV UR7, UR8 ;  /* 0x0000000800077c82 */ /* 0x000fe20008000000 */
[----:B------:R-:W-:-:S11]  /*ac40*/  UISETP.NE.AND UP0, UPT, UR9, 0x1, UPT ;  /* 0x000000010900788c */ /* 0x000fd6000bf05270 */
[----:B------:R-:W-:Y:S02]  /*ac50*/  @UP0 ULDC.64 UR10, c[0x0][0x8d0] ;  /* 0x00023400000a0ab9 */ /* 0x000fe40000000a00 */
[----:B------:R-:W-:-:S04]  /*ac60*/  UIMAD.WIDE.U32 UR4, UR8, UR10, URZ ;  /* 0x0000000a080472a5 */ /* 0x000fc8000f8e003f */
[----:B------:R-:W-:-:S04]  /*ac70*/  @UP0 USHF.R.U32.HI UR7, URZ, UR11, UR5 ;  /* 0x0000000b3f070299 */ /* 0x000fc80008011605 */
[----:B------:R-:W-:-:S12]  /*ac80*/  UIMAD UR4, UR7, UR9, URZ ;  /* 0x00000009070472a4 */ /* 0x000fd8000f8e023f */
.L_x_2879:
        /* <DEDUP_REMOVED lines=75> */
[----:B------:R-:W-:Y:S01]  /*b140*/  IMAD.U32 R3, RZ, RZ, UR4 ;  /* 0x00000004ff037e24 */ /* 0x000fe2000f8e00ff */
[----:B------:R-:W-:Y:S06]  /*b150*/  @P2 BRA `(.L_x_2882) ;  /* 0x0000000000302947 */ /* 0x000fec0003800000 */
[----:B------:R-:W-:-:S04]  /*b160*/  UIMAD UR4, UR8, 0x60, UR12 ;  /* 0x00000060080478a4 */ /* 0x000fc8000f8e020c */
[----:B------:R-:W-:-:S04]  /*b170*/  USHF.R.S32.HI UR10, URZ, 0x1f, UR4 ;  /* 0x0000001f3f0a7899 */ /* 0x000fc80008011404 */
[----:B------:R-:W-:-:S04]  /*b180*/  ULEA.HI UR10, UR10, UR4, URZ, 0x7 ;  /* 0x000000040a0a7291 */ /* 0x000fc8000f8f383f */
[----:B------:R-:W-:-:S04]  /*b190*/  USHF.R.S32.HI UR10, URZ, 0x7, UR10 ;  /* 0x000000073f0a7899 */ /* 0x000fc8000801140a */
[----:B------:R-:W-:-:S04]  /*b1a0*/  UISETP.LT.AND UP0, UPT, UR16, UR10, UPT ;  /* 0x0000000a1000728c */ /* 0x000fc8000bf01270 */
[----:B------:R-:W-:-:S06]  /*b1b0*/  USEL UR10, UR16, UR10, UP0 ;  /* 0x0000000a100a7287 */ /* 0x000fcc0008000000 */
[----:B------:R-:W-:-:S07]  /*b1c0*/  IADD3 R5, R8, UR10, RZ ;  /* 0x0000000a08057c10 */ /* 0x000fce000fffe0ff */
.L_x_2883:
[----:B------:R-:W2:Y:S04]  /*b1d0*/  LDG.E.STRONG.GPU R4, desc[UR36][R2.64] ;  /* 0x0000002402047981 */ /* 0x000ea8000c1ef900 */
[----:B--2---:R-:W-:Y:S01]  /*b1e0*/  CCTL.IVALL ;  /* 0x00000000ff00798f */ /* 0x004fe20002000000 */
[----:B------:R-:W-:Y:S05]  /*b1f0*/  YIELD ;  /* 0x0000000000007946 */ /* 0x000fea0003800000 */
[----:B------:R-:W-:-:S13]  /*b200*/  ISETP.NE.AND P1, PT, R4, R5, PT ;  /* 0x000000050400720c */ /* 0x000fda0003f25270 */
[----:B------:R-:W-:Y:S05]  /*b210*/  @P1 BRA `(.L_x_2883) ;  /* 0xfffffffc00ec1947 */ /* 0x000fea000383ffff */
.L_x_2882:
[----:B------:R-:W-:Y:S05]  /*b220*/  BSYNC B0 ;  /* 0x0000000000007941 */ /* 0x000fea0003800000 */
.L_x_2881:
[----:B------:R-:W-:-:S03]  /*b230*/  UMOV UR4, 0xffffffff ;  /* 0xffffffff00047882 */ /* 0x000fc60000000000 */
[----:B------:R-:W-:Y:S05]  /*b240*/  BRA.DIV UR4, `(.L_x_2884) ;  /* 0x0000003204ac7947 */ /* 0x000fea000b800000 */
[----:B------:R-:W-:Y:S01]  /*b250*/  NOP ;  /* 0x0000000000007918 */ /* 0x000fe20000000000 */
.L_x_2959:
        /* <DEDUP_REMOVED lines=22> */
.L_x_2886:
[----:B------:R-:W-:Y:S05]  /*b3c0*/  BSYNC B0 ;  /* 0x0000000000007941 */ /* 0x000fea0003800000 */
.L_x_2885:
        /* <DEDUP_REMOVED lines=20> */
.L_x_2888:
[----:B------:R-:W-:Y:S05]  /*b510*/  BSYNC B0 ;  /* 0x0000000000007941 */ /* 0x000fea0003800000 */
.L_x_2887:
[----:B------:R-:W-:Y:S06]  /*b520*/  BAR.ARV 0xa, 0xa0 ;  /* 0x0282800000007b1d */ /* 0x000fec0000002000 */
[----:B------:R-:W-:Y:S04]  /*b530*/  BSSY B0, `(.L_x_2889) ;  /* 0x0000003000007945 */ /* 0x000fe80003800000 */
[----:B------:R-:W-:Y:S05]  /*b540*/  @!P0 BRA `(.L_x_2890) ;  /* 0x0000000000048947 */ /* 0x000fea0003800000 */
[----:B------:R-:W-:-:S04]  /*b550*/  DEPBAR.LE SB0, 0x0 ;  /* 0x000080000000791a */ /* 0x000fc80000000000 */
.L_x_2890:
[----:B------:R-:W-:Y:S05]  /*b560*/  BSYNC B0 ;  /* 0x0000000000007941 */ /* 0x000fea0003800000 */
.L_x_2889:
        /* <DEDUP_REMOVED lines=19> */
.L_x_2892:
[----:B------:R-:W-:Y:S05]  /*b6a0*/  BSYNC B0 ;  /* 0x0000000000007941 */ /* 0x000fea0003800000 */
.L_x_2891:
[----:B------:R-:W-:Y:S01]  /*b6b0*/  UIADD3 UR17, UR8, 0x1, URZ ;  /* 0x0000000108117890 */ /* 0x000fe2000fffe03f */
[----:B------:R-:W-:Y:S11]  /*b6c0*/  BRA `(.L_x_2893) ;  /* 0x0000000000047947 */ /* 0x000ff60003800000 */
.L_x_2880:
[----:B------:R-:W-:-:S05]  /*b6d0*/  UMOV UR17, UR8 ;  /* 0x0000000800117c82 */ /* 0x000fca0008000000 */
.L_x_2893:
        /* <DEDUP_REMOVED lines=12> */
.L_x_2918:
        /* <DEDUP_REMOVED lines=12> */
[----:B------:R-:W-:-:S04]  /*b860*/  USHF.R.S32.HI UR18, URZ, 0x1f, UR28 ;  /* 0x0000001f3f127899 */ /* 0x000fc8000801141c */
[----:B------:R-:W-:-:S04]  /*b870*/  ULEA.HI UR18, UR18, UR28, URZ, 0x7 ;  /* 0x0000001c12127291 */ /* 0x000fc8000f8f383f */
[----:B------:R-:W-:-:S04]  /*b880*/  USHF.R.S32.HI UR18, URZ, 0x7, UR18 ;  /* 0x000000073f127899 */ /* 0x000fc80008011412 */
[----:B------:R-:W-:-:S04]  /*b890*/  UISETP.LT.AND UP0, UPT, UR16, UR18, UPT ;  /* 0x000000121000728c */ /* 0x000fc8000bf01270 */
[----:B------:R-:W-:-:S06]  /*b8a0*/  USEL UR18, UR16, UR18, UP0 ;  /* 0x0000001210127287 */ /* 0x000fcc0008000000 */
[----:B------:R-:W-:-:S07]  /*b8b0*/  VIADD R5, R8, UR18 ;  /* 0x0000001208057c36 */ /* 0x000fce0008000000 */
.L_x_2896:
[----:B------:R-:W2:Y:S04]  /*b8c0*/  LDG.E.STRONG.GPU R4, desc[UR36][R2.64] ;  /* 0x0000002402047981 */ /* 0x000ea8000c1ef900 */
[----:B--2---:R-:W-:Y:S01]  /*b8d0*/  CCTL.IVALL ;  /* 0x00000000ff00798f */ /* 0x004fe20002000000 */
[----:B------:R-:W-:Y:S05]  /*b8e0*/  YIELD ;  /* 0x0000000000007946 */ /* 0x000fea0003800000 */
[----:B------:R-:W-:-:S13]  /*b8f0*/  ISETP.NE.AND P1, PT, R4, R5, PT ;  /* 0x000000050400720c */ /* 0x000fda0003f25270 */
[----:B------:R-:W-:Y:S05]  /*b900*/  @P1 BRA `(.L_x_2896) ;  /* 0xfffffffc00ec1947 */ /* 0x000fea000383ffff */
.L_x_2895:
[----:B------:R-:W-:Y:S05]  /*b910*/  BSYNC B0 ;  /* 0x0000000000007941 */ /* 0x000fea0003800000 */
.L_x_2894:
[----:B------:R-:W-:-:S03]  /*b920*/  UMOV UR18, 0xffffffff ;  /* 0xffffffff00127882 */ /* 0x000fc60000000000 */
[----:B------:R-:W-:Y:S05]  /*b930*/  BRA.DIV UR18, `(.L_x_2897) ;  /* 0x0000002e120c7947 */ /* 0x000fea000b800000 */
[----:B------:R-:W-:Y:S01]  /*b940*/  NOP ;  /* 0x0000000000007918 */ /* 0x000fe20000000000 */
.L_x_2962:
        /* <DEDUP_REMOVED lines=19> */
.L_x_2899:
[----:B------:R-:W-:Y:S05]  /*ba80*/  BSYNC B0 ;  /* 0x0000000000007941 */ /* 0x000fea0003800000 */
.L_x_2898:
        /* <DEDUP_REMOVED lines=15> */
.L_x_2901:
[----:B------:R-:W-:Y:S05]  /*bb80*/  BSYNC B0 ;  /* 0x0000000000007941 */ /* 0x000fea0003800000 */
.L_x_2900:
[----:B------:R-:W-:Y:S06]  /*bb90*/  BAR.ARV 0xa, 0xa0 ;  /* 0x0282800000007b1d */ /* 0x000fec0000002000 */
[----:B------:R-:W-:Y:S04]  /*bba0*/  BSSY B0, `(.L_x_2902) ;  /* 0x0000003000007945 */ /* 0x000fe80003800000 */
[----:B------:R-:W-:Y:S05]  /*bbb0*/  @!P0 BRA `(.L_x_2903) ;  /* 0x0000000000048947 */ /* 0x000fea0003800000 */
[----:B------:R-:W-:-:S04]  /*bbc0*/  DEPBAR.LE SB0, 0x0 ;  /* 0x000080000000791a */ /* 0x000fc80000000000 */
.L_x_2903:
[----:B------:R-:W-:Y:S05]  /*bbd0*/  BSYNC B0 ;  /* 0x0000000000007941 */ /* 0x000fea0003800000 */
.L_x_2902:
        /* <DEDUP_REMOVED lines=19> */
.L_x_2905:
[----:B------:R-:W-:Y:S05]  /*bd10*/  BSYNC B0 ;  /* 0x0000000000007941 */ /* 0x000fea0003800000 */
.L_x_2904:
        /* <DEDUP_REMOVED lines=16> */
.L_x_2908:
[----:B------:R-:W2:Y:S04]  /*be20*/  LDG.E.STRONG.GPU R4, desc[UR36][R2.64] ;  /* 0x0000002402047981 */ /* 0x000ea8000c1ef900 */
[----:B--2---:R-:W-:Y:S01]  /*be30*/  CCTL.IVALL ;  /* 0x00000000ff00798f */ /* 0x004fe20002000000 */
[----:B------:R-:W-:Y:S05]  /*be40*/  YIELD ;  /* 0x0000000000007946 */ /* 0x000fea0003800000 */
[----:B------:R-:W-:-:S13]  /*be50*/  ISETP.NE.AND P1, PT, R4, R5, PT ;  /* 0x000000050400720c */ /* 0x000fda0003f25270 */
[----:B------:R-:W-:Y:S05]  /*be60*/  @P1 BRA `(.L_x_2908) ;  /* 0xfffffffc00ec1947 */ /* 0x000fea000383ffff */
.L_x_2907:
[----:B------:R-:W-:Y:S05]  /*be70*/  BSYNC B0 ;  /* 0x0000000000007941 */ /* 0x000fea0003800000 */
.L_x_2906:
[----:B------:R-:W-:-:S03]  /*be80*/  UMOV UR10, 0xffffffff ;  /* 0xffffffff000a7882 */ /* 0x000fc60000000000 */
[----:B------:R-:W-:Y:S05]  /*be90*/  BRA.DIV UR10, `(.L_x_2909) ;  /* 0x000000260ad07947 */ /* 0x000fea000b800000 */
[----:B------:R-:W-:Y:S01]  /*bea0*/  NOP ;  /* 0x0000000000007918 */ /* 0x000fe20000000000 */
.L_x_2965:
        /* <DEDUP_REMOVED lines=15> */
.L_x_2911:
[----:B------:R-:W-:Y:S05]  /*bfa0*/  BSYNC B0 ;  /* 0x0000000000007941 */ /* 0x000fea0003800000 */
.L_x_2910:
        /* <DEDUP_REMOVED lines=15> */
.L_x_2913:
[----:B------:R-:W-:Y:S05]  /*c0a0*/  BSYNC B0 ;  /* 0x0000000000007941 */ /* 0x000fea0003800000 */
.L_x_2912:
[----:B------:R-:W-:Y:S06]  /*c0b0*/  BAR.ARV 0xa, 0xa0 ;  /* 0x0282800000007b1d */ /* 0x000fec0000002000 */
[----:B------:R-:W-:Y:S04]  /*c0c0*/  BSSY B0, `(.L_x_2914) ;  /* 0x0000003000007945 */ /* 0x000fe80003800000 */
[----:B------:R-:W-:Y:S05]  /*c0d0*/  @!P0 BRA `(.L_x_2915) ;  /* 0x0000000000048947 */ /* 0x000fea0003800000 */
[----:B------:R-:W-:-:S04]  /*c0e0*/  DEPBAR.LE SB0, 0x0 ;  /* 0x000080000000791a */ /* 0x000fc80000000000 */
.L_x_2915:
[----:B------:R-:W-:Y:S05]  /*c0f0*/  BSYNC B0 ;  /* 0x0000000000007941 */ /* 0x000fea0003800000 */
.L_x_2914:
        /* <DEDUP_REMOVED lines=19> */
.L_x_2917:
[----:B------:R-:W-:Y:S05]  /*c230*/  BSYNC B0 ;  /* 0x0000000000007941 */ /* 0x000fea0003800000 */
.L_x_2916:
[----:B------:R-:W-:Y:S02]  /*c240*/  UIADD3 UR17, UR17, 0x2, URZ ;  /* 0x0000000211117890 */ /* 0x000fe4000fffe03f */
[----:B------:R-:W-:Y:S02]  /*c250*/  UIADD3 UR4, UR4, 0x3000, URZ ;  /* 0x0000300004047890 */ /* 0x000fe4000fffe03f */
[----:B------:R-:W-:-:S06]  /*c260*/  UISETP.GE.AND UP0, UPT, UR17, UR5, UPT ;  /* 0x000000051100728c */ /* 0x000fcc000bf06270 */
[----:B------:R-:W-:-:S13]  /*c270*/  PLOP3.LUT P1, PT, PT, PT, UP0, 0x80, 0x0 ;  /* 0x000000000000781c */ /* 0x000fda0003f2f008 */
[----:B------:R-:W-:Y:S05]  /*c280*/  @!P1 BRA `(.L_x_2918) ;  /* 0xfffffff400449947 */ /* 0x000fea000383ffff */
[----:B------:R-:W-:Y:S05]  /*c290*/  BRA `(.L_x_2828) ;  /* 0x0000001c00d87947 */ /* 0x000fea0003800000 */
.L_x_2877:
        /* <DEDUP_REMOVED lines=21> */
.L_x_2919:
[----:B------:R-:W-:Y:S01]  /*c3f0*/  ULDC UR9, c[0x0][0x8cc] ;  /* 0x0002330000097ab9 */ /* 0x000fe20000000800 */
[----:B------:R-:W-:Y:S01]  /*c400*/  UMOV UR7, UR8 ;  /* 0x0000000800077c82 */ /* 0x000fe20008000000 */
[----:B------:R-:W-:-:S11]  /*c410*/  UISETP.NE.AND UP0, UPT, UR9, 0x1, UPT ;  /* 0x000000010900788c */ /* 0x000fd6000bf05270 */
[----:B------:R-:W-:Y:S02]  /*c420*/  @UP0 ULDC.64 UR10, c[0x0][0x8d0] ;  /* 0x00023400000a0ab9 */ /* 0x000fe40000000a00 */
[----:B------:R-:W-:-:S04]  /*c430*/  UIMAD.WIDE.U32 UR4, UR8, UR10, URZ ;  /* 0x0000000a080472a5 */ /* 0x000fc8000f8e003f */
[----:B------:R-:W-:-:S04]  /*c440*/  @UP0 USHF.R.U32.HI UR7, URZ, UR11, UR5 ;  /* 0x0000000b3f070299 */ /* 0x000fc80008011605 */
[----:B------:R-:W-:-:S12]  /*c450*/  UIMAD UR4, UR7, UR9, URZ ;  /* 0x00000009070472a4 */ /* 0x000fd8000f8e023f */
.L_x_2920:
[----:B------:R-:W-:Y:S01]  /*c460*/  ULDC UR9, c[0x0][0x8c0] ;  /* 0x0002300000097ab9 */ /* 0x000fe20000000800 */
[----:B------:R-:W-:Y:S01]  /*c470*/  UIADD3 UR4, UR8, -UR4, URZ ;  /* 0x8000000408047290 */ /* 0x000fe2000fffe03f */
[----:B------:R-:W-:Y:S01]  /*c480*/  IMAD.MOV.U32 R8, RZ, RZ, 0x1 ;  /* 0x00000001ff087424 */ /* 0x000fe200078e00ff */
[----:B------:R-:W-:Y:S01]  /*c490*/  UISETP.NE.AND UP0, UPT, UR9, 0x1, UPT ;  /* 0x000000010900788c */ /* 0x000fe2000bf05270 */
[----:B------:R-:W-:Y:S01]  /*c4a0*/  MOV R0, RZ ;  /* 0x000000ff00007202 */ /* 0x000fe20000000f00 */
        /* <DEDUP_REMOVED lines=18> */
[----:B-1----:R-:W-:Y:S01]  /*c5d0*/  IADD3 R2, -R2, UR11, R3 ;  /* 0x0000000b02027c10 */ /* 0x002fe2000fffe103 */
[----:B------:R-:W-:-:S04]  /*c5e0*/  VIADD R3, R3, 0x5f ;  /* 0x0000005f03037836 */ /* 0x000fc80000000000 */
        /* <DEDUP_REMOVED lines=31> */
[----:B------:R-:W-:Y:S01]  /*c7e0*/  MOV R9, UR21 ;  /* 0x0000001500097c02 */ /* 0x000fe20008000f00 */
[----:B------:R-:W-:-:S03]  /*c7f0*/  IMAD.WIDE.U32 R6, R6, UR20, RZ ;  /* 0x0000001406067c25 */ /* 0x000fc6000f8e00ff */
[----:B------:R-:W-:Y:S01]  /*c800*/  SHF.R.S32.HI R9, RZ, 0x1f, R9 ;  /* 0x0000001fff097819 */ /* 0x000fe20000011409 */
[----:B---3--:R-:W-:-:S04]  /*c810*/  IMAD.WIDE.U32 R2, R12, UR21, R2 ;  /* 0x000000150c027c25 */ /* 0x008fc8000f8e0002 */
[----:B------:R-:W-:Y:S01]  /*c820*/  IMAD R0, R9, R12, RZ ;  /* 0x0000000c09007224 */ /* 0x000fe200078e02ff */
[----:B------:R2:W-:Y:S01]  /*c830*/  STL.64 [R1], R2 ;  /* 0x0000000201007387 */ /* 0x0005e20000100a00 */
[----:B------:R-:W-:Y:S02]  /*c840*/  IMAD.IADD R7, R7, 0x1, R15 ;  /* 0x0000000107077824 */ /* 0x000fe400078e020f */
        /* <DEDUP_REMOVED lines=16> */
.L_x_2966:
[----:B------:R-:W2:Y:S01]  /*c950*/  LDL.64 R14, [R1] ;  /* 0x00000000010e7983 */ /* 0x000ea20000100a00 */
[----:B------:R-:W-:Y:S02]  /*c960*/  IMAD.IADD R21, R7, 0x1, R11 ;  /* 0x0000000107157824 */ /* 0x000fe400078e020b */
[----:B------:R-:W-:Y:S01]  /*c970*/  IMAD.MOV.U32 R8, RZ, RZ, 0x1 ;  /* 0x00000001ff087424 */ /* 0x000fe200078e00ff */
[----:B--2---:R-:W-:-:S05]  /*c980*/  IADD3 R10, R15, R13, RZ ;  /* 0x0000000d0f0a7210 */ /* 0x004fca0007ffe0ff */
[----:B------:R2:W-:Y:S01]  /*c990*/  STL [R1+0x8], R10 ;  /* 0x0000080a01007387 */ /* 0x0005e20000100800 */
[----:B------:R-:W-:Y:S05]  /*c9a0*/  @P0 BRA `(.L_x_2924) ;  /* 0x0000000000180947 */ /* 0x000fea0003800000 */
[----:B------:R-:W3:Y:S01]  /*c9b0*/  S2R R2, SR_TID.X ;  /* 0x0000000000027919 */ /* 0x000ee20000002100 */
[----:B-1----:R-:W-:-:S04]  /*c9c0*/  MOV R3, 0x3180 ;  /* 0x0000318000037802 */ /* 0x002fc80000000f00 */
[----:B------:R4:W-:Y:S01]  /*c9d0*/  SYNCS.ARRIVE.TRANS64 RZ, [R0+URZ+0x26810], R3 ;  /* 0x0268100300ff79a7 */ /* 0x0009e2000800003f */
[----:B---3--:R-:W-:-:S13]  /*c9e0*/  LOP3.LUT P1, RZ, R2, 0x1f, RZ, 0xc0, !PT ;  /* 0x0000001f02ff7812 */ /* 0x008fda000782c0ff */
[----:B----4-:R-:W-:Y:S05]  /*c9f0*/  @!P1 BRA `(.L_x_2924) ;  /* 0x0000000000049947 */ /* 0x010fea0003800000 */
[----:B------:R-:W-:Y:S01]  /*ca00*/  BPT.TRAP 0x1 ;  /* 0x000000040000795c */ /* 0x000fe20000300000 */
.L_x_2924:
        /* <DEDUP_REMOVED lines=21> */
[----:B------:R-:W-:Y:S01]  /*cb60*/  UMOV UR27, UR17 ;  /* 0x00000011001b7c82 */ /* 0x000fe20008000000 */
[----:B------:R-:W-:Y:S01]  /*cb70*/  LEA R11, P1, R2, R9, 0x2 ;  /* 0x00000009020b7211 */ /* 0x000fe200078210ff */
[----:B------:R1:W-:Y:S01]  /*cb80*/  STL [R1+0x1c], R14 ;  /* 0x00001c0e01007387 */ /* 0x0003e20000100800 */
[----:B--2---:R-:W-:-:S02]  /*cb90*/  MOV R10, UR5 ;  /* 0x00000005000a7c02 */ /* 0x004fc40008000f00 */
[----:B------:R-:W-:Y:S01]  /*cba0*/  R2UR UR4, R11 ;  /* 0x000000000b0472ca */ /* 0x000fe200000e0000 */
[----:B---3--:R-:W-:Y:S01]  /*cbb0*/  IMAD.MOV.U32 R11, RZ, RZ, R12 ;  /* 0x000000ffff0b7224 */ /* 0x008fe200078e000c */
[----:B------:R-:W-:Y:S01]  /*cbc0*/  LEA.HI.X R2, R2, R10, R3, 0x2, P1 ;  /* 0x0000000a02027211 */ /* 0x000fe200008f1403 */
[----:B------:R-:W-:Y:S01]  /*cbd0*/  IMAD.MOV.U32 R12, RZ, RZ, R13 ;  /* 0x000000ffff0c7224 */ /* 0x000fe200078e000d */
[----:B------:R1:W-:Y:S01]  /*cbe0*/  STL [R1+0x10], RZ ;  /* 0x000010ff01007387 */ /* 0x0003e20000100800 */
[----:B------:R-:W-:Y:S01]  /*cbf0*/  IMAD.MOV.U32 R13, RZ, RZ, 0x8000 ;  /* 0x00008000ff0d7424 */ /* 0x000fe200078e00ff */
[----:B------:R-:W-:Y:S02]  /*cc00*/  R2UR UR5, R2 ;  /* 0x00000000020572ca */ /* 0x000fe400000e0000 */
[----:B------:R-:W-:-:S04]  /*cc10*/  IADD3 R2, P1, R11, 0xf0, RZ ;  /* 0x000000f00b027810 */ /* 0x000fc80007f3e0ff */
[----:B------:R-:W-:Y:S02]  /*cc20*/  IADD3.X R3, RZ, R12, RZ, P1, !PT ;  /* 0x0000000cff037210 */ /* 0x000fe40000ffe4ff */
[----:B------:R-:W-:Y:S02]  /*cc30*/  R2UR UR22, R2 ;  /* 0x00000000021672ca */ /* 0x000fe400000e0000 */
        /* <DEDUP_REMOVED lines=24> */
[----:B------:R-:W-:Y:S02]  /*cdc0*/  IMAD.MOV.U32 R8, RZ, RZ, 0x1 ;  /* 0x00000001ff087424 */ /* 0x000fe400078e00ff */
[----:B------:R-:W-:Y:S02]  /*cdd0*/  IMAD.MOV.U32 R13, RZ, RZ, R5 ;  /* 0x000000ffff0d7224 */ /* 0x000fe400078e0005 */
[C---:B------:R-:W-:Y:S01]  /*cde0*/  IMAD.IADD R16, R4.reuse, 0x1, R16 ;  /* 0x0000000104107824 */ /* 0x040fe200078e0210 */
[----:B------:R-:W-:-:S04]  /*cdf0*/  IADD3 R4, R4, -0x2, RZ ;  /* 0xfffffffe04047810 */ /* 0x000fc80007ffe0ff */
[----:B------:R-:W-:Y:S02]  /*ce00*/  ISETP.NE.AND P1, PT, R4, R5, PT ;  /* 0x000000050400720c */ /* 0x000fe40003f25270 */
[----:B------:R-:W-:-:S05]  /*ce10*/  LOP3.LUT R4, R16, 0x1, RZ, 0xc0, !PT ;  /* 0x0000000110047812 */ /* 0x000fca00078ec0ff */
[----:B------:R1:W-:Y:S06]  /*ce20*/  STL [R1+0x18], R4 ;  /* 0x0000180401007387 */ /* 0x0003ec0000100800 */
[----:B------:R-:W-:Y:S05]  /*ce30*/  @!P1 BRA `(.L_x_2926) ;  /* 0x0000000800589947 */ /* 0x000fea0003800000 */
[----:B------:R-:W-:Y:S01]  /*ce40*/  IADD3 R16, R16, -R4, RZ ;  /* 0x8000000410107210 */ /* 0x000fe20007ffe0ff */
[----:B------:R-:W-:Y:S02]  /*ce50*/  IMAD.MOV.U32 R13, RZ, RZ, R5 ;  /* 0x000000ffff0d7224 */ /* 0x000fe400078e0005 */
[----:B------:R-:W-:-:S07]  /*ce60*/  IMAD.MOV.U32 R8, RZ, RZ, 0x1 ;  /* 0x00000001ff087424 */ /* 0x000fce00078e00ff */
.L_x_2935:
[----:B--23--:R-:W-:-:S04]  /*ce70*/  SHF.L.U32 R17, R8, 0x1f, RZ ;  /* 0x0000001f08117819 */ /* 0x00cfc800000006ff */
[----:B------:R-:W2:Y:S02]  /*ce80*/  SYNCS.PHASECHK.TRANS64.TRYWAIT P1, [R0+URZ+0x26840], R17 ;  /* 0x02684011000075a7 */ /* 0x000ea4000802017f */
[----:B--2---:R-:W-:Y:S05]  /*ce90*/  @!P1 BRA `(.L_x_2927) ;  /* 0x0000001800009947 */ /* 0x004fea0003800000 */
.L_x_2967:
        /* <DEDUP_REMOVED lines=8> */
.L_x_2928:
        /* <DEDUP_REMOVED lines=17> */
[----:B-1----:R-:W-:Y:S02]  /*d030*/  IMAD.MOV.U32 R11, RZ, RZ, R4 ;  /* 0x000000ffff0b7224 */ /* 0x002fe400078e0004 */
        /* <DEDUP_REMOVED lines=11> */
.L_x_2968:
        /* <DEDUP_REMOVED lines=8> */
.L_x_2930:
        /* <DEDUP_REMOVED lines=31> */
.L_x_2969:
        /* <DEDUP_REMOVED lines=8> */
.L_x_2932:
        /* <DEDUP_REMOVED lines=24> */
.L_x_2971:
        /* <DEDUP_REMOVED lines=8> */
.L_x_2934:
        /* <DEDUP_REMOVED lines=28> */
.L_x_2926:
[----:B-1----:R-:W4:Y:S04]  /*d7a0*/  LDL.LU R4, [R1+0x18] ;  /* 0x0000180001047983 */ /* 0x002f280000300800 */
[----:B------:R1:W5:Y:S01]  /*d7b0*/  LDL R5, [R1+0x1c] ;  /* 0x00001c0001057983 */ /* 0x0003620000100800 */
[----:B----4-:R-:W-:-:S13]  /*d7c0*/  ISETP.NE.AND P1, PT, R4, RZ, PT ;  /* 0x000000ff0400720c */ /* 0x010fda0003f25270 */
[----:B-1----:R-:W-:Y:S05]  /*d7d0*/  @!P1 BRA `(.L_x_2925) ;  /* 0x0000000400249947 */ /* 0x002fea0003800000 */
[----:B------:R-:W-:-:S04]  /*d7e0*/  SHF.L.U32 R14, R8, 0x1f, RZ ;  /* 0x0000001f080e7819 */ /* 0x000fc800000006ff */
[----:B------:R-:W1:Y:S02]  /*d7f0*/  SYNCS.PHASECHK.TRANS64.TRYWAIT P1, [R0+URZ+0x26840], R14 ;  /* 0x0268400e000075a7 */ /* 0x000e64000802017f */
[----:B-1----:R-:W-:Y:S05]  /*d800*/  @!P1 BRA `(.L_x_2936) ;  /* 0x0000000c00f89947 */ /* 0x002fea0003800000 */
.L_x_2972:
        /* <DEDUP_REMOVED lines=8> */
.L_x_2937:
        /* <DEDUP_REMOVED lines=26> */
.L_x_2973:
        /* <DEDUP_REMOVED lines=8> */
.L_x_2939:
        /* <DEDUP_REMOVED lines=28> */
.L_x_2925:
        /* <DEDUP_REMOVED lines=8> */
.L_x_2974:
[----:B------:R-:W-:Y:S05]  /*dcf0*/  @P1 BRA `(.L_x_2941) ;  /* 0x0000000000181947 */ /* 0x000fea0003800000 */
[----:B------:R-:W4:Y:S01]  /*dd00*/  S2R R2, SR_TID.X ;  /* 0x0000000000027919 */ /* 0x000f220000002100 */
[----:B-1----:R-:W-:-:S04]  /*dd10*/  MOV R3, 0x3180 ;  /* 0x0000318000037802 */ /* 0x002fc80000000f00 */
[----:B------:R1:W-:Y:S01]  /*dd20*/  SYNCS.ARRIVE.TRANS64 RZ, [R4+URZ+0x26830], R3 ;  /* 0x0268300304ff79a7 */ /* 0x0003e2000800003f */
[----:B----4-:R-:W-:-:S13]  /*dd30*/  LOP3.LUT P0, RZ, R2, 0x1f, RZ, 0xc0, !PT ;  /* 0x0000001f02ff7812 */ /* 0x010fda000780c0ff */
[----:B-1----:R-:W-:Y:S05]  /*dd40*/  @!P0 BRA `(.L_x_2941) ;  /* 0x0000000000048947 */ /* 0x002fea0003800000 */
[----:B------:R-:W-:Y:S01]  /*dd50*/  BPT.TRAP 0x1 ;  /* 0x000000040000795c */ /* 0x000fe20000300000 */
.L_x_2941:
        /* <DEDUP_REMOVED lines=36> */
.L_x_2922:
[----:B------:R-:W-:Y:S05]  /*dfa0*/  BSYNC B0 ;  /* 0x0000000000007941 */ /* 0x000fea0003800000 */
.L_x_2921:
[----:B------:R-:W-:-:S03]  /*dfb0*/  UMOV UR4, 0xffffffff ;  /* 0xffffffff00047882 */ /* 0x000fc60000000000 */
[----:B------:R-:W-:Y:S05]  /*dfc0*/  BRA.DIV UR4, `(.L_x_2942) ;  /* 0x0000000a04447947 */ /* 0x000fea000b800000 */
[----:B------:R-:W-:-:S13]  /*dfd0*/  ELECT P6, URZ, PT ;  /* 0x00000000003f782f */ /* 0x000fda00038c0000 */
.L_x_2977:
[----:B------:R-:W-:Y:S05]  /*dfe0*/  @!P6 BRA `(.L_x_2828) ;  /* 0x000000000084e947 */ /* 0x000fea0003800000 */
[----:B------:R-:W2:Y:S02]  /*dff0*/  LDL.LU R2, [R1+0xc] ;  /* 0x00000c0001027983 */ /* 0x000ea40000300800 */
[----:B--2---:R-:W-:-:S04]  /*e000*/  LOP3.LUT R2, R2, 0x2, RZ, 0xfc, !PT ;  /* 0x0000000202027812 */ /* 0x004fc800078efcff */
[----:B------:R-:W-:-:S13]  /*e010*/  ISETP.NE.AND P2, PT, R2, 0x3, PT ;  /* 0x000000030200780c */ /* 0x000fda0003f45270 */
[----:B------:R-:W-:Y:S05]  /*e020*/  @!P2 BRA `(.L_x_2943) ;  /* 0x000000000004a947 */ /* 0x000fea0003800000 */
[----:B------:R-:W-:Y:S01]  /*e030*/  BPT.TRAP 0x1 ;  /* 0x000000040000795c */ /* 0x000fe20000300000 */
.L_x_2943:
        /* <DEDUP_REMOVED lines=15> */
.L_x_2978:
[----:B------:R-:W2:Y:S02]  /*e130*/  SYNCS.PHASECHK.TRANS64.TRYWAIT P0, [R3+URZ], R2 ;  /* 0x00000002030075a7 */ /* 0x000ea4000800017f */
[----:B--2---:R-:W-:Y:S05]  /*e140*/  @!P0 BRA `(.L_x_2945) ;  /* 0x0000000800188947 */ /* 0x004fea0003800000 */
.L_x_2979:
[----:B------:R-:W-:Y:S05]  /*e150*/  @!P2 BRA `(.L_x_2946) ;  /* 0x000000000004a947 */ /* 0x000fea0003800000 */
[----:B------:R-:W-:Y:S01]  /*e160*/  BPT.TRAP 0x1 ;  /* 0x000000040000795c */ /* 0x000fe20000300000 */
.L_x_2946:
[----:B--2---:R-:W-:-:S05]  /*e170*/  VIADD R3, R9, 0x26840 ;  /* 0x0002684009037836 */ /* 0x004fca0000000000 */
[----:B------:R-:W-:-:S04]  /*e180*/  LEA R5, R0, R3, 0x3 ;  /* 0x0000000300057211 */ /* 0x000fc800078e18ff */
[----:B------:R-:W2:Y:S02]  /*e190*/  SYNCS.PHASECHK.TRANS64.TRYWAIT P0, [R5+URZ], R4 ;  /* 0x00000004050075a7 */ /* 0x000ea4000800017f */
[----:B--2---:R-:W-:Y:S05]  /*e1a0*/  @!P0 BRA `(.L_x_2947) ;  /* 0x0000000800148947 */ /* 0x004fea0003800000 */
.L_x_2980:
[----:B------:R-:W-:-:S07]  /*e1b0*/  IMAD R3, R6, 0x8, R3 ;  /* 0x0000000806037824 */ /* 0x000fce00078e0203 */
.L_x_2948:
[----:B---3--:R3:W4:Y:S02]  /*e1c0*/  SYNCS.PHASECHK.TRANS64.TRYWAIT P0, [R3+URZ], R2 ;  /* 0x00000002030075a7 */ /* 0x008724000800017f */
[----:B----4-:R-:W-:Y:S05]  /*e1d0*/  @!P0 NANOSLEEP.SYNCS 0x989680 ;  /* 0x009896800000895d */ /* 0x010fea0003900000 */
[----:B------:R-:W4:Y:S02]  /*e1e0*/  @!P0 SYNCS.PHASECHK.TRANS64 P0, [R3+URZ], R2 ;  /* 0x00000002030085a7 */ /* 0x000f24000800007f */
[----:B----4-:R-:W-:Y:S05]  /*e1f0*/  @!P0 BRA `(.L_x_2948) ;  /* 0xfffffffc00f08947 */ /* 0x010fea000383ffff */
.L_x_2828:
[----:B------:R-:W-:Y:S05]  /*e200*/  BSYNC B6 ;  /* 0x0000000000067941 */ /* 0x000fea0003800000 */
.L_x_2823:
[----:B------:R-:W-:Y:S05]  /*e210*/  EXIT ;  /* 0x000000000000794d */ /* 0x000fea0003800000 */
.L_x_2834:
[----:B------:R-:W-:Y:S01]  /*e220*/  MOV R12, RZ ;  /* 0x000000ff000c7202 */ /* 0x000fe20000000f00 */
[----:B------:R-:W-:Y:S01]  /*e230*/  IMAD.MOV.U32 R11, RZ, RZ, 0x1f ;  /* 0x0000001fff0b7424 */ /* 0x000fe200078e00ff */
[----:B------:R-:W-:-:S07]  /*e240*/  MOV R15, 0xffffffff ;  /* 0xffffffff000f7802 */ /* 0x000fce0000000f00 */
[----:B------:R-:W-:Y:S05]  /*e250*/  WARPSYNC.COLLECTIVE R15, `(.L_x_2949) ;  /* 0x000000000f087348 */ /* 0x000fea0003c00000 */
[----:B------:R1:W2:Y:S02]  /*e260*/  SHFL.IDX P6, R14, R13, R12, R11 ;  /* 0x0000000c0d0e7389 */ /* 0x0002a400000c000b */
[----:B-12---:R-:W-:Y:S01]  /*e270*/  ENDCOLLECTIVE ;  /* 0x000000000000791b */ /* 0x006fe20003800000 */
.L_x_2949:
[----:B------:R-:W-:Y:S05]  /*e280*/  BRA `(.L_x_2950) ;  /* 0xffffff2c00a07947 */ /* 0x000fea000383ffff */
.L_x_2836:
[----:B----4-:R4:W1:Y:S02]  /*e290*/  SYNCS.PHASECHK.TRANS64.TRYWAIT P0, [R17+URZ+0x26800], R2 ;  /* 0x02680002110075a7 */ /* 0x010864000800017f */
[----:B-1----:R-:W-:Y:S05]  /*e2a0*/  @!P0 NANOSLEEP.SYNCS 0x989680 ;  /* 0x009896800000895d */ /* 0x002fea0003900000 */
[----:B------:R-:W1:Y:S02]  /*e2b0*/  @!P0 SYNCS.PHASECHK.TRANS64 P0, [R17+URZ+0x26800], R2 ;  /* 0x02680002110085a7 */ /* 0x000e64000800007f */
[----:B-1----:R-:W-:Y:S05]  /*e2c0*/  @!P0 BRA `(.L_x_2836) ;  /* 0xfffffffc00f08947 */ /* 0x002fea000383ffff */
[----:B------:R-:W-:Y:S05]  /*e2d0*/  BRA `(.L_x_2835) ;  /* 0xffffff2c00b47947 */ /* 0x000fea000383ffff */
.L_x_2841:
[----:B--2---:R2:W3:Y:S02]  /*e2e0*/  SYNCS.PHASECHK.TRANS64.TRYWAIT P1, [R6+URZ+0x26810], R21 ;  /* 0x02681015060075a7 */ /* 0x0044e4000802017f */
[----:B---3--:R-:W-:Y:S05]  /*e2f0*/  @!P1 NANOSLEEP.SYNCS 0x989680 ;  /* 0x009896800000995d */ /* 0x008fea0003900000 */
[----:B------:R-:W3:Y:S02]  /*e300*/  @!P1 SYNCS.PHASECHK.TRANS64 P1, [R6+URZ+0x26810], R21 ;  /* 0x02681015060095a7 */ /* 0x000ee4000802007f */
[----:B---3--:R-:W-:Y:S05]  /*e310*/  @!P1 BRA `(.L_x_2841) ;  /* 0xfffffffc00f09947 */ /* 0x008fea000383ffff */
[----:B------:R-:W-:Y:S05]  /*e320*/  BRA `(.L_x_2840) ;  /* 0xffffff3800687947 */ /* 0x000fea000383ffff */
.L_x_2845:
[----:B------:R1:W1:Y:S02]  /*e330*/  SYNCS.PHASECHK.TRANS64.TRYWAIT P1, [R6+URZ+0x26830], R21 ;  /* 0x02683015060075a7 */ /* 0x000264000802017f */
[----:B-1----:R-:W-:Y:S05]  /*e340*/  @!P1 NANOSLEEP.SYNCS 0x989680 ;  /* 0x009896800000995d */ /* 0x002fea0003900000 */
[----:B------:R-:W1:Y:S02]  /*e350*/  @!P1 SYNCS.PHASECHK.TRANS64 P1, [R6+URZ+0x26830], R21 ;  /* 0x02683015060095a7 */ /* 0x000e64000802007f */
[----:B-1----:R-:W-:Y:S05]  /*e360*/  @!P1 BRA `(.L_x_2845) ;  /* 0xfffffffc00f09947 */ /* 0x002fea000383ffff */
[----:B------:R-:W-:Y:S05]  /*e370*/  BRA `(.L_x_2844) ;  /* 0xffffff3c00647947 */ /* 0x000fea000383ffff */
.L_x_2853:
[----:B--2---:R2:W3:Y:S02]  /*e380*/  SYNCS.PHASECHK.TRANS64.TRYWAIT P1, [R6+URZ+0x26810], R15 ;  /* 0x0268100f060075a7 */ /* 0x0044e4000802017f */
[----:B---3--:R-:W-:Y:S05]  /*e390*/  @!P1 NANOSLEEP.SYNCS 0x989680 ;  /* 0x009896800000995d */ /* 0x008fea0003900000 */
[----:B------:R-:W3:Y:S02]  /*e3a0*/  @!P1 SYNCS.PHASECHK.TRANS64 P1, [R6+URZ+0x26810], R15 ;  /* 0x0268100f060095a7 */ /* 0x000ee4000802007f */
[----:B---3--:R-:W-:Y:S05]  /*e3b0*/  @!P1 BRA `(.L_x_2853) ;  /* 0xfffffffc00f09947 */ /* 0x008fea000383ffff */
[----:B------:R-:W-:Y:S05]  /*e3c0*/  BRA `(.L_x_2852) ;  /* 0xffffff7c00747947 */ /* 0x000fea000383ffff */
.L_x_2857:
[----:B------:R1:W1:Y:S02]  /*e3d0*/  SYNCS.PHASECHK.TRANS64.TRYWAIT P1, [R6+URZ+0x26830], R15 ;  /* 0x0268300f060075a7 */ /* 0x000264000802017f */
[----:B-1----:R-:W-:Y:S05]  /*e3e0*/  @!P1 NANOSLEEP.SYNCS 0x989680 ;  /* 0x009896800000995d */ /* 0x002fea0003900000 */
[----:B------:R-:W1:Y:S02]  /*e3f0*/  @!P1 SYNCS.PHASECHK.TRANS64 P1, [R6+URZ+0x26830], R15 ;  /* 0x0268300f060095a7 */ /* 0x000e64000802007f */
[----:B-1----:R-:W-:Y:S05]  /*e400*/  @!P1 BRA `(.L_x_2857) ;  /* 0xfffffffc00f09947 */ /* 0x002fea000383ffff */
[----:B------:R-:W-:Y:S05]  /*e410*/  BRA `(.L_x_2856) ;  /* 0xffffff8000647947 */ /* 0x000fea000383ffff */
.L_x_2864:
[----:B------:R-:W-:Y:S01]  /*e420*/  BSSY B0, `(.L_x_2951) ;  /* 0x0000005000007945 */ /* 0x000fe20003800000 */
[----:B------:R-:W-:-:S07]  /*e430*/  IMAD.MOV.U32 R15, RZ, RZ, -0x1 ;  /* 0xffffffffff0f7424 */ /* 0x000fce00078e00ff */
[----:B---3--:R-:W-:Y:S05]  /*e440*/  WARPSYNC.COLLECTIVE R15, `(.L_x_2952) ;  /* 0x000000000f087348 */ /* 0x008fea0003c00000 */
[----:B------:R-:W-:Y:S01]  /*e450*/  NOP ;  /* 0x0000000000007918 */ /* 0x000fe20000000000 */
[----:B---3--:R-:W-:Y:S01]  /*e460*/  ENDCOLLECTIVE ;  /* 0x000000000000791b */ /* 0x008fe20003800000 */
.L_x_2952:
[----:B------:R-:W-:Y:S05]  /*e470*/  BSYNC B0 ;  /* 0x0000000000007941 */ /* 0x000fea0003800000 */
.L_x_2951:
[----:B------:R-:W-:Y:S05]  /*e480*/  BRA `(.L_x_2953) ;  /* 0xffffffbc00d87947 */ /* 0x000fea000383ffff */
.L_x_2873:
[----:B------:R-:W-:Y:S01]  /*e490*/  BSSY B0, `(.L_x_2954) ;  /* 0x0000005000007945 */ /* 0x000fe20003800000 */
[----:B------:R-:W-:-:S07]  /*e4a0*/  MOV R15, 0xffffffff ;  /* 0xffffffff000f7802 */ /* 0x000fce0000000f00 */
[----:B-1-3--:R-:W-:Y:S05]  /*e4b0*/  WARPSYNC.COLLECTIVE R15, `(.L_x_2955) ;  /* 0x000000000f087348 */ /* 0x00afea0003c00000 */
[----:B------:R-:W-:Y:S01]  /*e4c0*/  NOP ;  /* 0x0000000000007918 */ /* 0x000fe20000000000 */
[----:B-1-3--:R-:W-:Y:S01]  /*e4d0*/  ENDCOLLECTIVE ;  /* 0x000000000000791b */ /* 0x00afe20003800000 */
.L_x_2955:
[----:B------:R-:W-:Y:S05]  /*e4e0*/  BSYNC B0 ;  /* 0x0000000000007941 */ /* 0x000fea0003800000 */
.L_x_2954:
[----:B------:R-:W-:Y:S05]  /*e4f0*/  BRA `(.L_x_2956) ;  /* 0xffffffc000b87947 */ /* 0x000fea000383ffff */
.L_x_2884:
[----:B------:R-:W-:Y:S01]  /*e500*/  BSSY B0, `(.L_x_2957) ;  /* 0x0000005000007945 */ /* 0x000fe20003800000 */
[----:B------:R-:W-:-:S07]  /*e510*/  IMAD.MOV.U32 R15, RZ, RZ, -0x1 ;  /* 0xffffffffff0f7424 */ /* 0x000fce00078e00ff */
[----:B------:R-:W-:Y:S05]  /*e520*/  WARPSYNC.COLLECTIVE R15, `(.L_x_2958) ;  /* 0x000000000f087348 */ /* 0x000fea0003c00000 */
[----:B------:R-:W-:Y:S01]  /*e530*/  NOP ;  /* 0x0000000000007918 */ /* 0x000fe20000000000 */
[----:B------:R-:W-:Y:S01]  /*e540*/  ENDCOLLECTIVE ;  /* 0x000000000000791b */ /* 0x000fe20003800000 */
.L_x_2958:
[----:B------:R-:W-:Y:S05]  /*e550*/  BSYNC B0 ;  /* 0x0000000000007941 */ /* 0x000fea0003800000 */
.L_x_2957:
[----:B------:R-:W-:Y:S05]  /*e560*/  BRA `(.L_x_2959) ;  /* 0xffffffcc003c7947 */ /* 0x000fea000383ffff */
.L_x_2897:
[----:B------:R-:W-:Y:S01]  /*e570*/  BSSY B0, `(.L_x_2960) ;  /* 0x0000005000007945 */ /* 0x000fe20003800000 */
[----:B------:R-:W-:-:S07]  /*e580*/  MOV R15, 0xffffffff ;  /* 0xffffffff000f7802 */ /* 0x000fce0000000f00 */
[----:B------:R-:W-:Y:S05]  /*e590*/  WARPSYNC.COLLECTIVE R15, `(.L_x_2961) ;  /* 0x000000000f087348 */ /* 0x000fea0003c00000 */
[----:B------:R-:W-:Y:S01]  /*e5a0*/  NOP ;  /* 0x0000000000007918 */ /* 0x000fe20000000000 */
[----:B------:R-:W-:Y:S01]  /*e5b0*/  ENDCOLLECTIVE ;  /* 0x000000000000791b */ /* 0x000fe20003800000 */
.L_x_2961:
[----:B------:R-:W-:Y:S05]  /*e5c0*/  BSYNC B0 ;  /* 0x0000000000007941 */ /* 0x000fea0003800000 */
.L_x_2960:
[----:B------:R-:W-:Y:S05]  /*e5d0*/  BRA `(.L_x_2962) ;  /* 0xffffffd000dc7947 */ /* 0x000fea000383ffff */
.L_x_2909:
[----:B------:R-:W-:Y:S01]  /*e5e0*/  BSSY B0, `(.L_x_2963) ;  /* 0x0000005000007945 */ /* 0x000fe20003800000 */
[----:B------:R-:W-:-:S07]  /*e5f0*/  IMAD.MOV.U32 R15, RZ, RZ, -0x1 ;  /* 0xffffffffff0f7424 */ /* 0x000fce00078e00ff */
[----:B------:R-:W-:Y:S05]  /*e600*/  WARPSYNC.COLLECTIVE R15, `(.L_x_2964) ;  /* 0x000000000f087348 */ /* 0x000fea0003c00000 */
[----:B------:R-:W-:Y:S01]  /*e610*/  NOP ;  /* 0x0000000000007918 */ /* 0x000fe20000000000 */
[----:B------:R-:W-:Y:S01]  /*e620*/  ENDCOLLECTIVE ;  /* 0x000000000000791b */ /* 0x000fe20003800000 */
.L_x_2964:
[----:B------:R-:W-:Y:S05]  /*e630*/  BSYNC B0 ;  /* 0x0000000000007941 */ /* 0x000fea0003800000 */
.L_x_2963:
[----:B------:R-:W-:Y:S05]  /*e640*/  BRA `(.L_x_2965) ;  /* 0xffffffd800187947 */ /* 0x000fea000383ffff */
.L_x_2923:
[----:B-1----:R1:W2:Y:S02]  /*e650*/  SYNCS.PHASECHK.TRANS64.TRYWAIT P1, [R0+URZ+0x26820], R3 ;  /* 0x02682003000075a7 */ /* 0x0022a4000802017f */
[----:B--2---:R-:W-:Y:S05]  /*e660*/  @!P1 NANOSLEEP.SYNCS 0x989680 ;  /* 0x009896800000995d */ /* 0x004fea0003900000 */
[----:B------:R-:W2:Y:S02]  /*e670*/  @!P1 SYNCS.PHASECHK.TRANS64 P1, [R0+URZ+0x26820], R3 ;  /* 0x02682003000095a7 */ /* 0x000ea4000802007f */
[----:B--2---:R-:W-:Y:S05]  /*e680*/  @!P1 BRA `(.L_x_2923) ;  /* 0xfffffffc00f09947 */ /* 0x004fea000383ffff */
[----:B------:R-:W-:Y:S05]  /*e690*/  BRA `(.L_x_2966) ;  /* 0xffffffe000ac7947 */ /* 0x000fea000383ffff */
.L_x_2927:
[----:B--2---:R2:W3:Y:S02]  /*e6a0*/  SYNCS.PHASECHK.TRANS64.TRYWAIT P1, [R0+URZ+0x26840], R17 ;  /* 0x02684011000075a7 */ /* 0x0044e4000802017f */
[----:B---3--:R-:W-:Y:S05]  /*e6b0*/  @!P1 NANOSLEEP.SYNCS 0x989680 ;  /* 0x009896800000995d */ /* 0x008fea0003900000 */
[----:B------:R-:W3:Y:S02]  /*e6c0*/  @!P1 SYNCS.PHASECHK.TRANS64 P1, [R0+URZ+0x26840], R17 ;  /* 0x02684011000095a7 */ /* 0x000ee4000802007f */
[----:B---3--:R-:W-:Y:S05]  /*e6d0*/  @!P1 BRA `(.L_x_2927) ;  /* 0xfffffffc00f09947 */ /* 0x008fea000383ffff */
[----:B------:R-:W-:Y:S05]  /*e6e0*/  BRA `(.L_x_2967) ;  /* 0xffffffe400ec7947 */ /* 0x000fea000383ffff */
.L_x_2929:
[----:B-1----:R1:W3:Y:S02]  /*e6f0*/  SYNCS.PHASECHK.TRANS64.TRYWAIT P1, [R0+URZ+0x26828], R17 ;  /* 0x02682811000075a7 */ /* 0x0022e4000802017f */
[----:B---3--:R-:W-:Y:S05]  /*e700*/  @!P1 NANOSLEEP.SYNCS 0x989680 ;  /* 0x009896800000995d */ /* 0x008fea0003900000 */
[----:B------:R-:W3:Y:S02]  /*e710*/  @!P1 SYNCS.PHASECHK.TRANS64 P1, [R0+URZ+0x26828], R17 ;  /* 0x02682811000095a7 */ /* 0x000ee4000802007f */
[----:B---3--:R-:W-:Y:S05]  /*e720*/  @!P1 BRA `(.L_x_2929) ;  /* 0xfffffffc00f09947 */ /* 0x008fea000383ffff */
[----:B------:R-:W-:Y:S05]  /*e730*/  BRA `(.L_x_2968) ;  /* 0xffffffe8006c7947 */ /* 0x000fea000383ffff */
.L_x_2931:
[----:B---3--:R3:W4:Y:S02]  /*e740*/  SYNCS.PHASECHK.TRANS64.TRYWAIT P1, [R0+URZ+0x26848], R17 ;  /* 0x02684811000075a7 */ /* 0x008724000802017f */
[----:B----4-:R-:W-:Y:S05]  /*e750*/  @!P1 NANOSLEEP.SYNCS 0x989680 ;  /* 0x009896800000995d */ /* 0x010fea0003900000 */
[----:B------:R-:W4:Y:S02]  /*e760*/  @!P1 SYNCS.PHASECHK.TRANS64 P1, [R0+URZ+0x26848], R17 ;  /* 0x02684811000095a7 */ /* 0x000f24000802007f */
[----:B----4-:R-:W-:Y:S05]  /*e770*/  @!P1 BRA `(.L_x_2931) ;  /* 0xfffffffc00f09947 */ /* 0x010fea000383ffff */
[----:B------:R-:W-:Y:S05]  /*e780*/  BRA `(.L_x_2969) ;  /* 0xffffffe800f47947 */ /* 0x000fea000383ffff */
.L_x_2933:
[----:B------:R-:W-:-:S07]  /*e790*/  SHF.L.U32 R4, R8, 0x1f, RZ ;  /* 0x0000001f08047819 */ /* 0x000fce00000006ff */
.L_x_2970:
[----:B----4-:R4:W1:Y:S02]  /*e7a0*/  SYNCS.PHASECHK.TRANS64.TRYWAIT P1, [R0+URZ+0x26820], R4 ;  /* 0x02682004000075a7 */ /* 0x010864000802017f */
[----:B-1----:R-:W-:Y:S05]  /*e7b0*/  @!P1 NANOSLEEP.SYNCS 0x989680 ;  /* 0x009896800000995d */ /* 0x002fea0003900000 */
[----:B------:R-:W1:Y:S02]  /*e7c0*/  @!P1 SYNCS.PHASECHK.TRANS64 P1, [R0+URZ+0x26820], R4 ;  /* 0x02682004000095a7 */ /* 0x000e64000802007f */
[----:B-1----:R-:W-:Y:S05]  /*e7d0*/  @!P1 BRA `(.L_x_2970) ;  /* 0xfffffffc00f09947 */ /* 0x002fea000383ffff */
[----:B------:R-:W-:Y:S05]  /*e7e0*/  BRA `(.L_x_2971) ;  /* 0xffffffec005c7947 */ /* 0x000fea000383ffff */
.L_x_2936:
[----:B-1----:R1:W4:Y:S02]  /*e7f0*/  SYNCS.PHASECHK.TRANS64.TRYWAIT P1, [R0+URZ+0x26840], R14 ;  /* 0x0268400e000075a7 */ /* 0x002324000802017f */
[----:B----4-:R-:W-:Y:S05]  /*e800*/  @!P1 NANOSLEEP.SYNCS 0x989680 ;  /* 0x009896800000995d */ /* 0x010fea0003900000 */
[----:B------:R-:W4:Y:S02]  /*e810*/  @!P1 SYNCS.PHASECHK.TRANS64 P1, [R0+URZ+0x26840], R14 ;  /* 0x0268400e000095a7 */ /* 0x000f24000802007f */
[----:B----4-:R-:W-:Y:S05]  /*e820*/  @!P1 BRA `(.L_x_2936) ;  /* 0xfffffffc00f09947 */ /* 0x010fea000383ffff */
[----:B------:R-:W-:Y:S05]  /*e830*/  BRA `(.L_x_2972) ;  /* 0xffffffec00f47947 */ /* 0x000fea000383ffff */
.L_x_2938:
[----:B-1----:R1:W4:Y:S02]  /*e840*/  SYNCS.PHASECHK.TRANS64.TRYWAIT P1, [R0+URZ+0x26828], R14 ;  /* 0x0268280e000075a7 */ /* 0x002324000802017f */
[----:B----4-:R-:W-:Y:S05]  /*e850*/  @!P1 NANOSLEEP.SYNCS 0x989680 ;  /* 0x009896800000995d */ /* 0x010fea0003900000 */
[----:B------:R-:W4:Y:S02]  /*e860*/  @!P1 SYNCS.PHASECHK.TRANS64 P1, [R0+URZ+0x26828], R14 ;  /* 0x0268280e000095a7 */ /* 0x000f24000802007f */
[----:B----4-:R-:W-:Y:S05]  /*e870*/  @!P1 BRA `(.L_x_2938) ;  /* 0xfffffffc00f09947 */ /* 0x010fea000383ffff */
[----:B------:R-:W-:Y:S05]  /*e880*/  BRA `(.L_x_2973) ;  /* 0xfffffff000687947 */ /* 0x000fea000383ffff */
.L_x_2940:
[----:B-1----:R1:W4:Y:S02]  /*e890*/  SYNCS.PHASECHK.TRANS64.TRYWAIT P0, [R4+URZ+0x26840], R3 ;  /* 0x02684003040075a7 */ /* 0x002324000800017f */
[----:B----4-:R-:W-:Y:S05]  /*e8a0*/  @!P0 NANOSLEEP.SYNCS 0x989680 ;  /* 0x009896800000895d */ /* 0x010fea0003900000 */
[----:B------:R-:W4:Y:S02]  /*e8b0*/  @!P0 SYNCS.PHASECHK.TRANS64 P0, [R4+URZ+0x26840], R3 ;  /* 0x02684003040085a7 */ /* 0x000f24000800007f */
[----:B----4-:R-:W-:Y:S05]  /*e8c0*/  @!P0 BRA `(.L_x_2940) ;  /* 0xfffffffc00f08947 */ /* 0x010fea000383ffff */
[----:B------:R-:W-:Y:S05]  /*e8d0*/  BRA `(.L_x_2974) ;  /* 0xfffffff400047947 */ /* 0x000fea000383ffff */
.L_x_2942:
[----:B------:R-:W-:Y:S01]  /*e8e0*/  BSSY B0, `(.L_x_2975) ;  /* 0x0000006000007945 */ /* 0x000fe20003800000 */
[----:B------:R-:W-:-:S07]  /*e8f0*/  MOV R15, 0xffffffff ;  /* 0xffffffff000f7802 */ /* 0x000fce0000000f00 */
[----:B------:R-:W-:Y:S05]  /*e900*/  WARPSYNC.COLLECTIVE R15, `(.L_x_2976) ;  /* 0x000000000f0c7348 */ /* 0x000fea0003c00000 */
[----:B------:R-:W-:Y:S02]  /*e910*/  ELECT P6, UR62, PT ;  /* 0x00000000003e782f */ /* 0x000fe400038c0000 */
[----:B------:R-:W-:Y:S01]  /*e920*/  MOV R14, UR62 ;  /* 0x0000003e000e7c02 */ /* 0x000fe20008000f00 */
[----:B------:R-:W-:Y:S10]  /*e930*/  ENDCOLLECTIVE ;  /* 0x000000000000791b */ /* 0x000ff40003800000 */
.L_x_2976:
[----:B------:R-:W-:Y:S05]  /*e940*/  BSYNC B0 ;  /* 0x0000000000007941 */ /* 0x000fea0003800000 */
.L_x_2975:
[----:B------:R-:W-:Y:S05]  /*e950*/  BRA `(.L_x_2977) ;  /* 0xfffffff400a07947 */ /* 0x000fea000383ffff */
.L_x_2944:
[----:B-1----:R1:W2:Y:S02]  /*e960*/  SYNCS.PHASECHK.TRANS64.TRYWAIT P0, [R7+URZ], R4 ;  /* 0x00000004070075a7 */ /* 0x0022a4000800017f */
[----:B--2---:R-:W-:Y:S05]  /*e970*/  @!P0 NANOSLEEP.SYNCS 0x989680 ;  /* 0x009896800000895d */ /* 0x004fea0003900000 */
[----:B------:R-:W2:Y:S02]  /*e980*/  @!P0 SYNCS.PHASECHK.TRANS64 P0, [R7+URZ], R4 ;  /* 0x00000004070085a7 */ /* 0x000ea4000800007f */
[----:B--2---:R-:W-:Y:S05]  /*e990*/  @!P0 BRA `(.L_x_2944) ;  /* 0xfffffffc00f08947 */ /* 0x004fea000383ffff */
[----:B------:R-:W-:Y:S05]  /*e9a0*/  BRA `(.L_x_2978) ;  /* 0xfffffff400e07947 */ /* 0x000fea000383ffff */
.L_x_2945:
[----:B--2---:R2:W3:Y:S02]  /*e9b0*/  SYNCS.PHASECHK.TRANS64.TRYWAIT P0, [R3+URZ], R2 ;  /* 0x00000002030075a7 */ /* 0x0044e4000800017f */
[----:B---3--:R-:W-:Y:S05]  /*e9c0*/  @!P0 NANOSLEEP.SYNCS 0x989680 ;  /* 0x009896800000895d */ /* 0x008fea0003900000 */
[----:B------:R-:W3:Y:S02]  /*e9d0*/  @!P0 SYNCS.PHASECHK.TRANS64 P0, [R3+URZ], R2 ;  /* 0x00000002030085a7 */ /* 0x000ee4000800007f */
[----:B---3--:R-:W-:Y:S05]  /*e9e0*/  @!P0 BRA `(.L_x_2945) ;  /* 0xfffffffc00f08947 */ /* 0x008fea000383ffff */
[----:B------:R-:W-:Y:S05]  /*e9f0*/  BRA `(.L_x_2979) ;  /* 0xfffffff400d47947 */ /* 0x000fea000383ffff */
.L_x_2947:
[----:B--2---:R2:W3:Y:S02]  /*ea00*/  SYNCS.PHASECHK.TRANS64.TRYWAIT P0, [R5+URZ], R4 ;  /* 0x00000004050075a7 */ /* 0x0044e4000800017f */
[----:B---3--:R-:W-:Y:S05]  /*ea10*/  @!P0 NANOSLEEP.SYNCS 0x989680 ;  /* 0x009896800000895d */ /* 0x008fea0003900000 */
[----:B------:R-:W3:Y:S02]  /*ea20*/  @!P0 SYNCS.PHASECHK.TRANS64 P0, [R5+URZ], R4 ;  /* 0x00000004050085a7 */ /* 0x000ee4000800007f */
[----:B---3--:R-:W-:Y:S05]  /*ea30*/  @!P0 BRA `(.L_x_2947) ;  /* 0xfffffffc00f08947 */ /* 0x008fea000383ffff */
[----:B------:R-:W-:Y:S05]  /*ea40*/  BRA `(.L_x_2980) ;  /* 0xfffffff400d87947 */ /* 0x000fea000383ffff */
.L_x_2981:
        /* <DEDUP_REMOVED lines=11> */
.L_x_7393:


//--------------------- .text._ZN7cutlass13device_kernelIN5flash22FlashAttnBwdPreprocessIN4cute5tupleIJNS3_1CILi96EEENS5_ILi64EEEEEENS_6half_tEfNS_4arch4Sm90ELb1ELb0EEEEEvNT_6ParamsE --------------------------
	.section	.text._ZN7cutlass13device_kernelIN5flash22FlashAttnBwdPreprocessIN4cute5tupleIJNS3_1CILi96EEENS5_ILi64EEEEEENS_6half_tEfNS_4arch4Sm90ELb1ELb0EEEEEvNT_6ParamsE,"ax",@progbits
	.align	128
.text._ZN7cutlass13device_kernelIN5flash22FlashAttnBwdPreprocessIN4cute5tupleIJNS3_1CILi96EEENS5_ILi64EEEEEENS_6half_tEfNS_4arch4Sm90ELb1ELb0EEEEEvNT_6ParamsE:
        .type           _ZN7cutlass13device_kernelIN5flash22FlashAttnBwdPreprocessIN4cute5tupleIJNS3_1CILi96EEENS5_ILi64EEEEEENS_6half_tEfNS_4arch4Sm90ELb1ELb0EEEEEvNT_6ParamsE,@function
        .size           _ZN7cutlass13device_kernelIN5flash22FlashAttnBwdPreprocessIN4cute5tupleIJNS3_1CILi96EEENS5_ILi64EEEEEENS_6half_tEfNS_4arch4Sm90ELb1ELb0EEEEEvNT_6ParamsE,(.L_x_7394 - _ZN7cutlass13device_kernelIN5flash22FlashAttnBwdPreprocessIN4cute5tupleIJNS3_1CILi96EEENS5_ILi64EEEEEENS_6half_tEfNS_4arch4Sm90ELb1ELb0EEEEEvNT_6ParamsE)
        .other          _ZN7cutlass13device_kernelIN5flash22FlashAttnBwdPreprocessIN4cute5tupleIJNS3_1CILi96EEENS5_ILi64EEEEEENS_6half_tEfNS_4arch4Sm90ELb1ELb0EEEEEvNT_6ParamsE,@"STO_CUDA_ENTRY STV_DEFAULT"
_ZN7cutlass13device_kernelIN5flash22FlashAttnBwdPreprocessIN4cute5tupleIJNS3_1CILi96EEENS5_ILi64EEEEEENS_6half_tEfNS_4arch4Sm90ELb1ELb0EEEEEvNT_6ParamsE:
[----:B------:R-:W-:Y:S01]  /*0000*/  LDC R1, c[0x0][0x28] ;  /* 0x00000a00ff017b82 */ /* 0x000fe20000000800 */
[----:B------:R-:W0:Y:S07]  /*0010*/  S2R R2, SR_CTAID.X ;  /* 0x0000000000027919 */ /* 0x000e2e0000002500 */
[----:B------:R-:W0:Y:S01]  /*0020*/  LDC R7, c[0x0][0x218] ;  /* 0x00008600ff077b82 */ /* 0x000e220000000800 */
[----:B------:R-:W-:Y:S01]  /*0030*/  ULDC.64 UR4, c[0x0][0x208] ;  /* 0x0000820000047ab9 */ /* 0x000fe20000000a00 */
[----:B------:R-:W-:Y:S01]  /*0040*/  BSSY B0, `(.L_x_2982) ;  /* 0x0000023000007945 */ /* 0x000fe20003800000 */
[----:B------:R-:W1:Y:S01]  /*0050*/  S2R R0, SR_TID.X ;  /* 0x0000000000007919 */ /* 0x000e620000002100 */
[----:B------:R-:W-:-:S04]  /*0060*/  MOV R4, 0x7f800000 ;  /* 0x7f80000000047802 */ /* 0x000fc80000000f00 */
[----:B------:R-:W2:Y:S08]  /*0070*/  S2UR UR6, SR_CTAID.Y ;  /* 0x00000000000679c3 */ /* 0x000eb00000002600 */
[----:B------:R-:W3:Y:S08]  /*0080*/  S2UR UR7, SR_CTAID.Z ;  /* 0x00000000000779c3 */ /* 0x000ef00000002700 */
[----:B------:R-:W4:Y:S01]  /*0090*/  LDC.64 R8, c[0x0][0x230] ;  /* 0x00008c00ff087b82 */ /* 0x000f220000000a00 */
[----:B0-----:R-:W-:Y:S01]  /*00a0*/  IMAD R3, R2, -0x60, R7 ;  /* 0xffffffa002037824 */ /* 0x001fe200078e0207 */
[----:B--2---:R-:W-:Y:S01]  /*00b0*/  USHF.R.S32.HI UR8, URZ, 0x1f, UR6 ;  /* 0x0000001f3f087899 */ /* 0x004fe20008011406 */
[----:B-1----:R-:W-:-:S02]  /*00c0*/  ISETP.GT.AND P0, PT, R0, 0x5f, PT ;  /* 0x0000005f0000780c */ /* 0x002fc40003f04270 */
[----:B------:R-:W-:Y:S02]  /*00d0*/  SHF.R.S32.HI R5, RZ, 0x1f, R0 ;  /* 0x0000001fff057819 */ /* 0x000fe40000011400 */
[----:B------:R-:W-:Y:S01]  /*00e0*/  ISETP.GE.OR P1, PT, R0, R3, P0 ;  /* 0x000000030000720c */ /* 0x000fe20000726670 */
[----:B---3--:R-:W-:Y:S01]  /*00f0*/  USHF.R.S32.HI UR9, URZ, 0x1f, UR7 ;  /* 0x0000001f3f097899 */ /* 0x008fe20008011407 */
[----:B------:R-:W-:-:S04]  /*0100*/  LEA.HI R6, R5, R0, RZ, 0x3 ;  /* 0x0000000005067211 */ /* 0x000fc800078f18ff */
[----:B------:R-:W-:-:S04]  /*0110*/  LOP3.LUT R5, R6, 0xfffffff8, RZ, 0xc0, !PT ;  /* 0xfffffff806057812 */ /* 0x000fc800078ec0ff */
[----:B------:R-:W-:-:S04]  /*0120*/  IADD3 R5, -R5, R0, RZ ;  /* 0x0000000005057210 */ /* 0x000fc80007ffe1ff */
[----:B------:R-:W-:Y:S01]  /*0130*/  SHF.L.U32 R14, R5, 0x3, RZ ;  /* 0x00000003050e7819 */ /* 0x000fe200000006ff */
[----:B------:R-:W-:Y:S06]  /*0140*/  @P1 BRA `(.L_x_2983) ;  /* 0x0000000000481947 */ /* 0x000fec0003800000 */
[----:B------:R-:W0:Y:S01]  /*0150*/  LDC.64 R16, c[0x0][0x290] ;  /* 0x0000a400ff107b82 */ /* 0x000e220000000a00 */
[----:B------:R-:W-:Y:S01]  /*0160*/  IMAD R11, R2, 0x60, RZ ;  /* 0x00000060020b7824 */ /* 0x000fe200078e02ff */
[----:B------:R-:W-:Y:S01]  /*0170*/  SHF.R.S32.HI R4, RZ, 0x1f, R0 ;  /* 0x0000001fff047819 */ /* 0x000fe20000011400 */
[----:B------:R-:W-:-:S03]  /*0180*/  ULDC.64 UR10, c[0x0][0x288] ;  /* 0x0000a200000a7ab9 */ /* 0x000fc60000000a00 */
[C---:B------:R-:W-:Y:S02]  /*0190*/  IADD3 R10, P1, R11.reuse, R0, RZ ;  /* 0x000000000b0a7210 */ /* 0x040fe40007f3e0ff */
[----:B------:R-:W1:Y:S02]  /*01a0*/  LDC.64 R18, c[0x0][0x298] ;  /* 0x0000a600ff127b82 */ /* 0x000e640000000a00 */
[----:B------:R-:W-:Y:S01]  /*01b0*/  LEA.HI.X.SX32 R11, R11, R4, 0x1, P1 ;  /* 0x000000040b0b7211 */ /* 0x000fe200008f0eff */
[C---:B0-----:R-:W-:Y:S02]  /*01c0*/  IMAD R12, R16.reuse, UR8, RZ ;  /* 0x00000008100c7c24 */ /* 0x041fe4000f8e02ff */
[----:B------:R-:W-:-:S04]  /*01d0*/  IMAD.WIDE.U32 R10, R16, UR6, R10 ;  /* 0x00000006100a7c25 */ /* 0x000fc8000f8e000a */
[----:B------:R-:W-:Y:S02]  /*01e0*/  IMAD R13, R17, UR6, R12 ;  /* 0x00000006110d7c24 */ /* 0x000fe4000f8e020c */
[----:B-1----:R-:W-:-:S03]  /*01f0*/  IMAD R4, R18, UR9, RZ ;  /* 0x0000000912047c24 */ /* 0x002fc6000f8e02ff */
[----:B------:R-:W-:Y:S01]  /*0200*/  IADD3 R11, R11, R13, RZ ;  /* 0x0000000d0b0b7210 */ /* 0x000fe20007ffe0ff */
[----:B------:R-:W-:Y:S02]  /*0210*/  IMAD R13, R19, UR7, R4 ;  /* 0x00000007130d7c24 */ /* 0x000fe4000f8e0204 */
[----:B------:R-:W-:-:S05]  /*0220*/  IMAD.WIDE.U32 R10, R18, UR7, R10 ;  /* 0x00000007120a7c25 */ /* 0x000fca000f8e000a */
[----:B------:R-:W-:Y:S02]  /*0230*/  IADD3 R11, R11, R13, RZ ;  /* 0x0000000d0b0b7210 */ /* 0x000fe40007ffe0ff */
[----:B------:R-:W-:-:S04]  /*0240*/  LEA R12, P1, R10, UR10, 0x2 ;  /* 0x0000000a0a0c7c11 */ /* 0x000fc8000f8210ff */
[----:B------:R-:W-:-:S05]  /*0250*/  LEA.HI.X R13, R10, UR11, R11, 0x2, P1 ;  /* 0x0000000b0a0d7c11 */ /* 0x000fca00088f140b */
[----:B------:R0:W5:Y:S04]  /*0260*/  LDG.E R4, desc[UR4][R12.64] ;  /* 0x000000040c047981 */ /* 0x000168000c1e1900 */
.L_x_2983:
[----:B------:R-:W-:Y:S05]  /*0270*/  BSYNC B0 ;  /* 0x0000000000007941 */ /* 0x000fea0003800000 */
.L_x_2982:
[----:B------:R-:W1:Y:S01]  /*0280*/  LDC.64 R34, c[0x0][0x238] ;  /* 0x00008e00ff227b82 */ /* 0x000e620000000a00 */
[----:B------:R-:W-:Y:S01]  /*0290*/  ULDC UR10, c[0x0][0x21c] ;  /* 0x00008700000a7ab9 */ /* 0x000fe20000000800 */
[----:B------:R-:W-:Y:S01]  /*02a0*/  SHF.R.S32.HI R10, RZ, 0x3, R6 ;  /* 0x00000003ff0a7819 */ /* 0x000fe20000011406 */
[----:B----4-:R-:W-:Y:S01]  /*02b0*/  IMAD R6, R8, UR8, RZ ;  /* 0x0000000808067c24 */ /* 0x010fe2000f8e02ff */
[----:B------:R-:W-:Y:S02]  /*02c0*/  ISETP.GE.AND P1, PT, R14, UR10, PT ;  /* 0x0000000a0e007c0c */ /* 0x000fe4000bf26270 */
[----:B------:R-:W-:Y:S01]  /*02d0*/  SHF.R.S32.HI R15, RZ, 0x1f, R14 ;  /* 0x0000001fff0f7819 */ /* 0x000fe2000001140e */
[----:B0-----:R-:W-:Y:S01]  /*02e0*/  IMAD R13, R9, UR6, R6 ;  /* 0x00000006090d7c24 */ /* 0x001fe2000f8e0206 */
[----:B------:R-:W0:Y:S01]  /*02f0*/  LDC.64 R20, c[0x0][0x250] ;  /* 0x00009400ff147b82 */ /* 0x000e220000000a00 */
[----:B------:R-:W-:Y:S01]  /*0300*/  ISETP.LT.AND P3, PT, R10, R3, !P1 ;  /* 0x000000030a00720c */ /* 0x000fe20004f61270 */
[----:B------:R-:W-:Y:S01]  /*0310*/  IMAD.WIDE.U32 R8, R8, UR6, R14 ;  /* 0x0000000608087c25 */ /* 0x000fe2000f8e000e */
[----:B------:R-:W-:-:S02]  /*0320*/  IADD3 R6, R10, 0x20, RZ ;  /* 0x000000200a067810 */ /* 0x000fc40007ffe0ff */
[----:B------:R-:W-:-:S03]  /*0330*/  SHF.R.S32.HI R11, RZ, 0x1f, R10 ;  /* 0x0000001fff0b7819 */ /* 0x000fc6000001140a */
[----:B------:R-:W2:Y:S01]  /*0340*/  LDC.64 R30, c[0x0][0x258] ;  /* 0x00009600ff1e7b82 */ /* 0x000ea20000000a00 */
[----:B------:R-:W-:Y:S02]  /*0350*/  IADD3 R9, R9, R13, RZ ;  /* 0x0000000d09097210 */ /* 0x000fe40007ffe0ff */
[----:B------:R-:W-:Y:S01]  /*0360*/  ISETP.LT.AND P2, PT, R6, R3, !P1 ;  /* 0x000000030600720c */ /* 0x000fe20004f41270 */
[----:B------:R-:W-:-:S04]  /*0370*/  IMAD.WIDE R12, R2, 0x60, R10 ;  /* 0x00000060020c7825 */ /* 0x000fc800078e020a */
[----:B------:R-:W3:Y:S01]  /*0380*/  @P3 LDC.64 R18, c[0x0][0x228] ;  /* 0x00008a00ff123b82 */ /* 0x000ee20000000a00 */
[----:B-1----:R-:W-:-:S04]  /*0390*/  IMAD R22, R34, UR9, RZ ;  /* 0x0000000922167c24 */ /* 0x002fc8000f8e02ff */
[----:B------:R-:W-:Y:S02]  /*03a0*/  IMAD R23, R35, UR7, R22 ;  /* 0x0000000723177c24 */ /* 0x000fe4000f8e0216 */
[----:B------:R-:W-:Y:S01]  /*03b0*/  IMAD.WIDE.U32 R34, R34, UR7, R8 ;  /* 0x0000000722227c25 */ /* 0x000fe2000f8e0008 */
[----:B------:R-:W1:Y:S01]  /*03c0*/  @P3 LDC.64 R16, c[0x0][0x248] ;  /* 0x00009200ff103b82 */ /* 0x000e620000000a00 */
[----:B------:R-:W-:Y:S02]  /*03d0*/  IADD3 R8, R10, 0x40, RZ ;  /* 0x000000400a087810 */ /* 0x000fe40007ffe0ff */
[----:B0-----:R-:W-:Y:S01]  /*03e0*/  IMAD R22, R20, UR8, RZ ;  /* 0x0000000814167c24 */ /* 0x001fe2000f8e02ff */
[----:B------:R-:W-:Y:S02]  /*03f0*/  IADD3 R35, R35, R23, RZ ;  /* 0x0000001723237210 */ /* 0x000fe40007ffe0ff */
[----:B------:R-:W-:Y:S01]  /*0400*/  ISETP.LT.AND P1, PT, R8, R3, !P1 ;  /* 0x000000030800720c */ /* 0x000fe20004f21270 */
[----:B------:R-:W-:Y:S01]  /*0410*/  IMAD R9, R21, UR6, R22 ;  /* 0x0000000615097c24 */ /* 0x000fe2000f8e0216 */
[----:B------:R-:W0:Y:S01]  /*0420*/  @P2 LDC.64 R46, c[0x0][0x228] ;  /* 0x00008a00ff2e2b82 */ /* 0x000e220000000a00 */
[----:B------:R-:W-:Y:S01]  /*0430*/  IMAD.WIDE.U32 R20, R20, UR6, R14 ;  /* 0x0000000614147c25 */ /* 0x000fe2000f8e000e */
[----:B------:R-:W-:-:S02]  /*0440*/  @P2 IADD3 R23, P6, R12, 0x20, RZ ;  /* 0x000000200c172810 */ /* 0x000fc40007fde0ff */
[----:B------:R-:W-:Y:S01]  /*0450*/  @P2 IADD3 R53, P5, R12, 0x20, RZ ;  /* 0x000000200c352810 */ /* 0x000fe20007fbe0ff */
[----:B--2---:R-:W-:Y:S01]  /*0460*/  IMAD R22, R30, UR9, RZ ;  /* 0x000000091e167c24 */ /* 0x004fe2000f8e02ff */
[----:B------:R-:W-:Y:S01]  /*0470*/  IADD3 R21, R21, R9, RZ ;  /* 0x0000000915157210 */ /* 0x000fe20007ffe0ff */
[----:B---3--:R-:W-:Y:S01]  /*0480*/  @P3 IMAD R24, R13, R18, RZ ;  /* 0x000000120d183224 */ /* 0x008fe200078e02ff */
[----:B------:R-:W2:Y:S01]  /*0490*/  @P3 LDC.64 R48, c[0x0][0x210] ;  /* 0x00008400ff303b82 */ /* 0x000ea20000000a00 */
[----:B------:R-:W-:Y:S02]  /*04a0*/  IMAD R25, R31, UR7, R22 ;  /* 0x000000071f197c24 */ /* 0x000fe4000f8e0216 */
[----:B------:R-:W-:Y:S01]  /*04b0*/  @P1 IADD3 R51, P4, R12, 0x40, RZ ;  /* 0x000000400c331810 */ /* 0x000fe20007f9e0ff */
[----:B------:R-:W-:Y:S01]  /*04c0*/  IMAD.WIDE.U32 R30, R30, UR7, R20 ;  /* 0x000000071e1e7c25 */ /* 0x000fe2000f8e0014 */
[-C--:B------:R-:W-:Y:S02]  /*04d0*/  @P2 IADD3.X R21, RZ, R13.reuse, RZ, P6, !PT ;  /* 0x0000000dff152210 */ /* 0x080fe400037fe4ff */
[----:B------:R-:W-:Y:S01]  /*04e0*/  @P1 IADD3.X R29, RZ, R13, RZ, P4, !PT ;  /* 0x0000000dff1d1210 */ /* 0x000fe200027fe4ff */
[C---:B------:R-:W-:Y:S01]  /*04f0*/  @P3 IMAD R19, R12.reuse, R19, R24 ;  /* 0x000000130c133224 */ /* 0x040fe200078e0218 */
[----:B------:R-:W-:Y:S01]  /*0500*/  IADD3 R31, R31, R25, RZ ;  /* 0x000000191f1f7210 */ /* 0x000fe20007ffe0ff */
[----:B------:R-:W3:Y:S01]  /*0510*/  @P1 LDC.64 R26, c[0x0][0x228] ;  /* 0x00008a00ff1a1b82 */ /* 0x000ee20000000a00 */
[----:B-1----:R-:W-:Y:S01]  /*0520*/  @P3 IMAD R9, R13, R16, RZ ;  /* 0x000000100d093224 */ /* 0x002fe200078e02ff */
[----:B------:R-:W-:Y:S01]  /*0530*/  @P2 MOV R20, R34 ;  /* 0x0000002200142202 */ /* 0x000fe20000000f00 */
[----:B------:R-:W-:-:S04]  /*0540*/  @P3 IMAD.WIDE.U32 R14, R12, R18, R34 ;  /* 0x000000120c0e3225 */ /* 0x000fc800078e0022 */
[C---:B------:R-:W-:Y:S01]  /*0550*/  @P3 IMAD R37, R12.reuse, R17, R9 ;  /* 0x000000110c253224 */ /* 0x040fe200078e0209 */
[----:B------:R-:W1:Y:S01]  /*0560*/  @P2 LDC.64 R24, c[0x0][0x248] ;  /* 0x00009200ff182b82 */ /* 0x000e620000000a00 */
[C---:B------:R-:W-:Y:S02]  /*0570*/  @P1 IADD3 R9, P6, R12.reuse, 0x40, RZ ;  /* 0x000000400c091810 */ /* 0x040fe40007fde0ff */
[-C--:B------:R-:W-:Y:S02]  /*0580*/  @P2 IADD3.X R17, RZ, R13.reuse, RZ, P5, !PT ;  /* 0x0000000dff112210 */ /* 0x080fe40002ffe4ff */
[----:B------:R-:W-:Y:S01]  /*0590*/  @P1 IADD3.X R33, RZ, R13, RZ, P6, !PT ;  /* 0x0000000dff211210 */ /* 0x000fe200037fe4ff */
[----:B------:R-:W-:Y:S01]  /*05a0*/  @P3 IMAD.WIDE.U32 R12, R12, R16, R30 ;  /* 0x000000100c0c3225 */ /* 0x000fe200078e001e */
[----:B------:R-:W-:Y:S01]  /*05b0*/  @P3 IADD3 R19, R15, R19, RZ ;  /* 0x000000130f133210 */ /* 0x000fe20007ffe0ff */
[----:B------:R-:W4:Y:S01]  /*05c0*/  @P3 LDC.64 R42, c[0x0][0x240] ;  /* 0x00009000ff2a3b82 */ /* 0x000f220000000a00 */
[----:B--2---:R-:W-:Y:S01]  /*05d0*/  @P3 LEA R48, P4, R14, R48, 0x1 ;  /* 0x000000300e303211 */ /* 0x004fe200078808ff */
[----:B0-----:R-:W-:Y:S01]  /*05e0*/  @P2 IMAD R16, R21, R46, RZ ;  /* 0x0000002e15102224 */ /* 0x001fe200078e02ff */
[----:B------:R-:W-:-:S02]  /*05f0*/  @P2 MOV R21, R35 ;  /* 0x0000002300152202 */ /* 0x000fc40000000f00 */
[----:B------:R-:W-:Y:S01]  /*0600*/  @P3 IADD3 R13, R13, R37, RZ ;  /* 0x000000250d0d3210 */ /* 0x000fe20007ffe0ff */
[C---:B------:R-:W-:Y:S01]  /*0610*/  @P2 IMAD R47, R23.reuse, R47, R16 ;  /* 0x0000002f172f2224 */ /* 0x040fe200078e0210 */
[----:B------:R-:W-:Y:S01]  /*0620*/  @P3 LEA.HI.X R49, R14, R49, R19, 0x1, P4 ;  /* 0x000000310e313211 */ /* 0x000fe200020f0c13 */
[----:B------:R-:W-:Y:S01]  /*0630*/  @P2 IMAD.WIDE.U32 R20, R23, R46, R20 ;  /* 0x0000002e17142225 */ /* 0x000fe200078e0014 */
[----:B------:R-:W0:Y:S01]  /*0640*/  @P2 LDC.64 R38, c[0x0][0x210] ;  /* 0x00008400ff262b82 */ /* 0x000e220000000a00 */
[----:B------:R-:W-:Y:S02]  /*0650*/  CS2R R14, SRZ ;  /* 0x00000000000e7805 */ /* 0x000fe4000001ff00 */
[----:B------:R-:W-:Y:S01]  /*0660*/  CS2R R18, SRZ ;  /* 0x0000000000127805 */ /* 0x000fe2000001ff00 */
[----:B---3--:R-:W-:Y:S02]  /*0670*/  @P1 IMAD R32, R29, R26, RZ ;  /* 0x0000001a1d201224 */ /* 0x008fe400078e02ff */
[----:B-1----:R-:W-:-:S02]  /*0680*/  @P2 IMAD R28, R17, R24, RZ ;  /* 0x00000018111c2224 */ /* 0x002fc400078e02ff */
[----:B------:R-:W1:Y:S01]  /*0690*/  @P1 LDC.64 R22, c[0x0][0x248] ;  /* 0x00009200ff161b82 */ /* 0x000e620000000a00 */
[----:B------:R-:W-:Y:S02]  /*06a0*/  @P2 MOV R29, R31 ;  /* 0x0000001f001d2202 */ /* 0x000fe40000000f00 */
[----:B------:R-:W-:Y:S01]  /*06b0*/  CS2R R16, SRZ ;  /* 0x0000000000107805 */ /* 0x000fe2000001ff00 */
[C---:B------:R-:W-:Y:S01]  /*06c0*/  @P2 IMAD R45, R53.reuse, R25, R28 ;  /* 0x00000019352d2224 */ /* 0x040fe200078e021c */
[----:B------:R-:W-:Y:S02]  /*06d0*/  @P2 MOV R28, R30 ;  /* 0x0000001e001c2202 */ /* 0x000fe40000000f00 */
[C---:B----4-:R-:W-:Y:S01]  /*06e0*/  @P3 LEA R42, P5, R12.reuse, R42, 0x1 ;  /* 0x0000002a0c2a3211 */ /* 0x050fe200078a08ff */
[----:B------:R-:W2:Y:S02]  /*06f0*/  @P1 LDC.64 R36, c[0x0][0x210] ;  /* 0x00008400ff241b82 */ /* 0x000ea40000000a00 */
[----:B------:R-:W-:Y:S01]  /*0700*/  @P2 IMAD.WIDE.U32 R24, R53, R24, R28 ;  /* 0x0000001835182225 */ /* 0x000fe200078e001c */
[----:B------:R-:W-:-:S02]  /*0710*/  @P3 LEA.HI.X R43, R12, R43, R13, 0x1, P5 ;  /* 0x0000002b0c2b3211 */ /* 0x000fc400028f0c0d */
[----:B------:R-:W-:-:S03]  /*0720*/  CS2R R12, SRZ ;  /* 0x00000000000c7805 */ /* 0x000fc6000001ff00 */
[----:B------:R-:W3:Y:S01]  /*0730*/  @P2 LDC.64 R40, c[0x0][0x240] ;  /* 0x00009000ff282b82 */ /* 0x000ee20000000a00 */
[----:B------:R4:W4:Y:S01]  /*0740*/  @P3 LDG.E.128 R16, desc[UR4][R42.64] ;  /* 0x000000042a103981 */ /* 0x000922000c1e1d00 */
[----:B------:R-:W-:-:S06]  /*0750*/  @P1 IMAD R53, R51, R27, R32 ;  /* 0x0000001b33351224 */ /* 0x000fcc00078e0220 */
[----:B------:R-:W4:Y:S01]  /*0760*/  @P1 LDC.64 R28, c[0x0][0x240] ;  /* 0x00009000ff1c1b82 */ /* 0x000f220000000a00 */
[----:B------:R-:W4:Y:S01]  /*0770*/  @P3 LDG.E.128 R12, desc[UR4][R48.64] ;  /* 0x00000004300c3981 */ /* 0x000f22000c1e1d00 */
[----:B------:R-:W-:Y:S01]  /*0780*/  @P1 IMAD.WIDE.U32 R26, R51, R26, R34 ;  /* 0x0000001a331a1225 */ /* 0x000fe200078e0022 */
[----:B------:R-:W-:-:S03]  /*0790*/  @P2 IADD3 R47, R21, R47, RZ ;  /* 0x0000002f152f2210 */ /* 0x000fc60007ffe0ff */
[-C--:B-1----:R-:W-:Y:S01]  /*07a0*/  @P1 IMAD R32, R33, R22.reuse, RZ ;  /* 0x0000001621201224 */ /* 0x082fe200078e02ff */
[----:B------:R-:W-:Y:S01]  /*07b0*/  @P1 IADD3 R21, R27, R53, RZ ;  /* 0x000000351b151210 */ /* 0x000fe20007ffe0ff */
[----:B------:R-:W-:Y:S01]  /*07c0*/  @P1 IMAD.WIDE.U32 R30, R9, R22, R30 ;  /* 0x00000016091e1225 */ /* 0x000fe200078e001e */
[----:B0-----:R-:W-:-:S03]  /*07d0*/  @P2 LEA R38, P3, R20, R38, 0x1 ;  /* 0x0000002614262211 */ /* 0x001fc600078608ff */
[----:B------:R-:W-:Y:S01]  /*07e0*/  @P1 IMAD R27, R9, R23, R32 ;  /* 0x00000017091b1224 */ /* 0x000fe200078e0220 */
[----:B------:R-:W-:Y:S02]  /*07f0*/  @P2 IADD3 R45, R25, R45, RZ ;  /* 0x0000002d192d2210 */ /* 0x000fe40007ffe0ff */
[----:B--2---:R-:W-:Y:S02]  /*0800*/  @P1 LEA R36, P4, R26, R36, 0x1 ;  /* 0x000000241a241211 */ /* 0x004fe400078808ff */
[----:B---3--:R-:W-:Y:S02]  /*0810*/  @P2 LEA R40, P5, R24, R40, 0x1 ;  /* 0x0000002818282211 */ /* 0x008fe400078a08ff */
[----:B------:R-:W-:Y:S02]  /*0820*/  @P2 LEA.HI.X R39, R20, R39, R47, 0x1, P3 ;  /* 0x0000002714272211 */ /* 0x000fe400018f0c2f */
[----:B------:R-:W-:Y:S02]  /*0830*/  @P1 IADD3 R9, R31, R27, RZ ;  /* 0x0000001b1f091210 */ /* 0x000fe40007ffe0ff */
[----:B----4-:R-:W-:-:S02]  /*0840*/  @P1 LEA R42, P3, R30, R28, 0x1 ;  /* 0x0000001c1e2a1211 */ /* 0x010fc400078608ff */
[----:B------:R-:W-:Y:S02]  /*0850*/  CS2R R22, SRZ ;  /* 0x0000000000167805 */ /* 0x000fe4000001ff00 */
[----:B------:R-:W-:Y:S02]  /*0860*/  @P1 LEA.HI.X R37, R26, R37, R21, 0x1, P4 ;  /* 0x000000251a251211 */ /* 0x000fe400020f0c15 */
[----:B------:R-:W-:Y:S02]  /*0870*/  CS2R R20, SRZ ;  /* 0x0000000000147805 */ /* 0x000fe4000001ff00 */
[----:B------:R-:W-:Y:S02]  /*0880*/  @P2 LEA.HI.X R41, R24, R41, R45, 0x1, P5 ;  /* 0x0000002918292211 */ /* 0x000fe400028f0c2d */
[----:B------:R-:W-:Y:S02]  /*0890*/  CS2R R24, SRZ ;  /* 0x0000000000187805 */ /* 0x000fe4000001ff00 */
[----:B------:R-:W-:-:S02]  /*08a0*/  CS2R R26, SRZ ;  /* 0x00000000001a7805 */ /* 0x000fc4000001ff00 */
[----:B------:R-:W-:Y:S02]  /*08b0*/  @P1 LEA.HI.X R43, R30, R29, R9, 0x1, P3 ;  /* 0x0000001d1e2b1211 */ /* 0x000fe400018f0c09 */
[----:B------:R-:W-:Y:S02]  /*08c0*/  CS2R R28, SRZ ;  /* 0x00000000001c7805 */ /* 0x000fe4000001ff00 */
[----:B------:R-:W-:Y:S02]  /*08d0*/  CS2R R30, SRZ ;  /* 0x00000000001e7805 */ /* 0x000fe4000001ff00 */
[----:B------:R-:W-:Y:S02]  /*08e0*/  CS2R R32, SRZ ;  /* 0x0000000000207805 */ /* 0x000fe4000001ff00 */
[----:B------:R-:W-:Y:S01]  /*08f0*/  CS2R R34, SRZ ;  /* 0x0000000000227805 */ /* 0x000fe2000001ff00 */
[----:B------:R0:W2:Y:S04]  /*0900*/  @P2 LDG.E.128 R20, desc[UR4][R38.64] ;  /* 0x0000000426142981 */ /* 0x0000a8000c1e1d00 */
[----:B------:R1:W3:Y:S04]  /*0910*/  @P2 LDG.E.128 R24, desc[UR4][R40.64] ;  /* 0x0000000428182981 */ /* 0x0002e8000c1e1d00 */
[----:B------:R2:W4:Y:S04]  /*0920*/  @P1 LDG.E.128 R28, desc[UR4][R36.64] ;  /* 0x00000004241c1981 */ /* 0x000528000c1e1d00 */
[----:B------:R-:W4:Y:S01]  /*0930*/  @P1 LDG.E.128 R32, desc[UR4][R42.64] ;  /* 0x000000042a201981 */ /* 0x000f22000c1e1d00 */
[----:B------:R-:W-:Y:S01]  /*0940*/  BSSY B0, `(.L_x_2984) ;  /* 0x000008d000007945 */ /* 0x000fe20003800000 */
[----:B0-----:R-:W-:-:S02]  /*0950*/  HADD2.F32 R38, -RZ, R16.H1_H1 ;  /* 0x30000010ff267230 */ /* 0x001fc40000004100 */
[----:B------:R-:W-:Y:S02]  /*0960*/  HADD2.F32 R39, -RZ, R16.H0_H0 ;  /* 0x20000010ff277230 */ /* 0x000fe40000004100 */
[--C-:B------:R-:W-:Y:S02]  /*0970*/  HADD2.F32 R9, -RZ, R12.reuse.H1_H1 ;  /* 0x3000000cff097230 */ /* 0x100fe40000004100 */
[----:B------:R-:W-:-:S03]  /*0980*/  HADD2.F32 R12, -RZ, R12.H0_H0 ;  /* 0x2000000cff0c7230 */ /* 0x000fc60000004100 */
[----:B-1----:R-:W-:Y:S01]  /*0990*/  FMUL.FTZ R41, R9, R38 ;  /* 0x0000002609297220 */ /* 0x002fe20000410000 */
[----:B------:R-:W-:Y:S02]  /*09a0*/  HADD2.F32 R9, -RZ, R13.H0_H0 ;  /* 0x2000000dff097230 */ /* 0x000fe40000004100 */
[----:B------:R-:W-:Y:S02]  /*09b0*/  HADD2.F32 R16, -RZ, R17.H0_H0 ;  /* 0x20000011ff107230 */ /* 0x000fe40000004100 */
[----:B------:R-:W-:Y:S01]  /*09c0*/  FFMA.FTZ R38, R12, R39, R41 ;  /* 0x000000270c267223 */ /* 0x000fe20000010029 */
[----:B------:R-:W-:Y:S02]  /*09d0*/  HADD2.F32 R13, -RZ, R13.H1_H1 ;  /* 0x3000000dff0d7230 */ /* 0x000fe40000004100 */
[----:B------:R-:W-:Y:S02]  /*09e0*/  HADD2.F32 R12, -RZ, R17.H1_H1 ;  /* 0x30000011ff0c7230 */ /* 0x000fe40000004100 */
[----:B------:R-:W-:Y:S01]  /*09f0*/  FFMA.FTZ R38, R9, R16, R38 ;  /* 0x0000001009267223 */ /* 0x000fe20000010026 */
[----:B------:R-:W-:-:S02]  /*0a00*/  HADD2.F32 R9, -RZ, R14.H0_H0 ;  /* 0x2000000eff097230 */ /* 0x000fc40000004100 */
[----:B------:R-:W-:Y:S02]  /*0a10*/  HADD2.F32 R16, -RZ, R18.H0_H0 ;  /* 0x20000012ff107230 */ /* 0x000fe40000004100 */
[----:B------:R-:W-:Y:S01]  /*0a20*/  FFMA.FTZ R12, R13, R12, R38 ;  /* 0x0000000c0d0c7223 */ /* 0x000fe20000010026 */
[----:B------:R-:W-:Y:S02]  /*0a30*/  HADD2.F32 R14, -RZ, R14.H1_H1 ;  /* 0x3000000eff0e7230 */ /* 0x000fe40000004100 */
[----:B------:R-:W-:Y:S02]  /*0a40*/  HADD2.F32 R13, -RZ, R18.H1_H1 ;  /* 0x30000012ff0d7230 */ /* 0x000fe40000004100 */
[----:B------:R-:W-:Y:S01]  /*0a50*/  FFMA.FTZ R17, R9, R16, R12 ;  /* 0x0000001009117223 */ /* 0x000fe2000001000c */
[----:B------:R-:W-:Y:S02]  /*0a60*/  HADD2.F32 R9, -RZ, R15.H0_H0 ;  /* 0x2000000fff097230 */ /* 0x000fe40000004100 */
[----:B------:R-:W-:-:S02]  /*0a70*/  HADD2.F32 R16, -RZ, R19.H0_H0 ;  /* 0x20000013ff107230 */ /* 0x000fc40000004100 */
[----:B------:R-:W-:Y:S01]  /*0a80*/  FFMA.FTZ R14, R14, R13, R17 ;  /* 0x0000000d0e0e7223 */ /* 0x000fe20000010011 */
[----:B------:R-:W-:Y:S02]  /*0a90*/  HADD2.F32 R12, -RZ, R19.H1_H1 ;  /* 0x30000013ff0c7230 */ /* 0x000fe40000004100 */
[----:B--2---:R-:W-:Y:S02]  /*0aa0*/  HADD2.F32 R37, -RZ, R20.H1_H1 ;  /* 0x30000014ff257230 */ /* 0x004fe40000004100 */
[--C-:B---3--:R-:W-:Y:S02]  /*0ab0*/  HADD2.F32 R38, -RZ, R24.reuse.H1_H1 ;  /* 0x30000018ff267230 */ /* 0x108fe40000004100 */
[----:B------:R-:W-:Y:S02]  /*0ac0*/  HADD2.F32 R39, -RZ, R24.H0_H0 ;  /* 0x20000018ff277230 */ /* 0x000fe40000004100 */
[----:B----4-:R-:W-:Y:S02]  /*0ad0*/  HADD2.F32 R24, -RZ, R28.H1_H1 ;  /* 0x3000001cff187230 */ /* 0x010fe40000004100 */
[----:B------:R-:W-:Y:S01]  /*0ae0*/  FMUL.FTZ R37, R37, R38 ;  /* 0x0000002625257220 */ /* 0x000fe20000410000 */
[----:B------:R-:W-:-:S02]  /*0af0*/  HADD2.F32 R36, -RZ, R20.H0_H0 ;  /* 0x20000014ff247230 */ /* 0x000fc40000004100 */
[----:B------:R-:W-:Y:S02]  /*0b00*/  HADD2.F32 R41, -RZ, R32.H1_H1 ;  /* 0x30000020ff297230 */ /* 0x000fe40000004100 */
[--C-:B------:R-:W-:Y:S02]  /*0b10*/  HADD2.F32 R40, -RZ, R25.reuse.H0_H0 ;  /* 0x20000019ff287230 */ /* 0x100fe40000004100 */
[----:B------:R-:W-:Y:S02]  /*0b20*/  HADD2.F32 R42, -RZ, R25.H1_H1 ;  /* 0x30000019ff2a7230 */ /* 0x000fe40000004100 */
[----:B------:R-:W-:Y:S01]  /*0b30*/  FMUL.FTZ R41, R24, R41 ;  /* 0x0000002918297220 */ /* 0x000fe20000410000 */
[----:B------:R-:W-:Y:S02]  /*0b40*/  HADD2.F32 R28, -RZ, R28.H0_H0 ;  /* 0x2000001cff1c7230 */ /* 0x000fe40000004100 */
[----:B------:R-:W-:Y:S02]  /*0b50*/  HADD2.F32 R25, -RZ, R32.H0_H0 ;  /* 0x20000020ff197230 */ /* 0x000fe40000004100 */
[----:B------:R-:W-:Y:S01]  /*0b60*/  FFMA.FTZ R14, R9, R16, R14 ;  /* 0x00000010090e7223 */ /* 0x000fe2000001000e */
[----:B------:R-:W-:-:S02]  /*0b70*/  HADD2.F32 R19, -RZ, R21.H0_H0 ;  /* 0x20000015ff137230 */ /* 0x000fc40000004100 */
[----:B------:R-:W-:Y:S01]  /*0b80*/  FFMA.FTZ R36, R36, R39, R37 ;  /* 0x0000002724247223 */ /* 0x000fe20000010025 */
[--C-:B------:R-:W-:Y:S02]  /*0b90*/  HADD2.F32 R18, -RZ, R27.reuse.H0_H0 ;  /* 0x2000001bff127230 */ /* 0x100fe40000004100 */
[----:B------:R-:W-:Y:S02]  /*0ba0*/  HADD2.F32 R16, -RZ, R27.H1_H1 ;  /* 0x3000001bff107230 */ /* 0x000fe40000004100 */
[----:B------:R-:W-:Y:S01]  /*0bb0*/  FFMA.FTZ R25, R28, R25, R41 ;  /* 0x000000191c197223 */ /* 0x000fe20000010029 */
[----:B------:R-:W-:Y:S02]  /*0bc0*/  HADD2.F32 R24, -RZ, R29.H0_H0 ;  /* 0x2000001dff187230 */ /* 0x000fe40000004100 */
[----:B------:R-:W-:Y:S02]  /*0bd0*/  HADD2.F32 R27, -RZ, R33.H0_H0 ;  /* 0x20000021ff1b7230 */ /* 0x000fe40000004100 */
[----:B------:R-:W-:Y:S01]  /*0be0*/  FFMA.FTZ R36, R19, R40, R36 ;  /* 0x0000002813247223 */ /* 0x000fe20000010024 */
[----:B------:R-:W-:-:S02]  /*0bf0*/  HADD2.F32 R21, -RZ, R21.H1_H1 ;  /* 0x30000015ff157230 */ /* 0x000fc40000004100 */
[--C-:B------:R-:W-:Y:S02]  /*0c00*/  HADD2.F32 R20, -RZ, R26.reuse.H0_H0 ;  /* 0x2000001aff147230 */ /* 0x100fe40000004100 */
[----:B------:R-:W-:Y:S02]  /*0c10*/  HADD2.F32 R17, -RZ, R26.H1_H1 ;  /* 0x3000001aff117230 */ /* 0x000fe40000004100 */
[----:B------:R-:W-:Y:S01]  /*0c20*/  FFMA.FTZ R28, R24, R27, R25 ;  /* 0x0000001b181c7223 */ /* 0x000fe20000010019 */
[----:B------:R-:W-:Y:S02]  /*0c30*/  HADD2.F32 R29, -RZ, R29.H1_H1 ;  /* 0x3000001dff1d7230 */ /* 0x000fe40000004100 */
[----:B------:R-:W-:Y:S02]  /*0c40*/  HADD2.F32 R26, -RZ, R33.H1_H1 ;  /* 0x30000021ff1a7230 */ /* 0x000fe40000004100 */
[----:B------:R-:W-:Y:S01]  /*0c50*/  FFMA.FTZ R36, R21, R42, R36 ;  /* 0x0000002a15247223 */ /* 0x000fe20000010024 */
[----:B------:R-:W-:-:S02]  /*0c60*/  HADD2.F32 R13, -RZ, R22.H0_H0 ;  /* 0x20000016ff0d7230 */ /* 0x000fc40000004100 */
[----:B------:R-:W-:Y:S02]  /*0c70*/  HADD2.F32 R19, -RZ, R30.H0_H0 ;  /* 0x2000001eff137230 */ /* 0x000fe40000004100 */
[----:B------:R-:W-:Y:S01]  /*0c80*/  FFMA.FTZ R26, R29, R26, R28 ;  /* 0x0000001a1d1a7223 */ /* 0x000fe2000001001c */
[----:B------:R-:W-:Y:S02]  /*0c90*/  HADD2.F32 R24, -RZ, R34.H0_H0 ;  /* 0x20000022ff187230 */ /* 0x000fe40000004100 */
[----:B------:R-:W-:Y:S01]  /*0ca0*/  FFMA.FTZ R13, R13, R20, R36 ;  /* 0x000000140d0d7223 */ /* 0x000fe20000010024 */
[----:B------:R-:W-:Y:S02]  /*0cb0*/  HADD2.F32 R22, -RZ, R22.H1_H1 ;  /* 0x30000016ff167230 */ /* 0x000fe40000004100 */
[----:B------:R-:W-:Y:S02]  /*0cc0*/  HADD2.F32 R30, -RZ, R30.H1_H1 ;  /* 0x3000001eff1e7230 */ /* 0x000fe40000004100 */
[----:B------:R-:W-:Y:S01]  /*0cd0*/  FFMA.FTZ R19, R19, R24, R26 ;  /* 0x0000001813137223 */ /* 0x000fe2000001001a */
[----:B------:R-:W-:-:S02]  /*0ce0*/  HADD2.F32 R21, -RZ, R34.H1_H1 ;  /* 0x30000022ff157230 */ /* 0x000fc40000004100 */
[----:B------:R-:W-:Y:S01]  /*0cf0*/  FFMA.FTZ R22, R22, R17, R13 ;  /* 0x0000001116167223 */ /* 0x000fe2000001000d */
[----:B------:R-:W-:Y:S02]  /*0d00*/  HADD2.F32 R9, -RZ, R23.H0_H0 ;  /* 0x20000017ff097230 */ /* 0x000fe40000004100 */
[----:B------:R-:W-:Y:S02]  /*0d10*/  HADD2.F32 R13, -RZ, R31.H0_H0 ;  /* 0x2000001fff0d7230 */ /* 0x000fe40000004100 */
[----:B------:R-:W-:Y:S01]  /*0d20*/  FFMA.FTZ R30, R30, R21, R19 ;  /* 0x000000151e1e7223 */ /* 0x000fe20000010013 */
[----:B------:R-:W-:Y:S02]  /*0d30*/  HADD2.F32 R20, -RZ, R35.H0_H0 ;  /* 0x20000023ff147230 */ /* 0x000fe40000004100 */
[----:B------:R-:W-:Y:S01]  /*0d40*/  FFMA.FTZ R22, R9, R18, R22 ;  /* 0x0000001209167223 */ /* 0x000fe20000010016 */
[----:B------:R-:W-:Y:S02]  /*0d50*/  HADD2.F32 R15, -RZ, R15.H1_H1 ;  /* 0x3000000fff0f7230 */ /* 0x000fe40000004100 */
[----:B------:R-:W-:-:S02]  /*0d60*/  HADD2.F32 R23, -RZ, R23.H1_H1 ;  /* 0x30000017ff177230 */ /* 0x000fc40000004100 */
[----:B------:R-:W-:Y:S01]  /*0d70*/  FFMA.FTZ R20, R13, R20, R30 ;  /* 0x000000140d147223 */ /* 0x000fe2000001001e */
[----:B------:R-:W-:Y:S02]  /*0d80*/  HADD2.F32 R31, -RZ, R31.H1_H1 ;  /* 0x3000001fff1f7230 */ /* 0x000fe40000004100 */
[----:B------:R-:W-:Y:S02]  /*0d90*/  HADD2.F32 R18, -RZ, R35.H1_H1 ;  /* 0x30000023ff127230 */ /* 0x000fe40000004100 */
[----:B------:R-:W-:Y:S01]  /*0da0*/  FFMA.FTZ R14, R15, R12, R14 ;  /* 0x0000000c0f0e7223 */ /* 0x000fe2000001000e */
[----:B------:R-:W-:Y:S02]  /*0db0*/  FFMA.FTZ R22, R23, R16, R22 ;  /* 0x0000001017167223 */ /* 0x000fe40000010016 */
[----:B------:R-:W-:Y:S02]  /*0dc0*/  FFMA.FTZ R20, R31, R18, R20 ;  /* 0x000000121f147223 */ /* 0x000fe40000010014 */
[----:B------:R-:W0:Y:S04]  /*0dd0*/  SHFL.BFLY PT, R9, R14, 0x4, 0x1f ;  /* 0x0c801f000e097f89 */ /* 0x000e2800000e0000 */
[----:B------:R-:W1:Y:S04]  /*0de0*/  SHFL.BFLY PT, R13, R22, 0x4, 0x1f ;  /* 0x0c801f00160d7f89 */ /* 0x000e6800000e0000 */
[----:B------:R-:W2:Y:S01]  /*0df0*/  SHFL.BFLY PT, R15, R20, 0x4, 0x1f ;  /* 0x0c801f00140f7f89 */ /* 0x000ea200000e0000 */
[----:B------:R-:W-:Y:S01]  /*0e00*/  IADD3 R21, R7, 0x5f, RZ ;  /* 0x0000005f07157810 */ /* 0x000fe20007ffe0ff */
[----:B0-----:R-:W-:Y:S01]  /*0e10*/  FADD.FTZ R9, R14, R9 ;  /* 0x000000090e097221 */ /* 0x001fe20000010000 */
[----:B-1----:R-:W-:Y:S01]  /*0e20*/  FADD.FTZ R17, R22, R13 ;  /* 0x0000000d16117221 */ /* 0x002fe20000010000 */
[----:B--2---:R-:W-:-:S03]  /*0e30*/  FADD.FTZ R19, R20, R15 ;  /* 0x0000000f14137221 */ /* 0x004fc60000010000 */
[----:B------:R-:W0:Y:S01]  /*0e40*/  SHFL.BFLY PT, R16, R9, 0x2, 0x1f ;  /* 0x0c401f0009107f89 */ /* 0x000e2200000e0000 */
[----:B------:R-:W1:Y:S03]  /*0e50*/  LDC.64 R12, c[0x0][0x2d0] ;  /* 0x0000b400ff0c7b82 */ /* 0x000e660000000a00 */
[----:B------:R-:W2:Y:S04]  /*0e60*/  SHFL.BFLY PT, R18, R17, 0x2, 0x1f ;  /* 0x0c401f0011127f89 */ /* 0x000ea800000e0000 */
[----:B------:R-:W3:Y:S01]  /*0e70*/  SHFL.BFLY PT, R24, R19, 0x2, 0x1f ;  /* 0x0c401f0013187f89 */ /* 0x000ee200000e0000 */
[----:B------:R-:W-:-:S05]  /*0e80*/  IMAD.HI R7, R21, 0x2aaaaaab, RZ ;  /* 0x2aaaaaab15077827 */ /* 0x000fca00078e02ff */
[----:B------:R-:W-:-:S04]  /*0e90*/  SHF.R.U32.HI R14, RZ, 0x1f, R7 ;  /* 0x0000001fff0e7819 */ /* 0x000fc80000011607 */
[----:B------:R-:W-:Y:S02]  /*0ea0*/  LEA.HI.SX32 R22, R7, R14, 0x1c ;  /* 0x0000000e07167211 */ /* 0x000fe400078fe2ff */
[----:B------:R-:W4:Y:S01]  /*0eb0*/  LDC.64 R14, c[0x0][0x2d8] ;  /* 0x0000b600ff0e7b82 */ /* 0x000f220000000a00 */
[----:B------:R-:W-:Y:S01]  /*0ec0*/  SHF.L.U32 R20, R0, 0x2, RZ ;  /* 0x0000000200147819 */ /* 0x000fe200000006ff */
[----:B------:R-:W-:Y:S02]  /*0ed0*/  IMAD R23, R2, 0x1800, RZ ;  /* 0x0000180002177824 */ /* 0x000fe400078e02ff */
[----:B0-----:R-:W-:Y:S01]  /*0ee0*/  FADD.FTZ R9, R9, R16 ;  /* 0x0000001009097221 */ /* 0x001fe20000010000 */
[----:B--2---:R-:W-:Y:S01]  /*0ef0*/  FADD.FTZ R7, R17, R18 ;  /* 0x0000001211077221 */ /* 0x004fe20000010000 */
[----:B---3--:R-:W-:Y:S01]  /*0f00*/  FADD.FTZ R24, R19, R24 ;  /* 0x0000001813187221 */ /* 0x008fe20000010000 */
[----:B------:R-:W-:Y:S02]  /*0f10*/  SHF.R.S32.HI R26, RZ, 0x1f, R20 ;  /* 0x0000001fff1a7819 */ /* 0x000fe40000011414 */
[----:B------:R-:W0:Y:S01]  /*0f20*/  SHFL.BFLY PT, R18, R9, 0x1, 0x1f ;  /* 0x0c201f0009127f89 */ /* 0x000e2200000e0000 */
[----:B------:R-:W-:-:S03]  /*0f30*/  IADD3 R16, P1, R23, R20, RZ ;  /* 0x0000001417107210 */ /* 0x000fc60007f3e0ff */
[----:B------:R-:W2:Y:S04]  /*0f40*/  SHFL.BFLY PT, R20, R7, 0x1, 0x1f ;  /* 0x0c201f0007147f89 */ /* 0x000ea800000e0000 */
[----:B------:R-:W3:Y:S01]  /*0f50*/  SHFL.BFLY PT, R19, R24, 0x1, 0x1f ;  /* 0x0c201f0018137f89 */ /* 0x000ee200000e0000 */
[C---:B-1----:R-:W-:Y:S01]  /*0f60*/  IMAD R28, R12.reuse, UR8, RZ ;  /* 0x000000080c1c7c24 */ /* 0x042fe2000f8e02ff */
[----:B------:R-:W-:Y:S02]  /*0f70*/  LEA.HI.X.SX32 R17, R23, R26, 0x1, P1 ;  /* 0x0000001a17117211 */ /* 0x000fe400008f0eff */
[----:B------:R-:W-:Y:S01]  /*0f80*/  ISETP.NE.AND P1, PT, R5, RZ, PT ;  /* 0x000000ff0500720c */ /* 0x000fe20003f25270 */
[----:B------:R-:W-:Y:S02]  /*0f90*/  IMAD R23, R13, UR6, R28 ;  /* 0x000000060d177c24 */ /* 0x000fe4000f8e021c */
[----:B------:R-:W-:-:S04]  /*0fa0*/  IMAD.WIDE.U32 R12, R12, UR6, R16 ;  /* 0x000000060c0c7c25 */ /* 0x000fc8000f8e0010 */
[--C-:B------:R-:W-:Y:S01]  /*0fb0*/  IMAD R22, R22, 0x60, -R21.reuse ;  /* 0x0000006016167824 */ /* 0x100fe200078e0a15 */
[----:B------:R-:W-:Y:S01]  /*0fc0*/  IADD3 R13, R13, R23, RZ ;  /* 0x000000170d0d7210 */ /* 0x000fe20007ffe0ff */
[----:B------:R-:W-:Y:S02]  /*0fd0*/  IMAD R21, R2, -0x60, R21 ;  /* 0xffffffa002157824 */ /* 0x000fe400078e0215 */
[C---:B----4-:R-:W-:Y:S02]  /*0fe0*/  IMAD R16, R14.reuse, UR9, RZ ;  /* 0x000000090e107c24 */ /* 0x050fe4000f8e02ff */
[----:B------:R-:W-:Y:S01]  /*0ff0*/  IMAD.WIDE.U32 R12, R14, UR7, R12 ;  /* 0x000000070e0c7c25 */ /* 0x000fe2000f8e000c */
[----:B------:R-:W-:-:S03]  /*1000*/  IADD3 R21, R21, R22, RZ ;  /* 0x0000001615157210 */ /* 0x000fc60007ffe0ff */
[----:B------:R-:W-:Y:S01]  /*1010*/  IMAD R5, R15, UR7, R16 ;  /* 0x000000070f057c24 */ /* 0x000fe2000f8e0210 */
[----:B------:R-:W-:Y:S01]  /*1020*/  ISETP.GE.OR P0, PT, R0, R21, P0 ;  /* 0x000000150000720c */ /* 0x000fe20000706670 */
[----:B0-----:R-:W-:Y:S01]  /*1030*/  FADD.FTZ R17, R9, R18 ;  /* 0x0000001209117221 */ /* 0x001fe20000010000 */
[----:B--2---:R-:W-:Y:S01]  /*1040*/  FADD.FTZ R22, R7, R20 ;  /* 0x0000001407167221 */ /* 0x004fe20000010000 */
[----:B---3--:R-:W-:Y:S01]  /*1050*/  FADD.FTZ R24, R24, R19 ;  /* 0x0000001318187221 */ /* 0x008fe20000010000 */
[----:B------:R-:W-:Y:S01]  /*1060*/  IADD3 R5, R13, R5, RZ ;  /* 0x000000050d057210 */ /* 0x000fe20007ffe0ff */
[----:B------:R-:W-:Y:S08]  /*1070*/  @P1 BRA `(.L_x_2985) ;  /* 0x0000000000641947 */ /* 0x000ff00003800000 */
[----:B------:R-:W0:Y:S01]  /*1080*/  LDC.64 R18, c[0x0][0x278] ;  /* 0x00009e00ff127b82 */ /* 0x000e220000000a00 */
[----:B------:R-:W-:Y:S01]  /*1090*/  IMAD R14, R2, 0x60, RZ ;  /* 0x00000060020e7824 */ /* 0x000fe200078e02ff */
[----:B------:R-:W-:Y:S01]  /*10a0*/  ULDC.64 UR10, c[0x0][0x260] ;  /* 0x00009800000a7ab9 */ /* 0x000fe20000000a00 */
[-C--:B------:R-:W-:Y:S02]  /*10b0*/  ISETP.GE.AND P3, PT, R10, R3.reuse, PT ;  /* 0x000000030a00720c */ /* 0x080fe40003f66270 */
[----:B------:R-:W-:Y:S02]  /*10c0*/  ISETP.GE.AND P2, PT, R6, R3, PT ;  /* 0x000000030600720c */ /* 0x000fe40003f46270 */
[--C-:B------:R-:W-:Y:S01]  /*10d0*/  SHF.R.S32.HI R15, RZ, 0x1f, R14.reuse ;  /* 0x0000001fff0f7819 */ /* 0x100fe2000001140e */
[----:B------:R-:W1:Y:S01]  /*10e0*/  LDC.64 R20, c[0x0][0x280] ;  /* 0x0000a000ff147b82 */ /* 0x000e620000000a00 */
[C---:B0-----:R-:W-:Y:S02]  /*10f0*/  IMAD R16, R18.reuse, UR8, RZ ;  /* 0x0000000812107c24 */ /* 0x041fe4000f8e02ff */
[----:B------:R-:W-:-:S04]  /*1100*/  IMAD.WIDE.U32 R14, R18, UR6, R14 ;  /* 0x00000006120e7c25 */ /* 0x000fc8000f8e000e */
[----:B------:R-:W-:Y:S02]  /*1110*/  IMAD R7, R19, UR6, R16 ;  /* 0x0000000613077c24 */ /* 0x000fe4000f8e0210 */
[----:B-1----:R-:W-:-:S03]  /*1120*/  IMAD R16, R20, UR9, RZ ;  /* 0x0000000914107c24 */ /* 0x002fc6000f8e02ff */
[----:B------:R-:W-:Y:S01]  /*1130*/  IADD3 R15, R15, R7, RZ ;  /* 0x000000070f0f7210 */ /* 0x000fe20007ffe0ff */
[----:B------:R-:W-:Y:S02]  /*1140*/  IMAD R9, R21, UR7, R16 ;  /* 0x0000000715097c24 */ /* 0x000fe4000f8e0210 */
[----:B------:R-:W-:-:S03]  /*1150*/  IMAD.WIDE.U32 R14, R20, UR7, R14 ;  /* 0x00000007140e7c25 */ /* 0x000fc6000f8e000e */
[----:B------:R-:W-:-:S04]  /*1160*/  IADD3 R7, P1, R10, R14, RZ ;  /* 0x0000000e0a077210 */ /* 0x000fc80007f3e0ff */
[----:B------:R-:W-:Y:S02]  /*1170*/  IADD3.X R16, R11, R15, R9, P1, !PT ;  /* 0x0000000f0b107210 */ /* 0x000fe40000ffe409 */
[C---:B------:R-:W-:Y:S02]  /*1180*/  LEA R14, P4, R7.reuse, UR10, 0x2 ;  /* 0x0000000a070e7c11 */ /* 0x040fe4000f8810ff */
[----:B------:R-:W-:Y:S02]  /*1190*/  ISETP.GE.AND P1, PT, R8, R3, PT ;  /* 0x000000030800720c */ /* 0x000fe40003f26270 */
[----:B------:R-:W-:Y:S02]  /*11a0*/  LEA.HI.X R15, R7, UR11, R16, 0x2, P4 ;  /* 0x0000000b070f7c11 */ /* 0x000fe4000a0f1410 */
[----:B------:R-:W-:Y:S02]  /*11b0*/  FSEL R3, R17, RZ, !P3 ;  /* 0x000000ff11037208 */ /* 0x000fe40005800000 */
[----:B------:R-:W-:-:S02]  /*11c0*/  FSEL R7, R22, RZ, !P2 ;  /* 0x000000ff16077208 */ /* 0x000fc40005000000 */
[----:B------:R-:W-:Y:S01]  /*11d0*/  FSEL R9, R24, RZ, !P1 ;  /* 0x000000ff18097208 */ /* 0x000fe20004800000 */
[----:B------:R0:W-:Y:S04]  /*11e0*/  STG.E desc[UR4][R14.64], R3 ;  /* 0x000000030e007986 */ /* 0x0001e8000c101904 */
[----:B------:R0:W-:Y:S04]  /*11f0*/  STG.E desc[UR4][R14.64+0x80], R7 ;  /* 0x000080070e007986 */ /* 0x0001e8000c101904 */
[----:B------:R0:W-:Y:S02]  /*1200*/  STG.E desc[UR4][R14.64+0x100], R9 ;  /* 0x000100090e007986 */ /* 0x0001e4000c101904 */
.L_x_2985:
[----:B------:R-:W-:Y:S05]  /*1210*/  BSYNC B0 ;  /* 0x0000000000007941 */ /* 0x000fea0003800000 */
.L_x_2984:
[----:B------:R-:W-:Y:S04]  /*1220*/  BSSY B0, `(.L_x_2986) ;  /* 0x0000017000007945 */ /* 0x000fe80003800000 */
[----:B------:R-:W-:Y:S05]  /*1230*/  @P0 BRA `(.L_x_2987) ;  /* 0x0000000000540947 */ /* 0x000fea0003800000 */
[----:B------:R-:W1:Y:S01]  /*1240*/  LDC.64 R10, c[0x0][0x2a8] ;  /* 0x0000aa00ff0a7b82 */ /* 0x000e620000000a00 */
[----:B0-----:R-:W-:Y:S01]  /*1250*/  IMAD R3, R2, 0x60, RZ ;  /* 0x0000006002037824 */ /* 0x001fe200078e02ff */
[----:B------:R-:W-:Y:S01]  /*1260*/  SHF.R.S32.HI R16, RZ, 0x1f, R0 ;  /* 0x0000001fff107819 */ /* 0x000fe20000011400 */
[----:B------:R-:W-:-:S03]  /*1270*/  ULDC.64 UR10, c[0x0][0x2a0] ;  /* 0x0000a800000a7ab9 */ /* 0x000fc60000000a00 */
[C---:B------:R-:W-:Y:S02]  /*1280*/  IADD3 R6, P0, R3.reuse, R0, RZ ;  /* 0x0000000003067210 */ /* 0x040fe40007f1e0ff */
[----:B------:R-:W0:Y:S02]  /*1290*/  LDC.64 R14, c[0x0][0x2b0] ;  /* 0x0000ac00ff0e7b82 */ /* 0x000e240000000a00 */
[----:B------:R-:W-:Y:S02]  /*12a0*/  LEA.HI.X.SX32 R7, R3, R16, 0x1, P0 ;  /* 0x0000001003077211 */ /* 0x000fe400000f0eff */
[----:B-----5:R-:W-:Y:S01]  /*12b0*/  FSETP.NEU.FTZ.AND P0, PT, R4, -INF , PT ;  /* 0xff8000000400780b */ /* 0x020fe20003f1d000 */
[C---:B-1----:R-:W-:Y:S02]  /*12c0*/  IMAD R8, R10.reuse, UR8, RZ ;  /* 0x000000080a087c24 */ /* 0x042fe4000f8e02ff */
[----:B------:R-:W-:-:S04]  /*12d0*/  IMAD.WIDE.U32 R6, R10, UR6, R6 ;  /* 0x000000060a067c25 */ /* 0x000fc8000f8e0006 */
[----:B------:R-:W-:Y:S02]  /*12e0*/  IMAD R3, R11, UR6, R8 ;  /* 0x000000060b037c24 */ /* 0x000fe4000f8e0208 */
[----:B0-----:R-:W-:-:S03]  /*12f0*/  IMAD R8, R14, UR9, RZ ;  /* 0x000000090e087c24 */ /* 0x001fc6000f8e02ff */
[----:B------:R-:W-:Y:S01]  /*1300*/  IADD3 R7, R7, R3, RZ ;  /* 0x0000000307077210 */ /* 0x000fe20007ffe0ff */
[----:B------:R-:W-:Y:S02]  /*1310*/  IMAD R9, R15, UR7, R8 ;  /* 0x000000070f097c24 */ /* 0x000fe4000f8e0208 */
[----:B------:R-:W-:Y:S01]  /*1320*/  FMUL.FTZ R3, R4, 1.4426950216293334961 ;  /* 0x3fb8aa3b04037820 */ /* 0x000fe20000410000 */
[----:B------:R-:W-:-:S04]  /*1330*/  IMAD.WIDE.U32 R6, R14, UR7, R6 ;  /* 0x000000070e067c25 */ /* 0x000fc8000f8e0006 */
[----:B------:R-:W-:Y:S02]  /*1340*/  FSEL R3, R3, RZ, P0 ;  /* 0x000000ff03037208 */ /* 0x000fe40000000000 */
[----:B------:R-:W-:Y:S02]  /*1350*/  IADD3 R7, R7, R9, RZ ;  /* 0x0000000907077210 */ /* 0x000fe40007ffe0ff */
[----:B------:R-:W-:-:S04]  /*1360*/  LEA R8, P1, R6, UR10, 0x2 ;  /* 0x0000000a06087c11 */ /* 0x000fc8000f8210ff */
[----:B------:R-:W-:-:S05]  /*1370*/  LEA.HI.X R9, R6, UR11, R7, 0x2, P1 ;  /* 0x0000000b06097c11 */ /* 0x000fca00088f1407 */
[----:B------:R1:W-:Y:S04]  /*1380*/  STG.E desc[UR4][R8.64], R3 ;  /* 0x0000000308007986 */ /* 0x0003e8000c101904 */
.L_x_2987:
[----:B------:R-:W-:Y:S05]  /*1390*/  BSYNC B0 ;  /* 0x0000000000007941 */ /* 0x000fea0003800000 */
.L_x_2986:
[----:B------:R-:W-:Y:S01]  /*13a0*/  ULDC.64 UR12, c[0x0][0x2e8] ;  /* 0x0000ba00000c7ab9 */ /* 0x000fe20000000a00 */
[----:B------:R-:W-:Y:S01]  /*13b0*/  ULDC.64 UR10, c[0x0][0x2b8] ;  /* 0x0000ae00000a7ab9 */ /* 0x000fe20000000a00 */
[----:B------:R-:W-:Y:S02]  /*13c0*/  ISETP.NE.U32.AND P0, PT, RZ, UR12, PT ;  /* 0x0000000cff007c0c */ /* 0x000fe4000bf05070 */
[C---:B-----5:R-:W-:Y:S02]  /*13d0*/  LEA R4, P1, R12.reuse, UR10, 0x2 ;  /* 0x0000000a0c047c11 */ /* 0x060fe4000f8210ff */
[----:B------:R-:W-:Y:S02]  /*13e0*/  ISETP.NE.AND.EX P0, PT, RZ, UR13, PT, P0 ;  /* 0x0000000dff007c0c */ /* 0x000fe4000bf05300 */
[----:B------:R-:W-:Y:S02]  /*13f0*/  LEA.HI.X R5, R12, UR11, R5, 0x2, P1 ;  /* 0x0000000b0c057c11 */ /* 0x000fe400088f1405 */
[----:B------:R-:W-:-:S03]  /*1400*/  ISETP.NE.OR P0, PT, R0, RZ, !P0 ;  /* 0x000000ff0000720c */ /* 0x000fc60004705670 */
[----:B------:R2:W-:Y:S04]  /*1410*/  STG.E.128 desc[UR4][R4.64], RZ ;  /* 0x000000ff04007986 */ /* 0x0005e8000c101d04 */
[----:B------:R2:W-:Y:S04]  /*1420*/  STG.E.128 desc[UR4][R4.64+0x1000], RZ ;  /* 0x001000ff04007986 */ /* 0x0005e8000c101d04 */
[----:B------:R2:W-:Y:S04]  /*1430*/  STG.E.128 desc[UR4][R4.64+0x2000], RZ ;  /* 0x002000ff04007986 */ /* 0x0005e8000c101d04 */
[----:B------:R2:W-:Y:S04]  /*1440*/  STG.E.128 desc[UR4][R4.64+0x3000], RZ ;  /* 0x003000ff04007986 */ /* 0x0005e8000c101d04 */
[----:B------:R2:W-:Y:S04]  /*1450*/  STG.E.128 desc[UR4][R4.64+0x4000], RZ ;  /* 0x004000ff04007986 */ /* 0x0005e8000c101d04 */
[----:B------:R2:W-:Y:S01]  /*1460*/  STG.E.128 desc[UR4][R4.64+0x5000], RZ ;  /* 0x005000ff04007986 */ /* 0x0005e2000c101d04 */
[----:B------:R-:W-:Y:S05]  /*1470*/  @P0 EXIT ;  /* 0x000000000000094d */ /* 0x000fea0003800000 */
[----:B01----:R-:W0:Y:S08]  /*1480*/  LDC R3, c[0x0][0x2e0] ;  /* 0x0000b800ff037b82 */ /* 0x003e300000000800 */
[----:B------:R-:W1:Y:S08]  /*1490*/  LDC R7, c[0x0][0x220] ;  /* 0x00008800ff077b82 */ /* 0x000e700000000800 */
[----:B--2---:R-:W2:Y:S01]  /*14a0*/  LDC.64 R4, c[0x0][0x2e8] ;  /* 0x0000ba00ff047b82 */ /* 0x004ea20000000a00 */
[----:B0-----:R-:W-:-:S04]  /*14b0*/  IMAD R2, R2, R3, UR7 ;  /* 0x0000000702027e24 */ /* 0x001fc8000f8e0203 */
[----:B-1----:R-:W-:-:S04]  /*14c0*/  IMAD R3, R2, R7, UR6 ;  /* 0x0000000602037e24 */ /* 0x002fc8000f8e0207 */
[----:B--2---:R-:W-:-:S05]  /*14d0*/  IMAD.WIDE R2, R3, 0x4, R4 ;  /* 0x0000000403027825 */ /* 0x004fca00078e0204 */
[----:B------:R-:W-:Y:S01]  /*14e0*/  STG.E desc[UR4][R2.64], RZ ;  /* 0x000000ff02007986 */ /* 0x000fe2000c101904 */
[----:B------:R-:W-:Y:S05]  /*14f0*/  EXIT ;  /* 0x000000000000794d */ /* 0x000fea0003800000 */
.L_x_2988:
        /* <DEDUP_REMOVED lines=16> */
.L_x_7394:


//--------------------- .text._ZN7cutlass13device_kernelIN5flash11enable_sm90INS1_16FlashAttnBwdSm90INS1_25CollectiveMainloopBwdSm90ILi2ELi2ELi2EN4cute5tupleIJNS5_1CILi1EEES8_S8_EEENS6_IJNS7_ILi96EEENS7_ILi128EEENS7_ILi64EEEEEENS_6half_tEfNS_4arch4Sm90ELb1ELb0ELb1ELb1ELb0ELb1ELb0ELb1ELi2ELi1ELi2ELi2ELb0EEENS1_21CollectiveEpilogueBwdISD_SE_SG_Li256ELb1ELb0ELi1EEENS1_25SingleTileBwdLPTSchedulerILb1ELi128ELb0EEEEEEEEEvNT_6ParamsE --------------------------
	.section	.text._ZN7cutlass13device_kernelIN5flash11enable_sm90INS1_16FlashAttnBwdSm90INS1_25CollectiveMainloopBwdSm90ILi2ELi2ELi2EN4cute5tupleIJNS5_1CILi1EEES8_S8_EEENS6_IJNS7_ILi96EEENS7_ILi128EEENS7_ILi64EEEEEENS_6half_tEfNS_4arch4Sm90ELb1ELb0ELb1ELb1ELb0ELb1ELb0ELb1ELi2ELi1ELi2ELi2ELb0EEENS1_21CollectiveEpilogueBwdISD_SE_SG_Li256ELb1ELb0ELi1EEENS1_25SingleTileBwdLPTSchedulerILb1ELi128ELb0EEEEEEEEEvNT_6ParamsE,"ax",@progbits
	.align	128
.text._ZN7cutlass13device_kernelIN5flash11enable_sm90INS1_16FlashAttnBwdSm90INS1_25CollectiveMainloopBwdSm90ILi2ELi2ELi2EN4cute5tupleIJNS5_1CILi1EEES8_S8_EEENS6_IJNS7_ILi96EEENS7_ILi128EEENS7_ILi64EEEEEENS_6half_tEfNS_4arch4Sm90ELb1ELb0ELb1ELb1ELb0ELb1ELb0ELb1ELi2ELi1ELi2ELi2ELb0EEENS1_21CollectiveEpilogueBwdISD_SE_SG_Li256ELb1ELb0ELi1EEENS1_25SingleTileBwdLPTSchedulerILb1ELi128ELb0EEEEEEEEEvNT_6ParamsE:
        .type           _ZN7cutlass13device_kernelIN5flash11enable_sm90INS1_16FlashAttnBwdSm90INS1_25CollectiveMainloopBwdSm90ILi2ELi2ELi2EN4cute5tupleIJNS5_1CILi1EEES8_S8_EEENS6_IJNS7_ILi96EEENS7_ILi128EEENS7_ILi64EEEEEENS_6half_tEfNS_4arch4Sm90ELb1ELb0ELb1ELb1ELb0ELb1ELb0ELb1ELi2ELi1ELi2ELi2ELb0EEENS1_21CollectiveEpilogueBwdISD_SE_SG_Li256ELb1ELb0ELi1EEENS1_25SingleTileBwdLPTSchedulerILb1ELi128ELb0EEEEEEEEEvNT_6ParamsE,@function
        .size           _ZN7cutlass13device_kernelIN5flash11enable_sm90INS1_16FlashAttnBwdSm90INS1_25CollectiveMainloopBwdSm90ILi2ELi2ELi2EN4cute5tupleIJNS5_1CILi1EEES8_S8_EEENS6_IJNS7_ILi96EEENS7_ILi128EEENS7_ILi64EEEEEENS_6half_tEfNS_4arch4Sm90ELb1ELb0ELb1ELb1ELb0ELb1ELb0ELb1ELi2ELi1ELi2ELi2ELb0EEENS1_21CollectiveEpilogueBwdISD_SE_SG_Li256ELb1ELb0ELi1EEENS1_25SingleTileBwdLPTSchedulerILb1ELi128ELb0EEEEEEEEEvNT_6ParamsE,(.L_x_7395 - _ZN7cutlass13device_kernelIN5flash11enable_sm90INS1_16FlashAttnBwdSm90INS1_25CollectiveMainloopBwdSm90ILi2ELi2ELi2EN4cute5tupleIJNS5_1CILi1EEES8_S8_EEENS6_IJNS7_ILi96EEENS7_ILi128EEENS7_ILi64EEEEEENS_6half_tEfNS_4arch4Sm90ELb1ELb0ELb1ELb1ELb0ELb1ELb0ELb1ELi2ELi1ELi2ELi2ELb0EEENS1_21CollectiveEpilogueBwdISD_SE_SG_Li256ELb1ELb0ELi1EEENS1_25SingleTileBwdLPTSchedulerILb1ELi128ELb0EEEEEEEEEvNT_6ParamsE)
        .other          _ZN7cutlass13device_kernelIN5flash11enable_sm90INS1_16FlashAttnBwdSm90INS1_25CollectiveMainloopBwdSm90ILi2ELi2ELi2EN4cute5tupleIJNS5_1CILi1EEES8_S8_EEENS6_IJNS7_ILi96EEENS7_ILi128EEENS7_ILi64EEEEEENS_6half_tEfNS_4arch4Sm90ELb1ELb0ELb1ELb1ELb0ELb1ELb0ELb1ELi2ELi1ELi2ELi2ELb0EEENS1_21CollectiveEpilogueBwdISD_SE_SG_Li256ELb1ELb0ELi1EEENS1_25SingleTileBwdLPTSchedulerILb1ELi128ELb0EEEEEEEEEvNT_6ParamsE,@"STO_CUDA_ENTRY STV_DEFAULT"
_ZN7cutlass13device_kernelIN5flash11enable_sm90INS1_16FlashAttnBwdSm90INS1_25CollectiveMainloopBwdSm90ILi2ELi2ELi2EN4cute5tupleIJNS5_1CILi1EEES8_S8_EEENS6_IJNS7_ILi96EEENS7_ILi128EEENS7_ILi64EEEEEENS_6half_tEfNS_4arch4Sm90ELb1ELb0ELb1ELb1ELb0ELb1ELb0ELb1ELi2ELi1ELi2ELi2ELb0EEENS1_21CollectiveEpilogueBwdISD_SE_SG_Li256ELb1ELb0ELi1EEENS1_25SingleTileBwdLPTSchedulerILb1ELi128ELb0EEEEEEEEEvNT_6ParamsE:
        /* <DEDUP_REMOVED lines=24> */
.L_x_2990:
[----:B------:R-:W-:Y:S05]  /*0180*/  BSYNC B0 ;  /* 0x0000000000007941 */ /* 0x000fea0003800000 */
.L_x_2989:
        /* <DEDUP_REMOVED lines=37> */
.L_x_2991:
        /* <DEDUP_REMOVED lines=22> */
.L_x_2992:
[----:B------:R-:W-:Y:S01]  /*0540*/  PLOP3.LUT P0, PT, PT, PT, UP0, 0x80, 0x0 ;  /* 0x000000000000781c */ /* 0x000fe20003f0f008 */
[----:B------:R-:W-:Y:S01]  /*0550*/  NOP ;  /* 0x0000000000007918 */ /* 0x000fe20000000000 */
[----:B------:R-:W-:Y:S01]  /*0560*/  ULDC.64 UR38, c[0x0][0x208] ;  /* 0x0000820000267ab9 */ /* 0x000fe20000000a00 */
[----:B------:R-:W-:Y:S01]  /*0570*/  BSSY B6, `(.L_x_2993) ;  /* 0x0000f5b000067945 */ /* 0x000fe20003800000 */
[----:B-12-4-:R-:W-:Y:S09]  /*0580*/  BAR.SYNC.DEFER_BLOCKING 0x0 ;  /* 0x0000000000007b1d */ /* 0x016ff20000010000 */
[----:B------:R-:W-:Y:S05]  /*0590*/  @!P0 BRA `(.L_x_2994) ;  /* 0x000000b800ac8947 */ /* 0x000fea0003800000 */
.L_x_2995:
[----:B------:R-:W-:-:S08]  /*05a0*/  NOP ;  /* 0x0000000000007918 */ /* 0x000fd00000000000 */
[----:B------:R-:W1:Y:S02]  /*05b0*/  USETMAXREG.TRY_ALLOC.CTAPOOL UP0, 0xf0 ;  /* 0x000000f0000079c8 */ /* 0x000e640008000600 */
[----:B-1----:R-:W-:-:S13]  /*05c0*/  PLOP3.LUT P0, PT, PT, PT, UP0, 0x80, 0x0 ;  /* 0x000000000000781c */ /* 0x002fda0003f0f008 */
[----:B------:R-:W-:Y:S05]  /*05d0*/  @!P0 BRA `(.L_x_2995) ;  /* 0xfffffffc00f08947 */ /* 0x000fea000383ffff */
[----:B------:R-:W-:Y:S01]  /*05e0*/  LOP3.LUT R0, R0, 0x3, RZ, 0xc0, !PT ;  /* 0x0000000300007812 */ /* 0x000fe200078ec0ff */
[----:B------:R-:W1:Y:S01]  /*05f0*/  S2R R2, SR_TID.X ;  /* 0x0000000000027919 */ /* 0x000e620000002100 */
        /* <DEDUP_REMOVED lines=14> */
[----:B------:R-:W-:-:S05]  /*06e0*/  @!P0 VIADD R2, R2, 0x9 ;  /* 0x0000000902028836 */ /* 0x000fca0000000000 */
        /* <DEDUP_REMOVED lines=11> */
.L_x_2996:
[----:B------:R-:W-:Y:S01]  /*07a0*/  ULDC UR7, c[0x0][0x8c4] ;  /* 0x0002310000077ab9 */ /* 0x000fe20000000800 */
[----:B------:R-:W-:Y:S01]  /*07b0*/  UMOV UR37, UR10 ;  /* 0x0000000a00257c82 */ /* 0x000fe20008000000 */
[----:B------:R-:W-:-:S11]  /*07c0*/  UISETP.NE.AND UP0, UPT, UR7, 0x1, UPT ;  /* 0x000000010700788c */ /* 0x000fd6000bf05270 */
[----:B------:R-:W-:Y:S02]  /*07d0*/  @UP0 ULDC.64 UR8, c[0x0][0x8c8] ;  /* 0x0002320000080ab9 */ /* 0x000fe40000000a00 */
[----:B------:R-:W-:-:S04]  /*07e0*/  UIMAD.WIDE.U32 UR4, UR10, UR8, URZ ;  /* 0x000000080a0472a5 */ /* 0x000fc8000f8e003f */
[----:B------:R-:W-:-:S04]  /*07f0*/  @UP0 USHF.R.U32.HI UR37, URZ, UR9, UR5 ;  /* 0x000000093f250299 */ /* 0x000fc80008011605 */
[----:B------:R-:W-:-:S12]  /*0800*/  UIMAD UR4, UR37, UR7, URZ ;  /* 0x00000007250472a4 */ /* 0x000fd8000f8e023f */
.L_x_2997:
        /* <DEDUP_REMOVED lines=9> */
[----:B------:R-:W-:-:S03]  /*08a0*/  @UP0 USHF.R.U32.HI UR41, URZ, UR7, UR5 ;  /* 0x000000073f290299 */ /* 0x000fc60008011605 */
[----:B------:R-:W-:Y:S02]  /*08b0*/  ULDC.64 UR4, c[0x0][0x8f8] ;  /* 0x00023e0000047ab9 */ /* 0x000fe40000000a00 */
[----:B------:R-:W-:Y:S01]  /*08c0*/  ISETP.NE.U32.AND P0, PT, RZ, UR4, PT ;  /* 0x00000004ff007c0c */ /* 0x000fe2000bf05070 */
[----:B------:R-:W-:-:S03]  /*08d0*/  UIADD3 UR4, -UR41, URZ, URZ ;  /* 0x0000003f29047290 */ /* 0x000fc6000fffe13f */
[----:B------:R-:W-:Y:S01]  /*08e0*/  ISETP.NE.AND.EX P0, PT, RZ, UR5, PT, P0 ;  /* 0x00000005ff007c0c */ /* 0x000fe2000bf05300 */
[----:B------:R-:W-:-:S12]  /*08f0*/  UIMAD UR40, UR40, UR4, UR6 ;  /* 0x00000004282872a4 */ /* 0x000fd8000f8e0206 */
        /* <DEDUP_REMOVED lines=8> */
.L_x_2998:
[----:B------:R-:W-:Y:S02]  /*0980*/  ULDC.64 UR4, c[0x0][0x8f0] ;  /* 0x00023c0000047ab9 */ /* 0x000fe40000000a00 */
        /* <DEDUP_REMOVED lines=11> */
[----:B------:R-:W-:Y:S01]  /*0a40*/  UIADD3 UR4, -UR4, UR5, URZ ;  /* 0x0000000504047290 */ /* 0x000fe2000fffe13f */
[----:B------:R-:W-:Y:S11]  /*0a50*/  BRA `(.L_x_2999) ;  /* 0x0000000000047947 */ /* 0x000ff60003800000 */
.L_x_3000:
[----:B------:R-:W-:-:S05]  /*0a60*/  ULDC UR4, c[0x0][0x8ec] ;  /* 0x00023b0000047ab9 */ /* 0x000fca0000000800 */
.L_x_2999:
[----:B------:R-:W-:-:S04]  /*0a70*/  UIADD3 UR4, UR4, 0x7f, URZ ;  /* 0x0000007f04047890 */ /* 0x000fc8000fffe03f */
[----:B------:R-:W-:-:S04]  /*0a80*/  USHF.R.S32.HI UR5, URZ, 0x1f, UR4 ;  /* 0x0000001f3f057899 */ /* 0x000fc80008011404 */
[----:B------:R-:W-:-:S04]  /*0a90*/  ULEA.HI UR5, UR5, UR4, URZ, 0x7 ;  /* 0x0000000405057291 */ /* 0x000fc8000f8f383f */
[----:B------:R-:W-:-:S04]  /*0aa0*/  USHF.R.S32.HI UR5, URZ, 0x7, UR5 ;  /* 0x000000073f057899 */ /* 0x000fc80008011405 */
[----:B------:R-:W-:-:S04]  /*0ab0*/  UISETP.GE.AND UP0, UPT, UR37, UR5, UPT ;  /* 0x000000052500728c */ /* 0x000fc8000bf06270 */
[----:B------:R-:W-:-:S06]  /*0ac0*/  USEL UR41, UR41, 0xffffffff, !UP0 ;  /* 0xffffffff29297887 */ /* 0x000fcc000c000000 */
[----:B------:R-:W-:-:S13]  /*0ad0*/  ISETP.LE.AND P0, PT, RZ, UR41, PT ;  /* 0x00000029ff007c0c */ /* 0x000fda000bf03270 */
[----:B------:R-:W-:Y:S05]  /*0ae0*/  @!P0 BRA `(.L_x_3001) ;  /* 0x000000f0000c8947 */ /* 0x000fea0003800000 */
[----:B------:R-:W1:Y:S01]  /*0af0*/  S2R R0, SR_TID.X ;  /* 0x0000000000007919 */ /* 0x000e620000002100 */
[----:B------:R-:W-:Y:S01]  /*0b00*/  ULDC.64 UR4, c[0x0][0x780] ;  /* 0x0001e00000047ab9 */ /* 0x000fe20000000a00 */
[----:B------:R-:W-:Y:S01]  /*0b10*/  USHF.R.S32.HI UR46, URZ, 0x1f, UR40 ;  /* 0x0000001f3f2e7899 */ /* 0x000fe20008011428 */
[----:B------:R-:W-:Y:S01]  /*0b20*/  ISETP.NE.U32.AND P0, PT, RZ, UR4, PT ;  /* 0x00000004ff007c0c */ /* 0x000fe2000bf05070 */
[----:B------:R-:W-:-:S03]  /*0b30*/  ULDC UR42, c[0x0][0x290] ;  /* 0x0000a400002a7ab9 */ /* 0x000fc60000000800 */
[----:B------:R-:W-:Y:S01]  /*0b40*/  ISETP.NE.AND.EX P0, PT, RZ, UR5, PT, P0 ;  /* 0x00000005ff007c0c */ /* 0x000fe2000bf05300 */
[----:B-1----:R-:W-:-:S12]  /*0b50*/  VIADD R17, R0, 0xffffff80 ;  /* 0xffffff8000117836 */ /* 0x002fd80000000000 */
        /* <DEDUP_REMOVED lines=8> */
.L_x_3002:
        /* <DEDUP_REMOVED lines=14> */
.L_x_3003:
        /* <DEDUP_REMOVED lines=11> */
.L_x_3004:
        /* <DEDUP_REMOVED lines=13> */
.L_x_3005:
[----:B------:R-:W-:Y:S01]  /*0e40*/  UIADD3 UR5, UR43, -UR42, URZ ;  /* 0x8000002a2b057290 */ /* 0x000fe2000fffe03f */
[----:B------:R-:W-:Y:S01]  /*0e50*/  PLOP3.LUT P0, PT, PT, PT, PT, 0x80, 0x0 ;  /* 0x000000000000781c */ /* 0x000fe20003f0f070 */
[----:B------:R-:W-:Y:S01]  /*0e60*/  ULDC UR6, c[0x0][0x74c] ;  /* 0x0001d30000067ab9 */ /* 0x000fe20000000800 */
[----:B------:R-:W-:Y:S01]  /*0e70*/  UIADD3 UR4, UR43, 0x5f, URZ ;  /* 0x0000005f2b047890 */ /* 0x000fe2000fffe03f */
[----:B------:R-:W-:Y:S01]  /*0e80*/  CS2R R150, SRZ ;  /* 0x0000000000967805 */ /* 0x000fe2000001ff00 */
[----:B------:R-:W-:Y:S01]  /*0e90*/  ULEA UR5, UR37, UR5, 0x7 ;  /* 0x0000000525057291 */ /* 0x000fe2000f8e383f */
[----:B------:R-:W-:Y:S02]  /*0ea0*/  CS2R R148, SRZ ;  /* 0x0000000000947805 */ /* 0x000fe4000001ff00 */
[----:B------:R-:W-:Y:S02]  /*0eb0*/  CS2R R146, SRZ ;  /* 0x0000000000927805 */ /* 0x000fe4000001ff00 */
[----:B------:R-:W-:Y:S01]  /*0ec0*/  CS2R R144, SRZ ;  /* 0x0000000000907805 */ /* 0x000fe2000001ff00 */
[----:B------:R-:W-:Y:S01]  /*0ed0*/  UIADD3 UR5, UR5, -UR6, URZ ;  /* 0x8000000605057290 */ /* 0x000fe2000fffe03f */
[----:B------:R-:W-:-:S02]  /*0ee0*/  CS2R R142, SRZ ;  /* 0x00000000008e7805 */ /* 0x000fc4000001ff00 */
[----:B------:R-:W-:Y:S02]  /*0ef0*/  CS2R R140, SRZ ;  /* 0x00000000008c7805 */ /* 0x000fe4000001ff00 */
        /* <DEDUP_REMOVED lines=12> */
[----:B------:R-:W-:Y:S01]  /*0fc0*/  CS2R R126, SRZ ;  /* 0x00000000007e7805 */ /* 0x000fe2000001ff00 */
[----:B------:R-:W-:Y:S01]  /*0fd0*/  UISETP.LT.AND UP0, UPT, URZ, UR6, UPT ;  /* 0x000000063f00728c */ /* 0x000fe2000bf01270 */
[----:B------:R-:W-:-:S02]  /*0fe0*/  CS2R R124, SRZ ;  /* 0x00000000007c7805 */ /* 0x000fc4000001ff00 */
[----:B------:R-:W-:Y:S02]  /*0ff0*/  CS2R R122, SRZ ;  /* 0x00000000007a7805 */ /* 0x000fe4000001ff00 */
[----:B------:R-:W-:Y:S01]  /*1000*/  CS2R R120, SRZ ;  /* 0x0000000000787805 */ /* 0x000fe2000001ff00 */
[----:B------:R-:W-:Y:S01]  /*1010*/  USEL UR45, URZ, UR6, !UP0 ;  /* 0x000000063f2d7287 */ /* 0x000fe2000c000000 */
[----:B------:R-:W-:Y:S02]  /*1020*/  CS2R R182, SRZ ;  /* 0x0000000000b67805 */ /* 0x000fe4000001ff00 */
[----:B------:R-:W-:Y:S02]  /*1030*/  CS2R R180, SRZ ;  /* 0x0000000000b47805 */ /* 0x000fe4000001ff00 */
[----:B------:R-:W-:Y:S01]  /*1040*/  CS2R R178, SRZ ;  /* 0x0000000000b27805 */ /* 0x000fe2000001ff00 */
[----:B------:R-:W-:Y:S01]  /*1050*/  UISETP.GT.AND UP0, UPT, UR44, UR45, UPT ;  /* 0x0000002d2c00728c */ /* 0x000fe2000bf04270 */
[----:B------:R-:W-:-:S02]  /*1060*/  CS2R R176, SRZ ;  /* 0x0000000000b07805 */ /* 0x000fc4000001ff00 */
[----:B------:R-:W-:Y:S02]  /*1070*/  CS2R R174, SRZ ;  /* 0x0000000000ae7805 */ /* 0x000fe4000001ff00 */
[----:B------:R-:W-:Y:S02]  /*1080*/  CS2R R172, SRZ ;  /* 0x0000000000ac7805 */ /* 0x000fe4000001ff00 */
[----:B------:R-:W-:Y:S02]  /*1090*/  CS2R R170, SRZ ;  /* 0x0000000000aa7805 */ /* 0x000fe4000001ff00 */
[----:B------:R-:W-:Y:S02]  /*10a0*/  CS2R R168, SRZ ;  /* 0x0000000000a87805 */ /* 0x000fe4000001ff00 */
[----:B------:R-:W-:Y:S02]  /*10b0*/  PLOP3.LUT P1, PT, PT, PT, UP0, 0x80, 0x0 ;  /* 0x000000000000781c */ /* 0x000fe40003f2f008 */
        /* <DEDUP_REMOVED lines=19> */
[----:B------:R-:W-:Y:S01]  /*11f0*/  MOV R10, UR6 ;  /* 0x00000006000a7c02 */ /* 0x000fe20008000f00 */
[----:B------:R-:W-:Y:S01]  /*1200*/  IMAD.U32 R6, RZ, RZ, UR4 ;  /* 0x00000004ff067e24 */ /* 0x000fe2000f8e00ff */
[----:B------:R-:W-:Y:S01]  /*1210*/  MOV R13, RZ ;  /* 0x000000ff000d7202 */ /* 0x000fe20000000f00 */
[----:B------:R-:W-:-:S02]  /*1220*/  IMAD.U32 R7, RZ, RZ, UR5 ;  /* 0x00000005ff077e24 */ /* 0x000fc4000f8e00ff */
[----:B------:R-:W-:Y:S02]  /*1230*/  IMAD.U32 R11, RZ, RZ, UR7 ;  /* 0x00000007ff0b7e24 */ /* 0x000fe4000f8e00ff */
[----:B------:R-:W-:Y:S02]  /*1240*/  IMAD.MOV.U32 R8, RZ, RZ, 0x70 ;  /* 0x00000070ff087424 */ /* 0x000fe400078e00ff */
[----:B-1----:R-:W-:-:S07]  /*1250*/  IMAD.MOV.U32 R12, RZ, RZ, 0x1 ;  /* 0x00000001ff0c7424 */ /* 0x002fce00078e00ff */
[----:B------:R-:W-:-:S07]  /*1260*/  LEPC R20, `(.L_x_3008) ;  /* 0x000000001014794e */ /* 0x000fce0000000000 */
[----:B--2---:R-:W-:Y:S05]  /*1270*/  CALL.ABS.NOINC R14 ;  /* 0x000000000e007343 */ /* 0x004fea0003c00000 */
.L_x_3008:
        /* <DEDUP_REMOVED lines=15> */
.L_x_3007:
        /* <DEDUP_REMOVED lines=19> */
[----:B-1----:R-:W-:-:S07]  /*14a0*/  IMAD.MOV.U32 R13, RZ, RZ, RZ ;  /* 0x000000ffff0d7224 */ /* 0x002fce00078e00ff */
[----:B------:R-:W-:-:S07]  /*14b0*/  LEPC R20, `(.L_x_3010) ;  /* 0x000000001014794e */ /* 0x000fce0000000000 */
[----:B--2---:R-:W-:Y:S05]  /*14c0*/  CALL.ABS.NOINC R14 ;  /* 0x000000000e007343 */ /* 0x004fea0003c00000 */
.L_x_3010:
[----:B------:R-:W1:Y:S01]  /*14d0*/  LDC.64 R2, c[0x4][R2] ;  /* 0x0100000002027b82 */ /* 0x000e620000000a00 */
[----:B------:R-:W-:Y:S01]  /*14e0*/  ULDC.64 UR4, c[0x4][0x90] ;  /* 0x0100240000047ab9 */ /* 0x000fe20000000a00 */
[----:B------:R-:W-:Y:S01]  /*14f0*/  ULDC.64 UR6, c[0x4][0x30] ;  /* 0x01000c0000067ab9 */ /* 0x000fe20000000a00 */
[----:B------:R-:W-:Y:S01]  /*1500*/  MOV R4, UR4 ;  /* 0x0000000400047c02 */ /* 0x000fe20008000f00 */
[----:B------:R-:W-:Y:S01]  /*1510*/  IMAD.U32 R5, RZ, RZ, UR5 ;  /* 0x00000005ff057e24 */ /* 0x000fe2000f8e00ff */
[----:B------:R-:W-:Y:S01]  /*1520*/  ULDC.64 UR4, c[0x4][0x98] ;  /* 0x0100260000047ab9 */ /* 0x000fe20000000a00 */
[----:B------:R-:W-:Y:S01]  /*1530*/  MOV R10, UR6 ;  /* 0x00000006000a7c02 */ /* 0x000fe20008000f00 */
[----:B------:R-:W-:Y:S01]  /*1540*/  IMAD.U32 R6, RZ, RZ, UR4 ;  /* 0x00000004ff067e24 */ /* 0x000fe2000f8e00ff */
[----:B------:R-:W-:Y:S01]  /*1550*/  MOV R13, RZ ;  /* 0x000000ff000d7202 */ /* 0x000fe20000000f00 */
[----:B------:R-:W-:Y:S02]  /*1560*/  IMAD.U32 R7, RZ, RZ, UR5 ;  /* 0x00000005ff077e24 */ /* 0x000fe4000f8e00ff */
[----:B------:R-:W-:-:S02]  /*1570*/  IMAD.U32 R11, RZ, RZ, UR7 ;  /* 0x00000007ff0b7e24 */ /* 0x000fc4000f8e00ff */
[----:B------:R-:W-:Y:S02]  /*1580*/  IMAD.MOV.U32 R8, RZ, RZ, 0x70 ;  /* 0x00000070ff087424 */ /* 0x000fe400078e00ff */
[----:B------:R-:W-:-:S07]  /*1590*/  IMAD.MOV.U32 R12, RZ, RZ, 0x1 ;  /* 0x00000001ff0c7424 */ /* 0x000fce00078e00ff */
[----:B------:R-:W-:-:S07]  /*15a0*/  LEPC R20, `(.L_x_3009) ;  /* 0x000000001014794e */ /* 0x000fce0000000000 */
[----:B-1----:R-:W-:Y:S05]  /*15b0*/  CALL.ABS.NOINC R2 ;  /* 0x0000000002007343 */ /* 0x002fea0003c00000 */
.L_x_3009:
[----:B------:R-:W-:Y:S01]  /*15c0*/  SHF.R.S32.HI R6, RZ, 0x1f, R17 ;  /* 0x0000001fff067819 */ /* 0x000fe20000011411 */
[----:B------:R-:W-:-:S03]  /*15d0*/  UMOV UR4, 0xffffffff ;  /* 0xffffffff00047882 */ /* 0x000fc60000000000 */
[----:B------:R-:W-:-:S04]  /*15e0*/  LEA.HI R0, R6, R17, RZ, 0x7 ;  /* 0x0000001106007211 */ /* 0x000fc800078f38ff */
[----:B------:R-:W-:Y:S01]  /*15f0*/  SHF.R.S32.HI R13, RZ, 0x7, R0 ;  /* 0x00000007ff0d7819 */ /* 0x000fe20000011400 */
[----:B------:R-:W-:Y:S06]  /*1600*/  BRA.DIV UR4, `(.L_x_3011) ;  /* 0x000000e6044c7947 */ /* 0x000fec000b800000 */
[----:B------:R1:W2:Y:S02]  /*1610*/  SHFL.IDX PT, R14, R13, RZ, 0x1f ;  /* 0x00001fff0d0e7589 */ /* 0x0002a400000e0000 */
.L_x_3136:
[----:B------:R-:W-:Y:S01]  /*1620*/  SHF.L.U32 R3, RZ, 0x1f, RZ ;  /* 0x0000001fff037819 */ /* 0x000fe200000006ff */
[----:B------:R-:W-:-:S03]  /*1630*/  IMAD.SHL.U32 R2, R17, 0x40, RZ ;  /* 0x0000004011027824 */ /* 0x000fc600078e00ff */
[----:B------:R-:W3:Y:S02]  /*1640*/  SYNCS.PHASECHK.TRANS64.TRYWAIT P0, [R16+URZ+0x26800], R3 ;  /* 0x02680003100075a7 */ /* 0x000ee4000800017f */
[----:B---3--:R-:W-:Y:S05]  /*1650*/  @P0 BRA `(.L_x_3012) ;  /* 0x0000000000080947 */ /* 0x008fea0003800000 */
[----:B------:R-:W3:Y:S02]  /*1660*/  SYNCS.PHASECHK.TRANS64.TRYWAIT P0, [R16+URZ+0x26800], R3 ;  /* 0x02680003100075a7 */ /* 0x000ee4000800017f */
[----:B---3--:R-:W-:Y:S05]  /*1670*/  @!P0 BRA `(.L_x_3013) ;  /* 0x000000e4004c8947 */ /* 0x008fea0003800000 */
.L_x_3012:
[-C--:B------:R-:W-:Y:S01]  /*1680*/  LEA.HI R7, R6, R17.reuse, RZ, 0x5 ;  /* 0x0000001106077211 */ /* 0x080fe200078f28ff */
[----:B------:R-:W-:Y:S01]  /*1690*/  UIADD3 UR4, -UR42, 0x7f, UR43 ;  /* 0x0000007f2a047890 */ /* 0x000fe2000fffe12b */
[----:B---3--:R-:W-:Y:S01]  /*16a0*/  LOP3.LUT R3, R2, 0x1c0, RZ, 0xc0, !PT ;  /* 0x000001c002037812 */ /* 0x008fe200078ec0ff */
[----:B------:R-:W-:Y:S01]  /*16b0*/  ULDC UR5, c[0x0][0x74c] ;  /* 0x0001d30000057ab9 */ /* 0x000fe20000000800 */
[----:B------:R-:W-:Y:S01]  /*16c0*/  SHF.R.S32.HI R2, RZ, 0x5, R7 ;  /* 0x00000005ff027819 */ /* 0x000fe20000011407 */
[----:B------:R-:W-:Y:S01]  /*16d0*/  ULEA UR4, UR37, UR4, 0x7 ;  /* 0x0000000425047291 */ /* 0x000fe2000f8e383f */
[-C--:B------:R-:W-:Y:S02]  /*16e0*/  LEA.HI R5, R6, R17.reuse, RZ, 0x4 ;  /* 0x0000001106057211 */ /* 0x080fe400078f20ff */
[----:B------:R-:W-:Y:S02]  /*16f0*/  CS2R R150, SRZ ;  /* 0x0000000000967805 */ /* 0x000fe4000001ff00 */
[----:B------:R-:W-:Y:S01]  /*1700*/  CS2R R148, SRZ ;  /* 0x0000000000947805 */ /* 0x000fe2000001ff00 */
[----:B------:R-:W-:Y:S01]  /*1710*/  IMAD.SHL.U32 R4, R2, 0x10, RZ ;  /* 0x0000001002047824 */ /* 0x000fe200078e00ff */
[----:B------:R-:W-:Y:S01]  /*1720*/  SHF.R.S32.HI R8, RZ, 0x4, R5 ;  /* 0x00000004ff087819 */ /* 0x000fe20000011405 */
[----:B------:R-:W-:Y:S01]  /*1730*/  UIADD3 UR4, UR4, -UR5, URZ ;  /* 0x8000000504047290 */ /* 0x000fe2000fffe03f */
[----:B------:R-:W-:-:S02]  /*1740*/  LEA.HI R2, R6, R17, RZ, 0x3 ;  /* 0x0000001106027211 */ /* 0x000fc400078f18ff */
[----:B------:R-:W-:Y:S02]  /*1750*/  CS2R R146, SRZ ;  /* 0x0000000000927805 */ /* 0x000fe4000001ff00 */
[----:B------:R-:W-:Y:S01]  /*1760*/  LEA.HI R9, R5, R8, RZ, 0x1 ;  /* 0x0000000805097211 */ /* 0x000fe200078f08ff */
[----:B------:R-:W-:Y:S01]  /*1770*/  UIMAD.WIDE UR4, UR4, 0x2aaaaaab, URZ ;  /* 0x2aaaaaab040478a5 */ /* 0x000fe2000f8e023f */
[----:B------:R-:W-:Y:S02]  /*1780*/  LOP3.LUT R5, R3, 0x30, R4, 0xf8, !PT ;  /* 0x0000003003057812 */ /* 0x000fe400078ef804 */
[----:B------:R-:W-:Y:S02]  /*1790*/  CS2R R144, SRZ ;  /* 0x0000000000907805 */ /* 0x000fe4000001ff00 */
[----:B------:R-:W-:Y:S01]  /*17a0*/  SHF.R.U32.HI R4, RZ, 0x3, R3 ;  /* 0x00000003ff047819 */ /* 0x000fe20000011603 */
[----:B------:R-:W-:Y:S01]  /*17b0*/  USHF.R.U32.HI UR4, URZ, 0x1f, UR5 ;  /* 0x0000001f3f047899 */ /* 0x000fe20008011605 */
[----:B------:R-:W-:-:S02]  /*17c0*/  LOP3.LUT R5, R5, 0x8, R2, 0xf8, !PT ;  /* 0x0000000805057812 */ /* 0x000fc400078ef802 */
[----:B------:R-:W-:Y:S02]  /*17d0*/  CS2R R142, SRZ ;  /* 0x00000000008e7805 */ /* 0x000fe4000001ff00 */
[----:B------:R-:W-:Y:S01]  /*17e0*/  LOP3.LUT R9, R9, 0x7ffffe, RZ, 0xc0, !PT ;  /* 0x007ffffe09097812 */ /* 0x000fe200078ec0ff */
[----:B------:R-:W-:Y:S01]  /*17f0*/  ULEA.HI.SX32 UR4, UR5, UR4, 0x1c ;  /* 0x0000000405047291 */ /* 0x000fe2000f8fe23f */
[----:B--2---:R-:W-:Y:S02]  /*1800*/  LEA.HI R2, R14, R14, RZ, 0x1 ;  /* 0x0000000e0e027211 */ /* 0x004fe400078f08ff */
[----:B------:R-:W-:Y:S02]  /*1810*/  CS2R R140, SRZ ;  /* 0x00000000008c7805 */ /* 0x000fe4000001ff00 */
[----:B------:R-:W-:Y:S01]  /*1820*/  LOP3.LUT R4, R5, R4, RZ, 0x3c, !PT ;  /* 0x0000000405047212 */ /* 0x000fe200078e3cff */
[----:B------:R-:W-:Y:S01]  /*1830*/  IMAD.IADD R8, R8, 0x1, -R9 ;  /* 0x0000000108087824 */ /* 0x000fe200078e0a09 */
[----:B------:R-:W-:Y:S01]  /*1840*/  LOP3.LUT R5, R2, 0xfffffffe, RZ, 0xc0, !PT ;  /* 0xfffffffe02057812 */ /* 0x000fe200078ec0ff */
[----:B------:R-:W-:Y:S01]  /*1850*/  IMAD.U32 R10, RZ, RZ, UR4 ;  /* 0x00000004ff0a7e24 */ /* 0x000fe2000f8e00ff */
[----:B------:R-:W-:Y:S01]  /*1860*/  LOP3.LUT R2, R0, 0xffffff80, RZ, 0xc0, !PT ;  /* 0xffffff8000027812 */ /* 0x000fe200078ec0ff */
[----:B------:R-:W-:Y:S01]  /*1870*/  IMAD R3, R13, 0xc, R8 ;  /* 0x0000000c0d037824 */ /* 0x000fe200078e0208 */
[----:B------:R-:W-:Y:S01]  /*1880*/  MOV R9, 0x1 ;  /* 0x0000000100097802 */ /* 0x000fe20000000f00 */
[----:B------:R-:W-:Y:S01]  /*1890*/  IMAD.IADD R5, R14, 0x1, -R5 ;  /* 0x000000010e057824 */ /* 0x000fe200078e0a05 */
[----:B------:R-:W-:Y:S01]  /*18a0*/  MOV R0, RZ ;  /* 0x000000ff00007202 */ /* 0x000fe20000000f00 */
[----:B------:R-:W-:Y:S01]  /*18b0*/  IMAD.IADD R8, R17, 0x1, -R2 ;  /* 0x0000000111087824 */ /* 0x000fe200078e0a02 */
[----:B------:R-:W-:Y:S01]  /*18c0*/  VIADDMNMX R10, R10, R9, UR44, PT ;  /* 0x0000002c0a0a7e46 */ /* 0x000fe2000b800109 */
[----:B------:R-:W-:Y:S01]  /*18d0*/  IMAD.U32 R3, R3, 0x200, R4 ;  /* 0x0000020003037824 */ /* 0x000fe200078e0004 */
[----:B------:R-:W-:Y:S01]  /*18e0*/  CS2R R138, SRZ ;  /* 0x00000000008a7805 */ /* 0x000fe2000001ff00 */
[--C-:B------:R-:W-:Y:S01]  /*18f0*/  IMAD R9, R13, 0x300, R8.reuse ;  /* 0x000003000d097824 */ /* 0x100fe200078e0208 */
[----:B------:R-:W-:Y:S01]  /*1900*/  SHF.R.S32.HI R12, RZ, 0x1f, R8 ;  /* 0x0000001fff0c7819 */ /* 0x000fe20000011408 */
[----:B------:R-:W-:Y:S01]  /*1910*/  IMAD.MOV.U32 R4, RZ, RZ, RZ ;  /* 0x000000ffff047224 */ /* 0x000fe200078e00ff */
[----:B------:R2:W-:Y:S01]  /*1920*/  STL [R1+0x10], R3 ;  /* 0x0000100301007387 */ /* 0x0005e20000100800 */
[----:B------:R-:W-:Y:S01]  /*1930*/  ISETP.LE.AND P0, PT, R10, UR45, PT ;  /* 0x0000002d0a007c0c */ /* 0x000fe2000bf03270 */
[----:B------:R-:W-:Y:S01]  /*1940*/  IMAD.SHL.U32 R9, R9, 0x4, RZ ;  /* 0x0000000409097824 */ /* 0x000fe200078e00ff */
[----:B------:R-:W-:Y:S01]  /*1950*/  LEA.HI R11, R12, R8, RZ, 0x2 ;  /* 0x000000080c0b7211 */ /* 0x000fe200078f10ff */
[----:B------:R3:W-:Y:S01]  /*1960*/  STL [R1+0x14], R12 ;  /* 0x0000140c01007387 */ /* 0x0007e20000100800 */
[----:B------:R-:W-:-:S02]  /*1970*/  CS2R R136, SRZ ;  /* 0x0000000000887805 */ /* 0x000fc4000001ff00 */
[----:B------:R-:W-:Y:S02]  /*1980*/  CS2R R134, SRZ ;  /* 0x0000000000867805 */ /* 0x000fe4000001ff00 */
[----:B------:R-:W-:Y:S01]  /*1990*/  CS2R R132, SRZ ;  /* 0x0000000000847805 */ /* 0x000fe2000001ff00 */
[----:B------:R3:W-:Y:S01]  /*19a0*/  STL [R1+0x8], R11 ;  /* 0x0000080b01007387 */ /* 0x0007e20000100800 */
        /* <DEDUP_REMOVED lines=23> */
[----:B------:R-:W-:Y:S01]  /*1b20*/  LEA R2, R9, R16, 0x2 ;  /* 0x0000001009027211 */ /* 0x000fe200078e10ff */
[----:B------:R-:W-:Y:S01]  /*1b30*/  IMAD.IADD R3, R8, 0x1, -R3 ;  /* 0x0000000108037824 */ /* 0x000fe200078e0a03 */
[----:B---3--:R-:W-:Y:S06]  /*1b40*/  @P0 BRA `(.L_x_3014) ;  /* 0x00000040006c0947 */ /* 0x008fec0003800000 */
[----:B------:R-:W-:Y:S01]  /*1b50*/  LOP3.LUT R0, R7, 0xffffffe0, RZ, 0xc0, !PT ;  /* 0xffffffe007007812 */ /* 0x000fe200078ec0ff */
[----:B------:R-:W-:Y:S01]  /*1b60*/  UIMAD UR4, UR37, -0x80, UR42 ;  /* 0xffffff80250478a4 */ /* 0x000fe2000f8e022a */
[----:B------:R-:W-:Y:S02]  /*1b70*/  LEA.HI R8, R12, R8, RZ, 0x5 ;  /* 0x000000080c087211 */ /* 0x000fe400078f28ff */
[----:B------:R-:W-:Y:S01]  /*1b80*/  LEA.HI R4, R13, R13, RZ, 0x1 ;  /* 0x0000000d0d047211 */ /* 0x000fe200078f08ff */
[----:B------:R-:W-:Y:S01]  /*1b90*/  IMAD.IADD R0, R17, 0x1, -R0 ;  /* 0x0000000111007824 */ /* 0x000fe200078e0a00 */
[----:B------:R-:W-:Y:S01]  /*1ba0*/  SHF.R.S32.HI R9, RZ, 0x5, R8 ;  /* 0x00000005ff097819 */ /* 0x000fe20000011408 */
[----:B------:R-:W-:Y:S01]  /*1bb0*/  IMAD.U32 R12, RZ, RZ, UR4 ;  /* 0x00000004ff0c7e24 */ /* 0x000fe2000f8e00ff */
[----:B------:R-:W-:Y:S02]  /*1bc0*/  LOP3.LUT R8, R4, 0xfffffffe, RZ, 0xc0, !PT ;  /* 0xfffffffe04087812 */ /* 0x000fe400078ec0ff */
[----:B------:R-:W-:Y:S01]  /*1bd0*/  SHF.R.S32.HI R7, RZ, 0x1f, R0 ;  /* 0x0000001fff077819 */ /* 0x000fe20000011400 */
[----:B------:R-:W-:Y:S01]  /*1be0*/  IMAD R21, R9, -0x10, R12 ;  /* 0xfffffff009157824 */ /* 0x000fe200078e020c */
[----:B------:R-:W-:-:S02]  /*1bf0*/  IADD3 R23, R13, -R8, RZ ;  /* 0x800000080d177210 */ /* 0x000fc40007ffe0ff */
[CC--:B------:R-:W-:Y:S02]  /*1c00*/  LEA.HI R4, R7.reuse, R0.reuse, RZ, 0x2 ;  /* 0x0000000007047211 */ /* 0x0c0fe400078f10ff */
[----:B------:R-:W-:Y:S02]  /*1c10*/  LEA.HI R0, R7, R0, RZ, 0x3 ;  /* 0x0000000007007211 */ /* 0x000fe400078f18ff */
[----:B------:R-:W-:Y:S02]  /*1c20*/  SHF.R.S32.HI R7, RZ, 0x2, R4 ;  /* 0x00000002ff077819 */ /* 0x000fe40000011404 */
[--C-:B------:R-:W-:Y:S02]  /*1c30*/  SHF.R.S32.HI R15, RZ, 0x2, R11.reuse ;  /* 0x00000002ff0f7819 */ /* 0x100fe4000001140b */
[----:B------:R-:W-:Y:S01]  /*1c40*/  SHF.R.S32.HI R8, RZ, 0x1f, R11 ;  /* 0x0000001fff087819 */ /* 0x000fe2000001140b */
[C---:B------:R-:W-:Y:S01]  /*1c50*/  VIADD R11, R7.reuse, 0x8 ;  /* 0x00000008070b7836 */ /* 0x040fe20000000000 */
[----:B------:R-:W-:Y:S01]  /*1c60*/  LEA.HI R6, R6, R17, RZ, 0x2 ;  /* 0x0000001106067211 */ /* 0x000fe200078f10ff */
[----:B------:R-:W-:Y:S01]  /*1c70*/  VIADD R18, R7, 0x10 ;  /* 0x0000001007127836 */ /* 0x000fe20000000000 */
[----:B------:R-:W-:-:S02]  /*1c80*/  SHF.R.S32.HI R0, RZ, 0x3, R0 ;  /* 0x00000003ff007819 */ /* 0x000fc40000011400 */
[----:B------:R-:W-:Y:S02]  /*1c90*/  LEA.HI R12, R11, R11, RZ, 0x1 ;  /* 0x0000000b0b0c7211 */ /* 0x000fe400078f08ff */
[----:B------:R-:W-:Y:S02]  /*1ca0*/  LOP3.LUT R6, R6, 0xfffffffc, RZ, 0xc0, !PT ;  /* 0xfffffffc06067812 */ /* 0x000fe400078ec0ff */
[----:B-1----:R-:W-:Y:S02]  /*1cb0*/  SHF.R.S32.HI R13, RZ, 0x1, R12 ;  /* 0x00000001ff0d7819 */ /* 0x002fe4000001140c */
[----:B------:R-:W-:Y:S01]  /*1cc0*/  LEA.HI R9, R8, R15, RZ, 0x3 ;  /* 0x0000000f08097211 */ /* 0x000fe200078f18ff */
[----:B------:R-:W-:Y:S01]  /*1cd0*/  IMAD.IADD R6, R17, 0x1, -R6 ;  /* 0x0000000111067824 */ /* 0x000fe200078e0a06 */
[----:B------:R-:W-:Y:S01]  /*1ce0*/  LEA.HI R17, R18, R18, RZ, 0x1 ;  /* 0x0000001212117211 */ /* 0x000fe200078f08ff */
[----:B------:R-:W-:Y:S01]  /*1cf0*/  IMAD.HI R8, R0, 0x2aaaaaab, RZ ;  /* 0x2aaaaaab00087827 */ /* 0x000fe200078e02ff */
[----:B------:R-:W-:-:S02]  /*1d00*/  LOP3.LUT R22, R9, 0xfffffff8, RZ, 0xc0, !PT ;  /* 0xfffffff809167812 */ /* 0x000fc400078ec0ff */
[----:B------:R-:W-:Y:S01]  /*1d10*/  SHF.R.S32.HI R19, RZ, 0x1, R17 ;  /* 0x00000001ff137819 */ /* 0x000fe20000011411 */
[----:B------:R-:W-:Y:S01]  /*1d20*/  IMAD.HI R14, R13, 0x2aaaaaab, RZ ;  /* 0x2aaaaaab0d0e7827 */ /* 0x000fe200078e02ff */
[----:B------:R-:W-:Y:S02]  /*1d30*/  IADD3 R22, R21, R22, -R15 ;  /* 0x0000001615167210 */ /* 0x000fe40007ffe80f */
[----:B------:R-:W-:Y:S01]  /*1d40*/  LEA.HI R4, R4, R7, RZ, 0x1 ;  /* 0x0000000704047211 */ /* 0x000fe200078f08ff */
[----:B------:R-:W-:Y:S01]  /*1d50*/  IMAD.HI R20, R19, 0x2aaaaaab, RZ ;  /* 0x2aaaaaab13147827 */ /* 0x000fe200078e02ff */
[----:B------:R-:W-:Y:S02]  /*1d60*/  SHF.R.U32.HI R9, RZ, 0x1, R8 ;  /* 0x00000001ff097819 */ /* 0x000fe40000011608 */
[----:B------:R-:W-:Y:S02]  /*1d70*/  SHF.R.U32.HI R15, RZ, 0x1, R14 ;  /* 0x00000001ff0f7819 */ /* 0x000fe4000001160e */
[----:B------:R-:W-:-:S02]  /*1d80*/  LOP3.LUT R4, R4, 0xfffffffe, RZ, 0xc0, !PT ;  /* 0xfffffffe04047812 */ /* 0x000fc400078ec0ff */
[----:B------:R-:W-:Y:S02]  /*1d90*/  LEA.HI R9, R8, R9, RZ, 0x1 ;  /* 0x0000000908097211 */ /* 0x000fe400078f08ff */
[----:B------:R-:W-:Y:S02]  /*1da0*/  LEA.HI R14, R14, R15, RZ, 0x1 ;  /* 0x0000000f0e0e7211 */ /* 0x000fe400078f08ff */
[----:B------:R-:W-:Y:S01]  /*1db0*/  LOP3.LUT R12, R12, 0xfffffffe, RZ, 0xc0, !PT ;  /* 0xfffffffe0c0c7812 */ /* 0x000fe200078ec0ff */
[----:B------:R-:W-:Y:S01]  /*1dc0*/  IMAD R9, R9, -0xc, R0 ;  /* 0xfffffff409097824 */ /* 0x000fe200078e0200 */
[----:B------:R-:W-:Y:S01]  /*1dd0*/  SHF.R.U32.HI R21, RZ, 0x1, R20 ;  /* 0x00000001ff157819 */ /* 0x000fe20000011614 */
[----:B------:R-:W-:Y:S01]  /*1de0*/  IMAD R13, R14, -0xc, R13 ;  /* 0xfffffff40e0d7824 */ /* 0x000fe200078e020d */
[----:B------:R-:W-:Y:S01]  /*1df0*/  IADD3 R4, R7, -R4, RZ ;  /* 0x8000000407047210 */ /* 0x000fe20007ffe0ff */
[----:B------:R-:W-:Y:S01]  /*1e00*/  IMAD.IADD R12, R11, 0x1, -R12 ;  /* 0x000000010b0c7824 */ /* 0x000fe200078e0a0c */
[----:B------:R-:W-:Y:S01]  /*1e10*/  LEA.HI R20, R20, R21, RZ, 0x1 ;  /* 0x0000001514147211 */ /* 0x000fe200078f08ff */
[----:B------:R-:W-:Y:S01]  /*1e20*/  IMAD R7, R23, -0x40, R22 ;  /* 0xffffffc017077824 */ /* 0x000fe200078e0216 */
[----:B------:R-:W-:Y:S01]  /*1e30*/  LOP3.LUT R17, R17, 0xfffffffe, RZ, 0xc0, !PT ;  /* 0xfffffffe11117812 */ /* 0x000fe200078ec0ff */
[----:B------:R-:W-:Y:S01]  /*1e40*/  IMAD R4, R9, 0x8, R4 ;  /* 0x0000000809047824 */ /* 0x000fe200078e0204 */
[----:B------:R-:W-:Y:S01]  /*1e50*/  LEA R0, R13, R12, 0x3 ;  /* 0x0000000c0d007211 */ /* 0x000fe200078e18ff */
[----:B------:R-:W-:Y:S01]  /*1e60*/  IMAD R20, R20, -0xc, R19 ;  /* 0xfffffff414147824 */ /* 0x000fe200078e0213 */
[----:B------:R-:W-:Y:S01]  /*1e70*/  MOV R151, RZ ;  /* 0x000000ff00977202 */ /* 0x000fe20000000f00 */
[----:B------:R-:W-:Y:S01]  /*1e80*/  IMAD.IADD R17, R18, 0x1, -R17 ;  /* 0x0000000112117824 */ /* 0x000fe200078e0a11 */
[----:B------:R1:W-:Y:S03]  /*1e90*/  STL [R1+0x4], R4 ;  /* 0x0000040401007387 */ /* 0x0003e60000100800 */
[----:B------:R-:W-:Y:S01]  /*1ea0*/  IMAD R237, R20, 0x8, R17 ;  /* 0x0000000814ed7824 */ /* 0x000fe200078e0211 */
[----:B------:R2:W-:Y:S01]  /*1eb0*/  STL [R1], R0 ;  /* 0x0000000001007387 */ /* 0x0005e20000100800 */
[----:B-1----:R-:W-:-:S02]  /*1ec0*/  IMAD.MOV.U32 R4, RZ, RZ, RZ ;  /* 0x000000ffff047224 */ /* 0x002fc400078e00ff */
[----:B--2---:R-:W-:-:S07]  /*1ed0*/  IMAD.MOV.U32 R0, RZ, RZ, RZ ;  /* 0x000000ffff007224 */ /* 0x004fce00078e00ff */
.L_x_3025:
[----:B------:R-:W-:-:S06]  /*1ee0*/  ULOP3.LUT UR4, UR36, 0x1, URZ, 0xfc, !UPT ;  /* 0x0000000124047892 */ /* 0x000fcc000f8efc3f */
[----:B--2---:R-:W-:-:S05]  /*1ef0*/  IMAD.U32 R8, RZ, RZ, UR4 ;  /* 0x00000004ff087e24 */ /* 0x004fca000f8e00ff */
[----:B------:R-:W-:-:S13]  /*1f00*/  ISETP.NE.AND P0, PT, R8, 0x3, PT ;  /* 0x000000030800780c */ /* 0x000fda0003f05270 */
[----:B------:R-:W-:Y:S05]  /*1f10*/  @!P0 BRA `(.L_x_3015) ;  /* 0x0000000000048947 */ /* 0x000fea0003800000 */
[----:B------:R-:W-:Y:S01]  /*1f20*/  BPT.TRAP 0x1 ;  /* 0x000000040000795c */ /* 0x000fe20000300000 */
.L_x_3015:
[----:B------:R-:W-:Y:S01]  /*1f30*/  IMAD R8, R0, 0x8, R16 ;  /* 0x0000000800087824 */ /* 0x000fe200078e0210 */
[----:B------:R-:W-:-:S04]  /*1f40*/  SHF.L.U32 R21, R4, 0x1f, RZ ;  /* 0x0000001f04157819 */ /* 0x000fc800000006ff */
[----:B------:R1:W2:Y:S01]  /*1f50*/  SYNCS.PHASECHK.TRANS64.TRYWAIT P1, [R8+URZ+0x26810], R21 ;  /* 0x02681015080075a7 */ /* 0x0002a2000802017f */
[----:B------:R-:W-:Y:S05]  /*1f60*/  @!P0 BRA `(.L_x_3016) ;  /* 0x0000000000048947 */ /* 0x000fea0003800000 */
[----:B------:R-:W-:Y:S01]  /*1f70*/  BPT.TRAP 0x1 ;  /* 0x000000040000795c */ /* 0x000fe20000300000 */
.L_x_3016:
[----:B------:R-:W-:-:S05]  /*1f80*/  VIADD R9, R16, 0xe000 ;  /* 0x0000e00010097836 */ /* 0x000fca0000000000 */
[----:B------:R-:W-:-:S04]  /*1f90*/  SHF.R.U32.HI R9, RZ, 0x4, R9 ;  /* 0x00000004ff097819 */ /* 0x000fc80000011609 */
[----:B------:R-:W-:Y:S01]  /*1fa0*/  LOP3.LUT R9, R9, 0x3fff, RZ, 0xc0, !PT ;  /* 0x00003fff09097812 */ /* 0x000fe200078ec0ff */
[----:B--2---:R-:W-:Y:S06]  /*1fb0*/  @P1 BRA `(.L_x_3017) ;  /* 0x0000000000081947 */ /* 0x004fec0003800000 */
[----:B------:R-:W2:Y:S02]  /*1fc0*/  SYNCS.PHASECHK.TRANS64.TRYWAIT P1, [R8+URZ+0x26810], R21 ;  /* 0x02681015080075a7 */ /* 0x000ea4000802017f */
[----:B--2---:R-:W-:Y:S05]  /*1fd0*/  @!P1 BRA `(.L_x_3018) ;  /* 0x000000dc00089947 */ /* 0x004fea0003800000 */
.L_x_3017:
[----:B------:R-:W-:Y:S05]  /*1fe0*/  WARPSYNC.ALL ;  /* 0x0000000000007948 */ /* 0x000fea0003800000 */
[----:B------:R-:W-:Y:S02]  /*1ff0*/  LOP3.LUT R11, R9, 0x10000, RZ, 0xfc, !PT ;  /* 0x00010000090b7812 */ /* 0x000fe400078efcff */
[----:B------:R-:W-:Y:S01]  /*2000*/  LEA R12, R5, R16, 0xd ;  /* 0x00000010050c7211 */ /* 0x000fe200078e68ff */
[----:B------:R-:W3:Y:S03]  /*2010*/  LDL R14, [R1+0x4] ;  /* 0x00000400010e7983 */ /* 0x000ee60000100800 */
[----:B------:R-:W-:Y:S01]  /*2020*/  R2UR UR9, R12 ;  /* 0x000000000c0972ca */ /* 0x000fe200000e0000 */
[C---:B------:R-:W-:Y:S01]  /*2030*/  IMAD R11, R0.reuse, 0x300, R11 ;  /* 0x00000300000b7824 */ /* 0x040fe200078e020b */
[----:B------:R-:W4:Y:S01]  /*2040*/  LDL R13, [R1] ;  /* 0x00000000010d7983 */ /* 0x000f220000100800 */
[----:B------:R-:W-:Y:S01]  /*2050*/  WARPGROUP.ARRIVE ;  /* 0x00000000000079c5 */ /* 0x000fe20000000000 */
[----:B------:R-:W-:Y:S01]  /*2060*/  UMOV UR7, 0x40000040 ;  /* 0x4000004000077882 */ /* 0x000fe20000000000 */
[----:B------:R-:W-:Y:S01]  /*2070*/  UMOV UR5, 0x40000040 ;  /* 0x4000004000057882 */ /* 0x000fe20000000000 */
[----:B------:R-:W-:Y:S01]  /*2080*/  R2UR UR8, R11 ;  /* 0x000000000b0872ca */ /* 0x000fe200000e0000 */
[----:B------:R-:W-:-:S04]  /*2090*/  IMAD R18, R0, 0x80, R237 ;  /* 0x0000008000127824 */ /* 0x000fc800078e02ed */
[----:B------:R-:W-:Y:S02]  /*20a0*/  IMAD R19, R3, 0x2, R18 ;  /* 0x0000000203137824 */ /* 0x000fe400078e0212 */
[----:B------:R-:W-:Y:S01]  /*20b0*/  USHF.R.U32.HI UR4, URZ, 0x4, UR9 ;  /* 0x000000043f047899 */ /* 0x000fe20008011609 */
[----:B------:R-:W-:-:S03]  /*20c0*/  VIADD R18, R16, 0x1a000 ;  /* 0x0001a00010127836 */ /* 0x000fc60000000000 */
        /* <DEDUP_REMOVED lines=23> */
[C---:B---3--:R-:W-:Y:S02]  /*2240*/  IMAD R12, R0.reuse, 0x80, R14 ;  /* 0x00000080000c7824 */ /* 0x048fe400078e020e */
[----:B----4-:R-:W-:-:S03]  /*2250*/  IMAD R14, R0, 0x80, R13 ;  /* 0x00000080000e7824 */ /* 0x010fc600078e020d */
[C---:B------:R-:W-:Y:S01]  /*2260*/  LEA R11, R3.reuse, R12, 0x1 ;  /* 0x0000000c030b7211 */ /* 0x040fe200078e08ff */
[----:B------:R-:W-:-:S04]  /*2270*/  IMAD R13, R3, 0x2, R14 ;  /* 0x00000002030d7824 */ /* 0x000fc800078e020e */
[--C-:B------:R-:W-:Y:S02]  /*2280*/  IMAD R17, R11, 0x4, R16.reuse ;  /* 0x000000040b117824 */ /* 0x100fe400078e0210 */
[----:B------:R-:W-:Y:S01]  /*2290*/  IMAD R14, R19, 0x4, R16 ;  /* 0x00000004130e7824 */ /* 0x000fe200078e0210 */
[----:B------:R-:W-:Y:S01]  /*22a0*/  LEA R15, R13, R16, 0x2 ;  /* 0x000000100d0f7211 */ /* 0x000fe200078e10ff */
[--C-:B------:R-:W-:Y:S01]  /*22b0*/  IMAD R190, R11, 0x4, R18.reuse ;  /* 0x000000040bbe7824 */ /* 0x100fe200078e0212 */
[----:B------:R-:W-:Y:S01]  /*22c0*/  LEA R12, R13, R18, 0x2 ;  /* 0x000000120d0c7211 */ /* 0x000fe200078e10ff */
        /* <DEDUP_REMOVED lines=10> */
.L_x_3019:
[----:B------:R1:W1:Y:S01]  /*2370*/  SYNCS.PHASECHK.TRANS64.TRYWAIT P1, [R8+URZ+0x26830], R21 ;  /* 0x02683015080075a7 */ /* 0x000262000802017f */
[----:B------:R-:W-:Y:S05]  /*2380*/  @!P0 BRA `(.L_x_3020) ;  /* 0x0000000000048947 */ /* 0x000fea0003800000 */
[----:B------:R-:W-:Y:S01]  /*2390*/  BPT.TRAP 0x1 ;  /* 0x000000040000795c */ /* 0x000fe20000300000 */
.L_x_3020:
[----:B------:R-:W-:-:S05]  /*23a0*/  VIADD R13, R16, 0x14000 ;  /* 0x00014000100d7836 */ /* 0x000fca0000000000 */
[----:B------:R-:W-:-:S04]  /*23b0*/  SHF.R.U32.HI R13, RZ, 0x4, R13 ;  /* 0x00000004ff0d7819 */ /* 0x000fc8000001160d */
[----:B------:R-:W-:-:S04]  /*23c0*/  LOP3.LUT R13, R13, 0x3fff, RZ, 0xc0, !PT ;  /* 0x00003fff0d0d7812 */ /* 0x000fc800078ec0ff */
[----:B------:R-:W-:Y:S01]  /*23d0*/  LOP3.LUT R19, R13, 0x10000, RZ, 0xfc, !PT ;  /* 0x000100000d137812 */ /* 0x000fe200078efcff */
[----:B-1----:R-:W-:Y:S06]  /*23e0*/  @P1 BRA `(.L_x_3021) ;  /* 0x0000000000081947 */ /* 0x002fec0003800000 */
[----:B------:R-:W1:Y:S02]  /*23f0*/  SYNCS.PHASECHK.TRANS64.TRYWAIT P1, [R8+URZ+0x26830], R21 ;  /* 0x02683015080075a7 */ /* 0x000e64000802017f */
[----:B-1----:R-:W-:Y:S05]  /*2400*/  @!P1 BRA `(.L_x_3022) ;  /* 0x000000d800109947 */ /* 0x002fea0003800000 */
.L_x_3021:
        /* <DEDUP_REMOVED lines=16> */
[----:B------:R-:W-:-:S02]  /*2510*/  IMAD.MOV.U32 R92, RZ, RZ, -0x2 ;  /* 0xfffffffeff5c7424 */ /* 0x000fc400078e00ff */
[----:B------:R-:W-:Y:S01]  /*2520*/  FMUL.FTZ R192, R72, UR10 ;  /* 0x0000000a48c07c20 */ /* 0x000fe20008410000 */
[----:B------:R-:W-:Y:S01]  /*2530*/  FMUL.FTZ R18, R73, UR10 ;  /* 0x0000000a49127c20 */ /* 0x000fe20008410000 */
        /* <DEDUP_REMOVED lines=23> */
[----:B--2---:R-:W-:Y:S01]  /*26b0*/  FMUL.FTZ R21, R76, UR10 ;  /* 0x0000000a4c157c20 */ /* 0x004fe20008410000 */
[----:B------:R-:W-:Y:S01]  /*26c0*/  FMUL.FTZ R76, R83, UR10 ;  /* 0x0000000a534c7c20 */ /* 0x000fe20008410000 */
[----:B------:R-:W-:Y:S01]  /*26d0*/  FMUL.FTZ R191, R113, UR10 ;  /* 0x0000000a71bf7c20 */ /* 0x000fe20008410000 */
[----:B------:R-:W-:Y:S01]  /*26e0*/  FMUL.FTZ R80, R87, UR10 ;  /* 0x0000000a57507c20 */ /* 0x000fe20008410000 */
[----:B------:R-:W-:Y:S01]  /*26f0*/  FMUL.FTZ R83, R90, UR10 ;  /* 0x0000000a5a537c20 */ /* 0x000fe20008410000 */
[----:B------:R-:W-:Y:S01]  /*2700*/  FMUL.FTZ R87, R94, UR10 ;  /* 0x0000000a5e577c20 */ /* 0x000fe20008410000 */
[----:B------:R-:W2:Y:S01]  /*2710*/  MUFU.TANH R73, R73 ;  /* 0x0000004900497308 */ /* 0x000ea20000002400 */
[----:B------:R-:W-:Y:S01]  /*2720*/  FMUL.FTZ R90, R97, UR10 ;  /* 0x0000000a615a7c20 */ /* 0x000fe20008410000 */
[----:B------:R-:W-:Y:S01]  /*2730*/  FMUL.FTZ R81, R88, UR10 ;  /* 0x0000000a58517c20 */ /* 0x000fe20008410000 */
[----:B------:R-:W-:Y:S01]  /*2740*/  FMUL.FTZ R189, R104, UR10 ;  /* 0x0000000a68bd7c20 */ /* 0x000fe20008410000 */
[----:B------:R-:W-:Y:S01]  /*2750*/  FMUL.FTZ R88, R95, UR10 ;  /* 0x0000000a5f587c20 */ /* 0x000fe20008410000 */
[----:B---3--:R-:W3:Y:S01]  /*2760*/  SHFL.IDX PT, R104, R17, R6, 0x1f ;  /* 0x00001f0611687589 */ /* 0x008ee200000e0000 */
        /* <DEDUP_REMOVED lines=10> */
[----:B------:R-:W3:Y:S01]  /*2810*/  MUFU.TANH R77, R77 ;  /* 0x0000004d004d7308 */ /* 0x000ee20000002400 */
[----:B------:R-:W-:Y:S01]  /*2820*/  FMUL.FTZ R107, R107, UR10 ;  /* 0x0000000a6b6b7c20 */ /* 0x000fe20008410000 */
[----:B------:R-:W-:Y:S01]  /*2830*/  FMUL.FTZ R112, R112, UR10 ;  /* 0x0000000a70707c20 */ /* 0x000fe20008410000 */
[----:B------:R-:W-:Y:S01]  /*2840*/  FMUL.FTZ R110, R110, UR10 ;  /* 0x0000000a6e6e7c20 */ /* 0x000fe20008410000 */
[----:B------:R-:W-:Y:S01]  /*2850*/  FMUL.FTZ R111, R111, UR10 ;  /* 0x0000000a6f6f7c20 */ /* 0x000fe20008410000 */
[----:B------:R-:W-:Y:S01]  /*2860*/  FMUL.FTZ R114, R114, UR10 ;  /* 0x0000000a72727c20 */ /* 0x000fe20008410000 */
[----:B------:R-:W-:Y:S01]  /*2870*/  FMUL.FTZ R194, R117, UR10 ;  /* 0x0000000a75c27c20 */ /* 0x000fe20008410000 */
[----:B------:R-:W-:Y:S01]  /*2880*/  VIADD R117, R6, 0x8 ;  /* 0x0000000806757836 */ /* 0x000fe20000000000 */
[----:B------:R-:W3:Y:S01]  /*2890*/  MUFU.TANH R82, R82 ;  /* 0x0000005200527308 */ /* 0x000ee20000002400 */
[----:B------:R-:W-:Y:S01]  /*28a0*/  FMUL.FTZ R201, R119, UR10 ;  /* 0x0000000a77c97c20 */ /* 0x000fe20008410000 */
[----:B------:R-:W-:Y:S01]  /*28b0*/  FMUL.FTZ R196, R118, UR10 ;  /* 0x0000000a76c47c20 */ /* 0x000fe20008410000 */
[----:B------:R-:W-:Y:S01]  /*28c0*/  IADD3 R118, R6, 0xc, RZ ;  /* 0x0000000c06767810 */ /* 0x000fe20007ffe0ff */
[----:B------:R-:W3:Y:S01]  /*28d0*/  SHFL.IDX PT, R228, R17, R117, 0x1f ;  /* 0x00001f7511e47589 */ /* 0x000ee200000e0000 */
[----:B------:R-:W-:-:S03]  /*28e0*/  FMUL.FTZ R115, R115, UR10 ;  /* 0x0000000a73737c20 */ /* 0x000fc60008410000 */
[----:B------:R-:W3:Y:S01]  /*28f0*/  MUFU.TANH R85, R85 ;  /* 0x0000005500557308 */ /* 0x000ee20000002400 */
[----:B------:R-:W3:Y:S07]  /*2900*/  SHFL.IDX PT, R225, R17, R118, 0x1f ;  /* 0x00001f7611e17589 */ /* 0x000eee00000e0000 */
[----:B------:R-:W3:Y:S08]  /*2910*/  MUFU.TANH R86, R86 ;  /* 0x0000005600567308 */ /* 0x000ef00000002400 */
[----:B------:R-:W3:Y:S08]  /*2920*/  MUFU.TANH R185, R185 ;  /* 0x000000b900b97308 */ /* 0x000ef00000002400 */
[----:B------:R-:W-:Y:S08]  /*2930*/  MUFU.TANH R19, R19 ;  /* 0x0000001300137308 */ /* 0x000ff00000002400 */
[----:B------:R-:W3:Y:S08]  /*2940*/  MUFU.TANH R186, R186 ;  /* 0x000000ba00ba7308 */ /* 0x000ef00000002400 */
[----:B------:R-:W3:Y:S01]  /*2950*/  MUFU.TANH R20, R20 ;  /* 0x0000001400147308 */ /* 0x000ee20000002400 */
[----:B------:R-:W-:-:S02]  /*2960*/  WARPGROUP.DEPBAR.LE gsb0, 0x0 ;  /* 0x00008000000079c5 */ /* 0x000fc40000010000 */
[----:B------:R-:W-:-:S05]  /*2970*/  WARPGROUP.ARRIVE ;  /* 0x00000000000079c5 */ /* 0x000fca0000000000 */
[----:B------:R-:W3:Y:S01]  /*2980*/  MUFU.TANH R23, R23 ;  /* 0x0000001700177308 */ /* 0x000ee20000002400 */
[----:B------:R-:W-:Y:S01]  /*2990*/  HGMMA.64x96x16.F32 R24, gdesc[UR4], R24, gsb0 ;  /* 0x01600000041879f0 */ /* 0x000fe20008000818 */
[----:B------:R-:W-:Y:S02]  /*29a0*/  UIADD3 UR6, UR8, 0x4, URZ ;  /* 0x0000000408067890 */ /* 0x000fe4000fffe03f */
[----:B------:R-:W-:-:S04]  /*29b0*/  UIADD3 UR4, UR9, 0x4, URZ ;  /* 0x0000000409047890 */ /* 0x000fc8000fffe03f */
[----:B------:R-:W3:Y:S01]  /*29c0*/  MUFU.TANH R72, R72 ;  /* 0x0000004800487308 */ /* 0x000ee20000002400 */
[----:B------:R-:W-:Y:S01]  /*29d0*/  UMOV UR7, 0x40000040 ;  /* 0x4000004000077882 */ /* 0x000fe20000000000 */
[----:B------:R-:W-:-:S06]  /*29e0*/  UMOV UR5, 0x40000040 ;  /* 0x4000004000057882 */ /* 0x000fcc0000000000 */
[----:B------:R-:W3:Y:S08]  /*29f0*/  MUFU.TANH R75, R75 ;  /* 0x0000004b004b7308 */ /* 0x000ef00000002400 */
        /* <DEDUP_REMOVED lines=10> */
[----:B------:R-:W-:Y:S01]  /*2aa0*/  MUFU.TANH R88, R88 ;  /* 0x0000005800587308 */ /* 0x000fe20000002400 */
[----:B------:R-:W-:-:S02]  /*2ab0*/  WARPGROUP.DEPBAR.LE gsb0, 0x0 ;  /* 0x00008000000079c5 */ /* 0x000fc40000010000 */
[----:B------:R-:W-:-:S05]  /*2ac0*/  WARPGROUP.ARRIVE ;  /* 0x00000000000079c5 */ /* 0x000fca0000000000 */
[----:B------:R-:W3:Y:S01]  /*2ad0*/  MUFU.TANH R89, R89 ;  /* 0x0000005900597308 */ /* 0x000ee20000002400 */
[----:B------:R-:W-:Y:S01]  /*2ae0*/  HGMMA.64x96x16.F32 R24, gdesc[UR4], R24, gsb0 ;  /* 0x01600000041879f0 */ /* 0x000fe20008000818 */
[----:B------:R-:W-:Y:S02]  /*2af0*/  UIMAD UR4, UR45, -0x60, UR43 ;  /* 0xffffffa02d0478a4 */ /* 0x000fe4000f8e022b */
[----:B------:R-:W-:Y:S01]  /*2b00*/  UIADD3 UR6, UR8, 0x6, URZ ;  /* 0x0000000608067890 */ /* 0x000fe2000fffe03f */
[----:B------:R-:W-:Y:S01]  /*2b10*/  UMOV UR7, 0x40000040 ;  /* 0x4000004000077882 */ /* 0x000fe20000000000 */
[----:B------:R-:W-:Y:S02]  /*2b20*/  UMOV UR5, 0x40000040 ;  /* 0x4000004000057882 */ /* 0x000fe40000000000 */
[----:B------:R-:W-:Y:S01]  /*2b30*/  IMAD R92, R3, R92, UR4 ;  /* 0x00000004035c7e24 */ /* 0x000fe2000f8e025c */
[----:B------:R-:W-:Y:S01]  /*2b40*/  UIADD3 UR4, UR9, 0x6, URZ ;  /* 0x0000000609047890 */ /* 0x000fe2000fffe03f */
[----:B------:R-:W3:Y:S03]  /*2b50*/  MUFU.TANH R91, R91 ;  /* 0x0000005b005b7308 */ /* 0x000ee60000002400 */
[----:B------:R-:W-:-:S04]  /*2b60*/  IADD3 R92, -R7, R92, RZ ;  /* 0x0000005c075c7210 */ /* 0x000fc80007ffe1ff */
[C---:B------:R-:W-:Y:S01]  /*2b70*/  SEL R103, R92.reuse, 0x60, P2 ;  /* 0x000000605c677807 */ /* 0x040fe20001000000 */
[----:B------:R-:W-:Y:S01]  /*2b80*/  VIADD R97, R92, 0x8 ;  /* 0x000000085c617836 */ /* 0x000fe20000000000 */
[----:B------:R-:W3:Y:S02]  /*2b90*/  MUFU.TANH R90, R90 ;  /* 0x0000005a005a7308 */ /* 0x000ee40000002400 */
[C---:B------:R-:W-:Y:S02]  /*2ba0*/  ISETP.GT.AND P6, PT, R103.reuse, RZ, PT ;  /* 0x000000ff6700720c */ /* 0x040fe40003fc4270 */
[C---:B------:R-:W-:Y:S02]  /*2bb0*/  ISETP.GT.AND P5, PT, R103.reuse, 0x1, PT ;  /* 0x000000016700780c */ /* 0x040fe40003fa4270 */
[C---:B------:R-:W-:Y:S02]  /*2bc0*/  ISETP.GT.AND P4, PT, R103.reuse, 0x10, PT ;  /* 0x000000106700780c */ /* 0x040fe40003f84270 */
[----:B-1----:R-:W-:Y:S01]  /*2bd0*/  FSEL R113, R192, -INF , !P6 ;  /* 0xff800000c0717808 */ /* 0x002fe20007000000 */
[----:B------:R-:W1:Y:S01]  /*2be0*/  MUFU.TANH R184, R184 ;  /* 0x000000b800b87308 */ /* 0x000e620000002400 */
[----:B-----5:R-:W-:Y:S01]  /*2bf0*/  FSEL R197, R18, -INF , !P5 ;  /* 0xff80000012c57808 */ /* 0x020fe20006800000 */
[----:B------:R-:W-:Y:S01]  /*2c00*/  FFMA.FTZ R192, -R192, R192, 1 ;  /* 0x3f800000c0c07423 */ /* 0x000fe200000101c0 */
[----:B------:R-:W-:-:S02]  /*2c10*/  ISETP.GT.AND P6, PT, R103, 0x11, PT ;  /* 0x000000116700780c */ /* 0x000fc40003fc4270 */
[----:B------:R-:W-:Y:S02]  /*2c20*/  ISETP.GT.AND P5, PT, R103, 0x18, PT ;  /* 0x000000186700780c */ /* 0x000fe40003fa4270 */
[----:B--2---:R-:W-:Y:S01]  /*2c30*/  FSEL R94, R73, -INF , !P4 ;  /* 0xff800000495e7808 */ /* 0x004fe20006000000 */
[----:B------:R-:W2:Y:S01]  /*2c40*/  MUFU.TANH R187, R187 ;  /* 0x000000bb00bb7308 */ /* 0x000ea20000002400 */
[----:B------:R-:W-:Y:S02]  /*2c50*/  ISETP.GT.AND P4, PT, R103, 0x21, PT ;  /* 0x000000216700780c */ /* 0x000fe40003f84270 */
[----:B----4-:R-:W-:Y:S02]  /*2c60*/  FSEL R93, R74, -INF , !P6 ;  /* 0xff8000004a5d7808 */ /* 0x010fe40007000000 */
[----:B---3--:R-:W-:Y:S02]  /*2c70*/  FSEL R95, R77, -INF , !P5 ;  /* 0xff8000004d5f7808 */ /* 0x008fe40006800000 */
[C---:B------:R-:W-:Y:S01]  /*2c80*/  ISETP.GT.AND P6, PT, R103.reuse, 0x28, PT ;  /* 0x000000286700780c */ /* 0x040fe20003fc4270 */
[----:B------:R-:W3:Y:S01]  /*2c90*/  MUFU.TANH R188, R188 ;  /* 0x000000bc00bc7308 */ /* 0x000ee20000002400 */
[----:B------:R-:W-:-:S02]  /*2ca0*/  ISETP.GT.AND P5, PT, R103, 0x29, PT ;  /* 0x000000296700780c */ /* 0x000fc40003fa4270 */
[----:B------:R-:W-:Y:S02]  /*2cb0*/  FSEL R98, R82, -INF , !P4 ;  /* 0xff80000052627808 */ /* 0x000fe40006000000 */
[----:B------:R-:W-:Y:S02]  /*2cc0*/  SEL R193, R97, 0x60, P1 ;  /* 0x0000006061c17807 */ /* 0x000fe40000800000 */
[----:B------:R-:W-:Y:S01]  /*2cd0*/  ISETP.GT.AND P4, PT, R103, 0x38, PT ;  /* 0x000000386700780c */ /* 0x000fe20003f84270 */
[----:B------:R-:W4:Y:S01]  /*2ce0*/  MUFU.TANH R189, R189 ;  /* 0x000000bd00bd7308 */ /* 0x000f220000002400 */
[----:B------:R-:W-:Y:S02]  /*2cf0*/  FSEL R96, R85, -INF , !P6 ;  /* 0xff80000055607808 */ /* 0x000fe40007000000 */
[----:B------:R-:W-:Y:S02]  /*2d00*/  FSEL R97, R86, -INF , !P5 ;  /* 0xff80000056617808 */ /* 0x000fe40006800000 */
[----:B------:R-:W-:-:S02]  /*2d10*/  ISETP.GT.AND P6, PT, R103, 0x39, PT ;  /* 0x000000396700780c */ /* 0x000fc40003fc4270 */
[----:B------:R-:W-:Y:S01]  /*2d20*/  ISETP.GT.AND P5, PT, R193, RZ, PT ;  /* 0x000000ffc100720c */ /* 0x000fe20003fa4270 */
[----:B------:R-:W5:Y:S01]  /*2d30*/  MUFU.TANH R105, R105 ;  /* 0x0000006900697308 */ /* 0x000f620000002400 */
[----:B------:R-:W-:Y:S02]  /*2d40*/  FSEL R100, R185, -INF , !P4 ;  /* 0xff800000b9647808 */ /* 0x000fe40006000000 */
[----:B------:R-:W-:Y:S02]  /*2d50*/  ISETP.GT.AND P4, PT, R193, 0x1, PT ;  /* 0x00000001c100780c */ /* 0x000fe40003f84270 */
[----:B------:R-:W-:Y:S02]  /*2d60*/  FSEL R222, R186, -INF , !P6 ;  /* 0xff800000bade7808 */ /* 0x000fe40007000000 */
[----:B------:R-:W-:Y:S01]  /*2d70*/  FSEL R226, R19, -INF , !P5 ;  /* 0xff80000013e27808 */ /* 0x000fe20006800000 */
[----:B------:R-:W5:Y:S01]  /*2d80*/  MUFU.TANH R108, R108 ;  /* 0x0000006c006c7308 */ /* 0x000f620000002400 */
[----:B------:R-:W-:Y:S01]  /*2d90*/  ISETP.GT.AND P6, PT, R193, 0x8, PT ;  /* 0x00000008c100780c */ /* 0x000fe20003fc4270 */
[----:B------:R-:W-:Y:S01]  /*2da0*/  FFMA.FTZ R19, -R19, R19, 1 ;  /* 0x3f80000013137423 */ /* 0x000fe20000010113 */
[----:B------:R-:W-:-:S02]  /*2db0*/  ISETP.GT.AND P5, PT, R193, 0x9, PT ;  /* 0x00000009c100780c */ /* 0x000fc40003fa4270 */
[----:B------:R-:W-:Y:S02]  /*2dc0*/  FSEL R224, R20, -INF , !P4 ;  /* 0xff80000014e07808 */ /* 0x000fe40006000000 */
[----:B------:R-:W-:Y:S01]  /*2dd0*/  ISETP.GT.AND P4, PT, R193, 0x10, PT ;  /* 0x00000010c100780c */ /* 0x000fe20003f84270 */
[----:B------:R-:W5:Y:S01]  /*2de0*/  MUFU.TANH R109, R109 ;  /* 0x0000006d006d7308 */ /* 0x000f620000002400 */
[----:B------:R-:W-:Y:S02]  /*2df0*/  FSEL R219, R23, -INF , !P6 ;  /* 0xff80000017db7808 */ /* 0x000fe40007000000 */
[----:B------:R-:W-:Y:S02]  /*2e00*/  FSEL R221, R72, -INF , !P5 ;  /* 0xff80000048dd7808 */ /* 0x000fe40006800000 */
[----:B------:R-:W-:Y:S02]  /*2e10*/  ISETP.GT.AND P3, PT, R103, 0x8, PT ;  /* 0x000000086700780c */ /* 0x000fe40003f64270 */
[C---:B------:R-:W-:Y:S01]  /*2e20*/  ISETP.GT.AND P6, PT, R193.reuse, 0x11, PT ;  /* 0x00000011c100780c */ /* 0x040fe20003fc4270 */
[----:B------:R-:W-:Y:S01]  /*2e30*/  MUFU.TANH R106, R106 ;  /* 0x0000006a006a7308 */ /* 0x000fe20000002400 */
[----:B------:R-:W-:-:S02]  /*2e40*/  ISETP.GT.AND P5, PT, R193, 0x18, PT ;  /* 0x00000018c100780c */ /* 0x000fc40003fa4270 */
[----:B------:R-:W-:Y:S02]  /*2e50*/  FSEL R209, R75, -INF , !P4 ;  /* 0xff8000004bd17808 */ /* 0x000fe40006000000 */
[----:B------:R-:W-:Y:S02]  /*2e60*/  ISETP.GT.AND P2, PT, R103, 0x9, PT ;  /* 0x000000096700780c */ /* 0x000fe40003f44270 */
[----:B------:R-:W-:Y:S01]  /*2e70*/  ISETP.GT.AND P4, PT, R193, 0x19, PT ;  /* 0x00000019c100780c */ /* 0x000fe20003f84270 */
[----:B------:R-:W-:Y:S01]  /*2e80*/  MUFU.TANH R107, R107 ;  /* 0x0000006b006b7308 */ /* 0x000fe20000002400 */
[----:B------:R-:W-:Y:S02]  /*2e90*/  FSEL R198, R21, -INF , !P3 ;  /* 0xff80000015c67808 */ /* 0x000fe40005800000 */
[----:B------:R-:W-:Y:S02]  /*2ea0*/  FSEL R208, R76, -INF , !P6 ;  /* 0xff8000004cd07808 */ /* 0x000fe40007000000 */
[----:B------:R-:W-:-:S02]  /*2eb0*/  FSEL R205, R79, -INF , !P5 ;  /* 0xff8000004fcd7808 */ /* 0x000fc40006800000 */
[----:B------:R-:W-:Y:S01]  /*2ec0*/  ISETP.GT.AND P3, PT, R103, 0x19, PT ;  /* 0x000000196700780c */ /* 0x000fe20003f64270 */
[----:B------:R-:W5:Y:S01]  /*2ed0*/  MUFU.TANH R112, R112 ;  /* 0x0000007000707308 */ /* 0x000f620000002400 */
[C---:B------:R-:W-:Y:S01]  /*2ee0*/  ISETP.GT.AND P6, PT, R193.reuse, 0x20, PT ;  /* 0x00000020c100780c */ /* 0x040fe20003fc4270 */
[----:B------:R-:W-:Y:S02]  /*2ef0*/  WARPGROUP.DEPBAR.LE gsb0, 0x0 ;  /* 0x00008000000079c5 */ /* 0x000fe40000010000 */
[----:B------:R-:W1:Y:S01]  /*2f00*/  LDS R190, [R190+0x380] ;  /* 0x00038000bebe7984 */ /* 0x000e620000000800 */
[----:B------:R-:W-:Y:S01]  /*2f10*/  WARPGROUP.ARRIVE ;  /* 0x00000000000079c5 */ /* 0x000fe20000000000 */
[----:B------:R-:W-:Y:S02]  /*2f20*/  ISETP.GT.AND P5, PT, R193, 0x21, PT ;  /* 0x00000021c100780c */ /* 0x000fe40003fa4270 */
[----:B------:R-:W5:Y:S01]  /*2f30*/  MUFU.TANH R110, R110 ;  /* 0x0000006e006e7308 */ /* 0x000f620000002400 */
[----:B------:R-:W-:-:S02]  /*2f40*/  FSEL R200, R22, -INF , !P2 ;  /* 0xff80000016c87808 */ /* 0x000fc40005000000 */
[----:B------:R-:W-:Y:S01]  /*2f50*/  FSEL R207, R80, -INF , !P4 ;  /* 0xff80000050cf7808 */ /* 0x000fe20006000000 */
[----:B------:R-:W-:Y:S01]  /*2f60*/  HGMMA.64x96x16.F32 R24, gdesc[UR4], R24, gsb0 ;  /* 0x01600000041879f0 */ /* 0x000fe20008000818 */
[----:B------:R-:W-:Y:S01]  /*2f70*/  ULDC UR4, c[0x0][0x744] ;  /* 0x0001d10000047ab9 */ /* 0x000fe20000000800 */
[----:B------:R-:W-:Y:S01]  /*2f80*/  ISETP.GT.AND P2, PT, R103, 0x20, PT ;  /* 0x000000206700780c */ /* 0x000fe20003f44270 */
[----:B------:R-:W-:Y:S01]  /*2f90*/  FFMA.FTZ R113, R113, UR4, -R104 ;  /* 0x0000000471717c23 */ /* 0x000fe20008010868 */
[----:B------:R-:W-:Y:S01]  /*2fa0*/  ISETP.GT.AND P4, PT, R193, 0x28, PT ;  /* 0x00000028c100780c */ /* 0x000fe20003f84270 */
[----:B------:R-:W5:Y:S01]  /*2fb0*/  MUFU.TANH R111, R111 ;  /* 0x0000006f006f7308 */ /* 0x000f620000002400 */
[----:B------:R-:W-:Y:S01]  /*2fc0*/  FSEL R92, R78, -INF , !P3 ;  /* 0xff8000004e5c7808 */ /* 0x000fe20005800000 */
[----:B------:R-:W-:Y:S01]  /*2fd0*/  FFMA.FTZ R198, R198, UR4, -R228 ;  /* 0x00000004c6c67c23 */ /* 0x000fe200080108e4 */
[----:B------:R-:W-:Y:S01]  /*2fe0*/  FSEL R223, R83, -INF , !P6 ;  /* 0xff80000053df7808 */ /* 0x000fe20007000000 */
[----:B------:R-:W-:Y:S01]  /*2ff0*/  FFMA.FTZ R104, R226, UR4, -R104 ;  /* 0x00000004e2687c23 */ /* 0x000fe20008010868 */
[----:B------:R-:W-:Y:S01]  /*3000*/  FSEL R202, R84, -INF , !P5 ;  /* 0xff80000054ca7808 */ /* 0x000fe20006800000 */
[----:B------:R-:W-:Y:S01]  /*3010*/  FFMA.FTZ R221, R221, UR4, -R225 ;  /* 0x00000004dddd7c23 */ /* 0x000fe200080108e1 */
[----:B------:R-:W-:Y:S01]  /*3020*/  ISETP.GT.AND P3, PT, R103, 0x30, PT ;  /* 0x000000306700780c */ /* 0x000fe20003f64270 */
[----:B------:R-:W-:Y:S01]  /*3030*/  MUFU.EX2 R113, R113 ;  /* 0x0000007100717308 */ /* 0x000fe20000000800 */
[----:B------:R-:W-:Y:S01]  /*3040*/  ISETP.GT.AND P6, PT, R193, 0x29, PT ;  /* 0x00000029c100780c */ /* 0x000fe20003fc4270 */
[----:B------:R-:W-:Y:S01]  /*3050*/  FFMA.FTZ R219, R219, UR4, -R228 ;  /* 0x00000004dbdb7c23 */ /* 0x000fe200080108e4 */
[----:B------:R-:W-:Y:S01]  /*3060*/  ISETP.GT.AND P5, PT, R193, 0x30, PT ;  /* 0x00000030c100780c */ /* 0x000fe20003fa4270 */
[----:B------:R-:W2:Y:S01]  /*3070*/  SHFL.IDX PT, R228, R15, R117, 0x1f ;  /* 0x00001f750fe47589 */ /* 0x000ea200000e0000 */
[----:B------:R-:W-:-:S02]  /*3080*/  FSEL R206, R81, -INF , !P2 ;  /* 0xff80000051ce7808 */ /* 0x000fc40005000000 */
[----:B------:R-:W-:Y:S01]  /*3090*/  FSEL R204, R87, -INF , !P4 ;  /* 0xff80000057cc7808 */ /* 0x000fe20006000000 */
[----:B------:R-:W5:Y:S01]  /*30a0*/  MUFU.TANH R114, R114 ;  /* 0x0000007200727308 */ /* 0x000f620000002400 */
[----:B------:R-:W-:Y:S02]  /*30b0*/  ISETP.GT.AND P2, PT, R103, 0x31, PT ;  /* 0x000000316700780c */ /* 0x000fe40003f44270 */
[----:B------:R-:W-:Y:S02]  /*30c0*/  ISETP.GT.AND P4, PT, R193, 0x31, PT ;  /* 0x00000031c100780c */ /* 0x000fe40003f84270 */
[----:B------:R-:W-:Y:S02]  /*30d0*/  FSEL R230, R89, -INF , !P3 ;  /* 0xff80000059e67808 */ /* 0x000fe40005800000 */
[----:B------:R-:W-:Y:S01]  /*30e0*/  FSEL R203, R88, -INF , !P6 ;  /* 0xff80000058cb7808 */ /* 0x000fe20007000000 */
[----:B------:R-:W-:Y:S01]  /*30f0*/  MUFU.TANH R191, R191 ;  /* 0x000000bf00bf7308 */ /* 0x000fe20000002400 */
[----:B------:R-:W-:-:S02]  /*3100*/  FSEL R218, R91, -INF , !P5 ;  /* 0xff8000005bda7808 */ /* 0x000fc40006800000 */
[C---:B------:R-:W-:Y:S01]  /*3110*/  ISETP.GT.AND P1, PT, R103.reuse, 0x40, PT ;  /* 0x000000406700780c */ /* 0x040fe20003f24270 */
[----:B-1----:R-:W1:Y:S01]  /*3120*/  SHFL.IDX PT, R195, R190, R6, 0x1f ;  /* 0x00001f06bec37589 */ /* 0x002e6200000e0000 */
[----:B------:R-:W-:Y:S02]  /*3130*/  ISETP.GT.AND P3, PT, R103, 0x41, PT ;  /* 0x000000416700780c */ /* 0x000fe40003f64270 */
[C---:B------:R-:W-:Y:S01]  /*3140*/  ISETP.GT.AND P6, PT, R193.reuse, 0x38, PT ;  /* 0x00000038c100780c */ /* 0x040fe20003fc4270 */
[----:B------:R-:W-:Y:S01]  /*3150*/  MUFU.TANH R115, R115 ;  /* 0x0000007300737308 */ /* 0x000fe20000002400 */
[----:B------:R-:W-:Y:S01]  /*3160*/  ISETP.GT.AND P5, PT, R193, 0x39, PT ;  /* 0x00000039c100780c */ /* 0x000fe20003fa4270 */
[----:B------:R-:W-:Y:S01]  /*3170*/  SHFL.IDX PT, R232, R190, R118, 0x1f ;  /* 0x00001f76bee87589 */ /* 0x000fe200000e0000 */
[----:B------:R-:W-:Y:S01]  /*3180*/  FSEL R99, R90, -INF , !P2 ;  /* 0xff8000005a637808 */ /* 0x000fe20005000000 */
[----:B--2---:R-:W-:Y:S01]  /*3190*/  FFMA.FTZ R204, R204, UR4, -R228 ;  /* 0x00000004cccc7c23 */ /* 0x004fe200080108e4 */
[----:B------:R-:W-:-:S02]  /*31a0*/  FSEL R217, R184, -INF , !P4 ;  /* 0xff800000b8d97808 */ /* 0x000fc40006000000 */
[C---:B------:R-:W-:Y:S01]  /*31b0*/  ISETP.GT.AND P2, PT, R103.reuse, 0x48, PT ;  /* 0x000000486700780c */ /* 0x040fe20003f44270 */
[----:B------:R-:W-:Y:S01]  /*31c0*/  MUFU.TANH R194, R194 ;  /* 0x000000c200c27308 */ /* 0x000fe20000002400 */
[----:B------:R-:W-:Y:S02]  /*31d0*/  ISETP.GT.AND P4, PT, R103, 0x49, PT ;  /* 0x000000496700780c */ /* 0x000fe40003f84270 */
[----:B------:R-:W-:Y:S02]  /*31e0*/  FSEL R213, R187, -INF , !P6 ;  /* 0xff800000bbd57808 */ /* 0x000fe40007000000 */
[----:B---3--:R-:W-:Y:S02]  /*31f0*/  FSEL R210, R188, -INF , !P5 ;  /* 0xff800000bcd27808 */ /* 0x008fe40006800000 */
[----:B----4-:R-:W-:Y:S01]  /*3200*/  FSEL R101, R189, -INF , !P1 ;  /* 0xff800000bd657808 */ /* 0x010fe20004800000 */
[----:B------:R-:W-:Y:S01]  /*3210*/  MUFU.TANH R196, R196 ;  /* 0x000000c400c47308 */ /* 0x000fe20000002400 */
[----:B-----5:R-:W-:-:S02]  /*3220*/  FSEL R102, R105, -INF , !P3 ;  /* 0xff80000069667808 */ /* 0x020fc40005800000 */
[C---:B------:R-:W-:Y:S02]  /*3230*/  ISETP.GT.AND P6, PT, R103.reuse, 0x50, PT ;  /* 0x000000506700780c */ /* 0x040fe40003fc4270 */
[C---:B------:R-:W-:Y:S02]  /*3240*/  ISETP.GT.AND P5, PT, R103.reuse, 0x51, PT ;  /* 0x000000516700780c */ /* 0x040fe40003fa4270 */
[C---:B------:R-:W-:Y:S01]  /*3250*/  ISETP.GT.AND P1, PT, R103.reuse, 0x58, PT ;  /* 0x000000586700780c */ /* 0x040fe20003f24270 */
[----:B------:R-:W-:Y:S01]  /*3260*/  MUFU.TANH R201, R201 ;  /* 0x000000c900c97308 */ /* 0x000fe20000002400 */
[----:B------:R-:W-:Y:S02]  /*3270*/  ISETP.GT.AND P3, PT, R103, 0x59, PT ;  /* 0x000000596700780c */ /* 0x000fe40003f64270 */
[----:B------:R-:W-:Y:S02]  /*3280*/  FSEL R103, R108, -INF , !P2 ;  /* 0xff8000006c677808 */ /* 0x000fe40005000000 */
[----:B------:R-:W-:-:S02]  /*3290*/  FSEL R235, R109, -INF , !P4 ;  /* 0xff8000006deb7808 */ /* 0x000fc40006000000 */
[C---:B------:R-:W-:Y:S01]  /*32a0*/  ISETP.GT.AND P2, PT, R193.reuse, 0x40, PT ;  /* 0x00000040c100780c */ /* 0x040fe20003f44270 */
[----:B------:R-:W2:Y:S01]  /*32b0*/  MUFU.EX2 R104, R104 ;  /* 0x0000006800687308 */ /* 0x000ea20000000800 */
[----:B------:R-:W-:Y:S02]  /*32c0*/  ISETP.GT.AND P4, PT, R193, 0x41, PT ;  /* 0x00000041c100780c */ /* 0x000fe40003f84270 */
[----:B------:R-:W-:Y:S02]  /*32d0*/  FSEL R220, R112, -INF , !P6 ;  /* 0xff80000070dc7808 */ /* 0x000fe40007000000 */
[----:B------:R-:W-:Y:S02]  /*32e0*/  FSEL R214, R106, -INF , !P2 ;  /* 0xff8000006ad67808 */ /* 0x000fe40005000000 */
[----:B------:R-:W-:Y:S02]  /*32f0*/  FSEL R216, R107, -INF , !P4 ;  /* 0xff8000006bd87808 */ /* 0x000fe40006000000 */
[----:B------:R-:W-:-:S02]  /*3300*/  ISETP.GT.AND P6, PT, R193, 0x48, PT ;  /* 0x00000048c100780c */ /* 0x000fc40003fc4270 */
[C---:B------:R-:W-:Y:S02]  /*3310*/  ISETP.GT.AND P2, PT, R193.reuse, 0x49, PT ;  /* 0x00000049c100780c */ /* 0x040fe40003f44270 */
[----:B------:R-:W-:Y:S02]  /*3320*/  ISETP.GT.AND P4, PT, R193, 0x50, PT ;  /* 0x00000050c100780c */ /* 0x000fe40003f84270 */
[----:B------:R-:W-:Y:S02]  /*3330*/  FSEL R215, R110, -INF , !P6 ;  /* 0xff8000006ed77808 */ /* 0x000fe40007000000 */
[----:B------:R-:W-:Y:S02]  /*3340*/  FSEL R211, R111, -INF , !P2 ;  /* 0xff8000006fd37808 */ /* 0x000fe40005000000 */
[----:B------:R-:W-:Y:S02]  /*3350*/  FSEL R212, R114, -INF , !P4 ;  /* 0xff80000072d47808 */ /* 0x000fe40006000000 */
[----:B------:R-:W-:-:S02]  /*3360*/  ISETP.GT.AND P6, PT, R193, 0x51, PT ;  /* 0x00000051c100780c */ /* 0x000fc40003fc4270 */
[C---:B------:R-:W-:Y:S02]  /*3370*/  ISETP.GT.AND P2, PT, R193.reuse, 0x58, PT ;  /* 0x00000058c100780c */ /* 0x040fe40003f44270 */
[----:B------:R-:W-:Y:S01]  /*3380*/  ISETP.GT.AND P4, PT, R193, 0x59, PT ;  /* 0x00000059c100780c */ /* 0x000fe20003f84270 */
[----:B------:R-:W-:-:S06]  /*3390*/  FMUL.FTZ R193, R116, UR10 ;  /* 0x0000000a74c17c20 */ /* 0x000fcc0008410000 */
[----:B------:R-:W-:Y:S01]  /*33a0*/  MUFU.TANH R193, R193 ;  /* 0x000000c100c17308 */ /* 0x000fe20000002400 */
[----:B------:R-:W-:Y:S02]  /*33b0*/  WARPGROUP.DEPBAR.LE gsb0, 0x0 ;  /* 0x00008000000079c5 */ /* 0x000fe40000010000 */
[--C-:B-1----:R-:W-:Y:S01]  /*33c0*/  FADD.FTZ R24, R24, -R195.reuse ;  /* 0x800000c318187221 */ /* 0x102fe20000010000 */
[----:B------:R-:W-:Y:S01]  /*33d0*/  FADD.FTZ R195, R26, -R195 ;  /* 0x800000c31ac37221 */ /* 0x000fe20000010000 */
[----:B------:R-:W-:Y:S01]  /*33e0*/  FFMA.FTZ R26, R200, UR4, -R225 ;  /* 0x00000004c81a7c23 */ /* 0x000fe200080108e1 */
[----:B------:R-:W-:Y:S01]  /*33f0*/  IADD3 R200, R6, 0x1c, RZ ;  /* 0x0000001c06c87810 */ /* 0x000fe20007ffe0ff */
[----:B------:R-:W-:Y:S01]  /*3400*/  FMUL.FTZ R199, R113, R24 ;  /* 0x0000001871c77220 */ /* 0x000fe20000410000 */
[----:B------:R-:W-:Y:S03]  /*3410*/  SHFL.IDX PT, R225, R15, R6, 0x1f ;  /* 0x00001f060fe17589 */ /* 0x000fe600000e0000 */
[----:B------:R-:W-:Y:S01]  /*3420*/  FMUL.FTZ R116, R192, R199 ;  /* 0x000000c7c0747220 */ /* 0x000fe20000410000 */
[C---:B------:R-:W-:Y:S01]  /*3430*/  VIADD R192, R6.reuse, 0x4 ;  /* 0x0000000406c07836 */ /* 0x040fe20000000000 */
[----:B------:R-:W1:Y:S01]  /*3440*/  SHFL.IDX PT, R229, R17, R200, 0x1f ;  /* 0x00001fc811e57589 */ /* 0x000e6200000e0000 */
[----:B------:R-:W-:-:S03]  /*3450*/  VIADD R199, R6, 0x10 ;  /* 0x0000001006c77836 */ /* 0x000fc60000000000 */
[----:B------:R-:W-:Y:S01]  /*3460*/  LDS R12, [R12+0x380] ;  /* 0x000380000c0c7984 */ /* 0x000fe20000000800 */
[----:B--2---:R-:W-:Y:S01]  /*3470*/  FMUL.FTZ R195, R104, R195 ;  /* 0x000000c368c37220 */ /* 0x004fe20000410000 */
[----:B------:R-:W-:Y:S02]  /*3480*/  MUFU.EX2 R26, R26 ;  /* 0x0000001a001a7308 */ /* 0x000fe40000000800 */
[----:B------:R-:W2:Y:S04]  /*3490*/  SHFL.IDX PT, R24, R17, R192, 0x1f ;  /* 0x00001fc011187589 */ /* 0x000ea800000e0000 */
[----:B------:R-:W3:Y:S04]  /*34a0*/  SHFL.IDX PT, R227, R17, R199, 0x1f ;  /* 0x00001fc711e37589 */ /* 0x000ee800000e0000 */
[----:B------:R-:W4:Y:S04]  /*34b0*/  SHFL.IDX PT, R234, R190, R192, 0x1f ;  /* 0x00001fc0beea7589 */ /* 0x000f2800000e0000 */
[----:B------:R-:W5:Y:S01]  /*34c0*/  SHFL.IDX PT, R233, R190, R199, 0x1f ;  /* 0x00001fc7bee97589 */ /* 0x000f6200000e0000 */
[--C-:B-1----:R-:W-:Y:S01]  /*34d0*/  FFMA.FTZ R92, R92, UR4, -R229.reuse ;  /* 0x000000045c5c7c23 */ /* 0x102fe200080108e5 */
[----:B------:R-:W-:Y:S01]  /*34e0*/  FFMA.FTZ R207, R207, UR4, -R229 ;  /* 0x00000004cfcf7c23 */ /* 0x000fe200080108e5 */
[--C-:B------:R-:W-:Y:S01]  /*34f0*/  FFMA.FTZ R229, R206, UR4, -R225.reuse ;  /* 0x00000004cee57c23 */ /* 0x100fe200080108e1 */
[----:B------:R-:W-:Y:S01]  /*3500*/  FFMA.FTZ R206, R223, UR4, -R225 ;  /* 0x00000004dfce7c23 */ /* 0x000fe200080108e1 */
[----:B------:R-:W-:Y:S01]  /*3510*/  FMUL.FTZ R195, R19, R195 ;  /* 0x000000c313c37220 */ /* 0x000fe20000410000 */
[----:B------:R-:W-:Y:S01]  /*3520*/  FADD.FTZ R29, R29, -R232 ;  /* 0x800000e81d1d7221 */ /* 0x000fe20000010000 */
[--C-:B--2---:R-:W-:Y:S01]  /*3530*/  FFMA.FTZ R119, R197, UR4, -R24.reuse ;  /* 0x00000004c5777c23 */ /* 0x104fe20008010818 */
[----:B------:R-:W-:Y:S01]  /*3540*/  FFMA.FTZ R224, R224, UR4, -R24 ;  /* 0x00000004e0e07c23 */ /* 0x000fe20008010818 */
[----:B------:R-:W-:Y:S01]  /*3550*/  VIADD R197, R6, 0x14 ;  /* 0x0000001406c57836 */ /* 0x000fe20000000000 */
[----:B------:R1:W-:Y:S01]  /*3560*/  MUFU.EX2 R24, R198 ;  /* 0x000000c600187308 */ /* 0x0003e20000000800 */
[--C-:B---3--:R-:W-:Y:S01]  /*3570*/  FFMA.FTZ R94, R94, UR4, -R227.reuse ;  /* 0x000000045e5e7c23 */ /* 0x108fe200080108e3 */
[----:B------:R-:W-:-:S02]  /*3580*/  FFMA.FTZ R209, R209, UR4, -R227 ;  /* 0x00000004d1d17c23 */ /* 0x000fc400080108e3 */
[----:B------:R-:W2:Y:S04]  /*3590*/  SHFL.IDX PT, R231, R17, R197, 0x1f ;  /* 0x00001fc511e77589 */ /* 0x000ea800000e0000 */
[----:B------:R-:W3:Y:S01]  /*35a0*/  SHFL.IDX PT, R227, R15, R118, 0x1f ;  /* 0x00001f760fe37589 */ /* 0x000ee200000e0000 */
[----:B-1----:R-:W-:Y:S01]  /*35b0*/  VIADD R198, R6, 0x18 ;  /* 0x0000001806c67836 */ /* 0x002fe20000000000 */
        /* <DEDUP_REMOVED lines=17> */
[----:B------:R-:W2:Y:S02]  /*36d0*/  SHFL.IDX PT, R228, R14, R192, 0x1f ;  /* 0x00001fc00ee47589 */ /* 0x000ea400000e0000 */
[----:B------:R-:W-:Y:S01]  /*36e0*/  MUFU.EX2 R206, R206 ;  /* 0x000000ce00ce7308 */ /* 0x000fe20000000800 */
[--C-:B-1----:R-:W-:Y:S01]  /*36f0*/  FFMA.FTZ R99, R99, UR4, -R225.reuse ;  /* 0x0000000463637c23 */ /* 0x102fe200080108e1 */
[----:B------:R-:W-:Y:S01]  /*3700*/  FFMA.FTZ R217, R217, UR4, -R225 ;  /* 0x00000004d9d97c23 */ /* 0x000fe200080108e1 */
[----:B------:R-:W1:Y:S01]  /*3710*/  SHFL.IDX PT, R227, R14, R117, 0x1f ;  /* 0x00001f750ee37589 */ /* 0x000e6200000e0000 */
[--C-:B------:R-:W-:Y:S01]  /*3720*/  FFMA.FTZ R95, R95, UR4, -R226.reuse ;  /* 0x000000045f5f7c23 */ /* 0x100fe200080108e2 */
[----:B------:R-:W-:-:S02]  /*3730*/  FFMA.FTZ R205, R205, UR4, -R226 ;  /* 0x00000004cdcd7c23 */ /* 0x000fc400080108e2 */
[----:B------:R-:W3:Y:S01]  /*3740*/  SHFL.IDX PT, R225, R14, R199, 0x1f ;  /* 0x00001fc70ee17589 */ /* 0x000ee200000e0000 */
[----:B------:R-:W-:Y:S01]  /*3750*/  MUFU.EX2 R204, R204 ;  /* 0x000000cc00cc7308 */ /* 0x000fe20000000800 */
[--C-:B------:R-:W-:Y:S01]  /*3760*/  FFMA.FTZ R223, R98, UR4, -R17.reuse ;  /* 0x0000000462df7c23 */ /* 0x100fe20008010811 */
[----:B------:R-:W-:Y:S01]  /*3770*/  FFMA.FTZ R202, R202, UR4, -R17 ;  /* 0x00000004caca7c23 */ /* 0x000fe20008010811 */
[----:B------:R-:W4:Y:S04]  /*3780*/  SHFL.IDX PT, R226, R15, R199, 0x1f ;  /* 0x00001fc70fe27589 */ /* 0x000f2800000e0000 */
[----:B------:R-:W5:Y:S01]  /*3790*/  SHFL.IDX PT, R98, R15, R198, 0x1f ;  /* 0x00001fc60f627589 */ /* 0x000f6200000e0000 */
[----:B------:R1:W-:Y:S01]  /*37a0*/  MUFU.EX2 R96, R223 ;  /* 0x000000df00607308 */ /* 0x0003e20000000800 */
[----:B--2---:R-:W-:-:S07]  /*37b0*/  FFMA.FTZ R102, R102, UR4, -R228 ;  /* 0x0000000466667c23 */ /* 0x004fce00080108e4 */
[----:B------:R2:W-:Y:S01]  /*37c0*/  MUFU.EX2 R17, R229 ;  /* 0x000000e500117308 */ /* 0x0005e20000000800 */
[----:B-1----:R-:W1:Y:S01]  /*37d0*/  SHFL.IDX PT, R223, R14, R6, 0x1f ;  /* 0x00001f060edf7589 */ /* 0x002e6200000e0000 */
[----:B------:R-:W-:Y:S01]  /*37e0*/  FFMA.FTZ R216, R216, UR4, -R228 ;  /* 0x00000004d8d87c23 */ /* 0x000fe200080108e4 */
[--C-:B------:R-:W-:Y:S01]  /*37f0*/  FFMA.FTZ R103, R103, UR4, -R227.reuse ;  /* 0x0000000467677c23 */ /* 0x100fe200080108e3 */
[----:B------:R-:W-:Y:S01]  /*3800*/  FFMA.FTZ R215, R215, UR4, -R227 ;  /* 0x00000004d7d77c23 */ /* 0x000fe200080108e3 */
[----:B------:R-:W-:Y:S01]  /*3810*/  FSEL R228, R191, -INF , !P5 ;  /* 0xff800000bfe47808 */ /* 0x000fe20006800000 */
[----:B------:R-:W-:Y:S01]  /*3820*/  SHFL.IDX PT, R227, R14, R198, 0x1f ;  /* 0x00001fc60ee37589 */ /* 0x000fe200000e0000 */
[--C-:B---3--:R-:W-:Y:S01]  /*3830*/  FFMA.FTZ R220, R220, UR4, -R225.reuse ;  /* 0x00000004dcdc7c23 */ /* 0x108fe200080108e1 */
[----:B------:R-:W-:Y:S01]  /*3840*/  FFMA.FTZ R212, R212, UR4, -R225 ;  /* 0x00000004d4d47c23 */ /* 0x000fe200080108e1 */
[----:B------:R-:W-:Y:S01]  /*3850*/  FSEL R225, R194, -INF , !P3 ;  /* 0xff800000c2e17808 */ /* 0x000fe20005800000 */
[----:B--2---:R2:W3:Y:S01]  /*3860*/  SHFL.IDX PT, R229, R15, R200, 0x1f ;  /* 0x00001fc80fe57589 */ /* 0x0044e200000e0000 */
[--C-:B----4-:R-:W-:Y:S01]  /*3870*/  FFMA.FTZ R230, R230, UR4, -R226.reuse ;  /* 0x00000004e6e67c23 */ /* 0x110fe200080108e2 */
[----:B------:R-:W-:Y:S01]  /*3880*/  FFMA.FTZ R218, R218, UR4, -R226 ;  /* 0x00000004dada7c23 */ /* 0x000fe200080108e2 */
[----:B------:R-:W4:Y:S01]  /*3890*/  MUFU.EX2 R31, R219 ;  /* 0x000000db001f7308 */ /* 0x000f220000000800 */
[----:B------:R-:W4:Y:S01]  /*38a0*/  SHFL.IDX PT, R226, R14, R118, 0x1f ;  /* 0x00001f760ee27589 */ /* 0x000f2200000e0000 */
[--C-:B-----5:R-:W-:Y:S01]  /*38b0*/  FFMA.FTZ R100, R100, UR4, -R98.reuse ;  /* 0x0000000464647c23 */ /* 0x120fe20008010862 */
[----:B------:R-:W-:-:S05]  /*38c0*/  FFMA.FTZ R213, R213, UR4, -R98 ;  /* 0x00000004d5d57c23 */ /* 0x000fca0008010862 */
[----:B------:R5:W-:Y:S01]  /*38d0*/  MUFU.EX2 R98, R230 ;  /* 0x000000e600627308 */ /* 0x000be20000000800 */
[--C-:B-1----:R-:W-:Y:S01]  /*38e0*/  FFMA.FTZ R101, R101, UR4, -R223.reuse ;  /* 0x0000000465657c23 */ /* 0x102fe200080108df */
[----:B------:R-:W-:Y:S02]  /*38f0*/  FFMA.FTZ R214, R214, UR4, -R223 ;  /* 0x00000004d6d67c23 */ /* 0x000fe400080108df */
[----:B------:R-:W1:Y:S04]  /*3900*/  SHFL.IDX PT, R223, R14, R197, 0x1f ;  /* 0x00001fc50edf7589 */ /* 0x000e6800000e0000 */
[----:B--2---:R2:W-:Y:S01]  /*3910*/  MUFU.EX2 R15, R231 ;  /* 0x000000e7000f7308 */ /* 0x0045e20000000800 */
[----:B-----5:R-:W-:Y:S01]  /*3920*/  FSEL R230, R115, -INF , !P6 ;  /* 0xff80000073e67808 */ /* 0x020fe20007000000 */
[--C-:B---3--:R-:W-:Y:S01]  /*3930*/  FFMA.FTZ R222, R222, UR4, -R229.reuse ;  /* 0x00000004dede7c23 */ /* 0x108fe200080108e5 */
[----:B------:R-:W-:Y:S01]  /*3940*/  FFMA.FTZ R210, R210, UR4, -R229 ;  /* 0x00000004d2d27c23 */ /* 0x000fe200080108e5 */
[----:B------:R-:W-:Y:S01]  /*3950*/  FSEL R229, R201, -INF , !P4 ;  /* 0xff800000c9e57808 */ /* 0x000fe20006000000 */
[----:B------:R-:W-:Y:S01]  /*3960*/  FMUL.FTZ R32, R94, R32 ;  /* 0x000000205e207220 */ /* 0x000fe20000410000 */
[--C-:B----4-:R-:W-:Y:S01]  /*3970*/  FFMA.FTZ R235, R235, UR4, -R226.reuse ;  /* 0x00000004ebeb7c23 */ /* 0x110fe200080108e2 */
[----:B------:R-:W-:Y:S01]  /*3980*/  FFMA.FTZ R211, R211, UR4, -R226 ;  /* 0x00000004d3d37c23 */ /* 0x000fe200080108e2 */
[----:B--2---:R-:W-:Y:S01]  /*3990*/  SHFL.IDX PT, R231, R190, R117, 0x1f ;  /* 0x00001f75bee77589 */ /* 0x004fe200000e0000 */
[----:B------:R-:W2:Y:S03]  /*39a0*/  MUFU.EX2 R209, R209 ;  /* 0x000000d100d17308 */ /* 0x000ea60000000800 */
[----:B------:R3:W4:Y:S05]  /*39b0*/  SHFL.IDX PT, R226, R14, R200, 0x1f ;  /* 0x00001fc80ee27589 */ /* 0x00072a00000e0000 */
[----:B------:R5:W-:Y:S08]  /*39c0*/  MUFU.EX2 R13, R235 ;  /* 0x000000eb000d7308 */ /* 0x000bf00000000800 */
[----:B---3--:R1:W-:Y:S01]  /*39d0*/  MUFU.EX2 R14, R222 ;  /* 0x000000de000e7308 */ /* 0x0083e20000000800 */
[----:B-----5:R-:W3:Y:S07]  /*39e0*/  LDL R235, [R1+0x10] ;  /* 0x0000100001eb7983 */ /* 0x020eee0000100800 */
[----:B------:R-:W5:Y:S01]  /*39f0*/  MUFU.EX2 R93, R93 ;  /* 0x0000005d005d7308 */ /* 0x000f620000000800 */
[--C-:B-1----:R-:W-:Y:S01]  /*3a00*/  FFMA.FTZ R222, R228, UR4, -R223.reuse ;  /* 0x00000004e4de7c23 */ /* 0x102fe200080108df */
[----:B------:R-:W-:Y:S01]  /*3a10*/  FFMA.FTZ R223, R230, UR4, -R223 ;  /* 0x00000004e6df7c23 */ /* 0x000fe200080108df */
[----:B------:R-:W-:Y:S01]  /*3a20*/  FSEL R228, R193, -INF , !P1 ;  /* 0xff800000c1e47808 */ /* 0x000fe20004800000 */
[--C-:B----4-:R-:W-:Y:S01]  /*3a30*/  FFMA.FTZ R225, R225, UR4, -R226.reuse ;  /* 0x00000004e1e17c23 */ /* 0x110fe200080108e2 */
[----:B------:R-:W-:Y:S01]  /*3a40*/  FSEL R230, R196, -INF , !P2 ;  /* 0xff800000c4e67808 */ /* 0x000fe20005000000 */
[----:B------:R-:W-:-:S02]  /*3a50*/  FFMA.FTZ R226, R229, UR4, -R226 ;  /* 0x00000004e5e27c23 */ /* 0x000fc400080108e2 */
[--C-:B------:R-:W-:Y:S01]  /*3a60*/  FFMA.FTZ R228, R228, UR4, -R227.reuse ;  /* 0x00000004e4e47c23 */ /* 0x100fe200080108e3 */
[----:B------:R-:W-:Y:S01]  /*3a70*/  SHFL.IDX PT, R229, R190, R198, 0x1f ;  /* 0x00001fc6bee57589 */ /* 0x000fe200000e0000 */
[----:B------:R-:W-:Y:S01]  /*3a80*/  FFMA.FTZ R227, R230, UR4, -R227 ;  /* 0x00000004e6e37c23 */ /* 0x000fe200080108e3 */
[----:B------:R-:W1:Y:S02]  /*3a90*/  MUFU.EX2 R208, R208 ;  /* 0x000000d000d07308 */ /* 0x000e640000000800 */
[----:B------:R-:W-:Y:S04]  /*3aa0*/  SHFL.IDX PT, R230, R190, R197, 0x1f ;  /* 0x00001fc5bee67589 */ /* 0x000fe800000e0000 */
[----:B------:R-:W4:Y:S01]  /*3ab0*/  SHFL.IDX PT, R190, R190, R200, 0x1f ;  /* 0x00001fc8bebe7589 */ /* 0x000f2200000e0000 */
[--C-:B------:R-:W-:Y:S01]  /*3ac0*/  FADD.FTZ R28, R28, -R231.reuse ;  /* 0x800000e71c1c7221 */ /* 0x100fe20000010000 */
[----:B------:R-:W-:Y:S01]  /*3ad0*/  FADD.FTZ R30, R30, -R231 ;  /* 0x800000e71e1e7221 */ /* 0x000fe20000010000 */
[----:B------:R-:W1:Y:S01]  /*3ae0*/  MUFU.EX2 R95, R95 ;  /* 0x0000005f005f7308 */ /* 0x000e620000000800 */
[----:B------:R-:W-:-:S07]  /*3af0*/  FFMA.FTZ R219, -R18, R18, 1 ;  /* 0x3f80000012db7423 */ /* 0x000fce0000010112 */
[----:B------:R-:W-:Y:S08]  /*3b00*/  MUFU.EX2 R97, R97 ;  /* 0x0000006100617308 */ /* 0x000ff00000000800 */
[----:B------:R-:W-:Y:S01]  /*3b10*/  MUFU.EX2 R99, R99 ;  /* 0x0000006300637308 */ /* 0x000fe20000000800 */
[--C-:B----4-:R-:W-:Y:S01]  /*3b20*/  FADD.FTZ R37, R37, -R190.reuse ;  /* 0x800000be25257221 */ /* 0x110fe20000010000 */
        /* <DEDUP_REMOVED lines=12> */
[----:B------:R-:W-:Y:S01]  /*3bf0*/  FFMA.FTZ R30, -R72, R72, 1 ;  /* 0x3f800000481e7423 */ /* 0x000fe20000010148 */
[----:B------:R-:W-:Y:S01]  /*3c00*/  FMUL.FTZ R29, R29, R32 ;  /* 0x000000201d1d7220 */ /* 0x000fe20000410000 */
[----:B------:R-:W-:Y:S01]  /*3c10*/  FFMA.FTZ R32, -R75, R75, 1 ;  /* 0x3f8000004b207423 */ /* 0x000fe2000001014b */
[----:B------:R-:W-:Y:S01]  /*3c20*/  SHFL.IDX PT, R72, R12, R118, 0x1f ;  /* 0x00001f760c487589 */ /* 0x000fe200000e0000 */
[----:B------:R-:W-:Y:S03]  /*3c30*/  MUFU.EX2 R202, R202 ;  /* 0x000000ca00ca7308 */ /* 0x000fe60000000800 */
[----:B------:R-:W4:Y:S01]  /*3c40*/  SHFL.IDX PT, R75, R12, R198, 0x1f ;  /* 0x00001fc60c4b7589 */ /* 0x000f2200000e0000 */
[--C-:B------:R-:W-:Y:S01]  /*3c50*/  FADD.FTZ R33, R33, -R230.reuse ;  /* 0x800000e621217221 */ /* 0x100fe20000010000 */
[----:B------:R-:W-:Y:S01]  /*3c60*/  FADD.FTZ R35, R35, -R230 ;  /* 0x800000e623237221 */ /* 0x000fe20000010000 */
[----:B------:R-:W-:Y:S01]  /*3c70*/  FADD.FTZ R36, R36, -R229 ;  /* 0x800000e524247221 */ /* 0x000fe20000010000 */
[----:B--2---:R-:W-:Y:S01]  /*3c80*/  FMUL.FTZ R73, R209, R34 ;  /* 0x00000022d1497220 */ /* 0x004fe20000410000 */
[----:B------:R-:W-:Y:S01]  /*3c90*/  FFMA.FTZ R34, -R74, R74, 1 ;  /* 0x3f8000004a227423 */ /* 0x000fe2000001014a */
[----:B-----5:R-:W-:Y:S01]  /*3ca0*/  FMUL.FTZ R33, R93, R33 ;  /* 0x000000215d217220 */ /* 0x020fe20000410000 */
[----:B------:R-:W2:Y:S01]  /*3cb0*/  MUFU.EX2 R18, R221 ;  /* 0x000000dd00127308 */ /* 0x000ea20000000800 */
[----:B-1----:R-:W-:Y:S01]  /*3cc0*/  FMUL.FTZ R35, R208, R35 ;  /* 0x00000023d0237220 */ /* 0x002fe20000410000 */
        /* <DEDUP_REMOVED lines=8> */
[----:B------:R-:W1:Y:S01]  /*3d50*/  SHFL.IDX PT, R73, R12, R6, 0x1f ;  /* 0x00001f060c497589 */ /* 0x000e6200000e0000 */
[----:B------:R-:W-:Y:S03]  /*3d60*/  MUFU.EX2 R203, R203 ;  /* 0x000000cb00cb7308 */ /* 0x000fe60000000800 */
[----:B------:R-:W-:Y:S04]  /*3d70*/  SHFL.IDX PT, R28, R12, R192, 0x1f ;  /* 0x00001fc00c1c7589 */ /* 0x000fe800000e0000 */
[----:B------:R-:W5:Y:S01]  /*3d80*/  SHFL.IDX PT, R79, R12, R117, 0x1f ;  /* 0x00001f750c4f7589 */ /* 0x000f6200000e0000 */
[----:B----4-:R-:W-:Y:S01]  /*3d90*/  FADD.FTZ R54, R54, -R75 ;  /* 0x8000004b36367221 */ /* 0x010fe20000010000 */
[----:B------:R-:W-:Y:S01]  /*3da0*/  FFMA.FTZ R87, -R87, R87, 1 ;  /* 0x3f80000057577423 */ /* 0x000fe20000010157 */
[----:B------:R-:W-:Y:S01]  /*3db0*/  MUFU.EX2 R218, R218 ;  /* 0x000000da00da7308 */ /* 0x000fe20000000800 */
[----:B------:R-:W4:Y:S04]  /*3dc0*/  SHFL.IDX PT, R77, R12, R199, 0x1f ;  /* 0x00001fc70c4d7589 */ /* 0x000f2800000e0000 */
[----:B------:R-:W-:Y:S03]  /*3dd0*/  SHFL.IDX PT, R76, R12, R197, 0x1f ;  /* 0x00001fc50c4c7589 */ /* 0x000fe600000e0000 */
[----:B------:R-:W-:Y:S01]  /*3de0*/  MUFU.EX2 R92, R92 ;  /* 0x0000005c005c7308 */ /* 0x000fe20000000800 */
[----:B------:R2:W-:Y:S01]  /*3df0*/  SHFL.IDX PT, R74, R12, R200, 0x1f ;  /* 0x00001fc80c4a7589 */ /* 0x0005e200000e0000 */
[----:B------:R-:W-:Y:S01]  /*3e00*/  FFMA.FTZ R83, -R83, R83, 1 ;  /* 0x3f80000053537423 */ /* 0x000fe20000010153 */
[----:B------:R-:W-:-:S05]  /*3e10*/  FFMA.FTZ R84, -R84, R84, 1 ;  /* 0x3f80000054547423 */ /* 0x000fca0000010154 */
[----:B------:R-:W-:Y:S01]  /*3e20*/  MUFU.EX2 R100, R100 ;  /* 0x0000006400647308 */ /* 0x000fe20000000800 */
[----:B--2---:R-:W-:Y:S01]  /*3e30*/  FADD.FTZ R12, R45, -R72 ;  /* 0x800000482d0c7221 */ /* 0x004fe20000010000 */
[----:B------:R-:W-:Y:S02]  /*3e40*/  FADD.FTZ R45, R52, -R75 ;  /* 0x8000004b342d7221 */ /* 0x000fe40000010000 */
[----:B------:R-:W2:Y:S01]  /*3e50*/  LDS R75, [R11+0x380] ;  /* 0x000380000b4b7984 */ /* 0x000ea20000000800 */
[----:B------:R-:W-:-:S03]  /*3e60*/  FMUL.FTZ R27, R18, R232 ;  /* 0x000000e8121b7220 */ /* 0x000fc60000410000 */
[----:B------:R-:W-:Y:S01]  /*3e70*/  MUFU.EX2 R213, R213 ;  /* 0x000000d500d57308 */ /* 0x000fe20000000800 */
[----:B------:R-:W-:-:S07]  /*3e80*/  FMUL.FTZ R30, R30, R27 ;  /* 0x0000001b1e1e7220 */ /* 0x000fce0000410000 */
[----:B------:R-:W4:Y:S01]  /*3e90*/  MUFU.EX2 R27, R205 ;  /* 0x000000cd001b7308 */ /* 0x000f220000000800 */
[----:B------:R-:W-:Y:S01]  /*3ea0*/  FADD.FTZ R38, R38, -R229 ;  /* 0x800000e526267221 */ /* 0x000fe20000010000 */
[--C-:B-1----:R-:W-:Y:S01]  /*3eb0*/  FADD.FTZ R40, R40, -R73.reuse ;  /* 0x8000004928287221 */ /* 0x102fe20000010000 */
[----:B------:R-:W-:Y:S01]  /*3ec0*/  FADD.FTZ R73, R42, -R73 ;  /* 0x800000492a497221 */ /* 0x000fe20000010000 */
[----:B------:R-:W-:Y:S01]  /*3ed0*/  FMUL.FTZ R39, R207, R39 ;  /* 0x00000027cf277220 */ /* 0x000fe20000410000 */
[----:B------:R-:W-:Y:S01]  /*3ee0*/  FADD.FTZ R72, R47, -R72 ;  /* 0x800000482f487221 */ /* 0x000fe20000010000 */
[--C-:B-----5:R-:W-:Y:S01]  /*3ef0*/  FADD.FTZ R44, R44, -R79.reuse ;  /* 0x8000004f2c2c7221 */ /* 0x120fe20000010000 */
[----:B------:R-:W-:Y:S01]  /*3f00*/  FFMA.FTZ R42, -R81, R81, 1 ;  /* 0x3f800000512a7423 */ /* 0x000fe20000010151 */
[----:B------:R-:W-:Y:S01]  /*3f10*/  FMUL.FTZ R47, R17, R40 ;  /* 0x00000028112f7220 */ /* 0x000fe20000410000 */
[----:B------:R-:W-:Y:S01]  /*3f20*/  FADD.FTZ R79, R46, -R79 ;  /* 0x8000004f2e4f7221 */ /* 0x000fe20000010000 */
[----:B------:R-:W1:Y:S01]  /*3f30*/  MUFU.EX2 R101, R101 ;  /* 0x0000006500657308 */ /* 0x000e620000000800 */
[----:B----4-:R-:W-:-:S07]  /*3f40*/  FMUL.FTZ R38, R27, R38 ;  /* 0x000000261b267220 */ /* 0x010fce0000410000 */
[----:B------:R-:W-:Y:S01]  /*3f50*/  MUFU.EX2 R217, R217 ;  /* 0x000000d900d97308 */ /* 0x000fe20000000800 */
[----:B------:R-:W-:Y:S01]  /*3f60*/  FMUL.FTZ R35, R35, R38 ;  /* 0x0000002623237220 */ /* 0x000fe20000410000 */
[----:B------:R-:W-:Y:S01]  /*3f70*/  FFMA.FTZ R38, -R80, R80, 1 ;  /* 0x3f80000050267423 */ /* 0x000fe20000010150 */
[----:B------:R-:W-:Y:S01]  /*3f80*/  FMUL.FTZ R40, R206, R73 ;  /* 0x00000049ce287220 */ /* 0x000fe20000410000 */
[----:B------:R-:W-:Y:S01]  /*3f90*/  FMUL.FTZ R42, R42, R47 ;  /* 0x0000002f2a2a7220 */ /* 0x000fe20000410000 */
[----:B------:R-:W-:Y:S01]  /*3fa0*/  FMUL.FTZ R46, R15, R44 ;  /* 0x0000002c0f2e7220 */ /* 0x000fe20000410000 */
[----:B------:R-:W-:Y:S01]  /*3fb0*/  FMUL.FTZ R38, R38, R39 ;  /* 0x0000002726267220 */ /* 0x000fe20000410000 */
[----:B------:R-:W-:Y:S01]  /*3fc0*/  FADD.FTZ R39, R48, -R77 ;  /* 0x8000004d30277221 */ /* 0x000fe20000010000 */
[----:B------:R-:W-:Y:S01]  /*3fd0*/  FMUL.FTZ R48, R204, R79 ;  /* 0x0000004fcc307220 */ /* 0x000fe20000410000 */
[----:B------:R-:W-:Y:S01]  /*3fe0*/  MUFU.EX2 R103, R103 ;  /* 0x0000006700677308 */ /* 0x000fe20000000800 */
[----:B--2---:R-:W2:Y:S01]  /*3ff0*/  SHFL.IDX PT, R73, R75, R6, 0x1f ;  /* 0x00001f064b497589 */ /* 0x004ea200000e0000 */
[----:B------:R-:W-:Y:S01]  /*4000*/  FFMA.FTZ R44, -R86, R86, 1 ;  /* 0x3f800000562c7423 */ /* 0x000fe20000010156 */
[----:B------:R-:W-:Y:S01]  /*4010*/  FMUL.FTZ R47, R97, R12 ;  /* 0x0000000c612f7220 */ /* 0x000fe20000410000 */
[--C-:B------:R-:W-:Y:S01]  /*4020*/  FADD.FTZ R41, R41, -R28.reuse ;  /* 0x8000001c29297221 */ /* 0x100fe20000010000 */
[----:B------:R-:W4:Y:S01]  /*4030*/  SHFL.IDX PT, R118, R75, R118, 0x1f ;  /* 0x00001f764b767589 */ /* 0x000f2200000e0000 */
[----:B------:R-:W-:Y:S01]  /*4040*/  FADD.FTZ R43, R43, -R28 ;  /* 0x8000001c2b2b7221 */ /* 0x000fe20000010000 */
[----:B------:R-:W-:Y:S01]  /*4050*/  FADD.FTZ R28, R49, -R76 ;  /* 0x8000004c311c7221 */ /* 0x000fe20000010000 */
[----:B------:R-:W-:Y:S01]  /*4060*/  FMUL.FTZ R12, R87, R48 ;  /* 0x00000030570c7220 */ /* 0x000fe20000410000 */
[----:B------:R-:W5:Y:S01]  /*4070*/  SHFL.IDX PT, R192, R75, R192, 0x1f ;  /* 0x00001fc04bc07589 */ /* 0x000f6200000e0000 */
[----:B------:R-:W-:Y:S01]  /*4080*/  FMUL.FTZ R44, R44, R47 ;  /* 0x0000002f2c2c7220 */ /* 0x000fe20000410000 */
[----:B------:R-:W-:Y:S01]  /*4090*/  FFMA.FTZ R47, -R89, R89, 1 ;  /* 0x3f800000592f7423 */ /* 0x000fe20000010159 */
[----:B------:R-:W-:Y:S01]  /*40a0*/  FMUL.FTZ R48, R98, R39 ;  /* 0x0000002762307220 */ /* 0x000fe20000410000 */
[----:B------:R-:W-:Y:S01]  /*40b0*/  FMUL.FTZ R43, R202, R43 ;  /* 0x0000002bca2b7220 */ /* 0x000fe20000410000 */
[----:B------:R-:W-:Y:S01]  /*40c0*/  FMUL.FTZ R39, R99, R28 ;  /* 0x0000001c63277220 */ /* 0x000fe20000410000 */
[----:B------:R-:W-:Y:S01]  /*40d0*/  FMUL.FTZ R72, R203, R72 ;  /* 0x00000048cb487220 */ /* 0x000fe20000410000 */
[----:B------:R-:W-:Y:S01]  /*40e0*/  FMUL.FTZ R47, R47, R48 ;  /* 0x000000302f2f7220 */ /* 0x000fe20000410000 */
[----:B------:R-:W5:Y:S01]  /*40f0*/  SHFL.IDX PT, R117, R75, R117, 0x1f ;  /* 0x00001f754b757589 */ /* 0x000f6200000e0000 */
[----:B------:R-:W-:Y:S01]  /*4100*/  FFMA.FTZ R49, -R88, R88, 1 ;  /* 0x3f80000058317423 */ /* 0x000fe20000010158 */
[----:B------:R-:W-:Y:S01]  /*4110*/  FFMA.FTZ R48, -R90, R90, 1 ;  /* 0x3f8000005a307423 */ /* 0x000fe2000001015a */
[----:B------:R-:W5:Y:S01]  /*4120*/  MUFU.EX2 R214, R214 ;  /* 0x000000d600d67308 */ /* 0x000f620000000800 */
[----:B------:R-:W5:Y:S01]  /*4130*/  SHFL.IDX PT, R199, R75, R199, 0x1f ;  /* 0x00001fc74bc77589 */ /* 0x000f6200000e0000 */
[----:B------:R-:W-:-:S03]  /*4140*/  FMUL.FTZ R11, R84, R43 ;  /* 0x0000002b540b7220 */ /* 0x000fc60000410000 */
[----:B------:R-:W5:Y:S01]  /*4150*/  SHFL.IDX PT, R28, R75, R197, 0x1f ;  /* 0x00001fc54b1c7589 */ /* 0x000f6200000e0000 */
[----:B------:R-:W-:Y:S01]  /*4160*/  FMUL.FTZ R40, R83, R40 ;  /* 0x0000002853287220 */ /* 0x000fe20000410000 */
[----:B------:R-:W-:Y:S01]  /*4170*/  FFMA.FTZ R43, -R85, R85, 1 ;  /* 0x3f800000552b7423 */ /* 0x000fe20000010155 */
[----:B------:R-:W-:Y:S01]  /*4180*/  FADD.FTZ R77, R50, -R77 ;  /* 0x8000004d324d7221 */ /* 0x000fe20000010000 */
[----:B------:R-:W-:Y:S01]  /*4190*/  FMUL.FTZ R49, R49, R72 ;  /* 0x0000004831317220 */ /* 0x000fe20000410000 */
[----:B------:R-:W-:Y:S01]  /*41a0*/  FMUL.FTZ R48, R48, R39 ;  /* 0x0000002730307220 */ /* 0x000fe20000410000 */
[----:B------:R-:W3:Y:S01]  /*41b0*/  SHFL.IDX PT, R83, R75, R198, 0x1f ;  /* 0x00001fc64b537589 */ /* 0x000ee200000e0000 */
[----:B------:R-:W5:Y:S03]  /*41c0*/  MUFU.EX2 R39, R216 ;  /* 0x000000d800277308 */ /* 0x000f660000000800 */
[----:B------:R-:W3:Y:S01]  /*41d0*/  SHFL.IDX PT, R200, R75, R200, 0x1f ;  /* 0x00001fc84bc87589 */ /* 0x000ee200000e0000 */
[----:B------:R-:W-:Y:S01]  /*41e0*/  FMUL.FTZ R43, R43, R46 ;  /* 0x0000002e2b2b7220 */ /* 0x000fe20000410000 */
[----:B------:R-:W-:-:S03]  /*41f0*/  FFMA.FTZ R46, -R91, R91, 1 ;  /* 0x3f8000005b2e7423 */ /* 0x000fc6000001015b */
[----:B------:R-:W5:Y:S01]  /*4200*/  MUFU.EX2 R72, R211 ;  /* 0x000000d300487308 */ /* 0x000f620000000800 */
[----:B------:R-:W-:Y:S01]  /*4210*/  FMUL.FTZ R77, R218, R77 ;  /* 0x0000004dda4d7220 */ /* 0x000fe20000410000 */
[----:B------:R-:W-:Y:S01]  /*4220*/  FFMA.FTZ R78, -R78, R78, 1 ;  /* 0x3f8000004e4e7423 */ /* 0x000fe2000001014e */
[----:B------:R-:W-:-:S05]  /*4230*/  FMUL.FTZ R37, R92, R37 ;  /* 0x000000255c257220 */ /* 0x000fca0000410000 */
[----:B------:R-:W5:Y:S01]  /*4240*/  MUFU.EX2 R210, R210 ;  /* 0x000000d200d27308 */ /* 0x000f620000000800 */
[----:B------:R-:W-:Y:S01]  /*4250*/  FFMA.FTZ R50, -R185, R185, 1 ;  /* 0x3f800000b9327423 */ /* 0x000fe200000101b9 */
[----:B------:R-:W-:Y:S01]  /*4260*/  FMUL.FTZ R45, R100, R45 ;  /* 0x0000002d642d7220 */ /* 0x000fe20000410000 */
[----:B------:R-:W-:Y:S01]  /*4270*/  FMUL.FTZ R46, R46, R77 ;  /* 0x0000004d2e2e7220 */ /* 0x000fe20000410000 */
[----:B------:R-:W-:Y:S01]  /*4280*/  FFMA.FTZ R187, -R187, R187, 1 ;  /* 0x3f800000bbbb7423 */ /* 0x000fe200000101bb */
[----:B------:R-:W-:Y:S01]  /*4290*/  FMUL.FTZ R54, R213, R54 ;  /* 0x00000036d5367220 */ /* 0x000fe20000410000 */
[--C-:B--2---:R-:W-:Y:S02]  /*42a0*/  FADD.FTZ R56, R56, -R73.reuse ;  /* 0x8000004938387221 */ /* 0x104fe40000010000 */
[----:B------:R-:W2:Y:S01]  /*42b0*/  MUFU.EX2 R220, R220 ;  /* 0x000000dc00dc7308 */ /* 0x000ea20000000800 */
[----:B------:R-:W-:Y:S01]  /*42c0*/  FADD.FTZ R77, R58, -R73 ;  /* 0x800000493a4d7221 */ /* 0x000fe20000010000 */
[----:B------:R-:W-:Y:S01]  /*42d0*/  FMUL.FTZ R37, R78, R37 ;  /* 0x000000254e257220 */ /* 0x000fe20000410000 */
[----:B------:R-:W-:-:S05]  /*42e0*/  FMUL.FTZ R50, R50, R45 ;  /* 0x0000002d32327220 */ /* 0x000fca0000410000 */
[----:B------:R-:W2:Y:S01]  /*42f0*/  MUFU.EX2 R222, R222 ;  /* 0x000000de00de7308 */ /* 0x000ea20000000800 */
[----:B----4-:R-:W-:Y:S01]  /*4300*/  FADD.FTZ R78, R61, -R118 ;  /* 0x800000763d4e7221 */ /* 0x010fe20000010000 */
[----:B------:R-:W-:Y:S01]  /*4310*/  FMUL.FTZ R45, R187, R54 ;  /* 0x00000036bb2d7220 */ /* 0x000fe20000410000 */
[----:B-1----:R-:W-:-:S05]  /*4320*/  FMUL.FTZ R61, R101, R56 ;  /* 0x00000038653d7220 */ /* 0x002fca0000410000 */
[----:B------:R-:W1:Y:S01]  /*4330*/  MUFU.EX2 R119, R119 ;  /* 0x0000007700777308 */ /* 0x000e620000000800 */
[----:B-----5:R-:W-:Y:S01]  /*4340*/  FADD.FTZ R79, R57, -R192 ;  /* 0x800000c0394f7221 */ /* 0x020fe20000010000 */
[----:B------:R-:W-:Y:S01]  /*4350*/  FFMA.FTZ R54, -R189, R189, 1 ;  /* 0x3f800000bd367423 */ /* 0x000fe200000101bd */
[----:B------:R-:W-:Y:S01]  /*4360*/  FFMA.FTZ R73, -R106, R106, 1 ;  /* 0x3f8000006a497423 */ /* 0x000fe2000001016a */
[----:B------:R-:W-:-:S04]  /*4370*/  FMUL.FTZ R56, R214, R77 ;  /* 0x0000004dd6387220 */ /* 0x000fc80000410000 */
[----:B------:R-:W4:Y:S01]  /*4380*/  MUFU.EX2 R102, R102 ;  /* 0x0000006600667308 */ /* 0x000f220000000800 */
[----:B------:R-:W-:Y:S01]  /*4390*/  FADD.FTZ R76, R51, -R76 ;  /* 0x8000004c334c7221 */ /* 0x000fe20000010000 */
[----:B------:R-:W-:Y:S01]  /*43a0*/  FADD.FTZ R192, R59, -R192 ;  /* 0x800000c03bc07221 */ /* 0x000fe20000010000 */
[----:B------:R-:W-:Y:S01]  /*43b0*/  FADD.FTZ R81, R63, -R118 ;  /* 0x800000763f517221 */ /* 0x000fe20000010000 */
[----:B------:R-:W-:-:S04]  /*43c0*/  FADD.FTZ R55, R55, -R74 ;  /* 0x8000004a37377221 */ /* 0x000fc80000010000 */
[----:B------:R-:W-:Y:S01]  /*43d0*/  MUFU.EX2 R228, R228 ;  /* 0x000000e400e47308 */ /* 0x000fe20000000800 */
[----:B------:R-:W-:Y:S01]  /*43e0*/  FADD.FTZ R53, R53, -R74 ;  /* 0x8000004a35357221 */ /* 0x000fe20000010000 */
[----:B------:R-:W-:-:S06]  /*43f0*/  FMUL.FTZ R54, R54, R61 ;  /* 0x0000003d36367220 */ /* 0x000fcc0000410000 */
[----:B------:R-:W-:Y:S01]  /*4400*/  MUFU.EX2 R225, R225 ;  /* 0x000000e100e17308 */ /* 0x000fe20000000800 */
[----:B------:R-:W-:-:S07]  /*4410*/  FMUL.FTZ R73, R73, R56 ;  /* 0x0000003849497220 */ /* 0x000fce0000410000 */
[----:B------:R-:W5:Y:S01]  /*4420*/  MUFU.EX2 R215, R215 ;  /* 0x000000d700d77308 */ /* 0x000f620000000800 */
[----:B------:R-:W-:Y:S01]  /*4430*/  FFMA.FTZ R51, -R184, R184, 1 ;  /* 0x3f800000b8337423 */ /* 0x000fe200000101b8 */
[----:B------:R-:W-:-:S06]  /*4440*/  FMUL.FTZ R76, R217, R76 ;  /* 0x0000004cd94c7220 */ /* 0x000fcc0000410000 */
[----:B------:R-:W5:Y:S01]  /*4450*/  MUFU.EX2 R212, R212 ;  /* 0x000000d400d47308 */ /* 0x000f620000000800 */
[----:B------:R-:W-:Y:S01]  /*4460*/  FFMA.FTZ R74, -R107, R107, 1 ;  /* 0x3f8000006b4a7423 */ /* 0x000fe2000001016b */
[----:B------:R-:W-:-:S06]  /*4470*/  FMUL.FTZ R61, R39, R192 ;  /* 0x000000c0273d7220 */ /* 0x000fcc0000410000 */
[----:B------:R-:W5:Y:S01]  /*4480*/  MUFU.EX2 R223, R223 ;  /* 0x000000df00df7308 */ /* 0x000f620000000800 */
[----:B------:R-:W-:Y:S01]  /*4490*/  FFMA.FTZ R111, -R111, R111, 1 ;  /* 0x3f8000006f6f7423 */ /* 0x000fe2000001016f */
[----:B------:R-:W-:-:S06]  /*44a0*/  FMUL.FTZ R56, R72, R81 ;  /* 0x0000005148387220 */ /* 0x000fcc0000410000 */
[----:B------:R-:W5:Y:S01]  /*44b0*/  MUFU.EX2 R227, R227 ;  /* 0x000000e300e37308 */ /* 0x000f620000000800 */
[----:B------:R-:W-:-:S07]  /*44c0*/  FFMA.FTZ R52, -R188, R188, 1 ;  /* 0x3f800000bc347423 */ /* 0x000fce00000101bc */
[----:B------:R-:W5:Y:S01]  /*44d0*/  MUFU.EX2 R226, R226 ;  /* 0x000000e200e27308 */ /* 0x000f620000000800 */
[----:B------:R-:W-:Y:S01]  /*44e0*/  FMUL.FTZ R55, R210, R55 ;  /* 0x00000037d2377220 */ /* 0x000fe20000410000 */
[----:B------:R-:W-:Y:S01]  /*44f0*/  FADD.FTZ R60, R60, -R117 ;  /* 0x800000753c3c7221 */ /* 0x000fe20000010000 */
[----:B------:R-:W-:Y:S01]  /*4500*/  FADD.FTZ R57, R64, -R199 ;  /* 0x800000c740397221 */ /* 0x000fe20000010000 */
[----:B------:R-:W-:Y:S01]  /*4510*/  FADD.FTZ R65, R65, -R28 ;  /* 0x8000001c41417221 */ /* 0x000fe20000010000 */
[----:B------:R-:W-:Y:S01]  /*4520*/  FADD.FTZ R25, R25, -R234 ;  /* 0x800000ea19197221 */ /* 0x000fe20000010000 */
[----:B------:R-:W-:Y:S01]  /*4530*/  FMUL.FTZ R51, R51, R76 ;  /* 0x0000004c33337220 */ /* 0x000fe20000410000 */
[----:B------:R-:W-:Y:S01]  /*4540*/  FMUL.FTZ R74, R74, R61 ;  /* 0x0000003d4a4a7220 */ /* 0x000fe20000410000 */
[----:B------:R-:W-:Y:S01]  /*4550*/  FMUL.FTZ R111, R111, R56 ;  /* 0x000000386f6f7220 */ /* 0x000fe20000410000 */
[----:B------:R-:W-:Y:S01]  /*4560*/  FMUL.FTZ R52, R52, R55 ;  /* 0x0000003734347220 */ /* 0x000fe20000410000 */
[----:B------:R-:W-:Y:S01]  /*4570*/  FADD.FTZ R64, R67, -R28 ;  /* 0x8000001c43407221 */ /* 0x000fe20000010000 */
[----:B------:R-:W-:Y:S01]  /*4580*/  FFMA.FTZ R76, -R108, R108, 1 ;  /* 0x3f8000006c4c7423 */ /* 0x000fe2000001016c */
[----:B------:R-:W-:Y:S01]  /*4590*/  FMUL.FTZ R61, R103, R60 ;  /* 0x0000003c673d7220 */ /* 0x000fe20000410000 */
[----:B------:R-:W-:Y:S01]  /*45a0*/  FFMA.FTZ R112, -R112, R112, 1 ;  /* 0x3f80000070707423 */ /* 0x000fe20000010170 */
[----:B------:R-:W-:Y:S01]  /*45b0*/  FFMA.FTZ R191, -R191, R191, 1 ;  /* 0x3f800000bfbf7423 */ /* 0x000fe200000101bf */
[----:B--2---:R-:W-:Y:S01]  /*45c0*/  FMUL.FTZ R57, R220, R57 ;  /* 0x00000039dc397220 */ /* 0x004fe20000410000 */
[----:B------:R-:W-:Y:S01]  /*45d0*/  FMUL.FTZ R56, R222, R65 ;  /* 0x00000041de387220 */ /* 0x000fe20000410000 */
[----:B-1----:R-:W-:Y:S01]  /*45e0*/  FMUL.FTZ R224, R119, R25 ;  /* 0x0000001977e07220 */ /* 0x002fe20000410000 */
[----:B------:R-:W-:Y:S01]  /*45f0*/  FADD.FTZ R62, R62, -R117 ;  /* 0x800000753e3e7221 */ /* 0x000fe20000010000 */
[----:B---3--:R-:W-:Y:S01]  /*4600*/  FADD.FTZ R55, R68, -R83 ;  /* 0x8000005344377221 */ /* 0x008fe20000010000 */
        /* <DEDUP_REMOVED lines=9> */
[----:B----4-:R-:W-:Y:S01]  /*46a0*/  FMUL.FTZ R58, R102, R79 ;  /* 0x0000004f663a7220 */ /* 0x010fe20000410000 */
[----:B------:R-:W-:Y:S01]  /*46b0*/  FMUL.FTZ R76, R76, R61 ;  /* 0x0000003d4c4c7220 */ /* 0x000fe20000410000 */
[----:B------:R-:W-:Y:S01]  /*46c0*/  FMUL.FTZ R112, R112, R57 ;  /* 0x0000003970707220 */ /* 0x000fe20000410000 */
[----:B------:R-:W-:Y:S01]  /*46d0*/  FMUL.FTZ R191, R191, R56 ;  /* 0x00000038bfbf7220 */ /* 0x000fe20000410000 */
[----:B------:R-:W-:Y:S01]  /*46e0*/  FMUL.FTZ R25, R219, R224 ;  /* 0x000000e0db197220 */ /* 0x000fe20000410000 */
[----:B------:R-:W-:Y:S01]  /*46f0*/  FFMA.FTZ R109, -R109, R109, 1 ;  /* 0x3f8000006d6d7423 */ /* 0x000fe2000001016d */
[----:B------:R-:W-:Y:S01]  /*4700*/  FFMA.FTZ R110, -R110, R110, 1 ;  /* 0x3f8000006e6e7423 */ /* 0x000fe2000001016e */
[----:B-----5:R-:W-:Y:S01]  /*4710*/  FMUL.FTZ R63, R215, R62 ;  /* 0x0000003ed73f7220 */ /* 0x020fe20000410000 */
        /* <DEDUP_REMOVED lines=114> */
[----:B------:R-:W-:-:S04]  /*4e40*/  VIADD R12, R16, 0x1a800 ;  /* 0x0001a800100c7836 */ /* 0x000fc80000000000 */
        /* <DEDUP_REMOVED lines=168> */
.L_x_3023:
[----:B------:R-:W-:Y:S01]  /*58d0*/  IMAD R9, R0, 0x300, R9 ;  /* 0x0000030000097824 */ /* 0x000fe200078e0209 */
        /* <DEDUP_REMOVED lines=55> */
.L_x_3024:
[----:B------:R-:W-:Y:S01]  /*5c50*/  UIADD3 UR45, UR45, 0x1, URZ ;  /* 0x000000012d2d7890 */ /* 0x000fe2000fffe03f */
[----:B------:R-:W-:Y:S01]  /*5c60*/  VIADD R8, R8, 0x26820 ;  /* 0x0002682008087836 */ /* 0x000fe20000000000 */
[----:B------:R-:W-:-:S04]  /*5c70*/  IADD3 R0, R0, 0x1, RZ ;  /* 0x0000000100007810 */ /* 0x000fc80007ffe0ff */
[----:B------:R-:W-:Y:S02]  /*5c80*/  ISETP.LE.AND P1, PT, R10, UR45, PT ;  /* 0x0000002d0a007c0c */ /* 0x000fe4000bf23270 */
[C---:B------:R-:W-:Y:S02]  /*5c90*/  ISETP.NE.AND P0, PT, R0.reuse, 0x2, PT ;  /* 0x000000020000780c */ /* 0x040fe40003f05270 */
[----:B------:R-:W-:Y:S02]  /*5ca0*/  PRMT R8, RZ, 0x654, R8 ;  /* 0x00000654ff087816 */ /* 0x000fe40000000008 */
[----:B-1----:R-:W-:Y:S02]  /*5cb0*/  SEL R9, RZ, 0x1, P0 ;  /* 0x00000001ff097807 */ /* 0x002fe40000000000 */
[----:B------:R2:W-:Y:S01]  /*5cc0*/  SYNCS.ARRIVE.TRANS64.RED.A1T0 RZ, [R8+URZ], RZ ;  /* 0x000000ff08ff79a7 */ /* 0x0005e2000810043f */
[----:B------:R-:W-:Y:S02]  /*5cd0*/  SEL R0, R0, RZ, P0 ;  /* 0x000000ff00007207 */ /* 0x000fe40000000000 */
[----:B------:R-:W-:-:S02]  /*5ce0*/  LOP3.LUT R4, R4, R9, RZ, 0x3c, !PT ;  /* 0x0000000904047212 */ /* 0x000fc400078e3cff */
[----:B------:R-:W-:Y:S05]  /*5cf0*/  @!P1 BRA `(.L_x_3025) ;  /* 0xffffffc000789947 */ /* 0x000fea000383ffff */
.L_x_3014:
[----:B------:R-:W-:-:S06]  /*5d00*/  UISETP.GE.AND UP0, UPT, UR45, UR44, UPT ;  /* 0x0000002c2d00728c */ /* 0x000fcc000bf06270 */
[----:B------:R-:W-:-:S13]  /*5d10*/  PLOP3.LUT P0, PT, PT, PT, UP0, 0x80, 0x0 ;  /* 0x000000000000781c */ /* 0x000fda0003f0f008 */
[----:B------:R-:W-:Y:S05]  /*5d20*/  @P0 BRA `(.L_x_3026) ;  /* 0x0000004000580947 */ /* 0x000fea0003800000 */
[----:B------:R-:W3:Y:S04]  /*5d30*/  LDL.LU R14, [R1+0x14] ;  /* 0x00001400010e7983 */ /* 0x000ee80000300800 */
[----:B------:R-:W4:Y:S01]  /*5d40*/  LDL.LU R12, [R1+0x8] ;  /* 0x00000800010c7983 */ /* 0x000f220000300800 */
[----:B------:R-:W-:Y:S01]  /*5d50*/  UIMAD UR4, UR37, -0x80, UR42 ;  /* 0xffffff80250478a4 */ /* 0x000fe2000f8e022a */
[----:B------:R-:W-:Y:S01]  /*5d60*/  IMAD.MOV.U32 R185, RZ, RZ, 0x40000040 ;  /* 0x40000040ffb97424 */ /* 0x000fe200078e00ff */
[----:B------:R-:W-:Y:S01]  /*5d70*/  MOV R189, 0x40000040 ;  /* 0x4000004000bd7802 */ /* 0x000fe20000000f00 */
[----:B------:R-:W5:Y:S01]  /*5d80*/  S2R R6, SR_TID.X ;  /* 0x0000000000067919 */ /* 0x000f620000002100 */
[----:B------:R-:W-:Y:S02]  /*5d90*/  IMAD.MOV.U32 R187, RZ, RZ, 0x40000040 ;  /* 0x40000040ffbb7424 */ /* 0x000fe400078e00ff */
[----:B------:R-:W-:-:S02]  /*5da0*/  IMAD.MOV.U32 R191, RZ, RZ, 0x40000040 ;  /* 0x40000040ffbf7424 */ /* 0x000fc400078e00ff */
[----:B------:R-:W-:Y:S02]  /*5db0*/  IMAD.MOV.U32 R193, RZ, RZ, 0x40000040 ;  /* 0x40000040ffc17424 */ /* 0x000fe400078e00ff */
[----:B-----5:R-:W-:-:S05]  /*5dc0*/  VIADD R6, R6, 0xffffff80 ;  /* 0xffffff8006067836 */ /* 0x020fca0000000000 */
[----:B------:R-:W-:-:S04]  /*5dd0*/  SHF.R.S32.HI R7, RZ, 0x1f, R6 ;  /* 0x0000001fff077819 */ /* 0x000fc80000011406 */
[CC--:B------:R-:W-:Y:S02]  /*5de0*/  LEA.HI R9, R7.reuse, R6.reuse, RZ, 0x5 ;  /* 0x0000000607097211 */ /* 0x0c0fe400078f28ff */
[-C--:B--2---:R-:W-:Y:S02]  /*5df0*/  LEA.HI R8, R7, R6.reuse, RZ, 0x7 ;  /* 0x0000000607087211 */ /* 0x084fe400078f38ff */
[----:B------:R-:W-:Y:S02]  /*5e00*/  LOP3.LUT R9, R9, 0xffffffe0, RZ, 0xc0, !PT ;  /* 0xffffffe009097812 */ /* 0x000fe400078ec0ff */
[----:B------:R-:W-:Y:S02]  /*5e10*/  LEA.HI R11, R7, R6, RZ, 0x2 ;  /* 0x00000006070b7211 */ /* 0x000fe400078f10ff */
[----:B------:R-:W-:Y:S01]  /*5e20*/  LOP3.LUT R7, R8, 0xffffff80, RZ, 0xc0, !PT ;  /* 0xffffff8008077812 */ /* 0x000fe200078ec0ff */
[----:B------:R-:W-:Y:S01]  /*5e30*/  IMAD.IADD R10, R6, 0x1, -R9 ;  /* 0x00000001060a7824 */ /* 0x000fe200078e0a09 */
[----:B-1----:R-:W-:-:S02]  /*5e40*/  LOP3.LUT R13, R11, 0xfffffffc, RZ, 0xc0, !PT ;  /* 0xfffffffc0b0d7812 */ /* 0x002fc400078ec0ff */
[----:B------:R-:W-:Y:S01]  /*5e50*/  SHF.R.S32.HI R8, RZ, 0x7, R8 ;  /* 0x00000007ff087819 */ /* 0x000fe20000011408 */
[C---:B------:R-:W-:Y:S01]  /*5e60*/  IMAD.IADD R9, R6.reuse, 0x1, -R7 ;  /* 0x0000000106097824 */ /* 0x040fe200078e0a07 */
[----:B------:R-:W-:Y:S02]  /*5e70*/  SHF.R.S32.HI R11, RZ, 0x1f, R10 ;  /* 0x0000001fff0b7819 */ /* 0x000fe4000001140a */
[----:B------:R-:W-:Y:S02]  /*5e80*/  IADD3 R7, R6, -R13, RZ ;  /* 0x8000000d06077210 */ /* 0x000fe40007ffe0ff */
[CC--:B------:R-:W-:Y:S02]  /*5e90*/  LEA.HI R6, R11.reuse, R10.reuse, RZ, 0x3 ;  /* 0x0000000a0b067211 */ /* 0x0c0fe400078f18ff */
[----:B------:R-:W-:Y:S02]  /*5ea0*/  LEA.HI R10, R11, R10, RZ, 0x2 ;  /* 0x0000000a0b0a7211 */ /* 0x000fe400078f10ff */
[----:B------:R-:W-:-:S02]  /*5eb0*/  SHF.R.S32.HI R6, RZ, 0x3, R6 ;  /* 0x00000003ff067819 */ /* 0x000fc40000011406 */
[----:B---3--:R-:W-:Y:S01]  /*5ec0*/  LEA.HI R9, R14, R9, RZ, 0x5 ;  /* 0x000000090e097211 */ /* 0x008fe200078f28ff */
[----:B------:R-:W-:-:S03]  /*5ed0*/  IMAD.U32 R14, RZ, RZ, UR4 ;  /* 0x00000004ff0e7e24 */ /* 0x000fc6000f8e00ff */
[----:B------:R-:W-:Y:S02]  /*5ee0*/  SHF.R.S32.HI R13, RZ, 0x5, R9 ;  /* 0x00000005ff0d7819 */ /* 0x000fe40000011409 */
[----:B------:R-:W-:Y:S02]  /*5ef0*/  SHF.R.S32.HI R9, RZ, 0x2, R10 ;  /* 0x00000002ff097819 */ /* 0x000fe4000001140a */
[----:B----4-:R-:W-:Y:S01]  /*5f00*/  SHF.R.S32.HI R11, RZ, 0x2, R12 ;  /* 0x00000002ff0b7819 */ /* 0x010fe2000001140c */
[----:B------:R-:W-:Y:S01]  /*5f10*/  IMAD R17, R13, -0x10, R14 ;  /* 0xfffffff00d117824 */ /* 0x000fe200078e020e */
[----:B------:R-:W-:Y:S01]  /*5f20*/  SHF.R.S32.HI R12, RZ, 0x1f, R12 ;  /* 0x0000001fff0c7819 */ /* 0x000fe2000001140c */
[C---:B------:R-:W-:Y:S01]  /*5f30*/  VIADD R13, R9.reuse, 0x8 ;  /* 0x00000008090d7836 */ /* 0x040fe20000000000 */
[----:B------:R-:W-:Y:S01]  /*5f40*/  LEA.HI R14, R8, R8, RZ, 0x1 ;  /* 0x00000008080e7211 */ /* 0x000fe200078f08ff */
[----:B------:R-:W-:Y:S01]  /*5f50*/  VIADD R19, R9, 0x10 ;  /* 0x0000001009137836 */ /* 0x000fe20000000000 */
[----:B------:R-:W-:-:S02]  /*5f60*/  LEA.HI R12, R12, R11, RZ, 0x3 ;  /* 0x0000000b0c0c7211 */ /* 0x000fc400078f18ff */
[----:B------:R-:W-:Y:S02]  /*5f70*/  LOP3.LUT R15, R14, 0xfffffffe, RZ, 0xc0, !PT ;  /* 0xfffffffe0e0f7812 */ /* 0x000fe400078ec0ff */
[----:B------:R-:W-:Y:S02]  /*5f80*/  LEA.HI R14, R13, R13, RZ, 0x1 ;  /* 0x0000000d0d0e7211 */ /* 0x000fe400078f08ff */
[----:B------:R-:W-:Y:S02]  /*5f90*/  LOP3.LUT R12, R12, 0xfffffff8, RZ, 0xc0, !PT ;  /* 0xfffffff80c0c7812 */ /* 0x000fe400078ec0ff */
[----:B------:R-:W-:Y:S02]  /*5fa0*/  IADD3 R8, R8, -R15, RZ ;  /* 0x8000000f08087210 */ /* 0x000fe40007ffe0ff */
[----:B------:R-:W-:Y:S02]  /*5fb0*/  SHF.R.S32.HI R15, RZ, 0x1, R14 ;  /* 0x00000001ff0f7819 */ /* 0x000fe4000001140e */
[----:B------:R-:W-:Y:S01]  /*5fc0*/  IADD3 R23, R17, R12, -R11 ;  /* 0x0000000c11177210 */ /* 0x000fe20007ffe80b */
[----:B------:R-:W-:Y:S01]  /*5fd0*/  IMAD.HI R11, R6, 0x2aaaaaab, RZ ;  /* 0x2aaaaaab060b7827 */ /* 0x000fe200078e02ff */
[----:B------:R-:W-:-:S02]  /*5fe0*/  LEA.HI R10, R10, R9, RZ, 0x1 ;  /* 0x000000090a0a7211 */ /* 0x000fc400078f08ff */
[----:B------:R-:W-:Y:S01]  /*5ff0*/  LEA.HI R20, R19, R19, RZ, 0x1 ;  /* 0x0000001313147211 */ /* 0x000fe200078f08ff */
[----:B------:R-:W-:Y:S01]  /*6000*/  IMAD.HI R17, R15, 0x2aaaaaab, RZ ;  /* 0x2aaaaaab0f117827 */ /* 0x000fe200078e02ff */
[----:B------:R-:W-:Y:S02]  /*6010*/  SHF.R.U32.HI R12, RZ, 0x1, R11 ;  /* 0x00000001ff0c7819 */ /* 0x000fe4000001160b */
[----:B------:R-:W-:Y:S01]  /*6020*/  LOP3.LUT R10, R10, 0xfffffffe, RZ, 0xc0, !PT ;  /* 0xfffffffe0a0a7812 */ /* 0x000fe200078ec0ff */
[----:B------:R-:W-:Y:S01]  /*6030*/  IMAD R8, R8, -0x40, R23 ;  /* 0xffffffc008087824 */ /* 0x000fe200078e0217 */
[----:B------:R-:W-:Y:S02]  /*6040*/  SHF.R.U32.HI R18, RZ, 0x1, R17 ;  /* 0x00000001ff127819 */ /* 0x000fe40000011611 */
[----:B------:R-:W-:Y:S01]  /*6050*/  LEA.HI R11, R11, R12, RZ, 0x1 ;  /* 0x0000000c0b0b7211 */ /* 0x000fe200078f08ff */
[----:B------:R-:W-:Y:S01]  /*6060*/  IMAD.IADD R10, R9, 0x1, -R10 ;  /* 0x00000001090a7824 */ /* 0x000fe200078e0a0a */
[----:B------:R-:W-:-:S02]  /*6070*/  LEA.HI R18, R17, R18, RZ, 0x1 ;  /* 0x0000001211127211 */ /* 0x000fc400078f08ff */
[----:B------:R-:W-:Y:S01]  /*6080*/  LOP3.LUT R14, R14, 0xfffffffe, RZ, 0xc0, !PT ;  /* 0xfffffffe0e0e7812 */ /* 0x000fe200078ec0ff */
[----:B------:R-:W-:Y:S01]  /*6090*/  IMAD R11, R11, -0xc, R6 ;  /* 0xfffffff40b0b7824 */ /* 0x000fe200078e0206 */
[----:B------:R-:W-:Y:S01]  /*60a0*/  SHF.R.S32.HI R21, RZ, 0x1, R20 ;  /* 0x00000001ff157819 */ /* 0x000fe20000011414 */
[----:B------:R-:W-:Y:S01]  /*60b0*/  IMAD R15, R18, -0xc, R15 ;  /* 0xfffffff4120f7824 */ /* 0x000fe200078e020f */
[----:B------:R-:W-:Y:S01]  /*60c0*/  LOP3.LUT R20, R20, 0xfffffffe, RZ, 0xc0, !PT ;  /* 0xfffffffe14147812 */ /* 0x000fe200078ec0ff */
[----:B------:R-:W-:Y:S01]  /*60d0*/  IMAD.IADD R14, R13, 0x1, -R14 ;  /* 0x000000010d0e7824 */ /* 0x000fe200078e0a0e */
[----:B------:R-:W-:Y:S01]  /*60e0*/  LEA R10, R11, R10, 0x3 ;  /* 0x0000000a0b0a7211 */ /* 0x000fe200078e18ff */
[----:B------:R-:W-:-:S04]  /*60f0*/  IMAD.HI R22, R21, 0x2aaaaaab, RZ ;  /* 0x2aaaaaab15167827 */ /* 0x000fc800078e02ff */
[----:B------:R-:W-:Y:S01]  /*6100*/  IMAD R9, R15, 0x8, R14 ;  /* 0x000000080f097824 */ /* 0x000fe200078e020e */
[----:B------:R-:W-:Y:S01]  /*6110*/  SHF.R.U32.HI R23, RZ, 0x1, R22 ;  /* 0x00000001ff177819 */ /* 0x000fe20000011616 */
[C-C-:B------:R-:W-:Y:S01]  /*6120*/  IMAD R6, R5.reuse, 0x800, R16.reuse ;  /* 0x0000080005067824 */ /* 0x140fe200078e0210 */
[----:B------:R-:W-:Y:S01]  /*6130*/  STL [R1+0x20], R10 ;  /* 0x0000200a01007387 */ /* 0x000fe20000100800 */
[----:B------:R-:W-:Y:S01]  /*6140*/  IMAD R5, R5, 0x2000, R16 ;  /* 0x0000200005057824 */ /* 0x000fe200078e0210 */
[----:B------:R-:W-:Y:S01]  /*6150*/  LEA.HI R22, R22, R23, RZ, 0x1 ;  /* 0x0000001716167211 */ /* 0x000fe200078f08ff */
[----:B------:R-:W-:Y:S01]  /*6160*/  VIADD R6, R6, 0x1a800 ;  /* 0x0001a80006067836 */ /* 0x000fe20000000000 */
[----:B------:R1:W-:Y:S01]  /*6170*/  STL [R1+0x1c], R9 ;  /* 0x00001c0901007387 */ /* 0x0003e20000100800 */
[----:B------:R-:W-:Y:S01]  /*6180*/  IMAD.IADD R20, R19, 0x1, -R20 ;  /* 0x0000000113147824 */ /* 0x000fe200078e0a14 */
[----:B------:R-:W-:Y:S01]  /*6190*/  MOV R23, 0x40000040 ;  /* 0x4000004000177802 */ /* 0x000fe20000000f00 */
[----:B------:R-:W-:Y:S01]  /*61a0*/  IMAD R21, R22, -0xc, R21 ;  /* 0xfffffff416157824 */ /* 0x000fe200078e0215 */
[----:B------:R-:W-:-:S04]  /*61b0*/  SHF.R.U32.HI R6, RZ, 0x4, R6 ;  /* 0x00000004ff067819 */ /* 0x000fc80000011606 */
[----:B------:R-:W-:Y:S01]  /*61c0*/  LOP3.LUT R6, R6, 0x3fff, RZ, 0xc0, !PT ;  /* 0x00003fff06067812 */ /* 0x000fe200078ec0ff */
[----:B-1----:R-:W-:Y:S01]  /*61d0*/  VIADD R9, R5, 0x4000 ;  /* 0x0000400005097836 */ /* 0x002fe20000000000 */
[----:B------:R-:W-:Y:S02]  /*61e0*/  SHF.R.U32.HI R5, RZ, 0x4, R5 ;  /* 0x00000004ff057819 */ /* 0x000fe40000011605 */
[----:B------:R-:W-:Y:S02]  /*61f0*/  LEA R10, R21, R20, 0x3 ;  /* 0x00000014150a7211 */ /* 0x000fe400078e18ff */
[----:B------:R-:W-:Y:S02]  /*6200*/  SHF.R.U32.HI R9, RZ, 0x4, R9 ;  /* 0x00000004ff097819 */ /* 0x000fe40000011609 */
[----:B------:R-:W-:Y:S01]  /*6210*/  LOP3.LUT R5, R5, 0x3fff, RZ, 0xc0, !PT ;  /* 0x00003fff05057812 */ /* 0x000fe200078ec0ff */
[----:B------:R-:W-:Y:S01]  /*6220*/  STL [R1+0x14], R10 ;  /* 0x0000140a01007387 */ /* 0x000fe20000100800 */
[----:B------:R-:W-:-:S02]  /*6230*/  LOP3.LUT R9, R9, 0x3fff, RZ, 0xc0, !PT ;  /* 0x00003fff09097812 */ /* 0x000fc400078ec0ff */
[----:B------:R-:W-:Y:S02]  /*6240*/  LOP3.LUT R11, R5, 0x10000, RZ, 0xfc, !PT ;  /* 0x00010000050b7812 */ /* 0x000fe400078efcff */
[----:B------:R-:W-:Y:S02]  /*6250*/  LOP3.LUT R6, R6, 0x10000, RZ, 0xfc, !PT ;  /* 0x0001000006067812 */ /* 0x000fe400078efcff */
[----:B------:R-:W-:Y:S01]  /*6260*/  LOP3.LUT R5, R9, 0x10000, RZ, 0xfc, !PT ;  /* 0x0001000009057812 */ /* 0x000fe200078efcff */
[----:B------:R-:W-:Y:S01]  /*6270*/  STL [R1+0xc], R11 ;  /* 0x00000c0b01007387 */ /* 0x000fe20000100800 */
[----:B------:R-:W-:Y:S01]  /*6280*/  IADD3 R9, R7, 0x8, RZ ;  /* 0x0000000807097810 */ /* 0x000fe20007ffe0ff */
[----:B------:R-:W-:Y:S01]  /*6290*/  VIADD R22, R11, 0x2 ;  /* 0x000000020b167836 */ /* 0x000fe20000000000 */
[C---:B------:R-:W-:Y:S01]  /*62a0*/  IADD3 R190, R5.reuse, 0x4, RZ ;  /* 0x0000000405be7810 */ /* 0x040fe20007ffe0ff */
[----:B------:R1:W-:Y:S01]  /*62b0*/  STL [R1+0x18], R6 ;  /* 0x0000180601007387 */ /* 0x0003e20000100800 */
[----:B------:R-:W-:Y:S01]  /*62c0*/  VIADD R188, R5, 0x2 ;  /* 0x0000000205bc7836 */ /* 0x000fe20000000000 */
[----:B------:R-:W-:Y:S01]  /*62d0*/  IADD3 R184, R11, 0x4, RZ ;  /* 0x000000040bb87810 */ /* 0x000fe20007ffe0ff */
[----:B------:R-:W-:Y:S01]  /*62e0*/  VIADD R192, R5, 0x6 ;  /* 0x0000000605c07836 */ /* 0x000fe20000000000 */
[----:B------:R2:W-:Y:S01]  /*62f0*/  STL [R1+0x8], R5 ;  /* 0x0000080501007387 */ /* 0x0005e20000100800 */
[----:B------:R-:W-:Y:S01]  /*6300*/  VIADD R186, R11, 0x6 ;  /* 0x000000060bba7836 */ /* 0x000fe20000000000 */
[C---:B------:R-:W-:Y:S01]  /*6310*/  IADD3 R9, R7.reuse, 0x14, RZ ;  /* 0x0000001407097810 */ /* 0x040fe20007ffe0ff */
[----:B-1----:R-:W-:-:S02]  /*6320*/  VIADD R6, R7, 0xc ;  /* 0x0000000c07067836 */ /* 0x002fc40000000000 */
[C---:B------:R-:W-:Y:S02]  /*6330*/  VIADD R6, R7.reuse, 0x18 ;  /* 0x0000001807067836 */ /* 0x040fe40000000000 */
[C---:B--2---:R-:W-:Y:S02]  /*6340*/  VIADD R5, R7.reuse, 0x4 ;  /* 0x0000000407057836 */ /* 0x044fe40000000000 */
[C---:B------:R-:W-:Y:S02]  /*6350*/  VIADD R5, R7.reuse, 0x10 ;  /* 0x0000001007057836 */ /* 0x040fe40000000000 */
[----:B------:R-:W-:-:S07]  /*6360*/  VIADD R5, R7, 0x1c ;  /* 0x0000001c07057836 */ /* 0x000fce0000000000 */
.L_x_3037:
[----:B------:R-:W-:-:S04]  /*6370*/  MOV R5, UR36 ;  /* 0x0000002400057c02 */ /* 0x000fc80008000f00 */
[----:B------:R-:W-:-:S04]  /*6380*/  LOP3.LUT R5, R5, 0x1, RZ, 0xfc, !PT ;  /* 0x0000000105057812 */ /* 0x000fc800078efcff */
[----:B------:R-:W-:-:S13]  /*6390*/  ISETP.NE.AND P0, PT, R5, 0x3, PT ;  /* 0x000000030500780c */ /* 0x000fda0003f05270 */
[----:B--2---:R-:W-:Y:S05]  /*63a0*/  @!P0 BRA `(.L_x_3027) ;  /* 0x0000000000048947 */ /* 0x004fea0003800000 */
[----:B------:R-:W-:Y:S01]  /*63b0*/  BPT.TRAP 0x1 ;  /* 0x000000040000795c */ /* 0x000fe20000300000 */
.L_x_3027:
[----:B------:R-:W-:Y:S01]  /*63c0*/  IMAD R5, R0, 0x8, R16 ;  /* 0x0000000800057824 */ /* 0x000fe200078e0210 */
[----:B------:R-:W-:-:S04]  /*63d0*/  SHF.L.U32 R18, R4, 0x1f, RZ ;  /* 0x0000001f04127819 */ /* 0x000fc800000006ff */
[----:B------:R1:W2:Y:S01]  /*63e0*/  SYNCS.PHASECHK.TRANS64.TRYWAIT P1, [R5+URZ+0x26810], R18 ;  /* 0x02681012050075a7 */ /* 0x0002a2000802017f */
[----:B------:R-:W-:Y:S05]  /*63f0*/  @!P0 BRA `(.L_x_3028) ;  /* 0x0000000000048947 */ /* 0x000fea0003800000 */
[----:B------:R-:W-:Y:S01]  /*6400*/  BPT.TRAP 0x1 ;  /* 0x000000040000795c */ /* 0x000fe20000300000 */
.L_x_3028:
[----:B------:R-:W-:-:S05]  /*6410*/  VIADD R6, R16, 0xe000 ;  /* 0x0000e00010067836 */ /* 0x000fca0000000000 */
[----:B------:R-:W-:-:S04]  /*6420*/  SHF.R.U32.HI R6, RZ, 0x4, R6 ;  /* 0x00000004ff067819 */ /* 0x000fc80000011606 */
[----:B------:R-:W-:-:S04]  /*6430*/  LOP3.LUT R6, R6, 0x3fff, RZ, 0xc0, !PT ;  /* 0x00003fff06067812 */ /* 0x000fc800078ec0ff */
[----:B------:R-:W-:Y:S01]  /*6440*/  LOP3.LUT R9, R6, 0x10000, RZ, 0xfc, !PT ;  /* 0x0001000006097812 */ /* 0x000fe200078efcff */
[----:B--2---:R-:W-:Y:S06]  /*6450*/  @P1 BRA `(.L_x_3029) ;  /* 0x0000000000081947 */ /* 0x004fec0003800000 */
[----:B------:R-:W2:Y:S02]  /*6460*/  SYNCS.PHASECHK.TRANS64.TRYWAIT P1, [R5+URZ+0x26810], R18 ;  /* 0x02681012050075a7 */ /* 0x000ea4000802017f */
[----:B--2---:R-:W-:Y:S05]  /*6470*/  @!P1 BRA `(.L_x_3030) ;  /* 0x0000009800089947 */ /* 0x004fea0003800000 */
.L_x_3029:
        /* <DEDUP_REMOVED lines=21> */
[----:B--2---:R-:W-:Y:S01]  /*65d0*/  IMAD R14, R0, 0x80, R11 ;  /* 0x00000080000e7824 */ /* 0x004fe200078e020b */
[----:B------:R-:W-:Y:S01]  /*65e0*/  IADD3 R10, R16, 0x1a000, RZ ;  /* 0x0001a000100a7810 */ /* 0x000fe20007ffe0ff */
        /* <DEDUP_REMOVED lines=31> */
.L_x_3031:
[----:B------:R1:W1:Y:S01]  /*67e0*/  SYNCS.PHASECHK.TRANS64.TRYWAIT P1, [R5+URZ+0x26830], R18 ;  /* 0x02683012050075a7 */ /* 0x000262000802017f */
[----:B------:R-:W-:Y:S05]  /*67f0*/  @!P0 BRA `(.L_x_3032) ;  /* 0x0000000000048947 */ /* 0x000fea0003800000 */
[----:B------:R-:W-:Y:S01]  /*6800*/  BPT.TRAP 0x1 ;  /* 0x000000040000795c */ /* 0x000fe20000300000 */
.L_x_3032:
        /* <DEDUP_REMOVED lines=8> */
.L_x_3033:
        /* <DEDUP_REMOVED lines=9> */
[C---:B------:R-:W-:Y:S01]  /*6920*/  IADD3 R233, R7.reuse, 0x8, RZ ;  /* 0x0000000807e97810 */ /* 0x040fe20007ffe0ff */
[C---:B------:R-:W-:Y:S01]  /*6930*/  VIADD R229, R7.reuse, 0xc ;  /* 0x0000000c07e57836 */ /* 0x040fe20000000000 */
[----:B------:R1:W-:Y:S01]  /*6940*/  STL [R1+0x28], R3 ;  /* 0x0000280301007387 */ /* 0x0003e20000100800 */
[C---:B------:R-:W-:Y:S01]  /*6950*/  VIADD R217, R7.reuse, 0x10 ;  /* 0x0000001007d97836 */ /* 0x040fe20000000000 */
[C---:B------:R-:W-:Y:S01]  /*6960*/  IADD3 R230, R7.reuse, 0x14, RZ ;  /* 0x0000001407e67810 */ /* 0x040fe20007ffe0ff */
[C---:B------:R-:W-:Y:S01]  /*6970*/  VIADD R231, R7.reuse, 0x18 ;  /* 0x0000001807e77836 */ /* 0x040fe20000000000 */
[----:B------:R1:W-:Y:S01]  /*6980*/  STL [R1+0x24], R2 ;  /* 0x0000240201007387 */ /* 0x0003e20000100800 */
[C---:B------:R-:W-:Y:S01]  /*6990*/  VIADD R219, R7.reuse, 0x1c ;  /* 0x0000001c07db7836 */ /* 0x040fe20000000000 */
[----:B------:R-:W-:Y:S01]  /*69a0*/  ISETP.GT.AND P1, PT, R8, 0x8, PT ;  /* 0x000000080800780c */ /* 0x000fe20003f24270 */
[----:B------:R-:W-:Y:S01]  /*69b0*/  IMAD R236, R0, 0x300, R11 ;  /* 0x0000030000ec7824 */ /* 0x000fe200078e020b */
[----:B------:R-:W-:Y:S01]  /*69c0*/  ISETP.GT.AND P2, PT, R8, RZ, PT ;  /* 0x000000ff0800720c */ /* 0x000fe20003f44270 */
[----:B--2---:R-:W-:Y:S01]  /*69d0*/  SHFL.IDX PT, R204, R198, R231, 0x1f ;  /* 0x00001fe7c6cc7589 */ /* 0x004fe200000e0000 */
[----:B------:R-:W-:-:S03]  /*69e0*/  VIADD R11, R7, 0x1c ;  /* 0x0000001c070b7836 */ /* 0x000fc60000000000 */
[----:B---3--:R-:W-:Y:S04]  /*69f0*/  SHFL.IDX PT, R224, R13, R233, 0x1f ;  /* 0x00001fe90de07589 */ /* 0x008fe800000e0000 */
[----:B------:R-:W-:Y:S04]  /*6a00*/  SHFL.IDX PT, R213, R13, R217, 0x1f ;  /* 0x00001fd90dd57589 */ /* 0x000fe800000e0000 */
[----:B------:R-:W-:Y:S04]  /*6a10*/  SHFL.IDX PT, R214, R13, R229, 0x1f ;  /* 0x00001fe50dd67589 */ /* 0x000fe800000e0000 */
[----:B------:R-:W-:Y:S04]  /*6a20*/  SHFL.IDX PT, R209, R13, R219, 0x1f ;  /* 0x00001fdb0dd17589 */ /* 0x000fe800000e0000 */
[----:B----4-:R-:W-:Y:S04]  /*6a30*/  SHFL.IDX PT, R206, R12, R7, 0x1f ;  /* 0x00001f070cce7589 */ /* 0x010fe800000e0000 */
[----:B------:R-:W-:Y:S04]  /*6a40*/  SHFL.IDX PT, R212, R12, R232, 0x1f ;  /* 0x00001fe80cd47589 */ /* 0x000fe800000e0000 */
        /* <DEDUP_REMOVED lines=14> */
[----:B------:R-:W2:Y:S01]  /*6b30*/  SHFL.IDX PT, R87, R198, R7, 0x1f ;  /* 0x00001f07c6577589 */ /* 0x000ea200000e0000 */
        /* <DEDUP_REMOVED lines=11> */
[----:B------:R-:W4:Y:S01]  /*6bf0*/  SHFL.IDX PT, R88, R198, R232, 0x1f ;  /* 0x00001fe8c6587589 */ /* 0x000f2200000e0000 */
[----:B------:R-:W-:Y:S01]  /*6c00*/  FMUL.FTZ R19, R80, UR5 ;  /* 0x0000000550137c20 */ /* 0x000fe20008410000 */
[----:B------:R-:W-:Y:S01]  /*6c10*/  FMUL.FTZ R20, R81, UR5 ;  /* 0x0000000551147c20 */ /* 0x000fe20008410000 */
[----:B------:R-:W-:Y:S01]  /*6c20*/  FMUL.FTZ R72, R83, UR5 ;  /* 0x0000000553487c20 */ /* 0x000fe20008410000 */
[----:B------:R-:W4:Y:S01]  /*6c30*/  SHFL.IDX PT, R93, R198, R229, 0x1f ;  /* 0x00001fe5c65d7589 */ /* 0x000f2200000e0000 */
[----:B-1----:R1:W2:Y:S01]  /*6c40*/  MUFU.TANH R3, R73 ;  /* 0x0000004900037308 */ /* 0x0022a20000002400 */
[----:B------:R-:W-:Y:S01]  /*6c50*/  FMUL.FTZ R80, R91, UR5 ;  /* 0x000000055b507c20 */ /* 0x000fe20008410000 */
[----:B------:R-:W-:Y:S01]  /*6c60*/  FMUL.FTZ R81, R92, UR5 ;  /* 0x000000055c517c20 */ /* 0x000fe20008410000 */
[----:B------:R-:W4:Y:S01]  /*6c70*/  SHFL.IDX PT, R90, R198, R233, 0x1f ;  /* 0x00001fe9c65a7589 */ /* 0x000f2200000e0000 */
[----:B------:R-:W-:Y:S01]  /*6c80*/  FMUL.FTZ R74, R85, UR5 ;  /* 0x00000005554a7c20 */ /* 0x000fe20008410000 */
[----:B------:R-:W-:Y:S01]  /*6c90*/  FMUL.FTZ R195, R97, UR5 ;  /* 0x0000000561c37c20 */ /* 0x000fe20008410000 */
[----:B------:R-:W-:Y:S01]  /*6ca0*/  FMUL.FTZ R78, R89, UR5 ;  /* 0x00000005594e7c20 */ /* 0x000fe20008410000 */
[----:B------:R-:W4:Y:S01]  /*6cb0*/  SHFL.IDX PT, R91, R198, R217, 0x1f ;  /* 0x00001fd9c65b7589 */ /* 0x000f2200000e0000 */
[----:B------:R2:W4:Y:S01]  /*6cc0*/  MUFU.TANH R2, R75 ;  /* 0x0000004b00027308 */ /* 0x0005220000002400 */
[----:B-1----:R-:W-:Y:S01]  /*6cd0*/  FMUL.FTZ R73, R84, UR5 ;  /* 0x0000000554497c20 */ /* 0x002fe20008410000 */
[----:B---3--:R-:W-:Y:S01]  /*6ce0*/  FSEL R85, R14, -INF , P2 ;  /* 0xff8000000e557808 */ /* 0x008fe20001000000 */
[----:B------:R-:W1:Y:S01]  /*6cf0*/  SHFL.IDX PT, R92, R198, R230, 0x1f ;  /* 0x00001fe6c65c7589 */ /* 0x000e6200000e0000 */
[----:B------:R-:W-:Y:S01]  /*6d00*/  FMUL.FTZ R83, R94, UR5 ;  /* 0x000000055e537c20 */ /* 0x000fe20008410000 */
[----:B------:R-:W-:Y:S01]  /*6d10*/  FMUL.FTZ R196, R117, UR5 ;  /* 0x0000000575c47c20 */ /* 0x000fe20008410000 */
[----:B------:R-:W-:Y:S01]  /*6d20*/  FMUL.FTZ R197, R118, UR5 ;  /* 0x0000000576c57c20 */ /* 0x000fe20008410000 */
[----:B------:R-:W3:Y:S01]  /*6d30*/  SHFL.IDX PT, R97, R198, R219, 0x1f ;  /* 0x00001fdbc6617589 */ /* 0x000ee200000e0000 */
[----:B------:R-:W-:Y:S01]  /*6d40*/  MUFU.TANH R235, R235 ;  /* 0x000000eb00eb7308 */ /* 0x000fe20000002400 */
[----:B--2---:R-:W-:Y:S01]  /*6d50*/  FMUL.FTZ R75, R86, UR5 ;  /* 0x00000005564b7c20 */ /* 0x004fe20008410000 */
[----:B------:R-:W-:Y:S01]  /*6d60*/  FSEL R86, R15, -INF , P1 ;  /* 0xff8000000f567808 */ /* 0x000fe20000800000 */
[----:B------:R-:W2:Y:S01]  /*6d70*/  SHFL.IDX PT, R94, R13, R7, 0x1f ;  /* 0x00001f070d5e7589 */ /* 0x000ea200000e0000 */
[----:B------:R-:W-:Y:S01]  /*6d80*/  FSEL R117, R3, -INF , P2 ;  /* 0xff80000003757808 */ /* 0x000fe20001000000 */
[----:B------:R-:W-:Y:S01]  /*6d90*/  FMUL.FTZ R194, R96, UR5 ;  /* 0x0000000560c27c20 */ /* 0x000fe20008410000 */
[----:B------:R-:W-:Y:S01]  /*6da0*/  FMUL.FTZ R84, R95, UR5 ;  /* 0x000000055f547c20 */ /* 0x000fe20008410000 */
[----:B------:R-:W2:Y:S01]  /*6db0*/  SHFL.IDX PT, R96, R13, R232, 0x1f ;  /* 0x00001fe80d607589 */ /* 0x000ea200000e0000 */
[----:B------:R-:W1:Y:S01]  /*6dc0*/  MUFU.TANH R18, R18 ;  /* 0x0000001200127308 */ /* 0x000e620000002400 */
[----:B----4-:R-:W-:Y:S01]  /*6dd0*/  FSEL R89, R2, -INF , P1 ;  /* 0xff80000002597808 */ /* 0x010fe20000800000 */
        /* <DEDUP_REMOVED lines=15> */
[----:B-1----:R-:W-:Y:S01]  /*6ed0*/  FSEL R208, R18, -INF , P1 ;  /* 0xff80000012d07808 */ /* 0x002fe20000800000 */
[----:B------:R-:W-:Y:S01]  /*6ee0*/  FMUL.FTZ R111, R111, UR5 ;  /* 0x000000056f6f7c20 */ /* 0x000fe20008410000 */
[----:B------:R-:W-:Y:S01]  /*6ef0*/  FMUL.FTZ R112, R112, UR5 ;  /* 0x0000000570707c20 */ /* 0x000fe20008410000 */
[----:B------:R-:W-:Y:S01]  /*6f00*/  FMUL.FTZ R114, R114, UR5 ;  /* 0x0000000572727c20 */ /* 0x000fe20008410000 */
[----:B------:R-:W-:Y:S01]  /*6f10*/  FMUL.FTZ R113, R113, UR5 ;  /* 0x0000000571717c20 */ /* 0x000fe20008410000 */
[----:B------:R-:W-:Y:S01]  /*6f20*/  FMUL.FTZ R115, R115, UR5 ;  /* 0x0000000573737c20 */ /* 0x000fe20008410000 */
[----:B------:R-:W-:Y:S01]  /*6f30*/  SHFL.IDX PT, R217, R12, R217, 0x1f ;  /* 0x00001fd90cd97589 */ /* 0x000fe200000e0000 */
[----:B------:R-:W1:Y:S01]  /*6f40*/  MUFU.TANH R19, R19 ;  /* 0x0000001300137308 */ /* 0x000e620000002400 */
[----:B------:R-:W-:Y:S01]  /*6f50*/  FMUL.FTZ R116, R116, UR5 ;  /* 0x0000000574747c20 */ /* 0x000fe20008410000 */
[----:B------:R-:W-:-:S06]  /*6f60*/  FMUL.FTZ R119, R119, UR5 ;  /* 0x0000000577777c20 */ /* 0x000fcc0008410000 */
[----:B------:R-:W2:Y:S08]  /*6f70*/  MUFU.TANH R20, R20 ;  /* 0x0000001400147308 */ /* 0x000eb00000002400 */
[----:B------:R-:W2:Y:S08]  /*6f80*/  MUFU.TANH R21, R21 ;  /* 0x0000001500157308 */ /* 0x000eb00000002400 */
[----:B------:R-:W2:Y:S01]  /*6f90*/  MUFU.TANH R72, R72 ;  /* 0x0000004800487308 */ /* 0x000ea20000002400 */
        /* <DEDUP_REMOVED lines=8> */
[----:B------:R-:W-:Y:S02]  /*7020*/  ULDC UR4, c[0x0][0x744] ;  /* 0x0001d10000047ab9 */ /* 0x000fe40000000800 */
[----:B------:R-:W2:Y:S01]  /*7030*/  MUFU.TANH R74, R74 ;  /* 0x0000004a004a7308 */ /* 0x000ea20000002400 */
[--C-:B------:R-:W-:Y:S01]  /*7040*/  FFMA.FTZ R199, R86, UR4, -R87.reuse ;  /* 0x0000000456c77c23 */ /* 0x100fe20008010857 */
[----:B------:R-:W-:Y:S01]  /*7050*/  FFMA.FTZ R118, R85, UR4, -R87 ;  /* 0x0000000455767c23 */ /* 0x000fe20008010857 */
[----:B------:R-:W-:Y:S01]  /*7060*/  FSEL R86, R235, -INF , P2 ;  /* 0xff800000eb567808 */ /* 0x000fe20001000000 */
[--C-:B------:R-:W-:Y:S01]  /*7070*/  FFMA.FTZ R117, R117, UR4, -R88.reuse ;  /* 0x0000000475757c23 */ /* 0x100fe20008010858 */
[----:B----4-:R-:W-:Y:S01]  /*7080*/  FSEL R87, R237, -INF , P2 ;  /* 0xff800000ed577808 */ /* 0x010fe20001000000 */
[----:B------:R-:W-:Y:S01]  /*7090*/  FFMA.FTZ R89, R89, UR4, -R88 ;  /* 0x0000000459597c23 */ /* 0x000fe20008010858 */
[----:B---3--:R-:W-:Y:S01]  /*70a0*/  FSEL R85, R17, -INF , P1 ;  /* 0xff80000011557808 */ /* 0x008fe20000800000 */
[----:B------:R-:W3:Y:S01]  /*70b0*/  MUFU.TANH R75, R75 ;  /* 0x0000004b004b7308 */ /* 0x000ee20000002400 */
[--C-:B------:R-:W-:Y:S01]  /*70c0*/  FFMA.FTZ R86, R86, UR4, -R93.reuse ;  /* 0x0000000456567c23 */ /* 0x100fe2000801085d */
[----:B------:R-:W-:Y:S01]  /*70d0*/  FFMA.FTZ R208, R208, UR4, -R93 ;  /* 0x00000004d0d07c23 */ /* 0x000fe2000801085d */
[--C-:B------:R-:W-:Y:S01]  /*70e0*/  FFMA.FTZ R87, R87, UR4, -R90.reuse ;  /* 0x0000000457577c23 */ /* 0x100fe2000801085a */
[----:B------:R-:W-:Y:S01]  /*70f0*/  FFMA.FTZ R85, R85, UR4, -R90 ;  /* 0x0000000455557c23 */ /* 0x000fe2000801085a */
[----:B-1----:R-:W-:-:S02]  /*7100*/  FSEL R88, R19, -INF , P2 ;  /* 0xff80000013587808 */ /* 0x002fc40001000000 */
[----:B--2---:R-:W-:Y:S01]  /*7110*/  FSEL R93, R20, -INF , P2 ;  /* 0xff800000145d7808 */ /* 0x004fe20001000000 */
[----:B------:R-:W1:Y:S01]  /*7120*/  MUFU.TANH R76, R76 ;  /* 0x0000004c004c7308 */ /* 0x000e620000002400 */
[----:B------:R-:W-:Y:S01]  /*7130*/  FSEL R90, R21, -INF , P1 ;  /* 0xff800000155a7808 */ /* 0x000fe20000800000 */
[--C-:B------:R-:W-:Y:S01]  /*7140*/  FFMA.FTZ R203, R88, UR4, -R91.reuse ;  /* 0x0000000458cb7c23 */ /* 0x100fe2000801085b */
[----:B------:R-:W-:Y:S01]  /*7150*/  FSEL R95, R72, -INF , P1 ;  /* 0xff800000485f7808 */ /* 0x000fe20000800000 */
[--C-:B------:R-:W-:Y:S01]  /*7160*/  FFMA.FTZ R93, R93, UR4, -R92.reuse ;  /* 0x000000045d5d7c23 */ /* 0x100fe2000801085c */
[----:B------:R-:W-:Y:S01]  /*7170*/  FSEL R207, R73, -INF , P2 ;  /* 0xff80000049cf7808 */ /* 0x000fe20001000000 */
[----:B------:R-:W-:Y:S01]  /*7180*/  FFMA.FTZ R91, R90, UR4, -R91 ;  /* 0x000000045a5b7c23 */ /* 0x000fe2000801085b */
[----:B------:R-:W-:Y:S01]  /*7190*/  FSEL R90, R74, -INF , P2 ;  /* 0xff8000004a5a7808 */ /* 0x000fe20001000000 */
[----:B------:R-:W2:Y:S01]  /*71a0*/  MUFU.TANH R77, R77 ;  /* 0x0000004d004d7308 */ /* 0x000ea20000002400 */
[----:B------:R-:W-:Y:S01]  /*71b0*/  FFMA.FTZ R92, R95, UR4, -R92 ;  /* 0x000000045f5c7c23 */ /* 0x000fe2000801085c */
[----:B---3--:R-:W-:Y:S01]  /*71c0*/  FSEL R95, R75, -INF , P1 ;  /* 0xff8000004b5f7808 */ /* 0x008fe20000800000 */
[----:B------:R-:W-:Y:S01]  /*71d0*/  FFMA.FTZ R207, R207, UR4, -R204 ;  /* 0x00000004cfcf7c23 */ /* 0x000fe200080108cc */
[----:B------:R-:W-:-:S03]  /*71e0*/  FFMA.FTZ R90, R90, UR4, -R97 ;  /* 0x000000045a5a7c23 */ /* 0x000fc60008010861 */
[----:B------:R-:W-:Y:S01]  /*71f0*/  FFMA.FTZ R204, R95, UR4, -R204 ;  /* 0x000000045fcc7c23 */ /* 0x000fe200080108cc */
[----:B------:R-:W3:Y:S01]  /*7200*/  MUFU.TANH R79, R79 ;  /* 0x0000004f004f7308 */ /* 0x000ee20000002400 */
[----:B-1----:R-:W-:-:S05]  /*7210*/  FSEL R198, R76, -INF , P1 ;  /* 0xff8000004cc67808 */ /* 0x002fca0000800000 */
[----:B------:R-:W-:Y:S02]  /*7220*/  FFMA.FTZ R97, R198, UR4, -R97 ;  /* 0x00000004c6617c23 */ /* 0x000fe40008010861 */
[----:B------:R-:W-:Y:S01]  /*7230*/  MUFU.TANH R78, R78 ;  /* 0x0000004e004e7308 */ /* 0x000fe20000002400 */
[----:B--2---:R-:W-:Y:S01]  /*7240*/  FSEL R95, R77, -INF , P2 ;  /* 0xff8000004d5f7808 */ /* 0x004fe20001000000 */
[----:B------:R-:W1:Y:S04]  /*7250*/  SHFL.IDX PT, R198, R13, R230, 0x1f ;  /* 0x00001fe60dc67589 */ /* 0x000e6800000e0000 */
[----:B------:R-:W-:Y:S02]  /*7260*/  FFMA.FTZ R216, R95, UR4, -R94 ;  /* 0x000000045fd87c23 */ /* 0x000fe4000801085e */
[----:B------:R-:W-:Y:S01]  /*7270*/  MUFU.TANH R81, R81 ;  /* 0x0000005100517308 */ /* 0x000fe20000002400 */
[----:B---3--:R-:W-:-:S05]  /*7280*/  FSEL R201, R79, -INF , P1 ;  /* 0xff8000004fc97808 */ /* 0x008fca0000800000 */
[----:B------:R-:W-:Y:S02]  /*7290*/  FFMA.FTZ R94, R201, UR4, -R94 ;  /* 0x00000004c95e7c23 */ /* 0x000fe4000801085e */
[----:B------:R-:W2:Y:S01]  /*72a0*/  MUFU.TANH R80, R80 ;  /* 0x0000005000507308 */ /* 0x000ea20000002400 */
[----:B------:R-:W3:Y:S07]  /*72b0*/  SHFL.IDX PT, R201, R13, R231, 0x1f ;  /* 0x00001fe70dc97589 */ /* 0x000eee00000e0000 */
[----:B------:R-:W4:Y:S08]  /*72c0*/  MUFU.TANH R194, R194 ;  /* 0x000000c200c27308 */ /* 0x000f300000002400 */
[----:B------:R-:W1:Y:S01]  /*72d0*/  MUFU.TANH R82, R82 ;  /* 0x0000005200527308 */ /* 0x000e620000002400 */
[----:B--2---:R-:W-:-:S07]  /*72e0*/  FSEL R205, R80, -INF , P1 ;  /* 0xff80000050cd7808 */ /* 0x004fce0000800000 */
[----:B------:R-:W-:Y:S01]  /*72f0*/  MUFU.TANH R84, R84 ;  /* 0x0000005400547308 */ /* 0x000fe20000002400 */
[----:B----4-:R-:W-:-:S05]  /*7300*/  FSEL R202, R194, -INF , P2 ;  /* 0xff800000c2ca7808 */ /* 0x010fca0001000000 */
[----:B------:R-:W-:Y:S01]  /*7310*/  FFMA.FTZ R223, R202, UR4, -R213 ;  /* 0x00000004cadf7c23 */ /* 0x000fe200080108d5 */
[----:B------:R-:W-:Y:S01]  /*7320*/  FFMA.FTZ R202, -R14, R14, 1 ;  /* 0x3f8000000eca7423 */ /* 0x000fe2000001010e */
[----:B------:R-:W2:Y:S01]  /*7330*/  MUFU.TANH R83, R83 ;  /* 0x0000005300537308 */ /* 0x000ea20000002400 */
[----:B-1----:R-:W-:-:S05]  /*7340*/  FSEL R225, R82, -INF , P2 ;  /* 0xff80000052e17808 */ /* 0x002fca0001000000 */
[----:B------:R-:W-:Y:S01]  /*7350*/  FFMA.FTZ R225, R225, UR4, -R214 ;  /* 0x00000004e1e17c23 */ /* 0x000fe200080108d6 */
[----:B------:R-:W-:Y:S02]  /*7360*/  WARPGROUP.DEPBAR.LE gsb0, 0x0 ;  /* 0x00008000000079c5 */ /* 0x000fe40000010000 */
[----:B------:R-:W-:Y:S01]  /*7370*/  WARPGROUP.ARRIVE ;  /* 0x00000000000079c5 */ /* 0x000fe20000000000 */
[----:B------:R-:W-:Y:S05]  /*7380*/  MUFU.EX2 R118, R118 ;  /* 0x0000007600767308 */ /* 0x000fea0000000800 */
[----:B------:R-:W-:Y:S01]  /*7390*/  HGMMA.64x96x16.F32 R24, gdesc[UR8], R24, gsb0 ;  /* 0x01600000081879f0 */ /* 0x000fe20008000818 */
[----:B------:R-:W-:Y:S01]  /*73a0*/  R2UR UR8, R192 ;  /* 0x00000000c00872ca */ /* 0x000fe200000e0000 */
[----:B------:R-:W-:Y:S01]  /*73b0*/  UMOV UR10, UR6 ;  /* 0x00000006000a7c82 */ /* 0x000fe20008000000 */
[----:B------:R-:W-:Y:S01]  /*73c0*/  R2UR UR9, R193 ;  /* 0x00000000c10972ca */ /* 0x000fe200000e0000 */
[----:B------:R-:W-:Y:S01]  /*73d0*/  UMOV UR11, 0x40000040 ;  /* 0x40000040000b7882 */ /* 0x000fe20000000000 */
[----:B------:R1:W-:Y:S08]  /*73e0*/  MUFU.EX2 R88, R199 ;  /* 0x000000c700587308 */ /* 0x0003f00000000800 */
[----:B------:R-:W4:Y:S01]  /*73f0*/  MUFU.TANH R195, R195 ;  /* 0x000000c300c37308 */ /* 0x000f220000002400 */
[----:B-1----:R-:W-:-:S05]  /*7400*/  FSEL R199, R78, -INF , P2 ;  /* 0xff8000004ec77808 */ /* 0x002fca0001000000 */
[--C-:B------:R-:W-:Y:S01]  /*7410*/  FFMA.FTZ R95, R199, UR4, -R96.reuse ;  /* 0x00000004c75f7c23 */ /* 0x100fe20008010860 */
[----:B------:R-:W-:Y:S01]  /*7420*/  FSEL R199, R81, -INF , P2 ;  /* 0xff80000051c77808 */ /* 0x000fe20001000000 */
[----:B------:R-:W1:Y:S01]  /*7430*/  MUFU.TANH R98, R98 ;  /* 0x0000006200627308 */ /* 0x000e620000002400 */
[----:B------:R-:W-:Y:S01]  /*7440*/  FFMA.FTZ R96, R205, UR4, -R96 ;  /* 0x00000004cd607c23 */ /* 0x000fe20008010860 */
[----:B--2---:R-:W-:Y:S02]  /*7450*/  FSEL R205, R83, -INF , P1 ;  /* 0xff80000053cd7808 */ /* 0x004fe40000800000 */
[--C-:B------:R-:W-:Y:S01]  /*7460*/  FFMA.FTZ R226, R199, UR4, -R224.reuse ;  /* 0x00000004c7e27c23 */ /* 0x100fe200080108e0 */
[----:B------:R-:W-:Y:S02]  /*7470*/  FSEL R199, R84, -INF , P1 ;  /* 0xff80000054c77808 */ /* 0x000fe40000800000 */
[----:B------:R-:W-:Y:S01]  /*7480*/  FFMA.FTZ R224, R205, UR4, -R224 ;  /* 0x00000004cde07c23 */ /* 0x000fe200080108e0 */
[----:B------:R-:W2:Y:S02]  /*7490*/  MUFU.TANH R99, R99 ;  /* 0x0000006300637308 */ /* 0x000ea40000002400 */
[----:B------:R-:W-:Y:S01]  /*74a0*/  FFMA.FTZ R214, R199, UR4, -R214 ;  /* 0x00000004c7d67c23 */ /* 0x000fe200080108d6 */
[----:B----4-:R-:W-:-:S05]  /*74b0*/  FSEL R199, R195, -INF , P2 ;  /* 0xff800000c3c77808 */ /* 0x010fca0001000000 */
[----:B------:R-:W4:Y:S01]  /*74c0*/  MUFU.TANH R101, R101 ;  /* 0x0000006500657308 */ /* 0x000f220000002400 */
[----:B-1----:R-:W-:Y:S01]  /*74d0*/  FSEL R200, R98, -INF , P1 ;  /* 0xff80000062c87808 */ /* 0x002fe20000800000 */
[----:B------:R-:W-:-:S04]  /*74e0*/  FFMA.FTZ R199, R199, UR4, -R198 ;  /* 0x00000004c7c77c23 */ /* 0x000fc800080108c6 */
[----:B------:R-:W-:Y:S02]  /*74f0*/  FFMA.FTZ R213, R200, UR4, -R213 ;  /* 0x00000004c8d57c23 */ /* 0x000fe400080108d5 */
[----:B------:R-:W-:Y:S01]  /*7500*/  MUFU.TANH R103, R103 ;  /* 0x0000006700677308 */ /* 0x000fe20000002400 */
[----:B--2---:R-:W-:-:S05]  /*7510*/  FSEL R205, R99, -INF , P1 ;  /* 0xff80000063cd7808 */ /* 0x004fca0000800000 */
[----:B------:R-:W-:Y:S02]  /*7520*/  FFMA.FTZ R198, R205, UR4, -R198 ;  /* 0x00000004cdc67c23 */ /* 0x000fe400080108c6 */
[----:B------:R-:W1:Y:S01]  /*7530*/  MUFU.TANH R100, R100 ;  /* 0x0000006400647308 */ /* 0x000e620000002400 */
[----:B----4-:R-:W-:-:S05]  /*7540*/  FSEL R210, R101, -INF , P2 ;  /* 0xff80000065d27808 */ /* 0x010fca0001000000 */
[----:B------:R-:W-:Y:S02]  /*7550*/  FFMA.FTZ R210, R210, UR4, -R209 ;  /* 0x00000004d2d27c23 */ /* 0x000fe400080108d1 */
[----:B------:R-:W2:Y:S08]  /*7560*/  MUFU.TANH R102, R102 ;  /* 0x0000006600667308 */ /* 0x000eb00000002400 */
[----:B------:R-:W-:Y:S01]  /*7570*/  MUFU.TANH R104, R104 ;  /* 0x0000006800687308 */ /* 0x000fe20000002400 */
[----:B-1----:R-:W-:-:S05]  /*7580*/  FSEL R200, R100, -INF , P2 ;  /* 0xff80000064c87808 */ /* 0x002fca0001000000 */
[----:B---3--:R-:W-:Y:S02]  /*7590*/  FFMA.FTZ R200, R200, UR4, -R201 ;  /* 0x00000004c8c87c23 */ /* 0x008fe400080108c9 */
[----:B------:R-:W-:Y:S01]  /*75a0*/  MUFU.TANH R106, R106 ;  /* 0x0000006a006a7308 */ /* 0x000fe20000002400 */
[----:B--2---:R-:W-:-:S05]  /*75b0*/  FSEL R205, R102, -INF , P1 ;  /* 0xff80000066cd7808 */ /* 0x004fca0000800000 */
[----:B------:R-:W-:Y:S02]  /*75c0*/  FFMA.FTZ R201, R205, UR4, -R201 ;  /* 0x00000004cdc97c23 */ /* 0x000fe400080108c9 */
[----:B------:R-:W1:Y:S08]  /*75d0*/  MUFU.TANH R105, R105 ;  /* 0x0000006900697308 */ /* 0x000e700000002400 */
[----:B------:R-:W-:Y:S08]  /*75e0*/  MUFU.TANH R107, R107 ;  /* 0x0000006b006b7308 */ /* 0x000ff00000002400 */
[----:B------:R2:W-:Y:S01]  /*75f0*/  MUFU.EX2 R13, R208 ;  /* 0x000000d0000d7308 */ /* 0x0005e20000000800 */
[----:B------:R-:W-:-:S02]  /*7600*/  WARPGROUP.DEPBAR.LE gsb0, 0x0 ;  /* 0x00008000000079c5 */ /* 0x000fc40000010000 */
[----:B------:R-:W-:Y:S01]  /*7610*/  WARPGROUP.ARRIVE ;  /* 0x00000000000079c5 */ /* 0x000fe20000000000 */
[----:B-1----:R-:W-:-:S04]  /*7620*/  FSEL R205, R105, -INF , P2 ;  /* 0xff80000069cd7808 */ /* 0x002fc80001000000 */
[----:B------:R-:W1:Y:S01]  /*7630*/  MUFU.TANH R108, R108 ;  /* 0x0000006c006c7308 */ /* 0x000e620000002400 */
[----:B------:R-:W-:Y:S01]  /*7640*/  HGMMA.64x96x16.F32 R24, gdesc[UR8], R24, gsb0 ;  /* 0x01600000081879f0 */ /* 0x000fe20008000818 */
[----:B--2---:R-:W2:Y:S01]  /*7650*/  SHFL.IDX PT, R208, R12, R233, 0x1f ;  /* 0x00001fe90cd07589 */ /* 0x004ea200000e0000 */
[----:B------:R-:W-:-:S05]  /*7660*/  FFMA.FTZ R205, R205, UR4, -R212 ;  /* 0x00000004cdcd7c23 */ /* 0x000fca00080108d4 */
[----:B------:R-:W-:Y:S08]  /*7670*/  MUFU.TANH R110, R110 ;  /* 0x0000006e006e7308 */ /* 0x000ff00000002400 */
[----:B------:R3:W-:Y:S01]  /*7680*/  MUFU.EX2 R14, R203 ;  /* 0x000000cb000e7308 */ /* 0x0007e20000000800 */
[----:B-1----:R-:W-:-:S07]  /*7690*/  FSEL R211, R108, -INF , P2 ;  /* 0xff8000006cd37808 */ /* 0x002fce0001000000 */
[----:B------:R-:W-:Y:S01]  /*76a0*/  MUFU.TANH R109, R109 ;  /* 0x0000006d006d7308 */ /* 0x000fe20000002400 */
[----:B---3--:R-:W-:Y:S01]  /*76b0*/  FSEL R203, R104, -INF , P2 ;  /* 0xff80000068cb7808 */ /* 0x008fe20001000000 */
[----:B--2---:R-:W-:-:S04]  /*76c0*/  FFMA.FTZ R211, R211, UR4, -R208 ;  /* 0x00000004d3d37c23 */ /* 0x004fc800080108d0 */
[----:B------:R-:W-:Y:S02]  /*76d0*/  FFMA.FTZ R203, R203, UR4, -R206 ;  /* 0x00000004cbcb7c23 */ /* 0x000fe400080108ce */
[----:B------:R-:W-:Y:S08]  /*76e0*/  MUFU.TANH R111, R111 ;  /* 0x0000006f006f7308 */ /* 0x000ff00000002400 */
[----:B------:R-:W1:Y:S08]  /*76f0*/  MUFU.TANH R112, R112 ;  /* 0x0000007000707308 */ /* 0x000e700000002400 */
[----:B------:R-:W-:Y:S08]  /*7700*/  MUFU.TANH R114, R114 ;  /* 0x0000007200727308 */ /* 0x000ff00000002400 */
[----:B------:R-:W2:Y:S01]  /*7710*/  MUFU.TANH R113, R113 ;  /* 0x0000007100717308 */ /* 0x000ea20000002400 */
[----:B-1----:R-:W-:-:S05]  /*7720*/  FSEL R219, R112, -INF , P2 ;  /* 0xff80000070db7808 */ /* 0x002fca0001000000 */
[----:B------:R-:W-:Y:S02]  /*7730*/  FFMA.FTZ R219, R219, UR4, -R217 ;  /* 0x00000004dbdb7c23 */ /* 0x000fe400080108d9 */
[----:B------:R-:W1:Y:S08]  /*7740*/  MUFU.TANH R115, R115 ;  /* 0x0000007300737308 */ /* 0x000e700000002400 */
[----:B------:R-:W-:Y:S01]  /*7750*/  MUFU.TANH R116, R116 ;  /* 0x0000007400747308 */ /* 0x000fe20000002400 */
[----:B--2---:R-:W-:-:S05]  /*7760*/  FSEL R222, R113, -INF , P2 ;  /* 0xff80000071de7808 */ /* 0x004fca0001000000 */
[----:B------:R-:W-:Y:S02]  /*7770*/  FFMA.FTZ R222, R222, UR4, -R218 ;  /* 0x00000004dede7c23 */ /* 0x000fe400080108da */
[----:B------:R-:W-:Y:S01]  /*7780*/  MUFU.TANH R197, R197 ;  /* 0x000000c500c57308 */ /* 0x000fe20000002400 */
[----:B-1----:R-:W-:-:S07]  /*7790*/  FSEL R221, R115, -INF , P1 ;  /* 0xff80000073dd7808 */ /* 0x002fce0000800000 */
[----:B------:R-:W-:Y:S08]  /*77a0*/  MUFU.TANH R196, R196 ;  /* 0x000000c400c47308 */ /* 0x000ff00000002400 */
[----:B------:R-:W1:Y:S01]  /*77b0*/  MUFU.TANH R119, R119 ;  /* 0x0000007700777308 */ /* 0x000e620000002400 */
[----:B------:R-:W-:Y:S02]  /*77c0*/  WARPGROUP.DEPBAR.LE gsb0, 0x0 ;  /* 0x00008000000079c5 */ /* 0x000fe40000010000 */
[----:B------:R-:W2:Y:S05]  /*77d0*/  LDS R227, [R227+0x380] ;  /* 0x00038000e3e37984 */ /* 0x000eaa0000000800 */
[----:B------:R-:W-:Y:S01]  /*77e0*/  MUFU.EX2 R117, R117 ;  /* 0x0000007500757308 */ /* 0x000fe20000000800 */
[----:B-1----:R-:W-:-:S07]  /*77f0*/  FSEL R228, R119, -INF , P1 ;  /* 0xff80000077e47808 */ /* 0x002fce0000800000 */
[----:B------:R-:W1:Y:S08]  /*7800*/  MUFU.EX2 R93, R93 ;  /* 0x0000005d005d7308 */ /* 0x000e700000000800 */
[----:B------:R-:W3:Y:S01]  /*7810*/  MUFU.EX2 R92, R92 ;  /* 0x0000005c005c7308 */ /* 0x000ee20000000800 */
[----:B------:R-:W-:Y:S01]  /*7820*/  FFMA.FTZ R20, -R20, R20, 1 ;  /* 0x3f80000014147423 */ /* 0x000fe20000010114 */
[----:B------:R-:W-:-:S06]  /*7830*/  FFMA.FTZ R72, -R72, R72, 1 ;  /* 0x3f80000048487423 */ /* 0x000fcc0000010148 */
[----:B------:R-:W4:Y:S08]  /*7840*/  MUFU.EX2 R87, R87 ;  /* 0x0000005700577308 */ /* 0x000f300000000800 */
[----:B------:R-:W4:Y:S01]  /*7850*/  MUFU.EX2 R86, R86 ;  /* 0x0000005600567308 */ /* 0x000f220000000800 */
[----:B--2---:R-:W2:Y:S07]  /*7860*/  SHFL.IDX PT, R234, R227, R7, 0x1f ;  /* 0x00001f07e3ea7589 */ /* 0x004eae00000e0000 */
[----:B------:R-:W-:Y:S01]  /*7870*/  MUFU.EX2 R91, R91 ;  /* 0x0000005b005b7308 */ /* 0x000fe20000000800 */
[----:B------:R-:W-:Y:S04]  /*7880*/  SHFL.IDX PT, R232, R227, R232, 0x1f ;  /* 0x00001fe8e3e87589 */ /* 0x000fe800000e0000 */
[----:B------:R-:W1:Y:S01]  /*7890*/  SHFL.IDX PT, R233, R227, R233, 0x1f ;  /* 0x00001fe9e3e97589 */ /* 0x000e6200000e0000 */
[----:B------:R-:W-:Y:S01]  /*78a0*/  FFMA.FTZ R237, -R237, R237, 1 ;  /* 0x3f800000eded7423 */ /* 0x000fe200000101ed */
[----:B------:R-:W-:Y:S01]  /*78b0*/  FFMA.FTZ R235, -R235, R235, 1 ;  /* 0x3f800000ebeb7423 */ /* 0x000fe200000101eb */
[----:B------:R-:W-:Y:S01]  /*78c0*/  FFMA.FTZ R18, -R18, R18, 1 ;  /* 0x3f80000012127423 */ /* 0x000fe20000010112 */
[----:B------:R-:W3:Y:S01]  /*78d0*/  SHFL.IDX PT, R229, R227, R229, 0x1f ;  /* 0x00001fe5e3e57589 */ /* 0x000ee200000e0000 */
[----:B------:R-:W-:Y:S01]  /*78e0*/  FFMA.FTZ R19, -R19, R19, 1 ;  /* 0x3f80000013137423 */ /* 0x000fe20000010113 */
[----:B------:R-:W-:Y:S02]  /*78f0*/  MUFU.EX2 R89, R89 ;  /* 0x0000005900597308 */ /* 0x000fe40000000800 */
[----:B------:R-:W4:Y:S06]  /*7900*/  SHFL.IDX PT, R230, R227, R230, 0x1f ;  /* 0x00001fe6e3e67589 */ /* 0x000f2c00000e0000 */
[----:B------:R-:W-:Y:S01]  /*7910*/  MUFU.EX2 R85, R85 ;  /* 0x0000005500557308 */ /* 0x000fe20000000800 */
[--C-:B--2---:R-:W-:Y:S01]  /*7920*/  FADD.FTZ R24, R24, -R234.reuse ;  /* 0x800000ea18187221 */ /* 0x104fe20000010000 */
[----:B------:R-:W-:-:S03]  /*7930*/  FADD.FTZ R234, R26, -R234 ;  /* 0x800000ea1aea7221 */ /* 0x000fc60000010000 */
[----:B------:R-:W-:Y:S01]  /*7940*/  FMUL.FTZ R24, R118, R24 ;  /* 0x0000001876187220 */ /* 0x000fe20000410000 */
[----:B------:R-:W-:Y:S02]  /*7950*/  FMUL.FTZ R234, R88, R234 ;  /* 0x000000ea58ea7220 */ /* 0x000fe40000410000 */
[----:B------:R2:W2:Y:S01]  /*7960*/  MUFU.EX2 R26, R207 ;  /* 0x000000cf001a7308 */ /* 0x0004a20000000800 */
[----:B------:R-:W-:Y:S01]  /*7970*/  FMUL.FTZ R202, R202, R24 ;  /* 0x00000018caca7220 */ /* 0x000fe20000410000 */
[----:B------:R-:W-:Y:S01]  /*7980*/  FSEL R24, R103, -INF , P1 ;  /* 0xff80000067187808 */ /* 0x000fe20000800000 */
[----:B------:R-:W-:Y:S01]  /*7990*/  FFMA.FTZ R84, -R84, R84, 1 ;  /* 0x3f80000054547423 */ /* 0x000fe20000010154 */
[----:B-1----:R-:W-:Y:S01]  /*79a0*/  FADD.FTZ R28, R28, -R233 ;  /* 0x800000e91c1c7221 */ /* 0x002fe20000010000 */
[--C-:B---3--:R-:W-:Y:S01]  /*79b0*/  FADD.FTZ R29, R29, -R229.reuse ;  /* 0x800000e51d1d7221 */ /* 0x108fe20000010000 */
[----:B------:R-:W-:Y:S01]  /*79c0*/  FADD.FTZ R31, R31, -R229 ;  /* 0x800000e51f1f7221 */ /* 0x000fe20000010000 */
[----:B------:R-:W-:Y:S01]  /*79d0*/  FFMA.FTZ R209, R24, UR4, -R209 ;  /* 0x0000000418d17c23 */ /* 0x000fe200080108d1 */
[----:B------:R-:W-:Y:S01]  /*79e0*/  FSEL R24, R106, -INF , P1 ;  /* 0xff8000006a187808 */ /* 0x000fe20000800000 */
[--C-:B----4-:R-:W-:Y:S01]  /*79f0*/  FADD.FTZ R33, R33, -R230.reuse ;  /* 0x800000e621217221 */ /* 0x110fe20000010000 */
[----:B--2---:R-:W-:Y:S01]  /*7a00*/  FSEL R207, R109, -INF , P2 ;  /* 0xff8000006dcf7808 */ /* 0x004fe20001000000 */
[----:B------:R-:W-:Y:S01]  /*7a10*/  FADD.FTZ R35, R35, -R230 ;  /* 0x800000e623237221 */ /* 0x000fe20000010000 */
[----:B------:R-:W-:Y:S01]  /*7a20*/  MUFU.EX2 R97, R97 ;  /* 0x0000006100617308 */ /* 0x000fe20000000800 */
[----:B------:R-:W-:Y:S01]  /*7a30*/  FFMA.FTZ R206, R24, UR4, -R206 ;  /* 0x0000000418ce7c23 */ /* 0x000fe200080108ce */
[----:B------:R-:W-:Y:S01]  /*7a40*/  FSEL R24, R107, -INF , P1 ;  /* 0xff8000006b187808 */ /* 0x000fe20000800000 */
[----:B------:R-:W-:Y:S01]  /*7a50*/  FFMA.FTZ R207, R207, UR4, -R215 ;  /* 0x00000004cfcf7c23 */ /* 0x000fe200080108d7 */
[----:B------:R-:W-:-:S03]  /*7a60*/  FADD.FTZ R30, R30, -R233 ;  /* 0x800000e91e1e7221 */ /* 0x000fc60000010000 */
[----:B------:R-:W-:Y:S01]  /*7a70*/  FFMA.FTZ R212, R24, UR4, -R212 ;  /* 0x0000000418d47c23 */ /* 0x000fe200080108d4 */
[----:B------:R-:W-:Y:S01]  /*7a80*/  FSEL R24, R110, -INF , P1 ;  /* 0xff8000006e187808 */ /* 0x000fe20000800000 */
[----:B------:R-:W-:Y:S04]  /*7a90*/  MUFU.EX2 R95, R95 ;  /* 0x0000005f005f7308 */ /* 0x000fe80000000800 */
[----:B------:R-:W-:-:S04]  /*7aa0*/  FFMA.FTZ R208, R24, UR4, -R208 ;  /* 0x0000000418d07c23 */ /* 0x000fc800080108d0 */
[----:B------:R1:W2:Y:S01]  /*7ab0*/  MUFU.EX2 R24, R204 ;  /* 0x000000cc00187308 */ /* 0x0002a20000000800 */
[----:B------:R-:W-:-:S07]  /*7ac0*/  FFMA.FTZ R17, -R17, R17, 1 ;  /* 0x3f80000011117423 */ /* 0x000fce0000010111 */
[----:B------:R-:W-:Y:S01]  /*7ad0*/  MUFU.EX2 R94, R94 ;  /* 0x0000005e005e7308 */ /* 0x000fe20000000800 */
[----:B-1----:R-:W-:-:S05]  /*7ae0*/  FSEL R204, R111, -INF , P1 ;  /* 0xff8000006fcc7808 */ /* 0x002fca0000800000 */
[----:B------:R-:W-:Y:S02]  /*7af0*/  FFMA.FTZ R204, R204, UR4, -R215 ;  /* 0x00000004cccc7c23 */ /* 0x000fe400080108d7 */
[----:B------:R1:W3:Y:S01]  /*7b00*/  SHFL.IDX PT, R215, R12, R231, 0x1f ;  /* 0x00001fe70cd77589 */ /* 0x0002e200000e0000 */
[----:B------:R-:W-:Y:S03]  /*7b10*/  MUFU.EX2 R96, R96 ;  /* 0x0000006000607308 */ /* 0x000fe60000000800 */
[----:B------:R-:W4:Y:S05]  /*7b20*/  SHFL.IDX PT, R231, R227, R231, 0x1f ;  /* 0x00001fe7e3e77589 */ /* 0x000f2a00000e0000 */
[----:B------:R-:W2:Y:S01]  /*7b30*/  MUFU.EX2 R90, R90 ;  /* 0x0000005a005a7308 */ /* 0x000ea20000000800 */
[----:B-1----:R-:W-:-:S05]  /*7b40*/  FSEL R12, R114, -INF , P1 ;  /* 0xff800000720c7808 */ /* 0x002fca0000800000 */
[----:B------:R-:W-:Y:S02]  /*7b50*/  FFMA.FTZ R217, R12, UR4, -R217 ;  /* 0x000000040cd97c23 */ /* 0x000fe400080108d9 */
[----:B------:R1:W-:Y:S02]  /*7b60*/  MUFU.EX2 R12, R216 ;  /* 0x000000d8000c7308 */ /* 0x0003e40000000800 */
[----:B-1----:R-:W-:Y:S01]  /*7b70*/  FFMA.FTZ R216, R221, UR4, -R218 ;  /* 0x00000004ddd87c23 */ /* 0x002fe200080108da */
[----:B------:R-:W-:Y:S01]  /*7b80*/  FSEL R218, R116, -INF , P2 ;  /* 0xff80000074da7808 */ /* 0x000fe20001000000 */
[----:B------:R-:W-:Y:S01]  /*7b90*/  FMUL.FTZ R33, R93, R33 ;  /* 0x000000215d217220 */ /* 0x000fe20000410000 */
[----:B------:R-:W-:Y:S01]  /*7ba0*/  FSEL R221, R197, -INF , P1 ;  /* 0xff800000c5dd7808 */ /* 0x000fe20000800000 */
[----:B------:R-:W-:Y:S01]  /*7bb0*/  FMUL.FTZ R35, R92, R35 ;  /* 0x000000235c237220 */ /* 0x000fe20000410000 */
[----:B------:R-:W-:Y:S02]  /*7bc0*/  VIADD R230, R7, 0xc ;  /* 0x0000000c07e67836 */ /* 0x000fe40000000000 */
[--C-:B---3--:R-:W-:Y:S01]  /*7bd0*/  FFMA.FTZ R218, R218, UR4, -R215.reuse ;  /* 0x00000004dada7c23 */ /* 0x108fe200080108d7 */
[----:B------:R-:W-:Y:S01]  /*7be0*/  FMUL.FTZ R28, R87, R28 ;  /* 0x0000001c571c7220 */ /* 0x000fe20000410000 */
[----:B------:R-:W-:Y:S01]  /*7bf0*/  FFMA.FTZ R215, R221, UR4, -R215 ;  /* 0x00000004ddd77c23 */ /* 0x000fe200080108d7 */
[----:B------:R-:W-:Y:S01]  /*7c00*/  FSEL R221, R196, -INF , P2 ;  /* 0xff800000c4dd7808 */ /* 0x000fe20001000000 */
[----:B------:R-:W-:Y:S01]  /*7c10*/  FMUL.FTZ R29, R86, R29 ;  /* 0x0000001d561d7220 */ /* 0x000fe20000410000 */
[--C-:B----4-:R-:W-:Y:S01]  /*7c20*/  FADD.FTZ R38, R38, -R231.reuse ;  /* 0x800000e726267221 */ /* 0x110fe20000010000 */
[----:B------:R-:W-:-:S02]  /*7c30*/  FADD.FTZ R36, R36, -R231 ;  /* 0x800000e724247221 */ /* 0x000fc40000010000 */
[--C-:B------:R-:W-:Y:S01]  /*7c40*/  FFMA.FTZ R221, R221, UR4, -R220.reuse ;  /* 0x00000004dddd7c23 */ /* 0x100fe200080108dc */
[----:B------:R-:W-:Y:S01]  /*7c50*/  FFMA.FTZ R220, R228, UR4, -R220 ;  /* 0x00000004e4dc7c23 */ /* 0x000fe200080108dc */
[C---:B------:R-:W-:Y:S01]  /*7c60*/  IADD3 R228, R7.reuse, 0x10, RZ ;  /* 0x0000001007e47810 */ /* 0x040fe20007ffe0ff */
[----:B------:R-:W-:Y:S01]  /*7c70*/  FMUL.FTZ R33, R20, R33 ;  /* 0x0000002114217220 */ /* 0x000fe20000410000 */
[C---:B------:R-:W-:Y:S02]  /*7c80*/  IADD3 R231, R7.reuse, 0x8, RZ ;  /* 0x0000000807e77810 */ /* 0x040fe40007ffe0ff */
[----:B------:R-:W-:Y:S02]  /*7c90*/  IADD3 R229, R7, 0x14, RZ ;  /* 0x0000001407e57810 */ /* 0x000fe40007ffe0ff */
[----:B------:R-:W1:Y:S01]  /*7ca0*/  SHFL.IDX PT, R228, R227, R228, 0x1f ;  /* 0x00001fe4e3e47589 */ /* 0x000e6200000e0000 */
[----:B------:R-:W-:Y:S01]  /*7cb0*/  FMUL.FTZ R36, R26, R36 ;  /* 0x000000241a247220 */ /* 0x000fe20000410000 */
[----:B------:R-:W-:Y:S01]  /*7cc0*/  FMUL.FTZ R30, R85, R30 ;  /* 0x0000001e551e7220 */ /* 0x000fe20000410000 */
[----:B------:R-:W-:Y:S01]  /*7cd0*/  VIADD R233, R7, 0x18 ;  /* 0x0000001807e97836 */ /* 0x000fe20000000000 */
[----:B------:R3:W4:Y:S01]  /*7ce0*/  SHFL.IDX PT, R227, R227, R11, 0x1f ;  /* 0x00001f0be3e37589 */ /* 0x00072200000e0000 */
[----:B------:R-:W-:Y:S01]  /*7cf0*/  FFMA.FTZ R78, -R78, R78, 1 ;  /* 0x3f8000004e4e7423 */ /* 0x000fe2000001014e */
[----:B------:R-:W-:Y:S01]  /*7d00*/  FFMA.FTZ R79, -R79, R79, 1 ;  /* 0x3f8000004f4f7423 */ /* 0x000fe2000001014f */
[----:B------:R-:W-:Y:S01]  /*7d10*/  FFMA.FTZ R80, -R80, R80, 1 ;  /* 0x3f80000050507423 */ /* 0x000fe20000010150 */
[----:B------:R-:W-:Y:S01]  /*7d20*/  FFMA.FTZ R74, -R74, R74, 1 ;  /* 0x3f8000004a4a7423 */ /* 0x000fe2000001014a */
[----:B------:R-:W-:Y:S01]  /*7d30*/  MUFU.EX2 R201, R201 ;  /* 0x000000c900c97308 */ /* 0x000fe20000000800 */
[----:B------:R-:W-:-:S07]  /*7d40*/  FFMA.FTZ R195, -R195, R195, 1 ;  /* 0x3f800000c3c37423 */ /* 0x000fce00000101c3 */
[----:B------:R-:W-:Y:S01]  /*7d50*/  MUFU.EX2 R210, R210 ;  /* 0x000000d200d27308 */ /* 0x000fe20000000800 */
[----:B------:R-:W-:-:S07]  /*7d60*/  FMUL.FTZ R20, R72, R35 ;  /* 0x0000002348147220 */ /* 0x000fce0000410000 */
[----:B------:R-:W-:Y:S01]  /*7d70*/  MUFU.EX2 R209, R209 ;  /* 0x000000d100d17308 */ /* 0x000fe20000000800 */
[----:B-1----:R-:W-:-:S07]  /*7d80*/  FADD.FTZ R34, R34, -R228 ;  /* 0x800000e422227221 */ /* 0x002fce0000010000 */
[----:B------:R-:W-:Y:S01]  /*7d90*/  MUFU.EX2 R205, R205 ;  /* 0x000000cd00cd7308 */ /* 0x000fe20000000800 */
[----:B------:R-:W-:-:S07]  /*7da0*/  FFMA.FTZ R101, -R101, R101, 1 ;  /* 0x3f80000065657423 */ /* 0x000fce0000010165 */
[----:B------:R-:W-:Y:S08]  /*7db0*/  MUFU.EX2 R212, R212 ;  /* 0x000000d400d47308 */ /* 0x000ff00000000800 */
        /* <DEDUP_REMOVED lines=19> */
[----:B---3--:R1:W-:Y:S01]  /*7ef0*/  MUFU.EX2 R11, R226 ;  /* 0x000000e2000b7308 */ /* 0x0083e20000000800 */
[--C-:B----4-:R-:W-:Y:S01]  /*7f00*/  FADD.FTZ R37, R37, -R227.reuse ;  /* 0x800000e325257221 */ /* 0x110fe20000010000 */
[----:B------:R-:W-:Y:S01]  /*7f10*/  FADD.FTZ R39, R39, -R227 ;  /* 0x800000e327277221 */ /* 0x000fe20000010000 */
[----:B------:R-:W-:Y:S01]  /*7f20*/  FFMA.FTZ R119, -R119, R119, 1 ;  /* 0x3f80000077777423 */ /* 0x000fe20000010177 */
[----:B------:R-:W-:Y:S01]  /*7f30*/  R2UR UR4, R236 ;  /* 0x00000000ec0472ca */ /* 0x000fe200000e0000 */
[----:B-1----:R-:W-:-:S03]  /*7f40*/  FFMA.FTZ R226, -R15, R15, 1 ;  /* 0x3f8000000fe27423 */ /* 0x002fc6000001010f */
[----:B------:R1:W-:Y:S02]  /*7f50*/  MUFU.EX2 R15, R224 ;  /* 0x000000e0000f7308 */ /* 0x0003e40000000800 */
[----:B-1----:R-:W-:Y:S01]  /*7f60*/  FMUL.FTZ R224, R226, R234 ;  /* 0x000000eae2e07220 */ /* 0x002fe20000410000 */
[----:B------:R-:W-:Y:S01]  /*7f70*/  FADD.FTZ R226, R25, -R232 ;  /* 0x800000e819e27221 */ /* 0x000fe20000010000 */
[----:B------:R-:W-:-:S04]  /*7f80*/  FFMA.FTZ R35, -R73, R73, 1 ;  /* 0x3f80000049237423 */ /* 0x000fc80000010149 */
[----:B------:R1:W-:Y:S01]  /*7f90*/  MUFU.EX2 R25, R225 ;  /* 0x000000e100197308 */ /* 0x0003e20000000800 */
[----:B------:R-:W-:-:S07]  /*7fa0*/  FADD.FTZ R232, R27, -R232 ;  /* 0x800000e81be87221 */ /* 0x000fce0000010000 */
[----:B------:R3:W4:Y:S01]  /*7fb0*/  MUFU.EX2 R27, R214 ;  /* 0x000000d6001b7308 */ /* 0x0007220000000800 */
[----:B-1----:R-:W-:-:S07]  /*7fc0*/  FADD.FTZ R225, R32, -R228 ;  /* 0x800000e420e17221 */ /* 0x002fce0000010000 */
[----:B------:R1:W4:Y:S01]  /*7fd0*/  MUFU.EX2 R32, R223 ;  /* 0x000000df00207308 */ /* 0x0003220000000800 */
[----:B---3--:R-:W-:Y:S01]  /*7fe0*/  FFMA.FTZ R214, -R3, R3, 1 ;  /* 0x3f80000003d67423 */ /* 0x008fe20000010103 */
[----:B------:R-:W-:Y:S01]  /*7ff0*/  FFMA.FTZ R227, -R2, R2, 1 ;  /* 0x3f80000002e37423 */ /* 0x000fe20000010102 */
[----:B------:R3:W5:Y:S04]  /*8000*/  LDL.LU R3, [R1+0x28] ;  /* 0x0000280001037983 */ /* 0x0007680000300800 */
[----:B------:R3:W5:Y:S01]  /*8010*/  LDL.LU R2, [R1+0x24] ;  /* 0x0000240001027983 */ /* 0x0007620000300800 */
[----:B------:R-:W-:Y:S01]  /*8020*/  FMUL.FTZ R34, R91, R34 ;  /* 0x000000225b227220 */ /* 0x000fe20000410000 */
[----:B-1----:R-:W-:Y:S01]  /*8030*/  FMUL.FTZ R223, R117, R226 ;  /* 0x000000e275df7220 */ /* 0x002fe20000410000 */
[----:B------:R-:W-:Y:S01]  /*8040*/  FMUL.FTZ R232, R89, R232 ;  /* 0x000000e859e87220 */ /* 0x000fe20000410000 */
[----:B------:R1:W3:Y:S01]  /*8050*/  LDS R226, [R9+0x380] ;  /* 0x0003800009e27984 */ /* 0x0002e20000000800 */
[----:B--2---:R-:W-:Y:S01]  /*8060*/  FMUL.FTZ R72, R24, R38 ;  /* 0x0000002618487220 */ /* 0x004fe20000410000 */
[----:B------:R-:W-:Y:S01]  /*8070*/  FMUL.FTZ R223, R214, R223 ;  /* 0x000000dfd6df7220 */ /* 0x000fe20000410000 */
[----:B------:R-:W-:Y:S01]  /*8080*/  FMUL.FTZ R214, R227, R232 ;  /* 0x000000e8e3d67220 */ /* 0x000fe20000410000 */
[----:B------:R-:W-:-:S02]  /*8090*/  VIADD R232, R7, 0x4 ;  /* 0x0000000407e87836 */ /* 0x000fc40000000000 */
[----:B------:R-:W-:Y:S01]  /*80a0*/  FMUL.FTZ R35, R35, R36 ;  /* 0x0000002423237220 */ /* 0x000fe20000410000 */
[----:B------:R-:W-:Y:S02]  /*80b0*/  VIADD R228, R7, 0x10 ;  /* 0x0000001007e47836 */ /* 0x000fe40000000000 */
[----:B------:R-:W-:Y:S01]  /*80c0*/  FFMA.FTZ R36, -R76, R76, 1 ;  /* 0x3f8000004c247423 */ /* 0x000fe2000001014c */
[----:B-1----:R1:W-:Y:S01]  /*80d0*/  MUFU.EX2 R9, R213 ;  /* 0x000000d500097308 */ /* 0x0023e20000000800 */
[----:B------:R-:W-:Y:S01]  /*80e0*/  FMUL.FTZ R39, R97, R39 ;  /* 0x0000002761277220 */ /* 0x000fe20000410000 */
[----:B------:R-:W-:Y:S02]  /*80f0*/  VIADD R234, R7, 0x1c ;  /* 0x0000001c07ea7836 */ /* 0x000fe40000000000 */
[----:B------:R-:W-:Y:S01]  /*8100*/  FMUL.FTZ R30, R17, R30 ;  /* 0x0000001e111e7220 */ /* 0x000fe20000410000 */
[----:B------:R-:W-:Y:S01]  /*8110*/  FMUL.FTZ R37, R90, R37 ;  /* 0x000000255a257220 */ /* 0x000fe20000410000 */
[----:B------:R-:W-:Y:S01]  /*8120*/  FMUL.FTZ R36, R36, R39 ;  /* 0x0000002724247220 */ /* 0x000fe20000410000 */
[----:B------:R-:W-:Y:S01]  /*8130*/  FFMA.FTZ R39, -R77, R77, 1 ;  /* 0x3f8000004d277423 */ /* 0x000fe2000001014d */
[----:B------:R-:W2:Y:S01]  /*8140*/  MUFU.EX2 R17, R199 ;  /* 0x000000c700117308 */ /* 0x000ea20000000800 */
[----:B-1----:R-:W-:Y:S01]  /*8150*/  FMUL.FTZ R213, R237, R28 ;  /* 0x0000001cedd57220 */ /* 0x002fe20000410000 */
[----:B------:R-:W-:Y:S01]  /*8160*/  FMUL.FTZ R28, R13, R31 ;  /* 0x0000001f0d1c7220 */ /* 0x000fe20000410000 */
[----:B------:R-:W-:Y:S01]  /*8170*/  FMUL.FTZ R31, R235, R29 ;  /* 0x0000001deb1f7220 */ /* 0x000fe20000410000 */
[----:B------:R-:W-:-:S02]  /*8180*/  FMUL.FTZ R37, R74, R37 ;  /* 0x000000254a257220 */ /* 0x000fc40000410000 */
[----:B------:R-:W-:Y:S01]  /*8190*/  FMUL.FTZ R29, R18, R28 ;  /* 0x0000001c121d7220 */ /* 0x000fe20000410000 */
[----:B------:R-:W-:Y:S01]  /*81a0*/  FFMA.FTZ R28, -R21, R21, 1 ;  /* 0x3f800000151c7423 */ /* 0x000fe20000010115 */
[----:B------:R-:W-:Y:S01]  /*81b0*/  FMUL.FTZ R21, R14, R225 ;  /* 0x000000e10e157220 */ /* 0x000fe20000410000 */
[----:B------:R1:W2:Y:S03]  /*81c0*/  MUFU.EX2 R18, R198 ;  /* 0x000000c600127308 */ /* 0x0002a60000000800 */
[----:B------:R-:W-:Y:S01]  /*81d0*/  FMUL.FTZ R21, R19, R21 ;  /* 0x0000001513157220 */ /* 0x000fe20000410000 */
[----:B------:R-:W-:Y:S01]  /*81e0*/  FMUL.FTZ R19, R28, R34 ;  /* 0x000000221c137220 */ /* 0x000fe20000410000 */
[----:B------:R-:W-:-:S04]  /*81f0*/  FFMA.FTZ R34, -R75, R75, 1 ;  /* 0x3f8000004b227423 */ /* 0x000fc8000001014b */
[----:B------:R-:W-:Y:S01]  /*8200*/  FMUL.FTZ R34, R34, R72 ;  /* 0x0000004822227220 */ /* 0x000fe20000410000 */
[----:B---3--:R-:W3:Y:S04]  /*8210*/  SHFL.IDX PT, R73, R226, R230, 0x1f ;  /* 0x00001fe6e2497589 */ /* 0x008ee800000e0000 */
[----:B------:R-:W2:Y:S04]  /*8220*/  SHFL.IDX PT, R28, R226, R7, 0x1f ;  /* 0x00001f07e21c7589 */ /* 0x000ea800000e0000 */
[----:B------:R-:W2:Y:S04]  /*8230*/  SHFL.IDX PT, R38, R226, R232, 0x1f ;  /* 0x00001fe8e2267589 */ /* 0x000ea800000e0000 */
[----:B------:R-:W2:Y:S04]  /*8240*/  SHFL.IDX PT, R72, R226, R231, 0x1f ;  /* 0x00001fe7e2487589 */ /* 0x000ea800000e0000 */
[----:B------:R-:W2:Y:S04]  /*8250*/  SHFL.IDX PT, R75, R226, R228, 0x1f ;  /* 0x00001fe4e24b7589 */ /* 0x000ea800000e0000 */
[----:B-1----:R-:W1:Y:S01]  /*8260*/  SHFL.IDX PT, R198, R226, R229, 0x1f ;  /* 0x00001fe5e2c67589 */ /* 0x002e6200000e0000 */
[----:B---3--:R-:W-:-:S03]  /*8270*/  FADD.FTZ R47, R47, -R73 ;  /* 0x800000492f2f7221 */ /* 0x008fc60000010000 */
[----:B------:R-:W3:Y:S01]  /*8280*/  SHFL.IDX PT, R199, R226, R233, 0x1f ;  /* 0x00001fe9e2c77589 */ /* 0x000ee200000e0000 */
[----:B------:R-:W-:Y:S01]  /*8290*/  FADD.FTZ R45, R45, -R73 ;  /* 0x800000492d2d7221 */ /* 0x000fe20000010000 */
[----:B----4-:R-:W-:Y:S01]  /*82a0*/  FMUL.FTZ R47, R27, R47 ;  /* 0x0000002f1b2f7220 */ /* 0x010fe20000410000 */
[--C-:B--2---:R-:W-:Y:S01]  /*82b0*/  FADD.FTZ R40, R40, -R28.reuse ;  /* 0x8000001c28287221 */ /* 0x104fe20000010000 */
[----:B------:R-:W-:Y:S01]  /*82c0*/  FADD.FTZ R28, R42, -R28 ;  /* 0x8000001c2a1c7221 */ /* 0x000fe20000010000 */
[----:B------:R-:W2:Y:S01]  /*82d0*/  SHFL.IDX PT, R226, R226, R234, 0x1f ;  /* 0x00001feae2e27589 */ /* 0x000ea200000e0000 */
[----:B------:R-:W-:Y:S01]  /*82e0*/  FMUL.FTZ R47, R84, R47 ;  /* 0x0000002f542f7220 */ /* 0x000fe20000410000 */
[----:B------:R-:W-:Y:S01]  /*82f0*/  FADD.FTZ R41, R41, -R38 ;  /* 0x8000002629297221 */ /* 0x000fe20000010000 */
[----:B------:R-:W-:Y:S01]  /*8300*/  FMUL.FTZ R40, R12, R40 ;  /* 0x000000280c287220 */ /* 0x000fe20000410000 */
[----:B------:R-:W4:Y:S01]  /*8310*/  LDL R84, [R1+0x10] ;  /* 0x0000100001547983 */ /* 0x000f220000100800 */
[----:B------:R-:W-:Y:S01]  /*8320*/  FADD.FTZ R46, R46, -R72 ;  /* 0x800000482e2e7221 */ /* 0x000fe20000010000 */
[----:B------:R-:W-:Y:S01]  /*8330*/  FMUL.FTZ R41, R95, R41 ;  /* 0x000000295f297220 */ /* 0x000fe20000410000 */
[----:B------:R-:W-:Y:S01]  /*8340*/  FADD.FTZ R38, R43, -R38 ;  /* 0x800000262b267221 */ /* 0x000fe20000010000 */
[----:B------:R1:W2:Y:S01]  /*8350*/  LDS R42, [R10+0x380] ;  /* 0x000380000a2a7984 */ /* 0x0002a20000000800 */
[----:B------:R-:W-:Y:S01]  /*8360*/  FMUL.FTZ R39, R39, R40 ;  /* 0x0000002827277220 */ /* 0x000fe20000410000 */
[----:B------:R-:W-:Y:S01]  /*8370*/  FMUL.FTZ R40, R78, R41 ;  /* 0x000000294e287220 */ /* 0x000fe20000410000 */
[--C-:B------:R-:W-:Y:S01]  /*8380*/  FADD.FTZ R48, R48, -R75.reuse ;  /* 0x8000004b30307221 */ /* 0x100fe20000010000 */
[----:B------:R-:W-:Y:S01]  /*8390*/  FFMA.FTZ R41, -R83, R83, 1 ;  /* 0x3f80000053297423 */ /* 0x000fe20000010153 */
[----:B------:R-:W-:Y:S01]  /*83a0*/  FMUL.FTZ R46, R15, R46 ;  /* 0x0000002e0f2e7220 */ /* 0x000fe20000410000 */
[----:B------:R-:W-:Y:S01]  /*83b0*/  FMUL.FTZ R28, R94, R28 ;  /* 0x0000001c5e1c7220 */ /* 0x000fe20000410000 */
[----:B------:R-:W-:Y:S01]  /*83c0*/  FMUL.FTZ R43, R96, R38 ;  /* 0x00000026602b7220 */ /* 0x000fe20000410000 */
[----:B------:R-:W-:Y:S01]  /*83d0*/  FADD.FTZ R44, R44, -R72 ;  /* 0x800000482c2c7221 */ /* 0x000fe20000010000 */
[----:B------:R-:W-:Y:S01]  /*83e0*/  FMUL.FTZ R41, R41, R46 ;  /* 0x0000002e29297220 */ /* 0x000fe20000410000 */
[----:B------:R-:W-:Y:S01]  /*83f0*/  FMUL.FTZ R73, R32, R48 ;  /* 0x0000003020497220 */ /* 0x000fe20000410000 */
[----:B-1----:R-:W-:Y:S01]  /*8400*/  FMUL.FTZ R10, R79, R28 ;  /* 0x0000001c4f0a7220 */ /* 0x002fe20000410000 */
[----:B------:R-:W-:Y:S01]  /*8410*/  FMUL.FTZ R38, R80, R43 ;  /* 0x0000002b50267220 */ /* 0x000fe20000410000 */
[----:B------:R-:W-:Y:S01]  /*8420*/  FFMA.FTZ R46, -R194, R194, 1 ;  /* 0x3f800000c22e7423 */ /* 0x000fe200000101c2 */
[----:B------:R-:W-:Y:S01]  /*8430*/  FFMA.FTZ R43, -R81, R81, 1 ;  /* 0x3f800000512b7423 */ /* 0x000fe20000010151 */
[----:B------:R-:W-:Y:S01]  /*8440*/  FMUL.FTZ R28, R11, R44 ;  /* 0x0000002c0b1c7220 */ /* 0x000fe20000410000 */
[----:B------:R-:W-:Y:S01]  /*8450*/  FADD.FTZ R49, R49, -R198 ;  /* 0x800000c631317221 */ /* 0x000fe20000010000 */
[----:B------:R-:W-:Y:S01]  /*8460*/  FMUL.FTZ R46, R46, R73 ;  /* 0x000000492e2e7220 */ /* 0x000fe20000410000 */
[----:B------:R-:W-:Y:S01]  /*8470*/  FADD.FTZ R50, R50, -R75 ;  /* 0x8000004b32327221 */ /* 0x000fe20000010000 */
[----:B------:R-:W-:Y:S01]  /*8480*/  FMUL.FTZ R43, R43, R28 ;  /* 0x0000001c2b2b7220 */ /* 0x000fe20000410000 */
[----:B------:R-:W-:Y:S01]  /*8490*/  FMUL.FTZ R28, R17, R49 ;  /* 0x00000031111c7220 */ /* 0x000fe20000410000 */
[--C-:B---3--:R-:W-:Y:S01]  /*84a0*/  FADD.FTZ R54, R54, -R199.reuse ;  /* 0x800000c736367221 */ /* 0x108fe20000010000 */
[--C-:B--2---:R-:W-:Y:S01]  /*84b0*/  FADD.FTZ R53, R53, -R226.reuse ;  /* 0x800000e235357221 */ /* 0x104fe20000010000 */
[----:B------:R-:W-:Y:S01]  /*84c0*/  FADD.FTZ R55, R55, -R226 ;  /* 0x800000e237377221 */ /* 0x000fe20000010000 */
[----:B------:R-:W-:Y:S01]  /*84d0*/  FMUL.FTZ R49, R195, R28 ;  /* 0x0000001cc3317220 */ /* 0x000fe20000410000 */
[----:B------:R-:W-:Y:S01]  /*84e0*/  FADD.FTZ R51, R51, -R198 ;  /* 0x800000c633337221 */ /* 0x000fe20000010000 */
[----:B------:R-:W1:Y:S01]  /*84f0*/  MUFU.EX2 R221, R221 ;  /* 0x000000dd00dd7308 */ /* 0x000e620000000800 */
[----:B------:R-:W-:Y:S01]  /*8500*/  FFMA.FTZ R48, -R99, R99, 1 ;  /* 0x3f80000063307423 */ /* 0x000fe20000010163 */
[----:B------:R-:W-:Y:S01]  /*8510*/  FFMA.FTZ R44, -R82, R82, 1 ;  /* 0x3f800000522c7423 */ /* 0x000fe20000010152 */
[----:B------:R-:W-:Y:S01]  /*8520*/  FMUL.FTZ R45, R25, R45 ;  /* 0x0000002d192d7220 */ /* 0x000fe20000410000 */
[----:B------:R-:W-:Y:S01]  /*8530*/  FADD.FTZ R52, R52, -R199 ;  /* 0x800000c734347221 */ /* 0x000fe20000010000 */
[----:B------:R-:W2:Y:S04]  /*8540*/  SHFL.IDX PT, R79, R42, R7, 0x1f ;  /* 0x00001f072a4f7589 */ /* 0x000ea800000e0000 */
[----:B------:R-:W3:Y:S04]  /*8550*/  SHFL.IDX PT, R76, R42, R232, 0x1f ;  /* 0x00001fe82a4c7589 */ /* 0x000ee800000e0000 */
[----:B------:R-:W1:Y:S04]  /*8560*/  SHFL.IDX PT, R74, R42, R230, 0x1f ;  /* 0x00001fe62a4a7589 */ /* 0x000e6800000e0000 */
[----:B------:R-:W1:Y:S04]  /*8570*/  SHFL.IDX PT, R77, R42, R231, 0x1f ;  /* 0x00001fe72a4d7589 */ /* 0x000e6800000e0000 */
[----:B------:R-:W1:Y:S04]  /*8580*/  SHFL.IDX PT, R73, R42, R233, 0x1f ;  /* 0x00001fe92a497589 */ /* 0x000e6800000e0000 */
[----:B------:R-:W1:Y:S04]  /*8590*/  SHFL.IDX PT, R75, R42, R228, 0x1f ;  /* 0x00001fe42a4b7589 */ /* 0x000e6800000e0000 */
[----:B------:R-:W-:Y:S01]  /*85a0*/  SHFL.IDX PT, R72, R42, R234, 0x1f ;  /* 0x00001fea2a487589 */ /* 0x000fe200000e0000 */
[----:B------:R-:W-:Y:S01]  /*85b0*/  FMUL.FTZ R83, R201, R54 ;  /* 0x00000036c9537220 */ /* 0x000fe20000410000 */
[----:B------:R-:W-:Y:S01]  /*85c0*/  MUFU.EX2 R220, R220 ;  /* 0x000000dc00dc7308 */ /* 0x000fe20000000800 */
[----:B------:R-:W-:Y:S01]  /*85d0*/  FMUL.FTZ R50, R9, R50 ;  /* 0x0000003209327220 */ /* 0x000fe20000410000 */
[----:B------:R1:W1:Y:S01]  /*85e0*/  SHFL.IDX PT, R28, R42, R229, 0x1f ;  /* 0x00001fe52a1c7589 */ /* 0x00026200000e0000 */
[----:B------:R-:W-:Y:S01]  /*85f0*/  FMUL.FTZ R54, R210, R53 ;  /* 0x00000035d2367220 */ /* 0x000fe20000410000 */
[----:B------:R-:W-:Y:S01]  /*8600*/  FMUL.FTZ R78, R209, R55 ;  /* 0x00000037d14e7220 */ /* 0x000fe20000410000 */
[----:B------:R-:W-:Y:S01]  /*8610*/  FMUL.FTZ R51, R18, R51 ;  /* 0x0000003312337220 */ /* 0x000fe20000410000 */
[----:B------:R-:W-:Y:S01]  /*8620*/  FMUL.FTZ R44, R44, R45 ;  /* 0x0000002d2c2c7220 */ /* 0x000fe20000410000 */
[----:B------:R-:W-:Y:S01]  /*8630*/  FMUL.FTZ R53, R101, R54 ;  /* 0x0000003665357220 */ /* 0x000fe20000410000 */
[--C-:B--2---:R-:W-:Y:S01]  /*8640*/  FADD.FTZ R54, R56, -R79.reuse ;  /* 0x8000004f38367221 */ /* 0x104fe20000010000 */
[--C-:B---3--:R-:W-:Y:S01]  /*8650*/  FADD.FTZ R56, R57, -R76.reuse ;  /* 0x8000004c39387221 */ /* 0x108fe20000010000 */
[----:B------:R-:W-:Y:S01]  /*8660*/  FADD.FTZ R55, R58, -R79 ;  /* 0x8000004f3a377221 */ /* 0x000fe20000010000 */
[----:B------:R-:W-:Y:S01]  /*8670*/  FADD.FTZ R59, R59, -R76 ;  /* 0x8000004c3b3b7221 */ /* 0x000fe20000010000 */
[----:B-1----:R-:W1:Y:S01]  /*8680*/  MUFU.EX2 R42, R216 ;  /* 0x000000d8002a7308 */ /* 0x002e620000000800 */
[--C-:B------:R-:W-:Y:S01]  /*8690*/  FADD.FTZ R58, R61, -R74.reuse ;  /* 0x8000004a3d3a7221 */ /* 0x100fe20000010000 */
[----:B------:R-:W-:Y:S01]  /*86a0*/  FADD.FTZ R60, R60, -R77 ;  /* 0x8000004d3c3c7221 */ /* 0x000fe20000010000 */
[--C-:B------:R-:W-:Y:S01]  /*86b0*/  FADD.FTZ R57, R68, -R73.reuse ;  /* 0x8000004944397221 */ /* 0x100fe20000010000 */
[----:B------:R-:W-:Y:S01]  /*86c0*/  FADD.FTZ R70, R70, -R73 ;  /* 0x8000004946467221 */ /* 0x000fe20000010000 */
[----:B------:R-:W-:Y:S01]  /*86d0*/  FADD.FTZ R77, R62, -R77 ;  /* 0x8000004d3e4d7221 */ /* 0x000fe20000010000 */
[----:B------:R-:W-:Y:S01]  /*86e0*/  FFMA.FTZ R73, -R105, R105, 1 ;  /* 0x3f80000069497423 */ /* 0x000fe20000010169 */
[----:B------:R-:W-:Y:S01]  /*86f0*/  FMUL.FTZ R56, R205, R56 ;  /* 0x00000038cd387220 */ /* 0x000fe20000410000 */
[----:B------:R-:W-:Y:S01]  /*8700*/  FMUL.FTZ R48, R48, R51 ;  /* 0x0000003330307220 */ /* 0x000fe20000410000 */
[----:B------:R-:W-:Y:S01]  /*8710*/  FADD.FTZ R63, R63, -R74 ;  /* 0x8000004a3f3f7221 */ /* 0x000fe20000010000 */
[----:B------:R-:W-:Y:S01]  /*8720*/  FMUL.FTZ R62, R212, R59 ;  /* 0x0000003bd43e7220 */ /* 0x000fe20000410000 */
[----:B------:R-:W-:Y:S01]  /*8730*/  FFMA.FTZ R51, -R103, R103, 1 ;  /* 0x3f80000067337423 */ /* 0x000fe20000010167 */
[----:B------:R-:W-:Y:S01]  /*8740*/  FFMA.FTZ R76, -R109, R109, 1 ;  /* 0x3f8000006d4c7423 */ /* 0x000fe2000001016d */
[----:B------:R-:W-:Y:S01]  /*8750*/  FMUL.FTZ R59, R207, R58 ;  /* 0x0000003acf3b7220 */ /* 0x000fe20000410000 */
[--C-:B------:R-:W-:Y:S01]  /*8760*/  FADD.FTZ R64, R64, -R75.reuse ;  /* 0x8000004b40407221 */ /* 0x100fe20000010000 */
[----:B------:R-:W-:Y:S01]  /*8770*/  FMUL.FTZ R73, R73, R56 ;  /* 0x0000003849497220 */ /* 0x000fe20000410000 */
[----:B------:R-:W-:Y:S01]  /*8780*/  FFMA.FTZ R74, -R110, R110, 1 ;  /* 0x3f8000006e4a7423 */ /* 0x000fe2000001016e */
[----:B------:R-:W-:Y:S01]  /*8790*/  FMUL.FTZ R77, R208, R77 ;  /* 0x0000004dd04d7220 */ /* 0x000fe20000410000 */
[----:B------:R-:W-:Y:S01]  /*87a0*/  FMUL.FTZ R56, R204, R63 ;  /* 0x0000003fcc387220 */ /* 0x000fe20000410000 */
[----:B------:R-:W-:Y:S01]  /*87b0*/  FFMA.FTZ R45, -R98, R98, 1 ;  /* 0x3f800000622d7423 */ /* 0x000fe20000010162 */
[----:B------:R-:W-:Y:S01]  /*87c0*/  FMUL.FTZ R51, R51, R78 ;  /* 0x0000004e33337220 */ /* 0x000fe20000410000 */
[--C-:B------:R-:W-:Y:S01]  /*87d0*/  FADD.FTZ R65, R65, -R28.reuse ;  /* 0x8000001c41417221 */ /* 0x100fe20000010000 */
[----:B------:R-:W-:Y:S01]  /*87e0*/  FMUL.FTZ R76, R76, R59 ;  /* 0x0000003b4c4c7220 */ /* 0x000fe20000410000 */
[----:B------:R-:W-:Y:S01]  /*87f0*/  FADD.FTZ R67, R67, -R28 ;  /* 0x8000001c43437221 */ /* 0x000fe20000010000 */
[----:B------:R-:W-:Y:S01]  /*8800*/  FFMA.FTZ R78, -R112, R112, 1 ;  /* 0x3f800000704e7423 */ /* 0x000fe20000010170 */
[----:B------:R-:W-:Y:S01]  /*8810*/  FMUL.FTZ R59, R219, R64 ;  /* 0x00000040db3b7220 */ /* 0x000fe20000410000 */
[----:B------:R-:W-:Y:S01]  /*8820*/  FMUL.FTZ R81, R200, R52 ;  /* 0x00000034c8517220 */ /* 0x000fe20000410000 */
[--C-:B------:R-:W-:Y:S01]  /*8830*/  FADD.FTZ R28, R69, -R72.reuse ;  /* 0x80000048451c7221 */ /* 0x100fe20000010000 */
[----:B------:R-:W-:Y:S01]  /*8840*/  FMUL.FTZ R74, R74, R77 ;  /* 0x0000004d4a4a7220 */ /* 0x000fe20000410000 */
[----:B------:R-:W-:Y:S01]  /*8850*/  FADD.FTZ R66, R66, -R75 ;  /* 0x8000004b42427221 */ /* 0x000fe20000010000 */
[----:B------:R-:W-:Y:S01]  /*8860*/  FADD.FTZ R71, R71, -R72 ;  /* 0x8000004847477221 */ /* 0x000fe20000010000 */
        /* <DEDUP_REMOVED lines=14> */
[----:B------:R-:W-:Y:S01]  /*8950*/  FFMA.FTZ R79, -R114, R114, 1 ;  /* 0x3f800000724f7423 */ /* 0x000fe20000010172 */
[----:B------:R-:W-:Y:S01]  /*8960*/  FFMA.FTZ R81, -R113, R113, 1 ;  /* 0x3f80000071517423 */ /* 0x000fe20000010171 */
[----:B------:R-:W-:Y:S01]  /*8970*/  FFMA.FTZ R80, -R115, R115, 1 ;  /* 0x3f80000073507423 */ /* 0x000fe20000010173 */
[----:B------:R-:W-:Y:S01]  /*8980*/  FMUL.FTZ R66, R217, R66 ;  /* 0x00000042d9427220 */ /* 0x000fe20000410000 */
        /* <DEDUP_REMOVED lines=266> */
.L_x_3035:
        /* <DEDUP_REMOVED lines=43> */
[----:B-----5:R2:W-:Y:S04]  /*9ce0*/  STS.128 [R2+0x8000], R40 ;  /* 0x0080002802007388 */ /* 0x0205e80000000c00 */
        /* <DEDUP_REMOVED lines=14> */
.L_x_3036:
[----:B------:R-:W-:Y:S01]  /*9dd0*/  UIADD3 UR45, UR45, 0x1, URZ ;  /* 0x000000012d2d7890 */ /* 0x000fe2000fffe03f */
[----:B------:R-:W-:Y:S02]  /*9de0*/  VIADD R5, R5, 0x26820 ;  /* 0x0002682005057836 */ /* 0x000fe40000000000 */
[----:B------:R-:W-:Y:S01]  /*9df0*/  VIADD R0, R0, 0x1 ;  /* 0x0000000100007836 */ /* 0x000fe20000000000 */
[----:B------:R-:W-:Y:S02]  /*9e00*/  UISETP.GE.AND UP0, UPT, UR45, UR44, UPT ;  /* 0x0000002c2d00728c */ /* 0x000fe4000bf06270 */
[----:B------:R-:W-:Y:S02]  /*9e10*/  PRMT R5, RZ, 0x654, R5 ;  /* 0x00000654ff057816 */ /* 0x000fe40000000005 */
[C---:B------:R-:W-:Y:S02]  /*9e20*/  ISETP.NE.AND P0, PT, R0.reuse, 0x2, PT ;  /* 0x000000020000780c */ /* 0x040fe40003f05270 */
[----:B------:R-:W-:Y:S01]  /*9e30*/  PLOP3.LUT P1, PT, PT, PT, UP0, 0x80, 0x0 ;  /* 0x000000000000781c */ /* 0x000fe20003f2f008 */
[----:B------:R1:W-:Y:S01]  /*9e40*/  SYNCS.ARRIVE.TRANS64.RED.A1T0 RZ, [R5+URZ], RZ ;  /* 0x000000ff05ff79a7 */ /* 0x0003e2000810043f */
[----:B------:R-:W-:-:S02]  /*9e50*/  SEL R0, R0, RZ, P0 ;  /* 0x000000ff00007207 */ /* 0x000fc40000000000 */
[----:B-1----:R-:W-:-:S04]  /*9e60*/  SEL R5, RZ, 0x1, P0 ;  /* 0x00000001ff057807 */ /* 0x002fc80000000000 */
[----:B------:R-:W-:-:S05]  /*9e70*/  LOP3.LUT R4, R4, R5, RZ, 0x3c, !PT ;  /* 0x0000000504047212 */ /* 0x000fca00078e3cff */
[----:B------:R-:W-:Y:S05]  /*9e80*/  @!P1 BRA `(.L_x_3037) ;  /* 0xffffffc400389947 */ /* 0x000fea000383ffff */
.L_x_3026:
        /* <DEDUP_REMOVED lines=34> */
.L_x_3006:
[----:B------:R-:W-:Y:S05]  /*a0b0*/  @P0 BRA `(.L_x_3038) ;  /* 0x0000001000ac0947 */ /* 0x000fea0003800000 */
[----:B------:R-:W1:Y:S01]  /*a0c0*/  S2R R0, SR_TID.X ;  /* 0x0000000000007919 */ /* 0x000e620000002100 */
[----:B------:R-:W3:Y:S01]  /*a0d0*/  S2UR UR5, SR_CgaCtaId ;  /* 0x00000000000579c3 */ /* 0x000ee20000008800 */
[----:B------:R-:W-:Y:S01]  /*a0e0*/  UMOV UR4, 0x400 ;  /* 0x0000040000047882 */ /* 0x000fe20000000000 */
[----:B------:R-:W-:-:S06]  /*a0f0*/  F2FP.F16.F32.PACK_AB R152, R153, R152 ;  /* 0x000000989998723e */ /* 0x000fcc00000000ff */
[----:B------:R-:W-:Y:S01]  /*a100*/  BAR.SYNC.DEFER_BLOCKING 0x1, 0x100 ;  /* 0x0044000000007b1d */ /* 0x000fe20000010000 */
[----:B------:R-:W-:Y:S02]  /*a110*/  F2FP.F16.F32.PACK_AB R153, R155, R154 ;  /* 0x0000009a9b99723e */ /* 0x000fe400000000ff */
[----:B------:R-:W-:Y:S02]  /*a120*/  F2FP.F16.F32.PACK_AB R160, R161, R160 ;  /* 0x000000a0a1a0723e */ /* 0x000fe400000000ff */
[----:B------:R-:W-:Y:S01]  /*a130*/  F2FP.F16.F32.PACK_AB R154, R157, R156 ;  /* 0x0000009c9d9a723e */ /* 0x000fe200000000ff */
[----:B------:R-:W-:Y:S01]  /*a140*/  ULDC.64 UR8, c[0x0][0x878] ;  /* 0x00021e0000087ab9 */ /* 0x000fe20000000a00 */
[----:B------:R-:W-:Y:S01]  /*a150*/  F2FP.F16.F32.PACK_AB R155, R159, R158 ;  /* 0x0000009e9f9b723e */ /* 0x000fe200000000ff */
[----:B------:R-:W-:Y:S01]  /*a160*/  UISETP.NE.U32.AND UP0, UPT, UR8, URZ, UPT ;  /* 0x0000003f0800728c */ /* 0x000fe2000bf05070 */
[----:B------:R-:W-:Y:S02]  /*a170*/  F2FP.F16.F32.PACK_AB R161, R163, R162 ;  /* 0x000000a2a3a1723e */ /* 0x000fe400000000ff */
[----:B------:R-:W-:Y:S01]  /*a180*/  F2FP.F16.F32.PACK_AB R168, R169, R168 ;  /* 0x000000a8a9a8723e */ /* 0x000fe200000000ff */
[----:B------:R-:W-:Y:S01]  /*a190*/  UISETP.NE.AND.EX UP0, UPT, UR9, URZ, UPT, UP0 ;  /* 0x0000003f0900728c */ /* 0x000fe2000bf05300 */
[----:B------:R-:W-:-:S02]  /*a1a0*/  F2FP.F16.F32.PACK_AB R162, R165, R164 ;  /* 0x000000a4a5a2723e */ /* 0x000fc400000000ff */
        /* <DEDUP_REMOVED lines=8> */
[----:B-1----:R-:W-:Y:S02]  /*a230*/  IADD3 R13, R0, -0x80, RZ ;  /* 0xffffff80000d7810 */ /* 0x002fe40007ffe0ff */
[----:B------:R-:W-:Y:S02]  /*a240*/  F2FP.F16.F32.PACK_AB R120, R121, R120 ;  /* 0x000000787978723e */ /* 0x000fe400000000ff */
[----:B--2---:R-:W-:Y:S02]  /*a250*/  SHF.R.S32.HI R10, RZ, 0x1f, R13 ;  /* 0x0000001fff0a7819 */ /* 0x004fe4000001140d */
        /* <DEDUP_REMOVED lines=21> */
[----:B------:R-:W-:Y:S01]  /*a3b0*/  R2P PR, R5, 0x6 ;  /* 0x0000000605007804 */ /* 0x000fe20000000000 */
[----:B------:R-:W-:Y:S01]  /*a3c0*/  IMAD.MOV.U32 R5, RZ, RZ, 0x40 ;  /* 0x00000040ff057424 */ /* 0x000fe200078e00ff */
[----:B------:R-:W-:Y:S02]  /*a3d0*/  LOP3.LUT R0, R0, 0x1c0, RZ, 0xc0, !PT ;  /* 0x000001c000007812 */ /* 0x000fe400078ec0ff */
[----:B------:R-:W-:Y:S02]  /*a3e0*/  F2FP.F16.F32.PACK_AB R131, R135, R134 ;  /* 0x000000868783723e */ /* 0x000fe400000000ff */
[----:B------:R-:W-:-:S02]  /*a3f0*/  LOP3.LUT R7, R0, 0x8, R7, 0xf8, !PT ;  /* 0x0000000800077812 */ /* 0x000fc400078ef807 */
[----:B------:R-:W-:Y:S01]  /*a400*/  SHF.R.U32.HI R2, RZ, 0x3, R0 ;  /* 0x00000003ff027819 */ /* 0x000fe20000011600 */
[----:B------:R-:W-:Y:S01]  /*a410*/  IMAD.SHL.U32 R0, R4, 0x20, RZ ;  /* 0x0000002004007824 */ /* 0x000fe200078e00ff */
[----:B------:R-:W-:Y:S02]  /*a420*/  SEL R5, R5, 0xffffffc0, !P2 ;  /* 0xffffffc005057807 */ /* 0x000fe40005000000 */
[----:B------:R-:W-:Y:S02]  /*a430*/  LOP3.LUT R2, R7, R2, RZ, 0x3c, !PT ;  /* 0x0000000207027212 */ /* 0x000fe400078e3cff */
[----:B------:R-:W-:Y:S02]  /*a440*/  LOP3.LUT R0, R0, 0x7ffffc00, RZ, 0xc0, !PT ;  /* 0x7ffffc0000007812 */ /* 0x000fe400078ec0ff */
[----:B------:R-:W-:Y:S02]  /*a450*/  F2FP.F16.F32.PACK_AB R137, R139, R138 ;  /* 0x0000008a8b89723e */ /* 0x000fe400000000ff */
[----:B------:R-:W-:-:S02]  /*a460*/  IADD3 R0, R2, R3, R0 ;  /* 0x0000000302007210 */ /* 0x000fc40007ffe000 */
[----:B------:R-:W-:Y:S02]  /*a470*/  MOV R3, 0x20 ;  /* 0x0000002000037802 */ /* 0x000fe40000000f00 */
        /* <DEDUP_REMOVED lines=15> */
[----:B------:R-:W-:Y:S02]  /*a570*/  ISETP.NE.U32.AND P4, PT, RZ, UR4, PT ;  /* 0x00000004ff007c0c */ /* 0x000fe4000bf85070 */
[----:B------:R-:W-:Y:S01]  /*a580*/  PLOP3.LUT P1, PT, PT, PT, UP0, 0x80, 0x0 ;  /* 0x000000000000781c */ /* 0x000fe20003f2f008 */
[----:B------:R1:W-:Y:S01]  /*a590*/  STSM.16.M88.4 [R0], R120 ;  /* 0x0000007800007844 */ /* 0x0003e20000000200 */
[----:B------:R-:W-:Y:S01]  /*a5a0*/  ISETP.NE.AND.EX P4, PT, RZ, UR5, PT, P4 ;  /* 0x00000005ff007c0c */ /* 0x000fe2000bf85340 */
[----:B------:R-:W-:-:S02]  /*a5b0*/  ULDC.64 UR4, c[0x0][0x870] ;  /* 0x00021c0000047ab9 */ /* 0x000fc40000000a00 */
[----:B------:R2:W-:Y:S01]  /*a5c0*/  STSM.16.M88.4 [R2+-0x4000], R128 ;  /* 0xffc0008002007844 */ /* 0x0005e20000000200 */
[----:B------:R-:W-:-:S03]  /*a5d0*/  UIMAD.WIDE UR4, UR41, 0x4, UR4 ;  /* 0x00000004290478a5 */ /* 0x000fc6000f8e0204 */
[----:B------:R-:W-:Y:S03]  /*a5e0*/  STSM.16.M88.4 [R8+-0x4000], R136 ;  /* 0xffc0008808007844 */ /* 0x000fe60000000200 */
[----:B------:R-:W-:Y:S01]  /*a5f0*/  MOV R4, UR4 ;  /* 0x0000000400047c02 */ /* 0x000fe20008000f00 */
[----:B------:R3:W-:Y:S01]  /*a600*/  STSM.16.M88.4 [R3+-0x4000], R144 ;  /* 0xffc0009003007844 */ /* 0x0007e20000000200 */
[----:B------:R-:W-:Y:S01]  /*a610*/  IMAD.U32 R5, RZ, RZ, UR5 ;  /* 0x00000005ff057e24 */ /* 0x000fe2000f8e00ff */
[----:B------:R-:W-:Y:S01]  /*a620*/  @UP0 ULDC.64 UR4, c[0x0][0x878] ;  /* 0x00021e0000040ab9 */ /* 0x000fe20000000a00 */
[----:B------:R-:W-:Y:S01]  /*a630*/  BAR.SYNC.DEFER_BLOCKING 0x1, 0x100 ;  /* 0x0044000000007b1d */ /* 0x000fe20000010000 */
[----:B------:R-:W-:-:S06]  /*a640*/  @UP0 UIMAD.WIDE UR4, UR41, 0x4, UR4 ;  /* 0x00000004290408a5 */ /* 0x000fcc000f8e0204 */
[----:B------:R-:W-:Y:S01]  /*a650*/  IMAD.U32 R6, RZ, RZ, UR4 ;  /* 0x00000004ff067e24 */ /* 0x000fe2000f8e00ff */
[----:B------:R-:W-:Y:S01]  /*a660*/  MOV R7, UR5 ;  /* 0x0000000500077c02 */ /* 0x000fe20008000f00 */
[----:B------:R-:W4:Y:S04]  /*a670*/  @P4 LDG.E R9, desc[UR38][R4.64] ;  /* 0x0000002604094981 */ /* 0x000f28000c1e1900 */
[----:B------:R5:W4:Y:S01]  /*a680*/  @P1 LDG.E R6, desc[UR38][R6.64] ;  /* 0x0000002606061981 */ /* 0x000b22000c1e1900 */
[----:B------:R-:W-:Y:S01]  /*a690*/  LEA.HI R19, R10, R13, RZ, 0x3 ;  /* 0x0000000d0a137211 */ /* 0x000fe200078f18ff */
[----:B------:R-:W-:-:S03]  /*a6a0*/  ULDC UR4, c[0x0][0x808] ;  /* 0x0002020000047ab9 */ /* 0x000fc60000000800 */
[----:B-1----:R-:W-:Y:S02]  /*a6b0*/  LOP3.LUT R0, R19, 0x1ffffff8, RZ, 0xc0, !PT ;  /* 0x1ffffff813007812 */ /* 0x002fe400078ec0ff */
[----:B------:R-:W-:-:S03]  /*a6c0*/  SHF.R.S32.HI R19, RZ, 0x3, R19 ;  /* 0x00000003ff137819 */ /* 0x000fc60000011413 */
[----:B------:R-:W-:Y:S01]  /*a6d0*/  IMAD.IADD R0, R13, 0x1, -R0 ;  /* 0x000000010d007824 */ /* 0x000fe200078e0a00 */
[----:B-----5:R-:W-:Y:S01]  /*a6e0*/  LEA.HI R7, R10, R13, RZ, 0x6 ;  /* 0x0000000d0a077211 */ /* 0x020fe200078f30ff */
[----:B--2---:R-:W-:-:S03]  /*a6f0*/  IMAD.SHL.U32 R2, R19, 0x40, RZ ;  /* 0x0000004013027824 */ /* 0x004fc600078e00ff */
[----:B------:R-:W-:Y:S01]  /*a700*/  SHF.L.U32 R20, R0, 0x3, RZ ;  /* 0x0000000300147819 */ /* 0x000fe200000006ff */
[----:B------:R-:W-:Y:S01]  /*a710*/  IMAD.SHL.U32 R7, R7, 0x8, RZ ;  /* 0x0000000807077824 */ /* 0x000fe200078e00ff */
[----:B------:R-:W-:Y:S02]  /*a720*/  LOP3.LUT R11, R2, 0x1c0, RZ, 0xc0, !PT ;  /* 0x000001c0020b7812 */ /* 0x000fe400078ec0ff */
[----:B---3--:R-:W-:Y:S02]  /*a730*/  CS2R R2, SRZ ;  /* 0x0000000000027805 */ /* 0x008fe4000001ff00 */
[----:B------:R-:W-:Y:S02]  /*a740*/  LOP3.LUT R0, R11, 0x38, R20, 0xf8, !PT ;  /* 0x000000380b007812 */ /* 0x000fe400078ef814 */
[----:B------:R-:W-:-:S04]  /*a750*/  SHF.R.U32.HI R11, RZ, 0x3, R11 ;  /* 0x00000003ff0b7819 */ /* 0x000fc8000001160b */
[----:B------:R-:W-:-:S04]  /*a760*/  LOP3.LUT R0, R0, R11, RZ, 0x3c, !PT ;  /* 0x0000000b00007212 */ /* 0x000fc800078e3cff */
[----:B------:R-:W-:Y:S01]  /*a770*/  LOP3.LUT R0, R0, 0x7ffffe00, R7, 0xf8, !PT ;  /* 0x7ffffe0000007812 */ /* 0x000fe200078ef807 */
[--C-:B----4-:R-:W-:Y:S01]  /*a780*/  @P4 IMAD.MOV.U32 R2, RZ, RZ, R9.reuse ;  /* 0x000000ffff024224 */ /* 0x110fe200078e0009 */
[----:B------:R-:W-:Y:S02]  /*a790*/  @P4 SHF.R.S32.HI R3, RZ, 0x1f, R9 ;  /* 0x0000001fff034819 */ /* 0x000fe40000011409 */
[----:B------:R-:W-:Y:S02]  /*a7a0*/  @P1 R2UR UR4, R6 ;  /* 0x00000000060412ca */ /* 0x000fe400000e0000 */
[----:B------:R-:W-:Y:S01]  /*a7b0*/  IADD3 R16, P0, R19, R2, RZ ;  /* 0x0000000213107210 */ /* 0x000fe20007f1e0ff */
[----:B------:R-:W-:-:S12]  /*a7c0*/  @P1 BRA `(.L_x_3039) ;  /* 0x0000000000181947 */ /* 0x000fd80003800000 */
[----:B------:R-:W-:Y:S05]  /*a7d0*/  @!P4 BRA `(.L_x_3039) ;  /* 0x000000000014c947 */ /* 0x000fea0003800000 */
[----:B------:R-:W2:Y:S04]  /*a7e0*/  LDG.E R7, desc[UR38][R4.64] ;  /* 0x0000002604077981 */ /* 0x000ea8000c1e1900 */
[----:B------:R-:W3:Y:S01]  /*a7f0*/  LDG.E R6, desc[UR38][R4.64+0x4] ;  /* 0x0000042604067981 */ /* 0x000ee2000c1e1900 */
[----:B--2---:R-:W-:Y:S02]  /*a800*/  R2UR UR5, R7 ;  /* 0x00000000070572ca */ /* 0x004fe400000e0000 */
[----:B---3--:R-:W-:-:S13]  /*a810*/  R2UR UR4, R6 ;  /* 0x00000000060472ca */ /* 0x008fda00000e0000 */
[----:B------:R-:W-:-:S12]  /*a820*/  UIADD3 UR4, -UR5, UR4, URZ ;  /* 0x0000000405047290 */ /* 0x000fd8000fffe13f */
.L_x_3039:
[----:B------:R-:W-:Y:S01]  /*a830*/  LEA R0, R0, UR6, 0x1 ;  /* 0x0000000600007c11 */ /* 0x000fe2000f8e08ff */
[----:B------:R-:W1:Y:S01]  /*a840*/  LDC R31, c[0x0][0x83c] ;  /* 0x00020f00ff1f7b82 */ /* 0x000e620000000800 */
[----:B------:R-:W-:Y:S01]  /*a850*/  UIMAD UR4, UR37, -0x80, UR4 ;  /* 0xffffff80250478a4 */ /* 0x000fe2000f8e0204 */
[C---:B------:R-:W-:Y:S01]  /*a860*/  VIADD R2, R19.reuse, 0x20 ;  /* 0x0000002013027836 */ /* 0x040fe20000000000 */
[----:B------:R-:W-:Y:S01]  /*a870*/  USHF.R.S32.HI UR5, URZ, 0x1f, UR41 ;  /* 0x0000001f3f057899 */ /* 0x000fe20008011429 */
[----:B------:R2:W3:Y:S01]  /*a880*/  LDS.128 R12, [R0+0x1000] ;  /* 0x00100000000c7984 */ /* 0x0004e20000000c00 */
[----:B------:R-:W-:Y:S01]  /*a890*/  ULDC.64 UR6, c[0x0][0x850] ;  /* 0x0002140000067ab9 */ /* 0x000fe20000000a00 */
[C---:B------:R-:W-:Y:S01]  /*a8a0*/  LEA.HI.X.SX32 R17, R19.reuse, R3, 0x1, P0 ;  /* 0x0000000313117211 */ /* 0x040fe200000f0eff */
[----:B------:R-:W-:Y:S01]  /*a8b0*/  IMAD.U32 R3, RZ, RZ, UR6 ;  /* 0x00000006ff037e24 */ /* 0x000fe2000f8e00ff */
[----:B------:R2:W4:Y:S01]  /*a8c0*/  LDS.128 R8, [R0+0x2000] ;  /* 0x0020000000087984 */ /* 0x0005220000000c00 */
[----:B------:R-:W-:Y:S01]  /*a8d0*/  MOV R22, UR4 ;  /* 0x0000000400167c02 */ /* 0x000fe20008000f00 */
[----:B------:R-:W-:Y:S01]  /*a8e0*/  UIMAD UR4, UR46, UR6, URZ ;  /* 0x000000062e0472a4 */ /* 0x000fe2000f8e023f */
[--C-:B------:R-:W-:Y:S01]  /*a8f0*/  SHF.R.S32.HI R21, RZ, 0x1f, R20.reuse ;  /* 0x0000001fff157819 */ /* 0x100fe20000011414 */
[----:B------:R2:W2:Y:S01]  /*a900*/  LDS.128 R4, [R0+0x3000] ;  /* 0x0030000000047984 */ /* 0x0004a20000000c00 */
[----:B------:R-:W-:Y:S01]  /*a910*/  VIMNMX R22, R22, 0x80, PT ;  /* 0x0000008016167848 */ /* 0x000fe20003fe0100 */
[----:B------:R-:W2:Y:S01]  /*a920*/  LDC R33, c[0x0][0x80c] ;  /* 0x00020300ff217b82 */ /* 0x000ea20000000800 */
[----:B------:R-:W-:Y:S01]  /*a930*/  IMAD.U32 R30, RZ, RZ, UR5 ;  /* 0x00000005ff1e7e24 */ /* 0x000fe2000f8e00ff */
[----:B------:R-:W-:Y:S01]  /*a940*/  UIMAD UR4, UR40, UR7, UR4 ;  /* 0x00000007280472a4 */ /* 0x000fe2000f8e0204 */
[-C--:B------:R-:W-:Y:S01]  /*a950*/  ISETP.GE.AND P3, PT, R19, R22.reuse, PT ;  /* 0x000000161300720c */ /* 0x080fe20003f66270 */
[----:B------:R-:W-:Y:S01]  /*a960*/  IMAD.U32 R27, RZ, RZ, UR37 ;  /* 0x00000025ff1b7e24 */ /* 0x000fe2000f8e00ff */
[-C--:B------:R-:W-:Y:S01]  /*a970*/  ISETP.GE.AND P2, PT, R2, R22.reuse, PT ;  /* 0x000000160200720c */ /* 0x080fe20003f46270 */
[----:B------:R-:W-:Y:S01]  /*a980*/  IMAD.WIDE.U32 R2, R3, UR40, R20 ;  /* 0x0000002803027c25 */ /* 0x000fe2000f8e0014 */
[C---:B------:R-:W-:Y:S01]  /*a990*/  IADD3 R18, R19.reuse, 0x40, RZ ;  /* 0x0000004013127810 */ /* 0x040fe20007ffe0ff */
[----:B------:R-:W-:Y:S01]  /*a9a0*/  BSSY B0, `(.L_x_3040) ;  /* 0x000001c000007945 */ /* 0x000fe20003800000 */
[----:B------:R-:W-:Y:S01]  /*a9b0*/  SEL R30, R30, RZ, !P4 ;  /* 0x000000ff1e1e7207 */ /* 0x000fe20006000000 */
[----:B------:R-:W-:Y:S01]  /*a9c0*/  VIADD R19, R19, 0x60 ;  /* 0x0000006013137836 */ /* 0x000fe20000000000 */
[----:B-1----:R-:W-:Y:S01]  /*a9d0*/  ISETP.GE.OR P6, PT, R20, R31, P3 ;  /* 0x0000001f1400720c */ /* 0x002fe20001fc6670 */
[----:B------:R-:W-:Y:S01]  /*a9e0*/  IMAD.WIDE R26, R27, 0x80, R16 ;  /* 0x000000801b1a7825 */ /* 0x000fe200078e0210 */
[----:B------:R-:W-:Y:S01]  /*a9f0*/  IADD3 R3, R3, UR4, RZ ;  /* 0x0000000403037c10 */ /* 0x000fe2000fffe0ff */
[----:B------:R-:W-:Y:S01]  /*aa00*/  ULDC.64 UR4, c[0x0][0x858] ;  /* 0x0002160000047ab9 */ /* 0x000fe20000000a00 */
[----:B------:R-:W-:Y:S01]  /*aa10*/  ISETP.GE.AND P1, PT, R18, R22, PT ;  /* 0x000000161200720c */ /* 0x000fe20003f26270 */
[----:B------:R-:W-:Y:S01]  /*aa20*/  IMAD R18, R30, UR4, RZ ;  /* 0x000000041e127c24 */ /* 0x000fe2000f8e02ff */
[----:B------:R-:W-:-:S02]  /*aa30*/  SEL R35, RZ, UR41, P4 ;  /* 0x00000029ff237c07 */ /* 0x000fc4000a000000 */
[----:B------:R-:W-:Y:S02]  /*aa40*/  ISETP.GE.AND P0, PT, R19, R22, PT ;  /* 0x000000161300720c */ /* 0x000fe40003f06270 */
[CC--:B------:R-:W-:Y:S01]  /*aa50*/  ISETP.GE.OR P5, PT, R20.reuse, R31.reuse, P2 ;  /* 0x0000001f1400720c */ /* 0x0c0fe200017a6670 */
[C---:B------:R-:W-:Y:S01]  /*aa60*/  IMAD R23, R35.reuse, UR5, R18 ;  /* 0x0000000523177c24 */ /* 0x040fe2000f8e0212 */
[----:B------:R-:W-:Y:S01]  /*aa70*/  ISETP.GE.OR P4, PT, R20, R31, P1 ;  /* 0x0000001f1400720c */ /* 0x000fe20000f86670 */
[----:B------:R-:W-:-:S04]  /*aa80*/  IMAD.WIDE.U32 R28, R35, UR4, R2 ;  /* 0x00000004231c7c25 */ /* 0x000fc8000f8e0002 */
        /* <DEDUP_REMOVED lines=13> */
.L_x_3041:
[----:B------:R-:W-:Y:S05]  /*ab60*/  BSYNC B0 ;  /* 0x0000000000007941 */ /* 0x000fea0003800000 */
.L_x_3040:
[----:B-1----:R1:W2:Y:S01]  /*ab70*/  LDS.128 R16, [R0+0x5000] ;  /* 0x0050000000107984 */ /* 0x0022a20000000c00 */
[----:B------:R-:W-:Y:S01]  /*ab80*/  BSSY B0, `(.L_x_3042) ;  /* 0x0000010000007945 */ /* 0x000fe20003800000 */
[----:B------:R-:W-:-:S03]  /*ab90*/  ISETP.GE.OR P6, PT, R20, R31, P0 ;  /* 0x0000001f1400720c */ /* 0x000fc600007c6670 */
[----:B------:R-:W-:Y:S10]  /*aba0*/  @P5 BRA `(.L_x_3043) ;  /* 0x0000000000345947 */ /* 0x000ff40003800000 */
[----:B------:R-:W-:Y:S01]  /*abb0*/  IADD3 R25, P5, R26, 0x20, RZ ;  /* 0x000000201a197810 */ /* 0x000fe20007fbe0ff */
[----:B------:R-:W-:Y:S01]  /*abc0*/  ULDC.64 UR4, c[0x0][0x848] ;  /* 0x0002120000047ab9 */ /* 0x000fe20000000a00 */
[----:B------:R-:W-:-:S03]  /*abd0*/  IMAD.MOV.U32 R3, RZ, RZ, R23 ;  /* 0x000000ffff037224 */ /* 0x000fc600078e0017 */
[----:B------:R-:W-:-:S04]  /*abe0*/  IMAD.X R2, RZ, RZ, R27, P5 ;  /* 0x000000ffff027224 */ /* 0x000fc800028e061b */
[----:B------:R-:W-:Y:S01]  /*abf0*/  IMAD R24, R2, UR4, RZ ;  /* 0x0000000402187c24 */ /* 0x000fe2000f8e02ff */
[----:B------:R-:W-:-:S05]  /*ac00*/  MOV R2, R28 ;  /* 0x0000001c00027202 */ /* 0x000fca0000000f00 */
[----:B------:R-:W-:-:S04]  /*ac10*/  IMAD.WIDE.U32 R2, R25, UR4, R2 ;  /* 0x0000000419027c25 */ /* 0x000fc8000f8e0002 */
[----:B------:R-:W-:Y:S01]  /*ac20*/  IMAD R25, R25, UR5, R24 ;  /* 0x0000000519197c24 */ /* 0x000fe2000f8e0218 */
[----:B------:R-:W-:Y:S02]  /*ac30*/  ULDC.64 UR4, c[0x0][0x830] ;  /* 0x00020c0000047ab9 */ /* 0x000fe40000000a00 */
[----:B------:R-:W-:Y:S01]  /*ac40*/  LEA R24, P5, R2, UR4, 0x1 ;  /* 0x0000000402187c11 */ /* 0x000fe2000f8a08ff */
[----:B------:R-:W-:-:S05]  /*ac50*/  IMAD.IADD R3, R3, 0x1, R25 ;  /* 0x0000000103037824 */ /* 0x000fca00078e0219 */
[----:B------:R-:W-:-:S05]  /*ac60*/  LEA.HI.X R25, R2, UR5, R3, 0x1, P5 ;  /* 0x0000000502197c11 */ /* 0x000fca000a8f0c03 */
[----:B--2---:R3:W-:Y:S02]  /*ac70*/  STG.E.128 desc[UR38][R24.64], R16 ;  /* 0x0000001018007986 */ /* 0x0047e4000c101d26 */
.L_x_3043:
[----:B------:R-:W-:Y:S05]  /*ac80*/  BSYNC B0 ;  /* 0x0000000000007941 */ /* 0x000fea0003800000 */
.L_x_3042:
[----:B--23--:R2:W3:Y:S01]  /*ac90*/  LDS.128 R16, [R0+0x6000] ;  /* 0x0060000000107984 */ /* 0x00c4e20000000c00 */
[----:B------:R-:W-:Y:S04]  /*aca0*/  BSSY B0, `(.L_x_3044) ;  /* 0x000000f000007945 */ /* 0x000fe80003800000 */
[----:B------:R-:W-:Y:S05]  /*acb0*/  @P4 BRA `(.L_x_3045) ;  /* 0x0000000000344947 */ /* 0x000fea0003800000 */
[----:B------:R-:W-:Y:S01]  /*acc0*/  IADD3 R25, P4, R26, 0x40, RZ ;  /* 0x000000401a197810 */ /* 0x000fe20007f9e0ff */
[----:B------:R-:W-:Y:S01]  /*acd0*/  ULDC.64 UR4, c[0x0][0x848] ;  /* 0x0002120000047ab9 */ /* 0x000fe20000000a00 */
[----:B------:R-:W-:Y:S02]  /*ace0*/  IMAD.MOV.U32 R3, RZ, RZ, R23 ;  /* 0x000000ffff037224 */ /* 0x000fe400078e0017 */
[----:B------:R-:W-:-:S05]  /*acf0*/  IADD3.X R2, RZ, R27, RZ, P4, !PT ;  /* 0x0000001bff027210 */ /* 0x000fca00027fe4ff */
[----:B------:R-:W-:Y:S02]  /*ad00*/  IMAD R24, R2, UR4, RZ ;  /* 0x0000000402187c24 */ /* 0x000fe4000f8e02ff */
[----:B------:R-:W-:-:S04]  /*ad10*/  IMAD.MOV.U32 R2, RZ, RZ, R28 ;  /* 0x000000ffff027224 */ /* 0x000fc800078e001c */
[----:B------:R-:W-:-:S04]  /*ad20*/  IMAD.WIDE.U32 R2, R25, UR4, R2 ;  /* 0x0000000419027c25 */ /* 0x000fc8000f8e0002 */
[----:B------:R-:W-:Y:S01]  /*ad30*/  IMAD R25, R25, UR5, R24 ;  /* 0x0000000519197c24 */ /* 0x000fe2000f8e0218 */
[----:B------:R-:W-:Y:S02]  /*ad40*/  ULDC.64 UR4, c[0x0][0x830] ;  /* 0x00020c0000047ab9 */ /* 0x000fe40000000a00 */
[----:B------:R-:W-:Y:S02]  /*ad50*/  LEA R24, P4, R2, UR4, 0x1 ;  /* 0x0000000402187c11 */ /* 0x000fe4000f8808ff */
[----:B------:R-:W-:-:S04]  /*ad60*/  IADD3 R3, R3, R25, RZ ;  /* 0x0000001903037210 */ /* 0x000fc80007ffe0ff */
[----:B------:R-:W-:-:S05]  /*ad70*/  LEA.HI.X R25, R2, UR5, R3, 0x1, P4 ;  /* 0x0000000502197c11 */ /* 0x000fca000a0f0c03 */
[----:B---3--:R4:W-:Y:S02]  /*ad80*/  STG.E.128 desc[UR38][R24.64], R16 ;  /* 0x0000001018007986 */ /* 0x0089e4000c101d26 */
.L_x_3045:
[----:B------:R-:W-:Y:S05]  /*ad90*/  BSYNC B0 ;  /* 0x0000000000007941 */ /* 0x000fea0003800000 */
.L_x_3044:
[----:B---34-:R3:W4:Y:S01]  /*ada0*/  LDS.128 R16, [R0+0x7000] ;  /* 0x0070000000107984 */ /* 0x0187220000000c00 */
[----:B------:R-:W-:Y:S04]  /*adb0*/  BSSY B0, `(.L_x_3046) ;  /* 0x000000f000007945 */ /* 0x000fe80003800000 */
[----:B------:R-:W-:Y:S05]  /*adc0*/  @P6 BRA `(.L_x_3047) ;  /* 0x0000000000346947 */ /* 0x000fea0003800000 */
[----:B------:R-:W-:Y:S01]  /*add0*/  IADD3 R25, P4, R26, 0x60, RZ ;  /* 0x000000601a197810 */ /* 0x000fe20007f9e0ff */
[----:B------:R-:W-:Y:S01]  /*ade0*/  ULDC.64 UR4, c[0x0][0x848] ;  /* 0x0002120000047ab9 */ /* 0x000fe20000000a00 */
[----:B------:R-:W-:-:S03]  /*adf0*/  MOV R3, R23 ;  /* 0x0000001700037202 */ /* 0x000fc60000000f00 */
[----:B------:R-:W-:-:S04]  /*ae00*/  IMAD.X R2, RZ, RZ, R27, P4 ;  /* 0x000000ffff027224 */ /* 0x000fc800020e061b */
[----:B------:R-:W-:Y:S02]  /*ae10*/  IMAD R22, R2, UR4, RZ ;  /* 0x0000000402167c24 */ /* 0x000fe4000f8e02ff */
[----:B------:R-:W-:-:S04]  /*ae20*/  IMAD.MOV.U32 R2, RZ, RZ, R28 ;  /* 0x000000ffff027224 */ /* 0x000fc800078e001c */
[----:B------:R-:W-:-:S04]  /*ae30*/  IMAD.WIDE.U32 R2, R25, UR4, R2 ;  /* 0x0000000419027c25 */ /* 0x000fc8000f8e0002 */
[----:B------:R-:W-:Y:S01]  /*ae40*/  IMAD R25, R25, UR5, R22 ;  /* 0x0000000519197c24 */ /* 0x000fe2000f8e0216 */
[----:B------:R-:W-:Y:S02]  /*ae50*/  ULDC.64 UR4, c[0x0][0x830] ;  /* 0x00020c0000047ab9 */ /* 0x000fe40000000a00 */
[----:B------:R-:W-:Y:S01]  /*ae60*/  LEA R22, P4, R2, UR4, 0x1 ;  /* 0x0000000402167c11 */ /* 0x000fe2000f8808ff */
[----:B------:R-:W-:-:S05]  /*ae70*/  IMAD.IADD R3, R3, 0x1, R25 ;  /* 0x0000000103037824 */ /* 0x000fca00078e0219 */
[----:B------:R-:W-:-:S05]  /*ae80*/  LEA.HI.X R23, R2, UR5, R3, 0x1, P4 ;  /* 0x0000000502177c11 */ /* 0x000fca000a0f0c03 */
[----:B----4-:R4:W-:Y:S02]  /*ae90*/  STG.E.128 desc[UR38][R22.64], R16 ;  /* 0x0000001016007986 */ /* 0x0109e4000c101d26 */
.L_x_3047:
[----:B------:R-:W-:Y:S05]  /*aea0*/  BSYNC B0 ;  /* 0x0000000000007941 */ /* 0x000fea0003800000 */
.L_x_3046:
[----:B----4-:R4:W1:Y:S01]  /*aeb0*/  LDS.128 R16, [R0] ;  /* 0x0000000000107984 */ /* 0x0108620000000c00 */
[----:B------:R-:W-:Y:S01]  /*aec0*/  ULDC.64 UR6, c[0x0][0x820] ;  /* 0x0002080000067ab9 */ /* 0x000fe20000000a00 */
[CC--:B------:R-:W-:Y:S01]  /*aed0*/  ISETP.GE.OR P3, PT, R20.reuse, R33.reuse, P3 ;  /* 0x000000211400720c */ /* 0x0c0fe20001f66670 */
[----:B------:R-:W-:Y:S02]  /*aee0*/  UIMAD UR4, UR46, UR6, URZ ;  /* 0x000000062e0472a4 */ /* 0x000fe4000f8e023f */
[----:B------:R-:W-:Y:S01]  /*aef0*/  IMAD.U32 R3, RZ, RZ, UR6 ;  /* 0x00000006ff037e24 */ /* 0x000fe2000f8e00ff */
[----:B------:R-:W-:Y:S01]  /*af00*/  BSSY B0, `(.L_x_3048) ;  /* 0x0000017000007945 */ /* 0x000fe20003800000 */
[CC--:B------:R-:W-:Y:S01]  /*af10*/  ISETP.GE.OR P2, PT, R20.reuse, R33.reuse, P2 ;  /* 0x000000211400720c */ /* 0x0c0fe20001746670 */
[----:B------:R-:W-:Y:S02]  /*af20*/  UIMAD UR4, UR40, UR7, UR4 ;  /* 0x00000007280472a4 */ /* 0x000fe4000f8e0204 */
[----:B------:R-:W-:Y:S01]  /*af30*/  IMAD.WIDE.U32 R2, R3, UR40, R20 ;  /* 0x0000002803027c25 */ /* 0x000fe2000f8e0014 */
[----:B------:R-:W-:-:S02]  /*af40*/  ISETP.GE.OR P1, PT, R20, R33, P1 ;  /* 0x000000211400720c */ /* 0x000fc40000f26670 */
[----:B------:R-:W-:Y:S02]  /*af50*/  ISETP.GE.OR P0, PT, R20, R33, P0 ;  /* 0x000000211400720c */ /* 0x000fe40000706670 */
[----:B------:R-:W-:Y:S01]  /*af60*/  IADD3 R3, R3, UR4, RZ ;  /* 0x0000000403037c10 */ /* 0x000fe2000fffe0ff */
[----:B------:R-:W-:Y:S02]  /*af70*/  ULDC.64 UR4, c[0x0][0x828] ;  /* 0x00020a0000047ab9 */ /* 0x000fe40000000a00 */
[----:B------:R-:W-:Y:S02]  /*af80*/  IMAD R21, R30, UR4, RZ ;  /* 0x000000041e157c24 */ /* 0x000fe4000f8e02ff */
[----:B------:R-:W-:-:S04]  /*af90*/  IMAD.WIDE.U32 R24, R35, UR4, R2 ;  /* 0x0000000423187c25 */ /* 0x000fc8000f8e0002 */
[----:B------:R-:W-:-:S04]  /*afa0*/  IMAD R21, R35, UR5, R21 ;  /* 0x0000000523157c24 */ /* 0x000fc8000f8e0215 */
[----:B------:R-:W-:Y:S01]  /*afb0*/  IMAD.IADD R21, R25, 0x1, R21 ;  /* 0x0000000119157824 */ /* 0x000fe200078e0215 */
[----:B----4-:R-:W-:Y:S06]  /*afc0*/  @P3 BRA `(.L_x_3049) ;  /* 0x0000000000283947 */ /* 0x010fec0003800000 */
        /* <DEDUP_REMOVED lines=10> */
.L_x_3049:
[----:B------:R-:W-:Y:S05]  /*b070*/  BSYNC B0 ;  /* 0x0000000000007941 */ /* 0x000fea0003800000 */
.L_x_3048:
[----:B------:R-:W-:Y:S04]  /*b080*/  BSSY B0, `(.L_x_3050) ;  /* 0x000000f000007945 */ /* 0x000fe80003800000 */
[----:B------:R-:W-:Y:S05]  /*b090*/  @P2 BRA `(.L_x_3051) ;  /* 0x0000000000342947 */ /* 0x000fea0003800000 */
[----:B-1--4-:R-:W-:Y:S01]  /*b0a0*/  IADD3 R17, P2, R26, 0x20, RZ ;  /* 0x000000201a117810 */ /* 0x012fe20007f5e0ff */
[----:B------:R-:W-:Y:S01]  /*b0b0*/  ULDC.64 UR4, c[0x0][0x818] ;  /* 0x0002060000047ab9 */ /* 0x000fe20000000a00 */
[----:B------:R-:W-:Y:S01]  /*b0c0*/  MOV R3, R21 ;  /* 0x0000001500037202 */ /* 0x000fe20000000f00 */
[----:B------:R-:W-:Y:S02]  /*b0d0*/  IMAD.MOV.U32 R2, RZ, RZ, R24 ;  /* 0x000000ffff027224 */ /* 0x000fe400078e0018 */
[----:B--23--:R-:W-:Y:S02]  /*b0e0*/  IMAD.X R0, RZ, RZ, R27, P2 ;  /* 0x000000ffff007224 */ /* 0x00cfe400010e061b */
        /* <DEDUP_REMOVED lines=8> */
.L_x_3051:
[----:B------:R-:W-:Y:S05]  /*b170*/  BSYNC B0 ;  /* 0x0000000000007941 */ /* 0x000fea0003800000 */
.L_x_3050:
[----:B------:R-:W-:Y:S04]  /*b180*/  BSSY B0, `(.L_x_3052) ;  /* 0x000000f000007945 */ /* 0x000fe80003800000 */
[----:B------:R-:W-:Y:S05]  /*b190*/  @P1 BRA `(.L_x_3053) ;  /* 0x0000000000341947 */ /* 0x000fea0003800000 */
[----:B-1----:R-:W-:Y:S01]  /*b1a0*/  IADD3 R13, P1, R26, 0x40, RZ ;  /* 0x000000401a0d7810 */ /* 0x002fe20007f3e0ff */
        /* <DEDUP_REMOVED lines=12> */
.L_x_3053:
[----:B------:R-:W-:Y:S05]  /*b270*/  BSYNC B0 ;  /* 0x0000000000007941 */ /* 0x000fea0003800000 */
.L_x_3052:
[----:B------:R-:W-:Y:S05]  /*b280*/  @P0 BRA `(.L_x_3001) ;  /* 0x0000004800240947 */ /* 0x000fea0003800000 */
[----:B-1----:R-:W-:Y:S01]  /*b290*/  IADD3 R9, P0, R26, 0x60, RZ ;  /* 0x000000601a097810 */ /* 0x002fe20007f1e0ff */
[----:B------:R-:W-:Y:S01]  /*b2a0*/  ULDC.64 UR4, c[0x0][0x818] ;  /* 0x0002060000047ab9 */ /* 0x000fe20000000a00 */
[----:B------:R-:W-:Y:S02]  /*b2b0*/  IMAD.MOV.U32 R2, RZ, RZ, R24 ;  /* 0x000000ffff027224 */ /* 0x000fe400078e0018 */
[----:B--23--:R-:W-:Y:S01]  /*b2c0*/  IADD3.X R0, RZ, R27, RZ, P0, !PT ;  /* 0x0000001bff007210 */ /* 0x00cfe200007fe4ff */
        /* <DEDUP_REMOVED lines=8> */
[----:B------:R1:W-:Y:S01]  /*b350*/  STG.E.128 desc[UR38][R8.64], R4 ;  /* 0x0000000408007986 */ /* 0x0003e2000c101d26 */
[----:B------:R-:W-:Y:S05]  /*b360*/  BRA `(.L_x_3001) ;  /* 0x0000004400ec7947 */ /* 0x000fea0003800000 */
.L_x_3038:
[----:B------:R-:W-:Y:S01]  /*b370*/  ULDC.64 UR4, c[0x0][0x870] ;  /* 0x00021c0000047ab9 */ /* 0x000fe20000000a00 */
[----:B------:R-:W-:Y:S01]  /*b380*/  ULDC.64 UR6, c[0x0][0x870] ;  /* 0x00021c0000067ab9 */ /* 0x000fe20000000a00 */
[----:B------:R-:W-:Y:S01]  /*b390*/  UIMAD.WIDE UR4, UR41, 0x4, UR4 ;  /* 0x00000004290478a5 */ /* 0x000fe2000f8e0204 */
[----:B------:R-:W-:-:S04]  /*b3a0*/  ISETP.NE.U32.AND P0, PT, RZ, UR6, PT ;  /* 0x00000006ff007c0c */ /* 0x000fc8000bf05070 */
[----:B------:R-:W-:Y:S01]  /*b3b0*/  ISETP.NE.AND.EX P4, PT, RZ, UR7, PT, P0 ;  /* 0x00000007ff007c0c */ /* 0x000fe2000bf85300 */
[----:B------:R-:W-:Y:S02]  /*b3c0*/  IMAD.U32 R4, RZ, RZ, UR4 ;  /* 0x00000004ff047e24 */ /* 0x000fe4000f8e00ff */
[----:B------:R-:W-:Y:S01]  /*b3d0*/  IMAD.U32 R5, RZ, RZ, UR5 ;  /* 0x00000005ff057e24 */ /* 0x000fe2000f8e00ff */
[----:B------:R-:W-:Y:S02]  /*b3e0*/  ULDC.64 UR4, c[0x0][0x878] ;  /* 0x00021e0000047ab9 */ /* 0x000fe40000000a00 */
[----:B------:R-:W-:-:S04]  /*b3f0*/  UISETP.NE.U32.AND UP0, UPT, UR4, URZ, UPT ;  /* 0x0000003f0400728c */ /* 0x000fc8000bf05070 */
[----:B------:R-:W-:-:S03]  /*b400*/  UISETP.NE.AND.EX UP0, UPT, UR5, URZ, UPT, UP0 ;  /* 0x0000003f0500728c */ /* 0x000fc6000bf05300 */
[----:B--2---:R-:W2:Y:S01]  /*b410*/  @P4 LDG.E R9, desc[UR38][R4.64] ;  /* 0x0000002604094981 */ /* 0x004ea2000c1e1900 */
[----:B------:R-:W-:Y:S02]  /*b420*/  ULDC UR6, c[0x0][0x808] ;  /* 0x0002020000067ab9 */ /* 0x000fe40000000800 */
[----:B------:R-:W-:Y:S02]  /*b430*/  PLOP3.LUT P1, PT, PT, PT, UP0, 0x80, 0x0 ;  /* 0x000000000000781c */ /* 0x000fe40003f2f008 */
[----:B------:R-:W-:-:S03]  /*b440*/  MOV R0, UR6 ;  /* 0x0000000600007c02 */ /* 0x000fc60008000f00 */
[----:B------:R-:W-:Y:S02]  /*b450*/  @UP0 ULDC.64 UR4, c[0x0][0x878] ;  /* 0x00021e0000040ab9 */ /* 0x000fe40000000a00 */
[----:B------:R-:W-:-:S06]  /*b460*/  @UP0 UIMAD.WIDE UR4, UR41, 0x4, UR4 ;  /* 0x00000004290408a5 */ /* 0x000fcc000f8e0204 */
[----:B------:R-:W-:Y:S02]  /*b470*/  IMAD.U32 R6, RZ, RZ, UR4 ;  /* 0x00000004ff067e24 */ /* 0x000fe4000f8e00ff */
[----:B------:R-:W-:-:S05]  /*b480*/  IMAD.U32 R7, RZ, RZ, UR5 ;  /* 0x00000005ff077e24 */ /* 0x000fca000f8e00ff */
[----:B------:R3:W5:Y:S01]  /*b490*/  @P1 LDG.E R0, desc[UR38][R6.64] ;  /* 0x0000002606001981 */ /* 0x000762000c1e1900 */
[----:B------:R-:W4:Y:S02]  /*b4a0*/  S2R R2, SR_TID.X ;  /* 0x0000000000027919 */ /* 0x000f240000002100 */
[----:B----4-:R-:W-:Y:S02]  /*b4b0*/  IADD3 R8, R2, -0x80, RZ ;  /* 0xffffff8002087810 */ /* 0x010fe40007ffe0ff */
[----:B------:R-:W-:Y:S02]  /*b4c0*/  CS2R R2, SRZ ;  /* 0x0000000000027805 */ /* 0x000fe4000001ff00 */
[----:B------:R-:W-:-:S04]  /*b4d0*/  SHF.R.S32.HI R11, RZ, 0x1f, R8 ;  /* 0x0000001fff0b7819 */ /* 0x000fc80000011408 */
[----:B------:R-:W-:-:S04]  /*b4e0*/  LEA.HI R11, R11, R8, RZ, 0x3 ;  /* 0x000000080b0b7211 */ /* 0x000fc800078f18ff */
[----:B-1----:R-:W-:Y:S02]  /*b4f0*/  SHF.R.S32.HI R13, RZ, 0x3, R11 ;  /* 0x00000003ff0d7819 */ /* 0x002fe4000001140b */
[----:B------:R-:W-:-:S05]  /*b500*/  LOP3.LUT R11, R11, 0x1ffffff8, RZ, 0xc0, !PT ;  /* 0x1ffffff80b0b7812 */ /* 0x000fca00078ec0ff */
[----:B------:R-:W-:Y:S02]  /*b510*/  IMAD.IADD R11, R8, 0x1, -R11 ;  /* 0x00000001080b7824 */ /* 0x000fe400078e0a0b */
[--C-:B--2---:R-:W-:Y:S01]  /*b520*/  @P4 IMAD.MOV.U32 R2, RZ, RZ, R9.reuse ;  /* 0x000000ffff024224 */ /* 0x104fe200078e0009 */
[----:B------:R-:W-:Y:S02]  /*b530*/  @P4 SHF.R.S32.HI R3, RZ, 0x1f, R9 ;  /* 0x0000001fff034819 */ /* 0x000fe40000011409 */
[----:B------:R-:W-:Y:S02]  /*b540*/  MOV R9, UR37 ;  /* 0x0000002500097c02 */ /* 0x000fe40008000f00 */
[----:B------:R-:W-:-:S04]  /*b550*/  IADD3 R2, P0, R13, R2, RZ ;  /* 0x000000020d027210 */ /* 0x000fc80007f1e0ff */
[----:B------:R-:W-:Y:S01]  /*b560*/  LEA.HI.X.SX32 R3, R13, R3, 0x1, P0 ;  /* 0x000000030d037211 */ /* 0x000fe200000f0eff */
[----:B---3--:R-:W-:Y:S08]  /*b570*/  @P1 BRA `(.L_x_3054) ;  /* 0x0000000000101947 */ /* 0x008ff00003800000 */
[----:B------:R-:W-:Y:S05]  /*b580*/  @!P4 BRA `(.L_x_3054) ;  /* 0x00000000000cc947 */ /* 0x000fea0003800000 */
[----:B------:R-:W2:Y:S04]  /*b590*/  LDG.E R7, desc[UR38][R4.64] ;  /* 0x0000002604077981 */ /* 0x000ea8000c1e1900 */
[----:B-----5:R-:W2:Y:S02]  /*b5a0*/  LDG.E R0, desc[UR38][R4.64+0x4] ;  /* 0x0000042604007981 */ /* 0x020ea4000c1e1900 */
[----:B--2---:R-:W-:-:S07]  /*b5b0*/  IMAD.IADD R0, R0, 0x1, -R7 ;  /* 0x0000000100007824 */ /* 0x004fce00078e0a07 */
.L_x_3054:
[----:B------:R-:W1:Y:S01]  /*b5c0*/  LDC R17, c[0x0][0x80c] ;  /* 0x00020300ff117b82 */ /* 0x000e620000000800 */
[----:B------:R-:W-:Y:S01]  /*b5d0*/  IMAD.SHL.U32 R10, R11, 0x8, RZ ;  /* 0x000000080b0a7824 */ /* 0x000fe200078e00ff */
[----:B------:R-:W-:Y:S01]  /*b5e0*/  USHF.R.S32.HI UR5, URZ, 0x1f, UR41 ;  /* 0x0000001f3f057899 */ /* 0x000fe20008011429 */
[----:B-----5:R-:W-:Y:S01]  /*b5f0*/  IMAD R0, R9, -0x80, R0 ;  /* 0xffffff8009007824 */ /* 0x020fe200078e0200 */
[----:B------:R-:W-:Y:S01]  /*b600*/  ULDC.64 UR6, c[0x0][0x820] ;  /* 0x0002080000067ab9 */ /* 0x000fe20000000a00 */
[C---:B------:R-:W-:Y:S01]  /*b610*/  IADD3 R5, R13.reuse, 0x20, RZ ;  /* 0x000000200d057810 */ /* 0x040fe20007ffe0ff */
[----:B------:R-:W-:Y:S01]  /*b620*/  UIMAD UR4, UR46, UR6, URZ ;  /* 0x000000062e0472a4 */ /* 0x000fe2000f8e023f */
[--C-:B------:R-:W-:Y:S01]  /*b630*/  SHF.R.S32.HI R11, RZ, 0x1f, R10.reuse ;  /* 0x0000001fff0b7819 */ /* 0x100fe2000001140a */
[----:B------:R-:W2:Y:S01]  /*b640*/  LDC R19, c[0x0][0x83c] ;  /* 0x00020f00ff137b82 */ /* 0x000ea20000000800 */
[----:B------:R-:W-:Y:S01]  /*b650*/  IMAD.U32 R7, RZ, RZ, UR6 ;  /* 0x00000006ff077e24 */ /* 0x000fe2000f8e00ff */
[-C--:B------:R-:W-:Y:S01]  /*b660*/  ISETP.GE.AND P3, PT, R13, R0.reuse, PT ;  /* 0x000000000d00720c */ /* 0x080fe20003f66270 */
[----:B------:R-:W-:Y:S01]  /*b670*/  IMAD.U32 R12, RZ, RZ, UR5 ;  /* 0x00000005ff0c7e24 */ /* 0x000fe2000f8e00ff */
[----:B------:R-:W-:Y:S01]  /*b680*/  UIMAD UR4, UR40, UR7, UR4 ;  /* 0x00000007280472a4 */ /* 0x000fe2000f8e0204 */
[----:B------:R-:W-:Y:S01]  /*b690*/  ISETP.GE.AND P2, PT, R5, R0, PT ;  /* 0x000000000500720c */ /* 0x000fe20003f46270 */
[----:B------:R-:W-:Y:S01]  /*b6a0*/  IMAD.WIDE.U32 R4, R7, UR40, R10 ;  /* 0x0000002807047c25 */ /* 0x000fe2000f8e000a */
[----:B------:R-:W-:Y:S01]  /*b6b0*/  SEL R15, RZ, UR41, P4 ;  /* 0x00000029ff0f7c07 */ /* 0x000fe2000a000000 */
[----:B------:R-:W-:Y:S01]  /*b6c0*/  BSSY B0, `(.L_x_3055) ;  /* 0x000001c000007945 */ /* 0x000fe20003800000 */
[----:B------:R-:W-:Y:S01]  /*b6d0*/  SEL R12, R12, RZ, !P4 ;  /* 0x000000ff0c0c7207 */ /* 0x000fe20006000000 */
[C---:B------:R-:W-:Y:S01]  /*b6e0*/  VIADD R7, R13.reuse, 0x40 ;  /* 0x000000400d077836 */ /* 0x040fe20000000000 */
[----:B------:R-:W-:Y:S01]  /*b6f0*/  IADD3 R13, R13, 0x60, RZ ;  /* 0x000000600d0d7810 */ /* 0x000fe20007ffe0ff */
[----:B------:R-:W-:Y:S01]  /*b700*/  VIADD R5, R5, UR4 ;  /* 0x0000000405057c36 */ /* 0x000fe20008000000 */
[----:B------:R-:W-:-:S02]  /*b710*/  ULDC.64 UR4, c[0x0][0x828] ;  /* 0x00020a0000047ab9 */ /* 0x000fc40000000a00 */
[-C--:B------:R-:W-:Y:S01]  /*b720*/  ISETP.GE.AND P1, PT, R7, R0.reuse, PT ;  /* 0x000000000700720c */ /* 0x080fe20003f26270 */
[----:B------:R-:W-:Y:S01]  /*b730*/  IMAD.WIDE.U32 R8, R15, UR4, R4 ;  /* 0x000000040f087c25 */ /* 0x000fe2000f8e0004 */
[-C--:B-1----:R-:W-:Y:S02]  /*b740*/  ISETP.GE.OR P6, PT, R10, R17.reuse, P3 ;  /* 0x000000110a00720c */ /* 0x082fe40001fc6670 */
[----:B------:R-:W-:Y:S01]  /*b750*/  ISETP.GE.AND P0, PT, R13, R0, PT ;  /* 0x000000000d00720c */ /* 0x000fe20003f06270 */
[----:B------:R-:W-:Y:S01]  /*b760*/  IMAD R0, R12, UR4, RZ ;  /* 0x000000040c007c24 */ /* 0x000fe2000f8e02ff */
[----:B------:R-:W-:Y:S02]  /*b770*/  MOV R7, UR37 ;  /* 0x0000002500077c02 */ /* 0x000fe40008000f00 */
[CC--:B------:R-:W-:Y:S01]  /*b780*/  ISETP.GE.OR P5, PT, R10.reuse, R17.reuse, P2 ;  /* 0x000000110a00720c */ /* 0x0c0fe200017a6670 */
[----:B------:R-:W-:Y:S01]  /*b790*/  IMAD R13, R15, UR5, R0 ;  /* 0x000000050f0d7c24 */ /* 0x000fe2000f8e0200 */
[----:B------:R-:W-:Y:S01]  /*b7a0*/  ISETP.GE.OR P4, PT, R10, R17, P1 ;  /* 0x000000110a00720c */ /* 0x000fe20000f86670 */
[----:B------:R-:W-:-:S04]  /*b7b0*/  IMAD.WIDE R6, R7, 0x80, R2 ;  /* 0x0000008007067825 */ /* 0x000fc800078e0202 */
[----:B------:R-:W-:Y:S01]  /*b7c0*/  IMAD.IADD R5, R9, 0x1, R13 ;  /* 0x0000000109057824 */ /* 0x000fe200078e020d */
[----:B--2---:R-:W-:Y:S07]  /*b7d0*/  @P6 BRA `(.L_x_3056) ;  /* 0x0000000000286947 */ /* 0x004fee0003800000 */
        /* <DEDUP_REMOVED lines=10> */
.L_x_3056:
[----:B------:R-:W-:Y:S05]  /*b880*/  BSYNC B0 ;  /* 0x0000000000007941 */ /* 0x000fea0003800000 */
.L_x_3055:
        /* <DEDUP_REMOVED lines=16> */
.L_x_3058:
[----:B------:R-:W-:Y:S05]  /*b990*/  BSYNC B0 ;  /* 0x0000000000007941 */ /* 0x000fea0003800000 */
.L_x_3057:
        /* <DEDUP_REMOVED lines=15> */
.L_x_3060:
[----:B------:R-:W-:Y:S05]  /*ba90*/  BSYNC B0 ;  /* 0x0000000000007941 */ /* 0x000fea0003800000 */
.L_x_3059:
        /* <DEDUP_REMOVED lines=15> */
.L_x_3062:
[----:B------:R-:W-:Y:S05]  /*bb90*/  BSYNC B0 ;  /* 0x0000000000007941 */ /* 0x000fea0003800000 */
.L_x_3061:
        /* <DEDUP_REMOVED lines=9> */
[----:B------:R-:W-:Y:S01]  /*bc30*/  ISETP.GE.OR P0, PT, R10, R19, P0 ;  /* 0x000000130a00720c */ /* 0x000fe20000706670 */
[----:B------:R-:W-:Y:S01]  /*bc40*/  VIADD R3, R3, UR4 ;  /* 0x0000000403037c36 */ /* 0x000fe20008000000 */
[----:B------:R-:W-:Y:S02]  /*bc50*/  ULDC.64 UR4, c[0x0][0x858] ;  /* 0x0002160000047ab9 */ /* 0x000fe40000000a00 */
[----:B------:R-:W-:Y:S02]  /*bc60*/  IMAD R0, R12, UR4, RZ ;  /* 0x000000040c007c24 */ /* 0x000fe4000f8e02ff */
[----:B------:R-:W-:-:S04]  /*bc70*/  IMAD.WIDE.U32 R8, R15, UR4, R2 ;  /* 0x000000040f087c25 */ /* 0x000fc8000f8e0002 */
[----:B----4-:R-:W-:-:S05]  /*bc80*/  IMAD R5, R15, UR5, R0 ;  /* 0x000000050f057c24 */ /* 0x010fca000f8e0200 */
        /* <DEDUP_REMOVED lines=12> */
.L_x_3064:
[----:B------:R-:W-:Y:S05]  /*bd50*/  BSYNC B0 ;  /* 0x0000000000007941 */ /* 0x000fea0003800000 */
.L_x_3063:
        /* <DEDUP_REMOVED lines=15> */
.L_x_3066:
[----:B------:R-:W-:Y:S05]  /*be50*/  BSYNC B0 ;  /* 0x0000000000007941 */ /* 0x000fea0003800000 */
.L_x_3065:
        /* <DEDUP_REMOVED lines=15> */
.L_x_3068:
[----:B------:R-:W-:Y:S05]  /*bf50*/  BSYNC B0 ;  /* 0x0000000000007941 */ /* 0x000fea0003800000 */
.L_x_3067:
        /* <DEDUP_REMOVED lines=15> */
.L_x_2994:
        /* <DEDUP_REMOVED lines=29> */
.L_x_3070:
[----:B------:R-:W-:Y:S01]  /*c220*/  ULDC UR9, c[0x0][0x8c4] ;  /* 0x0002310000097ab9 */ /* 0x000fe20000000800 */
[----:B------:R-:W-:Y:S01]  /*c230*/  UMOV UR6, UR8 ;  /* 0x0000000800067c82 */ /* 0x000fe20008000000 */
[----:B------:R-:W-:-:S11]  /*c240*/  UISETP.NE.AND UP0, UPT, UR9, 0x1, UPT ;  /* 0x000000010900788c */ /* 0x000fd6000bf05270 */
[----:B------:R-:W-:Y:S02]  /*c250*/  @UP0 ULDC.64 UR10, c[0x0][0x8c8] ;  /* 0x00023200000a0ab9 */ /* 0x000fe40000000a00 */
[----:B------:R-:W-:-:S04]  /*c260*/  UIMAD.WIDE.U32 UR4, UR8, UR10, URZ ;  /* 0x0000000a080472a5 */ /* 0x000fc8000f8e003f */
[----:B------:R-:W-:-:S04]  /*c270*/  @UP0 USHF.R.U32.HI UR6, URZ, UR11, UR5 ;  /* 0x0000000b3f060299 */ /* 0x000fc80008011605 */
[----:B------:R-:W-:-:S12]  /*c280*/  UIMAD UR4, UR6, UR9, URZ ;  /* 0x00000009060472a4 */ /* 0x000fd8000f8e023f */
.L_x_3071:
        /* <DEDUP_REMOVED lines=10> */
[----:B------:R-:W-:Y:S01]  /*c330*/  ULDC.64 UR4, c[0x0][0x8f8] ;  /* 0x00023e0000047ab9 */ /* 0x000fe20000000a00 */
[----:B------:R-:W-:Y:S01]  /*c340*/  UIADD3 UR7, -UR10, URZ, URZ ;  /* 0x0000003f0a077290 */ /* 0x000fe2000fffe13f */
[----:B------:R-:W-:-:S03]  /*c350*/  ISETP.NE.U32.AND P0, PT, RZ, UR4, PT ;  /* 0x00000004ff007c0c */ /* 0x000fc6000bf05070 */
[----:B------:R-:W-:Y:S01]  /*c360*/  UIMAD UR7, UR9, UR7, UR8 ;  /* 0x00000007090772a4 */ /* 0x000fe2000f8e0208 */
        /* <DEDUP_REMOVED lines=9> */
.L_x_3072:
        /* <DEDUP_REMOVED lines=11> */
[----:B------:R-:W-:Y:S01]  /*c4b0*/  R2UR UR4, R0 ;  /* 0x00000000000472ca */ /* 0x000fe200000e0000 */
[----:B------:R-:W-:-:S14]  /*c4c0*/  BRA `(.L_x_3073) ;  /* 0x0000000000047947 */ /* 0x000fdc0003800000 */
.L_x_3074:
[----:B------:R-:W-:-:S05]  /*c4d0*/  ULDC UR4, c[0x0][0x8ec] ;  /* 0x00023b0000047ab9 */ /* 0x000fca0000000800 */
.L_x_3073:
        /* <DEDUP_REMOVED lines=8> */
[----:B------:R-:W-:Y:S01]  /*c560*/  ULDC.64 UR4, c[0x0][0x770] ;  /* 0x0001dc0000047ab9 */ /* 0x000fe20000000a00 */
[----:B------:R-:W-:Y:S01]  /*c570*/  ULDC.64 UR12, c[0x0][0x788] ;  /* 0x0001e200000c7ab9 */ /* 0x000fe20000000a00 */
[----:B------:R-:W-:-:S04]  /*c580*/  UISETP.NE.U32.AND UP0, UPT, UR4, URZ, UPT ;  /* 0x0000003f0400728c */ /* 0x000fc8000bf05070 */
        /* <DEDUP_REMOVED lines=18> */
[----:B------:R-:W-:-:S11]  /*c6b0*/  USHF.R.S32.HI UR16, URZ, 0x1f, UR7 ;  /* 0x0000001f3f107899 */ /* 0x000fd60008011407 */
[----:B--2---:R-:W-:Y:S02]  /*c6c0*/  @P0 R2UR UR4, R0 ;  /* 0x00000000000402ca */ /* 0x004fe400000e0000 */
[----:B------:R-:W-:-:S04]  /*c6d0*/  ISETP.NE.U32.AND P0, PT, RZ, UR12, PT ;  /* 0x0000000cff007c0c */ /* 0x000fc8000bf05070 */
[----:B------:R-:W-:-:S07]  /*c6e0*/  ISETP.NE.AND.EX P0, PT, RZ, UR13, PT, P0 ;  /* 0x0000000dff007c0c */ /* 0x000fce000bf05300 */
[----:B------:R-:W-:-:S04]  /*c6f0*/  @UP0 UIMAD UR4, UR10, 0x60, UR4 ;  /* 0x000000600a0408a4 */ /* 0x000fc8000f8e0204 */
[----:B------:R-:W-:-:S04]  /*c700*/  UIMAD.WIDE UR4, UR4, 0x2aaaaaab, URZ ;  /* 0x2aaaaaab040478a5 */ /* 0x000fc8000f8e023f */
[----:B------:R-:W-:-:S04]  /*c710*/  @UP0 USHF.R.U32.HI UR4, URZ, 0x1f, UR5 ;  /* 0x0000001f3f040899 */ /* 0x000fc80008011605 */
[----:B------:R-:W-:Y:S01]  /*c720*/  @UP0 ULEA.HI.SX32 UR4, UR5, UR4, 0x1c ;  /* 0x0000000405040291 */ /* 0x000fe2000f8fe23f */
[----:B---3--:R-:W-:-:S03]  /*c730*/  @P2 R2UR UR11, R4 ;  /* 0x00000000040b22ca */ /* 0x008fc600000e0000 */
[----:B------:R-:W-:-:S04]  /*c740*/  @UP0 UIMAD UR9, UR4, 0x1800, URZ ;  /* 0x00001800040908a4 */ /* 0x000fc8000f8e023f */
[----:B------:R-:W-:Y:S01]  /*c750*/  @UP0 USHF.R.S32.HI UR12, URZ, 0x1f, UR9 ;  /* 0x0000001f3f0c0899 */ /* 0x000fe20008011409 */
[----:B------:R-:W-:Y:S11]  /*c760*/  @P2 BRA `(.L_x_3075) ;  /* 0x0000000000142947 */ /* 0x000ff60003800000 */
[----:B------:R-:W-:Y:S05]  /*c770*/  @!P1 BRA `(.L_x_3075) ;  /* 0x0000000000109947 */ /* 0x000fea0003800000 */
[----:B------:R-:W2:Y:S04]  /*c780*/  LDG.E R5, desc[UR38][R2.64] ;  /* 0x0000002602057981 */ /* 0x000ea8000c1e1900 */
[----:B------:R-:W2:Y:S02]  /*c790*/  LDG.E R0, desc[UR38][R2.64+0x4] ;  /* 0x0000042602007981 */ /* 0x000ea4000c1e1900 */
[----:B--2---:R-:W-:-:S04]  /*c7a0*/  IADD3 R0, -R5, R0, RZ ;  /* 0x0000000005007210 */ /* 0x004fc80007ffe1ff */
[----:B------:R-:W-:-:S15]  /*c7b0*/  R2UR UR11, R0 ;  /* 0x00000000000b72ca */ /* 0x000fde00000e0000 */
.L_x_3075:
        /* <DEDUP_REMOVED lines=13> */
.L_x_3076:
        /* <DEDUP_REMOVED lines=12> */
.L_x_3077:
[----:B------:R-:W-:Y:S01]  /*c950*/  ULEA UR6, UR6, UR11, 0x7 ;  /* 0x0000000b06067291 */ /* 0x000fe2000f8e383f */
[----:B------:R-:W-:-:S03]  /*c960*/  ULDC UR9, c[0x0][0x74c] ;  /* 0x0001d30000097ab9 */ /* 0x000fc60000000800 */
[----:B------:R-:W-:Y:S02]  /*c970*/  UIADD3 UR6, UR6, -UR9, -UR8 ;  /* 0x8000000906067290 */ /* 0x000fe4000fffe808 */
[----:B------:R-:W-:Y:S02]  /*c980*/  UIADD3 UR8, UR11, 0x5f, URZ ;  /* 0x0000005f0b087890 */ /* 0x000fe4000fffe03f */
[----:B------:R-:W-:Y:S02]  /*c990*/  UIMAD.WIDE UR12, UR6, 0x2aaaaaab, URZ ;  /* 0x2aaaaaab060c78a5 */ /* 0x000fe4000f8e023f */
[----:B------:R-:W-:Y:S02]  /*c9a0*/  UIMAD.WIDE UR8, UR8, 0x2aaaaaab, URZ ;  /* 0x2aaaaaab080878a5 */ /* 0x000fe4000f8e023f */
[----:B------:R-:W-:Y:S02]  /*c9b0*/  USHF.R.U32.HI UR6, URZ, 0x1f, UR13 ;  /* 0x0000001f3f067899 */ /* 0x000fe4000801160d */
[----:B------:R-:W-:-:S02]  /*c9c0*/  USHF.R.U32.HI UR12, URZ, 0x1f, UR9 ;  /* 0x0000001f3f0c7899 */ /* 0x000fc40008011609 */
[----:B------:R-:W-:Y:S02]  /*c9d0*/  ULEA.HI.SX32 UR6, UR13, UR6, 0x1c ;  /* 0x000000060d067291 */ /* 0x000fe4000f8fe23f */
[----:B------:R-:W-:Y:S02]  /*c9e0*/  ULEA.HI.SX32 UR12, UR9, UR12, 0x1c ;  /* 0x0000000c090c7291 */ /* 0x000fe4000f8fe23f */
[----:B------:R-:W-:-:S04]  /*c9f0*/  UISETP.LT.AND UP1, UPT, URZ, UR6, UPT ;  /* 0x000000063f00728c */ /* 0x000fc8000bf21270 */
[----:B------:R-:W-:-:S04]  /*ca00*/  USEL UR13, URZ, UR6, !UP1 ;  /* 0x000000063f0d7287 */ /* 0x000fc8000c800000 */
[----:B------:R-:W-:-:S06]  /*ca10*/  UISETP.GT.AND UP1, UPT, UR12, UR13, UPT ;  /* 0x0000000d0c00728c */ /* 0x000fcc000bf24270 */
[----:B------:R-:W-:-:S13]  /*ca20*/  PLOP3.LUT P0, PT, PT, PT, UP1, 0x80, 0x0 ;  /* 0x000000000000781c */ /* 0x000fda0003f0f018 */
[----:B------:R-:W-:Y:S05]  /*ca30*/  @!P0 BRA `(.L_x_3001) ;  /* 0x0000003000388947 */ /* 0x000fea0003800000 */
[----:B------:R-:W-:Y:S01]  /*ca40*/  ULDC.64 UR14, c[0x0][0x2d8] ;  /* 0x0000b600000e7ab9 */ /* 0x000fe20000000a00 */
[----:B------:R-:W-:Y:S02]  /*ca50*/  USHF.R.S32.HI UR11, URZ, 0x1f, UR10 ;  /* 0x0000001f3f0b7899 */ /* 0x000fe4000801140a */
[----:B------:R-:W-:Y:S02]  /*ca60*/  UIMAD UR6, UR16, UR14, URZ ;  /* 0x0000000e100672a4 */ /* 0x000fe4000f8e023f */
[----:B------:R-:W-:Y:S02]  /*ca70*/  UIMAD.WIDE.U32 UR8, UR7, UR14, URZ ;  /* 0x0000000e070872a5 */ /* 0x000fe4000f8e003f */
[----:B------:R-:W-:Y:S02]  /*ca80*/  UIMAD UR15, UR7, UR15, UR6 ;  /* 0x0000000f070f72a4 */ /* 0x000fe4000f8e0206 */
[----:B------:R-:W-:Y:S02]  /*ca90*/  UIADD3 UR6, UR12, -UR13, URZ ;  /* 0x8000000d0c067290 */ /* 0x000fe4000fffe03f */
[----:B------:R-:W-:-:S02]  /*caa0*/  USEL UR7, UR10, URZ, !UP0 ;  /* 0x0000003f0a077287 */ /* 0x000fc4000c000000 */
[----:B------:R-:W-:Y:S02]  /*cab0*/  ULOP3.LUT UR6, UR6, 0x1, URZ, 0xc0, !UPT ;  /* 0x0000000106067892 */ /* 0x000fe4000f8ec03f */
[----:B------:R-:W-:Y:S02]  /*cac0*/  USEL UR14, UR11, URZ, !UP0 ;  /* 0x0000003f0b0e7287 */ /* 0x000fe4000c000000 */
[----:B------:R-:W-:Y:S02]  /*cad0*/  UISETP.NE.U32.AND UP0, UPT, UR6, 0x1, UPT ;  /* 0x000000010600788c */ /* 0x000fe4000bf05070 */
[----:B------:R-:W-:Y:S02]  /*cae0*/  UIADD3 UR10, UP1, UR4, UR8, URZ ;  /* 0x00000008040a7290 */ /* 0x000fe4000ff3e03f */
[----:B------:R-:W-:Y:S02]  /*caf0*/  UIADD3 UR15, UR9, UR15, URZ ;  /* 0x0000000f090f7290 */ /* 0x000fe4000fffe03f */
[----:B------:R-:W-:Y:S01]  /*cb00*/  PLOP3.LUT P1, PT, PT, PT, UP0, 0x80, 0x0 ;  /* 0x000000000000781c */ /* 0x000fe20003f2f008 */
[----:B------:R-:W-:Y:S01]  /*cb10*/  ULDC.64 UR28, c[0x0][0x2e0] ;  /* 0x0000b800001c7ab9 */ /* 0x000fe20000000a00 */
[----:B------:R-:W-:-:S02]  /*cb20*/  UIADD3.X UR11, UR5, UR15, URZ, UP1, !UPT ;  /* 0x0000000f050b7290 */ /* 0x000fc40008ffe43f */
[----:B------:R-:W-:Y:S02]  /*cb30*/  UIMAD UR14, UR14, UR28, URZ ;  /* 0x0000001c0e0e72a4 */ /* 0x000fe4000f8e023f */
[----:B------:R-:W-:Y:S02]  /*cb40*/  UIMAD.WIDE.U32 UR10, UR7, UR28, UR10 ;  /* 0x0000001c070a72a5 */ /* 0x000fe4000f8e000a */
[----:B------:R-:W-:Y:S01]  /*cb50*/  UIMAD UR14, UR7, UR29, UR14 ;  /* 0x0000001d070e72a4 */ /* 0x000fe2000f8e020e */
[----:B------:R-:W-:-:S03]  /*cb60*/  ELECT P0, URZ, PT ;  /* 0x00000000003f782f */ /* 0x000fc60003800000 */
[----:B------:R-:W-:Y:S01]  /*cb70*/  UIADD3 UR27, UR11, UR14, URZ ;  /* 0x0000000e0b1b7290 */ /* 0x000fe2000fffe03f */
[----:B------:R-:W-:Y:S11]  /*cb80*/  @P1 BRA `(.L_x_3078) ;  /* 0x0000000000bc1947 */ /* 0x000ff60003800000 */
        /* <DEDUP_REMOVED lines=18> */
.L_x_3080:
[----:B------:R-:W-:Y:S05]  /*ccb0*/  BSYNC B0 ;  /* 0x0000000000007941 */ /* 0x000fea0003800000 */
.L_x_3079:
        /* <DEDUP_REMOVED lines=19> */
.L_x_3082:
[----:B------:R-:W-:Y:S05]  /*cdf0*/  BSYNC B0 ;  /* 0x0000000000007941 */ /* 0x000fea0003800000 */
.L_x_3081:
[----:B------:R-:W-:Y:S06]  /*ce00*/  BAR.ARV 0xa, 0xa0 ;  /* 0x0282800000007b1d */ /* 0x000fec0000002000 */
[----:B------:R-:W-:Y:S04]  /*ce10*/  BSSY B0, `(.L_x_3083) ;  /* 0x0000003000007945 */ /* 0x000fe80003800000 */
[----:B------:R-:W-:Y:S05]  /*ce20*/  @!P0 BRA `(.L_x_3084) ;  /* 0x0000000000048947 */ /* 0x000fea0003800000 */
[----:B------:R-:W-:-:S04]  /*ce30*/  DEPBAR.LE SB0, 0x0 ;  /* 0x000080000000791a */ /* 0x000fc80000000000 */
.L_x_3084:
[----:B------:R-:W-:Y:S05]  /*ce40*/  BSYNC B0 ;  /* 0x0000000000007941 */ /* 0x000fea0003800000 */
.L_x_3083:
[----:B------:R-:W-:Y:S06]  /*ce50*/  BAR.ARV 0xb, 0xa0 ;  /* 0x02c2800000007b1d */ /* 0x000fec0000002000 */
[----:B------:R-:W-:Y:S01]  /*ce60*/  UIADD3 UR18, UR13, 0x1, URZ ;  /* 0x000000010d127890 */ /* 0x000fe2000fffe03f */
[----:B------:R-:W-:Y:S11]  /*ce70*/  BRA `(.L_x_3085) ;  /* 0x0000000000047947 */ /* 0x000ff60003800000 */
.L_x_3078:
[----:B------:R-:W-:-:S05]  /*ce80*/  UMOV UR18, UR13 ;  /* 0x0000000d00127c82 */ /* 0x000fca0008000000 */
.L_x_3085:
[----:B------:R-:W-:-:S04]  /*ce90*/  UIADD3 UR6, UR13, 0x1, URZ ;  /* 0x000000010d067890 */ /* 0x000fc8000fffe03f */
[----:B------:R-:W-:-:S06]  /*cea0*/  UISETP.NE.AND UP0, UPT, UR12, UR6, UPT ;  /* 0x000000060c00728c */ /* 0x000fcc000bf05270 */
[----:B------:R-:W-:-:S13]  /*ceb0*/  PLOP3.LUT P1, PT, PT, PT, UP0, 0x80, 0x0 ;  /* 0x000000000000781c */ /* 0x000fda0003f2f008 */
[----:B------:R-:W-:Y:S05]  /*cec0*/  @!P1 BRA `(.L_x_3001) ;  /* 0x0000002c00149947 */ /* 0x000fea0003800000 */
[----:B------:R-:W-:Y:S01]  /*ced0*/  UMOV UR16, UR8 ;  /* 0x0000000800107c82 */ /* 0x000fe20008000000 */
[----:B------:R-:W-:Y:S01]  /*cee0*/  UMOV UR17, UR15 ;  /* 0x0000000f00117c82 */ /* 0x000fe20008000000 */
[----:B------:R-:W-:Y:S01]  /*cef0*/  ULDC.64 UR20, c[0x0][0x2c0] ;  /* 0x0000b00000147ab9 */ /* 0x000fe20000000a00 */
[----:B------:R-:W-:Y:S02]  /*cf00*/  UIMAD.WIDE.U32 UR16, UR7, UR28, UR16 ;  /* 0x0000001c071072a5 */ /* 0x000fe4000f8e0010 */
[----:B------:R-:W-:Y:S02]  /*cf10*/  UIMAD UR19, UR18, 0x1800, URZ ;  /* 0x00001800121378a4 */ /* 0x000fe4000f8e023f */
[----:B------:R-:W-:Y:S01]  /*cf20*/  UIADD3 UR25, UP0, UR4, UR16, URZ ;  /* 0x0000001004197290 */ /* 0x000fe2000ff1e03f */
[----:B------:R-:W-:Y:S01]  /*cf30*/  UMOV UR6, URZ ;  /* 0x0000003f00067c82 */ /* 0x000fe20008000000 */
[----:B------:R-:W-:Y:S02]  /*cf40*/  ULDC.64 UR30, c[0x0][0x2c0] ;  /* 0x0000b000001e7ab9 */ /* 0x000fe40000000a00 */
[----:B------:R-:W-:-:S02]  /*cf50*/  UIADD3.X UR16, UR5, UR14, UR17, UP0, !UPT ;  /* 0x0000000e05107290 */ /* 0x000fc400087fe411 */
[----:B------:R-:W-:Y:S01]  /*cf60*/  ULEA UR24, UP0, UR25, UR20, 0x2 ;  /* 0x0000001419187291 */ /* 0x000fe2000f80103f */
[----:B------:R-:W-:-:S03]  /*cf70*/  UMOV UR26, UR19 ;  /* 0x00000013001a7c82 */ /* 0x000fc60008000000 */
[----:B------:R-:W-:Y:S02]  /*cf80*/  ULEA.HI.X UR25, UR25, UR21, UR16, 0x2, UP0 ;  /* 0x0000001519197291 */ /* 0x000fe400080f1410 */
[----:B------:R-:W-:Y:S02]  /*cf90*/  UIADD3 UR20, UP0, UR24, 0x3000, URZ ;  /* 0x0000300018147890 */ /* 0x000fe4000ff1e03f */
[----:B------:R-:W-:Y:S02]  /*cfa0*/  UIADD3 UR22, UP1, UR24, 0x6000, URZ ;  /* 0x0000600018167890 */ /* 0x000fe4000ff3e03f */
[----:B------:R-:W-:Y:S02]  /*cfb0*/  UIADD3 UR24, UP2, UR24, 0x9000, URZ ;  /* 0x0000900018187890 */ /* 0x000fe4000ff5e03f */
[----:B------:R-:W-:Y:S02]  /*cfc0*/  UIADD3.X UR21, URZ, UR25, URZ, UP0, !UPT ;  /* 0x000000193f157290 */ /* 0x000fe400087fe43f */
[----:B------:R-:W-:-:S02]  /*cfd0*/  UIADD3.X UR23, URZ, UR25, URZ, UP1, !UPT ;  /* 0x000000193f177290 */ /* 0x000fc40008ffe43f */
[----:B------:R-:W-:-:S12]  /*cfe0*/  UIADD3.X UR25, URZ, UR25, URZ, UP2, !UPT ;  /* 0x000000193f197290 */ /* 0x000fd800097fe43f */
.L_x_3098:
        /* <DEDUP_REMOVED lines=12> */
[----:B------:R-:W-:-:S04]  /*d0b0*/  ULEA UR40, UP0, UR41, UR30, 0x2 ;  /* 0x0000001e29287291 */ /* 0x000fc8000f80103f */
[----:B------:R-:W-:-:S03]  /*d0c0*/  ULEA.HI.X UR41, UR41, UR31, UR42, 0x2, UP0 ;  /* 0x0000001f29297291 */ /* 0x000fc600080f142a */
[----:B------:R-:W-:Y:S01]  /*d0d0*/  UMOV UR42, 0x0 ;  /* 0x00000000002a7882 */ /* 0x000fe20000000000 */
[----:B-1----:R-:W-:-:S03]  /*d0e0*/  ULEA UR29, UR37, UR29, 0x18 ;  /* 0x0000001d251d7291 */ /* 0x002fc6000f8ec03f */
[----:B------:R-:W-:Y:S01]  /*d0f0*/  UMOV UR37, 0x300 ;  /* 0x0000030000257882 */ /* 0x000fe20000000000 */
[----:B------:R-:W-:-:S09]  /*d100*/  UIADD3 UR29, UR29, 0x8000, URZ ;  /* 0x000080001d1d7890 */ /* 0x000fd2000fffe03f */
[----:B------:R1:W-:Y:S02]  /*d110*/  UBLKRED.G.S.ADD.F32.RN [UR40], [UR29], UR37, desc[UR42] ;  /* 0x00002a281d0073bb */ /* 0x0003e400080a1425 */
[----:B-1----:R0:W-:Y:S02]  /*d120*/  UTMACMDFLUSH ;  /* 0x00000000000079b7 */ /* 0x0021e40000000000 */
.L_x_3087:
[----:B------:R-:W-:Y:S05]  /*d130*/  BSYNC B0 ;  /* 0x0000000000007941 */ /* 0x000fea0003800000 */
.L_x_3086:
        /* <DEDUP_REMOVED lines=13> */
.L_x_3089:
[----:B------:R-:W-:Y:S05]  /*d210*/  BSYNC B0 ;  /* 0x0000000000007941 */ /* 0x000fea0003800000 */
.L_x_3088:
[----:B------:R-:W-:Y:S06]  /*d220*/  BAR.ARV 0xa, 0xa0 ;  /* 0x0282800000007b1d */ /* 0x000fec0000002000 */
[----:B------:R-:W-:Y:S04]  /*d230*/  BSSY B0, `(.L_x_3090) ;  /* 0x0000003000007945 */ /* 0x000fe80003800000 */
[----:B------:R-:W-:Y:S05]  /*d240*/  @!P0 BRA `(.L_x_3091) ;  /* 0x0000000000048947 */ /* 0x000fea0003800000 */
[----:B------:R-:W-:-:S04]  /*d250*/  DEPBAR.LE SB0, 0x0 ;  /* 0x000080000000791a */ /* 0x000fc80000000000 */
.L_x_3091:
[----:B------:R-:W-:Y:S05]  /*d260*/  BSYNC B0 ;  /* 0x0000000000007941 */ /* 0x000fea0003800000 */
.L_x_3090:
        /* <DEDUP_REMOVED lines=13> */
.L_x_3093:
[----:B------:R-:W-:Y:S05]  /*d340*/  BSYNC B0 ;  /* 0x0000000000007941 */ /* 0x000fea0003800000 */
.L_x_3092:
        /* <DEDUP_REMOVED lines=13> */
.L_x_3095:
[----:B------:R-:W-:Y:S05]  /*d420*/  BSYNC B0 ;  /* 0x0000000000007941 */ /* 0x000fea0003800000 */
.L_x_3094:
[----:B------:R-:W-:Y:S01]  /*d430*/  UIADD3 UR18, UR18, 0x2, URZ ;  /* 0x0000000212127890 */ /* 0x000fe2000fffe03f */
[----:B------:R-:W-:Y:S06]  /*d440*/  BAR.ARV 0xa, 0xa0 ;  /* 0x0282800000007b1d */ /* 0x000fec0000002000 */
[----:B------:R-:W-:Y:S01]  /*d450*/  UISETP.GE.AND UP0, UPT, UR18, UR12, UPT ;  /* 0x0000000c1200728c */ /* 0x000fe2000bf06270 */
[----:B------:R-:W-:Y:S04]  /*d460*/  BSSY B0, `(.L_x_3096) ;  /* 0x0000003000007945 */ /* 0x000fe80003800000 */
[----:B------:R-:W-:Y:S06]  /*d470*/  @!P0 BRA `(.L_x_3097) ;  /* 0x0000000000048947 */ /* 0x000fec0003800000 */
[----:B------:R-:W-:-:S04]  /*d480*/  DEPBAR.LE SB0, 0x0 ;  /* 0x000080000000791a */ /* 0x000fc80000000000 */
.L_x_3097:
[----:B------:R-:W-:Y:S05]  /*d490*/  BSYNC B0 ;  /* 0x0000000000007941 */ /* 0x000fea0003800000 */
.L_x_3096:
[----:B------:R-:W-:Y:S06]  /*d4a0*/  BAR.ARV 0xb, 0xa0 ;  /* 0x02c2800000007b1d */ /* 0x000fec0000002000 */
[----:B------:R-:W-:Y:S01]  /*d4b0*/  PLOP3.LUT P1, PT, PT, PT, UP0, 0x80, 0x0 ;  /* 0x000000000000781c */ /* 0x000fe20003f2f008 */
[----:B------:R-:W-:Y:S02]  /*d4c0*/  UIADD3 UR26, UR26, 0x3000, URZ ;  /* 0x000030001a1a7890 */ /* 0x000fe4000fffe03f */
[----:B------:R-:W-:-:S10]  /*d4d0*/  UIADD3 UR6, UR6, 0x3000, URZ ;  /* 0x0000300006067890 */ /* 0x000fd4000fffe03f */
[----:B------:R-:W-:Y:S05]  /*d4e0*/  @!P1 BRA `(.L_x_3098) ;  /* 0xfffffff800c09947 */ /* 0x000fea000383ffff */
[----:B------:R-:W-:Y:S05]  /*d4f0*/  BRA `(.L_x_3001) ;  /* 0x0000002400887947 */ /* 0x000fea0003800000 */
.L_x_3069:
[----:B------:R-:W1:Y:S01]  /*d500*/  S2UR UR7, SR_CTAID.X ;  /* 0x00000000000779c3 */ /* 0x000e620000002500 */
[----:B------:R-:W-:Y:S02]  /*d510*/  ULDC UR8, c[0x0][0x8d0] ;  /* 0x0002340000087ab9 */ /* 0x000fe40000000800 */
[----:B------:R-:W-:-:S11]  /*d520*/  UISETP.NE.AND UP0, UPT, UR8, 0x1, UPT ;  /* 0x000000010800788c */ /* 0x000fd6000bf05270 */
[----:B------:R-:W-:Y:S01]  /*d530*/  @UP0 ULDC UR4, c[0x0][0x8d4] ;  /* 0x0002350000040ab9 */ /* 0x000fe20000000800 */
[----:B------:R-:W-:Y:S01]  /*d540*/  @UP0 ULDC UR9, c[0x0][0x8d8] ;  /* 0x0002360000090ab9 */ /* 0x000fe20000000800 */
[----:B-1----:R-:W-:Y:S02]  /*d550*/  UIMAD.WIDE.U32 UR4, UR7, UR4, URZ ;  /* 0x00000004070472a5 */ /* 0x002fe4000f8e003f */
[----:B------:R-:W-:Y:S02]  /*d560*/  UMOV UR6, UR7 ;  /* 0x0000000700067c82 */ /* 0x000fe40008000000 */
[----:B------:R-:W-:-:S03]  /*d570*/  @UP0 USHF.R.U32.HI UR6, URZ, UR9, UR5 ;  /* 0x000000093f060299 */ /* 0x000fc60008011605 */
[----:B------:R-:W-:Y:S02]  /*d580*/  ULDC UR4, c[0x0][0x8e8] ;  /* 0x00023a0000047ab9 */ /* 0x000fe40000000800 */
[----:B------:R-:W-:Y:S02]  /*d590*/  UISETP.GE.AND UP0, UPT, UR6, UR4, UPT ;  /* 0x000000040600728c */ /* 0x000fe4000bf06270 */
[----:B------:R-:W-:-:S04]  /*d5a0*/  UIADD3 UR4, -UR6, URZ, URZ ;  /* 0x0000003f06047290 */ /* 0x000fc8000fffe13f */
[----:B------:R-:W-:Y:S01]  /*d5b0*/  PLOP3.LUT P0, PT, PT, PT, UP0, 0x80, 0x0 ;  /* 0x000000000000781c */ /* 0x000fe20003f0f008 */
[----:B------:R-:W-:-:S12]  /*d5c0*/  UIMAD UR8, UR8, UR4, UR7 ;  /* 0x00000004080872a4 */ /* 0x000fd8000f8e0207 */
        /* <DEDUP_REMOVED lines=9> */
.L_x_3099:
[----:B------:R-:W-:Y:S01]  /*d660*/  ULDC UR9, c[0x0][0x8c4] ;  /* 0x0002310000097ab9 */ /* 0x000fe20000000800 */
[----:B------:R-:W-:Y:S01]  /*d670*/  UMOV UR7, UR8 ;  /* 0x0000000800077c82 */ /* 0x000fe20008000000 */
[----:B------:R-:W-:-:S11]  /*d680*/  UISETP.NE.AND UP0, UPT, UR9, 0x1, UPT ;  /* 0x000000010900788c */ /* 0x000fd6000bf05270 */
[----:B------:R-:W-:Y:S02]  /*d690*/  @UP0 ULDC.64 UR10, c[0x0][0x8c8] ;  /* 0x00023200000a0ab9 */ /* 0x000fe40000000a00 */
[----:B------:R-:W-:-:S04]  /*d6a0*/  UIMAD.WIDE.U32 UR4, UR8, UR10, URZ ;  /* 0x0000000a080472a5 */ /* 0x000fc8000f8e003f */
[----:B------:R-:W-:-:S04]  /*d6b0*/  @UP0 USHF.R.U32.HI UR7, URZ, UR11, UR5 ;  /* 0x0000000b3f070299 */ /* 0x000fc80008011605 */
[----:B------:R-:W-:-:S12]  /*d6c0*/  UIMAD UR4, UR7, UR9, URZ ;  /* 0x00000009070472a4 */ /* 0x000fd8000f8e023f */
.L_x_3100:
        /* <DEDUP_REMOVED lines=23> */
.L_x_3101:
        /* <DEDUP_REMOVED lines=14> */
.L_x_3103:
[----:B------:R-:W-:-:S05]  /*d920*/  ULDC UR4, c[0x0][0x8ec] ;  /* 0x00023b0000047ab9 */ /* 0x000fca0000000800 */
.L_x_3102:
[----:B------:R-:W-:Y:S01]  /*d930*/  UIADD3 UR4, UR4, 0x7f, URZ ;  /* 0x0000007f04047890 */ /* 0x000fe2000fffe03f */
[----:B------:R-:W-:Y:S02]  /*d940*/  IMAD.MOV.U32 R10, RZ, RZ, 0x1 ;  /* 0x00000001ff0a7424 */ /* 0x000fe400078e00ff */
[----:B------:R-:W-:Y:S01]  /*d950*/  IMAD.MOV.U32 R2, RZ, RZ, RZ ;  /* 0x000000ffff027224 */ /* 0x000fe200078e00ff */
        /* <DEDUP_REMOVED lines=13> */
[----:B------:R-:W1:Y:S02]  /*da30*/  LDC R0, c[0x0][0x280] ;  /* 0x0000a000ff007b82 */ /* 0x000e640000000800 */
[----:B------:R-:W-:Y:S01]  /*da40*/  MOV R2, UR8 ;  /* 0x0000000800027c02 */ /* 0x000fe20008000f00 */
[----:B------:R-:W-:Y:S01]  /*da50*/  IMAD.U32 R3, RZ, RZ, UR9 ;  /* 0x00000009ff037e24 */ /* 0x000fe2000f8e00ff */
[----:B------:R-:W-:Y:S01]  /*da60*/  PLOP3.LUT P1, PT, PT, PT, UP1, 0x80, 0x0 ;  /* 0x000000000000781c */ /* 0x000fe20003f2f018 */
[----:B------:R-:W-:Y:S01]  /*da70*/  UISETP.NE.U32.AND UP0, UPT, UR4, URZ, UPT ;  /* 0x0000003f0400728c */ /* 0x000fe2000bf05070 */
[----:B------:R-:W-:Y:S01]  /*da80*/  ULDC.64 UR14, c[0x0][0x778] ;  /* 0x0001de00000e7ab9 */ /* 0x000fe20000000a00 */
[----:B------:R-:W-:-:S10]  /*da90*/  ULDC.64 UR18, c[0x0][0x788] ;  /* 0x0001e20000127ab9 */ /* 0x000fd40000000a00 */
[----:B------:R-:W2:Y:S01]  /*daa0*/  @P1 LDG.E R6, desc[UR38][R2.64] ;  /* 0x0000002602061981 */ /* 0x000ea2000c1e1900 */
[----:B------:R-:W-:Y:S02]  /*dab0*/  UISETP.NE.AND.EX UP0, UPT, UR5, URZ, UPT, UP0 ;  /* 0x0000003f0500728c */ /* 0x000fe4000bf05300 */
[----:B------:R-:W-:Y:S01]  /*dac0*/  UIMAD.WIDE UR14, UR13, 0x4, UR14 ;  /* 0x000000040d0e78a5 */ /* 0x000fe2000f8e020e */
[----:B------:R3:W4:Y:S01]  /*dad0*/  @P1 LDG.E R4, desc[UR38][R2.64] ;  /* 0x0000002602041981 */ /* 0x000722000c1e1900 */
[----:B------:R-:W-:Y:S02]  /*dae0*/  ULDC.64 UR4, c[0x0][0x780] ;  /* 0x0001e00000047ab9 */ /* 0x000fe40000000a00 */
[----:B------:R-:W-:Y:S01]  /*daf0*/  UISETP.NE.U32.AND UP2, UPT, UR4, URZ, UPT ;  /* 0x0000003f0400728c */ /* 0x000fe2000bf45070 */
[----:B------:R-:W-:-:S03]  /*db00*/  PLOP3.LUT P2, PT, PT, PT, UP0, 0x80, 0x0 ;  /* 0x000000000000781c */ /* 0x000fc60003f4f008 */
[----:B------:R-:W-:Y:S01]  /*db10*/  UISETP.NE.AND.EX UP2, UPT, UR5, URZ, UPT, UP2 ;  /* 0x0000003f0500728c */ /* 0x000fe2000bf45320 */
[----:B---3--:R-:W-:Y:S01]  /*db20*/  IMAD.U32 R2, RZ, RZ, UR14 ;  /* 0x0000000eff027e24 */ /* 0x008fe2000f8e00ff */
[----:B------:R-:W-:-:S04]  /*db30*/  MOV R3, UR15 ;  /* 0x0000000f00037c02 */ /* 0x000fc80008000f00 */
[----:B------:R-:W-:-:S04]  /*db40*/  PLOP3.LUT P3, PT, PT, PT, UP2, 0x80, 0x0 ;  /* 0x000000000000781c */ /* 0x000fc80003f6f028 */
[----:B------:R3:W4:Y:S01]  /*db50*/  @P2 LDG.E R5, desc[UR38][R2.64] ;  /* 0x0000002602052981 */ /* 0x000722000c1e1900 */
[----:B------:R-:W-:Y:S02]  /*db60*/  @UP2 ULDC.64 UR4, c[0x0][0x780] ;  /* 0x0001e00000042ab9 */ /* 0x000fe40000000a00 */
[----:B------:R-:W-:-:S06]  /*db70*/  @UP2 UIMAD.WIDE UR4, UR13, 0x4, UR4 ;  /* 0x000000040d0428a5 */ /* 0x000fcc000f8e0204 */
[----:B---3--:R-:W-:Y:S02]  /*db80*/  IMAD.U32 R2, RZ, RZ, UR4 ;  /* 0x00000004ff027e24 */ /* 0x008fe4000f8e00ff */
[----:B------:R-:W-:-:S05]  /*db90*/  IMAD.U32 R3, RZ, RZ, UR5 ;  /* 0x00000005ff037e24 */ /* 0x000fca000f8e00ff */
[----:B-1----:R1:W5:Y:S01]  /*dba0*/  @P3 LDG.E R0, desc[UR38][R2.64] ;  /* 0x0000002602003981 */ /* 0x002362000c1e1900 */
[----:B------:R-:W-:Y:S01]  /*dbb0*/  ISETP.NE.U32.AND P0, PT, RZ, UR18, PT ;  /* 0x00000012ff007c0c */ /* 0x000fe2000bf05070 */
[----:B------:R-:W-:Y:S01]  /*dbc0*/  UMOV UR6, URZ ;  /* 0x0000003f00067c82 */ /* 0x000fe20008000000 */
[----:B------:R-:W-:Y:S01]  /*dbd0*/  UMOV UR11, URZ ;  /* 0x0000003f000b7c82 */ /* 0x000fe20008000000 */
[----:B------:R-:W-:Y:S01]  /*dbe0*/  ULDC UR18, c[0x0][0x290] ;  /* 0x0000a40000127ab9 */ /* 0x000fe20000000800 */
[----:B------:R-:W-:Y:S02]  /*dbf0*/  ISETP.NE.AND.EX P0, PT, RZ, UR19, PT, P0 ;  /* 0x00000013ff007c0c */ /* 0x000fe4000bf05300 */
[----:B--2---:R-:W-:-:S13]  /*dc00*/  @P1 R2UR UR4, R6 ;  /* 0x00000000060412ca */ /* 0x004fda00000e0000 */
[----:B------:R-:W-:-:S04]  /*dc10*/  @UP1 UIMAD UR4, UR13, 0x60, UR4 ;  /* 0x000000600d0418a4 */ /* 0x000fc8000f8e0204 */
[----:B------:R-:W-:-:S04]  /*dc20*/  UIMAD.WIDE UR4, UR4, 0x2aaaaaab, URZ ;  /* 0x2aaaaaab040478a5 */ /* 0x000fc8000f8e023f */
[----:B------:R-:W-:-:S04]  /*dc30*/  @UP1 USHF.R.U32.HI UR4, URZ, 0x1f, UR5 ;  /* 0x0000001f3f041899 */ /* 0x000fc80008011605 */
[----:B------:R-:W-:-:S04]  /*dc40*/  @UP1 ULEA.HI.SX32 UR4, UR5, UR4, 0x1c ;  /* 0x0000000405041291 */ /* 0x000fc8000f8fe23f */
[----:B------:R-:W-:Y:S01]  /*dc50*/  @UP1 UIMAD UR10, UR4, 0x60, URZ ;  /* 0x00000060040a18a4 */ /* 0x000fe2000f8e023f */
[----:B----4-:R-:W-:Y:S02]  /*dc60*/  @P1 R2UR UR6, R4 ;  /* 0x00000000040612ca */ /* 0x010fe400000e0000 */
[----:B------:R-:W-:Y:S01]  /*dc70*/  @P2 R2UR UR11, R5 ;  /* 0x00000000050b22ca */ /* 0x000fe200000e0000 */
[----:B------:R-:W-:Y:S01]  /*dc80*/  @UP1 USHF.R.S32.HI UR12, URZ, 0x1f, UR10 ;  /* 0x0000001f3f0c1899 */ /* 0x000fe2000801140a */
[----:B-1----:R-:W-:-:S13]  /*dc90*/  @P3 BRA `(.L_x_3105) ;  /* 0x0000000000183947 */ /* 0x002fda0003800000 */
[----:B------:R-:W-:Y:S05]  /*dca0*/  @!P1 BRA `(.L_x_3105) ;  /* 0x0000000000149947 */ /* 0x000fea0003800000 */
[----:B------:R-:W-:Y:S01]  /*dcb0*/  MOV R2, UR8 ;  /* 0x0000000800027c02 */ /* 0x000fe20008000f00 */
[----:B------:R-:W-:-:S05]  /*dcc0*/  IMAD.U32 R3, RZ, RZ, UR9 ;  /* 0x00000009ff037e24 */ /* 0x000fca000f8e00ff */
[----:B------:R-:W2:Y:S04]  /*dcd0*/  LDG.E R5, desc[UR38][R2.64] ;  /* 0x0000002602057981 */ /* 0x000ea8000c1e1900 */
[----:B-----5:R-:W2:Y:S02]  /*dce0*/  LDG.E R0, desc[UR38][R2.64+0x4] ;  /* 0x0000042602007981 */ /* 0x020ea4000c1e1900 */
[----:B--2---:R-:W-:-:S07]  /*dcf0*/  IMAD.IADD R0, R0, 0x1, -R5 ;  /* 0x0000000100007824 */ /* 0x004fce00078e0a05 */
.L_x_3105:
[----:B------:R-:W-:Y:S01]  /*dd00*/  UMOV UR4, URZ ;  /* 0x0000003f00047c82 */ /* 0x000fe20008000000 */
[----:B------:R-:W-:Y:S01]  /*dd10*/  UMOV UR5, URZ ;  /* 0x0000003f00057c82 */ /* 0x000fe20008000000 */
[----:B------:R-:W-:Y:S01]  /*dd20*/  MOV R4, UR18 ;  /* 0x0000001200047c02 */ /* 0x000fe20008000f00 */
[----:B------:R-:W-:Y:S01]  /*dd30*/  @UP1 UMOV UR4, UR10 ;  /* 0x0000000a00041c82 */ /* 0x000fe20008000000 */
[----:B------:R-:W-:Y:S01]  /*dd40*/  @UP1 UMOV UR5, UR12 ;  /* 0x0000000c00051c82 */ /* 0x000fe20008000000 */
[----:B------:R-:W-:Y:S05]  /*dd50*/  @!P0 BRA `(.L_x_3106) ;  /* 0x0000000000188947 */ /* 0x000fea0003800000 */
[----:B------:R-:W-:Y:S02]  /*dd60*/  ULDC.64 UR8, c[0x0][0x788] ;  /* 0x0001e20000087ab9 */ /* 0x000fe40000000a00 */
[----:B------:R-:W-:-:S06]  /*dd70*/  UIMAD.WIDE UR8, UR13, 0x4, UR8 ;  /* 0x000000040d0878a5 */ /* 0x000fcc000f8e0208 */
[----:B------:R-:W-:Y:S02]  /*dd80*/  IMAD.U32 R2, RZ, RZ, UR8 ;  /* 0x00000008ff027e24 */ /* 0x000fe4000f8e00ff */
[----:B------:R-:W-:-:S05]  /*dd90*/  IMAD.U32 R3, RZ, RZ, UR9 ;  /* 0x00000009ff037e24 */ /* 0x000fca000f8e00ff */
[----:B------:R1:W5:Y:S01]  /*dda0*/  LDG.E R4, desc[UR38][R2.64] ;  /* 0x0000002602047981 */ /* 0x000362000c1e1900 */
[----:B------:R-:W-:Y:S05]  /*ddb0*/  BRA `(.L_x_3107) ;  /* 0x0000000000187947 */ /* 0x000fea0003800000 */
.L_x_3106:
[----:B------:R-:W-:Y:S05]  /*ddc0*/  @!P2 BRA `(.L_x_3107) ;  /* 0x000000000014a947 */ /* 0x000fea0003800000 */
[----:B------:R-:W-:Y:S01]  /*ddd0*/  MOV R2, UR14 ;  /* 0x0000000e00027c02 */ /* 0x000fe20008000f00 */
[----:B------:R-:W-:-:S05]  /*dde0*/  IMAD.U32 R3, RZ, RZ, UR15 ;  /* 0x0000000fff037e24 */ /* 0x000fca000f8e00ff */
[----:B------:R-:W2:Y:S04]  /*ddf0*/  LDG.E R5, desc[UR38][R2.64] ;  /* 0x0000002602057981 */ /* 0x000ea8000c1e1900 */
[----:B------:R-:W2:Y:S02]  /*de00*/  LDG.E R4, desc[UR38][R2.64+0x4] ;  /* 0x0000042602047981 */ /* 0x000ea4000c1e1900 */
[----:B--2---:R-:W-:-:S07]  /*de10*/  IMAD.IADD R4, R4, 0x1, -R5 ;  /* 0x0000000104047824 */ /* 0x004fce00078e0a05 */
.L_x_3107:
[----:B-1----:R-:W-:Y:S01]  /*de20*/  MOV R3, UR7 ;  /* 0x0000000700037c02 */ /* 0x002fe20008000f00 */
[----:B------:R-:W-:-:S04]  /*de30*/  ULDC UR8, c[0x0][0x74c] ;  /* 0x0001d30000087ab9 */ /* 0x000fc80000000800 */
[----:B-----5:R-:W-:Y:S02]  /*de40*/  IMAD R3, R3, 0x80, R0 ;  /* 0x0000008003037824 */ /* 0x020fe400078e0200 */
[----:B------:R-:W-:-:S03]  /*de50*/  VIADD R0, R0, 0x5f ;  /* 0x0000005f00007836 */ /* 0x000fc60000000000 */
[----:B------:R-:W-:Y:S01]  /*de60*/  IADD3 R3, R3, -UR8, -R4 ;  /* 0x8000000803037c10 */ /* 0x000fe2000fffe804 */
[----:B------:R-:W-:-:S04]  /*de70*/  IMAD.HI R0, R0, 0x2aaaaaab, RZ ;  /* 0x2aaaaaab00007827 */ /* 0x000fc800078e02ff */
[----:B------:R-:W-:-:S05]  /*de80*/  IMAD.HI R3, R3, 0x2aaaaaab, RZ ;  /* 0x2aaaaaab03037827 */ /* 0x000fca00078e02ff */
[----:B------:R-:W-:-:S04]  /*de90*/  SHF.R.U32.HI R2, RZ, 0x1f, R3 ;  /* 0x0000001fff027819 */ /* 0x000fc80000011603 */
[----:B------:R-:W-:Y:S02]  /*dea0*/  LEA.HI.SX32 R2, R3, R2, 0x1c ;  /* 0x0000000203027211 */ /* 0x000fe400078fe2ff */
[----:B------:R-:W-:Y:S02]  /*deb0*/  SHF.R.U32.HI R3, RZ, 0x1f, R0 ;  /* 0x0000001fff037819 */ /* 0x000fe40000011600 */
[----:B------:R-:W-:Y:S02]  /*dec0*/  VIMNMX R4, RZ, R2, !PT ;  /* 0x00000002ff047248 */ /* 0x000fe40007fe0100 */
[----:B------:R-:W-:Y:S02]  /*ded0*/  LEA.HI.SX32 R0, R0, R3, 0x1c ;  /* 0x0000000300007211 */ /* 0x000fe400078fe2ff */
[----:B------:R-:W-:Y:S02]  /*dee0*/  MOV R2, RZ ;  /* 0x000000ff00027202 */ /* 0x000fe40000000f00 */
[----:B------:R-:W-:-:S13]  /*def0*/  ISETP.GT.AND P0, PT, R0, R4, PT ;  /* 0x000000040000720c */ /* 0x000fda0003f04270 */
[----:B------:R-:W-:Y:S05]  /*df00*/  @!P0 BRA `(.L_x_3104) ;  /* 0x0000001800708947 */ /* 0x000fea0003800000 */
[----:B------:R-:W-:Y:S01]  /*df10*/  USHF.R.S32.HI UR10, URZ, 0x1f, UR20 ;  /* 0x0000001f3f0a7899 */ /* 0x000fe20008011414 */
[----:B------:R-:W-:Y:S01]  /*df20*/  BSSY B0, `(.L_x_3104) ;  /* 0x000019a000007945 */ /* 0x000fe20003800000 */
[----:B------:R-:W-:Y:S01]  /*df30*/  UISETP.NE.U32.AND UP1, UPT, UR16, URZ, UPT ;  /* 0x0000003f1000728c */ /* 0x000fe2000bf25070 */
[----:B------:R-:W-:Y:S01]  /*df40*/  IMAD.MOV.U32 R2, RZ, RZ, RZ ;  /* 0x000000ffff027224 */ /* 0x000fe200078e00ff */
[----:B------:R-:W-:Y:S01]  /*df50*/  ULDC.64 UR14, c[0x0][0x718] ;  /* 0x0001c600000e7ab9 */ /* 0x000fe20000000a00 */
[----:B------:R-:W-:Y:S01]  /*df60*/  UMOV UR8, UR4 ;  /* 0x0000000400087c82 */ /* 0x000fe20008000000 */
[----:B------:R-:W-:Y:S02]  /*df70*/  UIMAD UR12, UR10, UR14, URZ ;  /* 0x0000000e0a0c72a4 */ /* 0x000fe4000f8e023f */
[----:B------:R-:W-:Y:S02]  /*df80*/  UISETP.NE.AND.EX UP1, UPT, UR17, URZ, UPT, UP1 ;  /* 0x0000003f1100728c */ /* 0x000fe4000bf25310 */
[----:B------:R-:W-:Y:S01]  /*df90*/  UIMAD UR12, UR20, UR15, UR12 ;  /* 0x0000000f140c72a4 */ /* 0x000fe2000f8e020c */
[----:B------:R-:W-:-:S02]  /*dfa0*/  ULDC.64 UR16, c[0x0][0x730] ;  /* 0x0001cc0000107ab9 */ /* 0x000fc40000000a00 */
[----:B------:R-:W-:Y:S01]  /*dfb0*/  ULDC UR15, c[0x0][0x2e8] ;  /* 0x0000ba00000f7ab9 */ /* 0x000fe20000000800 */
[----:B------:R-:W-:Y:S01]  /*dfc0*/  UIMAD UR10, UR10, UR16, URZ ;  /* 0x000000100a0a72a4 */ /* 0x000fe2000f8e023f */
[----:B------:R-:W-:Y:S01]  /*dfd0*/  UMOV UR9, UR5 ;  /* 0x0000000500097c82 */ /* 0x000fe20008000000 */
[----:B------:R-:W-:Y:S02]  /*dfe0*/  UISETP.NE.AND UP2, UPT, UR15, 0x1, UPT ;  /* 0x000000010f00788c */ /* 0x000fe4000bf45270 */
[----:B------:R-:W-:Y:S02]  /*dff0*/  UIMAD.WIDE.U32 UR4, UR20, UR14, UR8 ;  /* 0x0000000e140472a5 */ /* 0x000fe4000f8e0008 */
[----:B------:R-:W-:Y:S02]  /*e000*/  UIMAD.WIDE.U32 UR8, UR20, UR16, UR8 ;  /* 0x00000010140872a5 */ /* 0x000fe4000f8e0008 */
[----:B------:R-:W-:Y:S02]  /*e010*/  UIMAD UR14, UR20, UR17, UR10 ;  /* 0x00000011140e72a4 */ /* 0x000fe4000f8e020a */
[----:B------:R-:W-:Y:S01]  /*e020*/  USHF.R.S32.HI UR10, URZ, 0x1f, UR13 ;  /* 0x0000001f3f0a7899 */ /* 0x000fe2000801140d */
[----:B------:R-:W-:Y:S01]  /*e030*/  ELECT P0, URZ, PT ;  /* 0x00000000003f782f */ /* 0x000fe20003800000 */
[----:B------:R-:W-:-:S02]  /*e040*/  USEL UR21, UR13, URZ, !UP1 ;  /* 0x0000003f0d157287 */ /* 0x000fc4000c800000 */
[----:B------:R-:W-:Y:S01]  /*e050*/  UIADD3 UR9, UR9, UR14, URZ ;  /* 0x0000000e09097290 */ /* 0x000fe2000fffe03f */
[----:B------:R-:W-:Y:S01]  /*e060*/  ULDC.64 UR18, c[0x0][0x738] ;  /* 0x0001ce0000127ab9 */ /* 0x000fe20000000a00 */
[----:B------:R-:W-:Y:S01]  /*e070*/  USEL UR10, UR10, URZ, !UP1 ;  /* 0x0000003f0a0a7287 */ /* 0x000fe2000c800000 */
[----:B------:R-:W-:Y:S01]  /*e080*/  ULDC.64 UR16, c[0x0][0x720] ;  /* 0x0001c80000107ab9 */ /* 0x000fe20000000a00 */
[----:B------:R-:W-:Y:S02]  /*e090*/  UIMAD.WIDE.U32 UR14, UR18, UR21, UR8 ;  /* 0x00000015120e72a5 */ /* 0x000fe4000f8e0008 */
[----:B------:R-:W-:Y:S01]  /*e0a0*/  UIADD3 UR23, UR5, UR12, URZ ;  /* 0x0000000c05177290 */ /* 0x000fe2000fffe03f */
[----:B------:R-:W-:Y:S01]  /*e0b0*/  @UP2 ULDC UR8, c[0x0][0x2ec] ;  /* 0x0000bb0000082ab9 */ /* 0x000fe20000000800 */
[----:B------:R-:W-:Y:S02]  /*e0c0*/  UIMAD UR5, UR10, UR16, URZ ;  /* 0x000000100a0572a4 */ /* 0x000fe4000f8e023f */
[----:B------:R-:W-:-:S02]  /*e0d0*/  UIMAD UR10, UR10, UR18, URZ ;  /* 0x000000120a0a72a4 */ /* 0x000fc4000f8e023f */
[----:B------:R-:W-:Y:S02]  /*e0e0*/  UIMAD.WIDE.U32 UR8, UR20, UR8, URZ ;  /* 0x00000008140872a5 */ /* 0x000fe4000f8e003f */
[----:B------:R-:W-:Y:S01]  /*e0f0*/  ULEA UR11, UR7, UR11, 0x7 ;  /* 0x0000000b070b7291 */ /* 0x000fe2000f8e383f */
[----:B------:R-:W-:Y:S02]  /*e100*/  UMOV UR22, UR4 ;  /* 0x0000000400167c82 */ /* 0x000fe40008000000 */
[----:B------:R-:W-:Y:S01]  /*e110*/  @UP2 ULDC UR7, c[0x0][0x2f0] ;  /* 0x0000bc0000072ab9 */ /* 0x000fe20000000800 */
[----:B------:R-:W-:Y:S01]  /*e120*/  UMOV UR12, UR20 ;  /* 0x00000014000c7c82 */ /* 0x000fe20008000000 */
[----:B------:R-:W-:Y:S02]  /*e130*/  UIMAD UR5, UR17, UR21, UR5 ;  /* 0x00000015110572a4 */ /* 0x000fe4000f8e0205 */
[----:B------:R-:W-:Y:S02]  /*e140*/  UIMAD.WIDE.U32 UR22, UR16, UR21, UR22 ;  /* 0x00000015101672a5 */ /* 0x000fe4000f8e0016 */
[----:B------:R-:W-:-:S02]  /*e150*/  UIMAD UR4, UR19, UR21, UR10 ;  /* 0x00000015130472a4 */ /* 0x000fc4000f8e020a */
        /* <DEDUP_REMOVED lines=10> */
.L_x_3137:
[----:B------:R-:W2:Y:S01]  /*e200*/  S2R R3, SR_TID.X ;  /* 0x0000000000037919 */ /* 0x000ea20000002100 */
[----:B------:R-:W-:Y:S01]  /*e210*/  MOV R14, UR5 ;  /* 0x00000005000e7c02 */ /* 0x000fe20008000f00 */
[----:B------:R-:W-:Y:S02]  /*e220*/  IMAD.U32 R11, RZ, RZ, UR4 ;  /* 0x00000004ff0b7e24 */ /* 0x000fe4000f8e00ff */
[----:B------:R-:W-:Y:S02]  /*e230*/  IMAD.MOV.U32 R10, RZ, RZ, 0x1 ;  /* 0x00000001ff0a7424 */ /* 0x000fe400078e00ff */
[----:B------:R-:W-:Y:S01]  /*e240*/  VIADD R14, R14, UR23 ;  /* 0x000000170e0e7c36 */ /* 0x000fe20008000000 */
[----:B------:R-:W-:Y:S02]  /*e250*/  IADD3 R11, R11, UR15, RZ ;  /* 0x0000000f0b0b7c10 */ /* 0x000fe4000fffe0ff */
        /* <DEDUP_REMOVED lines=9> */
.L_x_3110:
[----:B------:R-:W-:Y:S01]  /*e2f0*/  R2UR UR19, R4 ;  /* 0x00000000041372ca */ /* 0x000fe200000e0000 */
[----:B------:R-:W2:Y:S01]  /*e300*/  LDC.64 R12, c[0x0][0x198] ;  /* 0x00006600ff0c7b82 */ /* 0x000ea20000000a00 */
[----:B------:R-:W-:Y:S01]  /*e310*/  ULDC.64 UR8, c[0x0][0x700] ;  /* 0x0001c00000087ab9 */ /* 0x000fe20000000a00 */
[----:B------:R-:W-:Y:S01]  /*e320*/  UMOV UR34, 0x0 ;  /* 0x0000000000227882 */ /* 0x000fe20000000000 */
[----:B------:R-:W-:Y:S01]  /*e330*/  IMAD.U32 R9, RZ, RZ, UR8 ;  /* 0x00000008ff097e24 */ /* 0x000fe2000f8e00ff */
[----:B------:R-:W-:Y:S01]  /*e340*/  MOV R8, UR9 ;  /* 0x0000000900087c02 */ /* 0x000fe20008000f00 */
[----:B------:R-:W-:Y:S01]  /*e350*/  UMOV UR35, 0x14f00000 ;  /* 0x14f0000000237882 */ /* 0x000fe20000000000 */
[----:B------:R-:W-:Y:S01]  /*e360*/  R2UR UR8, R15 ;  /* 0x000000000f0872ca */ /* 0x000fe200000e0000 */
[----:B------:R-:W-:Y:S01]  /*e370*/  UMOV UR18, URZ ;  /* 0x0000003f00127c82 */ /* 0x000fe20008000000 */
[----:B------:R-:W-:Y:S01]  /*e380*/  UMOV UR40, 0x0 ;  /* 0x0000000000287882 */ /* 0x000fe20000000000 */
[----:B------:R-:W-:Y:S01]  /*e390*/  UMOV UR41, 0x10000000 ;  /* 0x1000000000297882 */ /* 0x000fe20000000000 */
[----:B------:R-:W-:Y:S01]  /*e3a0*/  UMOV UR10, UR18 ;  /* 0x00000012000a7c82 */ /* 0x000fe20008000000 */
[----:B------:R-:W-:Y:S01]  /*e3b0*/  UMOV UR27, UR11 ;  /* 0x0000000b001b7c82 */ /* 0x000fe20008000000 */
[----:B------:R-:W-:Y:S01]  /*e3c0*/  UIMAD UR19, UR19, 0x60, URZ ;  /* 0x00000060131378a4 */ /* 0x000fe2000f8e023f */
[----:B------:R-:W-:Y:S01]  /*e3d0*/  UMOV UR28, UR12 ;  /* 0x0000000c001c7c82 */ /* 0x000fe20008000000 */
[----:B------:R-:W-:-:S02]  /*e3e0*/  UMOV UR29, UR13 ;  /* 0x0000000d001d7c82 */ /* 0x000fc40008000000 */
[----:B------:R-:W-:Y:S02]  /*e3f0*/  UIADD3 UR7, UP0, UR19, UR22, URZ ;  /* 0x0000001613077290 */ /* 0x000fe4000ff1e03f */
[----:B------:R-:W-:Y:S01]  /*e400*/  MOV R3, UR19 ;  /* 0x0000001300037c02 */ /* 0x000fe20008000f00 */
[----:B------:R-:W-:Y:S02]  /*e410*/  UIADD3 UR16, UR8, 0xe000, URZ ;  /* 0x0000e00008107890 */ /* 0x000fe4000fffe03f */
[----:B------:R-:W-:Y:S01]  /*e420*/  UIADD3 UR17, UR8, 0x26810, URZ ;  /* 0x0002681008117890 */ /* 0x000fe2000fffe03f */
[----:B------:R-:W-:Y:S01]  /*e430*/  PLOP3.LUT P1, PT, PT, PT, UP0, 0x80, 0x0 ;  /* 0x000000000000781c */ /* 0x000fe20003f2f008 */
[----:B-1----:R-:W-:Y:S01]  /*e440*/  IMAD.U32 R2, RZ, RZ, UR7 ;  /* 0x00000007ff027e24 */ /* 0x002fe2000f8e00ff */
[----:B------:R-:W-:Y:S01]  /*e450*/  UIADD3 UR19, UR19, UR6, URZ ;  /* 0x0000000613137290 */ /* 0x000fe2000fffe03f */
[----:B--2---:R-:W-:Y:S01]  /*e460*/  IMAD.MOV.U32 R7, RZ, RZ, R12 ;  /* 0x000000ffff077224 */ /* 0x004fe200078e000c */
[----:B------:R-:W-:Y:S01]  /*e470*/  LEA.HI.X.SX32 R3, R3, R14, 0x1, P1 ;  /* 0x0000000e03037211 */ /* 0x000fe200008f0eff */
[----:B------:R-:W-:Y:S01]  /*e480*/  IMAD.MOV.U32 R6, RZ, RZ, R13 ;  /* 0x000000ffff067224 */ /* 0x000fe200078e000d */
[----:B------:R-:W-:Y:S01]  /*e490*/  LEA R5, P1, R2, R9, 0x2 ;  /* 0x0000000902057211 */ /* 0x000fe200078210ff */
[----:B------:R-:W-:Y:S01]  /*e4a0*/  VIADD R13, R0, 0xffffffff ;  /* 0xffffffff000d7836 */ /* 0x000fe20000000000 */
[----:B------:R-:W-:Y:S01]  /*e4b0*/  UIADD3 UR42, UR8, 0x1a000, URZ ;  /* 0x0001a000082a7890 */ /* 0x000fe2000fffe03f */
[----:B------:R-:W-:Y:S01]  /*e4c0*/  MOV R12, 0x8000 ;  /* 0x00008000000c7802 */ /* 0x000fe20000000f00 */
[----:B------:R-:W-:Y:S01]  /*e4d0*/  UIADD3 UR9, UR8, 0x26800, URZ ;  /* 0x0002680008097890 */ /* 0x000fe2000fffe03f */
[----:B------:R-:W-:Y:S01]  /*e4e0*/  LEA.HI.X R2, R2, R8, R3, 0x2, P1 ;  /* 0x0000000802027211 */ /* 0x000fe200008f1403 */
[----:B------:R1:W-:Y:S01]  /*e4f0*/  STL [R1+0x8], R13 ;  /* 0x0000080d01007387 */ /* 0x0003e20000100800 */
[----:B------:R-:W-:Y:S01]  /*e500*/  R2UR UR30, R5 ;  /* 0x00000000051e72ca */ /* 0x000fe200000e0000 */
[----:B------:R-:W-:Y:S01]  /*e510*/  UIADD3 UR24, UR8, 0x4000, URZ ;  /* 0x0000400008187890 */ /* 0x000fe2000fffe03f */
[----:B------:R-:W-:Y:S01]  /*e520*/  R2UR UR31, R2 ;  /* 0x00000000021f72ca */ /* 0x000fe200000e0000 */
[----:B------:R1:W-:Y:S01]  /*e530*/  STL [R1], RZ ;  /* 0x000000ff01007387 */ /* 0x0003e20000100800 */
[C---:B------:R-:W-:Y:S01]  /*e540*/  IADD3 R2, P1, R7.reuse, 0x2f0, RZ ;  /* 0x000002f007027810 */ /* 0x040fe20007f3e0ff */
[----:B------:R-:W-:Y:S01]  /*e550*/  UMOV UR7, 0x18 ;  /* 0x0000001800077882 */ /* 0x000fe20000000000 */
[----:B------:R-:W-:Y:S01]  /*e560*/  UMOV UR43, UR17 ;  /* 0x00000011002b7c82 */ /* 0x000fe20008000000 */
[----:B------:R-:W-:Y:S01]  /*e570*/  UMOV UR26, UR18 ;  /* 0x00000012001a7c82 */ /* 0x000fe20008000000 */
[----:B------:R-:W-:Y:S01]  /*e580*/  R2UR UR44, R2 ;  /* 0x00000000022c72ca */ /* 0x000fe200000e0000 */
[----:B------:R-:W-:Y:S01]  /*e590*/  UMOV UR25, UR9 ;  /* 0x0000000900197c82 */ /* 0x000fe20008000000 */
[----:B------:R-:W-:-:S04]  /*e5a0*/  IADD3 R2, P2, R7, 0x3f0, RZ ;  /* 0x000003f007027810 */ /* 0x000fc80007f5e0ff */
[----:B------:R-:W-:Y:S01]  /*e5b0*/  R2UR UR46, R2 ;  /* 0x00000000022e72ca */ /* 0x000fe200000e0000 */
[----:B------:R-:W-:Y:S01]  /*e5c0*/  IMAD.X R5, RZ, RZ, R6, P2 ;  /* 0x000000ffff057224 */ /* 0x000fe200010e0606 */
[----:B------:R-:W-:-:S04]  /*e5d0*/  IADD3.X R2, RZ, R6, RZ, P1, !PT ;  /* 0x00000006ff027210 */ /* 0x000fc80000ffe4ff */
[----:B------:R-:W-:Y:S02]  /*e5e0*/  R2UR UR45, R2 ;  /* 0x00000000022d72ca */ /* 0x000fe400000e0000 */
[----:B------:R-:W-:Y:S02]  /*e5f0*/  IADD3 R2, P1, R7, 0xf0, RZ ;  /* 0x000000f007027810 */ /* 0x000fe40007f3e0ff */
[----:B------:R-:W-:Y:S02]  /*e600*/  R2UR UR47, R5 ;  /* 0x00000000052f72ca */ /* 0x000fe400000e0000 */
[----:B------:R-:W-:Y:S01]  /*e610*/  R2UR UR32, R2 ;  /* 0x00000000022072ca */ /* 0x000fe200000e0000 */
[----:B------:R-:W-:Y:S01]  /*e620*/  IMAD.X R3, RZ, RZ, R6, P1 ;  /* 0x000000ffff037224 */ /* 0x000fe200008e0606 */
[----:B------:R-:W-:-:S04]  /*e630*/  ISETP.GE.AND P1, PT, R4, R13, PT ;  /* 0x0000000d0400720c */ /* 0x000fc80003f26270 */
[----:B------:R-:W-:-:S13]  /*e640*/  R2UR UR33, R3 ;  /* 0x00000000032172ca */ /* 0x000fda00000e0000 */
[----:B------:R1:W-:Y:S01]  /*e650*/  UTMALDG.4D [UR16], [UR32], desc[UR34] ;  /* 0x00002210200075b4 */ /* 0x0003e20008019000 */
[----:B------:R1:W-:Y:S01]  /*e660*/  UBLKCP.S.G [UR42], [UR30], UR7 ;  /* 0x0000002a1e0073ba */ /* 0x0003e20008000207 */
[----:B------:R1:W-:Y:S01]  /*e670*/  SYNCS.ARRIVE.TRANS64 RZ, [R15+URZ+0x26800], R12 ;  /* 0x0268000c0fff79a7 */ /* 0x0003e2000800003f */
[----:B------:R1:W-:Y:S01]  /*e680*/  UTMALDG.4D [UR8], [UR44], desc[UR40] ;  /* 0x000028082c0075b4 */ /* 0x0003e20008019000 */
[----:B------:R1:W-:Y:S01]  /*e690*/  UTMALDG.4D [UR24], [UR46], desc[UR40] ;  /* 0x000028182e0075b4 */ /* 0x0003e20008019000 */
[----:B------:R-:W-:Y:S05]  /*e6a0*/  @P1 BRA `(.L_x_3111) ;  /* 0x0000000c00bc1947 */ /* 0x000fea0003800000 */
[----:B------:R-:W-:Y:S01]  /*e6b0*/  LOP3.LUT R5, RZ, R4, RZ, 0x33, !PT ;  /* 0x00000004ff057212 */ /* 0x000fe200078e33ff */
[----:B------:R-:W-:-:S04]  /*e6c0*/  IMAD.MOV.U32 R10, RZ, RZ, 0x1 ;  /* 0x00000001ff0a7424 */ /* 0x000fc800078e00ff */
[C---:B------:R-:W-:Y:S01]  /*e6d0*/  IMAD.IADD R16, R0.reuse, 0x1, R5 ;  /* 0x0000000100107824 */ /* 0x040fe200078e0205 */
[----:B------:R-:W-:Y:S01]  /*e6e0*/  IADD3 R5, R0, -0x2, RZ ;  /* 0xfffffffe00057810 */ /* 0x000fe20007ffe0ff */
[----:B------:R-:W-:-:S03]  /*e6f0*/  IMAD.MOV.U32 R0, RZ, RZ, R4 ;  /* 0x000000ffff007224 */ /* 0x000fc600078e0004 */
[----:B------:R-:W-:Y:S02]  /*e700*/  ISETP.NE.AND P1, PT, R5, R4, PT ;  /* 0x000000040500720c */ /* 0x000fe40003f25270 */
[----:B------:R-:W-:-:S05]  /*e710*/  LOP3.LUT R5, R16, 0x1, RZ, 0xc0, !PT ;  /* 0x0000000110057812 */ /* 0x000fca00078ec0ff */
[----:B------:R2:W-:Y:S06]  /*e720*/  STL [R1+0xc], R5 ;  /* 0x00000c0501007387 */ /* 0x0005ec0000100800 */
[----:B------:R-:W-:Y:S05]  /*e730*/  @!P1 BRA `(.L_x_3112) ;  /* 0x00000008005c9947 */ /* 0x000fea0003800000 */
[----:B------:R-:W-:Y:S01]  /*e740*/  IADD3 R16, R16, -R5, RZ ;  /* 0x8000000510107210 */ /* 0x000fe20007ffe0ff */
[----:B------:R-:W-:Y:S02]  /*e750*/  IMAD.MOV.U32 R0, RZ, RZ, R4 ;  /* 0x000000ffff007224 */ /* 0x000fe400078e0004 */
[----:B------:R-:W-:-:S07]  /*e760*/  IMAD.MOV.U32 R10, RZ, RZ, 0x1 ;  /* 0x00000001ff0a7424 */ /* 0x000fce00078e00ff */
.L_x_3121:
[----:B-123--:R-:W-:-:S04]  /*e770*/  SHF.L.U32 R17, R10, 0x1f, RZ ;  /* 0x0000001f0a117819 */ /* 0x00efc800000006ff */
[----:B------:R-:W3:Y:S02]  /*e780*/  SYNCS.PHASECHK.TRANS64.TRYWAIT P1, [R15+URZ+0x26840], R17 ;  /* 0x026840110f0075a7 */ /* 0x000ee4000802017f */
[----:B---3--:R-:W-:Y:S05]  /*e790*/  @!P1 BRA `(.L_x_3113) ;  /* 0x00000014007c9947 */ /* 0x008fea0003800000 */
.L_x_3138:
[----:B------:R-:W-:Y:S05]  /*e7a0*/  @P0 BRA `(.L_x_3114) ;  /* 0x00000000001c0947 */ /* 0x000fea0003800000 */
[----:B------:R-:W4:Y:S02]  /*e7b0*/  S2R R2, SR_TID.X ;  /* 0x0000000000027919 */ /* 0x000f240000002100 */
[----:B----4-:R-:W-:Y:S02]  /*e7c0*/  LOP3.LUT R3, R2, 0x1f, RZ, 0xc0, !PT ;  /* 0x0000001f02037812 */ /* 0x010fe400078ec0ff */
[----:B------:R-:W-:Y:S02]  /*e7d0*/  MOV R2, 0x3180 ;  /* 0x0000318000027802 */ /* 0x000fe40000000f00 */
[----:B------:R-:W-:Y:S02]  /*e7e0*/  ISETP.NE.AND P1, PT, R3, RZ, PT ;  /* 0x000000ff0300720c */ /* 0x000fe40003f25270 */
[----:B------:R4:W-:Y:S11]  /*e7f0*/  SYNCS.ARRIVE.TRANS64 RZ, [R15+URZ+0x26830], R2 ;  /* 0x026830020fff79a7 */ /* 0x0009f6000800003f */
[----:B----4-:R-:W-:Y:S05]  /*e800*/  @!P1 BRA `(.L_x_3114) ;  /* 0x0000000000049947 */ /* 0x010fea0003800000 */
[----:B-1----:R-:W-:Y:S01]  /*e810*/  BPT.TRAP 0x1 ;  /* 0x000000040000795c */ /* 0x002fe20000300000 */
.L_x_3114:
[----:B-1----:R-:W1:Y:S01]  /*e820*/  LDC.64 R12, c[0x0][0x728] ;  /* 0x0001ca00ff0c7b82 */ /* 0x002e620000000a00 */
[----:B------:R-:W-:Y:S01]  /*e830*/  IMAD R18, R0, 0x60, RZ ;  /* 0x0000006000127824 */ /* 0x000fe200078e02ff */
[----:B------:R-:W-:Y:S01]  /*e840*/  R2UR UR8, R15 ;  /* 0x000000000f0872ca */ /* 0x000fe200000e0000 */
[----:B------:R-:W-:Y:S01]  /*e850*/  UMOV UR28, 0x0 ;  /* 0x00000000001c7882 */ /* 0x000fe20000000000 */
[----:B------:R-:W-:Y:S01]  /*e860*/  UMOV UR29, 0x14f00000 ;  /* 0x14f00000001d7882 */ /* 0x000fe20000000000 */
[----:B------:R-:W-:Y:S01]  /*e870*/  UMOV UR18, URZ ;  /* 0x0000003f00127c82 */ /* 0x000fe20008000000 */
[C---:B------:R-:W-:Y:S01]  /*e880*/  IADD3 R2, P1, R18.reuse, UR14, RZ ;  /* 0x0000000e12027c10 */ /* 0x040fe2000ff3e0ff */
[----:B------:R-:W-:Y:S01]  /*e890*/  UMOV UR7, 0x18 ;  /* 0x0000001800077882 */ /* 0x000fe20000000000 */
[----:B--2---:R-:W2:Y:S01]  /*e8a0*/  LDC.64 R4, c[0x0][0x198] ;  /* 0x00006600ff047b82 */ /* 0x004ea20000000a00 */
[----:B------:R-:W-:-:S06]  /*e8b0*/  R2UR UR19, R18 ;  /* 0x00000000121372ca */ /* 0x000fcc00000e0000 */
[----:B------:R-:W-:Y:S02]  /*e8c0*/  UIADD3 UR16, UR8, 0x14000, URZ ;  /* 0x0001400008107890 */ /* 0x000fe4000fffe03f */
[----:B------:R-:W-:Y:S02]  /*e8d0*/  UIADD3 UR17, UR8, 0x26830, URZ ;  /* 0x0002683008117890 */ /* 0x000fe4000fffe03f */
[----:B------:R-:W-:-:S03]  /*e8e0*/  UIADD3 UR8, UR8, 0x1a380, URZ ;  /* 0x0001a38008087890 */ /* 0x000fc6000fffe03f */
[----:B------:R-:W-:Y:S01]  /*e8f0*/  UIADD3 UR19, UR19, UR6, URZ ;  /* 0x0000000613137290 */ /* 0x000fe2000fffe03f */
[----:B-1----:R-:W-:Y:S01]  /*e900*/  LEA R3, P2, R2, R12, 0x2 ;  /* 0x0000000c02037211 */ /* 0x002fe200078410ff */
[----:B------:R-:W-:-:S03]  /*e910*/  UMOV UR9, UR17 ;  /* 0x0000001100097c82 */ /* 0x000fc60008000000 */
[----:B------:R-:W-:Y:S02]  /*e920*/  R2UR UR24, R3 ;  /* 0x00000000031872ca */ /* 0x000fe400000e0000 */
[----:B------:R-:W-:Y:S01]  /*e930*/  LEA.HI.X.SX32 R3, R18, R11, 0x1, P1 ;  /* 0x0000000b12037211 */ /* 0x000fe200008f0eff */
[----:B--2---:R-:W-:Y:S02]  /*e940*/  IMAD.MOV.U32 R7, RZ, RZ, R4 ;  /* 0x000000ffff077224 */ /* 0x004fe400078e0004 */
        /* <DEDUP_REMOVED lines=9> */
[----:B------:R-:W2:Y:S02]  /*e9e0*/  SYNCS.PHASECHK.TRANS64.TRYWAIT P1, [R15+URZ+0x26828], R17 ;  /* 0x026828110f0075a7 */ /* 0x000ea4000802017f */
[----:B-12---:R-:W-:Y:S05]  /*e9f0*/  @!P1 BRA `(.L_x_3115) ;  /* 0x0000001000f89947 */ /* 0x006fea0003800000 */
.L_x_3139:
        /* <DEDUP_REMOVED lines=8> */
.L_x_3116:
[----:B------:R-:W-:Y:S01]  /*ea80*/  VIADD R19, R18, 0x60 ;  /* 0x0000006012137836 */ /* 0x000fe20000000000 */
[----:B------:R-:W-:Y:S01]  /*ea90*/  ULDC.64 UR8, c[0x0][0x700] ;  /* 0x0001c00000087ab9 */ /* 0x000fe20000000a00 */
[----:B------:R-:W-:Y:S01]  /*eaa0*/  R2UR UR26, R15 ;  /* 0x000000000f1a72ca */ /* 0x000fe200000e0000 */
[----:B------:R-:W-:Y:S01]  /*eab0*/  IMAD.U32 R8, RZ, RZ, UR9 ;  /* 0x00000009ff087e24 */ /* 0x000fe2000f8e00ff */
[----:B------:R-:W-:Y:S01]  /*eac0*/  MOV R9, UR8 ;  /* 0x0000000800097c02 */ /* 0x000fe20008000f00 */
[C---:B------:R-:W-:Y:S01]  /*ead0*/  VIADD R21, R19.reuse, UR6 ;  /* 0x0000000613157c36 */ /* 0x040fe20008000000 */
[----:B------:R-:W-:Y:S01]  /*eae0*/  IADD3 R2, P1, R19, UR22, RZ ;  /* 0x0000001613027c10 */ /* 0x000fe2000ff3e0ff */
[----:B------:R-:W-:Y:S01]  /*eaf0*/  UMOV UR24, 0x0 ;  /* 0x0000000000187882 */ /* 0x000fe20000000000 */
[----:B------:R-:W-:Y:S01]  /*eb00*/  SHF.R.S32.HI R20, RZ, 0x1f, R19 ;  /* 0x0000001fff147819 */ /* 0x000fe20000011413 */
[----:B------:R-:W-:Y:S01]  /*eb10*/  UMOV UR25, 0x14f00000 ;  /* 0x14f0000000197882 */ /* 0x000fe20000000000 */
[----:B------:R-:W-:Y:S01]  /*eb20*/  LEA R3, P2, R2, R9, 0x2 ;  /* 0x0000000902037211 */ /* 0x000fe200078410ff */
[----:B------:R-:W-:Y:S01]  /*eb30*/  UMOV UR18, URZ ;  /* 0x0000003f00127c82 */ /* 0x000fe20008000000 */
[----:B------:R-:W-:Y:S01]  /*eb40*/  R2UR UR19, R21 ;  /* 0x00000000151372ca */ /* 0x000fe200000e0000 */
[----:B------:R-:W-:Y:S01]  /*eb50*/  UMOV UR7, 0x18 ;  /* 0x0000001800077882 */ /* 0x000fe20000000000 */
[----:B------:R-:W-:Y:S01]  /*eb60*/  R2UR UR28, R3 ;  /* 0x00000000031c72ca */ /* 0x000fe200000e0000 */
[----:B------:R-:W-:Y:S01]  /*eb70*/  IMAD.X R3, R20, 0x1, R14, P1 ;  /* 0x0000000114037824 */ /* 0x000fe200008e060e */
[----:B------:R-:W-:-:S02]  /*eb80*/  UIADD3 UR16, UR26, 0x11000, URZ ;  /* 0x000110001a107890 */ /* 0x000fc4000fffe03f */
[----:B------:R-:W-:Y:S02]  /*eb90*/  UIADD3 UR17, UR26, 0x26818, URZ ;  /* 0x000268181a117890 */ /* 0x000fe4000fffe03f */
[----:B------:R-:W-:Y:S01]  /*eba0*/  LEA.HI.X R3, R2, R8, R3, 0x2, P2 ;  /* 0x0000000802037211 */ /* 0x000fe200010f1403 */
[----:B------:R-:W-:Y:S01]  /*ebb0*/  UIADD3 UR26, UR26, 0x1a200, URZ ;  /* 0x0001a2001a1a7890 */ /* 0x000fe2000fffe03f */
[----:B------:R-:W-:Y:S02]  /*ebc0*/  IADD3 R2, P1, R7, 0xf0, RZ ;  /* 0x000000f007027810 */ /* 0x000fe40007f3e0ff */
[----:B------:R-:W-:Y:S01]  /*ebd0*/  R2UR UR29, R3 ;  /* 0x00000000031d72ca */ /* 0x000fe200000e0000 */
[----:B------:R-:W-:Y:S01]  /*ebe0*/  UMOV UR27, UR17 ;  /* 0x00000011001b7c82 */ /* 0x000fe20008000000 */
[----:B------:R-:W-:Y:S02]  /*ebf0*/  IADD3.X R3, RZ, R6, RZ, P1, !PT ;  /* 0x00000006ff037210 */ /* 0x000fe40000ffe4ff */
[----:B------:R-:W-:-:S02]  /*ec00*/  R2UR UR8, R2 ;  /* 0x00000000020872ca */ /* 0x000fc400000e0000 */
[----:B------:R-:W-:-:S13]  /*ec10*/  R2UR UR9, R3 ;  /* 0x00000000030972ca */ /* 0x000fda00000e0000 */
[----:B------:R2:W-:Y:S01]  /*ec20*/  UTMALDG.4D [UR16], [UR8], desc[UR24] ;  /* 0x00001810080075b4 */ /* 0x0005e20008019000 */
[----:B------:R2:W-:Y:S01]  /*ec30*/  UBLKCP.S.G [UR26], [UR28], UR7 ;  /* 0x0000001a1c0073ba */ /* 0x0005e20008000207 */
[----:B------:R-:W4:Y:S02]  /*ec40*/  SYNCS.PHASECHK.TRANS64.TRYWAIT P1, [R15+URZ+0x26848], R17 ;  /* 0x026848110f0075a7 */ /* 0x000f24000802017f */
[----:B--2-4-:R-:W-:Y:S05]  /*ec50*/  @!P1 BRA `(.L_x_3117) ;  /* 0x0000001000749947 */ /* 0x014fea0003800000 */
.L_x_3140:
        /* <DEDUP_REMOVED lines=8> */
.L_x_3118:
        /* <DEDUP_REMOVED lines=24> */
.L_x_3142:
        /* <DEDUP_REMOVED lines=8> */
.L_x_3120:
        /* <DEDUP_REMOVED lines=8> */
[----:B------:R-:W-:-:S05]  /*ef60*/  VIADD R0, R0, 0x2 ;  /* 0x0000000200007836 */ /* 0x000fca0000000000 */
[----:B------:R-:W-:Y:S02]  /*ef70*/  UIADD3 UR19, UR19, 0xc0, URZ ;  /* 0x000000c013137890 */ /* 0x000fe4000fffe03f */
[----:B------:R-:W-:Y:S02]  /*ef80*/  UIADD3 UR16, UR26, 0xe000, URZ ;  /* 0x0000e0001a107890 */ /* 0x000fe4000fffe03f */
[----:B------:R-:W-:Y:S02]  /*ef90*/  UIADD3 UR7, UP0, UR19, UR22, URZ ;  /* 0x0000001613077290 */ /* 0x000fe4000ff1e03f */
[----:B------:R-:W-:Y:S02]  /*efa0*/  UIADD3 UR17, UR26, 0x26810, URZ ;  /* 0x000268101a117890 */ /* 0x000fe4000fffe03f */
[----:B------:R-:W-:Y:S02]  /*efb0*/  UIADD3 UR26, UR26, 0x1a000, URZ ;  /* 0x0001a0001a1a7890 */ /* 0x000fe4000fffe03f */
[----:B------:R-:W-:Y:S01]  /*efc0*/  IMAD.U32 R5, RZ, RZ, UR7 ;  /* 0x00000007ff057e24 */ /* 0x000fe2000f8e00ff */
[----:B------:R-:W-:Y:S01]  /*efd0*/  PLOP3.LUT P2, PT, PT, PT, UP0, 0x80, 0x0 ;  /* 0x000000000000781c */ /* 0x000fe20003f4f008 */
[----:B------:R-:W-:Y:S01]  /*efe0*/  UMOV UR7, 0x18 ;  /* 0x0000001800077882 */ /* 0x000fe20000000000 */
[----:B------:R-:W-:-:S02]  /*eff0*/  UMOV UR27, UR17 ;  /* 0x00000011001b7c82 */ /* 0x000fc40008000000 */
[----:B----4-:R-:W-:-:S04]  /*f000*/  LEA R4, P1, R5, R9, 0x2 ;  /* 0x0000000905047211 */ /* 0x010fc800078210ff */
[----:B------:R-:W-:Y:S02]  /*f010*/  R2UR UR28, R4 ;  /* 0x00000000041c72ca */ /* 0x000fe400000e0000 */
[----:B------:R-:W-:Y:S01]  /*f020*/  MOV R4, UR19 ;  /* 0x0000001300047c02 */ /* 0x000fe20008000f00 */
[----:B------:R-:W-:-:S03]  /*f030*/  UIADD3 UR19, UR19, UR6, URZ ;  /* 0x0000000613137290 */ /* 0x000fc6000fffe03f */
[----:B------:R-:W-:-:S04]  /*f040*/  LEA.HI.X.SX32 R4, R4, R14, 0x1, P2 ;  /* 0x0000000e04047211 */ /* 0x000fc800010f0eff */
[----:B------:R-:W-:Y:S02]  /*f050*/  LEA.HI.X R4, R5, R8, R4, 0x2, P1 ;  /* 0x0000000805047211 */ /* 0x000fe400008f1404 */
[----:B------:R-:W-:Y:S01]  /*f060*/  ISETP.NE.AND P1, PT, R16, RZ, PT ;  /* 0x000000ff1000720c */ /* 0x000fe20003f25270 */
[----:B------:R4:W-:Y:S01]  /*f070*/  UTMALDG.4D [UR16], [UR8], desc[UR24] ;  /* 0x00001810080075b4 */ /* 0x0009e20008019000 */
[----:B------:R-:W-:-:S13]  /*f080*/  R2UR UR29, R4 ;  /* 0x00000000041d72ca */ /* 0x000fda00000e0000 */
[----:B------:R4:W-:Y:S02]  /*f090*/  UBLKCP.S.G [UR26], [UR28], UR7 ;  /* 0x0000001a1c0073ba */ /* 0x0009e40008000207 */
[----:B----4-:R-:W-:Y:S05]  /*f0a0*/  @P1 BRA `(.L_x_3121) ;  /* 0xfffffff400b01947 */ /* 0x010fea000383ffff */
.L_x_3112:
[----:B------:R-:W4:Y:S02]  /*f0b0*/  LDL.LU R4, [R1+0xc] ;  /* 0x00000c0001047983 */ /* 0x000f240000300800 */
[----:B----4-:R-:W-:Y:S02]  /*f0c0*/  ISETP.NE.AND P1, PT, R4, RZ, PT ;  /* 0x000000ff0400720c */ /* 0x010fe40003f25270 */
[----:B------:R4:W5:Y:S11]  /*f0d0*/  LDL R4, [R1+0x8] ;  /* 0x0000080001047983 */ /* 0x0009760000100800 */
[----:B----4-:R-:W-:Y:S05]  /*f0e0*/  @!P1 BRA `(.L_x_3111) ;  /* 0x00000004002c9947 */ /* 0x010fea0003800000 */
[----:B-1----:R-:W-:-:S04]  /*f0f0*/  SHF.L.U32 R12, R10, 0x1f, RZ ;  /* 0x0000001f0a0c7819 */ /* 0x002fc800000006ff */
[----:B------:R-:W1:Y:S02]  /*f100*/  SYNCS.PHASECHK.TRANS64.TRYWAIT P1, [R15+URZ+0x26840], R12 ;  /* 0x0268400c0f0075a7 */ /* 0x000e64000802017f */
[----:B-1----:R-:W-:Y:S05]  /*f110*/  @!P1 BRA `(.L_x_3122) ;  /* 0x0000000c00709947 */ /* 0x002fea0003800000 */
.L_x_3143:
[----:B------:R-:W-:Y:S05]  /*f120*/  @P0 BRA `(.L_x_3123) ;  /* 0x00000000001c0947 */ /* 0x000fea0003800000 */
[----:B-----5:R-:W2:Y:S02]  /*f130*/  S2R R4, SR_TID.X ;  /* 0x0000000000047919 */ /* 0x020ea40000002100 */
[----:B--2---:R-:W-:Y:S02]  /*f140*/  LOP3.LUT R5, R4, 0x1f, RZ, 0xc0, !PT ;  /* 0x0000001f04057812 */ /* 0x004fe400078ec0ff */
[----:B------:R-:W-:Y:S02]  /*f150*/  MOV R4, 0x3180 ;  /* 0x0000318000047802 */ /* 0x000fe40000000f00 */
[----:B------:R-:W-:Y:S02]  /*f160*/  ISETP.NE.AND P1, PT, R5, RZ, PT ;  /* 0x000000ff0500720c */ /* 0x000fe40003f25270 */
[----:B------:R4:W-:Y:S11]  /*f170*/  SYNCS.ARRIVE.TRANS64 RZ, [R15+URZ+0x26830], R4 ;  /* 0x026830040fff79a7 */ /* 0x0009f6000800003f */
[----:B----4-:R-:W-:Y:S05]  /*f180*/  @!P1 BRA `(.L_x_3123) ;  /* 0x0000000000049947 */ /* 0x010fea0003800000 */
[----:B------:R-:W-:Y:S01]  /*f190*/  BPT.TRAP 0x1 ;  /* 0x000000040000795c */ /* 0x000fe20000300000 */
.L_x_3123:
[----:B--2--5:R-:W2:Y:S01]  /*f1a0*/  LDC.64 R4, c[0x0][0x728] ;  /* 0x0001ca00ff047b82 */ /* 0x024ea20000000a00 */
[----:B------:R-:W-:Y:S01]  /*f1b0*/  IMAD R0, R0, 0x60, RZ ;  /* 0x0000006000007824 */ /* 0x000fe200078e02ff */
        /* <DEDUP_REMOVED lines=23> */
[----:B------:R-:W4:Y:S02]  /*f330*/  SYNCS.PHASECHK.TRANS64.TRYWAIT P1, [R15+URZ+0x26828], R12 ;  /* 0x0268280c0f0075a7 */ /* 0x000f24000802017f */
[----:B--2-4-:R-:W-:Y:S05]  /*f340*/  @!P1 BRA `(.L_x_3124) ;  /* 0x0000000800f89947 */ /* 0x014fea0003800000 */
.L_x_3144:
[----:B------:R-:W-:Y:S05]  /*f350*/  @P0 BRA `(.L_x_3125) ;  /* 0x00000000001c0947 */ /* 0x000fea0003800000 */
[----:B------:R-:W4:Y:S02]  /*f360*/  S2R R4, SR_TID.X ;  /* 0x0000000000047919 */ /* 0x000f240000002100 */
[----:B----4-:R-:W-:Y:S01]  /*f370*/  LOP3.LUT R5, R4, 0x1f, RZ, 0xc0, !PT ;  /* 0x0000001f04057812 */ /* 0x010fe200078ec0ff */
[----:B------:R-:W-:-:S03]  /*f380*/  IMAD.MOV.U32 R4, RZ, RZ, 0x3180 ;  /* 0x00003180ff047424 */ /* 0x000fc600078e00ff */
[----:B------:R-:W-:Y:S01]  /*f390*/  ISETP.NE.AND P0, PT, R5, RZ, PT ;  /* 0x000000ff0500720c */ /* 0x000fe20003f05270 */
[----:B------:R4:W-:-:S12]  /*f3a0*/  SYNCS.ARRIVE.TRANS64 RZ, [R15+URZ+0x26818], R4 ;  /* 0x026818040fff79a7 */ /* 0x0009d8000800003f */
[----:B----4-:R-:W-:Y:S05]  /*f3b0*/  @!P0 BRA `(.L_x_3125) ;  /* 0x0000000000048947 */ /* 0x010fea0003800000 */
[----:B------:R-:W-:Y:S01]  /*f3c0*/  BPT.TRAP 0x1 ;  /* 0x000000040000795c */ /* 0x000fe20000300000 */
.L_x_3125:
[----:B------:R-:W-:Y:S01]  /*f3d0*/  R2UR UR19, R0 ;  /* 0x00000000001372ca */ /* 0x000fe200000e0000 */
[----:B------:R-:W-:Y:S01]  /*f3e0*/  UMOV UR24, 0x0 ;  /* 0x0000000000187882 */ /* 0x000fe20000000000 */
[----:B------:R-:W-:Y:S01]  /*f3f0*/  R2UR UR26, R15 ;  /* 0x000000000f1a72ca */ /* 0x000fe200000e0000 */
[----:B------:R-:W-:Y:S01]  /*f400*/  UMOV UR25, 0x14f00000 ;  /* 0x14f0000000197882 */ /* 0x000fe20000000000 */
[----:B------:R-:W-:Y:S01]  /*f410*/  R2UR UR8, R2 ;  /* 0x00000000020872ca */ /* 0x000fe200000e0000 */
[----:B------:R-:W-:Y:S01]  /*f420*/  UMOV UR18, URZ ;  /* 0x0000003f00127c82 */ /* 0x000fe20008000000 */
[----:B------:R-:W-:Y:S01]  /*f430*/  R2UR UR9, R3 ;  /* 0x00000000030972ca */ /* 0x000fe200000e0000 */
[----:B------:R4:W5:Y:S06]  /*f440*/  LDL.LU R4, [R1+0x8] ;  /* 0x0000080001047983 */ /* 0x00096c0000300800 */
[----:B------:R-:W-:-:S02]  /*f450*/  UIADD3 UR19, UR19, 0x60, URZ ;  /* 0x0000006013137890 */ /* 0x000fc4000fffe03f */
[----:B------:R-:W-:Y:S02]  /*f460*/  UIADD3 UR16, UR26, 0x11000, URZ ;  /* 0x000110001a107890 */ /* 0x000fe4000fffe03f */
[----:B------:R-:W-:Y:S02]  /*f470*/  UIADD3 UR7, UP0, UR19, UR22, URZ ;  /* 0x0000001613077290 */ /* 0x000fe4000ff1e03f */
[----:B------:R-:W-:Y:S01]  /*f480*/  MOV R5, UR19 ;  /* 0x0000001300057c02 */ /* 0x000fe20008000f00 */
[----:B------:R-:W-:Y:S02]  /*f490*/  UIADD3 UR17, UR26, 0x26818, URZ ;  /* 0x000268181a117890 */ /* 0x000fe4000fffe03f */
[----:B------:R-:W-:Y:S01]  /*f4a0*/  UIADD3 UR19, UR19, UR6, URZ ;  /* 0x0000000613137290 */ /* 0x000fe2000fffe03f */
[----:B------:R-:W-:Y:S01]  /*f4b0*/  PLOP3.LUT P0, PT, PT, PT, UP0, 0x80, 0x0 ;  /* 0x000000000000781c */ /* 0x000fe20003f0f008 */
[----:B------:R-:W-:Y:S01]  /*f4c0*/  IMAD.U32 R0, RZ, RZ, UR7 ;  /* 0x00000007ff007e24 */ /* 0x000fe2000f8e00ff */
[----:B------:R-:W-:-:S02]  /*f4d0*/  UIADD3 UR26, UR26, 0x1a200, URZ ;  /* 0x0001a2001a1a7890 */ /* 0x000fc4000fffe03f */
[----:B------:R-:W-:Y:S01]  /*f4e0*/  LEA.HI.X.SX32 R5, R5, R14, 0x1, P0 ;  /* 0x0000000e05057211 */ /* 0x000fe200000f0eff */
[----:B------:R-:W-:Y:S01]  /*f4f0*/  UMOV UR27, UR17 ;  /* 0x00000011001b7c82 */ /* 0x000fe20008000000 */
[C---:B------:R-:W-:Y:S01]  /*f500*/  LEA R9, P0, R0.reuse, R9, 0x2 ;  /* 0x0000000900097211 */ /* 0x040fe200078010ff */
[----:B------:R-:W-:Y:S01]  /*f510*/  UMOV UR7, 0x18 ;  /* 0x0000001800077882 */ /* 0x000fe20000000000 */
[----:B------:R4:W-:Y:S02]  /*f520*/  UTMALDG.4D [UR16], [UR8], desc[UR24] ;  /* 0x00001810080075b4 */ /* 0x0009e40008019000 */
[----:B------:R-:W-:Y:S02]  /*f530*/  LEA.HI.X R8, R0, R8, R5, 0x2, P0 ;  /* 0x0000000800087211 */ /* 0x000fe400000f1405 */
[----:B------:R-:W-:Y:S02]  /*f540*/  R2UR UR28, R9 ;  /* 0x00000000091c72ca */ /* 0x000fe400000e0000 */
[----:B------:R-:W-:Y:S01]  /*f550*/  R2UR UR29, R8 ;  /* 0x00000000081d72ca */ /* 0x000fe200000e0000 */
[----:B------:R-:W-:-:S05]  /*f560*/  IMAD.MOV.U32 R0, RZ, RZ, 0x1 ;  /* 0x00000001ff007424 */ /* 0x000fca00078e00ff */
[----:B------:R4:W-:Y:S07]  /*f570*/  STL [R1], R0 ;  /* 0x0000000001007387 */ /* 0x0009ee0000100800 */
[----:B------:R4:W-:Y:S01]  /*f580*/  UBLKCP.S.G [UR26], [UR28], UR7 ;  /* 0x0000001a1c0073ba */ /* 0x0009e20008000207 */
[----:B------:R-:W-:Y:S01]  /*f590*/  NOP ;  /* 0x0000000000007918 */ /* 0x000fe20000000000 */
.L_x_3111:
[----:B----4-:R-:W4:Y:S01]  /*f5a0*/  LDL R0, [R1] ;  /* 0x0000000001007983 */ /* 0x010f220000100800 */
[----:B------:R-:W2:Y:S02]  /*f5b0*/  S2R R2, SR_TID.X ;  /* 0x0000000000027919 */ /* 0x000ea40000002100 */
[----:B--2---:R-:W-:-:S04]  /*f5c0*/  LOP3.LUT R2, R2, 0x7f, RZ, 0xc0, !PT ;  /* 0x0000007f02027812 */ /* 0x004fc800078ec0ff */
[----:B------:R-:W-:Y:S02]  /*f5d0*/  ISETP.NE.AND P1, PT, R2, RZ, PT ;  /* 0x000000ff0200720c */ /* 0x000fe40003f25270 */
[----:B----4-:R-:W-:Y:S02]  /*f5e0*/  LEA R3, R0, R15, 0x3 ;  /* 0x0000000f00037211 */ /* 0x010fe400078e18ff */
[----:B------:R-:W-:-:S04]  /*f5f0*/  SHF.L.U32 R0, R10, 0x1f, RZ ;  /* 0x0000001f0a007819 */ /* 0x000fc800000006ff */
[----:B------:R-:W2:Y:S02]  /*f600*/  SYNCS.PHASECHK.TRANS64.TRYWAIT P0, [R3+URZ+0x26840], R0 ;  /* 0x02684000030075a7 */ /* 0x000ea4000800017f */
[----:B--2---:R-:W-:Y:S05]  /*f610*/  @!P0 BRA `(.L_x_3126) ;  /* 0x0000000800588947 */ /* 0x004fea0003800000 */
.L_x_3145:
[----:B------:R-:W-:Y:S05]  /*f620*/  @P1 BRA `(.L_x_3127) ;  /* 0x0000000000181947 */ /* 0x000fea0003800000 */
[----:B------:R-:W4:Y:S01]  /*f630*/  S2R R2, SR_TID.X ;  /* 0x0000000000027919 */ /* 0x000f220000002100 */
[----:B--2---:R-:W-:-:S04]  /*f640*/  IMAD.MOV.U32 R0, RZ, RZ, 0x3180 ;  /* 0x00003180ff007424 */ /* 0x004fc800078e00ff */
[----:B------:R2:W-:Y:S01]  /*f650*/  SYNCS.ARRIVE.TRANS64 RZ, [R3+URZ+0x26830], R0 ;  /* 0x0268300003ff79a7 */ /* 0x0005e2000800003f */
[----:B----4-:R-:W-:-:S13]  /*f660*/  LOP3.LUT P0, RZ, R2, 0x1f, RZ, 0xc0, !PT ;  /* 0x0000001f02ff7812 */ /* 0x010fda000780c0ff */
[----:B--2---:R-:W-:Y:S05]  /*f670*/  @!P0 BRA `(.L_x_3127) ;  /* 0x0000000000048947 */ /* 0x004fea0003800000 */
[----:B-1----:R-:W-:Y:S01]  /*f680*/  BPT.TRAP 0x1 ;  /* 0x000000040000795c */ /* 0x002fe20000300000 */
.L_x_3127:
[----:B------:R-:W2:Y:S01]  /*f690*/  LDL.LU R2, [R1] ;  /* 0x0000000001027983 */ /* 0x000ea20000300800 */
[----:B-1---5:R-:W-:Y:S01]  /*f6a0*/  R2UR UR19, R4 ;  /* 0x00000000041372ca */ /* 0x022fe200000e0000 */
[----:B------:R-:W-:Y:S01]  /*f6b0*/  ULDC.64 UR26, c[0x0][0x728] ;  /* 0x0001ca00001a7ab9 */ /* 0x000fe20000000a00 */
[----:B------:R-:W-:Y:S01]  /*f6c0*/  R2UR UR9, R11 ;  /* 0x000000000b0972ca */ /* 0x000fe200000e0000 */
[----:B------:R-:W-:Y:S01]  /*f6d0*/  UMOV UR18, URZ ;  /* 0x0000003f00127c82 */ /* 0x000fe20008000000 */
[----:B------:R-:W-:Y:S02]  /*f6e0*/  R2UR UR17, R3 ;  /* 0x00000000031172ca */ /* 0x000fe400000e0000 */
[----:B------:R-:W-:-:S04]  /*f6f0*/  IADD3 R7, P0, R7, 0x1f0, RZ ;  /* 0x000001f007077810 */ /* 0x000fc80007f1e0ff */
[----:B------:R-:W-:Y:S02]  /*f700*/  IADD3.X R6, RZ, R6, RZ, P0, !PT ;  /* 0x00000006ff067210 */ /* 0x000fe400007fe4ff */
[----:B------:R-:W-:Y:S01]  /*f710*/  R2UR UR24, R7 ;  /* 0x00000000071872ca */ /* 0x000fe200000e0000 */
[----:B------:R-:W-:Y:S01]  /*f720*/  UIMAD UR19, UR19, 0x60, URZ ;  /* 0x00000060131378a4 */ /* 0x000fe2000f8e023f */
[----:B------:R-:W-:-:S03]  /*f730*/  R2UR UR25, R6 ;  /* 0x00000000061972ca */ /* 0x000fc600000e0000 */
[----:B------:R-:W-:Y:S02]  /*f740*/  UIADD3 UR10, UP0, UR19, UR14, URZ ;  /* 0x0000000e130a7290 */ /* 0x000fe4000ff1e03f */
[----:B------:R-:W-:Y:S02]  /*f750*/  UIADD3 UR17, UR17, 0x26830, URZ ;  /* 0x0002683011117890 */ /* 0x000fe4000fffe03f */
[----:B------:R-:W-:Y:S02]  /*f760*/  ULEA.HI.X.SX32 UR9, UR19, UR9, 0x1, UP0 ;  /* 0x0000000913097291 */ /* 0x000fe400080f0e3f */
[----:B------:R-:W-:Y:S02]  /*f770*/  ULEA UR8, UP0, UR10, UR26, 0x2 ;  /* 0x0000001a0a087291 */ /* 0x000fe4000f80103f */
[----:B------:R-:W-:Y:S02]  /*f780*/  UIADD3 UR19, UR19, UR6, URZ ;  /* 0x0000000613137290 */ /* 0x000fe4000fffe03f */
[----:B------:R-:W-:Y:S01]  /*f790*/  ULEA.HI.X UR9, UR10, UR27, UR9, 0x2, UP0 ;  /* 0x0000001b0a097291 */ /* 0x000fe200080f1409 */
[----:B------:R-:W-:-:S02]  /*f7a0*/  UMOV UR26, 0x0 ;  /* 0x00000000001a7882 */ /* 0x000fc40000000000 */
[----:B------:R-:W-:Y:S01]  /*f7b0*/  UMOV UR27, 0x14f00000 ;  /* 0x14f00000001b7882 */ /* 0x000fe20000000000 */
[----:B------:R-:W-:Y:S01]  /*f7c0*/  UMOV UR29, UR17 ;  /* 0x00000011001d7c82 */ /* 0x000fe20008000000 */
[C-C-:B--2---:R-:W-:Y:S02]  /*f7d0*/  IMAD R0, R2.reuse, 0x3000, R15.reuse ;  /* 0x0000300002007824 */ /* 0x144fe400078e020f */
[C---:B---3--:R-:W-:Y:S02]  /*f7e0*/  IMAD R15, R2.reuse, 0x200, R15 ;  /* 0x00000200020f7824 */ /* 0x048fe400078e020f */
[----:B------:R-:W-:Y:S01]  /*f7f0*/  VIADD R2, R2, 0x1 ;  /* 0x0000000102027836 */ /* 0x000fe20000000000 */
[----:B------:R-:W-:Y:S02]  /*f800*/  R2UR UR16, R0 ;  /* 0x00000000001072ca */ /* 0x000fe400000e0000 */
[----:B------:R-:W-:Y:S02]  /*f810*/  R2UR UR7, R15 ;  /* 0x000000000f0772ca */ /* 0x000fe400000e0000 */
[----:B------:R-:W-:-:S04]  /*f820*/  ISETP.NE.AND P0, PT, R2, 0x2, PT ;  /* 0x000000020200780c */ /* 0x000fc80003f05270 */
[----:B------:R-:W-:Y:S02]  /*f830*/  SEL R3, RZ, 0x1, P0 ;  /* 0x00000001ff037807 */ /* 0x000fe40000000000 */
[----:B------:R-:W-:Y:S02]  /*f840*/  SEL R2, R2, RZ, P0 ;  /* 0x000000ff02027207 */ /* 0x000fe40000000000 */
[----:B------:R-:W-:Y:S01]  /*f850*/  LOP3.LUT R10, R10, R3, RZ, 0x3c, !PT ;  /* 0x000000030a0a7212 */ /* 0x000fe200078e3cff */
[----:B------:R-:W-:Y:S02]  /*f860*/  UIADD3 UR16, UR16, 0x14000, URZ ;  /* 0x0001400010107890 */ /* 0x000fe4000fffe03f */
[----:B------:R-:W-:-:S03]  /*f870*/  UIADD3 UR28, UR7, 0x1a380, URZ ;  /* 0x0001a380071c7890 */ /* 0x000fc6000fffe03f */
[----:B------:R-:W-:-:S04]  /*f880*/  UMOV UR7, 0x18 ;  /* 0x0000001800077882 */ /* 0x000fc80000000000 */
[----:B------:R1:W-:Y:S02]  /*f890*/  UTMALDG.4D [UR16], [UR24], desc[UR26] ;  /* 0x00001a10180075b4 */ /* 0x0003e40008019000 */
[----:B------:R1:W-:Y:S02]  /*f8a0*/  UBLKCP.S.G [UR28], [UR8], UR7 ;  /* 0x0000001c080073ba */ /* 0x0003e40008000207 */
[----:B-1----:R-:W-:Y:S01]  /*f8b0*/  NOP ;  /* 0x0000000000007918 */ /* 0x002fe20000000000 */
.L_x_3108:
[----:B------:R-:W-:Y:S05]  /*f8c0*/  BSYNC B0 ;  /* 0x0000000000007941 */ /* 0x000fea0003800000 */
.L_x_3104:
[----:B------:R-:W-:-:S03]  /*f8d0*/  UMOV UR7, 0xffffffff ;  /* 0xffffffff00077882 */ /* 0x000fc60000000000 */
[----:B------:R-:W-:Y:S05]  /*f8e0*/  BRA.DIV UR7, `(.L_x_3128) ;  /* 0x0000000607b87947 */ /* 0x000fea000b800000 */
[----:B------:R-:W-:-:S13]  /*f8f0*/  ELECT P6, URZ, PT ;  /* 0x00000000003f782f */ /* 0x000fda00038c0000 */
.L_x_3148:
[----:B------:R-:W-:Y:S05]  /*f900*/  @!P6 BRA `(.L_x_3001) ;  /* 0x000000000084e947 */ /* 0x000fea0003800000 */
[----:B------:R-:W-:-:S06]  /*f910*/  ULOP3.LUT UR7, UR36, 0x2, URZ, 0xfc, !UPT ;  /* 0x0000000224077892 */ /* 0x000fcc000f8efc3f */
[----:B------:R-:W-:-:S05]  /*f920*/  IMAD.U32 R0, RZ, RZ, UR7 ;  /* 0x00000007ff007e24 */ /* 0x000fca000f8e00ff */
[----:B------:R-:W-:-:S13]  /*f930*/  ISETP.NE.AND P2, PT, R0, 0x3, PT ;  /* 0x000000030000780c */ /* 0x000fda0003f45270 */
[----:B------:R-:W-:Y:S05]  /*f940*/  @!P2 BRA `(.L_x_3129) ;  /* 0x000000000004a947 */ /* 0x000fea0003800000 */
[----:B------:R-:W-:Y:S01]  /*f950*/  BPT.TRAP 0x1 ;  /* 0x000000040000795c */ /* 0x000fe20000300000 */
.L_x_3129:
        /* <DEDUP_REMOVED lines=15> */
.L_x_3149:
[----:B------:R-:W2:Y:S02]  /*fa50*/  SYNCS.PHASECHK.TRANS64.TRYWAIT P0, [R3+URZ], R0 ;  /* 0x00000000030075a7 */ /* 0x000ea4000800017f */
[----:B--2---:R-:W-:Y:S05]  /*fa60*/  @!P0 BRA `(.L_x_3131) ;  /* 0x00000004008c8947 */ /* 0x004fea0003800000 */
.L_x_3150:
[----:B------:R-:W-:Y:S05]  /*fa70*/  @!P2 BRA `(.L_x_3132) ;  /* 0x000000000004a947 */ /* 0x000fea0003800000 */
[----:B------:R-:W-:Y:S01]  /*fa80*/  BPT.TRAP 0x1 ;  /* 0x000000040000795c */ /* 0x000fe20000300000 */
.L_x_3132:
[----:B--2---:R-:W-:-:S04]  /*fa90*/  VIADD R3, R8, 0x26840 ;  /* 0x0002684008037836 */ /* 0x004fc80000000000 */
[----:B------:R-:W-:-:S04]  /*faa0*/  IMAD R5, R2, 0x8, R3 ;  /* 0x0000000802057824 */ /* 0x000fc800078e0203 */
[----:B------:R-:W2:Y:S02]  /*fab0*/  SYNCS.PHASECHK.TRANS64.TRYWAIT P0, [R5+URZ], R4 ;  /* 0x00000004050075a7 */ /* 0x000ea4000800017f */
[----:B--2---:R-:W-:Y:S05]  /*fac0*/  @!P0 BRA `(.L_x_3133) ;  /* 0x0000000400888947 */ /* 0x004fea0003800000 */
.L_x_3151:
[----:B------:R-:W-:-:S07]  /*fad0*/  LEA R3, R6, R3, 0x3 ;  /* 0x0000000306037211 */ /* 0x000fce00078e18ff */
.L_x_3134:
[----:B---3--:R3:W4:Y:S02]  /*fae0*/  SYNCS.PHASECHK.TRANS64.TRYWAIT P0, [R3+URZ], R0 ;  /* 0x00000000030075a7 */ /* 0x008724000800017f */
[----:B----4-:R-:W-:Y:S05]  /*faf0*/  @!P0 NANOSLEEP.SYNCS 0x989680 ;  /* 0x009896800000895d */ /* 0x010fea0003900000 */
[----:B------:R-:W4:Y:S02]  /*fb00*/  @!P0 SYNCS.PHASECHK.TRANS64 P0, [R3+URZ], R0 ;  /* 0x00000000030085a7 */ /* 0x000f24000800007f */
[----:B----4-:R-:W-:Y:S05]  /*fb10*/  @!P0 BRA `(.L_x_3134) ;  /* 0xfffffffc00f08947 */ /* 0x010fea000383ffff */
.L_x_3001:
[----:B------:R-:W-:Y:S05]  /*fb20*/  BSYNC B6 ;  /* 0x0000000000067941 */ /* 0x000fea0003800000 */
.L_x_2993:
[----:B------:R-:W-:Y:S05]  /*fb30*/  EXIT ;  /* 0x000000000000794d */ /* 0x000fea0003800000 */
.L_x_3011:
[----:B------:R-:W-:Y:S01]  /*fb40*/  IMAD.MOV.U32 R12, RZ, RZ, RZ ;  /* 0x000000ffff0c7224 */ /* 0x000fe200078e00ff */
[----:B------:R-:W-:Y:S01]  /*fb50*/  MOV R15, 0xffffffff ;  /* 0xffffffff000f7802 */ /* 0x000fe20000000f00 */
[----:B------:R-:W-:-:S07]  /*fb60*/  IMAD.MOV.U32 R11, RZ, RZ, 0x1f ;  /* 0x0000001fff0b7424 */ /* 0x000fce00078e00ff */
[----:B------:R-:W-:Y:S05]  /*fb70*/  WARPSYNC.COLLECTIVE R15, `(.L_x_3135) ;  /* 0x000000000f087348 */ /* 0x000fea0003c00000 */
[----:B------:R1:W2:Y:S02]  /*fb80*/  SHFL.IDX P6, R14, R13, R12, R11 ;  /* 0x0000000c0d0e7389 */ /* 0x0002a400000c000b */
[----:B-12---:R-:W-:Y:S01]  /*fb90*/  ENDCOLLECTIVE ;  /* 0x000000000000791b */ /* 0x006fe20003800000 */
.L_x_3135:
[----:B------:R-:W-:Y:S05]  /*fba0*/  BRA `(.L_x_3136) ;  /* 0xffffff18009c7947 */ /* 0x000fea000383ffff */
.L_x_3013:
[----:B---3--:R3:W4:Y:S02]  /*fbb0*/  SYNCS.PHASECHK.TRANS64.TRYWAIT P0, [R16+URZ+0x26800], R3 ;  /* 0x02680003100075a7 */ /* 0x008724000800017f */
[----:B----4-:R-:W-:Y:S05]  /*fbc0*/  @!P0 NANOSLEEP.SYNCS 0x989680 ;  /* 0x009896800000895d */ /* 0x010fea0003900000 */
[----:B------:R-:W4:Y:S02]  /*fbd0*/  @!P0 SYNCS.PHASECHK.TRANS64 P0, [R16+URZ+0x26800], R3 ;  /* 0x02680003100085a7 */ /* 0x000f24000800007f */
[----:B----4-:R-:W-:Y:S05]  /*fbe0*/  @!P0 BRA `(.L_x_3013) ;  /* 0xfffffffc00f08947 */ /* 0x010fea000383ffff */
[----:B------:R-:W-:Y:S05]  /*fbf0*/  BRA `(.L_x_3012) ;  /* 0xffffff1800a07947 */ /* 0x000fea000383ffff */
.L_x_3018:
[----:B--2---:R2:W3:Y:S02]  /*fc00*/  SYNCS.PHASECHK.TRANS64.TRYWAIT P1, [R8+URZ+0x26810], R21 ;  /* 0x02681015080075a7 */ /* 0x0044e4000802017f */
[----:B---3--:R-:W-:Y:S05]  /*fc10*/  @!P1 NANOSLEEP.SYNCS 0x989680 ;  /* 0x009896800000995d */ /* 0x008fea0003900000 */
[----:B------:R-:W3:Y:S02]  /*fc20*/  @!P1 SYNCS.PHASECHK.TRANS64 P1, [R8+URZ+0x26810], R21 ;  /* 0x02681015080095a7 */ /* 0x000ee4000802007f */
[----:B---3--:R-:W-:Y:S05]  /*fc30*/  @!P1 BRA `(.L_x_3018) ;  /* 0xfffffffc00f09947 */ /* 0x008fea000383ffff */
[----:B------:R-:W-:Y:S05]  /*fc40*/  BRA `(.L_x_3017) ;  /* 0xffffff2000e47947 */ /* 0x000fea000383ffff */
.L_x_3022:
[----:B------:R1:W1:Y:S02]  /*fc50*/  SYNCS.PHASECHK.TRANS64.TRYWAIT P1, [R8+URZ+0x26830], R21 ;  /* 0x02683015080075a7 */ /* 0x000264000802017f */
[----:B-1----:R-:W-:Y:S05]  /*fc60*/  @!P1 NANOSLEEP.SYNCS 0x989680 ;  /* 0x009896800000995d */ /* 0x002fea0003900000 */
[----:B------:R-:W1:Y:S02]  /*fc70*/  @!P1 SYNCS.PHASECHK.TRANS64 P1, [R8+URZ+0x26830], R21 ;  /* 0x02683015080095a7 */ /* 0x000e64000802007f */
[----:B-1----:R-:W-:Y:S05]  /*fc80*/  @!P1 BRA `(.L_x_3022) ;  /* 0xfffffffc00f09947 */ /* 0x002fea000383ffff */
[----:B------:R-:W-:Y:S05]  /*fc90*/  BRA `(.L_x_3021) ;  /* 0xffffff2400dc7947 */ /* 0x000fea000383ffff */
.L_x_3030:
[----:B--2---:R2:W3:Y:S02]  /*fca0*/  SYNCS.PHASECHK.TRANS64.TRYWAIT P1, [R5+URZ+0x26810], R18 ;  /* 0x02681012050075a7 */ /* 0x0044e4000802017f */
[----:B---3--:R-:W-:Y:S05]  /*fcb0*/  @!P1 NANOSLEEP.SYNCS 0x989680 ;  /* 0x009896800000995d */ /* 0x008fea0003900000 */
[----:B------:R-:W3:Y:S02]  /*fcc0*/  @!P1 SYNCS.PHASECHK.TRANS64 P1, [R5+URZ+0x26810], R18 ;  /* 0x02681012050095a7 */ /* 0x000ee4000802007f */
[----:B---3--:R-:W-:Y:S05]  /*fcd0*/  @!P1 BRA `(.L_x_3030) ;  /* 0xfffffffc00f09947 */ /* 0x008fea000383ffff */
[----:B------:R-:W-:Y:S05]  /*fce0*/  BRA `(.L_x_3029) ;  /* 0xffffff6400e47947 */ /* 0x000fea000383ffff */
.L_x_3034:
[----:B------:R1:W1:Y:S02]  /*fcf0*/  SYNCS.PHASECHK.TRANS64.TRYWAIT P1, [R5+URZ+0x26830], R18 ;  /* 0x02683012050075a7 */ /* 0x000264000802017f */
[----:B-1----:R-:W-:Y:S05]  /*fd00*/  @!P1 NANOSLEEP.SYNCS 0x989680 ;  /* 0x009896800000995d */ /* 0x002fea0003900000 */
[----:B------:R-:W1:Y:S02]  /*fd10*/  @!P1 SYNCS.PHASECHK.TRANS64 P1, [R5+URZ+0x26830], R18 ;  /* 0x02683012050095a7 */ /* 0x000e64000802007f */
[----:B-1----:R-:W-:Y:S05]  /*fd20*/  @!P1 BRA `(.L_x_3034) ;  /* 0xfffffffc00f09947 */ /* 0x002fea000383ffff */
[----:B------:R-:W-:Y:S05]  /*fd30*/  BRA `(.L_x_3033) ;  /* 0xffffff6800d47947 */ /* 0x000fea000383ffff */
.L_x_3109:
[----:B-1----:R1:W2:Y:S02]  /*fd40*/  SYNCS.PHASECHK.TRANS64.TRYWAIT P0, [R15+URZ+0x26820], R2 ;  /* 0x026820020f0075a7 */ /* 0x0022a4000800017f */
[----:B--2---:R-:W-:Y:S05]  /*fd50*/  @!P0 NANOSLEEP.SYNCS 0x989680 ;  /* 0x009896800000895d */ /* 0x004fea0003900000 */
[----:B------:R-:W2:Y:S02]  /*fd60*/  @!P0 SYNCS.PHASECHK.TRANS64 P0, [R15+URZ+0x26820], R2 ;  /* 0x026820020f0085a7 */ /* 0x000ea4000800007f */
[----:B--2---:R-:W-:Y:S05]  /*fd70*/  @!P0 BRA `(.L_x_3109) ;  /* 0xfffffffc00f08947 */ /* 0x004fea000383ffff */
[----:B------:R-:W-:Y:S05]  /*fd80*/  BRA `(.L_x_3137) ;  /* 0xffffffe4001c7947 */ /* 0x000fea000383ffff */
.L_x_3113:
[----:B---3--:R3:W4:Y:S02]  /*fd90*/  SYNCS.PHASECHK.TRANS64.TRYWAIT P1, [R15+URZ+0x26840], R17 ;  /* 0x026840110f0075a7 */ /* 0x008724000802017f */
[----:B----4-:R-:W-:Y:S05]  /*fda0*/  @!P1 NANOSLEEP.SYNCS 0x989680 ;  /* 0x009896800000995d */ /* 0x010fea0003900000 */
[----:B------:R-:W4:Y:S02]  /*fdb0*/  @!P1 SYNCS.PHASECHK.TRANS64 P1, [R15+URZ+0x26840], R17 ;  /* 0x026840110f0095a7 */ /* 0x000f24000802007f */
[----:B----4-:R-:W-:Y:S05]  /*fdc0*/  @!P1 BRA `(.L_x_3113) ;  /* 0xfffffffc00f09947 */ /* 0x010fea000383ffff */
[----:B------:R-:W-:Y:S05]  /*fdd0*/  BRA `(.L_x_3138) ;  /* 0xffffffe800707947 */ /* 0x000fea000383ffff */
.L_x_3115:
[----:B-1----:R1:W2:Y:S02]  /*fde0*/  SYNCS.PHASECHK.TRANS64.TRYWAIT P1, [R15+URZ+0x26828], R17 ;  /* 0x026828110f0075a7 */ /* 0x0022a4000802017f */
[----:B--2---:R-:W-:Y:S05]  /*fdf0*/  @!P1 NANOSLEEP.SYNCS 0x989680 ;  /* 0x009896800000995d */ /* 0x004fea0003900000 */
[----:B------:R-:W2:Y:S02]  /*fe00*/  @!P1 SYNCS.PHASECHK.TRANS64 P1, [R15+URZ+0x26828], R17 ;  /* 0x026828110f0095a7 */ /* 0x000ea4000802007f */
[----:B--2---:R-:W-:Y:S05]  /*fe10*/  @!P1 BRA `(.L_x_3115) ;  /* 0xfffffffc00f09947 */ /* 0x004fea000383ffff */
[----:B------:R-:W-:Y:S05]  /*fe20*/  BRA `(.L_x_3139) ;  /* 0xffffffe800f47947 */ /* 0x000fea000383ffff */
.L_x_3117:
[----:B--2---:R2:W4:Y:S02]  /*fe30*/  SYNCS.PHASECHK.TRANS64.TRYWAIT P1, [R15+URZ+0x26848], R17 ;  /* 0x026848110f0075a7 */ /* 0x004524000802017f */
[----:B----4-:R-:W-:Y:S05]  /*fe40*/  @!P1 NANOSLEEP.SYNCS 0x989680 ;  /* 0x009896800000995d */ /* 0x010fea0003900000 */
[----:B------:R-:W4:Y:S02]  /*fe50*/  @!P1 SYNCS.PHASECHK.TRANS64 P1, [R15+URZ+0x26848], R17 ;  /* 0x026848110f0095a7 */ /* 0x000f24000802007f */
[----:B----4-:R-:W-:Y:S05]  /*fe60*/  @!P1 BRA `(.L_x_3117) ;  /* 0xfffffffc00f09947 */ /* 0x010fea000383ffff */
[----:B------:R-:W-:Y:S05]  /*fe70*/  BRA `(.L_x_3140) ;  /* 0xffffffec00787947 */ /* 0x000fea000383ffff */
.L_x_3119:
[----:B------:R-:W-:-:S07]  /*fe80*/  SHF.L.U32 R4, R10, 0x1f, RZ ;  /* 0x0000001f0a047819 */ /* 0x000fce00000006ff */
.L_x_3141:
[----:B----4-:R4:W1:Y:S02]  /*fe90*/  SYNCS.PHASECHK.TRANS64.TRYWAIT P1, [R15+URZ+0x26820], R4 ;  /* 0x026820040f0075a7 */ /* 0x010864000802017f */
[----:B-1----:R-:W-:Y:S05]  /*fea0*/  @!P1 NANOSLEEP.SYNCS 0x989680 ;  /* 0x009896800000995d */ /* 0x002fea0003900000 */
[----:B------:R-:W1:Y:S02]  /*feb0*/  @!P1 SYNCS.PHASECHK.TRANS64 P1, [R15+URZ+0x26820], R4 ;  /* 0x026820040f0095a7 */ /* 0x000e64000802007f */
[----:B-1----:R-:W-:Y:S05]  /*fec0*/  @!P1 BRA `(.L_x_3141) ;  /* 0xfffffffc00f09947 */ /* 0x002fea000383ffff */
[----:B------:R-:W-:Y:S05]  /*fed0*/  BRA `(.L_x_3142) ;  /* 0xffffffec00e07947 */ /* 0x000fea000383ffff */
.L_x_3122:
[----:B-1----:R1:W4:Y:S02]  /*fee0*/  SYNCS.PHASECHK.TRANS64.TRYWAIT P1, [R15+URZ+0x26840], R12 ;  /* 0x0268400c0f0075a7 */ /* 0x002324000802017f */
[----:B----4-:R-:W-:Y:S05]  /*fef0*/  @!P1 NANOSLEEP.SYNCS 0x989680 ;  /* 0x009896800000995d */ /* 0x010fea0003900000 */
[----:B------:R-:W4:Y:S02]  /*ff00*/  @!P1 SYNCS.PHASECHK.TRANS64 P1, [R15+URZ+0x26840], R12 ;  /* 0x0268400c0f0095a7 */ /* 0x000f24000802007f */
[----:B----4-:R-:W-:Y:S05]  /*ff10*/  @!P1 BRA `(.L_x_3122) ;  /* 0xfffffffc00f09947 */ /* 0x010fea000383ffff */
[----:B------:R-:W-:Y:S05]  /*ff20*/  BRA `(.L_x_3143) ;  /* 0xfffffff0007c7947 */ /* 0x000fea000383ffff */
.L_x_3124:
[----:B--2---:R2:W4:Y:S02]  /*ff30*/  SYNCS.PHASECHK.TRANS64.TRYWAIT P1, [R15+URZ+0x26828], R12 ;  /* 0x0268280c0f0075a7 */ /* 0x004524000802017f */
[----:B----4-:R-:W-:Y:S05]  /*ff40*/  @!P1 NANOSLEEP.SYNCS 0x989680 ;  /* 0x009896800000995d */ /* 0x010fea0003900000 */
[----:B------:R-:W4:Y:S02]  /*ff50*/  @!P1 SYNCS.PHASECHK.TRANS64 P1, [R15+URZ+0x26828], R12 ;  /* 0x0268280c0f0095a7 */ /* 0x000f24000802007f */
[----:B----4-:R-:W-:Y:S05]  /*ff60*/  @!P1 BRA `(.L_x_3124) ;  /* 0xfffffffc00f09947 */ /* 0x010fea000383ffff */
[----:B------:R-:W-:Y:S05]  /*ff70*/  BRA `(.L_x_3144) ;  /* 0xfffffff000f47947 */ /* 0x000fea000383ffff */
.L_x_3126:
[----:B--2---:R2:W4:Y:S02]  /*ff80*/  SYNCS.PHASECHK.TRANS64.TRYWAIT P0, [R3+URZ+0x26840], R0 ;  /* 0x02684000030075a7 */ /* 0x004524000800017f */
[----:B----4-:R-:W-:Y:S05]  /*ff90*/  @!P0 NANOSLEEP.SYNCS 0x989680 ;  /* 0x009896800000895d */ /* 0x010fea0003900000 */
[----:B------:R-:W4:Y:S02]  /*ffa0*/  @!P0 SYNCS.PHASECHK.TRANS64 P0, [R3+URZ+0x26840], R0 ;  /* 0x02684000030085a7 */ /* 0x000f24000800007f */
[----:B----4-:R-:W-:Y:S05]  /*ffb0*/  @!P0 BRA `(.L_x_3126) ;  /* 0xfffffffc00f08947 */ /* 0x010fea000383ffff */
[----:B------:R-:W-:Y:S05]  /*ffc0*/  BRA `(.L_x_3145) ;  /* 0xfffffff400947947 */ /* 0x000fea000383ffff */
.L_x_3128:
[----:B------:R-:W-:Y:S01]  /*ffd0*/  BSSY B0, `(.L_x_3146) ;  /* 0x0000006000007945 */ /* 0x000fe20003800000 */
[----:B------:R-:W-:-:S07]  /*ffe0*/  IMAD.MOV.U32 R15, RZ, RZ, -0x1 ;  /* 0xffffffffff0f7424 */ /* 0x000fce00078e00ff */
[----:B------:R-:W-:Y:S05]  /*fff0*/  WARPSYNC.COLLECTIVE R15, `(.L_x_3147) ;  /* 0x000000000f0c7348 */ /* 0x000fea0003c00000 */
[----:B------:R-:W-:Y:S02]  /*10000*/  ELECT P6, UR62, PT ;  /* 0x00000000003e782f */ /* 0x000fe400038c0000 */
[----:B------:R-:W-:Y:S01]  /*10010*/  MOV R14, UR62 ;  /* 0x0000003e000e7c02 */ /* 0x000fe20008000f00 */
[----:B------:R-:W-:Y:S10]  /*10020*/  ENDCOLLECTIVE ;  /* 0x000000000000791b */ /* 0x000ff40003800000 */
.L_x_3147:
[----:B------:R-:W-:Y:S05]  /*10030*/  BSYNC B0 ;  /* 0x0000000000007941 */ /* 0x000fea0003800000 */
.L_x_3146:
[----:B------:R-:W-:Y:S05]  /*10040*/  BRA `(.L_x_3148) ;  /* 0xfffffff8002c7947 */ /* 0x000fea000383ffff */
.L_x_3130:
[----:B-1----:R1:W2:Y:S02]  /*10050*/  SYNCS.PHASECHK.TRANS64.TRYWAIT P0, [R7+URZ], R4 ;  /* 0x00000004070075a7 */ /* 0x0022a4000800017f */
[----:B--2---:R-:W-:Y:S05]  /*10060*/  @!P0 NANOSLEEP.SYNCS 0x989680 ;  /* 0x009896800000895d */ /* 0x004fea0003900000 */
[----:B------:R-:W2:Y:S02]  /*10070*/  @!P0 SYNCS.PHASECHK.TRANS64 P0, [R7+URZ], R4 ;  /* 0x00000004070085a7 */ /* 0x000ea4000800007f */
[----:B--2---:R-:W-:Y:S05]  /*10080*/  @!P0 BRA `(.L_x_3130) ;  /* 0xfffffffc00f08947 */ /* 0x004fea000383ffff */
[----:B------:R-:W-:Y:S05]  /*10090*/  BRA `(.L_x_3149) ;  /* 0xfffffff8006c7947 */ /* 0x000fea000383ffff */
.L_x_3131:
[----:B--2---:R2:W3:Y:S02]  /*100a0*/  SYNCS.PHASECHK.TRANS64.TRYWAIT P0, [R3+URZ], R0 ;  /* 0x00000000030075a7 */ /* 0x0044e4000800017f */
[----:B---3--:R-:W-:Y:S05]  /*100b0*/  @!P0 NANOSLEEP.SYNCS 0x989680 ;  /* 0x009896800000895d */ /* 0x008fea0003900000 */
[----:B------:R-:W3:Y:S02]  /*100c0*/  @!P0 SYNCS.PHASECHK.TRANS64 P0, [R3+URZ], R0 ;  /* 0x00000000030085a7 */ /* 0x000ee4000800007f */
[----:B---3--:R-:W-:Y:S05]  /*100d0*/  @!P0 BRA `(.L_x_3131) ;  /* 0xfffffffc00f08947 */ /* 0x008fea000383ffff */
[----:B------:R-:W-:Y:S05]  /*100e0*/  BRA `(.L_x_3150) ;  /* 0xfffffff800607947 */ /* 0x000fea000383ffff */
.L_x_3133:
[----:B--2---:R2:W3:Y:S02]  /*100f0*/  SYNCS.PHASECHK.TRANS64.TRYWAIT P0, [R5+URZ], R4 ;  /* 0x00000004050075a7 */ /* 0x0044e4000800017f */
[----:B---3--:R-:W-:Y:S05]  /*10100*/  @!P0 NANOSLEEP.SYNCS 0x989680 ;  /* 0x009896800000895d */ /* 0x008fea0003900000 */
[----:B------:R-:W3:Y:S02]  /*10110*/  @!P0 SYNCS.PHASECHK.TRANS64 P0, [R5+URZ], R4 ;  /* 0x00000004050085a7 */ /* 0x000ee4000800007f */
[----:B---3--:R-:W-:Y:S05]  /*10120*/  @!P0 BRA `(.L_x_3133) ;  /* 0xfffffffc00f08947 */ /* 0x008fea000383ffff */
[----:B------:R-:W-:Y:S05]  /*10130*/  BRA `(.L_x_3151) ;  /* 0xfffffff800647947 */ /* 0x000fea000383ffff */
.L_x_3152:
        /* <DEDUP_REMOVED lines=12> */
.L_x_7395:


//--------------------- .text._ZN7cutlass13device_kernelIN5flash11enable_sm90INS1_16FlashAttnBwdSm90INS1_25CollectiveMainloopBwdSm90ILi2ELi2ELi2EN4cute5tupleIJNS5_1CILi1EEES8_S8_EEENS6_IJNS7_ILi96EEENS7_ILi128EEENS7_ILi64EEEEEENS_6half_tEfNS_4arch4Sm90ELb1ELb0ELb1ELb1ELb1ELb1ELb0ELb1ELi2ELi1ELi2ELi2ELb0EEENS1_21CollectiveEpilogueBwdISD_SE_SG_Li256ELb1ELb0ELi1EEENS1_25SingleTileBwdLPTSchedulerILb1ELi128ELb1EEEEEEEEEvNT_6ParamsE --------------------------
	.section	.text._ZN7cutlass13device_kernelIN5flash11enable_sm90INS1_16FlashAttnBwdSm90INS1_25CollectiveMainloopBwdSm90ILi2ELi2ELi2EN4cute5tupleIJNS5_1CILi1EEES8_S8_EEENS6_IJNS7_ILi96EEENS7_ILi128EEENS7_ILi64EEEEEENS_6half_tEfNS_4arch4Sm90ELb1ELb0ELb1ELb1ELb1ELb1ELb0ELb1ELi2ELi1ELi2ELi2ELb0EEENS1_21CollectiveEpilogueBwdISD_SE_SG_Li256ELb1ELb0ELi1EEENS1_25SingleTileBwdLPTSchedulerILb1ELi128ELb1EEEEEEEEEvNT_6ParamsE,"ax",@progbits
	.align	128
.text._ZN7cutlass13device_kernelIN5flash11enable_sm90INS1_16FlashAttnBwdSm90INS1_25CollectiveMainloopBwdSm90ILi2ELi2ELi2EN4cute5tupleIJNS5_1CILi1EEES8_S8_EEENS6_IJNS7_ILi96EEENS7_ILi128EEENS7_ILi64EEEEEENS_6half_tEfNS_4arch4Sm90ELb1ELb0ELb1ELb1ELb1ELb1ELb0ELb1ELi2ELi1ELi2ELi2ELb0EEENS1_21CollectiveEpilogueBwdISD_SE_SG_Li256ELb1ELb0ELi1EEENS1_25SingleTileBwdLPTSchedulerILb1ELi128ELb1EEEEEEEEEvNT_6ParamsE:
        .type           _ZN7cutlass13device_kernelIN5flash11enable_sm90INS1_16FlashAttnBwdSm90INS1_25CollectiveMainloopBwdSm90ILi2ELi2ELi2EN4cute5tupleIJNS5_1CILi1EEES8_S8_EEENS6_IJNS7_ILi96EEENS7_ILi128EEENS7_ILi64EEEEEENS_6half_tEfNS_4arch4Sm90ELb1ELb0ELb1ELb1ELb1ELb1ELb0ELb1ELi2ELi1ELi2ELi2ELb0EEENS1_21CollectiveEpilogueBwdISD_SE_SG_Li256ELb1ELb0ELi1EEENS1_25SingleTileBwdLPTSchedulerILb1ELi128ELb1EEEEEEEEEvNT_6ParamsE,@function
        .size           _ZN7cutlass13device_kernelIN5flash11enable_sm90INS1_16FlashAttnBwdSm90INS1_25CollectiveMainloopBwdSm90ILi2ELi2ELi2EN4cute5tupleIJNS5_1CILi1EEES8_S8_EEENS6_IJNS7_ILi96EEENS7_ILi128EEENS7_ILi64EEEEEENS_6half_tEfNS_4arch4Sm90ELb1ELb0ELb1ELb1ELb1ELb1ELb0ELb1ELi2ELi1ELi2ELi2ELb0EEENS1_21CollectiveEpilogueBwdISD_SE_SG_Li256ELb1ELb0ELi1EEENS1_25SingleTileBwdLPTSchedulerILb1ELi128ELb1EEEEEEEEEvNT_6ParamsE,(.L_x_7396 - _ZN7cutlass13device_kernelIN5flash11enable_sm90INS1_16FlashAttnBwdSm90INS1_25CollectiveMainloopBwdSm90ILi2ELi2ELi2EN4cute5tupleIJNS5_1CILi1EEES8_S8_EEENS6_IJNS7_ILi96EEENS7_ILi128EEENS7_ILi64EEEEEENS_6half_tEfNS_4arch4Sm90ELb1ELb0ELb1ELb1ELb1ELb1ELb0ELb1ELi2ELi1ELi2ELi2ELb0EEENS1_21CollectiveEpilogueBwdISD_SE_SG_Li256ELb1ELb0ELi1EEENS1_25SingleTileBwdLPTSchedulerILb1ELi128ELb1EEEEEEEEEvNT_6ParamsE)
        .other          _ZN7cutlass13device_kernelIN5flash11enable_sm90INS1_16FlashAttnBwdSm90INS1_25CollectiveMainloopBwdSm90ILi2ELi2ELi2EN4cute5tupleIJNS5_1CILi1EEES8_S8_EEENS6_IJNS7_ILi96EEENS7_ILi128EEENS7_ILi64EEEEEENS_6half_tEfNS_4arch4Sm90ELb1ELb0ELb1ELb1ELb1ELb1ELb0ELb1ELi2ELi1ELi2ELi2ELb0EEENS1_21CollectiveEpilogueBwdISD_SE_SG_Li256ELb1ELb0ELi1EEENS1_25SingleTileBwdLPTSchedulerILb1ELi128ELb1EEEEEEEEEvNT_6ParamsE,@"STO_CUDA_ENTRY STV_DEFAULT"
_ZN7cutlass13device_kernelIN5flash11enable_sm90INS1_16FlashAttnBwdSm90INS1_25CollectiveMainloopBwdSm90ILi2ELi2ELi2EN4cute5tupleIJNS5_1CILi1EEES8_S8_EEENS6_IJNS7_ILi96EEENS7_ILi128EEENS7_ILi64EEEEEENS_6half_tEfNS_4arch4Sm90ELb1ELb0ELb1ELb1ELb1ELb1ELb0ELb1ELi2ELi1ELi2ELi2ELb0EEENS1_21CollectiveEpilogueBwdISD_SE_SG_Li256ELb1ELb0ELi1EEENS1_25SingleTileBwdLPTSchedulerILb1ELi128ELb1EEEEEEEEEvNT_6ParamsE:
        /* <DEDUP_REMOVED lines=24> */
.L_x_3154:
[----:B------:R-:W-:Y:S05]  /*0180*/  BSYNC B0 ;  /* 0x0000000000007941 */ /* 0x000fea0003800000 */
.L_x_3153:
        /* <DEDUP_REMOVED lines=37> */
.L_x_3155:
        /* <DEDUP_REMOVED lines=22> */
.L_x_3156:
[----:B------:R-:W-:Y:S01]  /*0540*/  PLOP3.LUT P0, PT, PT, PT, UP0, 0x80, 0x0 ;  /* 0x000000000000781c */ /* 0x000fe20003f0f008 */
[----:B------:R-:W-:Y:S01]  /*0550*/  NOP ;  /* 0x0000000000007918 */ /* 0x000fe20000000000 */
[----:B------:R-:W-:Y:S01]  /*0560*/  ULDC.64 UR38, c[0x0][0x208] ;  /* 0x0000820000267ab9 */ /* 0x000fe20000000a00 */
[----:B------:R-:W-:Y:S01]  /*0570*/  BSSY B6, `(.L_x_3157) ;  /* 0x0000fec000067945 */ /* 0x000fe20003800000 */
[----:B-12-4-:R-:W-:Y:S09]  /*0580*/  BAR.SYNC.DEFER_BLOCKING 0x0 ;  /* 0x0000000000007b1d */ /* 0x016ff20000010000 */
[----:B------:R-:W-:Y:S05]  /*0590*/  @!P0 BRA `(.L_x_3158) ;  /* 0x000000b800b48947 */ /* 0x000fea0003800000 */
.L_x_3159:
        /* <DEDUP_REMOVED lines=32> */
.L_x_3160:
[----:B------:R-:W-:Y:S01]  /*07a0*/  ULDC UR8, c[0x0][0x8c4] ;  /* 0x0002310000087ab9 */ /* 0x000fe20000000800 */
[----:B------:R-:W-:Y:S01]  /*07b0*/  UMOV UR7, UR9 ;  /* 0x0000000900077c82 */ /* 0x000fe20008000000 */
[----:B------:R-:W-:-:S11]  /*07c0*/  UISETP.NE.AND UP0, UPT, UR8, 0x1, UPT ;  /* 0x000000010800788c */ /* 0x000fd6000bf05270 */
[----:B------:R-:W-:Y:S02]  /*07d0*/  @UP0 ULDC.64 UR10, c[0x0][0x8c8] ;  /* 0x00023200000a0ab9 */ /* 0x000fe40000000a00 */
[----:B------:R-:W-:-:S04]  /*07e0*/  UIMAD.WIDE.U32 UR4, UR9, UR10, URZ ;  /* 0x0000000a090472a5 */ /* 0x000fc8000f8e003f */
[----:B------:R-:W-:-:S04]  /*07f0*/  @UP0 USHF.R.U32.HI UR7, URZ, UR11, UR5 ;  /* 0x0000000b3f070299 */ /* 0x000fc80008011605 */
[----:B------:R-:W-:-:S12]  /*0800*/  UIMAD UR4, UR7, UR8, URZ ;  /* 0x00000008070472a4 */ /* 0x000fd8000f8e023f */
.L_x_3161:
        /* <DEDUP_REMOVED lines=23> */
.L_x_3162:
        /* <DEDUP_REMOVED lines=14> */
.L_x_3164:
[----:B------:R-:W-:-:S05]  /*0a60*/  ULDC UR4, c[0x0][0x8ec] ;  /* 0x00023b0000047ab9 */ /* 0x000fca0000000800 */
.L_x_3163:
[----:B------:R-:W-:Y:S02]  /*0a70*/  UIADD3 UR4, UR4, 0x7f, URZ ;  /* 0x0000007f04047890 */ /* 0x000fe4000fffe03f */
[----:B------:R-:W-:Y:S02]  /*0a80*/  ULOP3.LUT UR41, URZ, UR7, URZ, 0x33, !UPT ;  /* 0x000000073f297292 */ /* 0x000fe4000f8e333f */
[----:B------:R-:W-:-:S04]  /*0a90*/  USHF.R.S32.HI UR5, URZ, 0x1f, UR4 ;  /* 0x0000001f3f057899 */ /* 0x000fc80008011404 */
[----:B------:R-:W-:-:S04]  /*0aa0*/  ULEA.HI UR5, UR5, UR4, URZ, 0x7 ;  /* 0x0000000405057291 */ /* 0x000fc8000f8f383f */
[----:B------:R-:W-:-:S04]  /*0ab0*/  USHF.R.S32.HI UR5, URZ, 0x7, UR5 ;  /* 0x000000073f057899 */ /* 0x000fc80008011405 */
[----:B------:R-:W-:Y:S02]  /*0ac0*/  UISETP.GT.AND UP0, UPT, UR5, UR7, UPT ;  /* 0x000000070500728c */ /* 0x000fe4000bf04270 */
[----:B------:R-:W-:Y:S02]  /*0ad0*/  UIADD3 UR41, UR5, UR41, URZ ;  /* 0x0000002905297290 */ /* 0x000fe4000fffe03f */
[----:B------:R-:W-:-:S06]  /*0ae0*/  USEL UR40, UR40, 0xffffffff, UP0 ;  /* 0xffffffff28287887 */ /* 0x000fcc0008000000 */
        /* <DEDUP_REMOVED lines=17> */
.L_x_3166:
        /* <DEDUP_REMOVED lines=14> */
.L_x_3167:
        /* <DEDUP_REMOVED lines=11> */
.L_x_3168:
        /* <DEDUP_REMOVED lines=13> */
.L_x_3169:
        /* <DEDUP_REMOVED lines=68> */
.L_x_3172:
        /* <DEDUP_REMOVED lines=15> */
.L_x_3171:
        /* <DEDUP_REMOVED lines=22> */
.L_x_3174:
        /* <DEDUP_REMOVED lines=15> */
.L_x_3173:
[----:B------:R-:W-:Y:S01]  /*15e0*/  SHF.R.S32.HI R6, RZ, 0x1f, R17 ;  /* 0x0000001fff067819 */ /* 0x000fe20000011411 */
[----:B------:R-:W-:-:S03]  /*15f0*/  UMOV UR4, 0xffffffff ;  /* 0xffffffff00047882 */ /* 0x000fc60000000000 */
[----:B------:R-:W-:-:S04]  /*1600*/  LEA.HI R0, R6, R17, RZ, 0x7 ;  /* 0x0000001106007211 */ /* 0x000fc800078f38ff */
[----:B------:R-:W-:Y:S01]  /*1610*/  SHF.R.S32.HI R13, RZ, 0x7, R0 ;  /* 0x00000007ff0d7819 */ /* 0x000fe20000011400 */
[----:B------:R-:W-:Y:S06]  /*1620*/  BRA.DIV UR4, `(.L_x_3175) ;  /* 0x000000ee04887947 */ /* 0x000fec000b800000 */
[----:B------:R1:W2:Y:S02]  /*1630*/  SHFL.IDX PT, R14, R13, RZ, 0x1f ;  /* 0x00001fff0d0e7589 */ /* 0x0002a400000e0000 */
.L_x_3318:
[----:B------:R-:W-:Y:S01]  /*1640*/  SHF.L.U32 R3, RZ, 0x1f, RZ ;  /* 0x0000001fff037819 */ /* 0x000fe200000006ff */
[----:B------:R-:W-:-:S03]  /*1650*/  IMAD.SHL.U32 R2, R17, 0x40, RZ ;  /* 0x0000004011027824 */ /* 0x000fc600078e00ff */
[----:B------:R-:W3:Y:S02]  /*1660*/  SYNCS.PHASECHK.TRANS64.TRYWAIT P0, [R16+URZ+0x26800], R3 ;  /* 0x02680003100075a7 */ /* 0x000ee4000800017f */
[----:B---3--:R-:W-:Y:S05]  /*1670*/  @P0 BRA `(.L_x_3176) ;  /* 0x0000000000080947 */ /* 0x008fea0003800000 */
[----:B------:R-:W3:Y:S02]  /*1680*/  SYNCS.PHASECHK.TRANS64.TRYWAIT P0, [R16+URZ+0x26800], R3 ;  /* 0x02680003100075a7 */ /* 0x000ee4000800017f */
[----:B---3--:R-:W-:Y:S05]  /*1690*/  @!P0 BRA `(.L_x_3177) ;  /* 0x000000ec00888947 */ /* 0x008fea0003800000 */
.L_x_3176:
        /* <DEDUP_REMOVED lines=134> */
.L_x_3189:
[----:B------:R-:W-:-:S06]  /*1f00*/  ULOP3.LUT UR4, UR36, 0x1, URZ, 0xfc, !UPT ;  /* 0x0000000124047892 */ /* 0x000fcc000f8efc3f */
[----:B--2---:R-:W-:-:S05]  /*1f10*/  IMAD.U32 R8, RZ, RZ, UR4 ;  /* 0x00000004ff087e24 */ /* 0x004fca000f8e00ff */
[----:B------:R-:W-:-:S13]  /*1f20*/  ISETP.NE.AND P0, PT, R8, 0x3, PT ;  /* 0x000000030800780c */ /* 0x000fda0003f05270 */
[----:B------:R-:W-:Y:S05]  /*1f30*/  @!P0 BRA `(.L_x_3179) ;  /* 0x0000000000048947 */ /* 0x000fea0003800000 */
[----:B------:R-:W-:Y:S01]  /*1f40*/  BPT.TRAP 0x1 ;  /* 0x000000040000795c */ /* 0x000fe20000300000 */
.L_x_3179:
[----:B------:R-:W-:Y:S01]  /*1f50*/  IMAD R8, R0, 0x8, R16 ;  /* 0x0000000800087824 */ /* 0x000fe200078e0210 */
[----:B------:R-:W-:-:S04]  /*1f60*/  SHF.L.U32 R21, R4, 0x1f, RZ ;  /* 0x0000001f04157819 */ /* 0x000fc800000006ff */
[----:B------:R1:W2:Y:S01]  /*1f70*/  SYNCS.PHASECHK.TRANS64.TRYWAIT P1, [R8+URZ+0x26810], R21 ;  /* 0x02681015080075a7 */ /* 0x0002a2000802017f */
[----:B------:R-:W-:Y:S05]  /*1f80*/  @!P0 BRA `(.L_x_3180) ;  /* 0x0000000000048947 */ /* 0x000fea0003800000 */
[----:B------:R-:W-:Y:S01]  /*1f90*/  BPT.TRAP 0x1 ;  /* 0x000000040000795c */ /* 0x000fe20000300000 */
.L_x_3180:
[----:B------:R-:W-:-:S05]  /*1fa0*/  VIADD R9, R16, 0xe000 ;  /* 0x0000e00010097836 */ /* 0x000fca0000000000 */
[----:B------:R-:W-:-:S04]  /*1fb0*/  SHF.R.U32.HI R9, RZ, 0x4, R9 ;  /* 0x00000004ff097819 */ /* 0x000fc80000011609 */
[----:B------:R-:W-:Y:S01]  /*1fc0*/  LOP3.LUT R9, R9, 0x3fff, RZ, 0xc0, !PT ;  /* 0x00003fff09097812 */ /* 0x000fe200078ec0ff */
[----:B--2---:R-:W-:Y:S06]  /*1fd0*/  @P1 BRA `(.L_x_3181) ;  /* 0x0000000000081947 */ /* 0x004fec0003800000 */
[----:B------:R-:W2:Y:S02]  /*1fe0*/  SYNCS.PHASECHK.TRANS64.TRYWAIT P1, [R8+URZ+0x26810], R21 ;  /* 0x02681015080075a7 */ /* 0x000ea4000802017f */
[----:B--2---:R-:W-:Y:S05]  /*1ff0*/  @!P1 BRA `(.L_x_3182) ;  /* 0x000000e400449947 */ /* 0x004fea0003800000 */
.L_x_3181:
        /* <DEDUP_REMOVED lines=57> */
.L_x_3183:
[----:B------:R1:W1:Y:S01]  /*2390*/  SYNCS.PHASECHK.TRANS64.TRYWAIT P1, [R8+URZ+0x26830], R21 ;  /* 0x02683015080075a7 */ /* 0x000262000802017f */
[----:B------:R-:W-:Y:S05]  /*23a0*/  @!P0 BRA `(.L_x_3184) ;  /* 0x0000000000048947 */ /* 0x000fea0003800000 */
[----:B------:R-:W-:Y:S01]  /*23b0*/  BPT.TRAP 0x1 ;  /* 0x000000040000795c */ /* 0x000fe20000300000 */
.L_x_3184:
[----:B------:R-:W-:-:S05]  /*23c0*/  VIADD R13, R16, 0x14000 ;  /* 0x00014000100d7836 */ /* 0x000fca0000000000 */
[----:B------:R-:W-:-:S04]  /*23d0*/  SHF.R.U32.HI R13, RZ, 0x4, R13 ;  /* 0x00000004ff0d7819 */ /* 0x000fc8000001160d */
[----:B------:R-:W-:-:S04]  /*23e0*/  LOP3.LUT R13, R13, 0x3fff, RZ, 0xc0, !PT ;  /* 0x00003fff0d0d7812 */ /* 0x000fc800078ec0ff */
[----:B------:R-:W-:Y:S01]  /*23f0*/  LOP3.LUT R19, R13, 0x10000, RZ, 0xfc, !PT ;  /* 0x000100000d137812 */ /* 0x000fe200078efcff */
[----:B-1----:R-:W-:Y:S06]  /*2400*/  @P1 BRA `(.L_x_3185) ;  /* 0x0000000000081947 */ /* 0x002fec0003800000 */
[----:B------:R-:W1:Y:S02]  /*2410*/  SYNCS.PHASECHK.TRANS64.TRYWAIT P1, [R8+URZ+0x26830], R21 ;  /* 0x02683015080075a7 */ /* 0x000e64000802017f */
[----:B-1----:R-:W-:Y:S05]  /*2420*/  @!P1 BRA `(.L_x_3186) ;  /* 0x000000e0004c9947 */ /* 0x002fea0003800000 */
.L_x_3185:
        /* <DEDUP_REMOVED lines=844> */
.L_x_3187:
        /* <DEDUP_REMOVED lines=56> */
.L_x_3188:
        /* <DEDUP_REMOVED lines=11> */
.L_x_3178:
        /* <DEDUP_REMOVED lines=88> */
[----:B------:R-:W-:Y:S01]  /*62a0*/  VIADD R9, R7, 0x8 ;  /* 0x0000000807097836 */ /* 0x000fe20000000000 */
[C---:B------:R-:W-:Y:S01]  /*62b0*/  IADD3 R184, R11.reuse, 0x4, RZ ;  /* 0x000000040bb87810 */ /* 0x040fe20007ffe0ff */
[----:B------:R-:W-:Y:S01]  /*62c0*/  VIADD R22, R11, 0x2 ;  /* 0x000000020b167836 */ /* 0x000fe20000000000 */
[----:B------:R1:W-:Y:S01]  /*62d0*/  STL [R1+0x18], R6 ;  /* 0x0000180601007387 */ /* 0x0003e20000100800 */
[C---:B------:R-:W-:Y:S01]  /*62e0*/  VIADD R188, R5.reuse, 0x2 ;  /* 0x0000000205bc7836 */ /* 0x040fe20000000000 */
[C---:B------:R-:W-:Y:S01]  /*62f0*/  IADD3 R192, R5.reuse, 0x6, RZ ;  /* 0x0000000605c07810 */ /* 0x040fe20007ffe0ff */
[----:B------:R-:W-:Y:S01]  /*6300*/  VIADD R190, R5, 0x4 ;  /* 0x0000000405be7836 */ /* 0x000fe20000000000 */
[----:B------:R2:W-:Y:S01]  /*6310*/  STL [R1+0x8], R5 ;  /* 0x0000080501007387 */ /* 0x0005e20000100800 */
[----:B------:R-:W-:-:S02]  /*6320*/  VIADD R186, R11, 0x6 ;  /* 0x000000060bba7836 */ /* 0x000fc40000000000 */
[C---:B------:R-:W-:Y:S02]  /*6330*/  VIADD R9, R7.reuse, 0x14 ;  /* 0x0000001407097836 */ /* 0x040fe40000000000 */
[C---:B-1----:R-:W-:Y:S02]  /*6340*/  VIADD R6, R7.reuse, 0xc ;  /* 0x0000000c07067836 */ /* 0x042fe40000000000 */
[C---:B------:R-:W-:Y:S02]  /*6350*/  VIADD R6, R7.reuse, 0x18 ;  /* 0x0000001807067836 */ /* 0x040fe40000000000 */
[C---:B--2---:R-:W-:Y:S01]  /*6360*/  VIADD R5, R7.reuse, 0x4 ;  /* 0x0000000407057836 */ /* 0x044fe20000000000 */
[C---:B------:R-:W-:Y:S01]  /*6370*/  IADD3 R5, R7.reuse, 0x10, RZ ;  /* 0x0000001007057810 */ /* 0x040fe20007ffe0ff */
[----:B------:R-:W-:-:S07]  /*6380*/  VIADD R5, R7, 0x1c ;  /* 0x0000001c07057836 */ /* 0x000fce0000000000 */
.L_x_3201:
[----:B------:R-:W-:-:S05]  /*6390*/  IMAD.U32 R5, RZ, RZ, UR36 ;  /* 0x00000024ff057e24 */ /* 0x000fca000f8e00ff */
[----:B------:R-:W-:-:S04]  /*63a0*/  LOP3.LUT R5, R5, 0x1, RZ, 0xfc, !PT ;  /* 0x0000000105057812 */ /* 0x000fc800078efcff */
[----:B------:R-:W-:-:S13]  /*63b0*/  ISETP.NE.AND P0, PT, R5, 0x3, PT ;  /* 0x000000030500780c */ /* 0x000fda0003f05270 */
[----:B--2---:R-:W-:Y:S05]  /*63c0*/  @!P0 BRA `(.L_x_3191) ;  /* 0x0000000000048947 */ /* 0x004fea0003800000 */
[----:B------:R-:W-:Y:S01]  /*63d0*/  BPT.TRAP 0x1 ;  /* 0x000000040000795c */ /* 0x000fe20000300000 */
.L_x_3191:
[----:B------:R-:W-:Y:S01]  /*63e0*/  IMAD R5, R0, 0x8, R16 ;  /* 0x0000000800057824 */ /* 0x000fe200078e0210 */
[----:B------:R-:W-:-:S04]  /*63f0*/  SHF.L.U32 R18, R4, 0x1f, RZ ;  /* 0x0000001f04127819 */ /* 0x000fc800000006ff */
[----:B------:R1:W2:Y:S01]  /*6400*/  SYNCS.PHASECHK.TRANS64.TRYWAIT P1, [R5+URZ+0x26810], R18 ;  /* 0x02681012050075a7 */ /* 0x0002a2000802017f */
[----:B------:R-:W-:Y:S05]  /*6410*/  @!P0 BRA `(.L_x_3192) ;  /* 0x0000000000048947 */ /* 0x000fea0003800000 */
[----:B------:R-:W-:Y:S01]  /*6420*/  BPT.TRAP 0x1 ;  /* 0x000000040000795c */ /* 0x000fe20000300000 */
.L_x_3192:
[----:B------:R-:W-:-:S04]  /*6430*/  IADD3 R6, R16, 0xe000, RZ ;  /* 0x0000e00010067810 */ /* 0x000fc80007ffe0ff */
[----:B------:R-:W-:-:S04]  /*6440*/  SHF.R.U32.HI R6, RZ, 0x4, R6 ;  /* 0x00000004ff067819 */ /* 0x000fc80000011606 */
[----:B------:R-:W-:-:S04]  /*6450*/  LOP3.LUT R6, R6, 0x3fff, RZ, 0xc0, !PT ;  /* 0x00003fff06067812 */ /* 0x000fc800078ec0ff */
[----:B------:R-:W-:Y:S01]  /*6460*/  LOP3.LUT R9, R6, 0x10000, RZ, 0xfc, !PT ;  /* 0x0001000006097812 */ /* 0x000fe200078efcff */
[----:B--2---:R-:W-:Y:S06]  /*6470*/  @P1 BRA `(.L_x_3193) ;  /* 0x0000000000081947 */ /* 0x004fec0003800000 */
[----:B------:R-:W2:Y:S02]  /*6480*/  SYNCS.PHASECHK.TRANS64.TRYWAIT P1, [R5+URZ+0x26810], R18 ;  /* 0x02681012050075a7 */ /* 0x000ea4000802017f */
[----:B--2---:R-:W-:Y:S05]  /*6490*/  @!P1 BRA `(.L_x_3194) ;  /* 0x000000a000449947 */ /* 0x004fea0003800000 */
.L_x_3193:
        /* <DEDUP_REMOVED lines=13> */
[----:B---3--:R-:W-:Y:S01]  /*6570*/  R2UR UR4, R13 ;  /* 0x000000000d0472ca */ /* 0x008fe200000e0000 */
[----:B----4-:R-:W-:-:S12]  /*6580*/  IMAD R10, R0, 0x80, R10 ;  /* 0x00000080000a7824 */ /* 0x010fd800078e020a */
        /* <DEDUP_REMOVED lines=11> */
[----:B------:R-:W-:-:S02]  /*6640*/  IMAD R11, R3, 0x2, R14 ;  /* 0x00000002030b7824 */ /* 0x000fc400078e020e */
[--C-:B------:R-:W-:Y:S01]  /*6650*/  IMAD R198, R227, 0x4, R16.reuse ;  /* 0x00000004e3c67824 */ /* 0x100fe200078e0210 */
[----:B------:R-:W-:Y:S01]  /*6660*/  LEA R13, R9, R16, 0x2 ;  /* 0x00000010090d7211 */ /* 0x000fe200078e10ff */
[----:B------:R-:W-:Y:S02]  /*6670*/  IMAD R12, R11, 0x4, R16 ;  /* 0x000000040b0c7824 */ /* 0x000fe400078e0210 */
[----:B------:R-:W-:-:S04]  /*6680*/  VIADD R10, R16, 0x1a000 ;  /* 0x0001a000100a7836 */ /* 0x000fc80000000000 */
[--C-:B------:R-:W-:Y:S01]  /*6690*/  IMAD R227, R227, 0x4, R10.reuse ;  /* 0x00000004e3e37824 */ /* 0x100fe200078e020a */
[----:B------:R-:W-:Y:S01]  /*66a0*/  LEA R9, R9, R10, 0x2 ;  /* 0x0000000a09097211 */ /* 0x000fe200078e10ff */
        /* <DEDUP_REMOVED lines=21> */
.L_x_3195:
[----:B------:R1:W1:Y:S01]  /*6800*/  SYNCS.PHASECHK.TRANS64.TRYWAIT P1, [R5+URZ+0x26830], R18 ;  /* 0x02683012050075a7 */ /* 0x000262000802017f */
[----:B------:R-:W-:Y:S05]  /*6810*/  @!P0 BRA `(.L_x_3196) ;  /* 0x0000000000048947 */ /* 0x000fea0003800000 */
[----:B------:R-:W-:Y:S01]  /*6820*/  BPT.TRAP 0x1 ;  /* 0x000000040000795c */ /* 0x000fe20000300000 */
.L_x_3196:
        /* <DEDUP_REMOVED lines=8> */
.L_x_3197:
        /* <DEDUP_REMOVED lines=317> */
[C---:B------:R-:W-:Y:S02]  /*7c80*/  VIADD R228, R7.reuse, 0x10 ;  /* 0x0000001007e47836 */ /* 0x040fe40000000000 */
[----:B------:R-:W-:Y:S01]  /*7c90*/  FMUL.FTZ R33, R20, R33 ;  /* 0x0000002114217220 */ /* 0x000fe20000410000 */
[C---:B------:R-:W-:Y:S01]  /*7ca0*/  VIADD R231, R7.reuse, 0x8 ;  /* 0x0000000807e77836 */ /* 0x040fe20000000000 */
[----:B------:R-:W-:Y:S01]  /*7cb0*/  IADD3 R229, R7, 0x14, RZ ;  /* 0x0000001407e57810 */ /* 0x000fe20007ffe0ff */
[----:B------:R-:W-:Y:S01]  /*7cc0*/  FMUL.FTZ R36, R26, R36 ;  /* 0x000000241a247220 */ /* 0x000fe20000410000 */
[----:B------:R-:W-:Y:S01]  /*7cd0*/  FMUL.FTZ R30, R85, R30 ;  /* 0x0000001e551e7220 */ /* 0x000fe20000410000 */
[----:B------:R-:W1:Y:S01]  /*7ce0*/  SHFL.IDX PT, R228, R227, R228, 0x1f ;  /* 0x00001fe4e3e47589 */ /* 0x000e6200000e0000 */
[----:B------:R-:W-:-:S02]  /*7cf0*/  VIADD R233, R7, 0x18 ;  /* 0x0000001807e97836 */ /* 0x000fc40000000000 */
[----:B------:R-:W-:Y:S01]  /*7d00*/  FFMA.FTZ R78, -R78, R78, 1 ;  /* 0x3f8000004e4e7423 */ /* 0x000fe2000001014e */
[----:B------:R-:W-:Y:S01]  /*7d10*/  FFMA.FTZ R79, -R79, R79, 1 ;  /* 0x3f8000004f4f7423 */ /* 0x000fe2000001014f */
[----:B------:R3:W4:Y:S01]  /*7d20*/  SHFL.IDX PT, R227, R227, R11, 0x1f ;  /* 0x00001f0be3e37589 */ /* 0x00072200000e0000 */
[----:B------:R-:W-:Y:S01]  /*7d30*/  FFMA.FTZ R80, -R80, R80, 1 ;  /* 0x3f80000050507423 */ /* 0x000fe20000010150 */
[----:B------:R-:W-:Y:S01]  /*7d40*/  FFMA.FTZ R74, -R74, R74, 1 ;  /* 0x3f8000004a4a7423 */ /* 0x000fe2000001014a */
[----:B------:R-:W-:Y:S01]  /*7d50*/  MUFU.EX2 R201, R201 ;  /* 0x000000c900c97308 */ /* 0x000fe20000000800 */
[----:B------:R-:W-:-:S07]  /*7d60*/  FFMA.FTZ R195, -R195, R195, 1 ;  /* 0x3f800000c3c37423 */ /* 0x000fce00000101c3 */
[----:B------:R-:W-:Y:S08]  /*7d70*/  MUFU.EX2 R210, R210 ;  /* 0x000000d200d27308 */ /* 0x000ff00000000800 */
[----:B------:R-:W-:Y:S01]  /*7d80*/  MUFU.EX2 R209, R209 ;  /* 0x000000d100d17308 */ /* 0x000fe20000000800 */
[----:B------:R-:W-:Y:S01]  /*7d90*/  FMUL.FTZ R20, R72, R35 ;  /* 0x0000002348147220 */ /* 0x000fe20000410000 */
[----:B-1----:R-:W-:-:S06]  /*7da0*/  FADD.FTZ R34, R34, -R228 ;  /* 0x800000e422227221 */ /* 0x002fcc0000010000 */
        /* <DEDUP_REMOVED lines=48> */
[C---:B------:R-:W-:Y:S01]  /*80b0*/  IADD3 R232, R7.reuse, 0x4, RZ ;  /* 0x0000000407e87810 */ /* 0x040fe20007ffe0ff */
[----:B------:R-:W-:-:S02]  /*80c0*/  VIADD R228, R7, 0x10 ;  /* 0x0000001007e47836 */ /* 0x000fc40000000000 */
[----:B------:R-:W-:Y:S01]  /*80d0*/  FMUL.FTZ R35, R35, R36 ;  /* 0x0000002423237220 */ /* 0x000fe20000410000 */
        /* <DEDUP_REMOVED lines=89> */
[----:B------:R-:W-:Y:S01]  /*8670*/  FADD.FTZ R55, R58, -R79 ;  /* 0x8000004f3a377221 */ /* 0x000fe20000010000 */
[--C-:B---3--:R-:W-:Y:S01]  /*8680*/  FADD.FTZ R56, R57, -R76.reuse ;  /* 0x8000004c39387221 */ /* 0x108fe20000010000 */
[----:B------:R-:W-:Y:S01]  /*8690*/  FADD.FTZ R59, R59, -R76 ;  /* 0x8000004c3b3b7221 */ /* 0x000fe20000010000 */
[----:B-1----:R-:W1:Y:S01]  /*86a0*/  MUFU.EX2 R42, R216 ;  /* 0x000000d8002a7308 */ /* 0x002e620000000800 */
[--C-:B------:R-:W-:Y:S01]  /*86b0*/  FADD.FTZ R58, R61, -R74.reuse ;  /* 0x8000004a3d3a7221 */ /* 0x100fe20000010000 */
[--C-:B------:R-:W-:Y:S01]  /*86c0*/  FADD.FTZ R60, R60, -R77.reuse ;  /* 0x8000004d3c3c7221 */ /* 0x100fe20000010000 */
[----:B------:R-:W-:Y:S01]  /*86d0*/  FADD.FTZ R77, R62, -R77 ;  /* 0x8000004d3e4d7221 */ /* 0x000fe20000010000 */
[--C-:B------:R-:W-:Y:S01]  /*86e0*/  FADD.FTZ R57, R68, -R73.reuse ;  /* 0x8000004944397221 */ /* 0x100fe20000010000 */
[----:B------:R-:W-:Y:S01]  /*86f0*/  FADD.FTZ R70, R70, -R73 ;  /* 0x8000004946467221 */ /* 0x000fe20000010000 */
[----:B------:R-:W-:Y:S01]  /*8700*/  FMUL.FTZ R48, R48, R51 ;  /* 0x0000003330307220 */ /* 0x000fe20000410000 */
[----:B------:R-:W-:Y:S01]  /*8710*/  FFMA.FTZ R73, -R105, R105, 1 ;  /* 0x3f80000069497423 */ /* 0x000fe20000010169 */
[----:B------:R-:W-:Y:S01]  /*8720*/  FMUL.FTZ R56, R205, R56 ;  /* 0x00000038cd387220 */ /* 0x000fe20000410000 */
[----:B------:R-:W-:Y:S01]  /*8730*/  FMUL.FTZ R62, R212, R59 ;  /* 0x0000003bd43e7220 */ /* 0x000fe20000410000 */
[----:B------:R-:W-:Y:S01]  /*8740*/  FFMA.FTZ R51, -R103, R103, 1 ;  /* 0x3f80000067337423 */ /* 0x000fe20000010167 */
[----:B------:R-:W-:Y:S01]  /*8750*/  FADD.FTZ R63, R63, -R74 ;  /* 0x8000004a3f3f7221 */ /* 0x000fe20000010000 */
[----:B------:R-:W-:Y:S01]  /*8760*/  FFMA.FTZ R76, -R109, R109, 1 ;  /* 0x3f8000006d4c7423 */ /* 0x000fe2000001016d */
[----:B------:R-:W-:Y:S01]  /*8770*/  FMUL.FTZ R59, R207, R58 ;  /* 0x0000003acf3b7220 */ /* 0x000fe20000410000 */
[--C-:B------:R-:W-:Y:S01]  /*8780*/  FADD.FTZ R64, R64, -R75.reuse ;  /* 0x8000004b40407221 */ /* 0x100fe20000010000 */
[----:B------:R-:W-:Y:S01]  /*8790*/  FMUL.FTZ R73, R73, R56 ;  /* 0x0000003849497220 */ /* 0x000fe20000410000 */
[----:B------:R-:W-:Y:S01]  /*87a0*/  FFMA.FTZ R74, -R110, R110, 1 ;  /* 0x3f8000006e4a7423 */ /* 0x000fe2000001016e */
[----:B------:R-:W-:Y:S01]  /*87b0*/  FMUL.FTZ R77, R208, R77 ;  /* 0x0000004dd04d7220 */ /* 0x000fe20000410000 */
[----:B------:R-:W-:Y:S01]  /*87c0*/  FFMA.FTZ R45, -R98, R98, 1 ;  /* 0x3f800000622d7423 */ /* 0x000fe20000010162 */
        /* <DEDUP_REMOVED lines=8> */
[--C-:B------:R-:W-:Y:S01]  /*8850*/  FADD.FTZ R28, R69, -R72.reuse ;  /* 0x80000048451c7221 */ /* 0x100fe20000010000 */
        /* <DEDUP_REMOVED lines=16> */
[----:B------:R-:W-:Y:S01]  /*8960*/  F2FP.F16.F32.PACK_AB R65, R20, R19 ;  /* 0x000000131441723e */ /* 0x000fe200000000ff */
        /* <DEDUP_REMOVED lines=270> */
.L_x_3199:
        /* <DEDUP_REMOVED lines=58> */
.L_x_3200:
[----:B------:R-:W-:Y:S01]  /*9df0*/  UIADD3 UR45, UR45, 0x1, URZ ;  /* 0x000000012d2d7890 */ /* 0x000fe2000fffe03f */
[----:B------:R-:W-:Y:S01]  /*9e00*/  VIADD R5, R5, 0x26820 ;  /* 0x0002682005057836 */ /* 0x000fe20000000000 */
[----:B------:R-:W-:Y:S02]  /*9e10*/  IADD3 R0, R0, 0x1, RZ ;  /* 0x0000000100007810 */ /* 0x000fe40007ffe0ff */
        /* <DEDUP_REMOVED lines=9> */
.L_x_3190:
        /* <DEDUP_REMOVED lines=34> */
.L_x_3170:
        /* <DEDUP_REMOVED lines=24> */
[----:B-1----:R-:W-:Y:S01]  /*a250*/  VIADD R13, R0, 0xffffff80 ;  /* 0xffffff80000d7836 */ /* 0x002fe20000000000 */
[----:B------:R-:W-:-:S02]  /*a260*/  F2FP.F16.F32.PACK_AB R120, R121, R120 ;  /* 0x000000787978723e */ /* 0x000fc400000000ff */
[----:B------:R-:W-:Y:S02]  /*a270*/  F2FP.F16.F32.PACK_AB R178, R181, R180 ;  /* 0x000000b4b5b2723e */ /* 0x000fe400000000ff */
[----:B--2---:R-:W-:Y:S02]  /*a280*/  SHF.R.S32.HI R10, RZ, 0x1f, R13 ;  /* 0x0000001fff0a7819 */ /* 0x004fe4000001140d */
        /* <DEDUP_REMOVED lines=47> */
[----:B------:R-:W-:Y:S01]  /*a580*/  ISETP.NE.U32.AND P4, PT, RZ, UR4, PT ;  /* 0x00000004ff007c0c */ /* 0x000fe2000bf85070 */
[----:B------:R-:W-:Y:S01]  /*a590*/  STSM.16.M88.4 [R3], R176 ;  /* 0x000000b003007844 */ /* 0x000fe20000000200 */
[----:B------:R-:W-:Y:S02]  /*a5a0*/  PLOP3.LUT P1, PT, PT, PT, UP0, 0x80, 0x0 ;  /* 0x000000000000781c */ /* 0x000fe40003f2f008 */
[----:B------:R-:W-:Y:S01]  /*a5b0*/  ISETP.NE.AND.EX P4, PT, RZ, UR5, PT, P4 ;  /* 0x00000005ff007c0c */ /* 0x000fe2000bf85340 */
[----:B------:R1:W-:Y:S01]  /*a5c0*/  STSM.16.M88.4 [R0], R120 ;  /* 0x0000007800007844 */ /* 0x0003e20000000200 */
[----:B------:R-:W-:-:S02]  /*a5d0*/  ULDC.64 UR4, c[0x0][0x870] ;  /* 0x00021c0000047ab9 */ /* 0x000fc40000000a00 */
[----:B------:R-:W-:Y:S01]  /*a5e0*/  UIMAD.WIDE UR4, UR40, 0x4, UR4 ;  /* 0x00000004280478a5 */ /* 0x000fe2000f8e0204 */
[----:B------:R2:W-:Y:S04]  /*a5f0*/  STSM.16.M88.4 [R2+-0x4000], R128 ;  /* 0xffc0008002007844 */ /* 0x0005e80000000200 */
[----:B------:R-:W-:Y:S01]  /*a600*/  STSM.16.M88.4 [R8+-0x4000], R136 ;  /* 0xffc0008808007844 */ /* 0x000fe20000000200 */
[----:B------:R-:W-:Y:S02]  /*a610*/  IMAD.U32 R4, RZ, RZ, UR4 ;  /* 0x00000004ff047e24 */ /* 0x000fe4000f8e00ff */
[----:B------:R-:W-:Y:S01]  /*a620*/  IMAD.U32 R5, RZ, RZ, UR5 ;  /* 0x00000005ff057e24 */ /* 0x000fe2000f8e00ff */
[----:B------:R3:W-:Y:S01]  /*a630*/  STSM.16.M88.4 [R3+-0x4000], R144 ;  /* 0xffc0009003007844 */ /* 0x0007e20000000200 */
[----:B------:R-:W-:Y:S01]  /*a640*/  @UP0 ULDC.64 UR4, c[0x0][0x878] ;  /* 0x00021e0000040ab9 */ /* 0x000fe20000000a00 */
[----:B------:R-:W-:Y:S01]  /*a650*/  BAR.SYNC.DEFER_BLOCKING 0x1, 0x100 ;  /* 0x0044000000007b1d */ /* 0x000fe20000010000 */
[----:B------:R-:W-:-:S06]  /*a660*/  @UP0 UIMAD.WIDE UR4, UR40, 0x4, UR4 ;  /* 0x00000004280408a5 */ /* 0x000fcc000f8e0204 */
[----:B------:R-:W-:Y:S01]  /*a670*/  MOV R6, UR4 ;  /* 0x0000000400067c02 */ /* 0x000fe20008000f00 */
[----:B------:R-:W-:Y:S01]  /*a680*/  IMAD.U32 R7, RZ, RZ, UR5 ;  /* 0x00000005ff077e24 */ /* 0x000fe2000f8e00ff */
        /* <DEDUP_REMOVED lines=28> */
.L_x_3203:
[----:B------:R-:W-:Y:S01]  /*a850*/  LEA R0, R0, UR6, 0x1 ;  /* 0x0000000600007c11 */ /* 0x000fe2000f8e08ff */
[----:B------:R-:W1:Y:S01]  /*a860*/  LDC R31, c[0x0][0x83c] ;  /* 0x00020f00ff1f7b82 */ /* 0x000e620000000800 */
[----:B------:R-:W-:Y:S01]  /*a870*/  UIMAD UR4, UR41, -0x80, UR4 ;  /* 0xffffff80290478a4 */ /* 0x000fe2000f8e0204 */
[C---:B------:R-:W-:Y:S01]  /*a880*/  LEA.HI.X.SX32 R17, R19.reuse, R3, 0x1, P0 ;  /* 0x0000000313117211 */ /* 0x040fe200000f0eff */
[----:B------:R-:W-:Y:S01]  /*a890*/  ULDC.64 UR6, c[0x0][0x850] ;  /* 0x0002140000067ab9 */ /* 0x000fe20000000a00 */
[----:B------:R2:W3:Y:S01]  /*a8a0*/  LDS.128 R12, [R0+0x1000] ;  /* 0x00100000000c7984 */ /* 0x0004e20000000c00 */
[----:B------:R-:W-:Y:S01]  /*a8b0*/  USHF.R.S32.HI UR5, URZ, 0x1f, UR40 ;  /* 0x0000001f3f057899 */ /* 0x000fe20008011428 */
[C---:B------:R-:W-:Y:S01]  /*a8c0*/  IADD3 R2, R19.reuse, 0x20, RZ ;  /* 0x0000002013027810 */ /* 0x040fe20007ffe0ff */
[----:B------:R-:W-:Y:S01]  /*a8d0*/  IMAD.U32 R22, RZ, RZ, UR4 ;  /* 0x00000004ff167e24 */ /* 0x000fe2000f8e00ff */
[----:B------:R2:W4:Y:S01]  /*a8e0*/  LDS.128 R8, [R0+0x2000] ;  /* 0x0020000000087984 */ /* 0x0005220000000c00 */
[----:B------:R-:W-:Y:S01]  /*a8f0*/  UIMAD UR4, UR46, UR6, URZ ;  /* 0x000000062e0472a4 */ /* 0x000fe2000f8e023f */
[--C-:B------:R-:W-:Y:S01]  /*a900*/  SHF.R.S32.HI R21, RZ, 0x1f, R20.reuse ;  /* 0x0000001fff157819 */ /* 0x100fe20000011414 */
[----:B------:R-:W2:Y:S01]  /*a910*/  LDC R33, c[0x0][0x80c] ;  /* 0x00020300ff217b82 */ /* 0x000ea20000000800 */
[----:B------:R1:W2:Y:S01]  /*a920*/  LDS.128 R4, [R0+0x3000] ;  /* 0x0030000000047984 */ /* 0x0002a20000000c00 */
[----:B------:R-:W-:Y:S01]  /*a930*/  VIMNMX R22, R22, 0x80, PT ;  /* 0x0000008016167848 */ /* 0x000fe20003fe0100 */
[----:B------:R-:W-:Y:S01]  /*a940*/  IMAD.U32 R3, RZ, RZ, UR6 ;  /* 0x00000006ff037e24 */ /* 0x000fe2000f8e00ff */
[----:B------:R-:W-:Y:S01]  /*a950*/  UIMAD UR4, UR37, UR7, UR4 ;  /* 0x00000007250472a4 */ /* 0x000fe2000f8e0204 */
[----:B------:R-:W-:Y:S01]  /*a960*/  MOV R30, UR5 ;  /* 0x00000005001e7c02 */ /* 0x000fe20008000f00 */
[C---:B------:R-:W-:Y:S01]  /*a970*/  VIADD R18, R19.reuse, 0x40 ;  /* 0x0000004013127836 */ /* 0x040fe20000000000 */
[CC--:B------:R-:W-:Y:S01]  /*a980*/  ISETP.GE.AND P3, PT, R19.reuse, R22.reuse, PT ;  /* 0x000000161300720c */ /* 0x0c0fe20003f66270 */
[----:B------:R-:W-:Y:S01]  /*a990*/  VIADD R19, R19, 0x60 ;  /* 0x0000006013137836 */ /* 0x000fe20000000000 */
[-C--:B------:R-:W-:Y:S01]  /*a9a0*/  ISETP.GE.AND P2, PT, R2, R22.reuse, PT ;  /* 0x000000160200720c */ /* 0x080fe20003f46270 */
[----:B------:R-:W-:Y:S01]  /*a9b0*/  IMAD.WIDE.U32 R2, R3, UR37, R20 ;  /* 0x0000002503027c25 */ /* 0x000fe2000f8e0014 */
[----:B------:R-:W-:Y:S01]  /*a9c0*/  SEL R30, R30, RZ, !P4 ;  /* 0x000000ff1e1e7207 */ /* 0x000fe20006000000 */
[----:B------:R-:W-:Y:S01]  /*a9d0*/  BSSY B0, `(.L_x_3204) ;  /* 0x000001b000007945 */ /* 0x000fe20003800000 */
[----:B-1----:R-:W-:Y:S01]  /*a9e0*/  ISETP.GE.OR P6, PT, R20, R31, P3 ;  /* 0x0000001f1400720c */ /* 0x002fe20001fc6670 */
[----:B------:R-:W-:Y:S01]  /*a9f0*/  VIADD R3, R3, UR4 ;  /* 0x0000000403037c36 */ /* 0x000fe20008000000 */
[----:B------:R-:W-:Y:S01]  /*aa00*/  ULDC.64 UR4, c[0x0][0x858] ;  /* 0x0002160000047ab9 */ /* 0x000fe20000000a00 */
[-C--:B------:R-:W-:Y:S01]  /*aa10*/  ISETP.GE.AND P1, PT, R18, R22.reuse, PT ;  /* 0x000000161200720c */ /* 0x080fe20003f26270 */
[----:B------:R-:W-:Y:S01]  /*aa20*/  IMAD R18, R30, UR4, RZ ;  /* 0x000000041e127c24 */ /* 0x000fe2000f8e02ff */
[----:B------:R-:W-:Y:S01]  /*aa30*/  SEL R35, RZ, UR40, P4 ;  /* 0x00000028ff237c07 */ /* 0x000fe2000a000000 */
[----:B------:R-:W-:Y:S01]  /*aa40*/  IMAD.U32 R27, RZ, RZ, UR41 ;  /* 0x00000029ff1b7e24 */ /* 0x000fe2000f8e00ff */
[----:B------:R-:W-:-:S02]  /*aa50*/  ISETP.GE.AND P0, PT, R19, R22, PT ;  /* 0x000000161300720c */ /* 0x000fc40003f06270 */
[CC--:B------:R-:W-:Y:S01]  /*aa60*/  ISETP.GE.OR P5, PT, R20.reuse, R31.reuse, P2 ;  /* 0x0000001f1400720c */ /* 0x0c0fe200017a6670 */
[C---:B------:R-:W-:Y:S01]  /*aa70*/  IMAD R23, R35.reuse, UR5, R18 ;  /* 0x0000000523177c24 */ /* 0x040fe2000f8e0212 */
[----:B------:R-:W-:Y:S01]  /*aa80*/  ISETP.GE.OR P4, PT, R20, R31, P1 ;  /* 0x0000001f1400720c */ /* 0x000fe20000f86670 */
[----:B------:R-:W-:-:S04]  /*aa90*/  IMAD.WIDE.U32 R28, R35, UR4, R2 ;  /* 0x00000004231c7c25 */ /* 0x000fc8000f8e0002 */
[----:B------:R-:W-:-:S04]  /*aaa0*/  IMAD.WIDE R26, R27, 0x80, R16 ;  /* 0x000000801b1a7825 */ /* 0x000fc800078e0210 */
[----:B------:R-:W-:Y:S01]  /*aab0*/  IMAD.IADD R23, R29, 0x1, R23 ;  /* 0x000000011d177824 */ /* 0x000fe200078e0217 */
[----:B--234-:R-:W-:Y:S06]  /*aac0*/  @P6 BRA `(.L_x_3205) ;  /* 0x00000000002c6947 */ /* 0x01cfec0003800000 */
        /* <DEDUP_REMOVED lines=11> */
.L_x_3205:
[----:B------:R-:W-:Y:S05]  /*ab80*/  BSYNC B0 ;  /* 0x0000000000007941 */ /* 0x000fea0003800000 */
.L_x_3204:
[----:B-1----:R1:W2:Y:S01]  /*ab90*/  LDS.128 R16, [R0+0x5000] ;  /* 0x0050000000107984 */ /* 0x0022a20000000c00 */
[----:B------:R-:W-:Y:S01]  /*aba0*/  BSSY B0, `(.L_x_3206) ;  /* 0x0000010000007945 */ /* 0x000fe20003800000 */
[----:B------:R-:W-:-:S03]  /*abb0*/  ISETP.GE.OR P6, PT, R20, R31, P0 ;  /* 0x0000001f1400720c */ /* 0x000fc600007c6670 */
[----:B------:R-:W-:Y:S10]  /*abc0*/  @P5 BRA `(.L_x_3207) ;  /* 0x0000000000345947 */ /* 0x000ff40003800000 */
        /* <DEDUP_REMOVED lines=12> */
[----:B--2---:R3:W-:Y:S02]  /*ac90*/  STG.E.128 desc[UR38][R24.64], R16 ;  /* 0x0000001018007986 */ /* 0x0047e4000c101d26 */
.L_x_3207:
[----:B------:R-:W-:Y:S05]  /*aca0*/  BSYNC B0 ;  /* 0x0000000000007941 */ /* 0x000fea0003800000 */
.L_x_3206:
[----:B--23--:R2:W3:Y:S01]  /*acb0*/  LDS.128 R16, [R0+0x6000] ;  /* 0x0060000000107984 */ /* 0x00c4e20000000c00 */
        /* <DEDUP_REMOVED lines=14> */
[----:B---3--:R4:W-:Y:S02]  /*ada0*/  STG.E.128 desc[UR38][R24.64], R16 ;  /* 0x0000001018007986 */ /* 0x0089e4000c101d26 */
.L_x_3209:
[----:B------:R-:W-:Y:S05]  /*adb0*/  BSYNC B0 ;  /* 0x0000000000007941 */ /* 0x000fea0003800000 */
.L_x_3208:
        /* <DEDUP_REMOVED lines=16> */
.L_x_3211:
[----:B------:R-:W-:Y:S05]  /*aec0*/  BSYNC B0 ;  /* 0x0000000000007941 */ /* 0x000fea0003800000 */
.L_x_3210:
        /* <DEDUP_REMOVED lines=15> */
[----:B------:R-:W-:-:S05]  /*afc0*/  IMAD R21, R35, UR5, R21 ;  /* 0x0000000523157c24 */ /* 0x000fca000f8e0215 */
[----:B------:R-:W-:Y:S01]  /*afd0*/  IADD3 R21, R25, R21, RZ ;  /* 0x0000001519157210 */ /* 0x000fe20007ffe0ff */
[----:B----4-:R-:W-:Y:S06]  /*afe0*/  @P3 BRA `(.L_x_3213) ;  /* 0x0000000000283947 */ /* 0x010fec0003800000 */
        /* <DEDUP_REMOVED lines=10> */
.L_x_3213:
[----:B------:R-:W-:Y:S05]  /*b090*/  BSYNC B0 ;  /* 0x0000000000007941 */ /* 0x000fea0003800000 */
.L_x_3212:
        /* <DEDUP_REMOVED lines=15> */
.L_x_3215:
[----:B------:R-:W-:Y:S05]  /*b190*/  BSYNC B0 ;  /* 0x0000000000007941 */ /* 0x000fea0003800000 */
.L_x_3214:
        /* <DEDUP_REMOVED lines=15> */
.L_x_3217:
[----:B------:R-:W-:Y:S05]  /*b290*/  BSYNC B0 ;  /* 0x0000000000007941 */ /* 0x000fea0003800000 */
.L_x_3216:
        /* <DEDUP_REMOVED lines=15> */
.L_x_3202:
        /* <DEDUP_REMOVED lines=9> */
[----:B------:R-:W-:-:S04]  /*b420*/  UISETP.NE.AND.EX UP0, UPT, UR5, URZ, UPT, UP0 ;  /* 0x0000003f0500728c */ /* 0x000fc8000bf05300 */
[----:B--2---:R-:W2:Y:S01]  /*b430*/  @P4 LDG.E R9, desc[UR38][R4.64] ;  /* 0x0000002604094981 */ /* 0x004ea2000c1e1900 */
[----:B------:R-:W-:Y:S01]  /*b440*/  ULDC UR6, c[0x0][0x808] ;  /* 0x0002020000067ab9 */ /* 0x000fe20000000800 */
[----:B------:R-:W-:Y:S01]  /*b450*/  PLOP3.LUT P1, PT, PT, PT, UP0, 0x80, 0x0 ;  /* 0x000000000000781c */ /* 0x000fe20003f2f008 */
[----:B------:R-:W-:-:S04]  /*b460*/  IMAD.U32 R0, RZ, RZ, UR6 ;  /* 0x00000006ff007e24 */ /* 0x000fc8000f8e00ff */
        /* <DEDUP_REMOVED lines=14> */
[----:B------:R-:W-:Y:S01]  /*b550*/  @P4 SHF.R.S32.HI R3, RZ, 0x1f, R9 ;  /* 0x0000001fff034819 */ /* 0x000fe20000011409 */
[----:B------:R-:W-:-:S03]  /*b560*/  IMAD.U32 R9, RZ, RZ, UR41 ;  /* 0x00000029ff097e24 */ /* 0x000fc6000f8e00ff */
[----:B------:R-:W-:-:S04]  /*b570*/  IADD3 R2, P0, R13, R2, RZ ;  /* 0x000000020d027210 */ /* 0x000fc80007f1e0ff */
[----:B------:R-:W-:Y:S01]  /*b580*/  LEA.HI.X.SX32 R3, R13, R3, 0x1, P0 ;  /* 0x000000030d037211 */ /* 0x000fe200000f0eff */
[----:B---3--:R-:W-:Y:S08]  /*b590*/  @P1 BRA `(.L_x_3218) ;  /* 0x0000000000101947 */ /* 0x008ff00003800000 */
[----:B------:R-:W-:Y:S05]  /*b5a0*/  @!P4 BRA `(.L_x_3218) ;  /* 0x00000000000cc947 */ /* 0x000fea0003800000 */
[----:B------:R-:W2:Y:S04]  /*b5b0*/  LDG.E R7, desc[UR38][R4.64] ;  /* 0x0000002604077981 */ /* 0x000ea8000c1e1900 */
[----:B-----5:R-:W2:Y:S02]  /*b5c0*/  LDG.E R0, desc[UR38][R4.64+0x4] ;  /* 0x0000042604007981 */ /* 0x020ea4000c1e1900 */
[----:B--2---:R-:W-:-:S07]  /*b5d0*/  IADD3 R0, -R7, R0, RZ ;  /* 0x0000000007007210 */ /* 0x004fce0007ffe1ff */
.L_x_3218:
[----:B------:R-:W1:Y:S01]  /*b5e0*/  LDC R17, c[0x0][0x80c] ;  /* 0x00020300ff117b82 */ /* 0x000e620000000800 */
[----:B------:R-:W-:Y:S01]  /*b5f0*/  IMAD.SHL.U32 R10, R11, 0x8, RZ ;  /* 0x000000080b0a7824 */ /* 0x000fe200078e00ff */
[----:B------:R-:W-:Y:S01]  /*b600*/  USHF.R.S32.HI UR5, URZ, 0x1f, UR40 ;  /* 0x0000001f3f057899 */ /* 0x000fe20008011428 */
[----:B-----5:R-:W-:Y:S01]  /*b610*/  IMAD R0, R9, -0x80, R0 ;  /* 0xffffff8009007824 */ /* 0x020fe200078e0200 */
[----:B------:R-:W-:Y:S01]  /*b620*/  ULDC.64 UR6, c[0x0][0x820] ;  /* 0x0002080000067ab9 */ /* 0x000fe20000000a00 */
[C---:B------:R-:W-:Y:S01]  /*b630*/  VIADD R5, R13.reuse, 0x20 ;  /* 0x000000200d057836 */ /* 0x040fe20000000000 */
[----:B------:R-:W-:Y:S01]  /*b640*/  UIMAD UR4, UR46, UR6, URZ ;  /* 0x000000062e0472a4 */ /* 0x000fe2000f8e023f */
[--C-:B------:R-:W-:Y:S01]  /*b650*/  SHF.R.S32.HI R11, RZ, 0x1f, R10.reuse ;  /* 0x0000001fff0b7819 */ /* 0x100fe2000001140a */
[----:B------:R-:W-:Y:S01]  /*b660*/  IMAD.U32 R7, RZ, RZ, UR6 ;  /* 0x00000006ff077e24 */ /* 0x000fe2000f8e00ff */
[----:B------:R-:W2:Y:S01]  /*b670*/  LDC R19, c[0x0][0x83c] ;  /* 0x00020f00ff137b82 */ /* 0x000ea20000000800 */
[-C--:B------:R-:W-:Y:S01]  /*b680*/  ISETP.GE.AND P3, PT, R13, R0.reuse, PT ;  /* 0x000000000d00720c */ /* 0x080fe20003f66270 */
[----:B------:R-:W-:Y:S01]  /*b690*/  IMAD.U32 R12, RZ, RZ, UR5 ;  /* 0x00000005ff0c7e24 */ /* 0x000fe2000f8e00ff */
[----:B------:R-:W-:Y:S01]  /*b6a0*/  UIMAD UR4, UR37, UR7, UR4 ;  /* 0x00000007250472a4 */ /* 0x000fe2000f8e0204 */
[-C--:B------:R-:W-:Y:S01]  /*b6b0*/  ISETP.GE.AND P2, PT, R5, R0.reuse, PT ;  /* 0x000000000500720c */ /* 0x080fe20003f46270 */
[----:B------:R-:W-:Y:S01]  /*b6c0*/  IMAD.WIDE.U32 R4, R7, UR37, R10 ;  /* 0x0000002507047c25 */ /* 0x000fe2000f8e000a */
[C---:B------:R-:W-:Y:S01]  /*b6d0*/  IADD3 R7, R13.reuse, 0x40, RZ ;  /* 0x000000400d077810 */ /* 0x040fe20007ffe0ff */
[----:B------:R-:W-:Y:S01]  /*b6e0*/  BSSY B0, `(.L_x_3219) ;  /* 0x000001c000007945 */ /* 0x000fe20003800000 */
[----:B------:R-:W-:Y:S01]  /*b6f0*/  SEL R12, R12, RZ, !P4 ;  /* 0x000000ff0c0c7207 */ /* 0x000fe20006000000 */
[----:B------:R-:W-:Y:S01]  /*b700*/  VIADD R13, R13, 0x60 ;  /* 0x000000600d0d7836 */ /* 0x000fe20000000000 */
[----:B------:R-:W-:Y:S01]  /*b710*/  ISETP.GE.AND P1, PT, R7, R0, PT ;  /* 0x000000000700720c */ /* 0x000fe20003f26270 */
[----:B------:R-:W-:Y:S01]  /*b720*/  VIADD R5, R5, UR4 ;  /* 0x0000000405057c36 */ /* 0x000fe20008000000 */
[----:B------:R-:W-:Y:S01]  /*b730*/  ULDC.64 UR4, c[0x0][0x828] ;  /* 0x00020a0000047ab9 */ /* 0x000fe20000000a00 */
[----:B------:R-:W-:-:S02]  /*b740*/  SEL R15, RZ, UR40, P4 ;  /* 0x00000028ff0f7c07 */ /* 0x000fc4000a000000 */
[-C--:B-1----:R-:W-:Y:S02]  /*b750*/  ISETP.GE.OR P6, PT, R10, R17.reuse, P3 ;  /* 0x000000110a00720c */ /* 0x082fe40001fc6670 */
[----:B------:R-:W-:Y:S01]  /*b760*/  ISETP.GE.AND P0, PT, R13, R0, PT ;  /* 0x000000000d00720c */ /* 0x000fe20003f06270 */
[----:B------:R-:W-:Y:S01]  /*b770*/  IMAD R0, R12, UR4, RZ ;  /* 0x000000040c007c24 */ /* 0x000fe2000f8e02ff */
[----:B------:R-:W-:Y:S01]  /*b780*/  MOV R7, UR41 ;  /* 0x0000002900077c02 */ /* 0x000fe20008000f00 */
[C---:B------:R-:W-:Y:S01]  /*b790*/  IMAD.WIDE.U32 R8, R15.reuse, UR4, R4 ;  /* 0x000000040f087c25 */ /* 0x040fe2000f8e0004 */
[CC--:B------:R-:W-:Y:S02]  /*b7a0*/  ISETP.GE.OR P5, PT, R10.reuse, R17.reuse, P2 ;  /* 0x000000110a00720c */ /* 0x0c0fe400017a6670 */
[----:B------:R-:W-:Y:S01]  /*b7b0*/  ISETP.GE.OR P4, PT, R10, R17, P1 ;  /* 0x000000110a00720c */ /* 0x000fe20000f86670 */
[----:B------:R-:W-:Y:S02]  /*b7c0*/  IMAD R13, R15, UR5, R0 ;  /* 0x000000050f0d7c24 */ /* 0x000fe4000f8e0200 */
[----:B------:R-:W-:-:S04]  /*b7d0*/  IMAD.WIDE R6, R7, 0x80, R2 ;  /* 0x0000008007067825 */ /* 0x000fc800078e0202 */
[----:B------:R-:W-:Y:S01]  /*b7e0*/  IMAD.IADD R5, R9, 0x1, R13 ;  /* 0x0000000109057824 */ /* 0x000fe200078e020d */
        /* <DEDUP_REMOVED lines=11> */
.L_x_3220:
[----:B------:R-:W-:Y:S05]  /*b8a0*/  BSYNC B0 ;  /* 0x0000000000007941 */ /* 0x000fea0003800000 */
.L_x_3219:
        /* <DEDUP_REMOVED lines=16> */
.L_x_3222:
[----:B------:R-:W-:Y:S05]  /*b9b0*/  BSYNC B0 ;  /* 0x0000000000007941 */ /* 0x000fea0003800000 */
.L_x_3221:
        /* <DEDUP_REMOVED lines=11> */
[----:B--2---:R-:W-:Y:S01]  /*ba70*/  LEA R16, P4, R2, UR4, 0x1 ;  /* 0x0000000402107c11 */ /* 0x004fe2000f8808ff */
[----:B------:R-:W-:-:S05]  /*ba80*/  IMAD.IADD R3, R3, 0x1, R13 ;  /* 0x0000000103037824 */ /* 0x000fca00078e020d */
[----:B------:R-:W-:-:S05]  /*ba90*/  LEA.HI.X R17, R2, UR5, R3, 0x1, P4 ;  /* 0x0000000502117c11 */ /* 0x000fca000a0f0c03 */
[----:B------:R3:W-:Y:S02]  /*baa0*/  STG.E.128 desc[UR38][R16.64], RZ ;  /* 0x000000ff10007986 */ /* 0x0007e4000c101d26 */
.L_x_3224:
[----:B------:R-:W-:Y:S05]  /*bab0*/  BSYNC B0 ;  /* 0x0000000000007941 */ /* 0x000fea0003800000 */
.L_x_3223:
        /* <DEDUP_REMOVED lines=15> */
.L_x_3226:
[----:B------:R-:W-:Y:S05]  /*bbb0*/  BSYNC B0 ;  /* 0x0000000000007941 */ /* 0x000fea0003800000 */
.L_x_3225:
[----:B------:R-:W-:Y:S01]  /*bbc0*/  ULDC.64 UR6, c[0x0][0x850] ;  /* 0x0002140000067ab9 */ /* 0x000fe20000000a00 */
[CC--:B------:R-:W-:Y:S01]  /*bbd0*/  ISETP.GE.OR P3, PT, R10.reuse, R19.reuse, P3 ;  /* 0x000000130a00720c */ /* 0x0c0fe20001f66670 */
[----:B------:R-:W-:Y:S02]  /*bbe0*/  UIMAD UR4, UR46, UR6, URZ ;  /* 0x000000062e0472a4 */ /* 0x000fe4000f8e023f */
[----:B------:R-:W-:Y:S01]  /*bbf0*/  MOV R3, UR6 ;  /* 0x0000000600037c02 */ /* 0x000fe20008000f00 */
[----:B------:R-:W-:Y:S01]  /*bc00*/  BSSY B0, `(.L_x_3227) ;  /* 0x0000017000007945 */ /* 0x000fe20003800000 */
[CC--:B------:R-:W-:Y:S01]  /*bc10*/  ISETP.GE.OR P2, PT, R10.reuse, R19.reuse, P2 ;  /* 0x000000130a00720c */ /* 0x0c0fe20001746670 */
[----:B------:R-:W-:Y:S01]  /*bc20*/  UIMAD UR4, UR37, UR7, UR4 ;  /* 0x00000007250472a4 */ /* 0x000fe2000f8e0204 */
[CC--:B------:R-:W-:Y:S01]  /*bc30*/  ISETP.GE.OR P1, PT, R10.reuse, R19.reuse, P1 ;  /* 0x000000130a00720c */ /* 0x0c0fe20000f26670 */
[----:B------:R-:W-:Y:S01]  /*bc40*/  IMAD.WIDE.U32 R2, R3, UR37, R10 ;  /* 0x0000002503027c25 */ /* 0x000fe2000f8e000a */
[----:B------:R-:W-:-:S03]  /*bc50*/  ISETP.GE.OR P0, PT, R10, R19, P0 ;  /* 0x000000130a00720c */ /* 0x000fc60000706670 */
[----:B------:R-:W-:Y:S01]  /*bc60*/  VIADD R3, R3, UR4 ;  /* 0x0000000403037c36 */ /* 0x000fe20008000000 */
[----:B------:R-:W-:Y:S02]  /*bc70*/  ULDC.64 UR4, c[0x0][0x858] ;  /* 0x0002160000047ab9 */ /* 0x000fe40000000a00 */
[----:B------:R-:W-:Y:S02]  /*bc80*/  IMAD R0, R12, UR4, RZ ;  /* 0x000000040c007c24 */ /* 0x000fe4000f8e02ff */
[----:B------:R-:W-:-:S04]  /*bc90*/  IMAD.WIDE.U32 R8, R15, UR4, R2 ;  /* 0x000000040f087c25 */ /* 0x000fc8000f8e0002 */
[----:B----4-:R-:W-:-:S04]  /*bca0*/  IMAD R5, R15, UR5, R0 ;  /* 0x000000050f057c24 */ /* 0x010fc8000f8e0200 */
        /* <DEDUP_REMOVED lines=12> */
.L_x_3228:
[----:B------:R-:W-:Y:S05]  /*bd70*/  BSYNC B0 ;  /* 0x0000000000007941 */ /* 0x000fea0003800000 */
.L_x_3227:
[----:B------:R-:W-:Y:S04]  /*bd80*/  BSSY B0, `(.L_x_3229) ;  /* 0x000000f000007945 */ /* 0x000fe80003800000 */
[----:B------:R-:W-:Y:S05]  /*bd90*/  @P2 BRA `(.L_x_3230) ;  /* 0x0000000000342947 */ /* 0x000fea0003800000 */
[----:B----4-:R-:W-:Y:S01]  /*bda0*/  IADD3 R11, P2, R6, 0x20, RZ ;  /* 0x00000020060b7810 */ /* 0x010fe20007f5e0ff */
        /* <DEDUP_REMOVED lines=12> */
.L_x_3230:
[----:B------:R-:W-:Y:S05]  /*be70*/  BSYNC B0 ;  /* 0x0000000000007941 */ /* 0x000fea0003800000 */
.L_x_3229:
        /* <DEDUP_REMOVED lines=15> */
.L_x_3232:
[----:B------:R-:W-:Y:S05]  /*bf70*/  BSYNC B0 ;  /* 0x0000000000007941 */ /* 0x000fea0003800000 */
.L_x_3231:
        /* <DEDUP_REMOVED lines=15> */
.L_x_3158:
        /* <DEDUP_REMOVED lines=29> */
.L_x_3234:
[----:B------:R-:W-:Y:S01]  /*c240*/  ULDC UR9, c[0x0][0x8c4] ;  /* 0x0002310000097ab9 */ /* 0x000fe20000000800 */
[----:B------:R-:W-:Y:S01]  /*c250*/  UMOV UR7, UR8 ;  /* 0x0000000800077c82 */ /* 0x000fe20008000000 */
[----:B------:R-:W-:-:S11]  /*c260*/  UISETP.NE.AND UP0, UPT, UR9, 0x1, UPT ;  /* 0x000000010900788c */ /* 0x000fd6000bf05270 */
[----:B------:R-:W-:Y:S02]  /*c270*/  @UP0 ULDC.64 UR10, c[0x0][0x8c8] ;  /* 0x00023200000a0ab9 */ /* 0x000fe40000000a00 */
[----:B------:R-:W-:-:S04]  /*c280*/  UIMAD.WIDE.U32 UR4, UR8, UR10, URZ ;  /* 0x0000000a080472a5 */ /* 0x000fc8000f8e003f */
[----:B------:R-:W-:-:S04]  /*c290*/  @UP0 USHF.R.U32.HI UR7, URZ, UR11, UR5 ;  /* 0x0000000b3f070299 */ /* 0x000fc80008011605 */
[----:B------:R-:W-:-:S12]  /*c2a0*/  UIMAD UR4, UR7, UR9, URZ ;  /* 0x00000009070472a4 */ /* 0x000fd8000f8e023f */
.L_x_3235:
        /* <DEDUP_REMOVED lines=23> */
.L_x_3236:
        /* <DEDUP_REMOVED lines=9> */
[----:B------:R-:W2:Y:S02]  /*c4b0*/  LDG.E R5, desc[UR38][R2.64+0x4] ;  /* 0x0000042602057981 */ /* 0x000ea4000c1e1900 */
[----:B--2---:R-:W-:-:S04]  /*c4c0*/  IADD3 R0, -R0, R5, RZ ;  /* 0x0000000500007210 */ /* 0x004fc80007ffe1ff */
[----:B------:R-:W-:Y:S01]  /*c4d0*/  R2UR UR4, R0 ;  /* 0x00000000000472ca */ /* 0x000fe200000e0000 */
[----:B------:R-:W-:-:S14]  /*c4e0*/  BRA `(.L_x_3237) ;  /* 0x0000000000047947 */ /* 0x000fdc0003800000 */
.L_x_3238:
[----:B------:R-:W-:-:S05]  /*c4f0*/  ULDC UR4, c[0x0][0x8ec] ;  /* 0x00023b0000047ab9 */ /* 0x000fca0000000800 */
.L_x_3237:
[----:B------:R-:W-:-:S04]  /*c500*/  UIADD3 UR4, UR4, 0x7f, URZ ;  /* 0x0000007f04047890 */ /* 0x000fc8000fffe03f */
[----:B------:R-:W-:-:S04]  /*c510*/  USHF.R.S32.HI UR5, URZ, 0x1f, UR4 ;  /* 0x0000001f3f057899 */ /* 0x000fc80008011404 */
[----:B------:R-:W-:-:S04]  /*c520*/  ULEA.HI UR5, UR5, UR4, URZ, 0x7 ;  /* 0x0000000405057291 */ /* 0x000fc8000f8f383f */
[----:B------:R-:W-:-:S04]  /*c530*/  USHF.R.S32.HI UR5, URZ, 0x7, UR5 ;  /* 0x000000073f057899 */ /* 0x000fc80008011405 */
[----:B------:R-:W-:Y:S02]  /*c540*/  UISETP.GT.AND UP0, UPT, UR5, UR7, UPT ;  /* 0x000000070500728c */ /* 0x000fe4000bf04270 */
[----:B------:R-:W-:Y:S02]  /*c550*/  ULOP3.LUT UR7, URZ, UR7, URZ, 0x33, !UPT ;  /* 0x000000073f077292 */ /* 0x000fe4000f8e333f */
[----:B------:R-:W-:Y:S02]  /*c560*/  USEL UR10, UR10, 0xffffffff, UP0 ;  /* 0xffffffff0a0a7887 */ /* 0x000fe40008000000 */
[----:B------:R-:W-:-:S04]  /*c570*/  UIADD3 UR7, UR5, UR7, URZ ;  /* 0x0000000705077290 */ /* 0x000fc8000fffe03f */
        /* <DEDUP_REMOVED lines=13> */
[----:B------:R-:W-:-:S04]  /*c650*/  UISETP.NE.U32.AND UP1, UPT, UR4, URZ, UPT ;  /* 0x0000003f0400728c */ /* 0x000fc8000bf25070 */
        /* <DEDUP_REMOVED lines=16> */
[----:B------:R-:W-:-:S04]  /*c760*/  @UP0 ULEA.HI.SX32 UR4, UR5, UR4, 0x1c ;  /* 0x0000000405040291 */ /* 0x000fc8000f8fe23f */
[----:B------:R-:W-:Y:S01]  /*c770*/  @UP0 UIMAD UR8, UR4, 0x1800, URZ ;  /* 0x00001800040808a4 */ /* 0x000fe2000f8e023f */
[----:B---3--:R-:W-:-:S03]  /*c780*/  @P2 R2UR UR14, R4 ;  /* 0x00000000040e22ca */ /* 0x008fc600000e0000 */
[----:B------:R-:W-:Y:S01]  /*c790*/  @UP0 USHF.R.S32.HI UR9, URZ, 0x1f, UR8 ;  /* 0x0000001f3f090899 */ /* 0x000fe20008011408 */
[----:B------:R-:W-:Y:S11]  /*c7a0*/  @P2 BRA `(.L_x_3239) ;  /* 0x0000000000142947 */ /* 0x000ff60003800000 */
[----:B------:R-:W-:Y:S05]  /*c7b0*/  @!P1 BRA `(.L_x_3239) ;  /* 0x0000000000109947 */ /* 0x000fea0003800000 */
[----:B------:R-:W2:Y:S04]  /*c7c0*/  LDG.E R5, desc[UR38][R2.64] ;  /* 0x0000002602057981 */ /* 0x000ea8000c1e1900 */
[----:B------:R-:W2:Y:S02]  /*c7d0*/  LDG.E R0, desc[UR38][R2.64+0x4] ;  /* 0x0000042602007981 */ /* 0x000ea4000c1e1900 */
[----:B--2---:R-:W-:-:S05]  /*c7e0*/  IMAD.IADD R0, R0, 0x1, -R5 ;  /* 0x0000000100007824 */ /* 0x004fca00078e0a05 */
[----:B------:R-:W-:-:S15]  /*c7f0*/  R2UR UR14, R0 ;  /* 0x00000000000e72ca */ /* 0x000fde00000e0000 */
.L_x_3239:
        /* <DEDUP_REMOVED lines=13> */
.L_x_3240:
        /* <DEDUP_REMOVED lines=12> */
.L_x_3241:
[----:B------:R-:W-:Y:S01]  /*c990*/  ULEA UR8, UR7, UR14, 0x7 ;  /* 0x0000000e07087291 */ /* 0x000fe2000f8e383f */
[----:B------:R-:W-:-:S03]  /*c9a0*/  ULDC UR9, c[0x0][0x74c] ;  /* 0x0001d30000097ab9 */ /* 0x000fc60000000800 */
[----:B------:R-:W-:-:S04]  /*c9b0*/  UIADD3 UR8, UR8, -UR9, -UR11 ;  /* 0x8000000908087290 */ /* 0x000fc8000fffe80b */
        /* <DEDUP_REMOVED lines=12> */
[----:B------:R-:W-:Y:S01]  /*ca80*/  ULDC.64 UR18, c[0x0][0x2d8] ;  /* 0x0000b60000127ab9 */ /* 0x000fe20000000a00 */
[----:B------:R-:W1:Y:S01]  /*ca90*/  S2R R0, SR_TID.X ;  /* 0x0000000000007919 */ /* 0x000e620000002100 */
[----:B------:R-:W-:Y:S01]  /*caa0*/  UIMAD UR16, UR20, UR18, URZ ;  /* 0x00000012141072a4 */ /* 0x000fe2000f8e023f */
[----:B------:R-:W-:Y:S01]  /*cab0*/  LOP3.LUT R8, RZ, UR7, RZ, 0x33, !PT ;  /* 0x00000007ff087c12 */ /* 0x000fe2000f8e33ff */
[----:B------:R-:W-:Y:S02]  /*cac0*/  USHF.R.S32.HI UR15, URZ, 0x1f, UR10 ;  /* 0x0000001f3f0f7899 */ /* 0x000fe4000801140a */
[----:B------:R-:W-:Y:S02]  /*cad0*/  UIMAD UR17, UR6, UR19, UR16 ;  /* 0x00000013061172a4 */ /* 0x000fe4000f8e0210 */
[----:B------:R-:W-:Y:S02]  /*cae0*/  UIADD3 UR19, UR11, 0x7f, URZ ;  /* 0x0000007f0b137890 */ /* 0x000fe4000fffe03f */
[----:B------:R-:W-:Y:S01]  /*caf0*/  UIMAD.WIDE.U32 UR8, UR6, UR18, URZ ;  /* 0x00000012060872a5 */ /* 0x000fe2000f8e003f */
[----:B------:R-:W-:Y:S01]  /*cb00*/  ULDC UR21, c[0x0][0x288] ;  /* 0x0000a20000157ab9 */ /* 0x000fe20000000800 */
[----:B------:R-:W-:-:S02]  /*cb10*/  UIADD3 UR16, UR12, -UR13, URZ ;  /* 0x8000000d0c107290 */ /* 0x000fc4000fffe03f */
[----:B------:R-:W-:Y:S01]  /*cb20*/  UIADD3 UR14, UR11, 0xdf, -UR14 ;  /* 0x000000df0b0e7890 */ /* 0x000fe2000fffe80e */
[----:B------:R-:W-:Y:S01]  /*cb30*/  ULDC UR22, c[0x0][0x760] ;  /* 0x0001d80000167ab9 */ /* 0x000fe20000000800 */
[----:B------:R-:W-:Y:S02]  /*cb40*/  USEL UR29, UR10, URZ, !UP0 ;  /* 0x0000003f0a1d7287 */ /* 0x000fe4000c000000 */
[----:B------:R-:W-:Y:S02]  /*cb50*/  USEL UR23, UR15, URZ, !UP0 ;  /* 0x0000003f0f177287 */ /* 0x000fe4000c000000 */
[----:B------:R-:W-:Y:S02]  /*cb60*/  UIMAD UR18, UR10, UR21, URZ ;  /* 0x000000150a1272a4 */ /* 0x000fe4000f8e023f */
[----:B------:R-:W-:Y:S02]  /*cb70*/  USHF.R.S32.HI UR11, URZ, 0x1f, UR19 ;  /* 0x0000001f3f0b7899 */ /* 0x000fe40008011413 */
[----:B------:R-:W-:-:S02]  /*cb80*/  UIMAD UR15, UR21, UR22, URZ ;  /* 0x00000016150f72a4 */ /* 0x000fc4000f8e023f */
[----:B------:R-:W-:Y:S02]  /*cb90*/  UIADD3 UR10, UP0, UR4, UR8, URZ ;  /* 0x00000008040a7290 */ /* 0x000fe4000ff1e03f */
[----:B------:R-:W-:Y:S02]  /*cba0*/  UIADD3 UR17, UR9, UR17, URZ ;  /* 0x0000001109117290 */ /* 0x000fe4000fffe03f */
[----:B------:R-:W-:Y:S01]  /*cbb0*/  ULOP3.LUT UR21, UR16, 0x1, URZ, 0xc0, !UPT ;  /* 0x0000000110157892 */ /* 0x000fe2000f8ec03f */
[----:B-1----:R-:W-:Y:S01]  /*cbc0*/  LOP3.LUT R0, R0, 0x1f, RZ, 0xc0, !PT ;  /* 0x0000001f00007812 */ /* 0x002fe200078ec0ff */
[----:B------:R-:W-:Y:S02]  /*cbd0*/  ULEA.HI UR22, UR11, UR19, URZ, 0x7 ;  /* 0x000000130b167291 */ /* 0x000fe4000f8f383f */
[----:B------:R-:W-:Y:S02]  /*cbe0*/  UIADD3.X UR11, UR5, UR17, URZ, UP0, !UPT ;  /* 0x00000011050b7290 */ /* 0x000fe400087fe43f */
[----:B------:R-:W-:Y:S01]  /*cbf0*/  UISETP.NE.U32.AND UP0, UPT, UR21, 0x1, UPT ;  /* 0x000000011500788c */ /* 0x000fe2000bf05070 */
[----:B------:R-:W-:Y:S01]  /*cc00*/  ULDC.64 UR30, c[0x0][0x2e0] ;  /* 0x0000b800001e7ab9 */ /* 0x000fe20000000a00 */
[----:B------:R-:W-:-:S02]  /*cc10*/  UIADD3 UR16, UP1, UR6, UR18, URZ ;  /* 0x0000001206107290 */ /* 0x000fc4000ff3e03f */
[----:B------:R-:W-:Y:S02]  /*cc20*/  UIMAD UR6, UR23, UR30, URZ ;  /* 0x0000001e170672a4 */ /* 0x000fe4000f8e023f */
[----:B------:R-:W-:Y:S01]  /*cc30*/  PLOP3.LUT P1, PT, PT, PT, UP0, 0x80, 0x0 ;  /* 0x000000000000781c */ /* 0x000fe20003f2f008 */
[----:B------:R-:W-:Y:S02]  /*cc40*/  UIMAD.WIDE.U32 UR10, UR29, UR30, UR10 ;  /* 0x0000001e1d0a72a5 */ /* 0x000fe4000f8e000a */
[----:B------:R-:W-:Y:S01]  /*cc50*/  UIMAD UR21, UR29, UR31, UR6 ;  /* 0x0000001f1d1572a4 */ /* 0x000fe2000f8e0206 */
[----:B------:R-:W-:Y:S01]  /*cc60*/  ELECT P0, URZ, PT ;  /* 0x00000000003f782f */ /* 0x000fe20003800000 */
[----:B------:R-:W-:Y:S02]  /*cc70*/  ULEA.HI.X.SX32 UR20, UR18, UR20, 0x1, UP1 ;  /* 0x0000001412147291 */ /* 0x000fe400088f0e3f */
[----:B------:R-:W-:Y:S02]  /*cc80*/  USHF.R.S32.HI UR22, URZ, 0x7, UR22 ;  /* 0x000000073f167899 */ /* 0x000fe40008011416 */
[----:B------:R-:W-:-:S04]  /*cc90*/  UIADD3 UR32, UR11, UR21, URZ ;  /* 0x000000150b207290 */ /* 0x000fc8000fffe03f */
[----:B------:R-:W-:Y:S08]  /*cca0*/  @P1 BRA `(.L_x_3242) ;  /* 0x0000000400881947 */ /* 0x000ff00003800000 */
        /* <DEDUP_REMOVED lines=18> */
.L_x_3245:
[----:B------:R-:W2:Y:S04]  /*cdd0*/  LDG.E.STRONG.GPU R4, desc[UR38][R2.64] ;  /* 0x0000002602047981 */ /* 0x000ea8000c1ef900 */
[----:B--2---:R-:W-:Y:S01]  /*cde0*/  CCTL.IVALL ;  /* 0x00000000ff00798f */ /* 0x004fe20002000000 */
[----:B------:R-:W-:Y:S05]  /*cdf0*/  YIELD ;  /* 0x0000000000007946 */ /* 0x000fea0003800000 */
[----:B------:R-:W-:-:S13]  /*ce00*/  ISETP.NE.AND P1, PT, R4, R5, PT ;  /* 0x000000050400720c */ /* 0x000fda0003f25270 */
[----:B------:R-:W-:Y:S05]  /*ce10*/  @P1 BRA `(.L_x_3245) ;  /* 0xfffffffc00ec1947 */ /* 0x000fea000383ffff */
.L_x_3244:
[----:B------:R-:W-:Y:S05]  /*ce20*/  BSYNC B0 ;  /* 0x0000000000007941 */ /* 0x000fea0003800000 */
.L_x_3243:
[----:B------:R-:W-:-:S03]  /*ce30*/  UMOV UR6, 0xffffffff ;  /* 0xffffffff00067882 */ /* 0x000fc60000000000 */
[----:B------:R-:W-:Y:S05]  /*ce40*/  BRA.DIV UR6, `(.L_x_3246) ;  /* 0x0000003a06007947 */ /* 0x000fea000b800000 */
[----:B------:R-:W-:Y:S01]  /*ce50*/  NOP ;  /* 0x0000000000007918 */ /* 0x000fe20000000000 */
.L_x_3321:
        /* <DEDUP_REMOVED lines=22> */
.L_x_3248:
[----:B------:R-:W-:Y:S05]  /*cfc0*/  BSYNC B0 ;  /* 0x0000000000007941 */ /* 0x000fea0003800000 */
.L_x_3247:
        /* <DEDUP_REMOVED lines=9> */
[----:B------:R-:W-:Y:S02]  /*d060*/  UIADD3 UR24, UP0, UR6, UR10, URZ ;  /* 0x0000000a06187290 */ /* 0x000fe4000ff1e03f */
[----:B-1----:R-:W-:Y:S02]  /*d070*/  ULEA UR23, UR23, UR7, 0x18 ;  /* 0x0000000717177291 */ /* 0x002fe4000f8ec03f */
[----:B------:R-:W-:Y:S02]  /*d080*/  ULEA.HI.X.SX32 UR7, UR6, UR32, 0x1, UP0 ;  /* 0x0000002006077291 */ /* 0x000fe400080f0e3f */
        /* <DEDUP_REMOVED lines=8> */
.L_x_3250:
[----:B------:R-:W-:Y:S05]  /*d110*/  BSYNC B0 ;  /* 0x0000000000007941 */ /* 0x000fea0003800000 */
.L_x_3249:
[----:B------:R-:W-:Y:S06]  /*d120*/  BAR.ARV 0xa, 0xa0 ;  /* 0x0282800000007b1d */ /* 0x000fec0000002000 */
[----:B------:R-:W-:Y:S04]  /*d130*/  BSSY B0, `(.L_x_3251) ;  /* 0x0000003000007945 */ /* 0x000fe80003800000 */
[----:B------:R-:W-:Y:S05]  /*d140*/  @!P0 BRA `(.L_x_3252) ;  /* 0x0000000000048947 */ /* 0x000fea0003800000 */
[----:B------:R-:W-:-:S04]  /*d150*/  DEPBAR.LE SB0, 0x0 ;  /* 0x000080000000791a */ /* 0x000fc80000000000 */
.L_x_3252:
[----:B------:R-:W-:Y:S05]  /*d160*/  BSYNC B0 ;  /* 0x0000000000007941 */ /* 0x000fea0003800000 */
.L_x_3251:
        /* <DEDUP_REMOVED lines=19> */
.L_x_3254:
[----:B------:R-:W-:Y:S05]  /*d2a0*/  BSYNC B0 ;  /* 0x0000000000007941 */ /* 0x000fea0003800000 */
.L_x_3253:
[----:B------:R-:W-:Y:S01]  /*d2b0*/  UIADD3 UR7, UR13, 0x1, URZ ;  /* 0x000000010d077890 */ /* 0x000fe2000fffe03f */
[----:B------:R-:W-:Y:S11]  /*d2c0*/  BRA `(.L_x_3255) ;  /* 0x0000000000047947 */ /* 0x000ff60003800000 */
.L_x_3242:
[----:B------:R-:W-:-:S05]  /*d2d0*/  UMOV UR7, UR13 ;  /* 0x0000000d00077c82 */ /* 0x000fca0008000000 */
.L_x_3255:
[----:B------:R-:W-:-:S04]  /*d2e0*/  UIADD3 UR6, UR13, 0x1, URZ ;  /* 0x000000010d067890 */ /* 0x000fc8000fffe03f */
[----:B------:R-:W-:-:S06]  /*d2f0*/  UISETP.NE.AND UP0, UPT, UR12, UR6, UPT ;  /* 0x000000060c00728c */ /* 0x000fcc000bf05270 */
[----:B------:R-:W-:-:S13]  /*d300*/  PLOP3.LUT P1, PT, PT, PT, UP0, 0x80, 0x0 ;  /* 0x000000000000781c */ /* 0x000fda0003f2f008 */
[----:B------:R-:W-:Y:S05]  /*d310*/  @!P1 BRA `(.L_x_3165) ;  /* 0x0000003000449947 */ /* 0x000fea0003800000 */
[----:B------:R-:W-:Y:S01]  /*d320*/  UMOV UR18, UR8 ;  /* 0x0000000800127c82 */ /* 0x000fe20008000000 */
[----:B------:R-:W-:Y:S01]  /*d330*/  UMOV UR19, UR17 ;  /* 0x0000001100137c82 */ /* 0x000fe20008000000 */
[----:B------:R-:W-:Y:S01]  /*d340*/  ULDC.64 UR24, c[0x0][0x2c0] ;  /* 0x0000b00000187ab9 */ /* 0x000fe20000000a00 */
[----:B------:R-:W-:Y:S01]  /*d350*/  UIMAD.WIDE.U32 UR18, UR29, UR30, UR18 ;  /* 0x0000001e1d1272a5 */ /* 0x000fe2000f8e0012 */
[----:B------:R-:W-:Y:S01]  /*d360*/  UMOV UR23, UR7 ;  /* 0x0000000700177c82 */ /* 0x000fe20008000000 */
[----:B------:R-:W-:Y:S02]  /*d370*/  UMOV UR6, URZ ;  /* 0x0000003f00067c82 */ /* 0x000fe40008000000 */
[----:B------:R-:W-:-:S04]  /*d380*/  UIADD3 UR27, UP0, UR4, UR18, URZ ;  /* 0x00000012041b7290 */ /* 0x000fc8000ff1e03f */
[----:B------:R-:W-:Y:S02]  /*d390*/  UIADD3.X UR18, UR5, UR21, UR19, UP0, !UPT ;  /* 0x0000001505127290 */ /* 0x000fe400087fe413 */
[----:B------:R-:W-:-:S04]  /*d3a0*/  ULEA UR26, UP0, UR27, UR24, 0x2 ;  /* 0x000000181b1a7291 */ /* 0x000fc8000f80103f */
[----:B------:R-:W-:Y:S02]  /*d3b0*/  ULEA.HI.X UR27, UR27, UR25, UR18, 0x2, UP0 ;  /* 0x000000191b1b7291 */ /* 0x000fe400080f1412 */
[----:B------:R-:W-:-:S04]  /*d3c0*/  UIADD3 UR26, UP0, UR26, 0x3000, URZ ;  /* 0x000030001a1a7890 */ /* 0x000fc8000ff1e03f */
[----:B------:R-:W-:-:S12]  /*d3d0*/  UIADD3.X UR27, URZ, UR27, URZ, UP0, !UPT ;  /* 0x0000001b3f1b7290 */ /* 0x000fd800087fe43f */
.L_x_3280:
        /* <DEDUP_REMOVED lines=18> */
.L_x_3258:
[----:B------:R-:W2:Y:S04]  /*d500*/  LDG.E.STRONG.GPU R4, desc[UR38][R2.64] ;  /* 0x0000002602047981 */ /* 0x000ea8000c1ef900 */
[----:B--2---:R-:W-:Y:S01]  /*d510*/  CCTL.IVALL ;  /* 0x00000000ff00798f */ /* 0x004fe20002000000 */
[----:B------:R-:W-:Y:S05]  /*d520*/  YIELD ;  /* 0x0000000000007946 */ /* 0x000fea0003800000 */
[----:B------:R-:W-:-:S13]  /*d530*/  ISETP.NE.AND P1, PT, R4, R5, PT ;  /* 0x000000050400720c */ /* 0x000fda0003f25270 */
[----:B------:R-:W-:Y:S05]  /*d540*/  @P1 BRA `(.L_x_3258) ;  /* 0xfffffffc00ec1947 */ /* 0x000fea000383ffff */
.L_x_3257:
[----:B------:R-:W-:Y:S05]  /*d550*/  BSYNC B0 ;  /* 0x0000000000007941 */ /* 0x000fea0003800000 */
.L_x_3256:
[----:B------:R-:W-:-:S03]  /*d560*/  UMOV UR24, 0xffffffff ;  /* 0xffffffff00187882 */ /* 0x000fc60000000000 */
[----:B------:R-:W-:Y:S05]  /*d570*/  BRA.DIV UR24, `(.L_x_3259) ;  /* 0x0000003218507947 */ /* 0x000fea000b800000 */
[----:B------:R-:W-:Y:S01]  /*d580*/  NOP ;  /* 0x0000000000007918 */ /* 0x000fe20000000000 */
.L_x_3324:
        /* <DEDUP_REMOVED lines=17> */
[----:B------:R1:W-:Y:S02]  /*d6a0*/  UBLKRED.G.S.ADD.F32.RN [UR24], [UR33], UR31, desc[UR40] ;  /* 0x00002818210073bb */ /* 0x0003e400080a141f */
[----:B-1----:R0:W-:Y:S02]  /*d6b0*/  UTMACMDFLUSH ;  /* 0x00000000000079b7 */ /* 0x0021e40000000000 */
.L_x_3261:
[----:B------:R-:W-:Y:S05]  /*d6c0*/  BSYNC B0 ;  /* 0x0000000000007941 */ /* 0x000fea0003800000 */
.L_x_3260:
        /* <DEDUP_REMOVED lines=15> */
.L_x_3263:
[----:B------:R-:W-:Y:S05]  /*d7c0*/  BSYNC B0 ;  /* 0x0000000000007941 */ /* 0x000fea0003800000 */
.L_x_3262:
[----:B------:R-:W-:Y:S06]  /*d7d0*/  BAR.ARV 0xa, 0xa0 ;  /* 0x0282800000007b1d */ /* 0x000fec0000002000 */
[----:B------:R-:W-:Y:S04]  /*d7e0*/  BSSY B0, `(.L_x_3264) ;  /* 0x0000003000007945 */ /* 0x000fe80003800000 */
[----:B------:R-:W-:Y:S05]  /*d7f0*/  @!P0 BRA `(.L_x_3265) ;  /* 0x0000000000048947 */ /* 0x000fea0003800000 */
[----:B------:R-:W-:-:S04]  /*d800*/  DEPBAR.LE SB0, 0x0 ;  /* 0x000080000000791a */ /* 0x000fc80000000000 */
.L_x_3265:
[----:B------:R-:W-:Y:S05]  /*d810*/  BSYNC B0 ;  /* 0x0000000000007941 */ /* 0x000fea0003800000 */
.L_x_3264:
        /* <DEDUP_REMOVED lines=19> */
.L_x_3267:
[----:B------:R-:W-:Y:S05]  /*d950*/  BSYNC B0 ;  /* 0x0000000000007941 */ /* 0x000fea0003800000 */
.L_x_3266:
        /* <DEDUP_REMOVED lines=16> */
.L_x_3270:
[----:B------:R-:W2:Y:S04]  /*da60*/  LDG.E.STRONG.GPU R4, desc[UR38][R2.64] ;  /* 0x0000002602047981 */ /* 0x000ea8000c1ef900 */
[----:B--2---:R-:W-:Y:S01]  /*da70*/  CCTL.IVALL ;  /* 0x00000000ff00798f */ /* 0x004fe20002000000 */
[----:B------:R-:W-:Y:S05]  /*da80*/  YIELD ;  /* 0x0000000000007946 */ /* 0x000fea0003800000 */
[----:B------:R-:W-:-:S13]  /*da90*/  ISETP.NE.AND P1, PT, R4, R5, PT ;  /* 0x000000050400720c */ /* 0x000fda0003f25270 */
[----:B------:R-:W-:Y:S05]  /*daa0*/  @P1 BRA `(.L_x_3270) ;  /* 0xfffffffc00ec1947 */ /* 0x000fea000383ffff */
.L_x_3269:
[----:B------:R-:W-:Y:S05]  /*dab0*/  BSYNC B0 ;  /* 0x0000000000007941 */ /* 0x000fea0003800000 */
.L_x_3268:
[----:B------:R-:W-:-:S03]  /*dac0*/  UMOV UR18, 0xffffffff ;  /* 0xffffffff00127882 */ /* 0x000fc60000000000 */
[----:B------:R-:W-:Y:S05]  /*dad0*/  BRA.DIV UR18, `(.L_x_3271) ;  /* 0x0000002e12147947 */ /* 0x000fea000b800000 */
[----:B------:R-:W-:Y:S01]  /*dae0*/  NOP ;  /* 0x0000000000007918 */ /* 0x000fe20000000000 */
.L_x_3327:
        /* <DEDUP_REMOVED lines=15> */
.L_x_3273:
[----:B------:R-:W-:Y:S05]  /*dbe0*/  BSYNC B0 ;  /* 0x0000000000007941 */ /* 0x000fea0003800000 */
.L_x_3272:
        /* <DEDUP_REMOVED lines=15> */
.L_x_3275:
[----:B------:R-:W-:Y:S05]  /*dce0*/  BSYNC B0 ;  /* 0x0000000000007941 */ /* 0x000fea0003800000 */
.L_x_3274:
[----:B------:R-:W-:Y:S06]  /*dcf0*/  BAR.ARV 0xa, 0xa0 ;  /* 0x0282800000007b1d */ /* 0x000fec0000002000 */
[----:B------:R-:W-:Y:S04]  /*dd00*/  BSSY B0, `(.L_x_3276) ;  /* 0x0000003000007945 */ /* 0x000fe80003800000 */
[----:B------:R-:W-:Y:S05]  /*dd10*/  @!P0 BRA `(.L_x_3277) ;  /* 0x0000000000048947 */ /* 0x000fea0003800000 */
[----:B------:R-:W-:-:S04]  /*dd20*/  DEPBAR.LE SB0, 0x0 ;  /* 0x000080000000791a */ /* 0x000fc80000000000 */
.L_x_3277:
[----:B------:R-:W-:Y:S05]  /*dd30*/  BSYNC B0 ;  /* 0x0000000000007941 */ /* 0x000fea0003800000 */
.L_x_3276:
        /* <DEDUP_REMOVED lines=19> */
.L_x_3279:
[----:B------:R-:W-:Y:S05]  /*de70*/  BSYNC B0 ;  /* 0x0000000000007941 */ /* 0x000fea0003800000 */
.L_x_3278:
[----:B------:R-:W-:Y:S02]  /*de80*/  UIADD3 UR7, UR7, 0x2, URZ ;  /* 0x0000000207077890 */ /* 0x000fe4000fffe03f */
[----:B------:R-:W-:Y:S02]  /*de90*/  UIADD3 UR6, UR6, 0x3000, URZ ;  /* 0x0000300006067890 */ /* 0x000fe4000fffe03f */
[----:B------:R-:W-:-:S06]  /*dea0*/  UISETP.GE.AND UP0, UPT, UR7, UR12, UPT ;  /* 0x0000000c0700728c */ /* 0x000fcc000bf06270 */
[----:B------:R-:W-:-:S13]  /*deb0*/  PLOP3.LUT P1, PT, PT, PT, UP0, 0x80, 0x0 ;  /* 0x000000000000781c */ /* 0x000fda0003f2f008 */
[----:B------:R-:W-:Y:S05]  /*dec0*/  @!P1 BRA `(.L_x_3280) ;  /* 0xfffffff400449947 */ /* 0x000fea000383ffff */
[----:B------:R-:W-:Y:S05]  /*ded0*/  BRA `(.L_x_3165) ;  /* 0x0000002400547947 */ /* 0x000fea0003800000 */
.L_x_3233:
[----:B------:R-:W1:Y:S01]  /*dee0*/  LDC R5, c[0x0][0x8d0] ;  /* 0x00023400ff057b82 */ /* 0x000e620000000800 */
[----:B------:R-:W2:Y:S01]  /*def0*/  S2R R3, SR_CTAID.X ;  /* 0x0000000000037919 */ /* 0x000ea20000002500 */
[----:B------:R-:W-:Y:S01]  /*df00*/  ULDC UR4, c[0x0][0x8e8] ;  /* 0x00023a0000047ab9 */ /* 0x000fe20000000800 */
[----:B-1----:R-:W-:Y:S02]  /*df10*/  ISETP.NE.AND P0, PT, R5, 0x1, PT ;  /* 0x000000010500780c */ /* 0x002fe40003f05270 */
[----:B--2---:R-:W-:-:S11]  /*df20*/  MOV R2, R3 ;  /* 0x0000000300027202 */ /* 0x004fd60000000f00 */
[----:B------:R-:W1:Y:S08]  /*df30*/  @P0 LDC R0, c[0x0][0x8d4] ;  /* 0x00023500ff000b82 */ /* 0x000e700000000800 */
[----:B------:R-:W2:Y:S01]  /*df40*/  @P0 LDC R7, c[0x0][0x8d8] ;  /* 0x00023600ff070b82 */ /* 0x000ea20000000800 */
[----:B-1----:R-:W-:-:S05]  /*df50*/  @P0 IMAD.HI.U32 R0, R3, R0, RZ ;  /* 0x0000000003000227 */ /* 0x002fca00078e00ff */
[----:B--2---:R-:W-:-:S04]  /*df60*/  @P0 SHF.R.U32.HI R2, RZ, R7, R0 ;  /* 0x00000007ff020219 */ /* 0x004fc80000011600 */
[----:B------:R-:W-:Y:S01]  /*df70*/  ISETP.GE.AND P0, PT, R2, UR4, PT ;  /* 0x0000000402007c0c */ /* 0x000fe2000bf06270 */
[----:B------:R-:W-:-:S04]  /*df80*/  IMAD.MOV R0, RZ, RZ, -R2 ;  /* 0x000000ffff007224 */ /* 0x000fc800078e0a02 */
[----:B------:R-:W-:-:S08]  /*df90*/  IMAD R5, R5, R0, R3 ;  /* 0x0000000005057224 */ /* 0x000fd000078e0203 */
[----:B------:R-:W-:Y:S05]  /*dfa0*/  @!P0 BRA `(.L_x_3281) ;  /* 0x0000000000208947 */ /* 0x000fea0003800000 */
[----:B------:R-:W1:Y:S01]  /*dfb0*/  LDC R3, c[0x0][0x8dc] ;  /* 0x00023700ff037b82 */ /* 0x000e620000000800 */
[----:B------:R-:W-:Y:S01]  /*dfc0*/  IMAD.MOV.U32 R0, RZ, RZ, R5 ;  /* 0x000000ffff007224 */ /* 0x000fe200078e0005 */
[----:B-1----:R-:W-:-:S13]  /*dfd0*/  ISETP.NE.AND P0, PT, R3, 0x1, PT ;  /* 0x000000010300780c */ /* 0x002fda0003f05270 */
[----:B------:R-:W1:Y:S02]  /*dfe0*/  @P0 LDC.64 R6, c[0x0][0x8e0] ;  /* 0x00023800ff060b82 */ /* 0x000e640000000a00 */
[----:B-1----:R-:W-:-:S05]  /*dff0*/  @P0 IMAD.HI.U32 R4, R5, R6, RZ ;  /* 0x0000000605040227 */ /* 0x002fca00078e00ff */
[----:B------:R-:W-:-:S05]  /*e000*/  @P0 SHF.R.U32.HI R0, RZ, R7, R4 ;  /* 0x00000007ff000219 */ /* 0x000fca0000011604 */
[----:B------:R-:W-:Y:S01]  /*e010*/  IMAD R3, R0, R3, RZ ;  /* 0x0000000300037224 */ /* 0x000fe200078e02ff */
[----:B------:R-:W-:Y:S06]  /*e020*/  BRA `(.L_x_3282) ;  /* 0x00000000001c7947 */ /* 0x000fec0003800000 */
.L_x_3281:
[----:B------:R-:W1:Y:S01]  /*e030*/  LDC R3, c[0x0][0x8c4] ;  /* 0x00023100ff037b82 */ /* 0x000e620000000800 */
[----:B------:R-:W-:Y:S02]  /*e040*/  MOV R0, R5 ;  /* 0x0000000500007202 */ /* 0x000fe40000000f00 */
[----:B-1----:R-:W-:-:S13]  /*e050*/  ISETP.NE.AND P0, PT, R3, 0x1, PT ;  /* 0x000000010300780c */ /* 0x002fda0003f05270 */
[----:B------:R-:W1:Y:S02]  /*e060*/  @P0 LDC.64 R6, c[0x0][0x8c8] ;  /* 0x00023200ff060b82 */ /* 0x000e640000000a00 */
[----:B-1----:R-:W-:-:S05]  /*e070*/  @P0 IMAD.HI.U32 R4, R5, R6, RZ ;  /* 0x0000000605040227 */ /* 0x002fca00078e00ff */
[----:B------:R-:W-:-:S05]  /*e080*/  @P0 SHF.R.U32.HI R0, RZ, R7, R4 ;  /* 0x00000007ff000219 */ /* 0x000fca0000011604 */
[----:B------:R-:W-:-:S07]  /*e090*/  IMAD R3, R0, R3, RZ ;  /* 0x0000000300037224 */ /* 0x000fce00078e02ff */
.L_x_3282:
[----:B------:R-:W1:Y:S01]  /*e0a0*/  LDC R8, c[0x0][0x8b8] ;  /* 0x00022e00ff087b82 */ /* 0x000e620000000800 */
[----:B------:R-:W-:Y:S01]  /*e0b0*/  IMAD.IADD R3, R5, 0x1, -R3 ;  /* 0x0000000105037824 */ /* 0x000fe200078e0a03 */
[----:B------:R-:W-:-:S06]  /*e0c0*/  ULDC.64 UR6, c[0x0][0x8f8] ;  /* 0x00023e0000067ab9 */ /* 0x000fcc0000000a00 */
[----:B------:R-:W2:Y:S01]  /*e0d0*/  LDC R4, c[0x0][0x8c4] ;  /* 0x00023100ff047b82 */ /* 0x000ea20000000800 */
[C---:B-1----:R-:W-:Y:S02]  /*e0e0*/  ISETP.NE.AND P0, PT, R8.reuse, 0x1, PT ;  /* 0x000000010800780c */ /* 0x042fe40003f05270 */
[----:B------:R-:W-:Y:S01]  /*e0f0*/  R2UR UR20, R8 ;  /* 0x00000000081472ca */ /* 0x000fe200000e0000 */
[----:B--2---:R-:W-:-:S04]  /*e100*/  IMAD R3, R2, R4, R3 ;  /* 0x0000000402037224 */ /* 0x004fc800078e0203 */
[----:B------:R-:W-:-:S06]  /*e110*/  IMAD.MOV.U32 R13, RZ, RZ, R3 ;  /* 0x000000ffff0d7224 */ /* 0x000fcc00078e0003 */
[----:B------:R-:W1:Y:S01]  /*e120*/  @P0 LDC R6, c[0x0][0x8bc] ;  /* 0x00022f00ff060b82 */ /* 0x000e620000000800 */
[----:B------:R-:W-:-:S07]  /*e130*/  R2UR UR5, R3 ;  /* 0x00000000030572ca */ /* 0x000fce00000e0000 */
[----:B------:R-:W2:Y:S01]  /*e140*/  @P0 LDC R7, c[0x0][0x8c0] ;  /* 0x00023000ff070b82 */ /* 0x000ea20000000800 */
[----:B-1----:R-:W-:-:S05]  /*e150*/  @P0 IMAD.HI.U32 R2, R3, R6, RZ ;  /* 0x0000000603020227 */ /* 0x002fca00078e00ff */
[----:B--2---:R-:W-:Y:S02]  /*e160*/  @P0 SHF.R.U32.HI R13, RZ, R7, R2 ;  /* 0x00000007ff0d0219 */ /* 0x004fe40000011602 */
[----:B------:R-:W-:Y:S02]  /*e170*/  ISETP.NE.U32.AND P0, PT, RZ, UR6, PT ;  /* 0x00000006ff007c0c */ /* 0x000fe4000bf05070 */
[----:B------:R-:W-:Y:S02]  /*e180*/  IADD3 R2, -R13, RZ, RZ ;  /* 0x000000ff0d027210 */ /* 0x000fe40007ffe1ff */
[----:B------:R-:W-:Y:S02]  /*e190*/  ISETP.NE.AND.EX P0, PT, RZ, UR7, PT, P0 ;  /* 0x00000007ff007c0c */ /* 0x000fe4000bf05300 */
[----:B------:R-:W-:-:S13]  /*e1a0*/  R2UR UR4, R2 ;  /* 0x00000000020472ca */ /* 0x000fda00000e0000 */
[----:B------:R-:W-:Y:S01]  /*e1b0*/  UIMAD UR20, UR20, UR4, UR5 ;  /* 0x00000004141472a4 */ /* 0x000fe2000f8e0205 */
[----:B------:R-:W-:Y:S11]  /*e1c0*/  @!P0 BRA `(.L_x_3283) ;  /* 0x0000000000108947 */ /* 0x000ff60003800000 */
[----:B------:R-:W1:Y:S02]  /*e1d0*/  LDC.64 R2, c[0x0][0x8f8] ;  /* 0x00023e00ff027b82 */ /* 0x000e640000000a00 */
[----:B-1----:R-:W-:-:S05]  /*e1e0*/  IMAD.WIDE R2, R13, 0x4, R2 ;  /* 0x000000040d027825 */ /* 0x002fca00078e0202 */
[----:B------:R2:W5:Y:S01]  /*e1f0*/  LDG.E R4, desc[UR38][R2.64] ;  /* 0x0000002602047981 */ /* 0x000562000c1e1900 */
[----:B------:R-:W-:Y:S05]  /*e200*/  BRA `(.L_x_3284) ;  /* 0x00000000002c7947 */ /* 0x000fea0003800000 */
.L_x_3283:
        /* <DEDUP_REMOVED lines=8> */
[----:B--2---:R-:W-:Y:S01]  /*e290*/  IMAD.IADD R4, R5, 0x1, -R4 ;  /* 0x0000000105047824 */ /* 0x004fe200078e0a04 */
[----:B------:R-:W-:Y:S06]  /*e2a0*/  BRA `(.L_x_3284) ;  /* 0x0000000000047947 */ /* 0x000fec0003800000 */
.L_x_3285:
[----:B------:R-:W1:Y:S02]  /*e2b0*/  LDC R4, c[0x0][0x8ec] ;  /* 0x00023b00ff047b82 */ /* 0x000e640000000800 */
.L_x_3284:
[----:B-1---5:R-:W-:Y:S01]  /*e2c0*/  VIADD R4, R4, 0x7f ;  /* 0x0000007f04047836 */ /* 0x022fe20000000000 */
[----:B------:R-:W-:Y:S01]  /*e2d0*/  LOP3.LUT R12, R0, 0x1ffffff, RZ, 0x3c, !PT ;  /* 0x01ffffff000c7812 */ /* 0x000fe200078e3cff */
[----:B------:R-:W-:Y:S02]  /*e2e0*/  IMAD.MOV.U32 R10, RZ, RZ, 0x1 ;  /* 0x00000001ff0a7424 */ /* 0x000fe400078e00ff */
[----:B--2---:R-:W-:Y:S01]  /*e2f0*/  IMAD.MOV.U32 R2, RZ, RZ, RZ ;  /* 0x000000ffff027224 */ /* 0x004fe200078e00ff */
[----:B------:R-:W-:-:S04]  /*e300*/  SHF.R.S32.HI R3, RZ, 0x1f, R4 ;  /* 0x0000001fff037819 */ /* 0x000fc80000011404 */
[----:B------:R-:W-:-:S04]  /*e310*/  LEA.HI R3, R3, R4, RZ, 0x7 ;  /* 0x0000000403037211 */ /* 0x000fc800078f38ff */
[----:B------:R-:W-:-:S04]  /*e320*/  SHF.R.S32.HI R3, RZ, 0x7, R3 ;  /* 0x00000007ff037819 */ /* 0x000fc80000011403 */
[C---:B------:R-:W-:Y:S02]  /*e330*/  ISETP.GT.AND P0, PT, R3.reuse, R0, PT ;  /* 0x000000000300720c */ /* 0x040fe40003f04270 */
[----:B------:R-:W-:Y:S02]  /*e340*/  IADD3 R12, R3, R12, RZ ;  /* 0x0000000c030c7210 */ /* 0x000fe40007ffe0ff */
[----:B------:R-:W-:-:S04]  /*e350*/  SEL R13, R13, 0xffffffff, P0 ;  /* 0xffffffff0d0d7807 */ /* 0x000fc80000000000 */
[----:B------:R-:W-:-:S13]  /*e360*/  ISETP.GE.AND P0, PT, R13, RZ, PT ;  /* 0x000000ff0d00720c */ /* 0x000fda0003f06270 */
[----:B------:R-:W-:Y:S05]  /*e370*/  @!P0 BRA `(.L_x_3286) ;  /* 0x0000001c00988947 */ /* 0x000fea0003800000 */
[----:B------:R-:W1:Y:S08]  /*e380*/  LDC.64 R8, c[0x0][0x770] ;  /* 0x0001dc00ff087b82 */ /* 0x000e700000000a00 */
[----:B------:R-:W2:Y:S08]  /*e390*/  LDC.64 R6, c[0x0][0x780] ;  /* 0x0001e000ff067b82 */ /* 0x000eb00000000a00 */
[----:B------:R-:W3:Y:S01]  /*e3a0*/  LDC.64 R4, c[0x0][0x770] ;  /* 0x0001dc00ff047b82 */ /* 0x000ee20000000a00 */
[----:B-1----:R-:W-:-:S07]  /*e3b0*/  ISETP.NE.U32.AND P0, PT, R8, RZ, PT ;  /* 0x000000ff0800720c */ /* 0x002fce0003f05070 */
[----:B------:R-:W1:Y:S01]  /*e3c0*/  LDC.64 R2, c[0x0][0x778] ;  /* 0x0001de00ff027b82 */ /* 0x000e620000000a00 */
[----:B------:R-:W-:Y:S02]  /*e3d0*/  ISETP.NE.AND.EX P0, PT, R9, RZ, PT, P0 ;  /* 0x000000ff0900720c */ /* 0x000fe40003f05300 */
[----:B--2---:R-:W-:-:S05]  /*e3e0*/  ISETP.NE.U32.AND P1, PT, R6, RZ, PT ;  /* 0x000000ff0600720c */ /* 0x004fca0003f25070 */
[----:B------:R-:W2:Y:S01]  /*e3f0*/  LDC.64 R16, c[0x0][0x778] ;  /* 0x0001de00ff107b82 */ /* 0x000ea20000000a00 */
[----:B------:R-:W-:Y:S01]  /*e400*/  ISETP.NE.AND.EX P1, PT, R7, RZ, PT, P1 ;  /* 0x000000ff0700720c */ /* 0x000fe20003f25310 */
[----:B---3--:R-:W-:-:S04]  /*e410*/  IMAD.WIDE R4, R13, 0x4, R4 ;  /* 0x000000040d047825 */ /* 0x008fc800078e0204 */
[----:B------:R-:W-:Y:S01]  /*e420*/  VOTEU.ANY UP0, P0 ;  /* 0x00000000003f7886 */ /* 0x000fe20000000100 */
[----:B------:R-:W-:Y:S01]  /*e430*/  PLOP3.LUT P2, PT, PT, PT, UP0, 0x80, 0x0 ;  /* 0x000000000000781c */ /* 0x000fe20003f4f008 */
[----:B------:R-:W3:Y:S08]  /*e440*/  LDC R0, c[0x0][0x280] ;  /* 0x0000a000ff007b82 */ /* 0x000ef00000000800 */
[----:B------:R-:W4:Y:S04]  /*e450*/  @P1 LDC.64 R6, c[0x0][0x780] ;  /* 0x0001e000ff061b82 */ /* 0x000f280000000a00 */
[----:B------:R-:W3:Y:S01]  /*e460*/  @P2 LDG.E R14, desc[UR38][R4.64] ;  /* 0x00000026040e2981 */ /* 0x000ee2000c1e1900 */
[----:B-1----:R-:W-:-:S02]  /*e470*/  ISETP.NE.U32.AND P0, PT, R2, RZ, PT ;  /* 0x000000ff0200720c */ /* 0x002fc40003f05070 */
[----:B------:R-:W-:Y:S01]  /*e480*/  MOV R11, RZ ;  /* 0x000000ff000b7202 */ /* 0x000fe20000000f00 */
[----:B------:R1:W5:Y:S01]  /*e490*/  @P2 LDG.E R15, desc[UR38][R4.64] ;  /* 0x00000026040f2981 */ /* 0x000362000c1e1900 */
[----:B------:R-:W-:Y:S01]  /*e4a0*/  ISETP.NE.AND.EX P0, PT, R3, RZ, PT, P0 ;  /* 0x000000ff0300720c */ /* 0x000fe20003f05300 */
[----:B--2---:R-:W-:-:S12]  /*e4b0*/  IMAD.WIDE R2, R13, 0x4, R16 ;  /* 0x000000040d027825 */ /* 0x004fd800078e0210 */
[----:B------:R1:W5:Y:S01]  /*e4c0*/  @P0 LDG.E R11, desc[UR38][R2.64] ;  /* 0x00000026020b0981 */ /* 0x000362000c1e1900 */
[----:B----4-:R-:W-:-:S05]  /*e4d0*/  @P1 IMAD.WIDE R6, R13, 0x4, R6 ;  /* 0x000000040d061825 */ /* 0x010fca00078e0206 */
[----:B---3--:R1:W5:Y:S01]  /*e4e0*/  @P1 LDG.E R0, desc[UR38][R6.64] ;  /* 0x0000002606001981 */ /* 0x008362000c1e1900 */
[----:B------:R-:W-:-:S05]  /*e4f0*/  @P2 IMAD R14, R13, 0x60, R14 ;  /* 0x000000600d0e2824 */ /* 0x000fca00078e020e */
[----:B------:R-:W-:-:S13]  /*e500*/  @P2 R2UR UR4, R14 ;  /* 0x000000000e0422ca */ /* 0x000fda00000e0000 */
[----:B------:R-:W-:Y:S01]  /*e510*/  UIMAD.WIDE UR4, UR4, 0x2aaaaaab, URZ ;  /* 0x2aaaaaab040478a5 */ /* 0x000fe2000f8e023f */
[----:B-1----:R-:W-:Y:S11]  /*e520*/  @P1 BRA `(.L_x_3287) ;  /* 0x0000000000101947 */ /* 0x002ff60003800000 */
[----:B------:R-:W-:Y:S05]  /*e530*/  @!P2 BRA `(.L_x_3287) ;  /* 0x00000000000ca947 */ /* 0x000fea0003800000 */
[----:B------:R-:W2:Y:S04]  /*e540*/  LDG.E R7, desc[UR38][R4.64] ;  /* 0x0000002604077981 */ /* 0x000ea8000c1e1900 */
[----:B-----5:R-:W2:Y:S02]  /*e550*/  LDG.E R0, desc[UR38][R4.64+0x4] ;  /* 0x0000042604007981 */ /* 0x020ea4000c1e1900 */
[----:B--2---:R-:W-:-:S07]  /*e560*/  IMAD.IADD R0, R0, 0x1, -R7 ;  /* 0x0000000100007824 */ /* 0x004fce00078e0a07 */
.L_x_3287:
[----:B------:R-:W-:Y:S01]  /*e570*/  @UP0 USHF.R.U32.HI UR4, URZ, 0x1f, UR5 ;  /* 0x0000001f3f040899 */ /* 0x000fe20008011605 */
[----:B------:R-:W-:Y:S01]  /*e580*/  ULDC.64 UR8, c[0x0][0x788] ;  /* 0x0001e20000087ab9 */ /* 0x000fe20000000a00 */
[----:B------:R-:W-:Y:S01]  /*e590*/  UMOV UR6, URZ ;  /* 0x0000003f00067c82 */ /* 0x000fe20008000000 */
[----:B------:R-:W-:Y:S01]  /*e5a0*/  ISETP.NE.U32.AND P1, PT, RZ, UR8, PT ;  /* 0x00000008ff007c0c */ /* 0x000fe2000bf25070 */
[----:B------:R-:W-:Y:S01]  /*e5b0*/  @UP0 ULEA.HI.SX32 UR4, UR5, UR4, 0x1c ;  /* 0x0000000405040291 */ /* 0x000fe2000f8fe23f */
[----:B-----5:R-:W-:Y:S02]  /*e5c0*/  @P2 R2UR UR6, R15 ;  /* 0x000000000f0622ca */ /* 0x020fe400000e0000 */
[----:B------:R-:W-:Y:S01]  /*e5d0*/  ISETP.NE.AND.EX P1, PT, RZ, UR9, PT, P1 ;  /* 0x00000009ff007c0c */ /* 0x000fe2000bf25310 */
[----:B------:R-:W-:Y:S01]  /*e5e0*/  @UP0 UIMAD UR7, UR4, 0x60, URZ ;  /* 0x00000060040708a4 */ /* 0x000fe2000f8e023f */
[----:B------:R-:W-:Y:S02]  /*e5f0*/  ULDC UR9, c[0x0][0x290] ;  /* 0x0000a40000097ab9 */ /* 0x000fe40000000800 */
[----:B------:R-:W-:Y:S01]  /*e600*/  UMOV UR4, URZ ;  /* 0x0000003f00047c82 */ /* 0x000fe20008000000 */
[----:B------:R-:W-:Y:S01]  /*e610*/  @UP0 USHF.R.S32.HI UR8, URZ, 0x1f, UR7 ;  /* 0x0000001f3f080899 */ /* 0x000fe20008011407 */
[----:B------:R-:W-:Y:S01]  /*e620*/  IMAD.U32 R4, RZ, RZ, UR9 ;  /* 0x00000009ff047e24 */ /* 0x000fe2000f8e00ff */
[----:B------:R-:W-:Y:S01]  /*e630*/  UMOV UR5, URZ ;  /* 0x0000003f00057c82 */ /* 0x000fe20008000000 */
[----:B------:R-:W-:-:S04]  /*e640*/  @UP0 UMOV UR4, UR7 ;  /* 0x0000000700040c82 */ /* 0x000fc80008000000 */
[----:B------:R-:W-:Y:S01]  /*e650*/  @UP0 UMOV UR5, UR8 ;  /* 0x0000000800050c82 */ /* 0x000fe20008000000 */
[----:B------:R-:W-:Y:S05]  /*e660*/  @!P1 BRA `(.L_x_3288) ;  /* 0x0000000000109947 */ /* 0x000fea0003800000 */
[----:B------:R-:W1:Y:S02]  /*e670*/  LDC.64 R2, c[0x0][0x788] ;  /* 0x0001e200ff027b82 */ /* 0x000e640000000a00 */
[----:B-1----:R-:W-:-:S05]  /*e680*/  IMAD.WIDE R2, R13, 0x4, R2 ;  /* 0x000000040d027825 */ /* 0x002fca00078e0202 */
[----:B------:R1:W5:Y:S01]  /*e690*/  LDG.E R4, desc[UR38][R2.64] ;  /* 0x0000002602047981 */ /* 0x000362000c1e1900 */
[----:B------:R-:W-:Y:S05]  /*e6a0*/  BRA `(.L_x_3289) ;  /* 0x0000000000107947 */ /* 0x000fea0003800000 */
.L_x_3288:
[----:B------:R-:W-:Y:S05]  /*e6b0*/  @!P0 BRA `(.L_x_3289) ;  /* 0x00000000000c8947 */ /* 0x000fea0003800000 */
[----:B------:R-:W2:Y:S04]  /*e6c0*/  LDG.E R5, desc[UR38][R2.64] ;  /* 0x0000002602057981 */ /* 0x000ea8000c1e1900 */
[----:B------:R-:W2:Y:S02]  /*e6d0*/  LDG.E R4, desc[UR38][R2.64+0x4] ;  /* 0x0000042602047981 */ /* 0x000ea4000c1e1900 */
[----:B--2---:R-:W-:-:S07]  /*e6e0*/  IADD3 R4, -R5, R4, RZ ;  /* 0x0000000405047210 */ /* 0x004fce0007ffe1ff */
.L_x_3289:
[----:B-1----:R-:W-:Y:S01]  /*e6f0*/  IMAD R3, R12, 0x80, R0 ;  /* 0x000000800c037824 */ /* 0x002fe200078e0200 */
[----:B------:R-:W-:Y:S01]  /*e700*/  ULDC UR7, c[0x0][0x74c] ;  /* 0x0001d30000077ab9 */ /* 0x000fe20000000800 */
[----:B------:R-:W-:-:S03]  /*e710*/  VIADD R0, R0, 0x5f ;  /* 0x0000005f00007836 */ /* 0x000fc60000000000 */
[----:B-----5:R-:W-:Y:S01]  /*e720*/  IADD3 R3, R3, -UR7, -R4 ;  /* 0x8000000703037c10 */ /* 0x020fe2000fffe804 */
        /* <DEDUP_REMOVED lines=10> */
[----:B------:R-:W-:Y:S01]  /*e7d0*/  ISETP.NE.U32.AND P1, PT, R8, RZ, PT ;  /* 0x000000ff0800720c */ /* 0x000fe20003f25070 */
[----:B------:R-:W-:Y:S01]  /*e7e0*/  USHF.R.S32.HI UR7, URZ, 0x1f, UR20 ;  /* 0x0000001f3f077899 */ /* 0x000fe20008011414 */
[----:B------:R-:W-:Y:S01]  /*e7f0*/  SHF.R.S32.HI R2, RZ, 0x1f, R13 ;  /* 0x0000001fff027819 */ /* 0x000fe2000001140d */
[----:B------:R-:W-:Y:S01]  /*e800*/  ULDC.64 UR10, c[0x0][0x718] ;  /* 0x0001c600000a7ab9 */ /* 0x000fe20000000a00 */
[----:B------:R-:W-:Y:S01]  /*e810*/  ISETP.NE.AND.EX P1, PT, R9, RZ, PT, P1 ;  /* 0x000000ff0900720c */ /* 0x000fe20003f25310 */
[----:B------:R-:W-:Y:S01]  /*e820*/  UMOV UR8, UR4 ;  /* 0x0000000400087c82 */ /* 0x000fe20008000000 */
[----:B------:R-:W-:Y:S01]  /*e830*/  UMOV UR9, UR5 ;  /* 0x0000000500097c82 */ /* 0x000fe20008000000 */
[----:B------:R-:W-:Y:S01]  /*e840*/  R2UR UR21, R13 ;  /* 0x000000000d1572ca */ /* 0x000fe200000e0000 */
[----:B------:R-:W-:Y:S01]  /*e850*/  UIMAD.WIDE.U32 UR4, UR20, UR10, UR8 ;  /* 0x0000000a140472a5 */ /* 0x000fe2000f8e0008 */
[----:B------:R-:W-:Y:S01]  /*e860*/  SEL R2, R2, RZ, !P1 ;  /* 0x000000ff02027207 */ /* 0x000fe20004800000 */
[----:B------:R-:W-:Y:S01]  /*e870*/  UIMAD UR10, UR7, UR10, URZ ;  /* 0x0000000a070a72a4 */ /* 0x000fe2000f8e023f */
[----:B------:R-:W-:Y:S01]  /*e880*/  R2UR UR18, R12 ;  /* 0x000000000c1272ca */ /* 0x000fe200000e0000 */
[----:B------:R-:W-:Y:S01]  /*e890*/  ULDC.64 UR14, c[0x0][0x730] ;  /* 0x0001cc00000e7ab9 */ /* 0x000fe20000000a00 */
[----:B------:R-:W-:Y:S01]  /*e8a0*/  R2UR UR12, R2 ;  /* 0x00000000020c72ca */ /* 0x000fe200000e0000 */
[----:B------:R-:W-:Y:S01]  /*e8b0*/  UIMAD UR7, UR7, UR14, URZ ;  /* 0x0000000e070772a4 */ /* 0x000fe2000f8e023f */
[----:B------:R-:W-:Y:S01]  /*e8c0*/  R2UR UR19, R11 ;  /* 0x000000000b1372ca */ /* 0x000fe200000e0000 */
[----:B------:R-:W-:Y:S01]  /*e8d0*/  UIMAD UR10, UR20, UR11, UR10 ;  /* 0x0000000b140a72a4 */ /* 0x000fe2000f8e020a */
[----:B------:R-:W-:Y:S01]  /*e8e0*/  SEL R13, R13, RZ, !P0 ;  /* 0x000000ff0d0d7207 */ /* 0x000fe20004000000 */
[----:B------:R-:W-:Y:S01]  /*e8f0*/  UIMAD.WIDE.U32 UR8, UR20, UR14, UR8 ;  /* 0x0000000e140872a5 */ /* 0x000fe2000f8e0008 */
[----:B------:R-:W-:Y:S01]  /*e900*/  BSSY B0, `(.L_x_3286) ;  /* 0x000018d000007945 */ /* 0x000fe20003800000 */
[----:B------:R-:W-:Y:S01]  /*e910*/  ULDC UR11, c[0x0][0x2e8] ;  /* 0x0000ba00000b7ab9 */ /* 0x000fe20000000800 */
[----:B------:R-:W-:Y:S01]  /*e920*/  UIMAD UR7, UR20, UR15, UR7 ;  /* 0x0000000f140772a4 */ /* 0x000fe2000f8e0207 */
[----:B------:R-:W-:Y:S01]  /*e930*/  R2UR UR13, R13 ;  /* 0x000000000d0d72ca */ /* 0x000fe200000e0000 */
[----:B------:R-:W-:Y:S01]  /*e940*/  UISETP.NE.AND UP0, UPT, UR11, 0x1, UPT ;  /* 0x000000010b00788c */ /* 0x000fe2000bf05270 */
[----:B------:R-:W-:Y:S01]  /*e950*/  IMAD.MOV.U32 R2, RZ, RZ, RZ ;  /* 0x000000ffff027224 */ /* 0x000fe200078e00ff */
[----:B------:R-:W-:Y:S01]  /*e960*/  ULDC.64 UR14, c[0x0][0x720] ;  /* 0x0001c800000e7ab9 */ /* 0x000fe20000000a00 */
[----:B------:R-:W-:Y:S01]  /*e970*/  VOTEU.ANY UP1, P1 ;  /* 0x00000000003f7886 */ /* 0x000fe20000820100 */
[----:B------:R-:W-:-:S02]  /*e980*/  UIADD3 UR5, UR5, UR10, URZ ;  /* 0x0000000a05057290 */ /* 0x000fc4000fffe03f */
[----:B------:R-:W-:Y:S02]  /*e990*/  UIADD3 UR9, UR9, UR7, URZ ;  /* 0x0000000709097290 */ /* 0x000fe4000fffe03f */
[----:B------:R-:W-:Y:S02]  /*e9a0*/  USEL UR21, UR21, URZ, !UP1 ;  /* 0x0000003f15157287 */ /* 0x000fe4000c800000 */
[----:B------:R-:W-:Y:S01]  /*e9b0*/  UIMAD UR7, UR12, UR14, URZ ;  /* 0x0000000e0c0772a4 */ /* 0x000fe2000f8e023f */
[----:B------:R-:W-:Y:S01]  /*e9c0*/  ELECT P0, URZ, PT ;  /* 0x00000000003f782f */ /* 0x000fe20003800000 */
[----:B------:R-:W-:Y:S01]  /*e9d0*/  ULDC.64 UR16, c[0x0][0x738] ;  /* 0x0001ce0000107ab9 */ /* 0x000fe20000000a00 */
[----:B------:R-:W-:Y:S02]  /*e9e0*/  UIMAD.WIDE.U32 UR22, UR14, UR21, UR4 ;  /* 0x000000150e1672a5 */ /* 0x000fe4000f8e0004 */
[----:B------:R-:W-:Y:S02]  /*e9f0*/  UIMAD UR5, UR15, UR21, UR7 ;  /* 0x000000150f0572a4 */ /* 0x000fe4000f8e0207 */
[----:B------:R-:W-:-:S02]  /*ea00*/  UIMAD.WIDE.U32 UR14, UR16, UR21, UR8 ;  /* 0x00000015100e72a5 */ /* 0x000fc4000f8e0008 */
[----:B------:R-:W-:Y:S01]  /*ea10*/  UIMAD UR10, UR12, UR16, URZ ;  /* 0x000000100c0a72a4 */ /* 0x000fe2000f8e023f */
[----:B------:R-:W-:Y:S01]  /*ea20*/  @UP0 ULDC UR8, c[0x0][0x2ec] ;  /* 0x0000bb0000080ab9 */ /* 0x000fe20000000800 */
[----:B------:R-:W-:Y:S01]  /*ea30*/  @UP0 ULDC UR7, c[0x0][0x2f0] ;  /* 0x0000bc0000070ab9 */ /* 0x000fe20000000800 */
[----:B------:R-:W-:Y:S02]  /*ea40*/  UIMAD.WIDE.U32 UR8, UR20, UR8, URZ ;  /* 0x00000008140872a5 */ /* 0x000fe4000f8e003f */
[----:B------:R-:W-:Y:S01]  /*ea50*/  UMOV UR12, UR20 ;  /* 0x00000014000c7c82 */ /* 0x000fe20008000000 */
[----:B------:R-:W-:Y:S02]  /*ea60*/  UIMAD UR4, UR17, UR21, UR10 ;  /* 0x00000015110472a4 */ /* 0x000fe4000f8e020a */
[----:B------:R-:W-:Y:S02]  /*ea70*/  ULEA UR11, UR18, UR19, 0x7 ;  /* 0x00000013120b7291 */ /* 0x000fe4000f8e383f */
        /* <DEDUP_REMOVED lines=9> */
.L_x_3328:
        /* <DEDUP_REMOVED lines=15> */
.L_x_3292:
        /* <DEDUP_REMOVED lines=72> */
.L_x_3303:
[----:B-123--:R-:W-:-:S04]  /*f080*/  SHF.L.U32 R17, R10, 0x1f, RZ ;  /* 0x0000001f0a117819 */ /* 0x00efc800000006ff */
[----:B------:R-:W3:Y:S02]  /*f090*/  SYNCS.PHASECHK.TRANS64.TRYWAIT P1, [R15+URZ+0x26840], R17 ;  /* 0x026840110f0075a7 */ /* 0x000ee4000802017f */
[----:B---3--:R-:W-:Y:S05]  /*f0a0*/  @!P1 BRA `(.L_x_3295) ;  /* 0x0000001400d09947 */ /* 0x008fea0003800000 */
.L_x_3329:
        /* <DEDUP_REMOVED lines=8> */
.L_x_3296:
        /* <DEDUP_REMOVED lines=30> */
.L_x_3330:
        /* <DEDUP_REMOVED lines=8> */
.L_x_3298:
        /* <DEDUP_REMOVED lines=30> */
.L_x_3331:
        /* <DEDUP_REMOVED lines=8> */
.L_x_3300:
        /* <DEDUP_REMOVED lines=24> */
.L_x_3333:
        /* <DEDUP_REMOVED lines=8> */
.L_x_3302:
        /* <DEDUP_REMOVED lines=14> */
[----:B----4-:R-:W-:Y:S01]  /*f8d0*/  IMAD.U32 R4, RZ, RZ, UR7 ;  /* 0x00000007ff047e24 */ /* 0x010fe2000f8e00ff */
[----:B------:R-:W-:Y:S01]  /*f8e0*/  PLOP3.LUT P2, PT, PT, PT, UP0, 0x80, 0x0 ;  /* 0x000000000000781c */ /* 0x000fe20003f4f008 */
[----:B------:R-:W-:Y:S01]  /*f8f0*/  UMOV UR7, 0x18 ;  /* 0x0000001800077882 */ /* 0x000fe20000000000 */
[----:B------:R-:W-:-:S02]  /*f900*/  UMOV UR27, UR17 ;  /* 0x00000011001b7c82 */ /* 0x000fc40008000000 */
[----:B------:R-:W-:-:S04]  /*f910*/  LEA R5, P1, R4, R9, 0x2 ;  /* 0x0000000904057211 */ /* 0x000fc800078210ff */
        /* <DEDUP_REMOVED lines=10> */
.L_x_3294:
[----:B------:R-:W4:Y:S02]  /*f9c0*/  LDL.LU R4, [R1+0xc] ;  /* 0x00000c0001047983 */ /* 0x000f240000300800 */
[----:B----4-:R-:W-:Y:S02]  /*f9d0*/  ISETP.NE.AND P1, PT, R4, RZ, PT ;  /* 0x000000ff0400720c */ /* 0x010fe40003f25270 */
[----:B------:R4:W5:Y:S11]  /*f9e0*/  LDL R4, [R1+0x8] ;  /* 0x0000080001047983 */ /* 0x0009760000100800 */
[----:B----4-:R-:W-:Y:S05]  /*f9f0*/  @!P1 BRA `(.L_x_3293) ;  /* 0x00000004002c9947 */ /* 0x010fea0003800000 */
[----:B-1----:R-:W-:-:S04]  /*fa00*/  SHF.L.U32 R12, R10, 0x1f, RZ ;  /* 0x0000001f0a0c7819 */ /* 0x002fc800000006ff */
[----:B------:R-:W1:Y:S02]  /*fa10*/  SYNCS.PHASECHK.TRANS64.TRYWAIT P1, [R15+URZ+0x26840], R12 ;  /* 0x0268400c0f0075a7 */ /* 0x000e64000802017f */
[----:B-1----:R-:W-:Y:S05]  /*fa20*/  @!P1 BRA `(.L_x_3304) ;  /* 0x0000000c00c49947 */ /* 0x002fea0003800000 */
.L_x_3334:
        /* <DEDUP_REMOVED lines=8> */
.L_x_3305:
        /* <DEDUP_REMOVED lines=27> */
.L_x_3335:
        /* <DEDUP_REMOVED lines=8> */
.L_x_3307:
        /* <DEDUP_REMOVED lines=29> */
.L_x_3293:
        /* <DEDUP_REMOVED lines=8> */
.L_x_3336:
[----:B------:R-:W-:Y:S05]  /*ff30*/  @P1 BRA `(.L_x_3309) ;  /* 0x0000000000181947 */ /* 0x000fea0003800000 */
[----:B------:R-:W4:Y:S01]  /*ff40*/  S2R R2, SR_TID.X ;  /* 0x0000000000027919 */ /* 0x000f220000002100 */
[----:B--2---:R-:W-:-:S04]  /*ff50*/  IMAD.MOV.U32 R0, RZ, RZ, 0x3180 ;  /* 0x00003180ff007424 */ /* 0x004fc800078e00ff */
[----:B------:R2:W-:Y:S01]  /*ff60*/  SYNCS.ARRIVE.TRANS64 RZ, [R3+URZ+0x26830], R0 ;  /* 0x0268300003ff79a7 */ /* 0x0005e2000800003f */
[----:B----4-:R-:W-:-:S13]  /*ff70*/  LOP3.LUT P0, RZ, R2, 0x1f, RZ, 0xc0, !PT ;  /* 0x0000001f02ff7812 */ /* 0x010fda000780c0ff */
[----:B--2---:R-:W-:Y:S05]  /*ff80*/  @!P0 BRA `(.L_x_3309) ;  /* 0x0000000000048947 */ /* 0x004fea0003800000 */
[----:B-1----:R-:W-:Y:S01]  /*ff90*/  BPT.TRAP 0x1 ;  /* 0x000000040000795c */ /* 0x002fe20000300000 */
.L_x_3309:
        /* <DEDUP_REMOVED lines=35> */
.L_x_3290:
[----:B------:R-:W-:Y:S05]  /*101d0*/  BSYNC B0 ;  /* 0x0000000000007941 */ /* 0x000fea0003800000 */
.L_x_3286:
[----:B------:R-:W-:-:S03]  /*101e0*/  UMOV UR7, 0xffffffff ;  /* 0xffffffff00077882 */ /* 0x000fc60000000000 */
[----:B------:R-:W-:Y:S05]  /*101f0*/  BRA.DIV UR7, `(.L_x_3310) ;  /* 0x0000000a070c7947 */ /* 0x000fea000b800000 */
[----:B------:R-:W-:-:S13]  /*10200*/  ELECT P6, URZ, PT ;  /* 0x00000000003f782f */ /* 0x000fda00038c0000 */
.L_x_3339:
[----:B------:R-:W-:Y:S05]  /*10210*/  @!P6 BRA `(.L_x_3165) ;  /* 0x000000000084e947 */ /* 0x000fea0003800000 */
[----:B------:R-:W-:-:S06]  /*10220*/  ULOP3.LUT UR7, UR36, 0x2, URZ, 0xfc, !UPT ;  /* 0x0000000224077892 */ /* 0x000fcc000f8efc3f */
[----:B------:R-:W-:-:S05]  /*10230*/  IMAD.U32 R0, RZ, RZ, UR7 ;  /* 0x00000007ff007e24 */ /* 0x000fca000f8e00ff */
[----:B------:R-:W-:-:S13]  /*10240*/  ISETP.NE.AND P2, PT, R0, 0x3, PT ;  /* 0x000000030000780c */ /* 0x000fda0003f45270 */
[----:B------:R-:W-:Y:S05]  /*10250*/  @!P2 BRA `(.L_x_3311) ;  /* 0x000000000004a947 */ /* 0x000fea0003800000 */
[----:B------:R-:W-:Y:S01]  /*10260*/  BPT.TRAP 0x1 ;  /* 0x000000040000795c */ /* 0x000fe20000300000 */
.L_x_3311:
        /* <DEDUP_REMOVED lines=15> */
.L_x_3340:
[----:B------:R-:W2:Y:S02]  /*10360*/  SYNCS.PHASECHK.TRANS64.TRYWAIT P0, [R3+URZ], R0 ;  /* 0x00000000030075a7 */ /* 0x000ea4000800017f */
[----:B--2---:R-:W-:Y:S05]  /*10370*/  @!P0 BRA `(.L_x_3313) ;  /* 0x0000000400e08947 */ /* 0x004fea0003800000 */
.L_x_3341:
[----:B------:R-:W-:Y:S05]  /*10380*/  @!P2 BRA `(.L_x_3314) ;  /* 0x000000000004a947 */ /* 0x000fea0003800000 */
[----:B------:R-:W-:Y:S01]  /*10390*/  BPT.TRAP 0x1 ;  /* 0x000000040000795c */ /* 0x000fe20000300000 */
.L_x_3314:
[----:B--2---:R-:W-:-:S04]  /*103a0*/  VIADD R3, R8, 0x26840 ;  /* 0x0002684008037836 */ /* 0x004fc80000000000 */
[----:B------:R-:W-:-:S04]  /*103b0*/  IMAD R5, R2, 0x8, R3 ;  /* 0x0000000802057824 */ /* 0x000fc800078e0203 */
[----:B------:R-:W2:Y:S02]  /*103c0*/  SYNCS.PHASECHK.TRANS64.TRYWAIT P0, [R5+URZ], R4 ;  /* 0x00000004050075a7 */ /* 0x000ea4000800017f */
[----:B--2---:R-:W-:Y:S05]  /*103d0*/  @!P0 BRA `(.L_x_3315) ;  /* 0x0000000400dc8947 */ /* 0x004fea0003800000 */
.L_x_3342:
[----:B------:R-:W-:-:S07]  /*103e0*/  LEA R3, R6, R3, 0x3 ;  /* 0x0000000306037211 */ /* 0x000fce00078e18ff */
.L_x_3316:
[----:B---3--:R3:W4:Y:S02]  /*103f0*/  SYNCS.PHASECHK.TRANS64.TRYWAIT P0, [R3+URZ], R0 ;  /* 0x00000000030075a7 */ /* 0x008724000800017f */
[----:B----4-:R-:W-:Y:S05]  /*10400*/  @!P0 NANOSLEEP.SYNCS 0x989680 ;  /* 0x009896800000895d */ /* 0x010fea0003900000 */
[----:B------:R-:W4:Y:S02]  /*10410*/  @!P0 SYNCS.PHASECHK.TRANS64 P0, [R3+URZ], R0 ;  /* 0x00000000030085a7 */ /* 0x000f24000800007f */
[----:B----4-:R-:W-:Y:S05]  /*10420*/  @!P0 BRA `(.L_x_3316) ;  /* 0xfffffffc00f08947 */ /* 0x010fea000383ffff */
.L_x_3165:
[----:B------:R-:W-:Y:S05]  /*10430*/  BSYNC B6 ;  /* 0x0000000000067941 */ /* 0x000fea0003800000 */
.L_x_3157:
[----:B------:R-:W-:Y:S05]  /*10440*/  EXIT ;  /* 0x000000000000794d */ /* 0x000fea0003800000 */
.L_x_3175:
[----:B------:R-:W-:Y:S01]  /*10450*/  IMAD.MOV.U32 R12, RZ, RZ, RZ ;  /* 0x000000ffff0c7224 */ /* 0x000fe200078e00ff */
[----:B------:R-:W-:Y:S01]  /*10460*/  MOV R15, 0xffffffff ;  /* 0xffffffff000f7802 */ /* 0x000fe20000000f00 */
[----:B------:R-:W-:-:S07]  /*10470*/  IMAD.MOV.U32 R11, RZ, RZ, 0x1f ;  /* 0x0000001fff0b7424 */ /* 0x000fce00078e00ff */
[----:B------:R-:W-:Y:S05]  /*10480*/  WARPSYNC.COLLECTIVE R15, `(.L_x_3317) ;  /* 0x000000000f087348 */ /* 0x000fea0003c00000 */
[----:B------:R1:W2:Y:S02]  /*10490*/  SHFL.IDX P6, R14, R13, R12, R11 ;  /* 0x0000000c0d0e7389 */ /* 0x0002a400000c000b */
[----:B-12---:R-:W-:Y:S01]  /*104a0*/  ENDCOLLECTIVE ;  /* 0x000000000000791b */ /* 0x006fe20003800000 */
.L_x_3317:
[----:B------:R-:W-:Y:S05]  /*104b0*/  BRA `(.L_x_3318) ;  /* 0xffffff1000607947 */ /* 0x000fea000383ffff */
.L_x_3177:
[----:B---3--:R3:W4:Y:S02]  /*104c0*/  SYNCS.PHASECHK.TRANS64.TRYWAIT P0, [R16+URZ+0x26800], R3 ;  /* 0x02680003100075a7 */ /* 0x008724000800017f */
[----:B----4-:R-:W-:Y:S05]  /*104d0*/  @!P0 NANOSLEEP.SYNCS 0x989680 ;  /* 0x009896800000895d */ /* 0x010fea0003900000 */
[----:B------:R-:W4:Y:S02]  /*104e0*/  @!P0 SYNCS.PHASECHK.TRANS64 P0, [R16+URZ+0x26800], R3 ;  /* 0x02680003100085a7 */ /* 0x000f24000800007f */
[----:B----4-:R-:W-:Y:S05]  /*104f0*/  @!P0 BRA `(.L_x_3177) ;  /* 0xfffffffc00f08947 */ /* 0x010fea000383ffff */
[----:B------:R-:W-:Y:S05]  /*10500*/  BRA `(.L_x_3176) ;  /* 0xffffff1000647947 */ /* 0x000fea000383ffff */
.L_x_3182:
[----:B--2---:R2:W3:Y:S02]  /*10510*/  SYNCS.PHASECHK.TRANS64.TRYWAIT P1, [R8+URZ+0x26810], R21 ;  /* 0x02681015080075a7 */ /* 0x0044e4000802017f */
[----:B---3--:R-:W-:Y:S05]  /*10520*/  @!P1 NANOSLEEP.SYNCS 0x989680 ;  /* 0x009896800000995d */ /* 0x008fea0003900000 */
[----:B------:R-:W3:Y:S02]  /*10530*/  @!P1 SYNCS.PHASECHK.TRANS64 P1, [R8+URZ+0x26810], R21 ;  /* 0x02681015080095a7 */ /* 0x000ee4000802007f */
[----:B---3--:R-:W-:Y:S05]  /*10540*/  @!P1 BRA `(.L_x_3182) ;  /* 0xfffffffc00f09947 */ /* 0x008fea000383ffff */
[----:B------:R-:W-:Y:S05]  /*10550*/  BRA `(.L_x_3181) ;  /* 0xffffff1800a87947 */ /* 0x000fea000383ffff */
.L_x_3186:
[----:B------:R1:W1:Y:S02]  /*10560*/  SYNCS.PHASECHK.TRANS64.TRYWAIT P1, [R8+URZ+0x26830], R21 ;  /* 0x02683015080075a7 */ /* 0x000264000802017f */
[----:B-1----:R-:W-:Y:S05]  /*10570*/  @!P1 NANOSLEEP.SYNCS 0x989680 ;  /* 0x009896800000995d */ /* 0x002fea0003900000 */
[----:B------:R-:W1:Y:S02]  /*10580*/  @!P1 SYNCS.PHASECHK.TRANS64 P1, [R8+URZ+0x26830], R21 ;  /* 0x02683015080095a7 */ /* 0x000e64000802007f */
[----:B-1----:R-:W-:Y:S05]  /*10590*/  @!P1 BRA `(.L_x_3186) ;  /* 0xfffffffc00f09947 */ /* 0x002fea000383ffff */
[----:B------:R-:W-:Y:S05]  /*105a0*/  BRA `(.L_x_3185) ;  /* 0xffffff1c00a07947 */ /* 0x000fea000383ffff */
.L_x_3194:
[----:B--2---:R2:W3:Y:S02]  /*105b0*/  SYNCS.PHASECHK.TRANS64.TRYWAIT P1, [R5+URZ+0x26810], R18 ;  /* 0x02681012050075a7 */ /* 0x0044e4000802017f */
[----:B---3--:R-:W-:Y:S05]  /*105c0*/  @!P1 NANOSLEEP.SYNCS 0x989680 ;  /* 0x009896800000995d */ /* 0x008fea0003900000 */
[----:B------:R-:W3:Y:S02]  /*105d0*/  @!P1 SYNCS.PHASECHK.TRANS64 P1, [R5+URZ+0x26810], R18 ;  /* 0x02681012050095a7 */ /* 0x000ee4000802007f */
[----:B---3--:R-:W-:Y:S05]  /*105e0*/  @!P1 BRA `(.L_x_3194) ;  /* 0xfffffffc00f09947 */ /* 0x008fea000383ffff */
[----:B------:R-:W-:Y:S05]  /*105f0*/  BRA `(.L_x_3193) ;  /* 0xffffff5c00a87947 */ /* 0x000fea000383ffff */
.L_x_3198:
[----:B------:R1:W1:Y:S02]  /*10600*/  SYNCS.PHASECHK.TRANS64.TRYWAIT P1, [R5+URZ+0x26830], R18 ;  /* 0x02683012050075a7 */ /* 0x000264000802017f */
[----:B-1----:R-:W-:Y:S05]  /*10610*/  @!P1 NANOSLEEP.SYNCS 0x989680 ;  /* 0x009896800000995d */ /* 0x002fea0003900000 */
[----:B------:R-:W1:Y:S02]  /*10620*/  @!P1 SYNCS.PHASECHK.TRANS64 P1, [R5+URZ+0x26830], R18 ;  /* 0x02683012050095a7 */ /* 0x000e64000802007f */
[----:B-1----:R-:W-:Y:S05]  /*10630*/  @!P1 BRA `(.L_x_3198) ;  /* 0xfffffffc00f09947 */ /* 0x002fea000383ffff */
[----:B------:R-:W-:Y:S05]  /*10640*/  BRA `(.L_x_3197) ;  /* 0xffffff6000987947 */ /* 0x000fea000383ffff */
.L_x_3246:
[----:B------:R-:W-:Y:S01]  /*10650*/  BSSY B0, `(.L_x_3319) ;  /* 0x0000005000007945 */ /* 0x000fe20003800000 */
[----:B------:R-:W-:-:S07]  /*10660*/  IMAD.MOV.U32 R15, RZ, RZ, -0x1 ;  /* 0xffffffffff0f7424 */ /* 0x000fce00078e00ff */
[----:B------:R-:W-:Y:S05]  /*10670*/  WARPSYNC.COLLECTIVE R15, `(.L_x_3320) ;  /* 0x000000000f087348 */ /* 0x000fea0003c00000 */
[----:B------:R-:W-:Y:S01]  /*10680*/  NOP ;  /* 0x0000000000007918 */ /* 0x000fe20000000000 */
[----:B------:R-:W-:Y:S01]  /*10690*/  ENDCOLLECTIVE ;  /* 0x000000000000791b */ /* 0x000fe20003800000 */
.L_x_3320:
[----:B------:R-:W-:Y:S05]  /*106a0*/  BSYNC B0 ;  /* 0x0000000000007941 */ /* 0x000fea0003800000 */
.L_x_3319:
[----:B------:R-:W-:Y:S05]  /*106b0*/  BRA `(.L_x_3321) ;  /* 0xffffffc400e87947 */ /* 0x000fea000383ffff */
.L_x_3259:
[----:B------:R-:W-:Y:S01]  /*106c0*/  BSSY B0, `(.L_x_3322) ;  /* 0x0000005000007945 */ /* 0x000fe20003800000 */
[----:B------:R-:W-:-:S07]  /*106d0*/  IMAD.MOV.U32 R15, RZ, RZ, -0x1 ;  /* 0xffffffffff0f7424 */ /* 0x000fce00078e00ff */
[----:B------:R-:W-:Y:S05]  /*106e0*/  WARPSYNC.COLLECTIVE R15, `(.L_x_3323) ;  /* 0x000000000f087348 */ /* 0x000fea0003c00000 */
[----:B------:R-:W-:Y:S01]  /*106f0*/  NOP ;  /* 0x0000000000007918 */ /* 0x000fe20000000000 */
[----:B------:R-:W-:Y:S01]  /*10700*/  ENDCOLLECTIVE ;  /* 0x000000000000791b */ /* 0x000fe20003800000 */
.L_x_3323:
[----:B------:R-:W-:Y:S05]  /*10710*/  BSYNC B0 ;  /* 0x0000000000007941 */ /* 0x000fea0003800000 */
.L_x_3322:
[----:B------:R-:W-:Y:S05]  /*10720*/  BRA `(.L_x_3324) ;  /* 0xffffffcc00987947 */ /* 0x000fea000383ffff */
.L_x_3271:
[----:B------:R-:W-:Y:S01]  /*10730*/  BSSY B0, `(.L_x_3325) ;  /* 0x0000005000007945 */ /* 0x000fe20003800000 */
[----:B------:R-:W-:-:S07]  /*10740*/  MOV R15, 0xffffffff ;  /* 0xffffffff000f7802 */ /* 0x000fce0000000f00 */
[----:B------:R-:W-:Y:S05]  /*10750*/  WARPSYNC.COLLECTIVE R15, `(.L_x_3326) ;  /* 0x000000000f087348 */ /* 0x000fea0003c00000 */
[----:B------:R-:W-:Y:S01]  /*10760*/  NOP ;  /* 0x0000000000007918 */ /* 0x000fe20000000000 */
[----:B------:R-:W-:Y:S01]  /*10770*/  ENDCOLLECTIVE ;  /* 0x000000000000791b */ /* 0x000fe20003800000 */
.L_x_3326:
[----:B------:R-:W-:Y:S05]  /*10780*/  BSYNC B0 ;  /* 0x0000000000007941 */ /* 0x000fea0003800000 */
.L_x_3325:
[----:B------:R-:W-:Y:S05]  /*10790*/  BRA `(.L_x_3327) ;  /* 0xffffffd000d47947 */ /* 0x000fea000383ffff */
.L_x_3291:
[----:B-1----:R1:W2:Y:S02]  /*107a0*/  SYNCS.PHASECHK.TRANS64.TRYWAIT P0, [R15+URZ+0x26820], R2 ;  /* 0x026820020f0075a7 */ /* 0x0022a4000800017f */
[----:B--2---:R-:W-:Y:S05]  /*107b0*/  @!P0 NANOSLEEP.SYNCS 0x989680 ;  /* 0x009896800000895d */ /* 0x004fea0003900000 */
[----:B------:R-:W2:Y:S02]  /*107c0*/  @!P0 SYNCS.PHASECHK.TRANS64 P0, [R15+URZ+0x26820], R2 ;  /* 0x026820020f0085a7 */ /* 0x000ea4000800007f */
[----:B--2---:R-:W-:Y:S05]  /*107d0*/  @!P0 BRA `(.L_x_3291) ;  /* 0xfffffffc00f08947 */ /* 0x004fea000383ffff */
[----:B------:R-:W-:Y:S05]  /*107e0*/  BRA `(.L_x_3328) ;  /* 0xffffffe000c87947 */ /* 0x000fea000383ffff */
.L_x_3295:
[----:B---3--:R3:W4:Y:S02]  /*107f0*/  SYNCS.PHASECHK.TRANS64.TRYWAIT P1, [R15+URZ+0x26840], R17 ;  /* 0x026840110f0075a7 */ /* 0x008724000802017f */
[----:B----4-:R-:W-:Y:S05]  /*10800*/  @!P1 NANOSLEEP.SYNCS 0x989680 ;  /* 0x009896800000995d */ /* 0x010fea0003900000 */
[----:B------:R-:W4:Y:S02]  /*10810*/  @!P1 SYNCS.PHASECHK.TRANS64 P1, [R15+URZ+0x26840], R17 ;  /* 0x026840110f0095a7 */ /* 0x000f24000802007f */
[----:B----4-:R-:W-:Y:S05]  /*10820*/  @!P1 BRA `(.L_x_3295) ;  /* 0xfffffffc00f09947 */ /* 0x010fea000383ffff */
[----:B------:R-:W-:Y:S05]  /*10830*/  BRA `(.L_x_3329) ;  /* 0xffffffe8001c7947 */ /* 0x000fea000383ffff */
.L_x_3297:
[----:B-1----:R1:W2:Y:S02]  /*10840*/  SYNCS.PHASECHK.TRANS64.TRYWAIT P1, [R15+URZ+0x26828], R17 ;  /* 0x026828110f0075a7 */ /* 0x0022a4000802017f */
[----:B--2---:R-:W-:Y:S05]  /*10850*/  @!P1 NANOSLEEP.SYNCS 0x989680 ;  /* 0x009896800000995d */ /* 0x004fea0003900000 */
[----:B------:R-:W2:Y:S02]  /*10860*/  @!P1 SYNCS.PHASECHK.TRANS64 P1, [R15+URZ+0x26828], R17 ;  /* 0x026828110f0095a7 */ /* 0x000ea4000802007f */
[----:B--2---:R-:W-:Y:S05]  /*10870*/  @!P1 BRA `(.L_x_3297) ;  /* 0xfffffffc00f09947 */ /* 0x004fea000383ffff */
[----:B------:R-:W-:Y:S05]  /*10880*/  BRA `(.L_x_3330) ;  /* 0xffffffe800a07947 */ /* 0x000fea000383ffff */
.L_x_3299:
[----:B--2---:R2:W4:Y:S02]  /*10890*/  SYNCS.PHASECHK.TRANS64.TRYWAIT P1, [R15+URZ+0x26848], R17 ;  /* 0x026848110f0075a7 */ /* 0x004524000802017f */
[----:B----4-:R-:W-:Y:S05]  /*108a0*/  @!P1 NANOSLEEP.SYNCS 0x989680 ;  /* 0x009896800000995d */ /* 0x010fea0003900000 */
[----:B------:R-:W4:Y:S02]  /*108b0*/  @!P1 SYNCS.PHASECHK.TRANS64 P1, [R15+URZ+0x26848], R17 ;  /* 0x026848110f0095a7 */ /* 0x000f24000802007f */
[----:B----4-:R-:W-:Y:S05]  /*108c0*/  @!P1 BRA `(.L_x_3299) ;  /* 0xfffffffc00f09947 */ /* 0x010fea000383ffff */
[----:B------:R-:W-:Y:S05]  /*108d0*/  BRA `(.L_x_3331) ;  /* 0xffffffec00247947 */ /* 0x000fea000383ffff */
.L_x_3301:
[----:B------:R-:W-:-:S07]  /*108e0*/  SHF.L.U32 R4, R10, 0x1f, RZ ;  /* 0x0000001f0a047819 */ /* 0x000fce00000006ff */
.L_x_3332:
[----:B----4-:R4:W1:Y:S02]  /*108f0*/  SYNCS.PHASECHK.TRANS64.TRYWAIT P1, [R15+URZ+0x26820], R4 ;  /* 0x026820040f0075a7 */ /* 0x010864000802017f */
[----:B-1----:R-:W-:Y:S05]  /*10900*/  @!P1 NANOSLEEP.SYNCS 0x989680 ;  /* 0x009896800000995d */ /* 0x002fea0003900000 */
[----:B------:R-:W1:Y:S02]  /*10910*/  @!P1 SYNCS.PHASECHK.TRANS64 P1, [R15+URZ+0x26820], R4 ;  /* 0x026820040f0095a7 */ /* 0x000e64000802007f */
[----:B-1----:R-:W-:Y:S05]  /*10920*/  @!P1 BRA `(.L_x_3332) ;  /* 0xfffffffc00f09947 */ /* 0x002fea000383ffff */
[----:B------:R-:W-:Y:S05]  /*10930*/  BRA `(.L_x_3333) ;  /* 0xffffffec008c7947 */ /* 0x000fea000383ffff */
.L_x_3304:
[----:B-1----:R1:W4:Y:S02]  /*10940*/  SYNCS.PHASECHK.TRANS64.TRYWAIT P1, [R15+URZ+0x26840], R12 ;  /* 0x0268400c0f0075a7 */ /* 0x002324000802017f */
[----:B----4-:R-:W-:Y:S05]  /*10950*/  @!P1 NANOSLEEP.SYNCS 0x989680 ;  /* 0x009896800000995d */ /* 0x010fea0003900000 */
[----:B------:R-:W4:Y:S02]  /*10960*/  @!P1 SYNCS.PHASECHK.TRANS64 P1, [R15+URZ+0x26840], R12 ;  /* 0x0268400c0f0095a7 */ /* 0x000f24000802007f */
[----:B----4-:R-:W-:Y:S05]  /*10970*/  @!P1 BRA `(.L_x_3304) ;  /* 0xfffffffc00f09947 */ /* 0x010fea000383ffff */
[----:B------:R-:W-:Y:S05]  /*10980*/  BRA `(.L_x_3334) ;  /* 0xfffffff000287947 */ /* 0x000fea000383ffff */
.L_x_3306:
[----:B--2---:R2:W4:Y:S02]  /*10990*/  SYNCS.PHASECHK.TRANS64.TRYWAIT P1, [R15+URZ+0x26828], R12 ;  /* 0x0268280c0f0075a7 */ /* 0x004524000802017f */
[----:B----4-:R-:W-:Y:S05]  /*109a0*/  @!P1 NANOSLEEP.SYNCS 0x989680 ;  /* 0x009896800000995d */ /* 0x010fea0003900000 */
[----:B------:R-:W4:Y:S02]  /*109b0*/  @!P1 SYNCS.PHASECHK.TRANS64 P1, [R15+URZ+0x26828], R12 ;  /* 0x0268280c0f0095a7 */ /* 0x000f24000802007f */
[----:B----4-:R-:W-:Y:S05]  /*109c0*/  @!P1 BRA `(.L_x_3306) ;  /* 0xfffffffc00f09947 */ /* 0x010fea000383ffff */
[----:B------:R-:W-:Y:S05]  /*109d0*/  BRA `(.L_x_3335) ;  /* 0xfffffff000a07947 */ /* 0x000fea000383ffff */
.L_x_3308:
[----:B--2---:R2:W4:Y:S02]  /*109e0*/  SYNCS.PHASECHK.TRANS64.TRYWAIT P0, [R3+URZ+0x26840], R0 ;  /* 0x02684000030075a7 */ /* 0x004524000800017f */
[----:B----4-:R-:W-:Y:S05]  /*109f0*/  @!P0 NANOSLEEP.SYNCS 0x989680 ;  /* 0x009896800000895d */ /* 0x010fea0003900000 */
[----:B------:R-:W4:Y:S02]  /*10a00*/  @!P0 SYNCS.PHASECHK.TRANS64 P0, [R3+URZ+0x26840], R0 ;  /* 0x02684000030085a7 */ /* 0x000f24000800007f */
[----:B----4-:R-:W-:Y:S05]  /*10a10*/  @!P0 BRA `(.L_x_3308) ;  /* 0xfffffffc00f08947 */ /* 0x010fea000383ffff */
[----:B------:R-:W-:Y:S05]  /*10a20*/  BRA `(.L_x_3336) ;  /* 0xfffffff400407947 */ /* 0x000fea000383ffff */
.L_x_3310:
[----:B------:R-:W-:Y:S01]  /*10a30*/  BSSY B0, `(.L_x_3337) ;  /* 0x0000006000007945 */ /* 0x000fe20003800000 */
[----:B------:R-:W-:-:S07]  /*10a40*/  IMAD.MOV.U32 R15, RZ, RZ, -0x1 ;  /* 0xffffffffff0f7424 */ /* 0x000fce00078e00ff */
[----:B------:R-:W-:Y:S05]  /*10a50*/  WARPSYNC.COLLECTIVE R15, `(.L_x_3338) ;  /* 0x000000000f0c7348 */ /* 0x000fea0003c00000 */
[----:B------:R-:W-:Y:S02]  /*10a60*/  ELECT P6, UR62, PT ;  /* 0x00000000003e782f */ /* 0x000fe400038c0000 */
[----:B------:R-:W-:Y:S01]  /*10a70*/  MOV R14, UR62 ;  /* 0x0000003e000e7c02 */ /* 0x000fe20008000f00 */
[----:B------:R-:W-:Y:S10]  /*10a80*/  ENDCOLLECTIVE ;  /* 0x000000000000791b */ /* 0x000ff40003800000 */
.L_x_3338:
[----:B------:R-:W-:Y:S05]  /*10a90*/  BSYNC B0 ;  /* 0x0000000000007941 */ /* 0x000fea0003800000 */
.L_x_3337:
[----:B------:R-:W-:Y:S05]  /*10aa0*/  BRA `(.L_x_3339) ;  /* 0xfffffff400d87947 */ /* 0x000fea000383ffff */
.L_x_3312:
[----:B-1----:R1:W2:Y:S02]  /*10ab0*/  SYNCS.PHASECHK.TRANS64.TRYWAIT P0, [R7+URZ], R4 ;  /* 0x00000004070075a7 */ /* 0x0022a4000800017f */
[----:B--2---:R-:W-:Y:S05]  /*10ac0*/  @!P0 NANOSLEEP.SYNCS 0x989680 ;  /* 0x009896800000895d */ /* 0x004fea0003900000 */
[----:B------:R-:W2:Y:S02]  /*10ad0*/  @!P0 SYNCS.PHASECHK.TRANS64 P0, [R7+URZ], R4 ;  /* 0x00000004070085a7 */ /* 0x000ea4000800007f */
[----:B--2---:R-:W-:Y:S05]  /*10ae0*/  @!P0 BRA `(.L_x_3312) ;  /* 0xfffffffc00f08947 */ /* 0x004fea000383ffff */
[----:B------:R-:W-:Y:S05]  /*10af0*/  BRA `(.L_x_3340) ;  /* 0xfffffff800187947 */ /* 0x000fea000383ffff */
.L_x_3313:
[----:B--2---:R2:W3:Y:S02]  /*10b00*/  SYNCS.PHASECHK.TRANS64.TRYWAIT P0, [R3+URZ], R0 ;  /* 0x00000000030075a7 */ /* 0x0044e4000800017f */
[----:B---3--:R-:W-:Y:S05]  /*10b10*/  @!P0 NANOSLEEP.SYNCS 0x989680 ;  /* 0x009896800000895d */ /* 0x008fea0003900000 */
[----:B------:R-:W3:Y:S02]  /*10b20*/  @!P0 SYNCS.PHASECHK.TRANS64 P0, [R3+URZ], R0 ;  /* 0x00000000030085a7 */ /* 0x000ee4000800007f */
[----:B---3--:R-:W-:Y:S05]  /*10b30*/  @!P0 BRA `(.L_x_3313) ;  /* 0xfffffffc00f08947 */ /* 0x008fea000383ffff */
[----:B------:R-:W-:Y:S05]  /*10b40*/  BRA `(.L_x_3341) ;  /* 0xfffffff8000c7947 */ /* 0x000fea000383ffff */
.L_x_3315:
[----:B--2---:R2:W3:Y:S02]  /*10b50*/  SYNCS.PHASECHK.TRANS64.TRYWAIT P0, [R5+URZ], R4 ;  /* 0x00000004050075a7 */ /* 0x0044e4000800017f */
[----:B---3--:R-:W-:Y:S05]  /*10b60*/  @!P0 NANOSLEEP.SYNCS 0x989680 ;  /* 0x009896800000895d */ /* 0x008fea0003900000 */
[----:B------:R-:W3:Y:S02]  /*10b70*/  @!P0 SYNCS.PHASECHK.TRANS64 P0, [R5+URZ], R4 ;  /* 0x00000004050085a7 */ /* 0x000ee4000800007f */
[----:B---3--:R-:W-:Y:S05]  /*10b80*/  @!P0 BRA `(.L_x_3315) ;  /* 0xfffffffc00f08947 */ /* 0x008fea000383ffff */
[----:B------:R-:W-:Y:S05]  /*10b90*/  BRA `(.L_x_3342) ;  /* 0xfffffff800107947 */ /* 0x000fea000383ffff */
.L_x_3343:
        /* <DEDUP_REMOVED lines=14> */
.L_x_7396:


//--------------------- .text._ZN7cutlass13device_kernelIN5flash11enable_sm90INS1_16FlashAttnBwdSm90INS1_25CollectiveMainloopBwdSm90ILi2ELi2ELi2EN4cute5tupleIJNS5_1CILi1EEES8_S8_EEENS6_IJNS7_ILi96EEENS7_ILi128EEENS7_ILi64EEEEEENS_6half_tEfNS_4arch4Sm90ELb1ELb0ELb1ELb1ELb0ELb1ELb0ELb1ELi2ELi1ELi2ELi2ELb0EEENS1_24CollectiveEpilogueBwdGQAISD_fSG_Li256ELb1ELb0EEENS1_25SingleTileBwdLPTSchedulerILb1ELi128ELb0EEEEEEEEEvNT_6ParamsE --------------------------
	.section	.text._ZN7cutlass13device_kernelIN5flash11enable_sm90INS1_16FlashAttnBwdSm90INS1_25CollectiveMainloopBwdSm90ILi2ELi2ELi2EN4cute5tupleIJNS5_1CILi1EEES8_S8_EEENS6_IJNS7_ILi96EEENS7_ILi128EEENS7_ILi64EEEEEENS_6half_tEfNS_4arch4Sm90ELb1ELb0ELb1ELb1ELb0ELb1ELb0ELb1ELi2ELi1ELi2ELi2ELb0EEENS1_24CollectiveEpilogueBwdGQAISD_fSG_Li256ELb1ELb0EEENS1_25SingleTileBwdLPTSchedulerILb1ELi128ELb0EEEEEEEEEvNT_6ParamsE,"ax",@progbits
	.align	128
.text._ZN7cutlass13device_kernelIN5flash11enable_sm90INS1_16FlashAttnBwdSm90INS1_25CollectiveMainloopBwdSm90ILi2ELi2ELi2EN4cute5tupleIJNS5_1CILi1EEES8_S8_EEENS6_IJNS7_ILi96EEENS7_ILi128EEENS7_ILi64EEEEEENS_6half_tEfNS_4arch4Sm90ELb1ELb0ELb1ELb1ELb0ELb1ELb0ELb1ELi2ELi1ELi2ELi2ELb0EEENS1_24CollectiveEpilogueBwdGQAISD_fSG_Li256ELb1ELb0EEENS1_25SingleTileBwdLPTSchedulerILb1ELi128ELb0EEEEEEEEEvNT_6ParamsE:
        .type           _ZN7cutlass13device_kernelIN5flash11enable_sm90INS1_16FlashAttnBwdSm90INS1_25CollectiveMainloopBwdSm90ILi2ELi2ELi2EN4cute5tupleIJNS5_1CILi1EEES8_S8_EEENS6_IJNS7_ILi96EEENS7_ILi128EEENS7_ILi64EEEEEENS_6half_tEfNS_4arch4Sm90ELb1ELb0ELb1ELb1ELb0ELb1ELb0ELb1ELi2ELi1ELi2ELi2ELb0EEENS1_24CollectiveEpilogueBwdGQAISD_fSG_Li256ELb1ELb0EEENS1_25SingleTileBwdLPTSchedulerILb1ELi128ELb0EEEEEEEEEvNT_6ParamsE,@function
        .size           _ZN7cutlass13device_kernelIN5flash11enable_sm90INS1_16FlashAttnBwdSm90INS1_25CollectiveMainloopBwdSm90ILi2ELi2ELi2EN4cute5tupleIJNS5_1CILi1EEES8_S8_EEENS6_IJNS7_ILi96EEENS7_ILi128EEENS7_ILi64EEEEEENS_6half_tEfNS_4arch4Sm90ELb1ELb0ELb1ELb1ELb0ELb1ELb0ELb1ELi2ELi1ELi2ELi2ELb0EEENS1_24CollectiveEpilogueBwdGQAISD_fSG_Li256ELb1ELb0EEENS1_25SingleTileBwdLPTSchedulerILb1ELi128ELb0EEEEEEEEEvNT_6ParamsE,(.L_x_7397 - _ZN7cutlass13device_kernelIN5flash11enable_sm90INS1_16FlashAttnBwdSm90INS1_25CollectiveMainloopBwdSm90ILi2ELi2ELi2EN4cute5tupleIJNS5_1CILi1EEES8_S8_EEENS6_IJNS7_ILi96EEENS7_ILi128EEENS7_ILi64EEEEEENS_6half_tEfNS_4arch4Sm90ELb1ELb0ELb1ELb1ELb0ELb1ELb0ELb1ELi2ELi1ELi2ELi2ELb0EEENS1_24CollectiveEpilogueBwdGQAISD_fSG_Li256ELb1ELb0EEENS1_25SingleTileBwdLPTSchedulerILb1ELi128ELb0EEEEEEEEEvNT_6ParamsE)
        .other          _ZN7cutlass13device_kernelIN5flash11enable_sm90INS1_16FlashAttnBwdSm90INS1_25CollectiveMainloopBwdSm90ILi2ELi2ELi2EN4cute5tupleIJNS5_1CILi1EEES8_S8_EEENS6_IJNS7_ILi96EEENS7_ILi128EEENS7_ILi64EEEEEENS_6half_tEfNS_4arch4Sm90ELb1ELb0ELb1ELb1ELb0ELb1ELb0ELb1ELi2ELi1ELi2ELi2ELb0EEENS1_24CollectiveEpilogueBwdGQAISD_fSG_Li256ELb1ELb0EEENS1_25SingleTileBwdLPTSchedulerILb1ELi128ELb0EEEEEEEEEvNT_6ParamsE,@"STO_CUDA_ENTRY STV_DEFAULT"
_ZN7cutlass13device_kernelIN5flash11enable_sm90INS1_16FlashAttnBwdSm90INS1_25CollectiveMainloopBwdSm90ILi2ELi2ELi2EN4cute5tupleIJNS5_1CILi1EEES8_S8_EEENS6_IJNS7_ILi96EEENS7_ILi128EEENS7_ILi64EEEEEENS_6half_tEfNS_4arch4Sm90ELb1ELb0ELb1ELb1ELb0ELb1ELb0ELb1ELi2ELi1ELi2ELi2ELb0EEENS1_24CollectiveEpilogueBwdGQAISD_fSG_Li256ELb1ELb0EEENS1_25SingleTileBwdLPTSchedulerILb1ELi128ELb0EEEEEEEEEvNT_6ParamsE:
        /* <DEDUP_REMOVED lines=23> */
.L_x_3345:
[----:B------:R-:W-:Y:S05]  /*0170*/  BSYNC B0 ;  /* 0x0000000000007941 */ /* 0x000fea0003800000 */
.L_x_3344:
        /* <DEDUP_REMOVED lines=34> */
.L_x_3346:
        /* <DEDUP_REMOVED lines=22> */
.L_x_3347:
        /* <DEDUP_REMOVED lines=9> */
.L_x_3350:
        /* <DEDUP_REMOVED lines=24> */
[----:B------:R-:W1:Y:S01]  /*0710*/  LDC R2, c[0x0][0x8e4] ;  /* 0x00023900ff027b82 */ /* 0x000e620000000800 */
[----:B------:R-:W-:Y:S02]  /*0720*/  MOV R3, UR4 ;  /* 0x0000000400037c02 */ /* 0x000fe40008000f00 */
[----:B-1----:R-:W-:-:S13]  /*0730*/  ISETP.NE.AND P0, PT, R2, 0x1, PT ;  /* 0x000000010200780c */ /* 0x002fda0003f05270 */
[----:B------:R-:W1:Y:S02]  /*0740*/  @P0 LDC.64 R4, c[0x0][0x8e8] ;  /* 0x00023a00ff040b82 */ /* 0x000e640000000a00 */
[----:B-1----:R-:W-:-:S05]  /*0750*/  @P0 IMAD.HI.U32 R0, R4, UR4, RZ ;  /* 0x0000000404000c27 */ /* 0x002fca000f8e00ff */
[----:B------:R-:W-:-:S05]  /*0760*/  @P0 SHF.R.U32.HI R3, RZ, R5, R0 ;  /* 0x00000005ff030219 */ /* 0x000fca0000011600 */
[----:B------:R1:W-:Y:S01]  /*0770*/  STL [R1+0x30], R3 ;  /* 0x0000300301007387 */ /* 0x0003e20000100800 */
[----:B------:R-:W-:Y:S01]  /*0780*/  IMAD R0, R3, R2, RZ ;  /* 0x0000000203007224 */ /* 0x000fe200078e02ff */
[----:B------:R-:W-:Y:S06]  /*0790*/  BRA `(.L_x_3352) ;  /* 0x0000000000207947 */ /* 0x000fec0003800000 */
.L_x_3351:
        /* <DEDUP_REMOVED lines=8> */
.L_x_3352:
[----:B------:R-:W3:Y:S01]  /*0820*/  LDC R2, c[0x0][0x8c0] ;  /* 0x00023000ff027b82 */ /* 0x000ee20000000800 */
[----:B------:R-:W-:Y:S01]  /*0830*/  IADD3 R0, -R0, UR4, RZ ;  /* 0x0000000400007c10 */ /* 0x000fe2000fffe1ff */
[----:B------:R-:W-:Y:S02]  /*0840*/  ULDC.64 UR4, c[0x0][0x900] ;  /* 0x0002400000047ab9 */ /* 0x000fe40000000a00 */
[----:B------:R-:W-:-:S04]  /*0850*/  ISETP.NE.U32.AND P0, PT, RZ, UR4, PT ;  /* 0x00000004ff007c0c */ /* 0x000fc8000bf05070 */
[----:B------:R-:W4:Y:S01]  /*0860*/  LDC R5, c[0x0][0x8cc] ;  /* 0x00023300ff057b82 */ /* 0x000f220000000800 */
[----:B------:R-:W-:Y:S02]  /*0870*/  ISETP.NE.AND.EX P0, PT, RZ, UR5, PT, P0 ;  /* 0x00000005ff007c0c */ /* 0x000fe4000bf05300 */
[----:B---3--:R-:W-:Y:S01]  /*0880*/  ISETP.NE.AND P1, PT, R2, 0x1, PT ;  /* 0x000000010200780c */ /* 0x008fe20003f25270 */
[----:B----4-:R-:W-:-:S04]  /*0890*/  IMAD R4, R5, UR6, R0 ;  /* 0x0000000605047c24 */ /* 0x010fc8000f8e0200 */
[----:B------:R-:W-:-:S08]  /*08a0*/  IMAD.MOV.U32 R5, RZ, RZ, R4 ;  /* 0x000000ffff057224 */ /* 0x000fd000078e0004 */
[----:B-12---:R-:W1:Y:S08]  /*08b0*/  @P1 LDC R3, c[0x0][0x8c4] ;  /* 0x00023100ff031b82 */ /* 0x006e700000000800 */
[----:B------:R-:W2:Y:S01]  /*08c0*/  @P1 LDC R7, c[0x0][0x8c8] ;  /* 0x00023200ff071b82 */ /* 0x000ea20000000800 */
[----:B-1----:R-:W-:-:S05]  /*08d0*/  @P1 IMAD.HI.U32 R0, R4, R3, RZ ;  /* 0x0000000304001227 */ /* 0x002fca00078e00ff */
[----:B--2---:R-:W-:-:S05]  /*08e0*/  @P1 SHF.R.U32.HI R5, RZ, R7, R0 ;  /* 0x00000007ff051219 */ /* 0x004fca0000011600 */
[----:B------:R-:W-:-:S04]  /*08f0*/  IMAD.MOV R3, RZ, RZ, -R5 ;  /* 0x000000ffff037224 */ /* 0x000fc800078e0a05 */
[----:B------:R-:W-:-:S05]  /*0900*/  IMAD R0, R2, R3, R4 ;  /* 0x0000000302007224 */ /* 0x000fca00078e0204 */
[----:B------:R1:W-:Y:S01]  /*0910*/  STL [R1+0x38], R0 ;  /* 0x0000380001007387 */ /* 0x0003e20000100800 */
[----:B------:R-:W-:Y:S05]  /*0920*/  @!P0 BRA `(.L_x_3353) ;  /* 0x0000000000108947 */ /* 0x000fea0003800000 */
[----:B------:R-:W2:Y:S02]  /*0930*/  LDC.64 R2, c[0x0][0x900] ;  /* 0x00024000ff027b82 */ /* 0x000ea40000000a00 */
[----:B--2---:R-:W-:-:S05]  /*0940*/  IMAD.WIDE R2, R5, 0x4, R2 ;  /* 0x0000000405027825 */ /* 0x004fca00078e0202 */
[----:B-1----:R2:W5:Y:S01]  /*0950*/  LDG.E R0, desc[UR36][R2.64] ;  /* 0x0000002402007981 */ /* 0x002562000c1e1900 */
[----:B------:R-:W-:Y:S05]  /*0960*/  BRA `(.L_x_3354) ;  /* 0x00000000002c7947 */ /* 0x000fea0003800000 */
.L_x_3353:
[----:B------:R-:W-:Y:S02]  /*0970*/  ULDC.64 UR4, c[0x0][0x8f8] ;  /* 0x00023e0000047ab9 */ /* 0x000fe40000000a00 */
[----:B------:R-:W-:-:S04]  /*0980*/  ISETP.NE.U32.AND P0, PT, RZ, UR4, PT ;  /* 0x00000004ff007c0c */ /* 0x000fc8000bf05070 */
[----:B------:R-:W-:-:S13]  /*0990*/  ISETP.NE.AND.EX P0, PT, RZ, UR5, PT, P0 ;  /* 0x00000005ff007c0c */ /* 0x000fda000bf05300 */
[----:B------:R-:W-:Y:S05]  /*09a0*/  @!P0 BRA `(.L_x_3355) ;  /* 0x0000000000188947 */ /* 0x000fea0003800000 */
[----:B------:R-:W2:Y:S02]  /*09b0*/  LDC.64 R2, c[0x0][0x8f8] ;  /* 0x00023e00ff027b82 */ /* 0x000ea40000000a00 */
[----:B--2---:R-:W-:-:S05]  /*09c0*/  IMAD.WIDE R2, R5, 0x4, R2 ;  /* 0x0000000405027825 */ /* 0x004fca00078e0202 */
[----:B-1----:R-:W2:Y:S04]  /*09d0*/  LDG.E R0, desc[UR36][R2.64] ;  /* 0x0000002402007981 */ /* 0x002ea8000c1e1900 */
[----:B------:R-:W2:Y:S02]  /*09e0*/  LDG.E R7, desc[UR36][R2.64+0x4] ;  /* 0x0000042402077981 */ /* 0x000ea4000c1e1900 */
[----:B--2---:R-:W-:Y:S01]  /*09f0*/  IADD3 R0, -R0, R7, RZ ;  /* 0x0000000700007210 */ /* 0x004fe20007ffe1ff */
[----:B------:R-:W-:Y:S06]  /*0a00*/  BRA `(.L_x_3354) ;  /* 0x0000000000047947 */ /* 0x000fec0003800000 */
.L_x_3355:
[----:B-1----:R-:W1:Y:S02]  /*0a10*/  LDC R0, c[0x0][0x8f4] ;  /* 0x00023d00ff007b82 */ /* 0x002e640000000800 */
.L_x_3354:
[----:B------:R-:W3:Y:S01]  /*0a20*/  LDL R4, [R1+0x30] ;  /* 0x0000300001047983 */ /* 0x000ee20000100800 */
[----:B-1---5:R-:W-:-:S05]  /*0a30*/  VIADD R0, R0, 0x7f ;  /* 0x0000007f00007836 */ /* 0x022fca0000000000 */
[----:B--2---:R-:W-:-:S04]  /*0a40*/  SHF.R.S32.HI R3, RZ, 0x1f, R0 ;  /* 0x0000001fff037819 */ /* 0x004fc80000011400 */
[----:B------:R-:W-:-:S04]  /*0a50*/  LEA.HI R3, R3, R0, RZ, 0x7 ;  /* 0x0000000003037211 */ /* 0x000fc800078f38ff */
[----:B------:R-:W-:-:S04]  /*0a60*/  SHF.R.S32.HI R3, RZ, 0x7, R3 ;  /* 0x00000007ff037819 */ /* 0x000fc80000011403 */
[----:B---3--:R-:W-:-:S04]  /*0a70*/  ISETP.GE.AND P0, PT, R4, R3, PT ;  /* 0x000000030400720c */ /* 0x008fc80003f06270 */
[----:B------:R-:W-:-:S04]  /*0a80*/  SEL R6, R5, 0xffffffff, !P0 ;  /* 0xffffffff05067807 */ /* 0x000fc80004000000 */
[----:B------:R-:W-:Y:S01]  /*0a90*/  ISETP.GE.AND P0, PT, R6, RZ, PT ;  /* 0x000000ff0600720c */ /* 0x000fe20003f06270 */
[----:B------:R1:W-:-:S12]  /*0aa0*/  STL [R1+0x34], R6 ;  /* 0x0000340601007387 */ /* 0x0003d80000100800 */
[----:B-1----:R-:W-:Y:S05]  /*0ab0*/  @!P0 BRA `(.L_x_3356) ;  /* 0x000000d800748947 */ /* 0x002fea0003800000 */
[----:B------:R-:W1:Y:S01]  /*0ac0*/  LDC R0, c[0x0][0x290] ;  /* 0x0000a400ff007b82 */ /* 0x000e620000000800 */
[----:B------:R-:W2:Y:S01]  /*0ad0*/  S2R R2, SR_TID.X ;  /* 0x0000000000027919 */ /* 0x000ea20000002100 */
[----:B------:R-:W-:Y:S02]  /*0ae0*/  ULDC.64 UR4, c[0x0][0x780] ;  /* 0x0001e00000047ab9 */ /* 0x000fe40000000a00 */
[----:B------:R-:W-:-:S04]  /*0af0*/  ISETP.NE.U32.AND P0, PT, RZ, UR4, PT ;  /* 0x00000004ff007c0c */ /* 0x000fc8000bf05070 */
[----:B------:R-:W-:Y:S01]  /*0b00*/  ISETP.NE.AND.EX P0, PT, RZ, UR5, PT, P0 ;  /* 0x00000005ff007c0c */ /* 0x000fe2000bf05300 */
[----:B-1----:R1:W-:Y:S01]  /*0b10*/  STL [R1+0x10], R0 ;  /* 0x0000100001007387 */ /* 0x0023e20000100800 */
[----:B--2---:R-:W-:-:S11]  /*0b20*/  VIADD R18, R2, 0xffffff80 ;  /* 0xffffff8002127836 */ /* 0x004fd60000000000 */
[----:B------:R-:W-:Y:S05]  /*0b30*/  @!P0 BRA `(.L_x_3357) ;  /* 0x0000000000108947 */ /* 0x000fea0003800000 */
[----:B------:R-:W2:Y:S02]  /*0b40*/  LDC.64 R236, c[0x0][0x780] ;  /* 0x0001e000ffec7b82 */ /* 0x000ea40000000a00 */
[----:B--2---:R-:W-:-:S06]  /*0b50*/  IMAD.WIDE R236, R6, 0x4, R236 ;  /* 0x0000000406ec7825 */ /* 0x004fcc00078e02ec */
[----:B------:R2:W5:Y:S01]  /*0b60*/  LDG.E R236, desc[UR36][R236.64] ;  /* 0x00000024ecec7981 */ /* 0x000562000c1e1900 */
[----:B------:R-:W-:Y:S05]  /*0b70*/  BRA `(.L_x_3358) ;  /* 0x0000000000287947 */ /* 0x000fea0003800000 */
.L_x_3357:
[----:B------:R-:W-:Y:S01]  /*0b80*/  ULDC.64 UR4, c[0x0][0x770] ;  /* 0x0001dc0000047ab9 */ /* 0x000fe20000000a00 */
[----:B------:R-:W3:Y:S01]  /*0b90*/  LDC R236, c[0x0][0x280] ;  /* 0x0000a000ffec7b82 */ /* 0x000ee20000000800 */
[----:B------:R-:W-:-:S04]  /*0ba0*/  ISETP.NE.U32.AND P0, PT, RZ, UR4, PT ;  /* 0x00000004ff007c0c */ /* 0x000fc8000bf05070 */
[----:B------:R-:W-:-:S13]  /*0bb0*/  ISETP.NE.AND.EX P0, PT, RZ, UR5, PT, P0 ;  /* 0x00000005ff007c0c */ /* 0x000fda000bf05300 */
[----:B------:R-:W-:Y:S05]  /*0bc0*/  @!P0 BRA `(.L_x_3358) ;  /* 0x0000000000148947 */ /* 0x000fea0003800000 */
[----:B------:R-:W2:Y:S02]  /*0bd0*/  LDC.64 R2, c[0x0][0x770] ;  /* 0x0001dc00ff027b82 */ /* 0x000ea40000000a00 */
[----:B--2---:R-:W-:-:S05]  /*0be0*/  IMAD.WIDE R2, R6, 0x4, R2 ;  /* 0x0000000406027825 */ /* 0x004fca00078e0202 */
[----:B---3--:R-:W2:Y:S04]  /*0bf0*/  LDG.E R236, desc[UR36][R2.64] ;  /* 0x0000002402ec7981 */ /* 0x008ea8000c1e1900 */
[----:B------:R-:W2:Y:S02]  /*0c00*/  LDG.E R5, desc[UR36][R2.64+0x4] ;  /* 0x0000042402057981 */ /* 0x000ea4000c1e1900 */
[----:B--2---:R-:W-:-:S07]  /*0c10*/  IMAD.IADD R236, R5, 0x1, -R236 ;  /* 0x0000000105ec7824 */ /* 0x004fce00078e0aec */
.L_x_3358:
[----:B------:R-:W-:Y:S02]  /*0c20*/  ULDC.64 UR4, c[0x0][0x788] ;  /* 0x0001e20000047ab9 */ /* 0x000fe40000000a00 */
[----:B------:R-:W-:-:S04]  /*0c30*/  ISETP.NE.U32.AND P0, PT, RZ, UR4, PT ;  /* 0x00000004ff007c0c */ /* 0x000fc8000bf05070 */
[----:B------:R-:W-:-:S13]  /*0c40*/  ISETP.NE.AND.EX P0, PT, RZ, UR5, PT, P0 ;  /* 0x00000005ff007c0c */ /* 0x000fda000bf05300 */
[----:B------:R-:W-:Y:S05]  /*0c50*/  @!P0 BRA `(.L_x_3359) ;  /* 0x0000000000148947 */ /* 0x000fea0003800000 */
[----:B------:R-:W4:Y:S02]  /*0c60*/  LDC.64 R2, c[0x0][0x788] ;  /* 0x0001e200ff027b82 */ /* 0x000f240000000a00 */
[----:B----4-:R-:W-:-:S05]  /*0c70*/  IMAD.WIDE R2, R6, 0x4, R2 ;  /* 0x0000000406027825 */ /* 0x010fca00078e0202 */
[----:B-1----:R-:W4:Y:S04]  /*0c80*/  LDG.E R0, desc[UR36][R2.64] ;  /* 0x0000002402007981 */ /* 0x002f28000c1e1900 */
[----:B----4-:R1:W-:Y:S01]  /*0c90*/  STL [R1+0x10], R0 ;  /* 0x0000100001007387 */ /* 0x0103e20000100800 */
[----:B------:R-:W-:Y:S05]  /*0ca0*/  BRA `(.L_x_3360) ;  /* 0x0000000000287947 */ /* 0x000fea0003800000 */
.L_x_3359:
[----:B------:R-:W-:Y:S02]  /*0cb0*/  ULDC.64 UR4, c[0x0][0x778] ;  /* 0x0001de0000047ab9 */ /* 0x000fe40000000a00 */
[----:B------:R-:W-:-:S04]  /*0cc0*/  ISETP.NE.U32.AND P0, PT, RZ, UR4, PT ;  /* 0x00000004ff007c0c */ /* 0x000fc8000bf05070 */
[----:B------:R-:W-:-:S13]  /*0cd0*/  ISETP.NE.AND.EX P0, PT, RZ, UR5, PT, P0 ;  /* 0x00000005ff007c0c */ /* 0x000fda000bf05300 */
[----:B------:R-:W-:Y:S05]  /*0ce0*/  @!P0 BRA `(.L_x_3360) ;  /* 0x0000000000188947 */ /* 0x000fea0003800000 */
[----:B------:R-:W4:Y:S02]  /*0cf0*/  LDC.64 R2, c[0x0][0x778] ;  /* 0x0001de00ff027b82 */ /* 0x000f240000000a00 */
[----:B----4-:R-:W-:-:S05]  /*0d00*/  IMAD.WIDE R2, R6, 0x4, R2 ;  /* 0x0000000406027825 */ /* 0x010fca00078e0202 */
[----:B-1----:R-:W4:Y:S04]  /*0d10*/  LDG.E R0, desc[UR36][R2.64] ;  /* 0x0000002402007981 */ /* 0x002f28000c1e1900 */
[----:B------:R-:W4:Y:S02]  /*0d20*/  LDG.E R5, desc[UR36][R2.64+0x4] ;  /* 0x0000042402057981 */ /* 0x000f24000c1e1900 */
[----:B----4-:R-:W-:-:S05]  /*0d30*/  IADD3 R0, -R0, R5, RZ ;  /* 0x0000000500007210 */ /* 0x010fca0007ffe1ff */
[----:B------:R4:W-:Y:S02]  /*0d40*/  STL [R1+0x10], R0 ;  /* 0x0000100001007387 */ /* 0x0009e40000100800 */
.L_x_3360:
[----:B-1--4-:R-:W3:Y:S01]  /*0d50*/  LDL R0, [R1+0x10] ;  /* 0x0000100001007983 */ /* 0x012ee20000100800 */
[----:B------:R-:W1:Y:S01]  /*0d60*/  LDC R3, c[0x0][0x74c] ;  /* 0x0001d300ff037b82 */ /* 0x000e620000000800 */
[----:B------:R-:W-:Y:S02]  /*0d70*/  PLOP3.LUT P0, PT, PT, PT, PT, 0x80, 0x0 ;  /* 0x000000000000781c */ /* 0x000fe40003f0f070 */
        /* <DEDUP_REMOVED lines=32> */
[----:B---3-5:R-:W-:-:S04]  /*0f80*/  IMAD.IADD R0, R236, 0x1, -R0 ;  /* 0x00000001ec007824 */ /* 0x028fc800078e0a00 */
[----:B------:R-:W-:Y:S02]  /*0f90*/  IMAD R2, R4, 0x80, R0 ;  /* 0x0000008004027824 */ /* 0x000fe400078e0200 */
[----:B------:R-:W-:-:S03]  /*0fa0*/  VIADD R0, R236, 0x5f ;  /* 0x0000005fec007836 */ /* 0x000fc60000000000 */
[----:B-1----:R-:W-:Y:S01]  /*0fb0*/  IADD3 R2, R2, -R3, RZ ;  /* 0x8000000302027210 */ /* 0x002fe20007ffe0ff */
        /* <DEDUP_REMOVED lines=10> */
[----:B------:R-:W-:-:S04]  /*1060*/  MOV R0, RZ ;  /* 0x000000ff00007202 */ /* 0x000fc80000000f00 */
[----:B------:R-:W-:-:S13]  /*1070*/  LOP3.LUT P0, RZ, R0, 0x3ff, RZ, 0xc0, !PT ;  /* 0x000003ff00ff7812 */ /* 0x000fda000780c0ff */
[----:B------:R-:W-:Y:S05]  /*1080*/  @!P0 BRA `(.L_x_3362) ;  /* 0x00000000007c8947 */ /* 0x000fea0003800000 */
[----:B------:R-:W-:Y:S01]  /*1090*/  MOV R2, 0x0 ;  /* 0x0000000000027802 */ /* 0x000fe20000000f00 */
[----:B------:R-:W-:Y:S01]  /*10a0*/  ULDC.64 UR4, c[0x4][0x90] ;  /* 0x0100240000047ab9 */ /* 0x000fe20000000a00 */
[----:B------:R-:W-:Y:S01]  /*10b0*/  ULDC.64 UR6, c[0x4][0x28] ;  /* 0x01000a0000067ab9 */ /* 0x000fe20000000a00 */
[----:B------:R-:W-:Y:S01]  /*10c0*/  IMAD.U32 R4, RZ, RZ, UR4 ;  /* 0x00000004ff047e24 */ /* 0x000fe2000f8e00ff */
[----:B------:R1:W3:Y:S01]  /*10d0*/  LDC.64 R14, c[0x4][R2] ;  /* 0x01000000020e7b82 */ /* 0x0002e20000000a00 */
        /* <DEDUP_REMOVED lines=10> */
[----:B--23--:R-:W-:Y:S05]  /*1180*/  CALL.ABS.NOINC R14 ;  /* 0x000000000e007343 */ /* 0x00cfea0003c00000 */
.L_x_3363:
        /* <DEDUP_REMOVED lines=15> */
.L_x_3362:
        /* <DEDUP_REMOVED lines=21> */
[----:B--23--:R-:W-:Y:S05]  /*13d0*/  CALL.ABS.NOINC R14 ;  /* 0x000000000e007343 */ /* 0x00cfea0003c00000 */
.L_x_3365:
        /* <DEDUP_REMOVED lines=15> */
.L_x_3364:
[----:B------:R-:W-:Y:S01]  /*14d0*/  SHF.R.S32.HI R7, RZ, 0x1f, R18 ;  /* 0x0000001fff077819 */ /* 0x000fe20000011412 */
[----:B------:R-:W-:-:S03]  /*14e0*/  UMOV UR4, 0xffffffff ;  /* 0xffffffff00047882 */ /* 0x000fc60000000000 */
[----:B------:R-:W-:-:S04]  /*14f0*/  LEA.HI R0, R7, R18, RZ, 0x7 ;  /* 0x0000001207007211 */ /* 0x000fc800078f38ff */
[----:B------:R-:W-:Y:S01]  /*1500*/  SHF.R.S32.HI R13, RZ, 0x7, R0 ;  /* 0x00000007ff0d7819 */ /* 0x000fe20000011400 */
[----:B------:R-:W-:Y:S06]  /*1510*/  BRA.DIV UR4, `(.L_x_3366) ;  /* 0x000000ce04e47947 */ /* 0x000fec000b800000 */
[----:B------:R1:W3:Y:S02]  /*1520*/  SHFL.IDX PT, R14, R13, RZ, 0x1f ;  /* 0x00001fff0d0e7589 */ /* 0x0002e400000e0000 */
.L_x_3464:
[----:B------:R-:W-:Y:S02]  /*1530*/  SHF.L.U32 R2, RZ, 0x1f, RZ ;  /* 0x0000001fff027819 */ /* 0x000fe400000006ff */
[CC--:B------:R-:W-:Y:S02]  /*1540*/  LEA.HI R8, R7.reuse, R18.reuse, RZ, 0x5 ;  /* 0x0000001207087211 */ /* 0x0c0fe400078f28ff */
[----:B------:R-:W4:Y:S01]  /*1550*/  SYNCS.PHASECHK.TRANS64.TRYWAIT P0, [R17+URZ+0x26800], R2 ;  /* 0x02680002110075a7 */ /* 0x000f22000800017f */
[----:B------:R-:W-:Y:S01]  /*1560*/  LEA.HI R5, R7, R18, RZ, 0x4 ;  /* 0x0000001207057211 */ /* 0x000fe200078f20ff */
[----:B----4-:R-:W-:Y:S06]  /*1570*/  @P0 BRA `(.L_x_3367) ;  /* 0x0000000000080947 */ /* 0x010fec0003800000 */
[----:B------:R-:W4:Y:S02]  /*1580*/  SYNCS.PHASECHK.TRANS64.TRYWAIT P0, [R17+URZ+0x26800], R2 ;  /* 0x02680002110075a7 */ /* 0x000f24000800017f */
[----:B----4-:R-:W-:Y:S05]  /*1590*/  @!P0 BRA `(.L_x_3368) ;  /* 0x000000cc00e08947 */ /* 0x010fea0003800000 */
.L_x_3367:
[----:B------:R-:W5:Y:S04]  /*15a0*/  LDL R12, [R1+0x10] ;  /* 0x00001000010c7983 */ /* 0x000f680000100800 */
[----:B------:R-:W2:Y:S01]  /*15b0*/  LDL R11, [R1+0x30] ;  /* 0x00003000010b7983 */ /* 0x000ea20000100800 */
[----:B----4-:R-:W-:Y:S01]  /*15c0*/  SHF.R.S32.HI R2, RZ, 0x5, R8 ;  /* 0x00000005ff027819 */ /* 0x010fe20000011408 */
[----:B------:R-:W-:Y:S01]  /*15d0*/  IMAD.SHL.U32 R3, R18, 0x40, RZ ;  /* 0x0000004012037824 */ /* 0x000fe200078e00ff */
[----:B------:R-:W-:Y:S01]  /*15e0*/  SHF.R.S32.HI R6, RZ, 0x4, R5 ;  /* 0x00000004ff067819 */ /* 0x000fe20000011405 */
[----:B------:R-:W4:Y:S01]  /*15f0*/  LDL R15, [R1+0x2c] ;  /* 0x00002c00010f7983 */ /* 0x000f220000100800 */
[----:B------:R-:W-:Y:S01]  /*1600*/  ULDC UR4, c[0x0][0x74c] ;  /* 0x0001d30000047ab9 */ /* 0x000fe20000000800 */
[----:B------:R-:W-:Y:S01]  /*1610*/  IMAD.SHL.U32 R4, R2, 0x10, RZ ;  /* 0x0000001002047824 */ /* 0x000fe200078e00ff */
[----:B------:R-:W-:-:S02]  /*1620*/  LEA.HI R9, R5, R6, RZ, 0x1 ;  /* 0x0000000605097211 */ /* 0x000fc400078f08ff */
[----:B------:R-:W-:Y:S02]  /*1630*/  LOP3.LUT R3, R3, 0x1c0, RZ, 0xc0, !PT ;  /* 0x000001c003037812 */ /* 0x000fe400078ec0ff */
[----:B------:R-:W-:Y:S02]  /*1640*/  LOP3.LUT R9, R9, 0x7ffffe, RZ, 0xc0, !PT ;  /* 0x007ffffe09097812 */ /* 0x000fe400078ec0ff */
[----:B------:R-:W-:Y:S02]  /*1650*/  LEA.HI R2, R7, R18, RZ, 0x3 ;  /* 0x0000001207027211 */ /* 0x000fe400078f18ff */
[----:B------:R-:W-:Y:S01]  /*1660*/  LOP3.LUT R5, R3, 0x30, R4, 0xf8, !PT ;  /* 0x0000003003057812 */ /* 0x000fe200078ef804 */
[----:B------:R-:W-:Y:S01]  /*1670*/  IMAD.IADD R6, R6, 0x1, -R9 ;  /* 0x0000000106067824 */ /* 0x000fe200078e0a09 */
[----:B------:R-:W-:Y:S02]  /*1680*/  SHF.R.U32.HI R3, RZ, 0x3, R3 ;  /* 0x00000003ff037819 */ /* 0x000fe40000011603 */
[----:B------:R-:W-:Y:S01]  /*1690*/  LOP3.LUT R4, R5, 0x8, R2, 0xf8, !PT ;  /* 0x0000000805047812 */ /* 0x000fe200078ef802 */
[----:B------:R-:W-:Y:S01]  /*16a0*/  IMAD R6, R13, 0xc, R6 ;  /* 0x0000000c0d067824 */ /* 0x000fe200078e0206 */
[----:B---3--:R-:W-:-:S02]  /*16b0*/  LEA.HI R2, R14, R14, RZ, 0x1 ;  /* 0x0000000e0e027211 */ /* 0x008fc400078f08ff */
[----:B------:R-:W-:Y:S02]  /*16c0*/  LOP3.LUT R3, R4, R3, RZ, 0x3c, !PT ;  /* 0x0000000304037212 */ /* 0x000fe400078e3cff */
[----:B------:R-:W-:Y:S02]  /*16d0*/  LOP3.LUT R5, R2, 0xfffffffe, RZ, 0xc0, !PT ;  /* 0xfffffffe02057812 */ /* 0x000fe400078ec0ff */
[----:B------:R-:W-:Y:S02]  /*16e0*/  LEA R2, R6, R3, 0x9 ;  /* 0x0000000306027211 */ /* 0x000fe400078e48ff */
[----:B------:R-:W-:Y:S01]  /*16f0*/  LOP3.LUT R3, R0, 0xffffff80, RZ, 0xc0, !PT ;  /* 0xffffff8000037812 */ /* 0x000fe200078ec0ff */
[----:B------:R-:W-:-:S04]  /*1700*/  IMAD.IADD R5, R14, 0x1, -R5 ;  /* 0x000000010e057824 */ /* 0x000fc800078e0a05 */
[----:B------:R-:W-:-:S05]  /*1710*/  IMAD.IADD R6, R18, 0x1, -R3 ;  /* 0x0000000112067824 */ /* 0x000fca00078e0a03 */
[--C-:B------:R-:W-:Y:S01]  /*1720*/  SHF.R.S32.HI R14, RZ, 0x1f, R6.reuse ;  /* 0x0000001fff0e7819 */ /* 0x100fe20000011406 */
[----:B------:R3:W-:Y:S04]  /*1730*/  STL [R1+0x18], R2 ;  /* 0x0000180201007387 */ /* 0x0007e80000100800 */
[----:B------:R1:W-:Y:S01]  /*1740*/  STL [R1+0x20], R14 ;  /* 0x0000200e01007387 */ /* 0x0003e20000100800 */
[----:B---3--:R-:W-:-:S05]  /*1750*/  IMAD R2, R13, 0x300, R6 ;  /* 0x000003000d027824 */ /* 0x008fca00078e0206 */
[----:B------:R-:W-:Y:S01]  /*1760*/  SHF.L.U32 R2, R2, 0x2, RZ ;  /* 0x0000000202027819 */ /* 0x000fe200000006ff */
        /* <DEDUP_REMOVED lines=34> */
[----:B------:R-:W-:Y:S01]  /*1990*/  IMAD R2, R2, 0x4, R17 ;  /* 0x0000000402027824 */ /* 0x000fe200078e0211 */
[----:B-----5:R-:W-:-:S04]  /*19a0*/  IADD3 R10, -R12, 0x7f, R236 ;  /* 0x0000007f0c0a7810 */ /* 0x020fc80007ffe1ec */
[----:B--2---:R-:W-:-:S05]  /*19b0*/  LEA R10, R11, R10, 0x7 ;  /* 0x0000000a0b0a7211 */ /* 0x004fca00078e38ff */
[----:B------:R-:W-:-:S04]  /*19c0*/  VIADD R10, R10, -UR4 ;  /* 0x800000040a0a7c36 */ /* 0x000fc80008000000 */
[----:B------:R-:W-:-:S05]  /*19d0*/  IMAD.HI R10, R10, 0x2aaaaaab, RZ ;  /* 0x2aaaaaab0a0a7827 */ /* 0x000fca00078e02ff */
[----:B------:R-:W-:-:S04]  /*19e0*/  SHF.R.U32.HI R9, RZ, 0x1f, R10 ;  /* 0x0000001fff097819 */ /* 0x000fc8000001160a */
[----:B------:R-:W-:Y:S02]  /*19f0*/  LEA.HI.SX32 R9, R10, R9, 0x1c ;  /* 0x000000090a097211 */ /* 0x000fe400078fe2ff */
[----:B------:R-:W-:Y:S02]  /*1a00*/  LEA.HI R10, R14, R6, RZ, 0x2 ;  /* 0x000000060e0a7211 */ /* 0x000fe400078f10ff */
[----:B----4-:R-:W-:-:S03]  /*1a10*/  VIADDMNMX R237, R9, 0x1, R15, PT ;  /* 0x0000000109ed7846 */ /* 0x010fc6000380010f */
[----:B------:R1:W-:Y:S01]  /*1a20*/  STL [R1+0x14], R10 ;  /* 0x0000140a01007387 */ /* 0x0003e20000100800 */
[----:B------:R-:W-:Y:S02]  /*1a30*/  ISETP.GE.AND P0, PT, R16, R237, PT ;  /* 0x000000ed1000720c */ /* 0x000fe40003f06270 */
[----:B------:R-:W-:-:S05]  /*1a40*/  LOP3.LUT R3, R10, 0xfffffffc, RZ, 0xc0, !PT ;  /* 0xfffffffc0a037812 */ /* 0x000fca00078ec0ff */
[----:B------:R-:W-:-:S06]  /*1a50*/  IMAD.IADD R3, R6, 0x1, -R3 ;  /* 0x0000000106037824 */ /* 0x000fcc00078e0a03 */
[----:B-1----:R-:W-:Y:S05]  /*1a60*/  @P0 BRA `(.L_x_3369) ;  /* 0x0000004000e80947 */ /* 0x002fea0003800000 */
        /* <DEDUP_REMOVED lines=12> */
[----:B------:R-:W-:Y:S02]  /*1b30*/  IADD3 R22, R13, -R6, RZ ;  /* 0x800000060d167210 */ /* 0x000fe40007ffe0ff */
[----:B------:R-:W-:Y:S02]  /*1b40*/  CS2R R144, SRZ ;  /* 0x0000000000907805 */ /* 0x000fe4000001ff00 */
        /* <DEDUP_REMOVED lines=8> */
[----:B------:R-:W-:Y:S01]  /*1bd0*/  LOP3.LUT R9, R6, 0xfffffffc, RZ, 0xc0, !PT ;  /* 0xfffffffc06097812 */ /* 0x000fe200078ec0ff */
[C---:B------:R-:W-:Y:S01]  /*1be0*/  VIADD R8, R11.reuse, 0x8 ;  /* 0x000000080b087836 */ /* 0x040fe20000000000 */
[--C-:B------:R-:W-:Y:S01]  /*1bf0*/  SHF.R.S32.HI R14, RZ, 0x2, R10.reuse ;  /* 0x00000002ff0e7819 */ /* 0x100fe2000001140a */
[----:B------:R-:W-:Y:S01]  /*1c00*/  VIADD R15, R11, 0x10 ;  /* 0x000000100b0f7836 */ /* 0x000fe20000000000 */
        /* <DEDUP_REMOVED lines=18> */
[----:B------:R-:W-:Y:S01]  /*1d30*/  IADD3 R23, R23, R21, -R14 ;  /* 0x0000001517177210 */ /* 0x000fe20007ffe80e */
[----:B------:R-:W-:Y:S01]  /*1d40*/  IMAD.HI R20, R19, 0x2aaaaaab, RZ ;  /* 0x2aaaaaab13147827 */ /* 0x000fe200078e02ff */
[----:B------:R-:W-:Y:S02]  /*1d50*/  LOP3.LUT R4, R4, 0xfffffffe, RZ, 0xc0, !PT ;  /* 0xfffffffe04047812 */ /* 0x000fe400078ec0ff */
[----:B------:R-:W-:Y:S02]  /*1d60*/  CS2R R122, SRZ ;  /* 0x00000000007a7805 */ /* 0x000fe4000001ff00 */
[----:B------:R-:W-:Y:S02]  /*1d70*/  SHF.R.U32.HI R7, RZ, 0x1, R6 ;  /* 0x00000001ff077819 */ /* 0x000fe40000011606 */
[----:B------:R-:W-:Y:S02]  /*1d80*/  CS2R R120, SRZ ;  /* 0x0000000000787805 */ /* 0x000fe4000001ff00 */
[----:B------:R-:W-:-:S02]  /*1d90*/  SHF.R.U32.HI R14, RZ, 0x1, R13 ;  /* 0x00000001ff0e7819 */ /* 0x000fc4000001160d */
[----:B------:R-:W-:Y:S02]  /*1da0*/  CS2R R182, SRZ ;  /* 0x0000000000b67805 */ /* 0x000fe4000001ff00 */
[----:B------:R-:W-:Y:S02]  /*1db0*/  SHF.R.U32.HI R21, RZ, 0x1, R20 ;  /* 0x00000001ff157819 */ /* 0x000fe40000011614 */
[----:B------:R-:W-:Y:S02]  /*1dc0*/  CS2R R180, SRZ ;  /* 0x0000000000b47805 */ /* 0x000fe4000001ff00 */
[----:B------:R-:W-:Y:S02]  /*1dd0*/  IADD3 R4, R11, -R4, RZ ;  /* 0x800000040b047210 */ /* 0x000fe40007ffe0ff */
[----:B------:R-:W-:Y:S02]  /*1de0*/  CS2R R178, SRZ ;  /* 0x0000000000b27805 */ /* 0x000fe4000001ff00 */
[----:B------:R-:W-:-:S02]  /*1df0*/  LEA.HI R7, R6, R7, RZ, 0x1 ;  /* 0x0000000706077211 */ /* 0x000fc400078f08ff */
[----:B------:R-:W-:Y:S02]  /*1e00*/  CS2R R176, SRZ ;  /* 0x0000000000b07805 */ /* 0x000fe4000001ff00 */
[----:B------:R-:W-:Y:S02]  /*1e10*/  LEA.HI R13, R13, R14, RZ, 0x1 ;  /* 0x0000000e0d0d7211 */ /* 0x000fe400078f08ff */
[----:B------:R-:W-:Y:S02]  /*1e20*/  CS2R R174, SRZ ;  /* 0x0000000000ae7805 */ /* 0x000fe4000001ff00 */
[----:B------:R-:W-:Y:S01]  /*1e30*/  LOP3.LUT R11, R10, 0xfffffffe, RZ, 0xc0, !PT ;  /* 0xfffffffe0a0b7812 */ /* 0x000fe200078ec0ff */
[----:B------:R-:W-:Y:S01]  /*1e40*/  IMAD R7, R7, -0xc, R0 ;  /* 0xfffffff407077824 */ /* 0x000fe200078e0200 */
[----:B------:R-:W-:Y:S01]  /*1e50*/  LEA.HI R20, R20, R21, RZ, 0x1 ;  /* 0x0000001514147211 */ /* 0x000fe200078f08ff */
[----:B------:R-:W-:Y:S01]  /*1e60*/  IMAD R12, R13, -0xc, R12 ;  /* 0xfffffff40d0c7824 */ /* 0x000fe200078e020c */
[----:B------:R-:W-:Y:S01]  /*1e70*/  LOP3.LUT R18, R18, 0xfffffffe, RZ, 0xc0, !PT ;  /* 0xfffffffe12127812 */ /* 0x000fe200078ec0ff */
[----:B------:R-:W-:Y:S01]  /*1e80*/  IMAD.IADD R11, R8, 0x1, -R11 ;  /* 0x00000001080b7824 */ /* 0x000fe200078e0a0b */
[----:B------:R-:W-:Y:S01]  /*1e90*/  CS2R R172, SRZ ;  /* 0x0000000000ac7805 */ /* 0x000fe2000001ff00 */
[----:B------:R-:W-:Y:S01]  /*1ea0*/  IMAD R19, R20, -0xc, R19 ;  /* 0xfffffff414137824 */ /* 0x000fe200078e0213 */
[----:B------:R-:W-:Y:S01]  /*1eb0*/  CS2R R170, SRZ ;  /* 0x0000000000aa7805 */ /* 0x000fe2000001ff00 */
[----:B------:R-:W-:Y:S01]  /*1ec0*/  IMAD.IADD R18, R15, 0x1, -R18 ;  /* 0x000000010f127824 */ /* 0x000fe200078e0a12 */
[----:B------:R-:W-:Y:S01]  /*1ed0*/  LEA R0, R12, R11, 0x3 ;  /* 0x0000000b0c007211 */ /* 0x000fe200078e18ff */
[----:B------:R-:W-:Y:S01]  /*1ee0*/  IMAD R4, R7, 0x8, R4 ;  /* 0x0000000807047824 */ /* 0x000fe200078e0204 */
[----:B------:R-:W-:Y:S01]  /*1ef0*/  CS2R R168, SRZ ;  /* 0x0000000000a87805 */ /* 0x000fe2000001ff00 */
[----:B------:R-:W-:Y:S01]  /*1f00*/  IMAD R6, R19, 0x8, R18 ;  /* 0x0000000813067824 */ /* 0x000fe200078e0212 */
[----:B------:R-:W-:Y:S01]  /*1f10*/  CS2R R166, SRZ ;  /* 0x0000000000a67805 */ /* 0x000fe2000001ff00 */
[----:B------:R-:W-:Y:S01]  /*1f20*/  IMAD R8, R22, -0x40, R23 ;  /* 0xffffffc016087824 */ /* 0x000fe200078e0217 */
[----:B------:R1:W-:Y:S01]  /*1f30*/  STL [R1+0x8], R4 ;  /* 0x0000080401007387 */ /* 0x0003e20000100800 */
[----:B------:R-:W-:-:S02]  /*1f40*/  CS2R R164, SRZ ;  /* 0x0000000000a47805 */ /* 0x000fc4000001ff00 */
[----:B------:R-:W-:Y:S02]  /*1f50*/  CS2R R162, SRZ ;  /* 0x0000000000a27805 */ /* 0x000fe4000001ff00 */
[----:B------:R-:W-:Y:S01]  /*1f60*/  CS2R R160, SRZ ;  /* 0x0000000000a07805 */ /* 0x000fe2000001ff00 */
[----:B------:R2:W-:Y:S01]  /*1f70*/  STL [R1+0x4], R0 ;  /* 0x0000040001007387 */ /* 0x0005e20000100800 */
[----:B------:R-:W-:Y:S02]  /*1f80*/  CS2R R158, SRZ ;  /* 0x00000000009e7805 */ /* 0x000fe4000001ff00 */
[----:B------:R-:W-:Y:S02]  /*1f90*/  CS2R R156, SRZ ;  /* 0x00000000009c7805 */ /* 0x000fe4000001ff00 */
[----:B------:R-:W-:Y:S01]  /*1fa0*/  CS2R R154, SRZ ;  /* 0x00000000009a7805 */ /* 0x000fe2000001ff00 */
[----:B------:R3:W-:Y:S01]  /*1fb0*/  STL [R1], R6 ;  /* 0x0000000601007387 */ /* 0x0007e20000100800 */
[----:B------:R-:W-:Y:S01]  /*1fc0*/  CS2R R152, SRZ ;  /* 0x0000000000987805 */ /* 0x000fe2000001ff00 */
[----:B-1----:R-:W-:-:S02]  /*1fd0*/  IMAD.MOV.U32 R4, RZ, RZ, RZ ;  /* 0x000000ffff047224 */ /* 0x002fc400078e00ff */
[----:B--2---:R-:W-:-:S07]  /*1fe0*/  IMAD.MOV.U32 R0, RZ, RZ, RZ ;  /* 0x000000ffff007224 */ /* 0x004fce00078e00ff */
.L_x_3380:
[----:B-1-3--:R-:W2:Y:S02]  /*1ff0*/  LDL R6, [R1+0xc] ;  /* 0x00000c0001067983 */ /* 0x00aea40000100800 */
[----:B--2---:R-:W-:-:S04]  /*2000*/  LOP3.LUT R6, R6, 0x1, RZ, 0xfc, !PT ;  /* 0x0000000106067812 */ /* 0x004fc800078efcff */
[----:B------:R-:W-:-:S13]  /*2010*/  ISETP.NE.AND P0, PT, R6, 0x3, PT ;  /* 0x000000030600780c */ /* 0x000fda0003f05270 */
[----:B------:R-:W-:Y:S05]  /*2020*/  @!P0 BRA `(.L_x_3370) ;  /* 0x0000000000048947 */ /* 0x000fea0003800000 */
[----:B------:R-:W-:Y:S01]  /*2030*/  BPT.TRAP 0x1 ;  /* 0x000000040000795c */ /* 0x000fe20000300000 */
.L_x_3370:
[----:B------:R-:W-:Y:S02]  /*2040*/  LEA R6, R0, R17, 0x3 ;  /* 0x0000001100067211 */ /* 0x000fe400078e18ff */
[----:B------:R-:W-:-:S04]  /*2050*/  SHF.L.U32 R19, R4, 0x1f, RZ ;  /* 0x0000001f04137819 */ /* 0x000fc800000006ff */
[----:B------:R1:W2:Y:S01]  /*2060*/  SYNCS.PHASECHK.TRANS64.TRYWAIT P1, [R6+URZ+0x26810], R19 ;  /* 0x02681013060075a7 */ /* 0x0002a2000802017f */
[----:B------:R-:W-:Y:S05]  /*2070*/  @!P0 BRA `(.L_x_3371) ;  /* 0x0000000000048947 */ /* 0x000fea0003800000 */
[----:B------:R-:W-:Y:S01]  /*2080*/  BPT.TRAP 0x1 ;  /* 0x000000040000795c */ /* 0x000fe20000300000 */
.L_x_3371:
[----:B------:R-:W-:-:S05]  /*2090*/  VIADD R7, R17, 0xe000 ;  /* 0x0000e00011077836 */ /* 0x000fca0000000000 */
[----:B------:R-:W-:-:S04]  /*20a0*/  SHF.R.U32.HI R7, RZ, 0x4, R7 ;  /* 0x00000004ff077819 */ /* 0x000fc80000011607 */
[----:B------:R-:W-:Y:S01]  /*20b0*/  LOP3.LUT R7, R7, 0x3fff, RZ, 0xc0, !PT ;  /* 0x00003fff07077812 */ /* 0x000fe200078ec0ff */
[----:B--2---:R-:W-:Y:S06]  /*20c0*/  @P1 BRA `(.L_x_3372) ;  /* 0x0000000000081947 */ /* 0x004fec0003800000 */
[----:B------:R-:W2:Y:S02]  /*20d0*/  SYNCS.PHASECHK.TRANS64.TRYWAIT P1, [R6+URZ+0x26810], R19 ;  /* 0x02681013060075a7 */ /* 0x000ea4000802017f */
[----:B--2---:R-:W-:Y:S05]  /*20e0*/  @!P1 BRA `(.L_x_3373) ;  /* 0x000000c400209947 */ /* 0x004fea0003800000 */
.L_x_3372:
[----:B------:R-:W-:Y:S05]  /*20f0*/  WARPSYNC.ALL ;  /* 0x0000000000007948 */ /* 0x000fea0003800000 */
[----:B------:R-:W-:Y:S01]  /*2100*/  LOP3.LUT R11, R7, 0x10000, RZ, 0xfc, !PT ;  /* 0x00010000070b7812 */ /* 0x000fe200078efcff */
[----:B------:R-:W-:Y:S01]  /*2110*/  IMAD R10, R5, 0x2000, R17 ;  /* 0x00002000050a7824 */ /* 0x000fe200078e0211 */
[----:B------:R-:W3:Y:S04]  /*2120*/  LDL R14, [R1+0x8] ;  /* 0x00000800010e7983 */ /* 0x000ee80000100800 */
[----:B------:R-:W-:Y:S01]  /*2130*/  R2UR UR9, R10 ;  /* 0x000000000a0972ca */ /* 0x000fe200000e0000 */
[----:B------:R-:W-:Y:S01]  /*2140*/  IMAD R11, R0, 0x300, R11 ;  /* 0x00000300000b7824 */ /* 0x000fe200078e020b */
[----:B------:R-:W4:Y:S04]  /*2150*/  LDL R13, [R1] ;  /* 0x00000000010d7983 */ /* 0x000f280000100800 */
[----:B------:R-:W-:Y:S01]  /*2160*/  R2UR UR8, R11 ;  /* 0x000000000b0872ca */ /* 0x000fe200000e0000 */
[----:B------:R-:W5:Y:S06]  /*2170*/  LDL R12, [R1+0x4] ;  /* 0x00000400010c7983 */ /* 0x000f6c0000100800 */
        /* <DEDUP_REMOVED lines=30> */
[C---:B---3--:R-:W-:Y:S01]  /*2360*/  IMAD R10, R0.reuse, 0x80, R14 ;  /* 0x00000080000a7824 */ /* 0x048fe200078e020e */
[C---:B-----5:R-:W-:Y:S01]  /*2370*/  LEA R12, R0.reuse, R12, 0x7 ;  /* 0x0000000c000c7211 */ /* 0x060fe200078e38ff */
[----:B----4-:R-:W-:Y:S02]  /*2380*/  IMAD R14, R0, 0x80, R13 ;  /* 0x00000080000e7824 */ /* 0x010fe400078e020d */
[C---:B------:R-:W-:Y:S02]  /*2390*/  IMAD R10, R3.reuse, 0x2, R10 ;  /* 0x00000002030a7824 */ /* 0x040fe400078e020a */
[C---:B------:R-:W-:Y:S01]  /*23a0*/  IMAD R18, R3.reuse, 0x2, R12 ;  /* 0x0000000203127824 */ /* 0x040fe200078e020c */
[----:B------:R-:W-:Y:S01]  /*23b0*/  LEA R20, R3, R14, 0x1 ;  /* 0x0000000e03147211 */ /* 0x000fe200078e08ff */
[--C-:B------:R-:W-:Y:S02]  /*23c0*/  IMAD R14, R10, 0x4, R17.reuse ;  /* 0x000000040a0e7824 */ /* 0x100fe400078e0211 */
[----:B------:R-:W-:-:S02]  /*23d0*/  IMAD R12, R18, 0x4, R17 ;  /* 0x00000004120c7824 */ /* 0x000fc400078e0211 */
[----:B------:R-:W-:Y:S01]  /*23e0*/  IMAD R15, R20, 0x4, R17 ;  /* 0x00000004140f7824 */ /* 0x000fe200078e0211 */
[----:B------:R-:W-:-:S05]  /*23f0*/  IADD3 R13, R17, 0x1a000, RZ ;  /* 0x0001a000110d7810 */ /* 0x000fca0007ffe0ff */
[--C-:B------:R-:W-:Y:S02]  /*2400*/  IMAD R184, R10, 0x4, R13.reuse ;  /* 0x000000040ab87824 */ /* 0x100fe400078e020d */
[--C-:B------:R-:W-:Y:S02]  /*2410*/  IMAD R11, R18, 0x4, R13.reuse ;  /* 0x00000004120b7824 */ /* 0x100fe400078e020d */
[----:B------:R-:W-:Y:S01]  /*2420*/  IMAD R13, R20, 0x4, R13 ;  /* 0x00000004140d7824 */ /* 0x000fe200078e020d */
[----:B------:R-:W-:Y:S02]  /*2430*/  WARPGROUP.DEPBAR.LE gsb0, 0x0 ;  /* 0x00008000000079c5 */ /* 0x000fe40000010000 */
[----:B------:R-:W3:Y:S04]  /*2440*/  LDS R14, [R14+0x1a000] ;  /* 0x01a000000e0e7984 */ /* 0x000ee80000000800 */
[----:B------:R-:W4:Y:S04]  /*2450*/  LDS R12, [R12+0x1a000] ;  /* 0x01a000000c0c7984 */ /* 0x000f280000000800 */
[----:B------:R-:W1:Y:S01]  /*2460*/  LDS R15, [R15+0x1a000] ;  /* 0x01a000000f0f7984 */ /* 0x000e620000000800 */
[----:B------:R-:W-:Y:S05]  /*2470*/  @!P0 BRA `(.L_x_3374) ;  /* 0x0000000000048947 */ /* 0x000fea0003800000 */
[----:B------:R-:W-:Y:S01]  /*2480*/  BPT.TRAP 0x1 ;  /* 0x000000040000795c */ /* 0x000fe20000300000 */
.L_x_3374:
[----:B------:R1:W1:Y:S01]  /*2490*/  SYNCS.PHASECHK.TRANS64.TRYWAIT P1, [R6+URZ+0x26830], R19 ;  /* 0x02683013060075a7 */ /* 0x000262000802017f */
[----:B------:R-:W-:Y:S05]  /*24a0*/  @!P0 BRA `(.L_x_3375) ;  /* 0x0000000000048947 */ /* 0x000fea0003800000 */
[----:B------:R-:W-:Y:S01]  /*24b0*/  BPT.TRAP 0x1 ;  /* 0x000000040000795c */ /* 0x000fe20000300000 */
.L_x_3375:
[----:B------:R-:W-:-:S04]  /*24c0*/  IADD3 R10, R17, 0x14000, RZ ;  /* 0x00014000110a7810 */ /* 0x000fc80007ffe0ff */
[----:B------:R-:W-:-:S04]  /*24d0*/  SHF.R.U32.HI R10, RZ, 0x4, R10 ;  /* 0x00000004ff0a7819 */ /* 0x000fc8000001160a */
[----:B------:R-:W-:-:S04]  /*24e0*/  LOP3.LUT R10, R10, 0x3fff, RZ, 0xc0, !PT ;  /* 0x00003fff0a0a7812 */ /* 0x000fc800078ec0ff */
[----:B------:R-:W-:Y:S01]  /*24f0*/  LOP3.LUT R21, R10, 0x10000, RZ, 0xfc, !PT ;  /* 0x000100000a157812 */ /* 0x000fe200078efcff */
[----:B-1----:R-:W-:Y:S06]  /*2500*/  @P1 BRA `(.L_x_3376) ;  /* 0x0000000000081947 */ /* 0x002fec0003800000 */
[----:B------:R-:W1:Y:S02]  /*2510*/  SYNCS.PHASECHK.TRANS64.TRYWAIT P1, [R6+URZ+0x26830], R19 ;  /* 0x02683013060075a7 */ /* 0x000e64000802017f */
[----:B-1----:R-:W-:Y:S05]  /*2520*/  @!P1 BRA `(.L_x_3377) ;  /* 0x000000c000249947 */ /* 0x002fea0003800000 */
.L_x_3376:
        /* <DEDUP_REMOVED lines=11> */
[----:B---3--:R-:W1:Y:S01]  /*25e0*/  SHFL.IDX PT, R227, R14, R9, 0x1f ;  /* 0x00001f090ee37589 */ /* 0x008e6200000e0000 */
[----:B------:R-:W-:Y:S01]  /*25f0*/  ULOP3.LUT UR9, UR9, 0x10000, URZ, 0xfc, !UPT ;  /* 0x0001000009097892 */ /* 0x000fe2000f8efc3f */
[----:B------:R-:W-:Y:S01]  /*2600*/  FMUL.FTZ R22, R77, UR10 ;  /* 0x0000000a4d167c20 */ /* 0x000fe20008410000 */
[----:B------:R-:W-:Y:S01]  /*2610*/  FMUL.FTZ R77, R84, UR10 ;  /* 0x0000000a544d7c20 */ /* 0x000fe20008410000 */
[----:B------:R-:W-:Y:S01]  /*2620*/  FMUL.FTZ R84, R91, UR10 ;  /* 0x0000000a5b547c20 */ /* 0x000fe20008410000 */
[----:B------:R-:W-:Y:S01]  /*2630*/  FMUL.FTZ R91, R98, UR10 ;  /* 0x0000000a625b7c20 */ /* 0x000fe20008410000 */
[----:B------:R-:W-:Y:S01]  /*2640*/  FMUL.FTZ R23, R78, UR10 ;  /* 0x0000000a4e177c20 */ /* 0x000fe20008410000 */
[----:B------:R-:W-:Y:S01]  /*2650*/  IMAD R98, R16, -0x60, R236 ;  /* 0xffffffa010627824 */ /* 0x000fe200078e02ec */
        /* <DEDUP_REMOVED lines=10> */
[----:B------:R-:W-:-:S02]  /*2700*/  IMAD R99, R3, -0x2, R98 ;  /* 0xfffffffe03637824 */ /* 0x000fc400078e0262 */
[----:B------:R-:W-:Y:S01]  /*2710*/  FMUL.FTZ R235, R73, UR10 ;  /* 0x0000000a49eb7c20 */ /* 0x000fe20008410000 */
[----:B------:R-:W-:Y:S01]  /*2720*/  FMUL.FTZ R18, R72, UR10 ;  /* 0x0000000a48127c20 */ /* 0x000fe20008410000 */
[----:B------:R-:W-:Y:S01]  /*2730*/  FMUL.FTZ R73, R80, UR10 ;  /* 0x0000000a50497c20 */ /* 0x000fe20008410000 */
[----:B------:R-:W-:Y:S02]  /*2740*/  IMAD.IADD R99, R99, 0x1, -R8 ;  /* 0x0000000163637824 */ /* 0x000fe400078e0a08 */
[----:B------:R-:W-:Y:S01]  /*2750*/  FMUL.FTZ R20, R75, UR10 ;  /* 0x0000000a4b147c20 */ /* 0x000fe20008410000 */
[----:B--2---:R-:W-:Y:S01]  /*2760*/  FMUL.FTZ R19, R74, UR10 ;  /* 0x0000000a4a137c20 */ /* 0x004fe20008410000 */
[----:B------:R-:W-:Y:S01]  /*2770*/  FMUL.FTZ R75, R82, UR10 ;  /* 0x0000000a524b7c20 */ /* 0x000fe20008410000 */
[C---:B------:R-:W-:Y:S01]  /*2780*/  VIADD R222, R99.reuse, 0x8 ;  /* 0x0000000863de7836 */ /* 0x040fe20000000000 */
[----:B------:R-:W-:Y:S01]  /*2790*/  SEL R208, R99, 0x60, P2 ;  /* 0x0000006063d07807 */ /* 0x000fe20001000000 */
        /* <DEDUP_REMOVED lines=11> */
[----:B------:R-:W-:Y:S01]  /*2850*/  ISETP.GT.AND P6, PT, R208, RZ, PT ;  /* 0x000000ffd000720c */ /* 0x000fe20003fc4270 */
[----:B------:R-:W-:Y:S01]  /*2860*/  FMUL.FTZ R21, R76, UR10 ;  /* 0x0000000a4c157c20 */ /* 0x000fe20008410000 */
[C---:B------:R-:W-:Y:S01]  /*2870*/  ISETP.GT.AND P4, PT, R208.reuse, 0x10, PT ;  /* 0x00000010d000780c */ /* 0x040fe20003f84270 */
[----:B------:R-:W-:Y:S01]  /*2880*/  FMUL.FTZ R76, R83, UR10 ;  /* 0x0000000a534c7c20 */ /* 0x000fe20008410000 */
[----:B------:R-:W-:Y:S01]  /*2890*/  ISETP.GT.AND P5, PT, R208, 0x1, PT ;  /* 0x00000001d000780c */ /* 0x000fe20003fa4270 */
[----:B------:R-:W-:Y:S01]  /*28a0*/  FMUL.FTZ R81, R88, UR10 ;  /* 0x0000000a58517c20 */ /* 0x000fe20008410000 */
[----:B------:R-:W-:Y:S01]  /*28b0*/  FMUL.FTZ R83, R90, UR10 ;  /* 0x0000000a5a537c20 */ /* 0x000fe20008410000 */
[----:B------:R-:W5:Y:S01]  /*28c0*/  MUFU.TANH R235, R235 ;  /* 0x000000eb00eb7308 */ /* 0x000f620000002400 */
[----:B--2---:R-:W-:Y:S01]  /*28d0*/  FSEL R210, R18, -INF , !P6 ;  /* 0xff80000012d27808 */ /* 0x004fe20007000000 */
[----:B------:R-:W-:Y:S01]  /*28e0*/  FMUL.FTZ R191, R110, UR10 ;  /* 0x0000000a6ebf7c20 */ /* 0x000fe20008410000 */
[----:B------:R-:W-:Y:S01]  /*28f0*/  ISETP.GT.AND P6, PT, R208, 0x11, PT ;  /* 0x00000011d000780c */ /* 0x000fe20003fc4270 */
[----:B------:R-:W-:Y:S01]  /*2900*/  FMUL.FTZ R88, R95, UR10 ;  /* 0x0000000a5f587c20 */ /* 0x000fe20008410000 */
[----:B------:R-:W-:Y:S01]  /*2910*/  SEL R222, R222, 0x60, P1 ;  /* 0x00000060dede7807 */ /* 0x000fe20000800000 */
[----:B------:R-:W-:Y:S01]  /*2920*/  FMUL.FTZ R90, R97, UR10 ;  /* 0x0000000a615a7c20 */ /* 0x000fe20008410000 */
[----:B------:R-:W-:Y:S01]  /*2930*/  FMUL.FTZ R193, R109, UR10 ;  /* 0x0000000a6dc17c20 */ /* 0x000fe20008410000 */
[----:B------:R-:W2:Y:S01]  /*2940*/  MUFU.TANH R74, R74 ;  /* 0x0000004a004a7308 */ /* 0x000ea20000002400 */
[----:B---3--:R-:W-:Y:S01]  /*2950*/  FSEL R188, R73, -INF , !P4 ;  /* 0xff80000049bc7808 */ /* 0x008fe20006000000 */
[----:B------:R-:W-:Y:S01]  /*2960*/  FMUL.FTZ R89, R96, UR10 ;  /* 0x0000000a60597c20 */ /* 0x000fe20008410000 */
[----:B------:R-:W-:Y:S01]  /*2970*/  ISETP.GT.AND P4, PT, R208, 0x21, PT ;  /* 0x00000021d000780c */ /* 0x000fe20003f84270 */
[----:B------:R-:W-:Y:S01]  /*2980*/  FMUL.FTZ R96, R103, UR10 ;  /* 0x0000000a67607c20 */ /* 0x000fe20008410000 */
[----:B------:R-:W-:Y:S01]  /*2990*/  FMUL.FTZ R95, R102, UR10 ;  /* 0x0000000a665f7c20 */ /* 0x000fe20008410000 */
[----:B------:R-:W-:Y:S01]  /*29a0*/  FMUL.FTZ R103, R108, UR10 ;  /* 0x0000000a6c677c20 */ /* 0x000fe20008410000 */
[----:B------:R-:W-:Y:S01]  /*29b0*/  FMUL.FTZ R215, R114, UR10 ;  /* 0x0000000a72d77c20 */ /* 0x000fe20008410000 */
[----:B------:R-:W3:Y:S01]  /*29c0*/  MUFU.TANH R82, R82 ;  /* 0x0000005200527308 */ /* 0x000ee20000002400 */
[----:B-----5:R-:W-:Y:S01]  /*29d0*/  FSEL R220, R235, -INF , !P5 ;  /* 0xff800000ebdc7808 */ /* 0x020fe20006800000 */
[----:B------:R-:W-:Y:S01]  /*29e0*/  VIADD R114, R9, 0x4 ;  /* 0x0000000409727836 */ /* 0x000fe20000000000 */
[----:B------:R-:W-:Y:S01]  /*29f0*/  ISETP.GT.AND P5, PT, R208, 0x18, PT ;  /* 0x00000018d000780c */ /* 0x000fe20003fa4270 */
[----:B------:R-:W-:Y:S01]  /*2a00*/  FMUL.FTZ R97, R104, UR10 ;  /* 0x0000000a68617c20 */ /* 0x000fe20008410000 */
[----:B------:R-:W-:Y:S01]  /*2a10*/  FMUL.FTZ R98, R105, UR10 ;  /* 0x0000000a69627c20 */ /* 0x000fe20008410000 */
[----:B------:R-:W-:Y:S01]  /*2a20*/  ISETP.GT.AND P2, PT, R208, 0x9, PT ;  /* 0x00000009d000780c */ /* 0x000fe20003f44270 */
[----:B------:R-:W-:Y:S01]  /*2a30*/  FMUL.FTZ R194, R106, UR10 ;  /* 0x0000000a6ac27c20 */ /* 0x000fe20008410000 */
[----:B------:R-:W-:Y:S01]  /*2a40*/  MUFU.TANH R77, R77 ;  /* 0x0000004d004d7308 */ /* 0x000fe20000002400 */
[----:B--2---:R-:W-:Y:S01]  /*2a50*/  FSEL R187, R74, -INF , !P6 ;  /* 0xff8000004abb7808 */ /* 0x004fe20007000000 */
[----:B------:R-:W-:Y:S01]  /*2a60*/  FMUL.FTZ R195, R107, UR10 ;  /* 0x0000000a6bc37c20 */ /* 0x000fe20008410000 */
[----:B------:R-:W-:Y:S01]  /*2a70*/  ISETP.GT.AND P6, PT, R208, 0x28, PT ;  /* 0x00000028d000780c */ /* 0x000fe20003fc4270 */
[----:B------:R-:W-:Y:S01]  /*2a80*/  FMUL.FTZ R102, R112, UR10 ;  /* 0x0000000a70667c20 */ /* 0x000fe20008410000 */
[C---:B------:R-:W-:Y:S01]  /*2a90*/  ISETP.GT.AND P3, PT, R208.reuse, 0x8, PT ;  /* 0x00000008d000780c */ /* 0x040fe20003f64270 */
[----:B------:R-:W-:Y:S01]  /*2aa0*/  FMUL.FTZ R192, R111, UR10 ;  /* 0x0000000a6fc07c20 */ /* 0x000fe20008410000 */
[----:B------:R-:W-:Y:S01]  /*2ab0*/  ISETP.GT.AND P1, PT, R208, 0x40, PT ;  /* 0x00000040d000780c */ /* 0x000fe20003f24270 */
[----:B------:R-:W2:Y:S01]  /*2ac0*/  MUFU.TANH R85, R85 ;  /* 0x0000005500557308 */ /* 0x000ea20000002400 */
[----:B---3--:R-:W-:Y:S01]  /*2ad0*/  FSEL R199, R82, -INF , !P4 ;  /* 0xff80000052c77808 */ /* 0x008fe20006000000 */
[----:B------:R-:W-:Y:S01]  /*2ae0*/  FMUL.FTZ R113, R113, UR10 ;  /* 0x0000000a71717c20 */ /* 0x000fe20008410000 */
[----:B------:R-:W-:Y:S01]  /*2af0*/  ISETP.GT.AND P4, PT, R208, 0x38, PT ;  /* 0x00000038d000780c */ /* 0x000fe20003f84270 */
[----:B------:R-:W3:Y:S01]  /*2b00*/  SHFL.IDX PT, R218, R14, R114, 0x1f ;  /* 0x00001f720eda7589 */ /* 0x000ee200000e0000 */
[----:B------:R-:W-:Y:S01]  /*2b10*/  FMUL.FTZ R224, R119, UR10 ;  /* 0x0000000a77e07c20 */ /* 0x000fe20008410000 */
[----:B------:R-:W-:Y:S01]  /*2b20*/  IADD3 R119, R9, 0x18, RZ ;  /* 0x0000001809777810 */ /* 0x000fe20007ffe0ff */
[----:B------:R-:W-:Y:S01]  /*2b30*/  IMAD R10, R0, 0x300, R10 ;  /* 0x00000300000a7824 */ /* 0x000fe200078e020a */
[----:B------:R-:W5:Y:S03]  /*2b40*/  MUFU.TANH R93, R93 ;  /* 0x0000005d005d7308 */ /* 0x000f660000002400 */
[----:B------:R-:W4:Y:S05]  /*2b50*/  SHFL.IDX PT, R225, R14, R119, 0x1f ;  /* 0x00001f770ee17589 */ /* 0x000f2a00000e0000 */
[----:B------:R-:W-:Y:S01]  /*2b60*/  MUFU.TANH R86, R86 ;  /* 0x0000005600567308 */ /* 0x000fe20000002400 */
[----:B--2---:R-:W-:-:S02]  /*2b70*/  FSEL R110, R85, -INF , !P6 ;  /* 0xff800000556e7808 */ /* 0x004fc40007000000 */
[----:B------:R-:W-:-:S05]  /*2b80*/  ISETP.GT.AND P6, PT, R208, 0x39, PT ;  /* 0x00000039d000780c */ /* 0x000fca0003fc4270 */
[----:B------:R-:W2:Y:S01]  /*2b90*/  MUFU.TANH R20, R20 ;  /* 0x0000001400147308 */ /* 0x000ea20000002400 */
[----:B-----5:R-:W-:Y:S02]  /*2ba0*/  FSEL R189, R93, -INF , !P4 ;  /* 0xff8000005dbd7808 */ /* 0x020fe40006000000 */
[----:B------:R-:W-:-:S05]  /*2bb0*/  ISETP.GT.AND P4, PT, R222, 0x1, PT ;  /* 0x00000001de00780c */ /* 0x000fca0003f84270 */
[----:B------:R-:W5:Y:S01]  /*2bc0*/  MUFU.TANH R94, R94 ;  /* 0x0000005e005e7308 */ /* 0x000f620000002400 */
[----:B------:R-:W-:Y:S02]  /*2bd0*/  WARPGROUP.DEPBAR.LE gsb0, 0x0 ;  /* 0x00008000000079c5 */ /* 0x000fe40000010000 */
[----:B------:R-:W-:-:S05]  /*2be0*/  WARPGROUP.ARRIVE ;  /* 0x00000000000079c5 */ /* 0x000fca0000000000 */
[----:B------:R-:W-:Y:S01]  /*2bf0*/  MUFU.TANH R19, R19 ;  /* 0x0000001300137308 */ /* 0x000fe20000002400 */
[----:B--2---:R-:W-:Y:S01]  /*2c00*/  FSEL R219, R20, -INF , !P4 ;  /* 0xff80000014db7808 */ /* 0x004fe20006000000 */
[----:B------:R-:W-:Y:S01]  /*2c10*/  HGMMA.64x96x16.F32 R24, gdesc[UR4], R24, gsb0 ;  /* 0x01600000041879f0 */ /* 0x000fe20008000818 */
[----:B------:R-:W-:Y:S01]  /*2c20*/  UIADD3 UR6, UR8, 0x4, URZ ;  /* 0x0000000408067890 */ /* 0x000fe2000fffe03f */
[----:B------:R-:W-:Y:S01]  /*2c30*/  ISETP.GT.AND P4, PT, R222, 0x10, PT ;  /* 0x00000010de00780c */ /* 0x000fe20003f84270 */
[----:B------:R-:W-:Y:S01]  /*2c40*/  UIADD3 UR4, UR9, 0x4, URZ ;  /* 0x0000000409047890 */ /* 0x000fe2000fffe03f */
[----:B------:R-:W-:Y:S01]  /*2c50*/  UMOV UR7, 0x40000040 ;  /* 0x4000004000077882 */ /* 0x000fe20000000000 */
[----:B------:R-:W-:Y:S01]  /*2c60*/  UMOV UR5, 0x40000040 ;  /* 0x4000004000057882 */ /* 0x000fe20000000000 */
[----:B------:R-:W2:Y:S01]  /*2c70*/  MUFU.TANH R23, R23 ;  /* 0x0000001700177308 */ /* 0x000ea20000002400 */
[----:B-----5:R-:W-:Y:S02]  /*2c80*/  FSEL R109, R94, -INF , !P6 ;  /* 0xff8000005e6d7808 */ /* 0x020fe40007000000 */
[----:B------:R-:W-:-:S05]  /*2c90*/  ISETP.GT.AND P6, PT, R222, 0x8, PT ;  /* 0x00000008de00780c */ /* 0x000fca0003fc4270 */
[----:B------:R-:W5:Y:S08]  /*2ca0*/  MUFU.TANH R75, R75 ;  /* 0x0000004b004b7308 */ /* 0x000f700000002400 */
[----:B------:R-:W-:Y:S01]  /*2cb0*/  MUFU.TANH R72, R72 ;  /* 0x0000004800487308 */ /* 0x000fe20000002400 */
[----:B--2---:R-:W-:Y:S02]  /*2cc0*/  FSEL R206, R23, -INF , !P6 ;  /* 0xff80000017ce7808 */ /* 0x004fe40007000000 */
[----:B------:R-:W-:-:S05]  /*2cd0*/  ISETP.GT.AND P6, PT, R222, 0x11, PT ;  /* 0x00000011de00780c */ /* 0x000fca0003fc4270 */
[----:B------:R-:W2:Y:S01]  /*2ce0*/  MUFU.TANH R22, R22 ;  /* 0x0000001600167308 */ /* 0x000ea20000002400 */
[----:B-----5:R-:W-:Y:S02]  /*2cf0*/  FSEL R201, R75, -INF , !P4 ;  /* 0xff8000004bc97808 */ /* 0x020fe40006000000 */
[----:B------:R-:W-:-:S05]  /*2d00*/  ISETP.GT.AND P4, PT, R222, 0x19, PT ;  /* 0x00000019de00780c */ /* 0x000fca0003f84270 */
[----:B------:R-:W5:Y:S08]  /*2d10*/  MUFU.TANH R76, R76 ;  /* 0x0000004c004c7308 */ /* 0x000f700000002400 */
[----:B------:R-:W1:Y:S01]  /*2d20*/  MUFU.TANH R80, R80 ;  /* 0x0000005000507308 */ /* 0x000e620000002400 */
[----:B--2---:R-:W-:Y:S02]  /*2d30*/  FSEL R106, R22, -INF , !P2 ;  /* 0xff800000166a7808 */ /* 0x004fe40005000000 */
[----:B------:R-:W-:-:S05]  /*2d40*/  ISETP.GT.AND P2, PT, R208, 0x20, PT ;  /* 0x00000020d000780c */ /* 0x000fca0003f44270 */
[----:B------:R-:W2:Y:S01]  /*2d50*/  MUFU.TANH R21, R21 ;  /* 0x0000001500157308 */ /* 0x000ea20000002400 */
[----:B-----5:R-:W-:Y:S02]  /*2d60*/  FSEL R186, R76, -INF , !P6 ;  /* 0xff8000004cba7808 */ /* 0x020fe40007000000 */
[----:B------:R-:W-:-:S05]  /*2d70*/  ISETP.GT.AND P6, PT, R222, 0x20, PT ;  /* 0x00000020de00780c */ /* 0x000fca0003fc4270 */
[----:B------:R-:W-:Y:S01]  /*2d80*/  MUFU.TANH R79, R79 ;  /* 0x0000004f004f7308 */ /* 0x000fe20000002400 */
[----:B-1----:R-:W-:Y:S02]  /*2d90*/  FSEL R112, R80, -INF , !P4 ;  /* 0xff80000050707808 */ /* 0x002fe40006000000 */
[----:B------:R-:W-:-:S05]  /*2da0*/  ISETP.GT.AND P4, PT, R222, 0x28, PT ;  /* 0x00000028de00780c */ /* 0x000fca0003f84270 */
[----:B------:R-:W1:Y:S01]  /*2db0*/  MUFU.TANH R81, R81 ;  /* 0x0000005100517308 */ /* 0x000e620000002400 */
[----:B--2---:R-:W-:Y:S02]  /*2dc0*/  FSEL R207, R21, -INF , !P3 ;  /* 0xff80000015cf7808 */ /* 0x004fe40005800000 */
[----:B------:R-:W-:-:S05]  /*2dd0*/  ISETP.GT.AND P3, PT, R208, 0x19, PT ;  /* 0x00000019d000780c */ /* 0x000fca0003f64270 */
[----:B------:R-:W2:Y:S08]  /*2de0*/  MUFU.TANH R83, R83 ;  /* 0x0000005300537308 */ /* 0x000eb00000002400 */
[----:B------:R-:W5:Y:S01]  /*2df0*/  MUFU.TANH R87, R87 ;  /* 0x0000005700577308 */ /* 0x000f620000002400 */
[----:B-1----:R-:W-:Y:S02]  /*2e00*/  FSEL R111, R81, -INF , !P2 ;  /* 0xff800000516f7808 */ /* 0x002fe40005000000 */
[----:B------:R-:W-:-:S05]  /*2e10*/  ISETP.GT.AND P2, PT, R208, 0x31, PT ;  /* 0x00000031d000780c */ /* 0x000fca0003f44270 */
[----:B------:R-:W1:Y:S01]  /*2e20*/  MUFU.TANH R78, R78 ;  /* 0x0000004e004e7308 */ /* 0x000e620000002400 */
[----:B--2---:R-:W-:Y:S02]  /*2e30*/  FSEL R190, R83, -INF , !P6 ;  /* 0xff80000053be7808 */ /* 0x004fe40007000000 */
[C---:B------:R-:W-:Y:S01]  /*2e40*/  ISETP.GT.AND P6, PT, R222.reuse, 0x29, PT ;  /* 0x00000029de00780c */ /* 0x040fe20003fc4270 */
[----:B------:R-:W-:Y:S02]  /*2e50*/  WARPGROUP.DEPBAR.LE gsb0, 0x0 ;  /* 0x00008000000079c5 */ /* 0x000fe40000010000 */
[----:B------:R-:W-:Y:S02]  /*2e60*/  WARPGROUP.ARRIVE ;  /* 0x00000000000079c5 */ /* 0x000fe40000000000 */
[----:B------:R-:W-:Y:S01]  /*2e70*/  MUFU.TANH R84, R84 ;  /* 0x0000005400547308 */ /* 0x000fe20000002400 */
[----:B-----5:R-:W-:Y:S02]  /*2e80*/  FSEL R200, R87, -INF , !P4 ;  /* 0xff80000057c87808 */ /* 0x020fe40006000000 */
[----:B------:R-:W-:Y:S01]  /*2e90*/  ISETP.GT.AND P4, PT, R222, 0x31, PT ;  /* 0x00000031de00780c */ /* 0x000fe20003f84270 */
[----:B------:R-:W-:Y:S01]  /*2ea0*/  HGMMA.64x96x16.F32 R24, gdesc[UR4], R24, gsb0 ;  /* 0x01600000041879f0 */ /* 0x000fe20008000818 */
[----:B------:R-:W-:Y:S01]  /*2eb0*/  UIADD3 UR6, UR8, 0x6, URZ ;  /* 0x0000000608067890 */ /* 0x000fe2000fffe03f */
[----:B-1----:R-:W-:Y:S01]  /*2ec0*/  FSEL R101, R78, -INF , !P3 ;  /* 0xff8000004e657808 */ /* 0x002fe20005800000 */
[----:B------:R-:W-:Y:S01]  /*2ed0*/  UIADD3 UR4, UR9, 0x6, URZ ;  /* 0x0000000609047890 */ /* 0x000fe2000fffe03f */
[----:B------:R-:W1:Y:S01]  /*2ee0*/  MUFU.TANH R88, R88 ;  /* 0x0000005800587308 */ /* 0x000e620000002400 */
[----:B------:R-:W-:Y:S01]  /*2ef0*/  UMOV UR7, 0x40000040 ;  /* 0x4000004000077882 */ /* 0x000fe20000000000 */
[----:B------:R-:W-:Y:S01]  /*2f00*/  UMOV UR5, 0x40000040 ;  /* 0x4000004000057882 */ /* 0x000fe20000000000 */
[----:B------:R-:W-:-:S05]  /*2f10*/  ISETP.GT.AND P3, PT, R208, 0x30, PT ;  /* 0x00000030d000780c */ /* 0x000fca0003f64270 */
[----:B------:R-:W2:Y:S08]  /*2f20*/  MUFU.TANH R90, R90 ;  /* 0x0000005a005a7308 */ /* 0x000eb00000002400 */
[----:B------:R-:W5:Y:S01]  /*2f30*/  MUFU.TANH R92, R92 ;  /* 0x0000005c005c7308 */ /* 0x000f620000002400 */
[----:B-1----:R-:W-:Y:S02]  /*2f40*/  FSEL R203, R88, -INF , !P6 ;  /* 0xff80000058cb7808 */ /* 0x002fe40007000000 */
[----:B------:R-:W-:-:S05]  /*2f50*/  ISETP.GT.AND P6, PT, R222, 0x38, PT ;  /* 0x00000038de00780c */ /* 0x000fca0003fc4270 */
[----:B------:R-:W1:Y:S01]  /*2f60*/  MUFU.TANH R89, R89 ;  /* 0x0000005900597308 */ /* 0x000e620000002400 */
[----:B--2---:R-:W-:Y:S02]  /*2f70*/  FSEL R198, R90, -INF , !P2 ;  /* 0xff8000005ac67808 */ /* 0x004fe40005000000 */
[----:B------:R-:W-:-:S05]  /*2f80*/  ISETP.GT.AND P2, PT, R208, 0x48, PT ;  /* 0x00000048d000780c */ /* 0x000fca0003f44270 */
[----:B------:R-:W-:Y:S01]  /*2f90*/  MUFU.TANH R91, R91 ;  /* 0x0000005b005b7308 */ /* 0x000fe20000002400 */
[----:B-----5:R-:W-:Y:S02]  /*2fa0*/  FSEL R104, R92, -INF , !P4 ;  /* 0xff8000005c687808 */ /* 0x020fe40006000000 */
[----:B------:R-:W-:-:S05]  /*2fb0*/  ISETP.GT.AND P4, PT, R208, 0x49, PT ;  /* 0x00000049d000780c */ /* 0x000fca0003f84270 */
[----:B------:R-:W2:Y:S01]  /*2fc0*/  MUFU.TANH R95, R95 ;  /* 0x0000005f005f7308 */ /* 0x000ea20000002400 */
[----:B-1----:R-:W-:Y:S02]  /*2fd0*/  FSEL R105, R89, -INF , !P3 ;  /* 0xff80000059697808 */ /* 0x002fe40005800000 */
[----:B------:R-:W-:-:S05]  /*2fe0*/  ISETP.GT.AND P3, PT, R208, 0x41, PT ;  /* 0x00000041d000780c */ /* 0x000fca0003f64270 */
[----:B------:R-:W1:Y:S08]  /*2ff0*/  MUFU.TANH R103, R103 ;  /* 0x0000006700677308 */ /* 0x000e700000002400 */
[----:B------:R-:W5:Y:S01]  /*3000*/  MUFU.TANH R193, R193 ;  /* 0x000000c100c17308 */ /* 0x000f620000002400 */
[----:B--2---:R-:W-:Y:S02]  /*3010*/  FSEL R185, R95, -INF , !P6 ;  /* 0xff8000005fb97808 */ /* 0x004fe40007000000 */
[----:B------:R-:W-:-:S05]  /*3020*/  ISETP.GT.AND P6, PT, R208, 0x50, PT ;  /* 0x00000050d000780c */ /* 0x000fca0003fc4270 */
[----:B------:R-:W-:Y:S01]  /*3030*/  MUFU.TANH R96, R96 ;  /* 0x0000006000607308 */ /* 0x000fe20000002400 */
[----:B-1----:R-:W-:Y:S02]  /*3040*/  FSEL R216, R103, -INF , !P2 ;  /* 0xff80000067d87808 */ /* 0x002fe40005000000 */
[----:B------:R-:W-:-:S05]  /*3050*/  ISETP.GT.AND P2, PT, R222, 0x40, PT ;  /* 0x00000040de00780c */ /* 0x000fca0003f44270 */
[----:B------:R-:W1:Y:S01]  /*3060*/  MUFU.TANH R97, R97 ;  /* 0x0000006100617308 */ /* 0x000e620000002400 */
[----:B-----5:R-:W-:Y:S02]  /*3070*/  FSEL R211, R193, -INF , !P4 ;  /* 0xff800000c1d37808 */ /* 0x020fe40006000000 */
[----:B------:R-:W-:-:S05]  /*3080*/  ISETP.GT.AND P4, PT, R222, 0x41, PT ;  /* 0x00000041de00780c */ /* 0x000fca0003f84270 */
[----:B------:R-:W2:Y:S08]  /*3090*/  MUFU.TANH R98, R98 ;  /* 0x0000006200627308 */ /* 0x000eb00000002400 */
[----:B------:R-:W5:Y:S01]  /*30a0*/  MUFU.TANH R194, R194 ;  /* 0x000000c200c27308 */ /* 0x000f620000002400 */
[----:B-1----:R-:W-:Y:S02]  /*30b0*/  FSEL R196, R97, -INF , !P1 ;  /* 0xff80000061c47808 */ /* 0x002fe40004800000 */
[----:B------:R-:W-:-:S05]  /*30c0*/  ISETP.GT.AND P1, PT, R208, 0x58, PT ;  /* 0x00000058d000780c */ /* 0x000fca0003f24270 */
[----:B------:R-:W1:Y:S01]  /*30d0*/  MUFU.TANH R195, R195 ;  /* 0x000000c300c37308 */ /* 0x000e620000002400 */
[----:B--2---:R-:W-:Y:S01]  /*30e0*/  FSEL R107, R98, -INF , !P3 ;  /* 0xff800000626b7808 */ /* 0x004fe20005800000 */
[----:B------:R-:W-:Y:S02]  /*30f0*/  WARPGROUP.DEPBAR.LE gsb0, 0x0 ;  /* 0x00008000000079c5 */ /* 0x000fe40000010000 */
[----:B------:R2:W4:Y:S01]  /*3100*/  LDS R99, [R184+0x380] ;  /* 0x00038000b8637984 */ /* 0x0005220000000800 */
[----:B------:R-:W-:Y:S01]  /*3110*/  WARPGROUP.ARRIVE ;  /* 0x00000000000079c5 */ /* 0x000fe20000000000 */
[----:B------:R-:W-:Y:S02]  /*3120*/  ISETP.GT.AND P3, PT, R208, 0x59, PT ;  /* 0x00000059d000780c */ /* 0x000fe40003f64270 */
[----:B------:R-:W-:Y:S01]  /*3130*/  MUFU.TANH R102, R102 ;  /* 0x0000006600667308 */ /* 0x000fe20000002400 */
[----:B-----5:R-:W-:Y:S02]  /*3140*/  FSEL R212, R194, -INF , !P2 ;  /* 0xff800000c2d47808 */ /* 0x020fe40005000000 */
[----:B------:R-:W-:Y:S01]  /*3150*/  HGMMA.64x96x16.F32 R24, gdesc[UR4], R24, gsb0 ;  /* 0x01600000041879f0 */ /* 0x000fe20008000818 */
[----:B--2---:R-:W-:Y:S01]  /*3160*/  FSEL R184, R77, -INF , !P5 ;  /* 0xff8000004db87808 */ /* 0x004fe20006800000 */
[----:B------:R-:W-:Y:S01]  /*3170*/  ULDC UR4, c[0x0][0x744] ;  /* 0x0001d10000047ab9 */ /* 0x000fe20000000800 */
[----:B------:R-:W-:Y:S01]  /*3180*/  ISETP.GT.AND P5, PT, R208, 0x29, PT ;  /* 0x00000029d000780c */ /* 0x000fe20003fa4270 */
[----:B------:R-:W-:Y:S01]  /*3190*/  FFMA.FTZ R214, R210, UR4, -R227 ;  /* 0x00000004d2d67c23 */ /* 0x000fe200080108e3 */
[----:B------:R-:W-:Y:S01]  /*31a0*/  MUFU.TANH R191, R191 ;  /* 0x000000bf00bf7308 */ /* 0x000fe20000002400 */
[----:B-1----:R-:W-:Y:S01]  /*31b0*/  FSEL R209, R195, -INF , !P4 ;  /* 0xff800000c3d17808 */ /* 0x002fe20006000000 */
[--C-:B---3--:R-:W-:Y:S01]  /*31c0*/  FFMA.FTZ R220, R220, UR4, -R218.reuse ;  /* 0x00000004dcdc7c23 */ /* 0x108fe200080108da */
[----:B------:R-:W-:Y:S01]  /*31d0*/  FSEL R202, R86, -INF , !P5 ;  /* 0xff80000056ca7808 */ /* 0x000fe20006800000 */
[----:B------:R-:W-:Y:S01]  /*31e0*/  FFMA.FTZ R219, R219, UR4, -R218 ;  /* 0x00000004dbdb7c23 */ /* 0x000fe200080108da */
[----:B------:R-:W-:Y:S01]  /*31f0*/  ISETP.GT.AND P5, PT, R222, RZ, PT ;  /* 0x000000ffde00720c */ /* 0x000fe20003fa4270 */
[----:B----4-:R-:W-:Y:S01]  /*3200*/  FFMA.FTZ R184, R184, UR4, -R225 ;  /* 0x00000004b8b87c23 */ /* 0x010fe200080108e1 */
[C---:B------:R-:W-:Y:S01]  /*3210*/  ISETP.GT.AND P2, PT, R222.reuse, 0x49, PT ;  /* 0x00000049de00780c */ /* 0x040fe20003f44270 */
[----:B------:R-:W1:Y:S01]  /*3220*/  MUFU.TANH R192, R192 ;  /* 0x000000c000c07308 */ /* 0x000e620000002400 */
[C---:B------:R-:W-:Y:S01]  /*3230*/  FSEL R221, R19.reuse, -INF , !P5 ;  /* 0xff80000013dd7808 */ /* 0x040fe20006800000 */
[----:B------:R-:W-:Y:S01]  /*3240*/  FFMA.FTZ R19, -R19, R19, 1 ;  /* 0x3f80000013137423 */ /* 0x000fe20000010113 */
[----:B------:R-:W-:-:S02]  /*3250*/  ISETP.GT.AND P5, PT, R222, 0x9, PT ;  /* 0x00000009de00780c */ /* 0x000fc40003fa4270 */
[----:B------:R-:W-:Y:S01]  /*3260*/  ISETP.GT.AND P4, PT, R222, 0x50, PT ;  /* 0x00000050de00780c */ /* 0x000fe20003f84270 */
[----:B------:R-:W-:Y:S01]  /*3270*/  FFMA.FTZ R227, R221, UR4, -R227 ;  /* 0x00000004dde37c23 */ /* 0x000fe200080108e3 */
[----:B------:R-:W-:Y:S01]  /*3280*/  FSEL R205, R72, -INF , !P5 ;  /* 0xff80000048cd7808 */ /* 0x000fe20006800000 */
[----:B------:R-:W2:Y:S01]  /*3290*/  MUFU.TANH R215, R215 ;  /* 0x000000d700d77308 */ /* 0x000ea20000002400 */
[C---:B------:R-:W-:Y:S01]  /*32a0*/  ISETP.GT.AND P5, PT, R222.reuse, 0x18, PT ;  /* 0x00000018de00780c */ /* 0x040fe20003fa4270 */
[----:B------:R-:W-:Y:S01]  /*32b0*/  FMUL.FTZ R221, R117, UR10 ;  /* 0x0000000a75dd7c20 */ /* 0x000fe20008410000 */
[C---:B------:R-:W-:Y:S01]  /*32c0*/  IADD3 R218, R9.reuse, 0x8, RZ ;  /* 0x0000000809da7810 */ /* 0x040fe20007ffe0ff */
[----:B------:R-:W-:Y:S01]  /*32d0*/  VIADD R117, R9, 0x10 ;  /* 0x0000001009757836 */ /* 0x000fe20000000000 */
[----:B------:R-:W-:Y:S02]  /*32e0*/  FSEL R100, R79, -INF , !P5 ;  /* 0xff8000004f647808 */ /* 0x000fe40006800000 */
[----:B------:R-:W-:Y:S01]  /*32f0*/  ISETP.GT.AND P5, PT, R222, 0x21, PT ;  /* 0x00000021de00780c */ /* 0x000fe20003fa4270 */
[----:B------:R-:W3:Y:S01]  /*3300*/  MUFU.EX2 R214, R214 ;  /* 0x000000d600d67308 */ /* 0x000ee20000000800 */
[----:B-1----:R-:W-:Y:S01]  /*3310*/  FSEL R213, R192, -INF , !P2 ;  /* 0xff800000c0d57808 */ /* 0x002fe20005000000 */
[----:B------:R-:W1:Y:S01]  /*3320*/  SHFL.IDX PT, R229, R14, R218, 0x1f ;  /* 0x00001fda0ee57589 */ /* 0x000e6200000e0000 */
[----:B------:R-:W-:Y:S01]  /*3330*/  FSEL R204, R84, -INF , !P5 ;  /* 0xff80000054cc7808 */ /* 0x000fe20006800000 */
[----:B------:R-:W-:Y:S01]  /*3340*/  FFMA.FTZ R100, R100, UR4, -R225 ;  /* 0x0000000464647c23 */ /* 0x000fe200080108e1 */
[C---:B------:R-:W-:Y:S01]  /*3350*/  ISETP.GT.AND P5, PT, R222.reuse, 0x30, PT ;  /* 0x00000030de00780c */ /* 0x040fe20003fa4270 */
[----:B------:R-:W-:Y:S01]  /*3360*/  SHFL.IDX PT, R234, R99, R114, 0x1f ;  /* 0x00001f7263ea7589 */ /* 0x000fe200000e0000 */
[C---:B------:R-:W-:Y:S01]  /*3370*/  ISETP.GT.AND P2, PT, R222.reuse, 0x58, PT ;  /* 0x00000058de00780c */ /* 0x040fe20003f44270 */
[----:B------:R-:W-:Y:S01]  /*3380*/  MUFU.TANH R221, R221 ;  /* 0x000000dd00dd7308 */ /* 0x000fe20000002400 */
[----:B------:R-:W-:Y:S01]  /*3390*/  FSEL R197, R91, -INF , !P5 ;  /* 0xff8000005bc57808 */ /* 0x000fe20006800000 */
[----:B------:R-:W-:Y:S01]  /*33a0*/  SHFL.IDX PT, R223, R99, R9, 0x1f ;  /* 0x00001f0963df7589 */ /* 0x000fe200000e0000 */
[----:B------:R-:W-:-:S02]  /*33b0*/  ISETP.GT.AND P5, PT, R222, 0x39, PT ;  /* 0x00000039de00780c */ /* 0x000fc40003fa4270 */
[----:B--2---:R-:W-:Y:S01]  /*33c0*/  FSEL R217, R215, -INF , !P4 ;  /* 0xff800000d7d97808 */ /* 0x004fe20006000000 */
[----:B------:R-:W2:Y:S01]  /*33d0*/  SHFL.IDX PT, R230, R14, R117, 0x1f ;  /* 0x00001f750ee67589 */ /* 0x000ea200000e0000 */
[----:B------:R-:W-:Y:S01]  /*33e0*/  FSEL R108, R96, -INF , !P5 ;  /* 0xff800000606c7808 */ /* 0x000fe20006800000 */
[----:B------:R-:W4:Y:S01]  /*33f0*/  MUFU.EX2 R227, R227 ;  /* 0x000000e300e37308 */ /* 0x000f220000000800 */
[----:B------:R-:W-:-:S07]  /*3400*/  ISETP.GT.AND P5, PT, R208, 0x51, PT ;  /* 0x00000051d000780c */ /* 0x000fce0003fa4270 */
[----:B------:R-:W-:Y:S01]  /*3410*/  MUFU.TANH R224, R224 ;  /* 0x000000e000e07308 */ /* 0x000fe20000002400 */
[----:B------:R-:W-:Y:S01]  /*3420*/  FSEL R208, R102, -INF , !P6 ;  /* 0xff80000066d07808 */ /* 0x000fe20007000000 */
[--C-:B-1----:R-:W-:Y:S01]  /*3430*/  FFMA.FTZ R207, R207, UR4, -R229.reuse ;  /* 0x00000004cfcf7c23 */ /* 0x102fe200080108e5 */
[----:B------:R-:W-:Y:S01]  /*3440*/  ISETP.GT.AND P6, PT, R222, 0x48, PT ;  /* 0x00000048de00780c */ /* 0x000fe20003fc4270 */
[----:B------:R-:W-:Y:S01]  /*3450*/  FFMA.FTZ R206, R206, UR4, -R229 ;  /* 0x00000004cece7c23 */ /* 0x000fe200080108e5 */
[C---:B------:R-:W-:Y:S01]  /*3460*/  ISETP.GT.AND P4, PT, R222.reuse, 0x59, PT ;  /* 0x00000059de00780c */ /* 0x040fe20003f84270 */
[----:B------:R-:W1:Y:S01]  /*3470*/  SHFL.IDX PT, R229, R12, R9, 0x1f ;  /* 0x00001f090ce57589 */ /* 0x000e6200000e0000 */
[----:B------:R-:W-:Y:S01]  /*3480*/  FSEL R210, R191, -INF , !P6 ;  /* 0xff800000bfd27808 */ /* 0x000fe20007000000 */
[----:B------:R-:W5:Y:S01]  /*3490*/  MUFU.EX2 R219, R219 ;  /* 0x000000db00db7308 */ /* 0x000f620000000800 */
[----:B------:R-:W-:Y:S01]  /*34a0*/  ISETP.GT.AND P6, PT, R222, 0x51, PT ;  /* 0x00000051de00780c */ /* 0x000fe20003fc4270 */
[----:B------:R-:W-:Y:S01]  /*34b0*/  FFMA.FTZ R23, -R23, R23, 1 ;  /* 0x3f80000017177423 */ /* 0x000fe20000010117 */
[----:B------:R-:W-:Y:S01]  /*34c0*/  R2UR UR6, R10 ;  /* 0x000000000a0672ca */ /* 0x000fe200000e0000 */
[----:B------:R-:W-:Y:S01]  /*34d0*/  SHFL.IDX PT, R232, R99, R117, 0x1f ;  /* 0x00001f7563e87589 */ /* 0x000fe200000e0000 */
[--C-:B--2---:R-:W-:Y:S01]  /*34e0*/  FFMA.FTZ R188, R188, UR4, -R230.reuse ;  /* 0x00000004bcbc7c23 */ /* 0x104fe200080108e6 */
[----:B------:R-:W-:-:S02]  /*34f0*/  FFMA.FTZ R201, R201, UR4, -R230 ;  /* 0x00000004c9c97c23 */ /* 0x000fc400080108e6 */
[----:B------:R-:W-:Y:S01]  /*3500*/  MUFU.EX2 R206, R206 ;  /* 0x000000ce00ce7308 */ /* 0x000fe20000000800 */
[----:B------:R-:W2:Y:S07]  /*3510*/  SHFL.IDX PT, R230, R12, R218, 0x1f ;  /* 0x00001fda0ce67589 */ /* 0x000eae00000e0000 */
[----:B------:R-:W-:Y:S01]  /*3520*/  MUFU.EX2 R207, R207 ;  /* 0x000000cf00cf7308 */ /* 0x000fe20000000800 */
[--C-:B-1----:R-:W-:Y:S01]  /*3530*/  FFMA.FTZ R111, R111, UR4, -R229.reuse ;  /* 0x000000046f6f7c23 */ /* 0x102fe200080108e5 */
[----:B------:R-:W-:-:S06]  /*3540*/  FFMA.FTZ R190, R190, UR4, -R229 ;  /* 0x00000004bebe7c23 */ /* 0x000fcc00080108e5 */
[----:B------:R-:W-:Y:S01]  /*3550*/  MUFU.EX2 R184, R184 ;  /* 0x000000b800b87308 */ /* 0x000fe20000000800 */
[----:B------:R-:W1:Y:S07]  /*3560*/  SHFL.IDX PT, R229, R15, R117, 0x1f ;  /* 0x00001f750fe57589 */ /* 0x000e6e00000e0000 */
[----:B------:R-:W-:Y:S01]  /*3570*/  MUFU.EX2 R188, R188 ;  /* 0x000000bc00bc7308 */ /* 0x000fe20000000800 */
[--C-:B--2---:R-:W-:Y:S01]  /*3580*/  FFMA.FTZ R110, R110, UR4, -R230.reuse ;  /* 0x000000046e6e7c23 */ /* 0x104fe200080108e6 */
[----:B------:R-:W-:-:S06]  /*3590*/  FFMA.FTZ R200, R200, UR4, -R230 ;  /* 0x00000004c8c87c23 */ /* 0x000fcc00080108e6 */
[----:B------:R-:W-:Y:S01]  /*35a0*/  MUFU.EX2 R100, R100 ;  /* 0x0000006400647308 */ /* 0x000fe20000000800 */
[----:B------:R-:W-:Y:S02]  /*35b0*/  WARPGROUP.DEPBAR.LE gsb0, 0x0 ;  /* 0x00008000000079c5 */ /* 0x000fe40000010000 */
[--C-:B------:R-:W-:Y:S01]  /*35c0*/  FADD.FTZ R25, R25, -R234.reuse ;  /* 0x800000ea19197221 */ /* 0x100fe20000010000 */
[----:B------:R-:W-:Y:S01]  /*35d0*/  FADD.FTZ R27, R27, -R234 ;  /* 0x800000ea1b1b7221 */ /* 0x000fe20000010000 */
[--C-:B------:R-:W-:Y:S01]  /*35e0*/  FADD.FTZ R222, R24, -R223.reuse ;  /* 0x800000df18de7221 */ /* 0x100fe20000010000 */
[----:B------:R-:W2:Y:S01]  /*35f0*/  LDL R234, [R1+0x18] ;  /* 0x0000180001ea7983 */ /* 0x000ea20000100800 */
[----:B------:R-:W-:Y:S01]  /*3600*/  FADD.FTZ R26, R26, -R223 ;  /* 0x800000df1a1a7221 */ /* 0x000fe20000010000 */
[----:B------:R5:W-:Y:S01]  /*3610*/  MUFU.TANH R24, R113 ;  /* 0x0000007100187308 */ /* 0x000be20000002400 */
[----:B---3--:R-:W-:Y:S01]  /*3620*/  FMUL.FTZ R222, R214, R222 ;  /* 0x000000ded6de7220 */ /* 0x008fe20000410000 */
[----:B------:R-:W-:-:S02]  /*3630*/  VIADD R223, R9, 0x1c ;  /* 0x0000001c09df7836 */ /* 0x000fc40000000000 */
[----:B----4-:R-:W-:Y:S01]  /*3640*/  FMUL.FTZ R26, R227, R26 ;  /* 0x0000001ae31a7220 */ /* 0x010fe20000410000 */
[--C-:B-1----:R-:W-:Y:S01]  /*3650*/  FFMA.FTZ R208, R208, UR4, -R229.reuse ;  /* 0x00000004d0d07c23 */ /* 0x102fe200080108e5 */
[----:B------:R-:W-:Y:S01]  /*3660*/  FFMA.FTZ R217, R217, UR4, -R229 ;  /* 0x00000004d9d97c23 */ /* 0x000fe200080108e5 */
[----:B------:R-:W1:Y:S01]  /*3670*/  SHFL.IDX PT, R225, R12, R223, 0x1f ;  /* 0x00001fdf0ce17589 */ /* 0x000e6200000e0000 */
[----:B------:R-:W-:Y:S01]  /*3680*/  FMUL.FTZ R10, R19, R26 ;  /* 0x0000001a130a7220 */ /* 0x000fe20000410000 */
[----:B-----5:R-:W-:Y:S01]  /*3690*/  FFMA.FTZ R113, -R18, R18, 1 ;  /* 0x3f80000012717423 */ /* 0x020fe20000010112 */
[----:B------:R-:W-:Y:S01]  /*36a0*/  FMUL.FTZ R18, R115, UR10 ;  /* 0x0000000a73127c20 */ /* 0x000fe20008410000 */
[----:B------:R-:W-:Y:S01]  /*36b0*/  FMUL.FTZ R115, R116, UR10 ;  /* 0x0000000a74737c20 */ /* 0x000fe20008410000 */
[----:B------:R-:W-:Y:S02]  /*36c0*/  VIADD R116, R9, 0xc ;  /* 0x0000000c09747836 */ /* 0x000fe40000000000 */
[----:B------:R-:W-:Y:S01]  /*36d0*/  FMUL.FTZ R113, R113, R222 ;  /* 0x000000de71717220 */ /* 0x000fe20000410000 */
[----:B------:R-:W-:Y:S01]  /*36e0*/  FMUL.FTZ R222, R118, UR10 ;  /* 0x0000000a76de7c20 */ /* 0x000fe20008410000 */
[----:B------:R-:W-:Y:S01]  /*36f0*/  VIADD R118, R9, 0x14 ;  /* 0x0000001409767836 */ /* 0x000fe20000000000 */
[----:B------:R-:W-:Y:S01]  /*3700*/  MUFU.TANH R18, R18 ;  /* 0x0000001200127308 */ /* 0x000fe20000002400 */
[----:B------:R-:W3:Y:S04]  /*3710*/  SHFL.IDX PT, R228, R14, R116, 0x1f ;  /* 0x00001f740ee47589 */ /* 0x000ee800000e0000 */
[----:B------:R-:W4:Y:S03]  /*3720*/  SHFL.IDX PT, R226, R14, R118, 0x1f ;  /* 0x00001f760ee27589 */ /* 0x000f2600000e0000 */
[----:B------:R-:W5:Y:S01]  /*3730*/  MUFU.TANH R115, R115 ;  /* 0x0000007300737308 */ /* 0x000f620000002400 */
[----:B------:R-:W5:Y:S04]  /*3740*/  SHFL.IDX PT, R14, R14, R223, 0x1f ;  /* 0x00001fdf0e0e7589 */ /* 0x000f6800000e0000 */
[----:B------:R-:W5:Y:S01]  /*3750*/  SHFL.IDX PT, R231, R12, R116, 0x1f ;  /* 0x00001f740ce77589 */ /* 0x000f6200000e0000 */
[--C-:B-1----:R-:W-:Y:S01]  /*3760*/  FFMA.FTZ R109, R109, UR4, -R225.reuse ;  /* 0x000000046d6d7c23 */ /* 0x102fe200080108e1 */
[----:B------:R-:W-:Y:S01]  /*3770*/  FFMA.FTZ R108, R108, UR4, -R225 ;  /* 0x000000046c6c7c23 */ /* 0x000fe200080108e1 */
[----:B------:R-:W-:Y:S01]  /*3780*/  MUFU.TANH R222, R222 ;  /* 0x000000de00de7308 */ /* 0x000fe20000002400 */
[----:B------:R-:W-:Y:S04]  /*3790*/  SHFL.IDX PT, R225, R15, R119, 0x1f ;  /* 0x00001f770fe17589 */ /* 0x000fe800000e0000 */
[----:B------:R-:W-:Y:S01]  /*37a0*/  LDS R26, [R11+0x380] ;  /* 0x000380000b1a7984 */ /* 0x000fe20000000800 */
[--C-:B---3--:R-:W-:Y:S01]  /*37b0*/  FFMA.FTZ R106, R106, UR4, -R228.reuse ;  /* 0x000000046a6a7c23 */ /* 0x108fe200080108e4 */
[----:B------:R-:W-:-:S02]  /*37c0*/  FFMA.FTZ R205, R205, UR4, -R228 ;  /* 0x00000004cdcd7c23 */ /* 0x000fc400080108e4 */
[----:B------:R-:W1:Y:S01]  /*37d0*/  SHFL.IDX PT, R233, R99, R116, 0x1f ;  /* 0x00001f7463e97589 */ /* 0x000e6200000e0000 */
[----:B------:R-:W-:Y:S01]  /*37e0*/  MUFU.EX2 R201, R201 ;  /* 0x000000c900c97308 */ /* 0x000fe20000000800 */
[--C-:B----4-:R-:W-:Y:S01]  /*37f0*/  FFMA.FTZ R187, R187, UR4, -R226.reuse ;  /* 0x00000004bbbb7c23 */ /* 0x110fe200080108e2 */
[----:B------:R-:W-:Y:S01]  /*3800*/  FFMA.FTZ R186, R186, UR4, -R226 ;  /* 0x00000004baba7c23 */ /* 0x000fe200080108e2 */
[----:B------:R-:W3:Y:S01]  /*3810*/  SHFL.IDX PT, R228, R12, R114, 0x1f ;  /* 0x00001f720ce47589 */ /* 0x000ee200000e0000 */
[--C-:B-----5:R-:W-:Y:S01]  /*3820*/  FFMA.FTZ R101, R101, UR4, -R14.reuse ;  /* 0x0000000465657c23 */ /* 0x120fe2000801080e */
[----:B------:R-:W-:Y:S02]  /*3830*/  FFMA.FTZ R112, R112, UR4, -R14 ;  /* 0x0000000470707c23 */ /* 0x000fe4000801080e */
[----:B------:R-:W4:Y:S01]  /*3840*/  SHFL.IDX PT, R226, R15, R218, 0x1f ;  /* 0x00001fda0fe27589 */ /* 0x000f2200000e0000 */
[----:B------:R-:W5:Y:S01]  /*3850*/  MUFU.EX2 R205, R205 ;  /* 0x000000cd00cd7308 */ /* 0x000f620000000800 */
[--C-:B------:R-:W-:Y:S01]  /*3860*/  FFMA.FTZ R202, R202, UR4, -R231.reuse ;  /* 0x00000004caca7c23 */ /* 0x100fe200080108e7 */
[----:B------:R-:W-:Y:S01]  /*3870*/  FFMA.FTZ R231, R203, UR4, -R231 ;  /* 0x00000004cbe77c23 */ /* 0x000fe200080108e7 */
[----:B------:R-:W5:Y:S04]  /*3880*/  SHFL.IDX PT, R14, R12, R117, 0x1f ;  /* 0x00001f750c0e7589 */ /* 0x000f6800000e0000 */
[----:B------:R-:W5:Y:S01]  /*3890*/  SHFL.IDX PT, R203, R12, R119, 0x1f ;  /* 0x00001f770ccb7589 */ /* 0x000f6200000e0000 */
[----:B------:R-:W5:Y:S03]  /*38a0*/  MUFU.EX2 R186, R186 ;  /* 0x000000ba00ba7308 */ /* 0x000f660000000800 */
[----:B------:R-:W5:Y:S01]  /*38b0*/  SHFL.IDX PT, R230, R99, R118, 0x1f ;  /* 0x00001f7663e67589 */ /* 0x000f6200000e0000 */
[----:B------:R-:W-:Y:S01]  /*38c0*/  FFMA.FTZ R19, -R21, R21, 1 ;  /* 0x3f80000015137423 */ /* 0x000fe20000010115 */
[----:B------:R-:W-:Y:S01]  /*38d0*/  FMUL.FTZ R27, R219, R27 ;  /* 0x0000001bdb1b7220 */ /* 0x000fe20000410000 */
[----:B-1----:R-:W-:Y:S01]  /*38e0*/  FADD.FTZ R31, R31, -R233 ;  /* 0x800000e91f1f7221 */ /* 0x002fe20000010000 */
[----:B------:R-:W1:Y:S01]  /*38f0*/  SHFL.IDX PT, R229, R99, R119, 0x1f ;  /* 0x00001f7763e57589 */ /* 0x000e6200000e0000 */
[----:B------:R-:W1:Y:S01]  /*3900*/  MUFU.EX2 R101, R101 ;  /* 0x0000006500657308 */ /* 0x000e620000000800 */
[--C-:B---3--:R-:W-:Y:S01]  /*3910*/  FFMA.FTZ R199, R199, UR4, -R228.reuse ;  /* 0x00000004c7c77c23 */ /* 0x108fe200080108e4 */
[----:B------:R-:W-:-:S02]  /*3920*/  FFMA.FTZ R228, R204, UR4, -R228 ;  /* 0x00000004cce47c23 */ /* 0x000fc400080108e4 */
[----:B------:R-:W3:Y:S01]  /*3930*/  SHFL.IDX PT, R204, R12, R118, 0x1f ;  /* 0x00001f760ccc7589 */ /* 0x000ee200000e0000 */
[--C-:B----4-:R-:W-:Y:S01]  /*3940*/  FFMA.FTZ R216, R216, UR4, -R226.reuse ;  /* 0x00000004d8d87c23 */ /* 0x110fe200080108e2 */
[----:B------:R-:W-:Y:S01]  /*3950*/  FFMA.FTZ R210, R210, UR4, -R226 ;  /* 0x00000004d2d27c23 */ /* 0x000fe200080108e2 */
[----:B------:R-:W-:Y:S01]  /*3960*/  FSEL R226, R224, -INF , !P4 ;  /* 0xff800000e0e27808 */ /* 0x000fe20006000000 */
[----:B------:R-:W4:Y:S01]  /*3970*/  SHFL.IDX PT, R12, R15, R9, 0x1f ;  /* 0x00001f090f0c7589 */ /* 0x000f2200000e0000 */
[--C-:B-----5:R-:W-:Y:S01]  /*3980*/  FFMA.FTZ R105, R105, UR4, -R14.reuse ;  /* 0x0000000469697c23 */ /* 0x120fe2000801080e */
[----:B------:R-:W-:Y:S01]  /*3990*/  FFMA.FTZ R197, R197, UR4, -R14 ;  /* 0x00000004c5c57c23 */ /* 0x000fe2000801080e */
[----:B------:R-:W5:Y:S01]  /*39a0*/  MUFU.EX2 R106, R106 ;  /* 0x0000006a006a7308 */ /* 0x000f620000000800 */
[----:B------:R-:W5:Y:S01]  /*39b0*/  SHFL.IDX PT, R14, R15, R114, 0x1f ;  /* 0x00001f720f0e7589 */ /* 0x000f6200000e0000 */
[--C-:B------:R-:W-:Y:S01]  /*39c0*/  FFMA.FTZ R189, R189, UR4, -R203.reuse ;  /* 0x00000004bdbd7c23 */ /* 0x100fe200080108cb */
[----:B------:R-:W-:Y:S01]  /*39d0*/  FFMA.FTZ R185, R185, UR4, -R203 ;  /* 0x00000004b9b97c23 */ /* 0x000fe200080108cb */
[----:B------:R-:W-:Y:S01]  /*39e0*/  FSEL R203, R115, -INF , !P1 ;  /* 0xff80000073cb7808 */ /* 0x000fe20004800000 */
[----:B------:R-:W-:Y:S01]  /*39f0*/  FFMA.FTZ R21, -R20, R20, 1 ;  /* 0x3f80000014157423 */ /* 0x000fe20000010114 */
[----:B------:R-:W-:Y:S01]  /*3a00*/  FADD.FTZ R35, R35, -R230 ;  /* 0x800000e623237221 */ /* 0x000fe20000010000 */
[----:B------:R-:W-:Y:S01]  /*3a10*/  FMUL.FTZ R31, R205, R31 ;  /* 0x0000001fcd1f7220 */ /* 0x000fe20000410000 */
[----:B------:R-:W5:Y:S01]  /*3a20*/  MUFU.EX2 R187, R187 ;  /* 0x000000bb00bb7308 */ /* 0x000f620000000800 */
[----:B------:R-:W-:Y:S01]  /*3a30*/  FFMA.FTZ R203, R203, UR4, -R225 ;  /* 0x00000004cbcb7c23 */ /* 0x000fe200080108e1 */
[----:B-1----:R-:W-:Y:S01]  /*3a40*/  FADD.FTZ R36, R36, -R229 ;  /* 0x800000e524247221 */ /* 0x002fe20000010000 */
[----:B------:R-:W-:Y:S01]  /*3a50*/  FADD.FTZ R32, R32, -R232 ;  /* 0x800000e820207221 */ /* 0x000fe20000010000 */
[----:B------:R-:W-:Y:S01]  /*3a60*/  FADD.FTZ R29, R29, -R233 ;  /* 0x800000e91d1d7221 */ /* 0x000fe20000010000 */
[----:B------:R-:W-:Y:S01]  /*3a70*/  FADD.FTZ R33, R33, -R230 ;  /* 0x800000e621217221 */ /* 0x000fe20000010000 */
[----:B------:R-:W-:Y:S01]  /*3a80*/  FADD.FTZ R38, R38, -R229 ;  /* 0x800000e526267221 */ /* 0x000fe20000010000 */
[----:B------:R-:W-:Y:S01]  /*3a90*/  FFMA.FTZ R22, -R22, R22, 1 ;  /* 0x3f80000016167423 */ /* 0x000fe20000010116 */
[--C-:B---3--:R-:W-:Y:S01]  /*3aa0*/  FFMA.FTZ R198, R198, UR4, -R204.reuse ;  /* 0x00000004c6c67c23 */ /* 0x108fe200080108cc */
[----:B------:R-:W-:Y:S01]  /*3ab0*/  FFMA.FTZ R104, R104, UR4, -R204 ;  /* 0x0000000468687c23 */ /* 0x000fe200080108cc */
[----:B------:R-:W-:Y:S01]  /*3ac0*/  FADD.FTZ R34, R34, -R232 ;  /* 0x800000e822227221 */ /* 0x000fe20000010000 */
[----:B------:R-:W1:Y:S01]  /*3ad0*/  SHFL.IDX PT, R204, R15, R116, 0x1f ;  /* 0x00001f740fcc7589 */ /* 0x000e6200000e0000 */
[--C-:B----4-:R-:W-:Y:S01]  /*3ae0*/  FFMA.FTZ R196, R196, UR4, -R12.reuse ;  /* 0x00000004c4c47c23 */ /* 0x110fe2000801080c */
[----:B------:R-:W-:Y:S01]  /*3af0*/  FFMA.FTZ R212, R212, UR4, -R12 ;  /* 0x00000004d4d47c23 */ /* 0x000fe2000801080c */
[----:B------:R-:W3:Y:S01]  /*3b00*/  MUFU.EX2 R112, R112 ;  /* 0x0000007000707308 */ /* 0x000ee20000000800 */
[----:B------:R-:W4:Y:S01]  /*3b10*/  SHFL.IDX PT, R12, R15, R118, 0x1f ;  /* 0x00001f760f0c7589 */ /* 0x000f2200000e0000 */
[--C-:B-----5:R-:W-:Y:S01]  /*3b20*/  FFMA.FTZ R107, R107, UR4, -R14.reuse ;  /* 0x000000046b6b7c23 */ /* 0x120fe2000801080e */
[----:B------:R-:W-:Y:S01]  /*3b30*/  FFMA.FTZ R209, R209, UR4, -R14 ;  /* 0x00000004d1d17c23 */ /* 0x000fe2000801080e */
[----:B------:R-:W-:-:S04]  /*3b40*/  FSEL R14, R24, -INF , !P5 ;  /* 0xff800000180e7808 */ /* 0x000fc80006800000 */
[----:B------:R-:W5:Y:S08]  /*3b50*/  MUFU.EX2 R200, R200 ;  /* 0x000000c800c87308 */ /* 0x000f700000000800 */
[----:B------:R-:W5:Y:S01]  /*3b60*/  MUFU.EX2 R231, R231 ;  /* 0x000000e700e77308 */ /* 0x000f620000000800 */
[--C-:B-1----:R-:W-:Y:S01]  /*3b70*/  FFMA.FTZ R211, R211, UR4, -R204.reuse ;  /* 0x00000004d3d37c23 */ /* 0x102fe200080108cc */
[----:B------:R-:W-:-:S02]  /*3b80*/  FFMA.FTZ R213, R213, UR4, -R204 ;  /* 0x00000004d5d57c23 */ /* 0x000fc400080108cc */
[----:B------:R1:W3:Y:S01]  /*3b90*/  SHFL.IDX PT, R204, R15, R223, 0x1f ;  /* 0x00001fdf0fcc7589 */ /* 0x0002e200000e0000 */
[----:B----4-:R-:W-:Y:S01]  /*3ba0*/  FFMA.FTZ R14, R14, UR4, -R12 ;  /* 0x000000040e0e7c23 */ /* 0x010fe2000801080c */
[----:B------:R-:W-:Y:S02]  /*3bb0*/  FFMA.FTZ R88, -R88, R88, 1 ;  /* 0x3f80000058587423 */ /* 0x000fe40000010158 */
[----:B------:R-:W-:Y:S01]  /*3bc0*/  MUFU.EX2 R110, R110 ;  /* 0x0000006e006e7308 */ /* 0x000fe20000000800 */
[----:B-1----:R-:W-:-:S07]  /*3bd0*/  FSEL R15, R18, -INF , !P6 ;  /* 0xff800000120f7808 */ /* 0x002fce0007000000 */
[----:B------:R-:W-:Y:S01]  /*3be0*/  MUFU.EX2 R190, R190 ;  /* 0x000000be00be7308 */ /* 0x000fe20000000800 */
[----:B------:R-:W-:Y:S01]  /*3bf0*/  FFMA.FTZ R12, R15, UR4, -R12 ;  /* 0x000000040f0c7c23 */ /* 0x000fe2000801080c */
[----:B------:R-:W-:-:S06]  /*3c00*/  FSEL R15, R222, -INF , !P2 ;  /* 0xff800000de0f7808 */ /* 0x000fcc0005000000 */
[----:B------:R-:W-:Y:S01]  /*3c10*/  MUFU.EX2 R202, R202 ;  /* 0x000000ca00ca7308 */ /* 0x000fe20000000800 */
[----:B------:R-:W-:Y:S01]  /*3c20*/  FFMA.FTZ R15, R15, UR4, -R225 ;  /* 0x000000040f0f7c23 */ /* 0x000fe200080108e1 */
[----:B------:R-:W-:-:S05]  /*3c30*/  FSEL R225, R221, -INF , !P3 ;  /* 0xff800000dde17808 */ /* 0x000fca0005800000 */
[--C-:B---3--:R-:W-:Y:S01]  /*3c40*/  FFMA.FTZ R225, R225, UR4, -R204.reuse ;  /* 0x00000004e1e17c23 */ /* 0x108fe200080108cc */
[----:B------:R-:W-:Y:S01]  /*3c50*/  FFMA.FTZ R204, R226, UR4, -R204 ;  /* 0x00000004e2cc7c23 */ /* 0x000fe200080108cc */
[----:B------:R-:W-:Y:S01]  /*3c60*/  MUFU.EX2 R108, R108 ;  /* 0x0000006c006c7308 */ /* 0x000fe20000000800 */
[----:B------:R-:W1:Y:S01]  /*3c70*/  SHFL.IDX PT, R226, R99, R218, 0x1f ;  /* 0x00001fda63e27589 */ /* 0x000e6200000e0000 */
[----:B------:R-:W-:Y:S01]  /*3c80*/  FMUL.FTZ R21, R21, R27 ;  /* 0x0000001b15157220 */ /* 0x000fe20000410000 */
[----:B------:R-:W-:Y:S02]  /*3c90*/  FFMA.FTZ R27, -R72, R72, 1 ;  /* 0x3f800000481b7423 */ /* 0x000fe40000010148 */
[----:B------:R-:W3:Y:S02]  /*3ca0*/  SHFL.IDX PT, R99, R99, R223, 0x1f ;  /* 0x00001fdf63637589 */ /* 0x000ee400000e0000 */
[----:B------:R-:W-:Y:S01]  /*3cb0*/  FMUL.FTZ R27, R27, R31 ;  /* 0x0000001f1b1b7220 */ /* 0x000fe20000410000 */
[----:B------:R-:W-:Y:S01]  /*3cc0*/  FFMA.FTZ R31, -R76, R76, 1 ;  /* 0x3f8000004c1f7423 */ /* 0x000fe2000001014c */
[----:B------:R-:W-:Y:S01]  /*3cd0*/  MUFU.EX2 R111, R111 ;  /* 0x0000006f006f7308 */ /* 0x000fe20000000800 */
[----:B------:R-:W-:Y:S01]  /*3ce0*/  FFMA.FTZ R83, -R83, R83, 1 ;  /* 0x3f80000053537423 */ /* 0x000fe20000010153 */
[----:B------:R-:W-:Y:S01]  /*3cf0*/  FFMA.FTZ R85, -R85, R85, 1 ;  /* 0x3f80000055557423 */ /* 0x000fe20000010155 */
[----:B------:R-:W-:-:S05]  /*3d00*/  FFMA.FTZ R96, -R96, R96, 1 ;  /* 0x3f80000060607423 */ /* 0x000fca0000010160 */
[----:B------:R-:W-:Y:S01]  /*3d10*/  MUFU.EX2 R109, R109 ;  /* 0x0000006d006d7308 */ /* 0x000fe20000000800 */
[----:B-1----:R-:W-:-:S07]  /*3d20*/  FADD.FTZ R30, R30, -R226 ;  /* 0x800000e21e1e7221 */ /* 0x002fce0000010000 */
[----:B------:R-:W-:Y:S01]  /*3d30*/  MUFU.EX2 R199, R199 ;  /* 0x000000c700c77308 */ /* 0x000fe20000000800 */
[----:B------:R-:W-:-:S04]  /*3d40*/  FMUL.FTZ R30, R206, R30 ;  /* 0x0000001ece1e7220 */ /* 0x000fc80000410000 */
[----:B------:R-:W-:Y:S01]  /*3d50*/  FMUL.FTZ R23, R23, R30 ;  /* 0x0000001e17177220 */ /* 0x000fe20000410000 */
[----:B------:R-:W-:Y:S01]  /*3d60*/  FMUL.FTZ R30, R186, R35 ;  /* 0x00000023ba1e7220 */ /* 0x000fe20000410000 */
[----:B------:R-:W-:Y:S01]  /*3d70*/  FFMA.FTZ R81, -R81, R81, 1 ;  /* 0x3f80000051517423 */ /* 0x000fe20000010151 */
[----:B------:R-:W-:Y:S01]  /*3d80*/  SHFL.IDX PT, R35, R26, R114, 0x1f ;  /* 0x00001f721a237589 */ /* 0x000fe200000e0000 */
[----:B------:R-:W-:Y:S01]  /*3d90*/  MUFU.EX2 R220, R220 ;  /* 0x000000dc00dc7308 */ /* 0x000fe20000000800 */
[----:B------:R-:W-:Y:S02]  /*3da0*/  FMUL.FTZ R31, R31, R30 ;  /* 0x0000001e1f1f7220 */ /* 0x000fe40000410000 */
[----:B------:R-:W1:Y:S01]  /*3db0*/  SHFL.IDX PT, R30, R26, R9, 0x1f ;  /* 0x00001f091a1e7589 */ /* 0x000e6200000e0000 */
[----:B------:R-:W-:Y:S01]  /*3dc0*/  FADD.FTZ R28, R28, -R226 ;  /* 0x800000e21c1c7221 */ /* 0x000fe20000010000 */
[----:B---3--:R-:W-:-:S03]  /*3dd0*/  FADD.FTZ R37, R37, -R99 ;  /* 0x8000006325257221 */ /* 0x008fc60000010000 */
        /* <DEDUP_REMOVED lines=16> */
[----:B------:R-:W-:Y:S01]  /*3ee0*/  FFMA.FTZ R33, -R79, R79, 1 ;  /* 0x3f8000004f217423 */ /* 0x000fe2000001014f */
[----:B-1----:R-:W-:Y:S01]  /*3ef0*/  FADD.FTZ R37, R42, -R30 ;  /* 0x8000001e2a257221 */ /* 0x002fe20000010000 */
[--C-:B------:R-:W-:Y:S01]  /*3f00*/  FADD.FTZ R42, R41, -R35.reuse ;  /* 0x80000023292a7221 */ /* 0x100fe20000010000 */
[----:B------:R-:W-:-:S02]  /*3f10*/  FADD.FTZ R35, R43, -R35 ;  /* 0x800000232b237221 */ /* 0x000fc40000010000 */
[----:B------:R-:W-:Y:S01]  /*3f20*/  LDS R43, [R13+0x380] ;  /* 0x000380000d2b7984 */ /* 0x000fe20000000800 */
[----:B------:R-:W-:Y:S01]  /*3f30*/  FMUL.FTZ R29, R29, R34 ;  /* 0x000000221d1d7220 */ /* 0x000fe20000410000 */
[----:B------:R-:W-:Y:S01]  /*3f40*/  FMUL.FTZ R33, R33, R38 ;  /* 0x0000002621217220 */ /* 0x000fe20000410000 */
[----:B------:R-:W-:Y:S01]  /*3f50*/  FFMA.FTZ R34, -R77, R77, 1 ;  /* 0x3f8000004d227423 */ /* 0x000fe2000001014d */
[----:B------:R-:W1:Y:S04]  /*3f60*/  SHFL.IDX PT, R72, R26, R218, 0x1f ;  /* 0x00001fda1a487589 */ /* 0x000e6800000e0000 */
[----:B------:R-:W3:Y:S01]  /*3f70*/  SHFL.IDX PT, R38, R26, R116, 0x1f ;  /* 0x00001f741a267589 */ /* 0x000ee200000e0000 */
[----:B------:R-:W-:-:S03]  /*3f80*/  FMUL.FTZ R34, R34, R73 ;  /* 0x0000004922227220 */ /* 0x000fc60000410000 */
[----:B------:R-:W4:Y:S04]  /*3f90*/  SHFL.IDX PT, R76, R26, R223, 0x1f ;  /* 0x00001fdf1a4c7589 */ /* 0x000f2800000e0000 */
[----:B------:R-:W5:Y:S01]  /*3fa0*/  SHFL.IDX PT, R73, R26, R117, 0x1f ;  /* 0x00001f751a497589 */ /* 0x000f6200000e0000 */
[----:B------:R-:W5:Y:S03]  /*3fb0*/  MUFU.EX2 R11, R105 ;  /* 0x00000069000b7308 */ /* 0x000f660000000800 */
[----:B------:R-:W5:Y:S01]  /*3fc0*/  SHFL.IDX PT, R74, R26, R118, 0x1f ;  /* 0x00001f761a4a7589 */ /* 0x000f6200000e0000 */
[----:B------:R-:W-:-:S03]  /*3fd0*/  FADD.FTZ R39, R39, -R99 ;  /* 0x8000006327277221 */ /* 0x000fc60000010000 */
[----:B------:R3:W-:Y:S01]  /*3fe0*/  SHFL.IDX PT, R75, R26, R119, 0x1f ;  /* 0x00001f771a4b7589 */ /* 0x0007e200000e0000 */
[----:B------:R-:W-:Y:S01]  /*3ff0*/  FMUL.FTZ R39, R112, R39 ;  /* 0x0000002770277220 */ /* 0x000fe20000410000 */
[----:B-1----:R-:W-:Y:S01]  /*4000*/  FADD.FTZ R41, R46, -R72 ;  /* 0x800000482e297221 */ /* 0x002fe20000010000 */
[----:B---3--:R-:W-:Y:S01]  /*4010*/  FFMA.FTZ R26, -R80, R80, 1 ;  /* 0x3f800000501a7423 */ /* 0x008fe20000010150 */
[--C-:B------:R-:W-:Y:S01]  /*4020*/  FADD.FTZ R45, R45, -R38.reuse ;  /* 0x800000262d2d7221 */ /* 0x100fe20000010000 */
[----:B------:R-:W-:Y:S02]  /*4030*/  FADD.FTZ R38, R47, -R38 ;  /* 0x800000262f267221 */ /* 0x000fe40000010000 */
[----:B------:R-:W-:Y:S01]  /*4040*/  FMUL.FTZ R26, R26, R39 ;  /* 0x000000271a1a7220 */ /* 0x000fe20000410000 */
[----:B------:R-:W-:Y:S01]  /*4050*/  FADD.FTZ R39, R44, -R72 ;  /* 0x800000482c277221 */ /* 0x000fe20000010000 */
[--C-:B----4-:R-:W-:Y:S01]  /*4060*/  FADD.FTZ R44, R53, -R76.reuse ;  /* 0x8000004c352c7221 */ /* 0x110fe20000010000 */
[----:B------:R-:W-:Y:S01]  /*4070*/  FADD.FTZ R55, R55, -R76 ;  /* 0x8000004c37377221 */ /* 0x000fe20000010000 */
[----:B-----5:R-:W-:Y:S01]  /*4080*/  FMUL.FTZ R76, R200, R41 ;  /* 0x00000029c84c7220 */ /* 0x020fe20000410000 */
[----:B------:R-:W-:Y:S01]  /*4090*/  FADD.FTZ R48, R48, -R73 ;  /* 0x8000004930307221 */ /* 0x000fe20000010000 */
[----:B------:R-:W-:-:S03]  /*40a0*/  FMUL.FTZ R41, R231, R38 ;  /* 0x00000026e7297220 */ /* 0x000fc60000410000 */
[----:B------:R-:W-:Y:S01]  /*40b0*/  FMUL.FTZ R38, R11, R48 ;  /* 0x000000300b267220 */ /* 0x000fe20000410000 */
[----:B------:R-:W-:Y:S02]  /*40c0*/  FMUL.FTZ R48, R88, R41 ;  /* 0x0000002958307220 */ /* 0x000fe40000410000 */
[----:B------:R-:W1:Y:S01]  /*40d0*/  SHFL.IDX PT, R41, R43, R9, 0x1f ;  /* 0x00001f092b297589 */ /* 0x000e6200000e0000 */
[--C-:B------:R-:W-:Y:S01]  /*40e0*/  FADD.FTZ R49, R49, -R74.reuse ;  /* 0x8000004a31317221 */ /* 0x100fe20000010000 */
[----:B------:R-:W-:Y:S02]  /*40f0*/  FADD.FTZ R74, R51, -R74 ;  /* 0x8000004a334a7221 */ /* 0x000fe40000010000 */
[----:B------:R-:W3:Y:S04]  /*4100*/  SHFL.IDX PT, R114, R43, R114, 0x1f ;  /* 0x00001f722b727589 */ /* 0x000ee800000e0000 */
[----:B------:R-:W4:Y:S01]  /*4110*/  SHFL.IDX PT, R51, R43, R218, 0x1f ;  /* 0x00001fda2b337589 */ /* 0x000f2200000e0000 */
[----:B------:R-:W5:Y:S01]  /*4120*/  MUFU.EX2 R228, R228 ;  /* 0x000000e400e47308 */ /* 0x000f620000000800 */
[----:B------:R-:W-:Y:S01]  /*4130*/  FMUL.FTZ R28, R28, R19 ;  /* 0x000000131c1c7220 */ /* 0x000fe20000410000 */
[----:B------:R-:W-:-:S06]  /*4140*/  FMUL.FTZ R72, R110, R39 ;  /* 0x000000276e487220 */ /* 0x000fcc0000410000 */
[----:B------:R-:W2:Y:S01]  /*4150*/  MUFU.EX2 R197, R197 ;  /* 0x000000c500c57308 */ /* 0x000ea20000000800 */
[----:B------:R-:W-:-:S07]  /*4160*/  FMUL.FTZ R46, R190, R37 ;  /* 0x00000025be2e7220 */ /* 0x000fce0000410000 */
[----:B------:R-:W4:Y:S01]  /*4170*/  MUFU.EX2 R196, R196 ;  /* 0x000000c400c47308 */ /* 0x000f220000000800 */
[----:B------:R-:W4:Y:S01]  /*4180*/  SHFL.IDX PT, R118, R43, R118, 0x1f ;  /* 0x00001f762b767589 */ /* 0x000f2200000e0000 */
[----:B------:R-:W-:Y:S01]  /*4190*/  FMUL.FTZ R13, R83, R46 ;  /* 0x0000002e530d7220 */ /* 0x000fe20000410000 */
[----:B------:R-:W-:-:S05]  /*41a0*/  FMUL.FTZ R39, R85, R72 ;  /* 0x0000004855277220 */ /* 0x000fca0000410000 */
[----:B------:R-:W4:Y:S01]  /*41b0*/  MUFU.EX2 R198, R198 ;  /* 0x000000c600c67308 */ /* 0x000f220000000800 */
[----:B------:R-:W-:Y:S01]  /*41c0*/  FFMA.FTZ R46, -R86, R86, 1 ;  /* 0x3f800000562e7423 */ /* 0x000fe20000010156 */
[----:B------:R-:W-:-:S06]  /*41d0*/  FMUL.FTZ R45, R202, R45 ;  /* 0x0000002dca2d7220 */ /* 0x000fcc0000410000 */
[----:B------:R-:W4:Y:S01]  /*41e0*/  MUFU.EX2 R19, R104 ;  /* 0x0000006800137308 */ /* 0x000f220000000800 */
[----:B------:R-:W4:Y:S01]  /*41f0*/  SHFL.IDX PT, R117, R43, R117, 0x1f ;  /* 0x00001f752b757589 */ /* 0x000f2200000e0000 */
[----:B------:R-:W-:Y:S01]  /*4200*/  FADD.FTZ R40, R40, -R30 ;  /* 0x8000001e28287221 */ /* 0x000fe20000010000 */
[----:B------:R-:W-:Y:S02]  /*4210*/  FADD.FTZ R50, R50, -R73 ;  /* 0x8000004932327221 */ /* 0x000fe40000010000 */
[----:B------:R-:W4:Y:S01]  /*4220*/  SHFL.IDX PT, R72, R43, R223, 0x1f ;  /* 0x00001fdf2b487589 */ /* 0x000f2200000e0000 */
[----:B------:R-:W-:Y:S01]  /*4230*/  FMUL.FTZ R55, R108, R55 ;  /* 0x000000376c377220 */ /* 0x000fe20000410000 */
[----:B------:R-:W-:Y:S01]  /*4240*/  FMUL.FTZ R46, R46, R45 ;  /* 0x0000002d2e2e7220 */ /* 0x000fe20000410000 */
[----:B------:R-:W4:Y:S01]  /*4250*/  MUFU.EX2 R210, R210 ;  /* 0x000000d200d27308 */ /* 0x000f220000000800 */
[----:B------:R-:W4:Y:S01]  /*4260*/  SHFL.IDX PT, R116, R43, R116, 0x1f ;  /* 0x00001f742b747589 */ /* 0x000f2200000e0000 */
[----:B-1----:R-:W-:Y:S01]  /*4270*/  FADD.FTZ R73, R56, -R41 ;  /* 0x8000002938497221 */ /* 0x002fe20000010000 */
[--C-:B------:R-:W-:Y:S01]  /*4280*/  FADD.FTZ R52, R52, -R75.reuse ;  /* 0x8000004b34347221 */ /* 0x100fe20000010000 */
[----:B------:R-:W-:Y:S01]  /*4290*/  FADD.FTZ R54, R54, -R75 ;  /* 0x8000004b36367221 */ /* 0x000fe20000010000 */
[----:B------:R1:W4:Y:S01]  /*42a0*/  SHFL.IDX PT, R119, R43, R119, 0x1f ;  /* 0x00001f772b777589 */ /* 0x00032200000e0000 */
[----:B------:R-:W-:Y:S01]  /*42b0*/  FMUL.FTZ R40, R111, R40 ;  /* 0x000000286f287220 */ /* 0x000fe20000410000 */
[----:B------:R-:W-:Y:S01]  /*42c0*/  FFMA.FTZ R45, -R89, R89, 1 ;  /* 0x3f800000592d7423 */ /* 0x000fe20000010159 */
[----:B------:R-:W4:Y:S01]  /*42d0*/  MUFU.EX2 R185, R185 ;  /* 0x000000b900b97308 */ /* 0x000f220000000800 */
[----:B------:R-:W-:Y:S01]  /*42e0*/  FFMA.FTZ R84, -R84, R84, 1 ;  /* 0x3f80000054547423 */ /* 0x000fe20000010154 */
[----:B-----5:R-:W-:Y:S01]  /*42f0*/  FMUL.FTZ R47, R228, R35 ;  /* 0x00000023e42f7220 */ /* 0x020fe20000410000 */
[----:B------:R-:W-:Y:S01]  /*4300*/  FFMA.FTZ R91, -R91, R91, 1 ;  /* 0x3f8000005b5b7423 */ /* 0x000fe2000001015b */
[----:B--2---:R-:W-:Y:S01]  /*4310*/  FMUL.FTZ R50, R197, R50 ;  /* 0x00000032c5327220 */ /* 0x004fe20000410000 */
[----:B------:R-:W-:Y:S01]  /*4320*/  FADD.FTZ R75, R58, -R41 ;  /* 0x800000293a4b7221 */ /* 0x000fe20000010000 */
[----:B---3--:R-:W-:Y:S01]  /*4330*/  FADD.FTZ R77, R57, -R114 ;  /* 0x80000072394d7221 */ /* 0x008fe20000010000 */
[----:B-1----:R-:W-:Y:S01]  /*4340*/  FMUL.FTZ R43, R96, R55 ;  /* 0x00000037602b7220 */ /* 0x002fe20000410000 */
[----:B------:R1:W-:Y:S01]  /*4350*/  MUFU.EX2 R41, R14 ;  /* 0x0000000e00297308 */ /* 0x0003e20000000800 */
[--C-:B----4-:R-:W-:Y:S01]  /*4360*/  FADD.FTZ R55, R60, -R51.reuse ;  /* 0x800000333c377221 */ /* 0x110fe20000010000 */
[----:B------:R-:W-:Y:S01]  /*4370*/  FADD.FTZ R57, R62, -R51 ;  /* 0x800000333e397221 */ /* 0x000fe20000010000 */
[----:B------:R-:W-:Y:S01]  /*4380*/  FMUL.FTZ R35, R81, R40 ;  /* 0x0000002851237220 */ /* 0x000fe20000410000 */
[----:B------:R-:W-:Y:S01]  /*4390*/  FMUL.FTZ R45, R45, R38 ;  /* 0x000000262d2d7220 */ /* 0x000fe20000410000 */
[----:B------:R-:W-:Y:S01]  /*43a0*/  FFMA.FTZ R51, -R97, R97, 1 ;  /* 0x3f80000061337423 */ /* 0x000fe20000010161 */
[----:B------:R-:W-:-:S02]  /*43b0*/  FMUL.FTZ R40, R84, R47 ;  /* 0x0000002f54287220 */ /* 0x000fc40000410000 */
[----:B------:R-:W2:Y:S01]  /*43c0*/  MUFU.EX2 R30, R107 ;  /* 0x0000006b001e7308 */ /* 0x000ea20000000800 */
[----:B-1----:R-:W-:Y:S01]  /*43d0*/  FMUL.FTZ R14, R196, R73 ;  /* 0x00000049c40e7220 */ /* 0x002fe20000410000 */
[----:B------:R-:W-:Y:S01]  /*43e0*/  FMUL.FTZ R38, R91, R50 ;  /* 0x000000325b267220 */ /* 0x000fe20000410000 */
[----:B------:R-:W-:Y:S01]  /*43f0*/  FFMA.FTZ R50, -R90, R90, 1 ;  /* 0x3f8000005a327423 */ /* 0x000fe2000001015a */
[----:B------:R-:W-:Y:S01]  /*4400*/  FFMA.FTZ R47, -R92, R92, 1 ;  /* 0x3f8000005c2f7423 */ /* 0x000fe2000001015c */
[----:B------:R-:W-:Y:S01]  /*4410*/  FMUL.FTZ R49, R198, R49 ;  /* 0x00000031c6317220 */ /* 0x000fe20000410000 */
[----:B------:R-:W-:Y:S02]  /*4420*/  FMUL.FTZ R74, R19, R74 ;  /* 0x0000004a134a7220 */ /* 0x000fe40000410000 */
[----:B------:R-:W1:Y:S01]  /*4430*/  MUFU.EX2 R212, R212 ;  /* 0x000000d400d47308 */ /* 0x000e620000000800 */
[----:B------:R-:W-:Y:S01]  /*4440*/  FMUL.FTZ R51, R51, R14 ;  /* 0x0000000e33337220 */ /* 0x000fe20000410000 */
[----:B------:R-:W-:Y:S01]  /*4450*/  FMUL.FTZ R50, R50, R49 ;  /* 0x0000003132327220 */ /* 0x000fe20000410000 */
[----:B------:R-:W-:-:S05]  /*4460*/  FMUL.FTZ R47, R47, R74 ;  /* 0x0000004a2f2f7220 */ /* 0x000fca0000410000 */
[----:B------:R-:W3:Y:S01]  /*4470*/  MUFU.EX2 R208, R208 ;  /* 0x000000d000d07308 */ /* 0x000ee20000000800 */
[----:B------:R-:W-:Y:S01]  /*4480*/  FFMA.FTZ R49, -R94, R94, 1 ;  /* 0x3f8000005e317423 */ /* 0x000fe2000001015e */
[----:B------:R-:W-:-:S06]  /*4490*/  FMUL.FTZ R74, R109, R44 ;  /* 0x0000002c6d4a7220 */ /* 0x000fcc0000410000 */
[----:B------:R-:W4:Y:S01]  /*44a0*/  MUFU.EX2 R209, R209 ;  /* 0x000000d100d17308 */ /* 0x000f220000000800 */
[----:B------:R-:W-:-:S07]  /*44b0*/  FMUL.FTZ R49, R49, R74 ;  /* 0x0000004a31317220 */ /* 0x000fce0000410000 */
[----:B------:R-:W5:Y:S01]  /*44c0*/  MUFU.EX2 R189, R189 ;  /* 0x000000bd00bd7308 */ /* 0x000f620000000800 */
[----:B------:R-:W-:-:S07]  /*44d0*/  FFMA.FTZ R82, -R82, R82, 1 ;  /* 0x3f80000052527423 */ /* 0x000fce0000010152 */
[----:B------:R-:W5:Y:S01]  /*44e0*/  MUFU.EX2 R216, R216 ;  /* 0x000000d800d87308 */ /* 0x000f620000000800 */
        /* <DEDUP_REMOVED lines=10> */
[----:B------:R-:W-:-:S07]  /*4590*/  FADD.FTZ R56, R65, -R118 ;  /* 0x8000007641387221 */ /* 0x000fce0000010000 */
[----:B------:R-:W5:Y:S08]  /*45a0*/  MUFU.EX2 R217, R217 ;  /* 0x000000d900d97308 */ /* 0x000f700000000800 */
[----:B------:R-:W5:Y:S08]  /*45b0*/  MUFU.EX2 R12, R12 ;  /* 0x0000000c000c7308 */ /* 0x000f700000000800 */
[----:B------:R-:W5:Y:S01]  /*45c0*/  MUFU.EX2 R15, R15 ;  /* 0x0000000f000f7308 */ /* 0x000f620000000800 */
[----:B------:R-:W-:Y:S01]  /*45d0*/  FADD.FTZ R53, R64, -R117 ;  /* 0x8000007540357221 */ /* 0x000fe20000010000 */
[--C-:B------:R-:W-:Y:S01]  /*45e0*/  FADD.FTZ R69, R69, -R72.reuse ;  /* 0x8000004845457221 */ /* 0x100fe20000010000 */
[----:B------:R-:W-:Y:S01]  /*45f0*/  FADD.FTZ R71, R71, -R72 ;  /* 0x8000004847477221 */ /* 0x000fe20000010000 */
[----:B------:R-:W-:Y:S01]  /*4600*/  FMUL.FTZ R42, R82, R37 ;  /* 0x00000025522a7220 */ /* 0x000fe20000410000 */
[----:B------:R-:W-:Y:S01]  /*4610*/  FFMA.FTZ R72, -R98, R98, 1 ;  /* 0x3f80000062487423 */ /* 0x000fe20000010162 */
[----:B--2---:R-:W-:Y:S01]  /*4620*/  FMUL.FTZ R77, R30, R77 ;  /* 0x0000004d1e4d7220 */ /* 0x004fe20000410000 */
[----:B------:R-:W-:Y:S01]  /*4630*/  FMUL.FTZ R74, R74, R57 ;  /* 0x000000394a4a7220 */ /* 0x000fe20000410000 */
[----:B------:R-:W-:Y:S01]  /*4640*/  FFMA.FTZ R37, -R87, R87, 1 ;  /* 0x3f80000057257423 */ /* 0x000fe20000010157 */
[----:B------:R-:W-:Y:S01]  /*4650*/  FMUL.FTZ R44, R95, R54 ;  /* 0x000000365f2c7220 */ /* 0x000fe20000410000 */
[----:B------:R-:W-:Y:S01]  /*4660*/  FADD.FTZ R114, R59, -R114 ;  /* 0x800000723b727221 */ /* 0x000fe20000010000 */
[----:B------:R-:W-:Y:S01]  /*4670*/  FFMA.FTZ R24, -R24, R24, 1 ;  /* 0x3f80000018187423 */ /* 0x000fe20000010118 */
[----:B------:R-:W-:Y:S01]  /*4680*/  FMUL.FTZ R57, R41, R56 ;  /* 0x0000003829397220 */ /* 0x000fe20000410000 */
[--C-:B------:R-:W-:Y:S01]  /*4690*/  FADD.FTZ R58, R61, -R116.reuse ;  /* 0x800000743d3a7221 */ /* 0x100fe20000010000 */
[----:B------:R-:W-:Y:S01]  /*46a0*/  FFMA.FTZ R54, -R194, R194, 1 ;  /* 0x3f800000c2367423 */ /* 0x000fe200000101c2 */
[----:B-1----:R-:W-:Y:S01]  /*46b0*/  FMUL.FTZ R75, R212, R75 ;  /* 0x0000004bd44b7220 */ /* 0x002fe20000410000 */
[----:B------:R-:W-:Y:S01]  /*46c0*/  FFMA.FTZ R235, -R235, R235, 1 ;  /* 0x3f800000ebeb7423 */ /* 0x000fe200000101eb */
[----:B------:R-:W-:Y:S01]  /*46d0*/  FMUL.FTZ R25, R220, R25 ;  /* 0x00000019dc197220 */ /* 0x000fe20000410000 */
[----:B------:R-:W-:Y:S01]  /*46e0*/  FADD.FTZ R116, R63, -R116 ;  /* 0x800000743f747221 */ /* 0x000fe20000010000 */
[----:B------:R-:W-:Y:S01]  /*46f0*/  FADD.FTZ R68, R68, -R119 ;  /* 0x8000007744447221 */ /* 0x000fe20000010000 */
[----:B------:R-:W-:Y:S01]  /*4700*/  FFMA.FTZ R102, -R102, R102, 1 ;  /* 0x3f80000066667423 */ /* 0x000fe20000010166 */
[----:B---3--:R-:W-:Y:S01]  /*4710*/  FMUL.FTZ R53, R208, R53 ;  /* 0x00000035d0357220 */ /* 0x008fe20000410000 */
[----:B------:R-:W-:Y:S01]  /*4720*/  FADD.FTZ R66, R66, -R117 ;  /* 0x8000007542427221 */ /* 0x000fe20000010000 */
[----:B------:R-:W-:Y:S01]  /*4730*/  FADD.FTZ R67, R67, -R118 ;  /* 0x8000007643437221 */ /* 0x000fe20000010000 */
[----:B------:R-:W-:Y:S01]  /*4740*/  FADD.FTZ R70, R70, -R119 ;  /* 0x8000007746467221 */ /* 0x000fe20000010000 */
[----:B------:R-:W-:Y:S01]  /*4750*/  FMUL.FTZ R72, R72, R77 ;  /* 0x0000004d48487220 */ /* 0x000fe20000410000 */
[----:B------:R-:W-:Y:S01]  /*4760*/  FMUL.FTZ R37, R37, R76 ;  /* 0x0000004c25257220 */ /* 0x000fe20000410000 */
[----:B------:R-:W-:Y:S01]  /*4770*/  FFMA.FTZ R73, -R195, R195, 1 ;  /* 0x3f800000c3497423 */ /* 0x000fe200000101c3 */
[----:B----4-:R-:W-:Y:S01]  /*4780*/  FMUL.FTZ R114, R209, R114 ;  /* 0x00000072d1727220 */ /* 0x010fe20000410000 */
[----:B------:R-:W-:Y:S01]  /*4790*/  FMUL.FTZ R77, R24, R57 ;  /* 0x00000039184d7220 */ /* 0x000fe20000410000 */
[----:B------:R-:W-:Y:S01]  /*47a0*/  FFMA.FTZ R93, -R93, R93, 1 ;  /* 0x3f8000005d5d7423 */ /* 0x000fe2000001015d */
[----:B-----5:R-:W-:Y:S01]  /*47b0*/  FMUL.FTZ R52, R189, R52 ;  /* 0x00000034bd347220 */ /* 0x020fe20000410000 */
[----:B------:R-:W-:Y:S01]  /*47c0*/  FMUL.FTZ R54, R54, R75 ;  /* 0x0000004b36367220 */ /* 0x000fe20000410000 */
[----:B------:R-:W-:Y:S01]  /*47d0*/  FFMA.FTZ R103, -R103, R103, 1 ;  /* 0x3f80000067677423 */ /* 0x000fe20000010167 */
        /* <DEDUP_REMOVED lines=120> */
[----:B-1----:R-:W-:-:S04]  /*4f60*/  LEA R10, R5, R13, 0xb ;  /* 0x0000000d050a7211 */ /* 0x002fc800078e58ff */
        /* <DEDUP_REMOVED lines=167> */
.L_x_3378:
        /* <DEDUP_REMOVED lines=56> */
.L_x_3379:
        /* <DEDUP_REMOVED lines=11> */
.L_x_3369:
[----:B-1----:R-:W2:Y:S02]  /*5e10*/  LDL R6, [R1+0x2c] ;  /* 0x00002c0001067983 */ /* 0x002ea40000100800 */
[----:B--2---:R-:W-:-:S13]  /*5e20*/  ISETP.GE.AND P0, PT, R16, R6, PT ;  /* 0x000000061000720c */ /* 0x004fda0003f06270 */
[----:B------:R-:W-:Y:S05]  /*5e30*/  @P0 BRA `(.L_x_3381) ;  /* 0x00000040006c0947 */ /* 0x000fea0003800000 */
[----:B------:R-:W2:Y:S04]  /*5e40*/  LDL.LU R19, [R1+0x20] ;  /* 0x0000200001137983 */ /* 0x000ea80000300800 */
[----:B------:R-:W3:Y:S04]  /*5e50*/  LDL.LU R18, [R1+0x10] ;  /* 0x0000100001127983 */ /* 0x000ee80000300800 */
[----:B------:R-:W3:Y:S04]  /*5e60*/  LDL R12, [R1+0x30] ;  /* 0x00003000010c7983 */ /* 0x000ee80000100800 */
[----:B------:R-:W4:Y:S04]  /*5e70*/  LDL.LU R14, [R1+0x14] ;  /* 0x00001400010e7983 */ /* 0x000f280000300800 */
[----:B------:R-:W5:Y:S01]  /*5e80*/  LDL.LU R25, [R1+0xc] ;  /* 0x00000c0001197983 */ /* 0x000f620000300800 */
[----:B------:R-:W1:Y:S02]  /*5e90*/  S2R R6, SR_TID.X ;  /* 0x0000000000067919 */ /* 0x000e640000002100 */
[----:B-1----:R-:W-:-:S05]  /*5ea0*/  VIADD R6, R6, 0xffffff80 ;  /* 0xffffff8006067836 */ /* 0x002fca0000000000 */
[----:B------:R-:W-:-:S04]  /*5eb0*/  SHF.R.S32.HI R7, RZ, 0x1f, R6 ;  /* 0x0000001fff077819 */ /* 0x000fc80000011406 */
[CC--:B------:R-:W-:Y:S02]  /*5ec0*/  LEA.HI R9, R7.reuse, R6.reuse, RZ, 0x5 ;  /* 0x0000000607097211 */ /* 0x0c0fe400078f28ff */
[-C--:B------:R-:W-:Y:S02]  /*5ed0*/  LEA.HI R8, R7, R6.reuse, RZ, 0x7 ;  /* 0x0000000607087211 */ /* 0x080fe400078f38ff */
        /* <DEDUP_REMOVED lines=10> */
[----:B------:R-:W-:-:S04]  /*5f80*/  IMAD.IADD R9, R6, 0x1, -R15 ;  /* 0x0000000106097824 */ /* 0x000fc800078e0a0f */
[----:B------:R-:W-:Y:S01]  /*5f90*/  IMAD.IADD R24, R10, 0x1, -R13 ;  /* 0x000000010a187824 */ /* 0x000fe200078e0a0d */
[----:B------:R-:W-:Y:S01]  /*5fa0*/  MOV R189, 0x40000040 ;  /* 0x4000004000bd7802 */ /* 0x000fe20000000f00 */
[----:B------:R-:W-:Y:S02]  /*5fb0*/  IMAD.MOV.U32 R185, RZ, RZ, 0x40000040 ;  /* 0x40000040ffb97424 */ /* 0x000fe400078e00ff */
[----:B------:R-:W-:Y:S02]  /*5fc0*/  IMAD.MOV.U32 R187, RZ, RZ, 0x40000040 ;  /* 0x40000040ffbb7424 */ /* 0x000fe400078e00ff */
[----:B------:R-:W-:Y:S02]  /*5fd0*/  IMAD.MOV.U32 R191, RZ, RZ, 0x40000040 ;  /* 0x40000040ffbf7424 */ /* 0x000fe400078e00ff */
[----:B------:R-:W-:Y:S01]  /*5fe0*/  IMAD.MOV.U32 R193, RZ, RZ, 0x40000040 ;  /* 0x40000040ffc17424 */ /* 0x000fe200078e00ff */
[----:B--2---:R-:W-:Y:S02]  /*5ff0*/  LEA.HI R6, R19, R7, RZ, 0x5 ;  /* 0x0000000713067211 */ /* 0x004fe400078f28ff */
[----:B------:R-:W-:-:S02]  /*6000*/  LEA.HI R7, R11, R8, RZ, 0x2 ;  /* 0x000000080b077211 */ /* 0x000fc400078f10ff */
[----:B------:R-:W-:Y:S02]  /*6010*/  SHF.R.S32.HI R6, RZ, 0x5, R6 ;  /* 0x00000005ff067819 */ /* 0x000fe40000011406 */
[----:B------:R-:W-:Y:S01]  /*6020*/  SHF.R.S32.HI R10, RZ, 0x2, R7 ;  /* 0x00000002ff0a7819 */ /* 0x000fe20000011407 */
[----:B---3--:R-:W-:-:S03]  /*6030*/  IMAD R19, R12, -0x80, R18 ;  /* 0xffffff800c137824 */ /* 0x008fc600078e0212 */
[----:B------:R-:W-:Y:S02]  /*6040*/  IADD3 R13, R10, 0x8, RZ ;  /* 0x000000080a0d7810 */ /* 0x000fe40007ffe0ff */
[--C-:B----4-:R-:W-:Y:S02]  /*6050*/  SHF.R.S32.HI R12, RZ, 0x2, R14.reuse ;  /* 0x00000002ff0c7819 */ /* 0x110fe4000001140e */
[----:B------:R-:W-:Y:S02]  /*6060*/  SHF.R.S32.HI R15, RZ, 0x1f, R14 ;  /* 0x0000001fff0f7819 */ /* 0x000fe4000001140e */
[----:B------:R-:W-:Y:S02]  /*6070*/  LEA.HI R8, R11, R8, RZ, 0x3 ;  /* 0x000000080b087211 */ /* 0x000fe400078f18ff */
[----:B------:R-:W-:Y:S02]  /*6080*/  LEA.HI R15, R15, R12, RZ, 0x3 ;  /* 0x0000000c0f0f7211 */ /* 0x000fe400078f18ff */
[----:B------:R-:W-:Y:S01]  /*6090*/  LEA.HI R14, R13, R13, RZ, 0x1 ;  /* 0x0000000d0d0e7211 */ /* 0x000fe200078f08ff */
[----:B------:R-:W-:Y:S01]  /*60a0*/  IMAD R18, R6, -0x10, R19 ;  /* 0xfffffff006127824 */ /* 0x000fe200078e0213 */
[----:B------:R-:W-:Y:S01]  /*60b0*/  LOP3.LUT R19, R15, 0xfffffff8, RZ, 0xc0, !PT ;  /* 0xfffffff80f137812 */ /* 0x000fe200078ec0ff */
[----:B------:R-:W-:Y:S01]  /*60c0*/  VIADD R20, R10, 0x10 ;  /* 0x000000100a147836 */ /* 0x000fe20000000000 */
[----:B------:R-:W-:-:S02]  /*60d0*/  SHF.R.S32.HI R6, RZ, 0x3, R8 ;  /* 0x00000003ff067819 */ /* 0x000fc40000011408 */
[----:B------:R-:W-:Y:S02]  /*60e0*/  SHF.R.S32.HI R15, RZ, 0x1, R14 ;  /* 0x00000001ff0f7819 */ /* 0x000fe4000001140e */
[----:B------:R-:W-:Y:S01]  /*60f0*/  IADD3 R19, R18, R19, -R12 ;  /* 0x0000001312137210 */ /* 0x000fe20007ffe80c */
[----:B------:R-:W-:Y:S01]  /*6100*/  IMAD.HI R11, R6, 0x2aaaaaab, RZ ;  /* 0x2aaaaaab060b7827 */ /* 0x000fe200078e02ff */
[----:B------:R-:W-:-:S03]  /*6110*/  LEA.HI R21, R20, R20, RZ, 0x1 ;  /* 0x0000001414157211 */ /* 0x000fc600078f08ff */
[----:B------:R-:W-:Y:S01]  /*6120*/  IMAD.HI R18, R15, 0x2aaaaaab, RZ ;  /* 0x2aaaaaab0f127827 */ /* 0x000fe200078e02ff */
[----:B------:R-:W-:Y:S02]  /*6130*/  LEA.HI R7, R7, R10, RZ, 0x1 ;  /* 0x0000000a07077211 */ /* 0x000fe400078f08ff */
[----:B------:R-:W-:Y:S01]  /*6140*/  SHF.R.S32.HI R22, RZ, 0x1, R21 ;  /* 0x00000001ff167819 */ /* 0x000fe20000011415 */
[----:B------:R-:W-:Y:S01]  /*6150*/  IMAD R8, R24, -0x40, R19 ;  /* 0xffffffc018087824 */ /* 0x000fe200078e0213 */
[----:B------:R-:W-:Y:S02]  /*6160*/  SHF.R.U32.HI R12, RZ, 0x1, R11 ;  /* 0x00000001ff0c7819 */ /* 0x000fe4000001160b */
[----:B------:R-:W-:Y:S01]  /*6170*/  SHF.R.U32.HI R19, RZ, 0x1, R18 ;  /* 0x00000001ff137819 */ /* 0x000fe20000011612 */
[----:B------:R-:W-:Y:S01]  /*6180*/  IMAD.HI R23, R22, 0x2aaaaaab, RZ ;  /* 0x2aaaaaab16177827 */ /* 0x000fe200078e02ff */
[----:B------:R-:W-:Y:S02]  /*6190*/  LOP3.LUT R7, R7, 0xfffffffe, RZ, 0xc0, !PT ;  /* 0xfffffffe07077812 */ /* 0x000fe400078ec0ff */
[----:B------:R-:W-:-:S02]  /*61a0*/  LEA.HI R11, R11, R12, RZ, 0x1 ;  /* 0x0000000c0b0b7211 */ /* 0x000fc400078f08ff */
        /* <DEDUP_REMOVED lines=9> */
[--C-:B------:R-:W-:Y:S01]  /*6240*/  IMAD R6, R5, 0x800, R17.reuse ;  /* 0x0000080005067824 */ /* 0x100fe200078e0211 */
[----:B------:R-:W-:Y:S01]  /*6250*/  LEA R10, R15, R14, 0x3 ;  /* 0x0000000e0f0a7211 */ /* 0x000fe200078e18ff */
[----:B------:R-:W-:Y:S01]  /*6260*/  IMAD R5, R5, 0x2000, R17 ;  /* 0x0000200005057824 */ /* 0x000fe200078e0211 */
[----:B------:R-:W-:Y:S01]  /*6270*/  STL [R1+0x28], R7 ;  /* 0x0000280701007387 */ /* 0x000fe20000100800 */
[----:B------:R-:W-:Y:S01]  /*6280*/  VIADD R6, R6, 0x1a800 ;  /* 0x0001a80006067836 */ /* 0x000fe20000000000 */
[----:B------:R-:W-:Y:S02]  /*6290*/  LOP3.LUT R21, R21, 0xfffffffe, RZ, 0xc0, !PT ;  /* 0xfffffffe15157812 */ /* 0x000fe400078ec0ff */
[----:B------:R1:W-:Y:S02]  /*62a0*/  STL [R1+0x20], R10 ;  /* 0x0000200a01007387 */ /* 0x0003e40000100800 */
[----:B------:R-:W-:Y:S01]  /*62b0*/  SHF.R.U32.HI R6, RZ, 0x4, R6 ;  /* 0x00000004ff067819 */ /* 0x000fe20000011606 */
[----:B------:R-:W-:Y:S01]  /*62c0*/  IMAD R22, R23, -0xc, R22 ;  /* 0xfffffff417167824 */ /* 0x000fe200078e0216 */
[----:B------:R-:W-:Y:S01]  /*62d0*/  IADD3 R21, R20, -R21, RZ ;  /* 0x8000001514157210 */ /* 0x000fe20007ffe0ff */
        /* <DEDUP_REMOVED lines=16> */
[----:B------:R-:W-:-:S03]  /*63e0*/  VIADD R10, R9, 0x8 ;  /* 0x00000008090a7836 */ /* 0x000fc60000000000 */
[----:B------:R2:W-:Y:S01]  /*63f0*/  STL [R1+0x10], R5 ;  /* 0x0000100501007387 */ /* 0x0005e20000100800 */
[----:B-----5:R-:W-:Y:S01]  /*6400*/  LOP3.LUT R7, R25, 0x1, RZ, 0xfc, !PT ;  /* 0x0000000119077812 */ /* 0x020fe200078efcff */
[C---:B------:R-:W-:Y:S01]  /*6410*/  VIADD R184, R11.reuse, 0x4 ;  /* 0x000000040bb87836 */ /* 0x040fe20000000000 */
[C---:B------:R-:W-:Y:S01]  /*6420*/  IADD3 R22, R11.reuse, 0x2, RZ ;  /* 0x000000020b167810 */ /* 0x040fe20007ffe0ff */
[----:B------:R-:W-:Y:S01]  /*6430*/  VIADD R186, R11, 0x6 ;  /* 0x000000060bba7836 */ /* 0x000fe20000000000 */
[C---:B-1----:R-:W-:Y:S01]  /*6440*/  IADD3 R6, R9.reuse, 0xc, RZ ;  /* 0x0000000c09067810 */ /* 0x042fe20007ffe0ff */
[C---:B------:R-:W-:Y:S02]  /*6450*/  VIADD R10, R9.reuse, 0x14 ;  /* 0x00000014090a7836 */ /* 0x040fe40000000000 */
[C---:B--2---:R-:W-:Y:S02]  /*6460*/  VIADD R5, R9.reuse, 0x4 ;  /* 0x0000000409057836 */ /* 0x044fe40000000000 */
[C---:B------:R-:W-:Y:S01]  /*6470*/  VIADD R5, R9.reuse, 0x10 ;  /* 0x0000001009057836 */ /* 0x040fe20000000000 */
[C---:B------:R-:W-:Y:S01]  /*6480*/  IADD3 R5, R9.reuse, 0x1c, RZ ;  /* 0x0000001c09057810 */ /* 0x040fe20007ffe0ff */
[----:B------:R-:W-:-:S02]  /*6490*/  VIADD R6, R9, 0x18 ;  /* 0x0000001809067836 */ /* 0x000fc40000000000 */
[----:B------:R-:W-:-:S07]  /*64a0*/  IMAD.MOV.U32 R23, RZ, RZ, 0x40000040 ;  /* 0x40000040ff177424 */ /* 0x000fce00078e00ff */
.L_x_3392:
[----:B------:R-:W-:-:S13]  /*64b0*/  ISETP.NE.AND P0, PT, R7, 0x3, PT ;  /* 0x000000030700780c */ /* 0x000fda0003f05270 */
[----:B------:R-:W-:Y:S05]  /*64c0*/  @!P0 BRA `(.L_x_3382) ;  /* 0x0000000000048947 */ /* 0x000fea0003800000 */
[----:B------:R-:W-:Y:S01]  /*64d0*/  BPT.TRAP 0x1 ;  /* 0x000000040000795c */ /* 0x000fe20000300000 */
.L_x_3382:
[----:B------:R-:W-:Y:S01]  /*64e0*/  IMAD R6, R0, 0x8, R17 ;  /* 0x0000000800067824 */ /* 0x000fe200078e0211 */
[----:B------:R-:W-:-:S04]  /*64f0*/  SHF.L.U32 R15, R4, 0x1f, RZ ;  /* 0x0000001f040f7819 */ /* 0x000fc800000006ff */
[----:B------:R1:W2:Y:S01]  /*6500*/  SYNCS.PHASECHK.TRANS64.TRYWAIT P1, [R6+URZ+0x26810], R15 ;  /* 0x0268100f060075a7 */ /* 0x0002a2000802017f */
[----:B------:R-:W-:Y:S05]  /*6510*/  @!P0 BRA `(.L_x_3383) ;  /* 0x0000000000048947 */ /* 0x000fea0003800000 */
[----:B------:R-:W-:Y:S01]  /*6520*/  BPT.TRAP 0x1 ;  /* 0x000000040000795c */ /* 0x000fe20000300000 */
.L_x_3383:
[----:B------:R-:W-:-:S04]  /*6530*/  IADD3 R5, R17, 0xe000, RZ ;  /* 0x0000e00011057810 */ /* 0x000fc80007ffe0ff */
[----:B------:R-:W-:-:S04]  /*6540*/  SHF.R.U32.HI R5, RZ, 0x4, R5 ;  /* 0x00000004ff057819 */ /* 0x000fc80000011605 */
[----:B------:R-:W-:-:S04]  /*6550*/  LOP3.LUT R5, R5, 0x3fff, RZ, 0xc0, !PT ;  /* 0x00003fff05057812 */ /* 0x000fc800078ec0ff */
[----:B------:R-:W-:Y:S01]  /*6560*/  LOP3.LUT R11, R5, 0x10000, RZ, 0xfc, !PT ;  /* 0x00010000050b7812 */ /* 0x000fe200078efcff */
[----:B--2---:R-:W-:Y:S06]  /*6570*/  @P1 BRA `(.L_x_3384) ;  /* 0x0000000000081947 */ /* 0x004fec0003800000 */
[----:B------:R-:W2:Y:S02]  /*6580*/  SYNCS.PHASECHK.TRANS64.TRYWAIT P1, [R6+URZ+0x26810], R15 ;  /* 0x0268100f060075a7 */ /* 0x000ea4000802017f */
[----:B--2---:R-:W-:Y:S05]  /*6590*/  @!P1 BRA `(.L_x_3385) ;  /* 0x00000080001c9947 */ /* 0x004fea0003800000 */
.L_x_3384:
        /* <DEDUP_REMOVED lines=54> */
.L_x_3386:
[----:B------:R1:W1:Y:S01]  /*6900*/  SYNCS.PHASECHK.TRANS64.TRYWAIT P1, [R6+URZ+0x26830], R15 ;  /* 0x0268300f060075a7 */ /* 0x000262000802017f */
[----:B------:R-:W-:Y:S05]  /*6910*/  @!P0 BRA `(.L_x_3387) ;  /* 0x0000000000048947 */ /* 0x000fea0003800000 */
[----:B------:R-:W-:Y:S01]  /*6920*/  BPT.TRAP 0x1 ;  /* 0x000000040000795c */ /* 0x000fe20000300000 */
.L_x_3387:
        /* <DEDUP_REMOVED lines=8> */
.L_x_3388:
        /* <DEDUP_REMOVED lines=14> */
[C---:B------:R-:W-:Y:S01]  /*6a90*/  VIADD R230, R9.reuse, 0x14 ;  /* 0x0000001409e67836 */ /* 0x040fe20000000000 */
[C---:B------:R-:W-:Y:S01]  /*6aa0*/  IADD3 R231, R9.reuse, 0x18, RZ ;  /* 0x0000001809e77810 */ /* 0x040fe20007ffe0ff */
[C---:B------:R-:W-:Y:S01]  /*6ab0*/  VIADD R209, R9.reuse, 0x1c ;  /* 0x0000001c09d17836 */ /* 0x040fe20000000000 */
[----:B------:R-:W-:Y:S01]  /*6ac0*/  STL [R1+0x40], R3 ;  /* 0x0000400301007387 */ /* 0x000fe20000100800 */
[----:B------:R-:W-:Y:S01]  /*6ad0*/  ISETP.GT.AND P2, PT, R8, RZ, PT ;  /* 0x000000ff0800720c */ /* 0x000fe20003f44270 */
[----:B------:R-:W-:Y:S01]  /*6ae0*/  IMAD R236, R0, 0x300, R12 ;  /* 0x0000030000ec7824 */ /* 0x000fe200078e020c */
[----:B------:R-:W-:Y:S01]  /*6af0*/  ISETP.GT.AND P1, PT, R8, 0x8, PT ;  /* 0x000000080800780c */ /* 0x000fe20003f24270 */
        /* <DEDUP_REMOVED lines=294> */
[C---:B------:R-:W-:Y:S02]  /*7d60*/  VIADD R231, R9.reuse, 0xc ;  /* 0x0000000c09e77836 */ /* 0x040fe40000000000 */
[----:B------:R-:W-:Y:S01]  /*7d70*/  FMUL.FTZ R36, R26, R36 ;  /* 0x000000241a247220 */ /* 0x000fe20000410000 */
[----:B------:R-:W2:Y:S01]  /*7d80*/  SHFL.IDX PT, R228, R227, R228, 0x1f ;  /* 0x00001fe4e3e47589 */ /* 0x000ea200000e0000 */
[----:B------:R-:W-:-:S02]  /*7d90*/  VIADD R229, R9, 0x14 ;  /* 0x0000001409e57836 */ /* 0x000fc40000000000 */
[----:B------:R-:W-:Y:S01]  /*7da0*/  VIADD R233, R9, 0x18 ;  /* 0x0000001809e97836 */ /* 0x000fe20000000000 */
[----:B------:R-:W4:Y:S01]  /*7db0*/  SHFL.IDX PT, R227, R227, R12, 0x1f ;  /* 0x00001f0ce3e37589 */ /* 0x000f2200000e0000 */
[----:B------:R-:W-:Y:S01]  /*7dc0*/  FFMA.FTZ R77, -R77, R77, 1 ;  /* 0x3f8000004d4d7423 */ /* 0x000fe2000001014d */
        /* <DEDUP_REMOVED lines=19> */
[----:B------:R-:W-:Y:S08]  /*7f00*/  MUFU.EX2 R208, R208 ;  /* 0x000000d000d07308 */ /* 0x000ff00000000800 */
[----:B------:R-:W-:Y:S08]  /*7f10*/  MUFU.EX2 R199, R199 ;  /* 0x000000c700c77308 */ /* 0x000ff00000000800 */
[----:B------:R-:W-:Y:S01]  /*7f20*/  MUFU.EX2 R212, R212 ;  /* 0x000000d400d47308 */ /* 0x000fe20000000800 */
[----:B------:R-:W-:-:S07]  /*7f30*/  FFMA.FTZ R237, -R237, R237, 1 ;  /* 0x3f800000eded7423 */ /* 0x000fce00000101ed */
[----:B------:R-:W-:Y:S01]  /*7f40*/  MUFU.EX2 R209, R209 ;  /* 0x000000d100d17308 */ /* 0x000fe20000000800 */
[----:B---3--:R-:W-:-:S07]  /*7f50*/  FMUL.FTZ R30, R85, R30 ;  /* 0x0000001e551e7220 */ /* 0x008fce0000410000 */
        /* <DEDUP_REMOVED lines=24> */
[----:B------:R-:W-:Y:S01]  /*80e0*/  IADD3 R230, R9, 0x10, RZ ;  /* 0x0000001009e67810 */ /* 0x000fe20007ffe0ff */
        /* <DEDUP_REMOVED lines=21> */
[----:B------:R-:W-:Y:S01]  /*8240*/  IADD3 R235, R9, 0x4, RZ ;  /* 0x0000000409eb7810 */ /* 0x000fe20007ffe0ff */
        /* <DEDUP_REMOVED lines=29> */
[----:B------:R-:W-:Y:S02]  /*8420*/  VIADD R232, R9, 0x8 ;  /* 0x0000000809e87836 */ /* 0x000fe40000000000 */
[----:B-1----:R-:W-:Y:S01]  /*8430*/  FMUL.FTZ R221, R93, R228 ;  /* 0x000000e45ddd7220 */ /* 0x002fe20000410000 */
[----:B------:R-:W1:Y:S03]  /*8440*/  SHFL.IDX PT, R227, R226, R229, 0x1f ;  /* 0x00001fe5e2e37589 */ /* 0x000e6600000e0000 */
[----:B------:R-:W-:-:S02]  /*8450*/  FMUL.FTZ R221, R21, R221 ;  /* 0x000000dd15dd7220 */ /* 0x000fc40000410000 */
        /* <DEDUP_REMOVED lines=8> */
[----:B------:R-:W-:Y:S01]  /*84e0*/  IADD3 R234, R9, 0x1c, RZ ;  /* 0x0000001c09ea7810 */ /* 0x000fe20007ffe0ff */
        /* <DEDUP_REMOVED lines=17> */
[----:B------:R-:W-:-:S02]  /*8600*/  FFMA.FTZ R46, -R98, R98, 1 ;  /* 0x3f800000622e7423 */ /* 0x000fc40000010162 */
[----:B------:R-:W4:Y:S01]  /*8610*/  SHFL.IDX PT, R28, R74, R232, 0x1f ;  /* 0x00001fe84a1c7589 */ /* 0x000f2200000e0000 */
[----:B------:R-:W-:Y:S01]  /*8620*/  FMUL.FTZ R37, R76, R36 ;  /* 0x000000244c257220 */ /* 0x000fe20000410000 */
[----:B------:R-:W-:Y:S02]  /*8630*/  FMUL.FTZ R46, R46, R77 ;  /* 0x0000004d2e2e7220 */ /* 0x000fe40000410000 */
[----:B------:R-:W4:Y:S04]  /*8640*/  SHFL.IDX PT, R80, R74, R9, 0x1f ;  /* 0x00001f094a507589 */ /* 0x000f2800000e0000 */
[----:B------:R-:W4:Y:S01]  /*8650*/  SHFL.IDX PT, R76, R74, R229, 0x1f ;  /* 0x00001fe54a4c7589 */ /* 0x000f2200000e0000 */
[----:B------:R-:W-:-:S03]  /*8660*/  FMUL.FTZ R72, R72, R35 ;  /* 0x0000002348487220 */ /* 0x000fc60000410000 */
[----:B------:R-:W4:Y:S01]  /*8670*/  SHFL.IDX PT, R77, R74, R231, 0x1f ;  /* 0x00001fe74a4d7589 */ /* 0x000f2200000e0000 */
[----:B------:R-:W4:Y:S01]  /*8680*/  MUFU.EX2 R35, R216 ;  /* 0x000000d800237308 */ /* 0x000f220000000800 */
[----:B------:R-:W-:Y:S02]  /*8690*/  FADD.FTZ R44, R44, -R218 ;  /* 0x800000da2c2c7221 */ /* 0x000fe40000010000 */
[----:B------:R-:W4:Y:S04]  /*86a0*/  SHFL.IDX PT, R79, R74, R230, 0x1f ;  /* 0x00001fe64a4f7589 */ /* 0x000f2800000e0000 */
[----:B------:R-:W4:Y:S01]  /*86b0*/  SHFL.IDX PT, R78, R74, R233, 0x1f ;  /* 0x00001fe94a4e7589 */ /* 0x000f2200000e0000 */
[----:B------:R-:W-:-:S03]  /*86c0*/  FMUL.FTZ R44, R12, R44 ;  /* 0x0000002c0c2c7220 */ /* 0x000fc60000410000 */
[----:B------:R-:W4:Y:S01]  /*86d0*/  SHFL.IDX PT, R74, R74, R234, 0x1f ;  /* 0x00001fea4a4a7589 */ /* 0x000f2200000e0000 */
[--C-:B---3--:R-:W-:Y:S01]  /*86e0*/  FADD.FTZ R52, R52, -R228.reuse ;  /* 0x800000e434347221 */ /* 0x108fe20000010000 */
[----:B------:R-:W-:Y:S01]  /*86f0*/  FADD.FTZ R54, R54, -R228 ;  /* 0x800000e436367221 */ /* 0x000fe20000010000 */
[----:B------:R-:W-:Y:S02]  /*8700*/  FMUL.FTZ R44, R81, R44 ;  /* 0x0000002c512c7220 */ /* 0x000fe40000410000 */
        /* <DEDUP_REMOVED lines=11> */
[----:B------:R-:W-:-:S04]  /*87c0*/  FADD.FTZ R55, R56, -R80 ;  /* 0x8000005038377221 */ /* 0x000fc80000010000 */
[----:B------:R-:W4:Y:S01]  /*87d0*/  MUFU.EX2 R213, R213 ;  /* 0x000000d500d57308 */ /* 0x000f220000000800 */
[----:B------:R-:W-:Y:S01]  /*87e0*/  FADD.FTZ R56, R59, -R75 ;  /* 0x8000004b3b387221 */ /* 0x000fe20000010000 */
[--C-:B------:R-:W-:Y:S01]  /*87f0*/  FADD.FTZ R62, R65, -R76.reuse ;  /* 0x8000004c413e7221 */ /* 0x100fe20000010000 */
[----:B------:R-:W-:Y:S01]  /*8800*/  FADD.FTZ R67, R67, -R76 ;  /* 0x8000004c43437221 */ /* 0x000fe20000010000 */
[----:B------:R-:W-:Y:S01]  /*8810*/  FMUL.FTZ R45, R25, R45 ;  /* 0x0000002d192d7220 */ /* 0x000fe20000410000 */
[--C-:B------:R-:W-:Y:S01]  /*8820*/  FADD.FTZ R61, R61, -R77.reuse ;  /* 0x8000004d3d3d7221 */ /* 0x100fe20000010000 */
[----:B------:R-:W-:Y:S01]  /*8830*/  FADD.FTZ R60, R63, -R77 ;  /* 0x8000004d3f3c7221 */ /* 0x000fe20000010000 */
[----:B------:R-:W-:Y:S01]  /*8840*/  FFMA.FTZ R76, -R105, R105, 1 ;  /* 0x3f800000694c7423 */ /* 0x000fe20000010169 */
[----:B------:R-:W-:Y:S01]  /*8850*/  FMUL.FTZ R81, R200, R81 ;  /* 0x00000051c8517220 */ /* 0x000fe20000410000 */
        /* <DEDUP_REMOVED lines=9> */
[--C-:B------:R-:W-:Y:S01]  /*88f0*/  FADD.FTZ R68, R68, -R78.reuse ;  /* 0x8000004e44447221 */ /* 0x100fe20000010000 */
[----:B------:R-:W-:Y:S01]  /*8900*/  FADD.FTZ R59, R70, -R78 ;  /* 0x8000004e463b7221 */ /* 0x000fe20000010000 */
[----:B------:R-:W-:Y:S01]  /*8910*/  FMUL.FTZ R76, R76, R81 ;  /* 0x000000514c4c7220 */ /* 0x000fe20000410000 */
[----:B------:R-:W-:Y:S01]  /*8920*/  FMUL.FTZ R56, R204, R61 ;  /* 0x0000003dcc387220 */ /* 0x000fe20000410000 */
[----:B------:R-:W-:Y:S01]  /*8930*/  FMUL.FTZ R82, R34, R53 ;  /* 0x0000003522527220 */ /* 0x000fe20000410000 */
[----:B------:R-:W-:Y:S01]  /*8940*/  FADD.FTZ R79, R66, -R79 ;  /* 0x8000004f424f7221 */ /* 0x000fe20000010000 */
[----:B------:R-:W-:Y:S01]  /*8950*/  FFMA.FTZ R81, -R109, R109, 1 ;  /* 0x3f8000006d517423 */ /* 0x000fe2000001016d */
[----:B------:R-:W-:Y:S01]  /*8960*/  FFMA.FTZ R78, -R111, R111, 1 ;  /* 0x3f8000006f4e7423 */ /* 0x000fe2000001016f */
[----:B------:R-:W-:Y:S01]  /*8970*/  FMUL.FTZ R61, R205, R60 ;  /* 0x0000003ccd3d7220 */ /* 0x000fe20000410000 */
[----:B------:R-:W-:Y:S01]  /*8980*/  FMUL.FTZ R77, R77, R28 ;  /* 0x0000001c4d4d7220 */ /* 0x000fe20000410000 */
[----:B------:R-:W-:Y:S01]  /*8990*/  FMUL.FTZ R30, R237, R30 ;  /* 0x0000001eed1e7220 */ /* 0x000fe20000410000 */
[----:B------:R-:W-:Y:S01]  /*89a0*/  FFMA.FTZ R51, -R102, R102, 1 ;  /* 0x3f80000066337423 */ /* 0x000fe20000010166 */
[--C-:B------:R-:W-:Y:S01]  /*89b0*/  FADD.FTZ R66, R69, -R74.reuse ;  /* 0x8000004a45427221 */ /* 0x100fe20000010000 */
        /* <DEDUP_REMOVED lines=10> */
[----:B---3--:R-:W-:Y:S01]  /*8a60*/  FMUL.FTZ R55, R36, R55 ;  /* 0x0000003724377220 */ /* 0x008fe20000410000 */
[----:B------:R-:W-:Y:S01]  /*8a70*/  FFMA.FTZ R82, -R114, R114, 1 ;  /* 0x3f80000072527423 */ /* 0x000fe20000010172 */
[----:B------:R-:W-:Y:S01]  /*8a80*/  FMUL.FTZ R61, R208, R79 ;  /* 0x0000004fd03d7220 */ /* 0x000fe20000410000 */
[----:B------:R-:W-:Y:S01]  /*8a90*/  FMUL.FTZ R83, R83, R28 ;  /* 0x0000001c53537220 */ /* 0x000fe20000410000 */
[----:B-1----:R-:W-:Y:S01]  /*8aa0*/  FMUL.FTZ R56, R214, R71 ;  /* 0x00000047d6387220 */ /* 0x002fe20000410000 */
        /* <DEDUP_REMOVED lines=270> */
.L_x_3390:
        /* <DEDUP_REMOVED lines=13> */
[----:B------:R-:W-:Y:S02]  /*9c60*/  IADD3 R11, R10, 0x9, RZ ;  /* 0x000000090a0b7810 */ /* 0x000fe40007ffe0ff */
        /* <DEDUP_REMOVED lines=44> */
.L_x_3391:
[----:B--2---:R-:W2:Y:S01]  /*9f30*/  LDL R5, [R1+0x2c] ;  /* 0x00002c0001057983 */ /* 0x004ea20000100800 */
[----:B------:R-:W-:Y:S01]  /*9f40*/  VIADD R16, R16, 0x1 ;  /* 0x0000000110107836 */ /* 0x000fe20000000000 */
[----:B------:R-:W-:Y:S01]  /*9f50*/  IADD3 R0, R0, 0x1, RZ ;  /* 0x0000000100007810 */ /* 0x000fe20007ffe0ff */
        /* <DEDUP_REMOVED lines=9> */
.L_x_3381:
        /* <DEDUP_REMOVED lines=34> */
.L_x_3361:
[----:B------:R-:W-:Y:S05]  /*a210*/  @P0 BRA `(.L_x_3356) ;  /* 0x00000040009c0947 */ /* 0x000fea0003800000 */
[----:B------:R-:W3:Y:S01]  /*a220*/  LDL.LU R8, [R1+0x30] ;  /* 0x0000300001087983 */ /* 0x000ee20000300800 */
[----:B------:R-:W1:Y:S08]  /*a230*/  LDC.64 R2, c[0x0][0x878] ;  /* 0x00021e00ff027b82 */ /* 0x000e700000000a00 */
[----:B------:R-:W4:Y:S01]  /*a240*/  LDC R0, c[0x0][0x850] ;  /* 0x00021400ff007b82 */ /* 0x000f220000000800 */
[----:B------:R-:W5:Y:S01]  /*a250*/  LDL.LU R11, [R1+0x38] ;  /* 0x00003800010b7983 */ /* 0x000f620000300800 */
[----:B------:R-:W2:Y:S01]  /*a260*/  S2R R12, SR_TID.X ;  /* 0x00000000000c7919 */ /* 0x000ea20000002100 */
[----:B------:R-:W2:Y:S01]  /*a270*/  S2R R9, SR_CgaCtaId ;  /* 0x0000000000097919 */ /* 0x000ea20000008800 */
[----:B------:R-:W-:Y:S01]  /*a280*/  MOV R6, 0x400 ;  /* 0x0000040000067802 */ /* 0x000fe20000000f00 */
[----:B------:R-:W-:Y:S01]  /*a290*/  ULDC.64 UR4, c[0x0][0x818] ;  /* 0x0002060000047ab9 */ /* 0x000fe20000000a00 */
[----:B------:R-:W-:Y:S01]  /*a2a0*/  ULDC.64 UR6, c[0x0][0x840] ;  /* 0x0002100000067ab9 */ /* 0x000fe20000000a00 */
[----:B------:R-:W2:Y:S01]  /*a2b0*/  LDL.LU R10, [R1+0x34] ;  /* 0x00003400010a7983 */ /* 0x000ea20000300800 */
[----:B-1----:R-:W-:-:S04]  /*a2c0*/  ISETP.NE.U32.AND P0, PT, R2, RZ, PT ;  /* 0x000000ff0200720c */ /* 0x002fc80003f05070 */
[----:B------:R-:W-:-:S13]  /*a2d0*/  ISETP.NE.AND.EX P0, PT, R3, RZ, PT, P0 ;  /* 0x000000ff0300720c */ /* 0x000fda0003f05300 */
[----:B------:R-:W2:Y:S02]  /*a2e0*/  @P0 LDC.64 R2, c[0x0][0x878] ;  /* 0x00021e00ff020b82 */ /* 0x000ea40000000a00 */
[----:B--2---:R-:W-:-:S06]  /*a2f0*/  @P0 IMAD.WIDE R2, R10, 0x4, R2 ;  /* 0x000000040a020825 */ /* 0x004fcc00078e0202 */
[----:B------:R-:W2:Y:S01]  /*a300*/  @P0 LDG.E R2, desc[UR36][R2.64] ;  /* 0x0000002402020981 */ /* 0x000ea2000c1e1900 */
[----:B----4-:R-:W-:Y:S01]  /*a310*/  ISETP.NE.AND P1, PT, R0, 0x1, PT ;  /* 0x000000010000780c */ /* 0x010fe20003f25270 */
[----:B------:R-:W-:Y:S01]  /*a320*/  VIADD R13, R12, 0xffffff80 ;  /* 0xffffff800c0d7836 */ /* 0x000fe20000000000 */
[----:B------:R-:W-:-:S11]  /*a330*/  LEA R15, R9, R6, 0x18 ;  /* 0x00000006090f7211 */ /* 0x000fd600078ec0ff */
[----:B------:R-:W5:Y:S08]  /*a340*/  @P1 LDC R4, c[0x0][0x854] ;  /* 0x00021500ff041b82 */ /* 0x000f700000000800 */
[----:B------:R-:W1:Y:S01]  /*a350*/  @P1 LDC R7, c[0x0][0x858] ;  /* 0x00021600ff071b82 */ /* 0x000e620000000800 */
[----:B--2---:R-:W-:-:S05]  /*a360*/  @P0 IMAD R0, R10, 0x80, R2 ;  /* 0x000000800a000824 */ /* 0x004fca00078e0202 */
[----:B------:R-:W-:-:S04]  /*a370*/  @P0 SHF.R.S32.HI R5, RZ, 0x1f, R0 ;  /* 0x0000001fff050819 */ /* 0x000fc80000011400 */
[----:B------:R-:W-:Y:S01]  /*a380*/  @P0 LEA.HI R5, R5, R0, RZ, 0x7 ;  /* 0x0000000005050211 */ /* 0x000fe200078f38ff */
[----:B-----5:R-:W-:Y:S01]  /*a390*/  @P1 IMAD.HI.U32 R0, R11, R4, RZ ;  /* 0x000000040b001227 */ /* 0x020fe200078e00ff */
[----:B------:R-:W-:Y:S02]  /*a3a0*/  SHF.R.S32.HI R4, RZ, 0x1f, R13 ;  /* 0x0000001fff047819 */ /* 0x000fe4000001140d */
[----:B------:R-:W-:Y:S02]  /*a3b0*/  @P0 SHF.L.U32 R5, R5, 0x6, RZ ;  /* 0x0000000605050819 */ /* 0x000fe400000006ff */
[----:B-1----:R-:W-:Y:S02]  /*a3c0*/  @P1 SHF.R.U32.HI R11, RZ, R7, R0 ;  /* 0x00000007ff0b1219 */ /* 0x002fe40000011600 */
[----:B------:R-:W-:Y:S01]  /*a3d0*/  @P0 LOP3.LUT R2, R5, 0xffffe000, RZ, 0xc0, !PT ;  /* 0xffffe00005020812 */ /* 0x000fe200078ec0ff */
[----:B---3--:R-:W-:Y:S01]  /*a3e0*/  IMAD.SHL.U32 R5, R8, 0x2000, RZ ;  /* 0x0000200008057824 */ /* 0x008fe200078e00ff */
[----:B------:R-:W-:Y:S01]  /*a3f0*/  LEA.HI R4, R4, R13, RZ, 0x7 ;  /* 0x0000000d04047211 */ /* 0x000fe200078f38ff */
[----:B------:R1:W-:Y:S01]  /*a400*/  @P1 STL [R1+0x38], R11 ;  /* 0x0000380b01001387 */ /* 0x0003e20000100800 */
[----:B------:R-:W-:-:S02]  /*a410*/  @P0 SHF.R.S32.HI R3, RZ, 0x1f, R2 ;  /* 0x0000001fff030819 */ /* 0x000fc40000011402 */
[----:B------:R-:W-:Y:S02]  /*a420*/  @!P0 CS2R R2, SRZ ;  /* 0x0000000000028805 */ /* 0x000fe4000001ff00 */
[C---:B------:R-:W-:Y:S02]  /*a430*/  LOP3.LUT R0, R4.reuse, 0xfffff80, RZ, 0xc0, !PT ;  /* 0x0fffff8004007812 */ /* 0x040fe400078ec0ff */
[----:B------:R-:W-:Y:S02]  /*a440*/  SHF.L.U32 R6, R4, 0x5, RZ ;  /* 0x0000000504067819 */ /* 0x000fe400000006ff */
[----:B------:R-:W-:Y:S01]  /*a450*/  SHF.R.S32.HI R8, RZ, 0x1f, R11 ;  /* 0x0000001fff087819 */ /* 0x000fe2000001140b */
[----:B------:R-:W-:Y:S01]  /*a460*/  IMAD.IADD R0, R13, 0x1, -R0 ;  /* 0x000000010d007824 */ /* 0x000fe200078e0a00 */
[C---:B------:R-:W-:Y:S02]  /*a470*/  IADD3 R4, P1, R5.reuse, R2, RZ ;  /* 0x0000000205047210 */ /* 0x040fe40007f3e0ff */
[----:B------:R-:W-:Y:S01]  /*a480*/  LOP3.LUT R7, R6, 0x3ffff000, RZ, 0xc0, !PT ;  /* 0x3ffff00006077812 */ /* 0x000fe200078ec0ff */
[C---:B------:R-:W-:Y:S01]  /*a490*/  IMAD R2, R8.reuse, UR4, RZ ;  /* 0x0000000408027c24 */ /* 0x040fe2000f8e02ff */
[----:B------:R-:W-:Y:S01]  /*a4a0*/  LEA.HI.X.SX32 R5, R5, R3, 0x1, P1 ;  /* 0x0000000305057211 */ /* 0x000fe200008f0eff */
[----:B------:R-:W-:Y:S01]  /*a4b0*/  IMAD R8, R8, UR6, RZ ;  /* 0x0000000608087c24 */ /* 0x000fe2000f8e02ff */
[----:B------:R-:W-:Y:S01]  /*a4c0*/  SHF.R.S32.HI R6, RZ, 0x1f, R10 ;  /* 0x0000001fff067819 */ /* 0x000fe2000001140a */
[----:B------:R-:W-:-:S02]  /*a4d0*/  IMAD R0, R0, 0x4, R7 ;  /* 0x0000000400007824 */ /* 0x000fc400078e0207 */
[C---:B------:R-:W-:Y:S01]  /*a4e0*/  IMAD R7, R11.reuse, UR5, R2 ;  /* 0x000000050b077c24 */ /* 0x040fe2000f8e0202 */
[----:B------:R-:W-:Y:S01]  /*a4f0*/  SEL R6, R6, RZ, !P0 ;  /* 0x000000ff06067207 */ /* 0x000fe20004000000 */
[----:B------:R-:W-:Y:S01]  /*a500*/  IMAD.WIDE.U32 R2, R11, UR4, R4 ;  /* 0x000000040b027c25 */ /* 0x000fe2000f8e0004 */
[----:B------:R-:W-:-:S03]  /*a510*/  ULDC.64 UR4, c[0x0][0x820] ;  /* 0x0002080000047ab9 */ /* 0x000fc60000000a00 */
[----:B------:R-:W-:Y:S01]  /*a520*/  IMAD R9, R11, UR7, R8 ;  /* 0x000000070b097c24 */ /* 0x000fe2000f8e0208 */
[----:B------:R-:W-:Y:S01]  /*a530*/  IADD3 R3, R3, R7, RZ ;  /* 0x0000000703037210 */ /* 0x000fe20007ffe0ff */
[----:B------:R-:W-:Y:S01]  /*a540*/  IMAD.WIDE.U32 R4, R11, UR6, R4 ;  /* 0x000000060b047c25 */ /* 0x000fe2000f8e0004 */
[----:B------:R-:W-:Y:S01]  /*a550*/  ULDC.64 UR6, c[0x0][0x848] ;  /* 0x0002120000067ab9 */ /* 0x000fe20000000a00 */
[----:B------:R-:W-:Y:S02]  /*a560*/  SEL R7, R10, RZ, !P0 ;  /* 0x000000ff0a077207 */ /* 0x000fe40004000000 */
[C---:B------:R-:W-:Y:S02]  /*a570*/  IMAD R8, R6.reuse, UR4, RZ ;  /* 0x0000000406087c24 */ /* 0x040fe4000f8e02ff */
[----:B------:R-:W-:Y:S02]  /*a580*/  IMAD.IADD R5, R5, 0x1, R9 ;  /* 0x0000000105057824 */ /* 0x000fe400078e0209 */
[----:B------:R-:W-:-:S02]  /*a590*/  IMAD R6, R6, UR6, RZ ;  /* 0x0000000606067c24 */ /* 0x000fc4000f8e02ff */
[C---:B------:R-:W-:Y:S02]  /*a5a0*/  IMAD R9, R7.reuse, UR5, R8 ;  /* 0x0000000507097c24 */ /* 0x040fe4000f8e0208 */
[----:B------:R-:W-:-:S04]  /*a5b0*/  IMAD.WIDE.U32 R2, R7, UR4, R2 ;  /* 0x0000000407027c25 */ /* 0x000fc8000f8e0002 */
[C---:B-1----:R-:W-:Y:S02]  /*a5c0*/  IMAD R11, R7.reuse, UR7, R6 ;  /* 0x00000007070b7c24 */ /* 0x042fe4000f8e0206 */
[----:B------:R-:W-:Y:S01]  /*a5d0*/  IMAD.WIDE.U32 R4, R7, UR6, R4 ;  /* 0x0000000607047c25 */ /* 0x000fe2000f8e0004 */
[----:B------:R-:W-:Y:S05]  /*a5e0*/  WARPSYNC.ALL ;  /* 0x0000000000007948 */ /* 0x000fea0003800000 */
[----:B------:R-:W-:Y:S01]  /*a5f0*/  IMAD R0, R0, 0x4, R15 ;  /* 0x0000000400007824 */ /* 0x000fe200078e020f */
[----:B------:R-:W-:Y:S01]  /*a600*/  IADD3 R7, R3, R9, RZ ;  /* 0x0000000903077210 */ /* 0x000fe20007ffe0ff */
        /* <DEDUP_REMOVED lines=33> */
.L_x_3395:
[----:B------:R-:W-:Y:S01]  /*a820*/  @P0 ELECT P1, URZ, PT ;  /* 0x00000000003f082f */ /* 0x000fe20003820000 */
[----:B------:R1:W-:-:S12]  /*a830*/  UBLKRED.G.S.ADD.F32.RN [UR4], [UR6], UR7, desc[UR8] ;  /* 0x00000804060073bb */ /* 0x0003d800080a1407 */
[----:B------:R-:W-:Y:S02]  /*a840*/  @P1 PLOP3.LUT P0, PT, P1, PT, PT, 0x8, 0x0 ;  /* 0x000000000000181c */ /* 0x000fe40000f0e170 */
[----:B------:R-:W-:-:S11]  /*a850*/  PLOP3.LUT P1, PT, PT, PT, PT, 0x8, 0x0 ;  /* 0x000000000000781c */ /* 0x000fd60003f2e170 */
[----:B-1----:R-:W-:Y:S05]  /*a860*/  @P0 BRA.U.ANY `(.L_x_3395) ;  /* 0xfffffffd00ec0947 */ /* 0x002fea000393ffff */
[----:B------:R0:W-:Y:S01]  /*a870*/  UTMACMDFLUSH ;  /* 0x00000000000079b7 */ /* 0x0001e20000000000 */
[----:B------:R-:W-:-:S04]  /*a880*/  DEPBAR.LE SB0, 0x0 ;  /* 0x000080000000791a */ /* 0x000fc80000000000 */
.L_x_3394:
[----:B------:R-:W-:Y:S05]  /*a890*/  BSYNC B0 ;  /* 0x0000000000007941 */ /* 0x000fea0003800000 */
.L_x_3393:
        /* <DEDUP_REMOVED lines=25> */
.L_x_3396:
        /* <DEDUP_REMOVED lines=8> */
.L_x_3349:
        /* <DEDUP_REMOVED lines=29> */
.L_x_3398:
[----:B------:R-:W-:Y:S01]  /*ac80*/  ULDC UR9, c[0x0][0x8cc] ;  /* 0x0002330000097ab9 */ /* 0x000fe20000000800 */
[----:B------:R-:W-:Y:S01]  /*ac90*/  UMOV UR7, UR8 ;  /* 0x0000000800077c82 */ /* 0x000fe20008000000 */
[----:B------:R-:W-:-:S11]  /*aca0*/  UISETP.NE.AND UP0, UPT, UR9, 0x1, UPT ;  /* 0x000000010900788c */ /* 0x000fd6000bf05270 */
[----:B------:R-:W-:Y:S02]  /*acb0*/  @UP0 ULDC.64 UR10, c[0x0][0x8d0] ;  /* 0x00023400000a0ab9 */ /* 0x000fe40000000a00 */
[----:B------:R-:W-:-:S04]  /*acc0*/  UIMAD.WIDE.U32 UR4, UR8, UR10, URZ ;  /* 0x0000000a080472a5 */ /* 0x000fc8000f8e003f */
[----:B------:R-:W-:-:S04]  /*acd0*/  @UP0 USHF.R.U32.HI UR7, URZ, UR11, UR5 ;  /* 0x0000000b3f070299 */ /* 0x000fc80008011605 */
[----:B------:R-:W-:-:S12]  /*ace0*/  UIMAD UR4, UR7, UR9, URZ ;  /* 0x00000009070472a4 */ /* 0x000fd8000f8e023f */
.L_x_3399:
        /* <DEDUP_REMOVED lines=23> */
.L_x_3400:
        /* <DEDUP_REMOVED lines=13> */
.L_x_3402:
[----:B------:R-:W-:-:S05]  /*af30*/  ULDC UR4, c[0x0][0x8f4] ;  /* 0x00023d0000047ab9 */ /* 0x000fca0000000800 */
.L_x_3401:
        /* <DEDUP_REMOVED lines=46> */
.L_x_3403:
        /* <DEDUP_REMOVED lines=13> */
.L_x_3404:
        /* <DEDUP_REMOVED lines=12> */
.L_x_3405:
[----:B------:R-:W-:Y:S01]  /*b3b0*/  ULEA UR7, UR7, UR12, 0x7 ;  /* 0x0000000c07077291 */ /* 0x000fe2000f8e383f */
[----:B------:R-:W-:-:S03]  /*b3c0*/  ULDC UR9, c[0x0][0x74c] ;  /* 0x0001d30000097ab9 */ /* 0x000fc60000000800 */
[----:B------:R-:W-:Y:S02]  /*b3d0*/  UIADD3 UR7, UR7, -UR9, -UR8 ;  /* 0x8000000907077290 */ /* 0x000fe4000fffe808 */
[----:B------:R-:W-:Y:S02]  /*b3e0*/  UIADD3 UR8, UR12, 0x5f, URZ ;  /* 0x0000005f0c087890 */ /* 0x000fe4000fffe03f */
[----:B------:R-:W-:Y:S02]  /*b3f0*/  UIMAD.WIDE UR10, UR7, 0x2aaaaaab, URZ ;  /* 0x2aaaaaab070a78a5 */ /* 0x000fe4000f8e023f */
[----:B------:R-:W-:Y:S02]  /*b400*/  UIMAD.WIDE UR8, UR8, 0x2aaaaaab, URZ ;  /* 0x2aaaaaab080878a5 */ /* 0x000fe4000f8e023f */
[----:B------:R-:W-:-:S04]  /*b410*/  USHF.R.U32.HI UR7, URZ, 0x1f, UR11 ;  /* 0x0000001f3f077899 */ /* 0x000fc8000801160b */
[----:B------:R-:W-:Y:S02]  /*b420*/  ULEA.HI.SX32 UR11, UR11, UR7, 0x1c ;  /* 0x000000070b0b7291 */ /* 0x000fe4000f8fe23f */
[----:B------:R-:W-:Y:S02]  /*b430*/  USHF.R.U32.HI UR7, URZ, 0x1f, UR9 ;  /* 0x0000001f3f077899 */ /* 0x000fe40008011609 */
[----:B------:R-:W-:Y:S02]  /*b440*/  UISETP.LT.AND UP1, UPT, URZ, UR11, UPT ;  /* 0x0000000b3f00728c */ /* 0x000fe4000bf21270 */
[----:B------:R-:W-:Y:S02]  /*b450*/  ULEA.HI.SX32 UR7, UR9, UR7, 0x1c ;  /* 0x0000000709077291 */ /* 0x000fe4000f8fe23f */
        /* <DEDUP_REMOVED lines=43> */
.L_x_3408:
[----:B------:R-:W-:Y:S05]  /*b710*/  BSYNC B0 ;  /* 0x0000000000007941 */ /* 0x000fea0003800000 */
.L_x_3407:
        /* <DEDUP_REMOVED lines=19> */
.L_x_3410:
[----:B------:R-:W-:Y:S05]  /*b850*/  BSYNC B0 ;  /* 0x0000000000007941 */ /* 0x000fea0003800000 */
.L_x_3409:
[----:B------:R-:W-:Y:S06]  /*b860*/  BAR.ARV 0xa, 0xa0 ;  /* 0x0282800000007b1d */ /* 0x000fec0000002000 */
[----:B------:R-:W-:Y:S04]  /*b870*/  BSSY B0, `(.L_x_3411) ;  /* 0x0000003000007945 */ /* 0x000fe80003800000 */
[----:B------:R-:W-:Y:S05]  /*b880*/  @!P0 BRA `(.L_x_3412) ;  /* 0x0000000000048947 */ /* 0x000fea0003800000 */
[----:B------:R-:W-:-:S04]  /*b890*/  DEPBAR.LE SB0, 0x0 ;  /* 0x000080000000791a */ /* 0x000fc80000000000 */
.L_x_3412:
[----:B------:R-:W-:Y:S05]  /*b8a0*/  BSYNC B0 ;  /* 0x0000000000007941 */ /* 0x000fea0003800000 */
.L_x_3411:
[----:B------:R-:W-:Y:S06]  /*b8b0*/  BAR.ARV 0xb, 0xa0 ;  /* 0x02c2800000007b1d */ /* 0x000fec0000002000 */
[----:B------:R-:W-:Y:S01]  /*b8c0*/  UIADD3 UR18, UR12, 0x1, URZ ;  /* 0x000000010c127890 */ /* 0x000fe2000fffe03f */
[----:B------:R-:W-:Y:S11]  /*b8d0*/  BRA `(.L_x_3413) ;  /* 0x0000000000047947 */ /* 0x000ff60003800000 */
.L_x_3406:
[----:B------:R-:W-:-:S05]  /*b8e0*/  UMOV UR18, UR12 ;  /* 0x0000000c00127c82 */ /* 0x000fca0008000000 */
.L_x_3413:
        /* <DEDUP_REMOVED lines=22> */
.L_x_3426:
        /* <DEDUP_REMOVED lines=11> */
[----:B------:R-:W-:Y:S01]  /*bb00*/  ULEA.HI.X.SX32 UR40, UR26, UR27, 0x1, UP0 ;  /* 0x0000001b1a287291 */ /* 0x000fe200080f0e3f */
[----:B------:R-:W-:Y:S01]  /*bb10*/  UMOV UR43, 0x14f00000 ;  /* 0x14f00000002b7882 */ /* 0x000fe20000000000 */
[----:B-1----:R-:W-:Y:S02]  /*bb20*/  ULEA UR29, UR30, UR29, 0x18 ;  /* 0x0000001d1e1d7291 */ /* 0x002fe4000f8ec03f */
[----:B------:R-:W-:Y:S02]  /*bb30*/  ULEA UR30, UP0, UR31, UR32, 0x2 ;  /* 0x000000201f1e7291 */ /* 0x000fe4000f80103f */
[----:B------:R-:W-:-:S02]  /*bb40*/  UIADD3 UR29, UR29, 0x8000, URZ ;  /* 0x000080001d1d7890 */ /* 0x000fc4000fffe03f */
[----:B------:R-:W-:-:S03]  /*bb50*/  ULEA.HI.X UR31, UR31, UR33, UR40, 0x2, UP0 ;  /* 0x000000211f1f7291 */ /* 0x000fc600080f1428 */
[----:B------:R-:W-:-:S06]  /*bb60*/  UMOV UR40, 0x300 ;  /* 0x0000030000287882 */ /* 0x000fcc0000000000 */
[----:B------:R1:W-:Y:S02]  /*bb70*/  UBLKRED.G.S.ADD.F32.RN [UR30], [UR29], UR40, desc[UR42] ;  /* 0x00002a1e1d0073bb */ /* 0x0003e400080a1428 */
[----:B-1----:R0:W-:Y:S02]  /*bb80*/  UTMACMDFLUSH ;  /* 0x00000000000079b7 */ /* 0x0021e40000000000 */
.L_x_3415:
[----:B------:R-:W-:Y:S05]  /*bb90*/  BSYNC B0 ;  /* 0x0000000000007941 */ /* 0x000fea0003800000 */
.L_x_3414:
        /* <DEDUP_REMOVED lines=13> */
.L_x_3417:
[----:B------:R-:W-:Y:S05]  /*bc70*/  BSYNC B0 ;  /* 0x0000000000007941 */ /* 0x000fea0003800000 */
.L_x_3416:
[----:B------:R-:W-:Y:S06]  /*bc80*/  BAR.ARV 0xa, 0xa0 ;  /* 0x0282800000007b1d */ /* 0x000fec0000002000 */
[----:B------:R-:W-:Y:S04]  /*bc90*/  BSSY B0, `(.L_x_3418) ;  /* 0x0000003000007945 */ /* 0x000fe80003800000 */
[----:B------:R-:W-:Y:S05]  /*bca0*/  @!P0 BRA `(.L_x_3419) ;  /* 0x0000000000048947 */ /* 0x000fea0003800000 */
[----:B------:R-:W-:-:S04]  /*bcb0*/  DEPBAR.LE SB0, 0x0 ;  /* 0x000080000000791a */ /* 0x000fc80000000000 */
.L_x_3419:
[----:B------:R-:W-:Y:S05]  /*bcc0*/  BSYNC B0 ;  /* 0x0000000000007941 */ /* 0x000fea0003800000 */
.L_x_3418:
        /* <DEDUP_REMOVED lines=13> */
.L_x_3421:
[----:B------:R-:W-:Y:S05]  /*bda0*/  BSYNC B0 ;  /* 0x0000000000007941 */ /* 0x000fea0003800000 */
.L_x_3420:
        /* <DEDUP_REMOVED lines=13> */
.L_x_3423:
[----:B------:R-:W-:Y:S05]  /*be80*/  BSYNC B0 ;  /* 0x0000000000007941 */ /* 0x000fea0003800000 */
.L_x_3422:
[----:B------:R-:W-:Y:S01]  /*be90*/  UIADD3 UR18, UR18, 0x2, URZ ;  /* 0x0000000212127890 */ /* 0x000fe2000fffe03f */
[----:B------:R-:W-:Y:S06]  /*bea0*/  BAR.ARV 0xa, 0xa0 ;  /* 0x0282800000007b1d */ /* 0x000fec0000002000 */
[----:B------:R-:W-:Y:S01]  /*beb0*/  UISETP.GE.AND UP0, UPT, UR18, UR7, UPT ;  /* 0x000000071200728c */ /* 0x000fe2000bf06270 */
[----:B------:R-:W-:Y:S04]  /*bec0*/  BSSY B0, `(.L_x_3424) ;  /* 0x0000003000007945 */ /* 0x000fe80003800000 */
[----:B------:R-:W-:Y:S06]  /*bed0*/  @!P0 BRA `(.L_x_3425) ;  /* 0x0000000000048947 */ /* 0x000fec0003800000 */
[----:B------:R-:W-:-:S04]  /*bee0*/  DEPBAR.LE SB0, 0x0 ;  /* 0x000080000000791a */ /* 0x000fc80000000000 */
.L_x_3425:
[----:B------:R-:W-:Y:S05]  /*bef0*/  BSYNC B0 ;  /* 0x0000000000007941 */ /* 0x000fea0003800000 */
.L_x_3424:
[----:B------:R-:W-:Y:S06]  /*bf00*/  BAR.ARV 0xb, 0xa0 ;  /* 0x02c2800000007b1d */ /* 0x000fec0000002000 */
[----:B------:R-:W-:Y:S01]  /*bf10*/  PLOP3.LUT P1, PT, PT, PT, UP0, 0x80, 0x0 ;  /* 0x000000000000781c */ /* 0x000fe20003f2f008 */
[----:B------:R-:W-:Y:S02]  /*bf20*/  UIADD3 UR26, UR26, 0x3000, URZ ;  /* 0x000030001a1a7890 */ /* 0x000fe4000fffe03f */
[----:B------:R-:W-:-:S10]  /*bf30*/  UIADD3 UR6, UR6, 0x3000, URZ ;  /* 0x0000300006067890 */ /* 0x000fd4000fffe03f */
[----:B------:R-:W-:Y:S05]  /*bf40*/  @!P1 BRA `(.L_x_3426) ;  /* 0xfffffff800c09947 */ /* 0x000fea000383ffff */
[----:B------:R-:W-:Y:S05]  /*bf50*/  BRA `(.L_x_3356) ;  /* 0x00000024004c7947 */ /* 0x000fea0003800000 */
.L_x_3397:
[----:B------:R-:W1:Y:S01]  /*bf60*/  LDC R5, c[0x0][0x8d8] ;  /* 0x00023600ff057b82 */ /* 0x000e620000000800 */
[----:B------:R-:W2:Y:S01]  /*bf70*/  S2R R3, SR_CTAID.X ;  /* 0x0000000000037919 */ /* 0x000ea20000002500 */
[----:B------:R-:W-:Y:S01]  /*bf80*/  ULDC UR4, c[0x0][0x8f0] ;  /* 0x00023c0000047ab9 */ /* 0x000fe20000000800 */
[----:B-1----:R-:W-:Y:S01]  /*bf90*/  ISETP.NE.AND P0, PT, R5, 0x1, PT ;  /* 0x000000010500780c */ /* 0x002fe20003f05270 */
[----:B--2---:R-:W-:-:S12]  /*bfa0*/  IMAD.MOV.U32 R2, RZ, RZ, R3 ;  /* 0x000000ffff027224 */ /* 0x004fd800078e0003 */
[----:B------:R-:W1:Y:S08]  /*bfb0*/  @P0 LDC R0, c[0x0][0x8dc] ;  /* 0x00023700ff000b82 */ /* 0x000e700000000800 */
[----:B------:R-:W2:Y:S01]  /*bfc0*/  @P0 LDC R7, c[0x0][0x8e0] ;  /* 0x00023800ff070b82 */ /* 0x000ea20000000800 */
[----:B-1----:R-:W-:-:S05]  /*bfd0*/  @P0 IMAD.HI.U32 R0, R3, R0, RZ ;  /* 0x0000000003000227 */ /* 0x002fca00078e00ff */
[----:B--2---:R-:W-:-:S04]  /*bfe0*/  @P0 SHF.R.U32.HI R2, RZ, R7, R0 ;  /* 0x00000007ff020219 */ /* 0x004fc80000011600 */
[C---:B------:R-:W-:Y:S02]  /*bff0*/  ISETP.GE.AND P0, PT, R2.reuse, UR4, PT ;  /* 0x0000000402007c0c */ /* 0x040fe4000bf06270 */
[----:B------:R-:W-:-:S05]  /*c000*/  IADD3 R0, -R2, RZ, RZ ;  /* 0x000000ff02007210 */ /* 0x000fca0007ffe1ff */
[----:B------:R-:W-:-:S06]  /*c010*/  IMAD R5, R5, R0, R3 ;  /* 0x0000000005057224 */ /* 0x000fcc00078e0203 */
        /* <DEDUP_REMOVED lines=9> */
.L_x_3427:
[----:B------:R-:W1:Y:S01]  /*c0b0*/  LDC R3, c[0x0][0x8cc] ;  /* 0x00023300ff037b82 */ /* 0x000e620000000800 */
[----:B------:R-:W-:Y:S01]  /*c0c0*/  IMAD.MOV.U32 R0, RZ, RZ, R5 ;  /* 0x000000ffff007224 */ /* 0x000fe200078e0005 */
[----:B-1----:R-:W-:-:S13]  /*c0d0*/  ISETP.NE.AND P0, PT, R3, 0x1, PT ;  /* 0x000000010300780c */ /* 0x002fda0003f05270 */
[----:B------:R-:W1:Y:S02]  /*c0e0*/  @P0 LDC.64 R6, c[0x0][0x8d0] ;  /* 0x00023400ff060b82 */ /* 0x000e640000000a00 */
[----:B-1----:R-:W-:-:S05]  /*c0f0*/  @P0 IMAD.HI.U32 R4, R5, R6, RZ ;  /* 0x0000000605040227 */ /* 0x002fca00078e00ff */
[----:B------:R-:W-:-:S05]  /*c100*/  @P0 SHF.R.U32.HI R0, RZ, R7, R4 ;  /* 0x00000007ff000219 */ /* 0x000fca0000011604 */
[----:B------:R-:W-:-:S07]  /*c110*/  IMAD R3, R0, R3, RZ ;  /* 0x0000000300037224 */ /* 0x000fce00078e02ff */
.L_x_3428:
[----:B------:R-:W1:Y:S01]  /*c120*/  LDC R8, c[0x0][0x8c0] ;  /* 0x00023000ff087b82 */ /* 0x000e620000000800 */
[----:B------:R-:W-:Y:S01]  /*c130*/  IADD3 R3, R5, -R3, RZ ;  /* 0x8000000305037210 */ /* 0x000fe20007ffe0ff */
        /* <DEDUP_REMOVED lines=11> */
[----:B------:R-:W-:-:S03]  /*c1f0*/  ISETP.NE.U32.AND P0, PT, RZ, UR6, PT ;  /* 0x00000006ff007c0c */ /* 0x000fc6000bf05070 */
[----:B------:R-:W-:Y:S01]  /*c200*/  IMAD.MOV R2, RZ, RZ, -R11 ;  /* 0x000000ffff027224 */ /* 0x000fe200078e0a0b */
[----:B------:R-:W-:-:S04]  /*c210*/  ISETP.NE.AND.EX P0, PT, RZ, UR7, PT, P0 ;  /* 0x00000007ff007c0c */ /* 0x000fc8000bf05300 */
[----:B------:R-:W-:-:S13]  /*c220*/  R2UR UR4, R2 ;  /* 0x00000000020472ca */ /* 0x000fda00000e0000 */
[----:B------:R-:W-:Y:S01]  /*c230*/  UIMAD UR20, UR20, UR4, UR5 ;  /* 0x00000004141472a4 */ /* 0x000fe2000f8e0205 */
[----:B------:R-:W-:Y:S11]  /*c240*/  @!P0 BRA `(.L_x_3429) ;  /* 0x0000000000108947 */ /* 0x000ff60003800000 */
[----:B------:R-:W1:Y:S02]  /*c250*/  LDC.64 R2, c[0x0][0x900] ;  /* 0x00024000ff027b82 */ /* 0x000e640000000a00 */
[----:B-1----:R-:W-:-:S05]  /*c260*/  IMAD.WIDE R2, R11, 0x4, R2 ;  /* 0x000000040b027825 */ /* 0x002fca00078e0202 */
[----:B------:R2:W5:Y:S01]  /*c270*/  LDG.E R4, desc[UR36][R2.64] ;  /* 0x0000002402047981 */ /* 0x000562000c1e1900 */
[----:B------:R-:W-:Y:S05]  /*c280*/  BRA `(.L_x_3430) ;  /* 0x00000000002c7947 */ /* 0x000fea0003800000 */
.L_x_3429:
        /* <DEDUP_REMOVED lines=10> */
.L_x_3431:
[----:B------:R-:W1:Y:S02]  /*c330*/  LDC R4, c[0x0][0x8f4] ;  /* 0x00023d00ff047b82 */ /* 0x000e640000000800 */
.L_x_3430:
[----:B-1---5:R-:W-:Y:S01]  /*c340*/  VIADD R4, R4, 0x7f ;  /* 0x0000007f04047836 */ /* 0x022fe20000000000 */
[----:B--2---:R-:W-:Y:S01]  /*c350*/  MOV R2, RZ ;  /* 0x000000ff00027202 */ /* 0x004fe20000000f00 */
[----:B------:R-:W-:-:S03]  /*c360*/  IMAD.MOV.U32 R10, RZ, RZ, 0x1 ;  /* 0x00000001ff0a7424 */ /* 0x000fc600078e00ff */
[----:B------:R-:W-:-:S04]  /*c370*/  SHF.R.S32.HI R3, RZ, 0x1f, R4 ;  /* 0x0000001fff037819 */ /* 0x000fc80000011404 */
[----:B------:R-:W-:-:S04]  /*c380*/  LEA.HI R3, R3, R4, RZ, 0x7 ;  /* 0x0000000403037211 */ /* 0x000fc800078f38ff */
[----:B------:R-:W-:-:S04]  /*c390*/  SHF.R.S32.HI R3, RZ, 0x7, R3 ;  /* 0x00000007ff037819 */ /* 0x000fc80000011403 */
[----:B------:R-:W-:-:S04]  /*c3a0*/  ISETP.GE.AND P0, PT, R0, R3, PT ;  /* 0x000000030000720c */ /* 0x000fc80003f06270 */
[----:B------:R-:W-:-:S04]  /*c3b0*/  SEL R11, R11, 0xffffffff, !P0 ;  /* 0xffffffff0b0b7807 */ /* 0x000fc80004000000 */
[----:B------:R-:W-:-:S13]  /*c3c0*/  ISETP.GE.AND P0, PT, R11, RZ, PT ;  /* 0x000000ff0b00720c */ /* 0x000fda0003f06270 */
[----:B------:R-:W-:Y:S05]  /*c3d0*/  @!P0 BRA `(.L_x_3432) ;  /* 0x0000001c00988947 */ /* 0x000fea0003800000 */
[----:B------:R-:W1:Y:S08]  /*c3e0*/  LDC.64 R8, c[0x0][0x770] ;  /* 0x0001dc00ff087b82 */ /* 0x000e700000000a00 */
[----:B------:R-:W2:Y:S08]  /*c3f0*/  LDC.64 R2, c[0x0][0x780] ;  /* 0x0001e000ff027b82 */ /* 0x000eb00000000a00 */
[----:B------:R-:W3:Y:S01]  /*c400*/  LDC.64 R6, c[0x0][0x778] ;  /* 0x0001de00ff067b82 */ /* 0x000ee20000000a00 */
[----:B-1----:R-:W-:-:S07]  /*c410*/  ISETP.NE.U32.AND P0, PT, R8, RZ, PT ;  /* 0x000000ff0800720c */ /* 0x002fce0003f05070 */
[----:B------:R-:W1:Y:S01]  /*c420*/  LDC.64 R4, c[0x0][0x770] ;  /* 0x0001dc00ff047b82 */ /* 0x000e620000000a00 */
[----:B------:R-:W-:-:S07]  /*c430*/  ISETP.NE.AND.EX P0, PT, R9, RZ, PT, P0 ;  /* 0x000000ff0900720c */ /* 0x000fce0003f05300 */
[----:B------:R-:W4:Y:S01]  /*c440*/  LDC.64 R14, c[0x0][0x778] ;  /* 0x0001de00ff0e7b82 */ /* 0x000f220000000a00 */
[----:B--2---:R-:W-:-:S04]  /*c450*/  ISETP.NE.U32.AND P1, PT, R2, RZ, PT ;  /* 0x000000ff0200720c */ /* 0x004fc80003f25070 */
[----:B------:R-:W-:Y:S01]  /*c460*/  ISETP.NE.AND.EX P1, PT, R3, RZ, PT, P1 ;  /* 0x000000ff0300720c */ /* 0x000fe20003f25310 */
[----:B------:R-:W-:Y:S01]  /*c470*/  VOTEU.ANY UP0, P0 ;  /* 0x00000000003f7886 */ /* 0x000fe20000000100 */
[----:B------:R-:W-:Y:S02]  /*c480*/  PLOP3.LUT P2, PT, PT, PT, UP0, 0x80, 0x0 ;  /* 0x000000000000781c */ /* 0x000fe40003f4f008 */
[----:B---3--:R-:W-:-:S04]  /*c490*/  ISETP.NE.U32.AND P0, PT, R6, RZ, PT ;  /* 0x000000ff0600720c */ /* 0x008fc80003f05070 */
[----:B------:R-:W-:Y:S01]  /*c4a0*/  ISETP.NE.AND.EX P0, PT, R7, RZ, PT, P0 ;  /* 0x000000ff0700720c */ /* 0x000fe20003f05300 */
[----:B-1----:R-:W-:-:S04]  /*c4b0*/  IMAD.WIDE R4, R11, 0x4, R4 ;  /* 0x000000040b047825 */ /* 0x002fc800078e0204 */
[----:B------:R-:W1:Y:S02]  /*c4c0*/  @P1 LDC.64 R6, c[0x0][0x780] ;  /* 0x0001e000ff061b82 */ /* 0x000e640000000a00 */
[----:B------:R-:W2:Y:S01]  /*c4d0*/  @P2 LDG.E R12, desc[UR36][R4.64] ;  /* 0x00000024040c2981 */ /* 0x000ea2000c1e1900 */
[----:B------:R-:W-:Y:S02]  /*c4e0*/  IMAD.MOV.U32 R13, RZ, RZ, RZ ;  /* 0x000000ffff0d7224 */ /* 0x000fe400078e00ff */
[----:B----4-:R-:W-:-:S03]  /*c4f0*/  IMAD.WIDE R2, R11, 0x4, R14 ;  /* 0x000000040b027825 */ /* 0x010fc600078e020e */
[----:B------:R-:W3:Y:S01]  /*c500*/  LDC R14, c[0x0][0x280] ;  /* 0x0000a000ff0e7b82 */ /* 0x000ee20000000800 */
[----:B------:R4:W5:Y:S04]  /*c510*/  @P2 LDG.E R15, desc[UR36][R4.64] ;  /* 0x00000024040f2981 */ /* 0x000968000c1e1900 */
[----:B------:R4:W5:Y:S01]  /*c520*/  @P0 LDG.E R13, desc[UR36][R2.64] ;  /* 0x00000024020d0981 */ /* 0x000962000c1e1900 */
[----:B-1----:R-:W-:-:S05]  /*c530*/  @P1 IMAD.WIDE R6, R11, 0x4, R6 ;  /* 0x000000040b061825 */ /* 0x002fca00078e0206 */
[----:B---3--:R4:W5:Y:S01]  /*c540*/  @P1 LDG.E R14, desc[UR36][R6.64] ;  /* 0x00000024060e1981 */ /* 0x008962000c1e1900 */
[----:B--2---:R-:W-:-:S05]  /*c550*/  @P2 IMAD R12, R11, 0x60, R12 ;  /* 0x000000600b0c2824 */ /* 0x004fca00078e020c */
[----:B------:R-:W-:-:S13]  /*c560*/  @P2 R2UR UR4, R12 ;  /* 0x000000000c0422ca */ /* 0x000fda00000e0000 */
[----:B------:R-:W-:Y:S01]  /*c570*/  UIMAD.WIDE UR4, UR4, 0x2aaaaaab, URZ ;  /* 0x2aaaaaab040478a5 */ /* 0x000fe2000f8e023f */
[----:B----4-:R-:W-:Y:S11]  /*c580*/  @P1 BRA `(.L_x_3433) ;  /* 0x0000000000101947 */ /* 0x010ff60003800000 */
[----:B------:R-:W-:Y:S05]  /*c590*/  @!P2 BRA `(.L_x_3433) ;  /* 0x00000000000ca947 */ /* 0x000fea0003800000 */
[----:B------:R-:W2:Y:S04]  /*c5a0*/  LDG.E R7, desc[UR36][R4.64] ;  /* 0x0000002404077981 */ /* 0x000ea8000c1e1900 */
[----:B-----5:R-:W2:Y:S02]  /*c5b0*/  LDG.E R14, desc[UR36][R4.64+0x4] ;  /* 0x00000424040e7981 */ /* 0x020ea4000c1e1900 */
[----:B--2---:R-:W-:-:S07]  /*c5c0*/  IMAD.IADD R14, R14, 0x1, -R7 ;  /* 0x000000010e0e7824 */ /* 0x004fce00078e0a07 */
.L_x_3433:
        /* <DEDUP_REMOVED lines=11> */
[----:B------:R-:W-:Y:S01]  /*c680*/  MOV R4, UR9 ;  /* 0x0000000900047c02 */ /* 0x000fe20008000f00 */
        /* <DEDUP_REMOVED lines=8> */
.L_x_3434:
[----:B------:R-:W-:Y:S05]  /*c710*/  @!P0 BRA `(.L_x_3435) ;  /* 0x00000000000c8947 */ /* 0x000fea0003800000 */
[----:B------:R-:W2:Y:S04]  /*c720*/  LDG.E R5, desc[UR36][R2.64] ;  /* 0x0000002402057981 */ /* 0x000ea8000c1e1900 */
[----:B------:R-:W2:Y:S02]  /*c730*/  LDG.E R4, desc[UR36][R2.64+0x4] ;  /* 0x0000042402047981 */ /* 0x000ea4000c1e1900 */
[----:B--2---:R-:W-:-:S07]  /*c740*/  IMAD.IADD R4, R4, 0x1, -R5 ;  /* 0x0000000104047824 */ /* 0x004fce00078e0a05 */
.L_x_3435:
[----:B-1----:R-:W-:Y:S01]  /*c750*/  IMAD R3, R0, 0x80, R14 ;  /* 0x0000008000037824 */ /* 0x002fe200078e020e */
[----:B------:R-:W-:Y:S01]  /*c760*/  ULDC UR7, c[0x0][0x74c] ;  /* 0x0001d30000077ab9 */ /* 0x000fe20000000800 */
[----:B------:R-:W-:-:S03]  /*c770*/  IADD3 R14, R14, 0x5f, RZ ;  /* 0x0000005f0e0e7810 */ /* 0x000fc60007ffe0ff */
[----:B-----5:R-:W-:Y:S02]  /*c780*/  IADD3 R3, R3, -UR7, -R4 ;  /* 0x8000000703037c10 */ /* 0x020fe4000fffe804 */
[----:B------:R-:W-:-:S04]  /*c790*/  IMAD.HI R14, R14, 0x2aaaaaab, RZ ;  /* 0x2aaaaaab0e0e7827 */ /* 0x000fc800078e02ff */
[----:B------:R-:W-:Y:S01]  /*c7a0*/  IMAD.HI R3, R3, 0x2aaaaaab, RZ ;  /* 0x2aaaaaab03037827 */ /* 0x000fe200078e02ff */
[----:B------:R-:W-:-:S04]  /*c7b0*/  SHF.R.U32.HI R5, RZ, 0x1f, R14 ;  /* 0x0000001fff057819 */ /* 0x000fc8000001160e */
[----:B------:R-:W-:Y:S02]  /*c7c0*/  SHF.R.U32.HI R2, RZ, 0x1f, R3 ;  /* 0x0000001fff027819 */ /* 0x000fe40000011603 */
[----:B------:R-:W-:Y:S02]  /*c7d0*/  LEA.HI.SX32 R5, R14, R5, 0x1c ;  /* 0x000000050e057211 */ /* 0x000fe400078fe2ff */
[----:B------:R-:W-:-:S04]  /*c7e0*/  LEA.HI.SX32 R2, R3, R2, 0x1c ;  /* 0x0000000203027211 */ /* 0x000fc800078fe2ff */
[----:B------:R-:W-:Y:S01]  /*c7f0*/  VIMNMX R4, RZ, R2, !PT ;  /* 0x00000002ff047248 */ /* 0x000fe20007fe0100 */
[----:B------:R-:W-:-:S03]  /*c800*/  IMAD.MOV.U32 R2, RZ, RZ, RZ ;  /* 0x000000ffff027224 */ /* 0x000fc600078e00ff */
[----:B------:R-:W-:-:S13]  /*c810*/  ISETP.GT.AND P1, PT, R5, R4, PT ;  /* 0x000000040500720c */ /* 0x000fda0003f24270 */
[----:B------:R-:W-:Y:S05]  /*c820*/  @!P1 BRA `(.L_x_3432) ;  /* 0x0000001800849947 */ /* 0x000fea0003800000 */
[----:B------:R-:W-:Y:S01]  /*c830*/  ISETP.NE.U32.AND P1, PT, R8, RZ, PT ;  /* 0x000000ff0800720c */ /* 0x000fe20003f25070 */
[----:B------:R-:W-:Y:S01]  /*c840*/  USHF.R.S32.HI UR7, URZ, 0x1f, UR20 ;  /* 0x0000001f3f077899 */ /* 0x000fe20008011414 */
[----:B------:R-:W-:Y:S01]  /*c850*/  R2UR UR18, R11 ;  /* 0x000000000b1272ca */ /* 0x000fe200000e0000 */
[----:B------:R-:W-:Y:S01]  /*c860*/  ULDC.64 UR10, c[0x0][0x718] ;  /* 0x0001c600000a7ab9 */ /* 0x000fe20000000a00 */
[----:B------:R-:W-:Y:S01]  /*c870*/  ISETP.NE.AND.EX P1, PT, R9, RZ, PT, P1 ;  /* 0x000000ff0900720c */ /* 0x000fe20003f25310 */
[----:B------:R-:W-:Y:S01]  /*c880*/  UMOV UR8, UR4 ;  /* 0x0000000400087c82 */ /* 0x000fe20008000000 */
[----:B------:R-:W-:Y:S01]  /*c890*/  SHF.R.S32.HI R11, RZ, 0x1f, R11 ;  /* 0x0000001fff0b7819 */ /* 0x000fe2000001140b */
[----:B------:R-:W-:Y:S01]  /*c8a0*/  UMOV UR9, UR5 ;  /* 0x0000000500097c82 */ /* 0x000fe20008000000 */
[----:B------:R-:W-:Y:S01]  /*c8b0*/  ULDC.64 UR12, c[0x0][0x730] ;  /* 0x0001cc00000c7ab9 */ /* 0x000fe20000000a00 */
[----:B------:R-:W-:Y:S01]  /*c8c0*/  UIMAD.WIDE.U32 UR4, UR20, UR10, UR8 ;  /* 0x0000000a140472a5 */ /* 0x000fe2000f8e0008 */
[----:B------:R-:W-:Y:S01]  /*c8d0*/  SEL R11, R11, RZ, !P1 ;  /* 0x000000ff0b0b7207 */ /* 0x000fe20004800000 */
[----:B------:R-:W-:Y:S01]  /*c8e0*/  UIMAD UR10, UR7, UR10, URZ ;  /* 0x0000000a070a72a4 */ /* 0x000fe2000f8e023f */
[----:B------:R-:W-:Y:S01]  /*c8f0*/  R2UR UR19, R0 ;  /* 0x00000000001372ca */ /* 0x000fe200000e0000 */
[----:B------:R-:W-:Y:S01]  /*c900*/  UIMAD UR7, UR7, UR12, URZ ;  /* 0x0000000c070772a4 */ /* 0x000fe2000f8e023f */
[----:B------:R-:W-:Y:S01]  /*c910*/  R2UR UR14, R11 ;  /* 0x000000000b0e72ca */ /* 0x000fe200000e0000 */
[----:B------:R-:W-:Y:S01]  /*c920*/  UIMAD UR10, UR20, UR11, UR10 ;  /* 0x0000000b140a72a4 */ /* 0x000fe2000f8e020a */
[----:B------:R-:W-:Y:S01]  /*c930*/  R2UR UR24, R13 ;  /* 0x000000000d1872ca */ /* 0x000fe200000e0000 */
[----:B------:R-:W-:Y:S01]  /*c940*/  UIMAD.WIDE.U32 UR8, UR20, UR12, UR8 ;  /* 0x0000000c140872a5 */ /* 0x000fe2000f8e0008 */
[----:B------:R-:W-:Y:S01]  /*c950*/  BSSY B0, `(.L_x_3432) ;  /* 0x000018e000007945 */ /* 0x000fe20003800000 */
[----:B------:R-:W-:Y:S01]  /*c960*/  ULDC UR11, c[0x0][0x2e8] ;  /* 0x0000ba00000b7ab9 */ /* 0x000fe20000000800 */
[----:B------:R-:W-:Y:S01]  /*c970*/  UIMAD UR7, UR20, UR13, UR7 ;  /* 0x0000000d140772a4 */ /* 0x000fe2000f8e0207 */
[----:B------:R-:W-:Y:S01]  /*c980*/  IMAD.MOV.U32 R2, RZ, RZ, RZ ;  /* 0x000000ffff027224 */ /* 0x000fe200078e00ff */
[----:B------:R-:W-:Y:S01]  /*c990*/  UISETP.NE.AND UP0, UPT, UR11, 0x1, UPT ;  /* 0x000000010b00788c */ /* 0x000fe2000bf05270 */
[----:B------:R-:W-:Y:S01]  /*c9a0*/  VOTEU.ANY UP1, P1 ;  /* 0x00000000003f7886 */ /* 0x000fe20000820100 */
[----:B------:R-:W-:-:S02]  /*c9b0*/  USEL UR21, UR18, URZ, !UP1 ;  /* 0x0000003f12157287 */ /* 0x000fc4000c800000 */
[----:B------:R-:W-:Y:S01]  /*c9c0*/  VOTEU.ANY UP1, P0 ;  /* 0x00000000003f7886 */ /* 0x000fe20000020100 */
[----:B------:R-:W-:Y:S01]  /*c9d0*/  ELECT P0, URZ, PT ;  /* 0x00000000003f782f */ /* 0x000fe20003800000 */
[----:B------:R-:W-:Y:S01]  /*c9e0*/  ULDC.64 UR12, c[0x0][0x720] ;  /* 0x0001c800000c7ab9 */ /* 0x000fe20000000a00 */
[----:B------:R-:W-:Y:S01]  /*c9f0*/  UIADD3 UR9, UR9, UR7, URZ ;  /* 0x0000000709097290 */ /* 0x000fe2000fffe03f */
[----:B------:R-:W-:Y:S01]  /*ca00*/  ULDC.64 UR16, c[0x0][0x738] ;  /* 0x0001ce0000107ab9 */ /* 0x000fe20000000a00 */
[----:B------:R-:W-:Y:S02]  /*ca10*/  UIADD3 UR5, UR5, UR10, URZ ;  /* 0x0000000a05057290 */ /* 0x000fe4000fffe03f */
[----:B------:R-:W-:Y:S02]  /*ca20*/  UIMAD UR7, UR14, UR12, URZ ;  /* 0x0000000c0e0772a4 */ /* 0x000fe4000f8e023f */
[----:B------:R-:W-:Y:S02]  /*ca30*/  UIMAD UR10, UR14, UR16, URZ ;  /* 0x000000100e0a72a4 */ /* 0x000fe4000f8e023f */
[----:B------:R-:W-:-:S02]  /*ca40*/  UIMAD.WIDE.U32 UR14, UR16, UR21, UR8 ;  /* 0x00000015100e72a5 */ /* 0x000fc4000f8e0008 */
[----:B------:R-:W-:Y:S01]  /*ca50*/  UIMAD.WIDE.U32 UR22, UR12, UR21, UR4 ;  /* 0x000000150c1672a5 */ /* 0x000fe2000f8e0004 */
[----:B------:R-:W-:Y:S01]  /*ca60*/  @UP0 ULDC UR8, c[0x0][0x2ec] ;  /* 0x0000bb0000080ab9 */ /* 0x000fe20000000800 */
[----:B------:R-:W-:Y:S02]  /*ca70*/  UIMAD UR5, UR13, UR21, UR7 ;  /* 0x000000150d0572a4 */ /* 0x000fe4000f8e0207 */
[----:B------:R-:W-:Y:S01]  /*ca80*/  UIMAD.WIDE.U32 UR8, UR20, UR8, URZ ;  /* 0x00000008140872a5 */ /* 0x000fe2000f8e003f */
[----:B------:R-:W-:Y:S01]  /*ca90*/  @UP0 ULDC UR7, c[0x0][0x2f0] ;  /* 0x0000bc0000070ab9 */ /* 0x000fe20000000800 */
[----:B------:R-:W-:Y:S01]  /*caa0*/  UMOV UR12, UR20 ;  /* 0x00000014000c7c82 */ /* 0x000fe20008000000 */
[----:B------:R-:W-:Y:S02]  /*cab0*/  UIMAD UR4, UR17, UR21, UR10 ;  /* 0x00000015110472a4 */ /* 0x000fe4000f8e020a */
[----:B------:R-:W-:Y:S02]  /*cac0*/  USEL UR13, UR18, URZ, !UP1 ;  /* 0x0000003f120d7287 */ /* 0x000fe4000c800000 */
[----:B------:R-:W-:-:S02]  /*cad0*/  ULEA UR11, UR19, UR24, 0x7 ;  /* 0x00000018130b7291 */ /* 0x000fc4000f8e383f */
        /* <DEDUP_REMOVED lines=9> */
.L_x_3465:
[----:B------:R-:W2:Y:S01]  /*cb70*/  S2R R2, SR_TID.X ;  /* 0x0000000000027919 */ /* 0x000ea20000002100 */
[----:B------:R-:W-:Y:S02]  /*cb80*/  IMAD.U32 R6, RZ, RZ, UR5 ;  /* 0x00000005ff067e24 */ /* 0x000fe4000f8e00ff */
[----:B------:R-:W-:Y:S02]  /*cb90*/  IMAD.U32 R7, RZ, RZ, UR4 ;  /* 0x00000004ff077e24 */ /* 0x000fe4000f8e00ff */
[----:B------:R-:W-:Y:S01]  /*cba0*/  IMAD.MOV.U32 R8, RZ, RZ, 0x1 ;  /* 0x00000001ff087424 */ /* 0x000fe200078e00ff */
[----:B------:R-:W-:Y:S01]  /*cbb0*/  IADD3 R6, R6, UR23, RZ ;  /* 0x0000001706067c10 */ /* 0x000fe2000fffe0ff */
[----:B------:R-:W-:Y:S01]  /*cbc0*/  VIADD R7, R7, UR15 ;  /* 0x0000000f07077c36 */ /* 0x000fe20008000000 */
        /* <DEDUP_REMOVED lines=9> */
.L_x_3438:
[----:B------:R-:W-:Y:S01]  /*cc60*/  R2UR UR19, R4 ;  /* 0x00000000041372ca */ /* 0x000fe200000e0000 */
[----:B------:R-:W2:Y:S01]  /*cc70*/  LDC.64 R12, c[0x0][0x198] ;  /* 0x00006600ff0c7b82 */ /* 0x000ea20000000a00 */
[----:B------:R-:W-:Y:S01]  /*cc80*/  ULDC.64 UR8, c[0x0][0x700] ;  /* 0x0001c00000087ab9 */ /* 0x000fe20000000a00 */
[----:B------:R-:W-:Y:S01]  /*cc90*/  VIADD R15, R5, 0xffffffff ;  /* 0xffffffff050f7836 */ /* 0x000fe20000000000 */
[----:B------:R-:W-:Y:S01]  /*cca0*/  UMOV UR28, 0x0 ;  /* 0x00000000001c7882 */ /* 0x000fe20000000000 */
[----:B------:R-:W-:Y:S01]  /*ccb0*/  IMAD.U32 R9, RZ, RZ, UR8 ;  /* 0x00000008ff097e24 */ /* 0x000fe2000f8e00ff */
[----:B------:R-:W-:Y:S01]  /*ccc0*/  R2UR UR8, R0 ;  /* 0x00000000000872ca */ /* 0x000fe200000e0000 */
[----:B------:R-:W-:Y:S01]  /*ccd0*/  IMAD.U32 R10, RZ, RZ, UR9 ;  /* 0x00000009ff0a7e24 */ /* 0x000fe2000f8e00ff */
[----:B------:R3:W-:Y:S01]  /*cce0*/  STL [R1+0x8], R15 ;  /* 0x0000080f01007387 */ /* 0x0007e20000100800 */
[----:B------:R-:W-:Y:S01]  /*ccf0*/  UMOV UR29, 0x14f00000 ;  /* 0x14f00000001d7882 */ /* 0x000fe20000000000 */
[----:B------:R-:W-:-:S02]  /*cd00*/  UMOV UR18, URZ ;  /* 0x0000003f00127c82 */ /* 0x000fc40008000000 */
[----:B------:R3:W-:Y:S01]  /*cd10*/  STL [R1], RZ ;  /* 0x000000ff01007387 */ /* 0x0007e20000100800 */
[----:B------:R-:W-:Y:S01]  /*cd20*/  UIMAD UR19, UR19, 0x60, URZ ;  /* 0x00000060131378a4 */ /* 0x000fe2000f8e023f */
[----:B------:R-:W-:-:S03]  /*cd30*/  UMOV UR10, UR18 ;  /* 0x00000012000a7c82 */ /* 0x000fc60008000000 */
[----:B------:R-:W-:Y:S02]  /*cd40*/  UIADD3 UR7, UP0, UR19, UR22, URZ ;  /* 0x0000001613077290 */ /* 0x000fe4000ff1e03f */
[----:B-1----:R-:W-:Y:S01]  /*cd50*/  IMAD.U32 R3, RZ, RZ, UR19 ;  /* 0x00000013ff037e24 */ /* 0x002fe2000f8e00ff */
[----:B------:R-:W-:Y:S02]  /*cd60*/  UIADD3 UR16, UR8, 0xe000, URZ ;  /* 0x0000e00008107890 */ /* 0x000fe4000fffe03f */
[----:B------:R-:W-:Y:S01]  /*cd70*/  UIADD3 UR17, UR8, 0x26810, URZ ;  /* 0x0002681008117890 */ /* 0x000fe2000fffe03f */
[----:B------:R-:W-:Y:S01]  /*cd80*/  PLOP3.LUT P1, PT, PT, PT, UP0, 0x80, 0x0 ;  /* 0x000000000000781c */ /* 0x000fe20003f2f008 */
[----:B------:R-:W-:Y:S01]  /*cd90*/  UIADD3 UR19, UR19, UR6, URZ ;  /* 0x0000000613137290 */ /* 0x000fe2000fffe03f */
[----:B------:R-:W-:Y:S01]  /*cda0*/  MOV R2, UR7 ;  /* 0x0000000700027c02 */ /* 0x000fe20008000f00 */
[----:B------:R-:W-:Y:S01]  /*cdb0*/  UIADD3 UR34, UR8, 0x1a000, URZ ;  /* 0x0001a00008227890 */ /* 0x000fe2000fffe03f */
[----:B------:R-:W-:Y:S01]  /*cdc0*/  LEA.HI.X.SX32 R3, R3, R6, 0x1, P1 ;  /* 0x0000000603037211 */ /* 0x000fe200008f0eff */
[----:B------:R-:W-:Y:S01]  /*cdd0*/  UMOV UR7, 0x18 ;  /* 0x0000001800077882 */ /* 0x000fe20000000000 */
[C---:B------:R-:W-:Y:S01]  /*cde0*/  LEA R11, P1, R2.reuse, R9, 0x2 ;  /* 0x00000009020b7211 */ /* 0x040fe200078210ff */
[----:B------:R-:W-:Y:S01]  /*cdf0*/  UMOV UR35, UR17 ;  /* 0x0000001100237c82 */ /* 0x000fe20008000000 */
[----:B--2---:R-:W-:Y:S01]  /*ce00*/  MOV R14, R13 ;  /* 0x0000000d000e7202 */ /* 0x004fe20000000f00 */
[----:B------:R-:W-:Y:S01]  /*ce10*/  UIADD3 UR9, UR8, 0x26800, URZ ;  /* 0x0002680008097890 */ /* 0x000fe2000fffe03f */
[----:B------:R-:W-:Y:S01]  /*ce20*/  R2UR UR24, R11 ;  /* 0x000000000b1872ca */ /* 0x000fe200000e0000 */
[----:B------:R-:W-:Y:S01]  /*ce30*/  IMAD.MOV.U32 R11, RZ, RZ, R12 ;  /* 0x000000ffff0b7224 */ /* 0x000fe200078e000c */
[----:B------:R-:W-:Y:S01]  /*ce40*/  LEA.HI.X R2, R2, R10, R3, 0x2, P1 ;  /* 0x0000000a02027211 */ /* 0x000fe200008f1403 */
[----:B------:R-:W-:-:S03]  /*ce50*/  IMAD.MOV.U32 R13, RZ, RZ, 0x8000 ;  /* 0x00008000ff0d7424 */ /* 0x000fc600078e00ff */
[----:B------:R-:W-:Y:S02]  /*ce60*/  R2UR UR25, R2 ;  /* 0x00000000021972ca */ /* 0x000fe400000e0000 */
[----:B------:R-:W-:-:S04]  /*ce70*/  IADD3 R2, P1, R11, 0xf0, RZ ;  /* 0x000000f00b027810 */ /* 0x000fc80007f3e0ff */
[----:B------:R-:W-:Y:S01]  /*ce80*/  R2UR UR26, R2 ;  /* 0x00000000021a72ca */ /* 0x000fe200000e0000 */
[----:B------:R-:W-:Y:S01]  /*ce90*/  IMAD.X R3, RZ, RZ, R14, P1 ;  /* 0x000000ffff037224 */ /* 0x000fe200008e060e */
[----:B------:R-:W-:-:S04]  /*cea0*/  IADD3 R12, P1, R11, 0x2f0, RZ ;  /* 0x000002f00b0c7810 */ /* 0x000fc80007f3e0ff */
[----:B------:R-:W-:Y:S02]  /*ceb0*/  R2UR UR30, R12 ;  /* 0x000000000c1e72ca */ /* 0x000fe400000e0000 */
[----:B------:R-:W-:Y:S02]  /*cec0*/  IADD3.X R12, RZ, R14, RZ, P1, !PT ;  /* 0x0000000eff0c7210 */ /* 0x000fe40000ffe4ff */
[----:B------:R-:W-:Y:S02]  /*ced0*/  R2UR UR27, R3 ;  /* 0x00000000031b72ca */ /* 0x000fe400000e0000 */
[----:B------:R-:W-:Y:S02]  /*cee0*/  R2UR UR31, R12 ;  /* 0x000000000c1f72ca */ /* 0x000fe400000e0000 */
[----:B------:R-:W-:-:S04]  /*cef0*/  IADD3 R12, P1, R11, 0x3f0, RZ ;  /* 0x000003f00b0c7810 */ /* 0x000fc80007f3e0ff */
[----:B------:R-:W-:Y:S01]  /*cf00*/  R2UR UR32, R12 ;  /* 0x000000000c2072ca */ /* 0x000fe200000e0000 */
[----:B------:R-:W-:Y:S01]  /*cf10*/  IMAD.X R12, RZ, RZ, R14, P1 ;  /* 0x000000ffff0c7224 */ /* 0x000fe200008e060e */
[----:B------:R-:W-:-:S03]  /*cf20*/  ISETP.GE.AND P1, PT, R4, R15, PT ;  /* 0x0000000f0400720c */ /* 0x000fc60003f26270 */
[----:B------:R-:W-:Y:S01]  /*cf30*/  UTMALDG.4D [UR16], [UR26], desc[UR28] ;  /* 0x00001c101a0075b4 */ /* 0x000fe20008019000 */
[----:B------:R-:W-:Y:S01]  /*cf40*/  R2UR UR33, R12 ;  /* 0x000000000c2172ca */ /* 0x000fe200000e0000 */
[----:B------:R1:W-:Y:S01]  /*cf50*/  UBLKCP.S.G [UR34], [UR24], UR7 ;  /* 0x00000022180073ba */ /* 0x0003e20008000207 */
[----:B------:R3:W-:Y:S01]  /*cf60*/  SYNCS.ARRIVE.TRANS64 RZ, [R0+URZ+0x26800], R13 ;  /* 0x0268000d00ff79a7 */ /* 0x0007e2000800003f */
[----:B-1----:R-:W-:Y:S01]  /*cf70*/  UIADD3 UR24, UR8, 0x4000, URZ ;  /* 0x0000400008187890 */ /* 0x002fe2000fffe03f */
[----:B------:R-:W-:Y:S01]  /*cf80*/  UMOV UR16, 0x0 ;  /* 0x0000000000107882 */ /* 0x000fe20000000000 */
[----:B------:R-:W-:Y:S01]  /*cf90*/  UMOV UR17, 0x10000000 ;  /* 0x1000000000117882 */ /* 0x000fe20000000000 */
[----:B------:R-:W-:Y:S01]  /*cfa0*/  UMOV UR27, UR11 ;  /* 0x0000000b001b7c82 */ /* 0x000fe20008000000 */
[----:B------:R-:W-:Y:S01]  /*cfb0*/  UMOV UR28, UR12 ;  /* 0x0000000c001c7c82 */ /* 0x000fe20008000000 */
[----:B------:R-:W-:Y:S01]  /*cfc0*/  UMOV UR29, UR13 ;  /* 0x0000000d001d7c82 */ /* 0x000fe20008000000 */
[----:B------:R-:W-:Y:S01]  /*cfd0*/  UMOV UR26, UR18 ;  /* 0x00000012001a7c82 */ /* 0x000fe20008000000 */
[----:B------:R-:W-:Y:S01]  /*cfe0*/  UMOV UR25, UR9 ;  /* 0x0000000900197c82 */ /* 0x000fe20008000000 */
[----:B------:R3:W-:Y:S02]  /*cff0*/  UTMALDG.4D [UR8], [UR30], desc[UR16] ;  /* 0x000010081e0075b4 */ /* 0x0007e40008019000 */
[----:B------:R3:W-:Y:S02]  /*d000*/  UTMALDG.4D [UR24], [UR32], desc[UR16] ;  /* 0x00001018200075b4 */ /* 0x0007e40008019000 */
[----:B---3--:R-:W-:Y:S05]  /*d010*/  @P1 BRA `(.L_x_3439) ;  /* 0x0000000c00bc1947 */ /* 0x008fea0003800000 */
        /* <DEDUP_REMOVED lines=12> */
.L_x_3449:
[----:B-123--:R-:W-:-:S04]  /*d0e0*/  SHF.L.U32 R17, R8, 0x1f, RZ ;  /* 0x0000001f08117819 */ /* 0x00efc800000006ff */
[----:B------:R-:W2:Y:S02]  /*d0f0*/  SYNCS.PHASECHK.TRANS64.TRYWAIT P1, [R0+URZ+0x26840], R17 ;  /* 0x02684011000075a7 */ /* 0x000ea4000802017f */
[----:B--2---:R-:W-:Y:S05]  /*d100*/  @!P1 BRA `(.L_x_3441) ;  /* 0x00000014007c9947 */ /* 0x004fea0003800000 */
.L_x_3466:
        /* <DEDUP_REMOVED lines=8> */
.L_x_3442:
[----:B------:R-:W3:Y:S01]  /*d190*/  LDC.64 R12, c[0x0][0x728] ;  /* 0x0001ca00ff0c7b82 */ /* 0x000ee20000000a00 */
[----:B------:R-:W-:Y:S01]  /*d1a0*/  IMAD R18, R15, 0x60, RZ ;  /* 0x000000600f127824 */ /* 0x000fe200078e02ff */
        /* <DEDUP_REMOVED lines=28> */
.L_x_3467:
        /* <DEDUP_REMOVED lines=8> */
.L_x_3444:
        /* <DEDUP_REMOVED lines=30> */
.L_x_3468:
        /* <DEDUP_REMOVED lines=8> */
.L_x_3446:
        /* <DEDUP_REMOVED lines=24> */
.L_x_3470:
        /* <DEDUP_REMOVED lines=8> */
.L_x_3448:
        /* <DEDUP_REMOVED lines=8> */
[----:B------:R-:W-:-:S05]  /*d8d0*/  IADD3 R15, R15, 0x2, RZ ;  /* 0x000000020f0f7810 */ /* 0x000fca0007ffe0ff */
[----:B------:R-:W-:Y:S02]  /*d8e0*/  UIADD3 UR19, UR19, 0xc0, URZ ;  /* 0x000000c013137890 */ /* 0x000fe4000fffe03f */
[----:B------:R-:W-:Y:S02]  /*d8f0*/  UIADD3 UR16, UR26, 0xe000, URZ ;  /* 0x0000e0001a107890 */ /* 0x000fe4000fffe03f */
[----:B------:R-:W-:Y:S02]  /*d900*/  UIADD3 UR7, UP0, UR19, UR22, URZ ;  /* 0x0000001613077290 */ /* 0x000fe4000ff1e03f */
[----:B------:R-:W-:Y:S02]  /*d910*/  UIADD3 UR17, UR26, 0x26810, URZ ;  /* 0x000268101a117890 */ /* 0x000fe4000fffe03f */
[----:B------:R-:W-:Y:S02]  /*d920*/  UIADD3 UR26, UR26, 0x1a000, URZ ;  /* 0x0001a0001a1a7890 */ /* 0x000fe4000fffe03f */
[----:B----4-:R-:W-:Y:S01]  /*d930*/  MOV R4, UR7 ;  /* 0x0000000700047c02 */ /* 0x010fe20008000f00 */
[----:B------:R-:W-:Y:S01]  /*d940*/  UMOV UR7, 0x18 ;  /* 0x0000001800077882 */ /* 0x000fe20000000000 */
[----:B------:R-:W-:Y:S01]  /*d950*/  PLOP3.LUT P2, PT, PT, PT, UP0, 0x80, 0x0 ;  /* 0x000000000000781c */ /* 0x000fe20003f4f008 */
[----:B------:R-:W-:Y:S01]  /*d960*/  UMOV UR27, UR17 ;  /* 0x00000011001b7c82 */ /* 0x000fe20008000000 */
[----:B------:R-:W-:-:S04]  /*d970*/  LEA R5, P1, R4, R9, 0x2 ;  /* 0x0000000904057211 */ /* 0x000fc800078210ff */
[----:B------:R-:W-:Y:S01]  /*d980*/  R2UR UR28, R5 ;  /* 0x00000000051c72ca */ /* 0x000fe200000e0000 */
[----:B------:R-:W-:Y:S01]  /*d990*/  IMAD.U32 R5, RZ, RZ, UR19 ;  /* 0x00000013ff057e24 */ /* 0x000fe2000f8e00ff */
[----:B------:R-:W-:-:S04]  /*d9a0*/  UIADD3 UR19, UR19, UR6, URZ ;  /* 0x0000000613137290 */ /* 0x000fc8000fffe03f */
[----:B------:R-:W-:-:S04]  /*d9b0*/  LEA.HI.X.SX32 R5, R5, R6, 0x1, P2 ;  /* 0x0000000605057211 */ /* 0x000fc800010f0eff */
[----:B------:R-:W-:Y:S01]  /*d9c0*/  LEA.HI.X R5, R4, R10, R5, 0x2, P1 ;  /* 0x0000000a04057211 */ /* 0x000fe200008f1405 */
[----:B------:R4:W-:Y:S01]  /*d9d0*/  UTMALDG.4D [UR16], [UR8], desc[UR24] ;  /* 0x00001810080075b4 */ /* 0x0009e20008019000 */
[----:B------:R-:W-:Y:S02]  /*d9e0*/  ISETP.NE.AND P1, PT, R16, RZ, PT ;  /* 0x000000ff1000720c */ /* 0x000fe40003f25270 */
[----:B------:R-:W-:-:S13]  /*d9f0*/  R2UR UR29, R5 ;  /* 0x00000000051d72ca */ /* 0x000fda00000e0000 */
[----:B------:R4:W-:Y:S02]  /*da00*/  UBLKCP.S.G [UR26], [UR28], UR7 ;  /* 0x0000001a1c0073ba */ /* 0x0009e40008000207 */
[----:B----4-:R-:W-:Y:S05]  /*da10*/  @P1 BRA `(.L_x_3449) ;  /* 0xfffffff400b01947 */ /* 0x010fea000383ffff */
.L_x_3440:
[----:B------:R-:W4:Y:S02]  /*da20*/  LDL.LU R4, [R1+0x10] ;  /* 0x0000100001047983 */ /* 0x000f240000300800 */
[----:B----4-:R-:W-:Y:S02]  /*da30*/  ISETP.NE.AND P1, PT, R4, RZ, PT ;  /* 0x000000ff0400720c */ /* 0x010fe40003f25270 */
[----:B------:R4:W5:Y:S11]  /*da40*/  LDL R4, [R1+0x8] ;  /* 0x0000080001047983 */ /* 0x0009760000100800 */
[----:B----4-:R-:W-:Y:S05]  /*da50*/  @!P1 BRA `(.L_x_3439) ;  /* 0x00000004002c9947 */ /* 0x010fea0003800000 */
[----:B------:R-:W-:-:S04]  /*da60*/  SHF.L.U32 R13, R8, 0x1f, RZ ;  /* 0x0000001f080d7819 */ /* 0x000fc800000006ff */
[----:B------:R-:W4:Y:S02]  /*da70*/  SYNCS.PHASECHK.TRANS64.TRYWAIT P1, [R0+URZ+0x26840], R13 ;  /* 0x0268400d000075a7 */ /* 0x000f24000802017f */
[----:B----4-:R-:W-:Y:S05]  /*da80*/  @!P1 BRA `(.L_x_3450) ;  /* 0x0000000c00709947 */ /* 0x010fea0003800000 */
.L_x_3471:
[----:B------:R-:W-:Y:S05]  /*da90*/  @P0 BRA `(.L_x_3451) ;  /* 0x00000000001c0947 */ /* 0x000fea0003800000 */
[----:B-----5:R-:W2:Y:S01]  /*daa0*/  S2R R4, SR_TID.X ;  /* 0x0000000000047919 */ /* 0x020ea20000002100 */
[----:B-1----:R-:W-:-:S04]  /*dab0*/  IMAD.MOV.U32 R5, RZ, RZ, 0x3180 ;  /* 0x00003180ff057424 */ /* 0x002fc800078e00ff */
[----:B------:R1:W-:Y:S01]  /*dac0*/  SYNCS.ARRIVE.TRANS64 RZ, [R0+URZ+0x26830], R5 ;  /* 0x0268300500ff79a7 */ /* 0x0003e2000800003f */
[----:B--2---:R-:W-:-:S04]  /*dad0*/  LOP3.LUT R4, R4, 0x1f, RZ, 0xc0, !PT ;  /* 0x0000001f04047812 */ /* 0x004fc800078ec0ff */
[----:B------:R-:W-:-:S13]  /*dae0*/  ISETP.NE.AND P1, PT, R4, RZ, PT ;  /* 0x000000ff0400720c */ /* 0x000fda0003f25270 */
[----:B-1----:R-:W-:Y:S05]  /*daf0*/  @!P1 BRA `(.L_x_3451) ;  /* 0x0000000000049947 */ /* 0x002fea0003800000 */
[----:B------:R-:W-:Y:S01]  /*db00*/  BPT.TRAP 0x1 ;  /* 0x000000040000795c */ /* 0x000fe20000300000 */
.L_x_3451:
[----:B-1---5:R-:W1:Y:S01]  /*db10*/  LDC.64 R4, c[0x0][0x728] ;  /* 0x0001ca00ff047b82 */ /* 0x022e620000000a00 */
        /* <DEDUP_REMOVED lines=26> */
.L_x_3472:
[----:B------:R-:W-:Y:S05]  /*dcc0*/  @P0 BRA `(.L_x_3453) ;  /* 0x00000000001c0947 */ /* 0x000fea0003800000 */
[----:B------:R-:W2:Y:S01]  /*dcd0*/  S2R R4, SR_TID.X ;  /* 0x0000000000047919 */ /* 0x000ea20000002100 */
[----:B------:R-:W-:-:S04]  /*dce0*/  MOV R5, 0x3180 ;  /* 0x0000318000057802 */ /* 0x000fc80000000f00 */
[----:B------:R1:W-:Y:S01]  /*dcf0*/  SYNCS.ARRIVE.TRANS64 RZ, [R0+URZ+0x26818], R5 ;  /* 0x0268180500ff79a7 */ /* 0x0003e2000800003f */
[----:B--2---:R-:W-:-:S04]  /*dd00*/  LOP3.LUT R4, R4, 0x1f, RZ, 0xc0, !PT ;  /* 0x0000001f04047812 */ /* 0x004fc800078ec0ff */
[----:B------:R-:W-:-:S13]  /*dd10*/  ISETP.NE.AND P0, PT, R4, RZ, PT ;  /* 0x000000ff0400720c */ /* 0x000fda0003f05270 */
[----:B-1----:R-:W-:Y:S05]  /*dd20*/  @!P0 BRA `(.L_x_3453) ;  /* 0x0000000000048947 */ /* 0x002fea0003800000 */
[----:B------:R-:W-:Y:S01]  /*dd30*/  BPT.TRAP 0x1 ;  /* 0x000000040000795c */ /* 0x000fe20000300000 */
.L_x_3453:
[----:B------:R-:W-:Y:S01]  /*dd40*/  R2UR UR19, R12 ;  /* 0x000000000c1372ca */ /* 0x000fe200000e0000 */
[----:B------:R-:W-:Y:S01]  /*dd50*/  UMOV UR24, 0x0 ;  /* 0x0000000000187882 */ /* 0x000fe20000000000 */
[----:B------:R-:W-:Y:S01]  /*dd60*/  R2UR UR26, R0 ;  /* 0x00000000001a72ca */ /* 0x000fe200000e0000 */
[----:B------:R-:W-:Y:S01]  /*dd70*/  UMOV UR25, 0x14f00000 ;  /* 0x14f0000000197882 */ /* 0x000fe20000000000 */
[----:B------:R-:W-:Y:S01]  /*dd80*/  R2UR UR8, R2 ;  /* 0x00000000020872ca */ /* 0x000fe200000e0000 */
[----:B------:R-:W-:Y:S01]  /*dd90*/  UMOV UR18, URZ ;  /* 0x0000003f00127c82 */ /* 0x000fe20008000000 */
[----:B------:R-:W-:-:S07]  /*dda0*/  R2UR UR9, R3 ;  /* 0x00000000030972ca */ /* 0x000fce00000e0000 */
[----:B------:R-:W-:Y:S02]  /*ddb0*/  UIADD3 UR19, UR19, 0x60, URZ ;  /* 0x0000006013137890 */ /* 0x000fe4000fffe03f */
[----:B------:R-:W-:Y:S02]  /*ddc0*/  UIADD3 UR16, UR26, 0x11000, URZ ;  /* 0x000110001a107890 */ /* 0x000fe4000fffe03f */
[----:B------:R-:W-:Y:S02]  /*ddd0*/  UIADD3 UR7, UP0, UR19, UR22, URZ ;  /* 0x0000001613077290 */ /* 0x000fe4000ff1e03f */
[----:B------:R-:W-:Y:S01]  /*dde0*/  IMAD.U32 R5, RZ, RZ, UR19 ;  /* 0x00000013ff057e24 */ /* 0x000fe2000f8e00ff */
        /* <DEDUP_REMOVED lines=9> */
[----:B------:R-:W-:Y:S01]  /*de80*/  MOV R2, 0x1 ;  /* 0x0000000100027802 */ /* 0x000fe20000000f00 */
[----:B------:R2:W-:Y:S01]  /*de90*/  UTMALDG.4D [UR16], [UR8], desc[UR24] ;  /* 0x00001810080075b4 */ /* 0x0005e20008019000 */
[----:B------:R-:W-:Y:S02]  /*dea0*/  LEA.HI.X R10, R4, R10, R5, 0x2, P0 ;  /* 0x0000000a040a7211 */ /* 0x000fe400000f1405 */
[----:B------:R-:W-:Y:S02]  /*deb0*/  R2UR UR28, R9 ;  /* 0x00000000091c72ca */ /* 0x000fe400000e0000 */
[----:B------:R-:W-:Y:S01]  /*dec0*/  R2UR UR29, R10 ;  /* 0x000000000a1d72ca */ /* 0x000fe200000e0000 */
[----:B------:R2:W5:Y:S04]  /*ded0*/  LDL.LU R4, [R1+0x8] ;  /* 0x0000080001047983 */ /* 0x0005680000300800 */
[----:B------:R2:W-:Y:S08]  /*dee0*/  STL [R1], R2 ;  /* 0x0000000201007387 */ /* 0x0005f00000100800 */
[----:B------:R2:W-:Y:S01]  /*def0*/  UBLKCP.S.G [UR26], [UR28], UR7 ;  /* 0x0000001a1c0073ba */ /* 0x0005e20008000207 */
[----:B------:R-:W-:Y:S01]  /*df00*/  NOP ;  /* 0x0000000000007918 */ /* 0x000fe20000000000 */
.L_x_3439:
[----:B--2---:R-:W2:Y:S01]  /*df10*/  LDL R2, [R1] ;  /* 0x0000000001027983 */ /* 0x004ea20000100800 */
[----:B------:R-:W1:Y:S02]  /*df20*/  S2R R3, SR_TID.X ;  /* 0x0000000000037919 */ /* 0x000e640000002100 */
[----:B-1----:R-:W-:-:S04]  /*df30*/  LOP3.LUT R5, R3, 0x7f, RZ, 0xc0, !PT ;  /* 0x0000007f03057812 */ /* 0x002fc800078ec0ff */
[----:B------:R-:W-:Y:S01]  /*df40*/  ISETP.NE.AND P1, PT, R5, RZ, PT ;  /* 0x000000ff0500720c */ /* 0x000fe20003f25270 */
[----:B--2---:R-:W-:Y:S01]  /*df50*/  IMAD R3, R2, 0x8, R0 ;  /* 0x0000000802037824 */ /* 0x004fe200078e0200 */
[----:B------:R-:W-:-:S04]  /*df60*/  SHF.L.U32 R2, R8, 0x1f, RZ ;  /* 0x0000001f08027819 */ /* 0x000fc800000006ff */
[----:B------:R-:W1:Y:S02]  /*df70*/  SYNCS.PHASECHK.TRANS64.TRYWAIT P0, [R3+URZ+0x26840], R2 ;  /* 0x02684002030075a7 */ /* 0x000e64000800017f */
[----:B-1----:R-:W-:Y:S05]  /*df80*/  @!P0 BRA `(.L_x_3454) ;  /* 0x0000000800588947 */ /* 0x002fea0003800000 */
.L_x_3473:
[----:B------:R-:W-:Y:S05]  /*df90*/  @P1 BRA `(.L_x_3455) ;  /* 0x0000000000181947 */ /* 0x000fea0003800000 */
[----:B------:R-:W2:Y:S01]  /*dfa0*/  S2R R5, SR_TID.X ;  /* 0x0000000000057919 */ /* 0x000ea20000002100 */
[----:B-1----:R-:W-:-:S04]  /*dfb0*/  IMAD.MOV.U32 R2, RZ, RZ, 0x3180 ;  /* 0x00003180ff027424 */ /* 0x002fc800078e00ff */
[----:B------:R1:W-:Y:S01]  /*dfc0*/  SYNCS.ARRIVE.TRANS64 RZ, [R3+URZ+0x26830], R2 ;  /* 0x0268300203ff79a7 */ /* 0x0003e2000800003f */
[----:B--2---:R-:W-:-:S13]  /*dfd0*/  LOP3.LUT P0, RZ, R5, 0x1f, RZ, 0xc0, !PT ;  /* 0x0000001f05ff7812 */ /* 0x004fda000780c0ff */
[----:B-1----:R-:W-:Y:S05]  /*dfe0*/  @!P0 BRA `(.L_x_3455) ;  /* 0x0000000000048947 */ /* 0x002fea0003800000 */
[----:B------:R-:W-:Y:S01]  /*dff0*/  BPT.TRAP 0x1 ;  /* 0x000000040000795c */ /* 0x000fe20000300000 */
.L_x_3455:
[----:B------:R-:W1:Y:S01]  /*e000*/  LDL.LU R5, [R1] ;  /* 0x0000000001057983 */ /* 0x000e620000300800 */
[----:B-----5:R-:W-:Y:S01]  /*e010*/  R2UR UR19, R4 ;  /* 0x00000000041372ca */ /* 0x020fe200000e0000 */
[----:B------:R-:W-:Y:S01]  /*e020*/  ULDC.64 UR26, c[0x0][0x728] ;  /* 0x0001ca00001a7ab9 */ /* 0x000fe20000000a00 */
[----:B------:R-:W-:Y:S01]  /*e030*/  R2UR UR9, R7 ;  /* 0x00000000070972ca */ /* 0x000fe200000e0000 */
[----:B------:R-:W-:Y:S01]  /*e040*/  UMOV UR18, URZ ;  /* 0x0000003f00127c82 */ /* 0x000fe20008000000 */
[----:B------:R-:W-:Y:S02]  /*e050*/  IADD3 R11, P0, R11, 0x1f0, RZ ;  /* 0x000001f00b0b7810 */ /* 0x000fe40007f1e0ff */
[----:B------:R-:W-:Y:S02]  /*e060*/  R2UR UR17, R3 ;  /* 0x00000000031172ca */ /* 0x000fe400000e0000 */
[----:B------:R-:W-:Y:S01]  /*e070*/  R2UR UR24, R11 ;  /* 0x000000000b1872ca */ /* 0x000fe200000e0000 */
[----:B------:R-:W-:-:S04]  /*e080*/  IMAD.X R14, RZ, RZ, R14, P0 ;  /* 0x000000ffff0e7224 */ /* 0x000fc800000e060e */
        /* <DEDUP_REMOVED lines=11> */
[C---:B-1----:R-:W-:Y:S01]  /*e140*/  IMAD R2, R5.reuse, 0x3000, R0 ;  /* 0x0000300005027824 */ /* 0x042fe200078e0200 */
[----:B---34-:R-:W-:-:S04]  /*e150*/  LEA R0, R5, R0, 0x9 ;  /* 0x0000000005007211 */ /* 0x018fc800078e48ff */
[----:B------:R-:W-:Y:S01]  /*e160*/  R2UR UR16, R2 ;  /* 0x00000000021072ca */ /* 0x000fe200000e0000 */
[----:B------:R-:W-:Y:S01]  /*e170*/  VIADD R2, R5, 0x1 ;  /* 0x0000000105027836 */ /* 0x000fe20000000000 */
[----:B------:R-:W-:-:S04]  /*e180*/  R2UR UR7, R0 ;  /* 0x00000000000772ca */ /* 0x000fc800000e0000 */
[----:B------:R-:W-:-:S04]  /*e190*/  ISETP.NE.AND P0, PT, R2, 0x2, PT ;  /* 0x000000020200780c */ /* 0x000fc80003f05270 */
[----:B------:R-:W-:Y:S02]  /*e1a0*/  SEL R3, RZ, 0x1, P0 ;  /* 0x00000001ff037807 */ /* 0x000fe40000000000 */
[----:B------:R-:W-:Y:S01]  /*e1b0*/  SEL R2, R2, RZ, P0 ;  /* 0x000000ff02027207 */ /* 0x000fe20000000000 */
[----:B------:R-:W-:Y:S01]  /*e1c0*/  UIADD3 UR16, UR16, 0x14000, URZ ;  /* 0x0001400010107890 */ /* 0x000fe2000fffe03f */
[----:B------:R-:W-:Y:S01]  /*e1d0*/  LOP3.LUT R10, R8, R3, RZ, 0x3c, !PT ;  /* 0x00000003080a7212 */ /* 0x000fe200078e3cff */
[----:B------:R-:W-:-:S03]  /*e1e0*/  UIADD3 UR28, UR7, 0x1a380, URZ ;  /* 0x0001a380071c7890 */ /* 0x000fc6000fffe03f */
[----:B------:R-:W-:-:S04]  /*e1f0*/  UMOV UR7, 0x18 ;  /* 0x0000001800077882 */ /* 0x000fc80000000000 */
[----:B------:R1:W-:Y:S02]  /*e200*/  UTMALDG.4D [UR16], [UR24], desc[UR26] ;  /* 0x00001a10180075b4 */ /* 0x0003e40008019000 */
[----:B------:R1:W-:Y:S02]  /*e210*/  UBLKCP.S.G [UR28], [UR8], UR7 ;  /* 0x0000001c080073ba */ /* 0x0003e40008000207 */
[----:B-1----:R-:W-:Y:S01]  /*e220*/  NOP ;  /* 0x0000000000007918 */ /* 0x002fe20000000000 */
.L_x_3436:
[----:B------:R-:W-:Y:S05]  /*e230*/  BSYNC B0 ;  /* 0x0000000000007941 */ /* 0x000fea0003800000 */
.L_x_3432:
[----:B------:R-:W-:-:S03]  /*e240*/  UMOV UR7, 0xffffffff ;  /* 0xffffffff00077882 */ /* 0x000fc60000000000 */
[----:B------:R-:W-:Y:S05]  /*e250*/  BRA.DIV UR7, `(.L_x_3456) ;  /* 0x0000000607b87947 */ /* 0x000fea000b800000 */
[----:B------:R-:W-:-:S13]  /*e260*/  ELECT P6, URZ, PT ;  /* 0x00000000003f782f */ /* 0x000fda00038c0000 */
.L_x_3476:
[----:B------:R-:W-:Y:S05]  /*e270*/  @!P6 BRA `(.L_x_3356) ;  /* 0x000000000084e947 */ /* 0x000fea0003800000 */
[----:B------:R-:W2:Y:S02]  /*e280*/  LDL.LU R0, [R1+0xc] ;  /* 0x00000c0001007983 */ /* 0x000ea40000300800 */
[----:B--2---:R-:W-:-:S04]  /*e290*/  LOP3.LUT R0, R0, 0x2, RZ, 0xfc, !PT ;  /* 0x0000000200007812 */ /* 0x004fc800078efcff */
[----:B------:R-:W-:-:S13]  /*e2a0*/  ISETP.NE.AND P2, PT, R0, 0x3, PT ;  /* 0x000000030000780c */ /* 0x000fda0003f45270 */
[----:B------:R-:W-:Y:S05]  /*e2b0*/  @!P2 BRA `(.L_x_3457) ;  /* 0x000000000004a947 */ /* 0x000fea0003800000 */
[----:B------:R-:W-:Y:S01]  /*e2c0*/  BPT.TRAP 0x1 ;  /* 0x000000040000795c */ /* 0x000fe20000300000 */
.L_x_3457:
        /* <DEDUP_REMOVED lines=15> */
.L_x_3477:
[----:B------:R-:W2:Y:S02]  /*e3c0*/  SYNCS.PHASECHK.TRANS64.TRYWAIT P0, [R3+URZ], R0 ;  /* 0x00000000030075a7 */ /* 0x000ea4000800017f */
[----:B--2---:R-:W-:Y:S05]  /*e3d0*/  @!P0 BRA `(.L_x_3459) ;  /* 0x00000004008c8947 */ /* 0x004fea0003800000 */
.L_x_3478:
[----:B------:R-:W-:Y:S05]  /*e3e0*/  @!P2 BRA `(.L_x_3460) ;  /* 0x000000000004a947 */ /* 0x000fea0003800000 */
[----:B------:R-:W-:Y:S01]  /*e3f0*/  BPT.TRAP 0x1 ;  /* 0x000000040000795c */ /* 0x000fe20000300000 */
.L_x_3460:
[----:B--2---:R-:W-:-:S04]  /*e400*/  VIADD R3, R8, 0x26840 ;  /* 0x0002684008037836 */ /* 0x004fc80000000000 */
[----:B------:R-:W-:-:S04]  /*e410*/  IMAD R5, R2, 0x8, R3 ;  /* 0x0000000802057824 */ /* 0x000fc800078e0203 */
[----:B------:R-:W2:Y:S02]  /*e420*/  SYNCS.PHASECHK.TRANS64.TRYWAIT P0, [R5+URZ], R4 ;  /* 0x00000004050075a7 */ /* 0x000ea4000800017f */
[----:B--2---:R-:W-:Y:S05]  /*e430*/  @!P0 BRA `(.L_x_3461) ;  /* 0x0000000400888947 */ /* 0x004fea0003800000 */
.L_x_3479:
[----:B------:R-:W-:-:S07]  /*e440*/  LEA R3, R6, R3, 0x3 ;  /* 0x0000000306037211 */ /* 0x000fce00078e18ff */
.L_x_3462:
[----:B---3--:R3:W4:Y:S02]  /*e450*/  SYNCS.PHASECHK.TRANS64.TRYWAIT P0, [R3+URZ], R0 ;  /* 0x00000000030075a7 */ /* 0x008724000800017f */
[----:B----4-:R-:W-:Y:S05]  /*e460*/  @!P0 NANOSLEEP.SYNCS 0x989680 ;  /* 0x009896800000895d */ /* 0x010fea0003900000 */
[----:B------:R-:W4:Y:S02]  /*e470*/  @!P0 SYNCS.PHASECHK.TRANS64 P0, [R3+URZ], R0 ;  /* 0x00000000030085a7 */ /* 0x000f24000800007f */
[----:B----4-:R-:W-:Y:S05]  /*e480*/  @!P0 BRA `(.L_x_3462) ;  /* 0xfffffffc00f08947 */ /* 0x010fea000383ffff */
.L_x_3356:
[----:B------:R-:W-:Y:S05]  /*e490*/  BSYNC B6 ;  /* 0x0000000000067941 */ /* 0x000fea0003800000 */
.L_x_3348:
[----:B------:R-:W-:Y:S05]  /*e4a0*/  EXIT ;  /* 0x000000000000794d */ /* 0x000fea0003800000 */
.L_x_3366:
[----:B------:R-:W-:Y:S01]  /*e4b0*/  IMAD.MOV.U32 R12, RZ, RZ, RZ ;  /* 0x000000ffff0c7224 */ /* 0x000fe200078e00ff */
[----:B------:R-:W-:Y:S01]  /*e4c0*/  MOV R15, 0xffffffff ;  /* 0xffffffff000f7802 */ /* 0x000fe20000000f00 */
[----:B------:R-:W-:-:S07]  /*e4d0*/  IMAD.MOV.U32 R11, RZ, RZ, 0x1f ;  /* 0x0000001fff0b7424 */ /* 0x000fce00078e00ff */
[----:B--2---:R-:W-:Y:S05]  /*e4e0*/  WARPSYNC.COLLECTIVE R15, `(.L_x_3463) ;  /* 0x000000000f087348 */ /* 0x004fea0003c00000 */
[----:B------:R1:W3:Y:S02]  /*e4f0*/  SHFL.IDX P6, R14, R13, R12, R11 ;  /* 0x0000000c0d0e7389 */ /* 0x0002e400000c000b */
[----:B-123--:R-:W-:Y:S01]  /*e500*/  ENDCOLLECTIVE ;  /* 0x000000000000791b */ /* 0x00efe20003800000 */
.L_x_3463:
[----:B------:R-:W-:Y:S05]  /*e510*/  BRA `(.L_x_3464) ;  /* 0xffffff3000047947 */ /* 0x000fea000383ffff */
.L_x_3368:
[----:B----4-:R4:W1:Y:S02]  /*e520*/  SYNCS.PHASECHK.TRANS64.TRYWAIT P0, [R17+URZ+0x26800], R2 ;  /* 0x02680002110075a7 */ /* 0x010864000800017f */
[----:B-1----:R-:W-:Y:S05]  /*e530*/  @!P0 NANOSLEEP.SYNCS 0x989680 ;  /* 0x009896800000895d */ /* 0x002fea0003900000 */
[----:B------:R-:W1:Y:S02]  /*e540*/  @!P0 SYNCS.PHASECHK.TRANS64 P0, [R17+URZ+0x26800], R2 ;  /* 0x02680002110085a7 */ /* 0x000e64000800007f */
[----:B-1----:R-:W-:Y:S05]  /*e550*/  @!P0 BRA `(.L_x_3368) ;  /* 0xfffffffc00f08947 */ /* 0x002fea000383ffff */
[----:B------:R-:W-:Y:S05]  /*e560*/  BRA `(.L_x_3367) ;  /* 0xffffff30000c7947 */ /* 0x000fea000383ffff */
.L_x_3373:
[----:B--2---:R2:W3:Y:S02]  /*e570*/  SYNCS.PHASECHK.TRANS64.TRYWAIT P1, [R6+URZ+0x26810], R19 ;  /* 0x02681013060075a7 */ /* 0x0044e4000802017f */
[----:B---3--:R-:W-:Y:S05]  /*e580*/  @!P1 NANOSLEEP.SYNCS 0x989680 ;  /* 0x009896800000995d */ /* 0x008fea0003900000 */
[----:B------:R-:W3:Y:S02]  /*e590*/  @!P1 SYNCS.PHASECHK.TRANS64 P1, [R6+URZ+0x26810], R19 ;  /* 0x02681013060095a7 */ /* 0x000ee4000802007f */
[----:B---3--:R-:W-:Y:S05]  /*e5a0*/  @!P1 BRA `(.L_x_3373) ;  /* 0xfffffffc00f09947 */ /* 0x008fea000383ffff */
[----:B------:R-:W-:Y:S05]  /*e5b0*/  BRA `(.L_x_3372) ;  /* 0xffffff3800cc7947 */ /* 0x000fea000383ffff */
.L_x_3377:
[----:B------:R1:W1:Y:S02]  /*e5c0*/  SYNCS.PHASECHK.TRANS64.TRYWAIT P1, [R6+URZ+0x26830], R19 ;  /* 0x02683013060075a7 */ /* 0x000264000802017f */
[----:B-1----:R-:W-:Y:S05]  /*e5d0*/  @!P1 NANOSLEEP.SYNCS 0x989680 ;  /* 0x009896800000995d */ /* 0x002fea0003900000 */
[----:B------:R-:W1:Y:S02]  /*e5e0*/  @!P1 SYNCS.PHASECHK.TRANS64 P1, [R6+URZ+0x26830], R19 ;  /* 0x02683013060095a7 */ /* 0x000e64000802007f */
[----:B-1----:R-:W-:Y:S05]  /*e5f0*/  @!P1 BRA `(.L_x_3377) ;  /* 0xfffffffc00f09947 */ /* 0x002fea000383ffff */
[----:B------:R-:W-:Y:S05]  /*e600*/  BRA `(.L_x_3376) ;  /* 0xffffff3c00c87947 */ /* 0x000fea000383ffff */
.L_x_3385:
[----:B--2---:R2:W3:Y:S02]  /*e610*/  SYNCS.PHASECHK.TRANS64.TRYWAIT P1, [R6+URZ+0x26810], R15 ;  /* 0x0268100f060075a7 */ /* 0x0044e4000802017f */
[----:B---3--:R-:W-:Y:S05]  /*e620*/  @!P1 NANOSLEEP.SYNCS 0x989680 ;  /* 0x009896800000995d */ /* 0x008fea0003900000 */
[----:B------:R-:W3:Y:S02]  /*e630*/  @!P1 SYNCS.PHASECHK.TRANS64 P1, [R6+URZ+0x26810], R15 ;  /* 0x0268100f060095a7 */ /* 0x000ee4000802007f */
[----:B---3--:R-:W-:Y:S05]  /*e640*/  @!P1 BRA `(.L_x_3385) ;  /* 0xfffffffc00f09947 */ /* 0x008fea000383ffff */
[----:B------:R-:W-:Y:S05]  /*e650*/  BRA `(.L_x_3384) ;  /* 0xffffff7c00d07947 */ /* 0x000fea000383ffff */
.L_x_3389:
[----:B------:R1:W1:Y:S02]  /*e660*/  SYNCS.PHASECHK.TRANS64.TRYWAIT P1, [R6+URZ+0x26830], R15 ;  /* 0x0268300f060075a7 */ /* 0x000264000802017f */
[----:B-1----:R-:W-:Y:S05]  /*e670*/  @!P1 NANOSLEEP.SYNCS 0x989680 ;  /* 0x009896800000995d */ /* 0x002fea0003900000 */
[----:B------:R-:W1:Y:S02]  /*e680*/  @!P1 SYNCS.PHASECHK.TRANS64 P1, [R6+URZ+0x26830], R15 ;  /* 0x0268300f060095a7 */ /* 0x000e64000802007f */
[----:B-1----:R-:W-:Y:S05]  /*e690*/  @!P1 BRA `(.L_x_3389) ;  /* 0xfffffffc00f09947 */ /* 0x002fea000383ffff */
[----:B------:R-:W-:Y:S05]  /*e6a0*/  BRA `(.L_x_3388) ;  /* 0xffffff8000c07947 */ /* 0x000fea000383ffff */
.L_x_3437:
[----:B-1----:R1:W2:Y:S02]  /*e6b0*/  SYNCS.PHASECHK.TRANS64.TRYWAIT P0, [R0+URZ+0x26820], R3 ;  /* 0x02682003000075a7 */ /* 0x0022a4000800017f */
[----:B--2---:R-:W-:Y:S05]  /*e6c0*/  @!P0 NANOSLEEP.SYNCS 0x989680 ;  /* 0x009896800000895d */ /* 0x004fea0003900000 */
[----:B------:R-:W2:Y:S02]  /*e6d0*/  @!P0 SYNCS.PHASECHK.TRANS64 P0, [R0+URZ+0x26820], R3 ;  /* 0x02682003000085a7 */ /* 0x000ea4000800007f */
[----:B--2---:R-:W-:Y:S05]  /*e6e0*/  @!P0 BRA `(.L_x_3437) ;  /* 0xfffffffc00f08947 */ /* 0x004fea000383ffff */
[----:B------:R-:W-:Y:S05]  /*e6f0*/  BRA `(.L_x_3465) ;  /* 0xffffffe4001c7947 */ /* 0x000fea000383ffff */
.L_x_3441:
[----:B--2---:R2:W3:Y:S02]  /*e700*/  SYNCS.PHASECHK.TRANS64.TRYWAIT P1, [R0+URZ+0x26840], R17 ;  /* 0x02684011000075a7 */ /* 0x0044e4000802017f */
[----:B---3--:R-:W-:Y:S05]  /*e710*/  @!P1 NANOSLEEP.SYNCS 0x989680 ;  /* 0x009896800000995d */ /* 0x008fea0003900000 */
[----:B------:R-:W3:Y:S02]  /*e720*/  @!P1 SYNCS.PHASECHK.TRANS64 P1, [R0+URZ+0x26840], R17 ;  /* 0x02684011000095a7 */ /* 0x000ee4000802007f */
[----:B---3--:R-:W-:Y:S05]  /*e730*/  @!P1 BRA `(.L_x_3441) ;  /* 0xfffffffc00f09947 */ /* 0x008fea000383ffff */
[----:B------:R-:W-:Y:S05]  /*e740*/  BRA `(.L_x_3466) ;  /* 0xffffffe800707947 */ /* 0x000fea000383ffff */
.L_x_3443:
[----:B-1----:R1:W3:Y:S02]  /*e750*/  SYNCS.PHASECHK.TRANS64.TRYWAIT P1, [R0+URZ+0x26828], R17 ;  /* 0x02682811000075a7 */ /* 0x0022e4000802017f */
[----:B---3--:R-:W-:Y:S05]  /*e760*/  @!P1 NANOSLEEP.SYNCS 0x989680 ;  /* 0x009896800000995d */ /* 0x008fea0003900000 */
[----:B------:R-:W3:Y:S02]  /*e770*/  @!P1 SYNCS.PHASECHK.TRANS64 P1, [R0+URZ+0x26828], R17 ;  /* 0x02682811000095a7 */ /* 0x000ee4000802007f */
[----:B---3--:R-:W-:Y:S05]  /*e780*/  @!P1 BRA `(.L_x_3443) ;  /* 0xfffffffc00f09947 */ /* 0x008fea000383ffff */
[----:B------:R-:W-:Y:S05]  /*e790*/  BRA `(.L_x_3467) ;  /* 0xffffffe800f47947 */ /* 0x000fea000383ffff */
.L_x_3445:
[----:B---3--:R3:W4:Y:S02]  /*e7a0*/  SYNCS.PHASECHK.TRANS64.TRYWAIT P1, [R0+URZ+0x26848], R17 ;  /* 0x02684811000075a7 */ /* 0x008724000802017f */
[----:B----4-:R-:W-:Y:S05]  /*e7b0*/  @!P1 NANOSLEEP.SYNCS 0x989680 ;  /* 0x009896800000995d */ /* 0x010fea0003900000 */
[----:B------:R-:W4:Y:S02]  /*e7c0*/  @!P1 SYNCS.PHASECHK.TRANS64 P1, [R0+URZ+0x26848], R17 ;  /* 0x02684811000095a7 */ /* 0x000f24000802007f */
[----:B----4-:R-:W-:Y:S05]  /*e7d0*/  @!P1 BRA `(.L_x_3445) ;  /* 0xfffffffc00f09947 */ /* 0x010fea000383ffff */
[----:B------:R-:W-:Y:S05]  /*e7e0*/  BRA `(.L_x_3468) ;  /* 0xffffffec00787947 */ /* 0x000fea000383ffff */
.L_x_3447:
[----:B------:R-:W-:-:S07]  /*e7f0*/  SHF.L.U32 R4, R8, 0x1f, RZ ;  /* 0x0000001f08047819 */ /* 0x000fce00000006ff */
.L_x_3469:
[----:B----4-:R4:W1:Y:S02]  /*e800*/  SYNCS.PHASECHK.TRANS64.TRYWAIT P1, [R0+URZ+0x26820], R4 ;  /* 0x02682004000075a7 */ /* 0x010864000802017f */
[----:B-1----:R-:W-:Y:S05]  /*e810*/  @!P1 NANOSLEEP.SYNCS 0x989680 ;  /* 0x009896800000995d */ /* 0x002fea0003900000 */
[----:B------:R-:W1:Y:S02]  /*e820*/  @!P1 SYNCS.PHASECHK.TRANS64 P1, [R0+URZ+0x26820], R4 ;  /* 0x02682004000095a7 */ /* 0x000e64000802007f */
[----:B-1----:R-:W-:Y:S05]  /*e830*/  @!P1 BRA `(.L_x_3469) ;  /* 0xfffffffc00f09947 */ /* 0x002fea000383ffff */
[----:B------:R-:W-:Y:S05]  /*e840*/  BRA `(.L_x_3470) ;  /* 0xffffffec00e07947 */ /* 0x000fea000383ffff */
.L_x_3450:
[----:B----4-:R4:W1:Y:S02]  /*e850*/  SYNCS.PHASECHK.TRANS64.TRYWAIT P1, [R0+URZ+0x26840], R13 ;  /* 0x0268400d000075a7 */ /* 0x010864000802017f */
[----:B-1----:R-:W-:Y:S05]  /*e860*/  @!P1 NANOSLEEP.SYNCS 0x989680 ;  /* 0x009896800000995d */ /* 0x002fea0003900000 */
[----:B------:R-:W1:Y:S02]  /*e870*/  @!P1 SYNCS.PHASECHK.TRANS64 P1, [R0+URZ+0x26840], R13 ;  /* 0x0268400d000095a7 */ /* 0x000e64000802007f */
[----:B-1----:R-:W-:Y:S05]  /*e880*/  @!P1 BRA `(.L_x_3450) ;  /* 0xfffffffc00f09947 */ /* 0x002fea000383ffff */
[----:B------:R-:W-:Y:S05]  /*e890*/  BRA `(.L_x_3471) ;  /* 0xfffffff0007c7947 */ /* 0x000fea000383ffff */
.L_x_3452:
[----:B-1----:R1:W2:Y:S02]  /*e8a0*/  SYNCS.PHASECHK.TRANS64.TRYWAIT P1, [R0+URZ+0x26828], R13 ;  /* 0x0268280d000075a7 */ /* 0x0022a4000802017f */
[----:B--2---:R-:W-:Y:S05]  /*e8b0*/  @!P1 NANOSLEEP.SYNCS 0x989680 ;  /* 0x009896800000995d */ /* 0x004fea0003900000 */
[----:B------:R-:W2:Y:S02]  /*e8c0*/  @!P1 SYNCS.PHASECHK.TRANS64 P1, [R0+URZ+0x26828], R13 ;  /* 0x0268280d000095a7 */ /* 0x000ea4000802007f */
[----:B--2---:R-:W-:Y:S05]  /*e8d0*/  @!P1 BRA `(.L_x_3452) ;  /* 0xfffffffc00f09947 */ /* 0x004fea000383ffff */
[----:B------:R-:W-:Y:S05]  /*e8e0*/  BRA `(.L_x_3472) ;  /* 0xfffffff000f47947 */ /* 0x000fea000383ffff */
.L_x_3454:
[----:B-1----:R1:W2:Y:S02]  /*e8f0*/  SYNCS.PHASECHK.TRANS64.TRYWAIT P0, [R3+URZ+0x26840], R2 ;  /* 0x02684002030075a7 */ /* 0x0022a4000800017f */
[----:B--2---:R-:W-:Y:S05]  /*e900*/  @!P0 NANOSLEEP.SYNCS 0x989680 ;  /* 0x009896800000895d */ /* 0x004fea0003900000 */
[----:B------:R-:W2:Y:S02]  /*e910*/  @!P0 SYNCS.PHASECHK.TRANS64 P0, [R3+URZ+0x26840], R2 ;  /* 0x02684002030085a7 */ /* 0x000ea4000800007f */
[----:B--2---:R-:W-:Y:S05]  /*e920*/  @!P0 BRA `(.L_x_3454) ;  /* 0xfffffffc00f08947 */ /* 0x004fea000383ffff */
[----:B------:R-:W-:Y:S05]  /*e930*/  BRA `(.L_x_3473) ;  /* 0xfffffff400947947 */ /* 0x000fea000383ffff */
.L_x_3456:
[----:B------:R-:W-:Y:S01]  /*e940*/  BSSY B0, `(.L_x_3474) ;  /* 0x0000006000007945 */ /* 0x000fe20003800000 */
[----:B------:R-:W-:-:S07]  /*e950*/  IMAD.MOV.U32 R15, RZ, RZ, -0x1 ;  /* 0xffffffffff0f7424 */ /* 0x000fce00078e00ff */
[----:B------:R-:W-:Y:S05]  /*e960*/  WARPSYNC.COLLECTIVE R15, `(.L_x_3475) ;  /* 0x000000000f0c7348 */ /* 0x000fea0003c00000 */
[----:B------:R-:W-:Y:S02]  /*e970*/  ELECT P6, UR62, PT ;  /* 0x00000000003e782f */ /* 0x000fe400038c0000 */
[----:B------:R-:W-:Y:S01]  /*e980*/  MOV R14, UR62 ;  /* 0x0000003e000e7c02 */ /* 0x000fe20008000f00 */
[----:B------:R-:W-:Y:S10]  /*e990*/  ENDCOLLECTIVE ;  /* 0x000000000000791b */ /* 0x000ff40003800000 */
.L_x_3475:
[----:B------:R-:W-:Y:S05]  /*e9a0*/  BSYNC B0 ;  /* 0x0000000000007941 */ /* 0x000fea0003800000 */
.L_x_3474:
[----:B------:R-:W-:Y:S05]  /*e9b0*/  BRA `(.L_x_3476) ;  /* 0xfffffff8002c7947 */ /* 0x000fea000383ffff */
.L_x_3458:
[----:B-1----:R1:W2:Y:S02]  /*e9c0*/  SYNCS.PHASECHK.TRANS64.TRYWAIT P0, [R7+URZ], R4 ;  /* 0x00000004070075a7 */ /* 0x0022a4000800017f */
[----:B--2---:R-:W-:Y:S05]  /*e9d0*/  @!P0 NANOSLEEP.SYNCS 0x989680 ;  /* 0x009896800000895d */ /* 0x004fea0003900000 */
[----:B------:R-:W2:Y:S02]  /*e9e0*/  @!P0 SYNCS.PHASECHK.TRANS64 P0, [R7+URZ], R4 ;  /* 0x00000004070085a7 */ /* 0x000ea4000800007f */
[----:B--2---:R-:W-:Y:S05]  /*e9f0*/  @!P0 BRA `(.L_x_3458) ;  /* 0xfffffffc00f08947 */ /* 0x004fea000383ffff */
[----:B------:R-:W-:Y:S05]  /*ea00*/  BRA `(.L_x_3477) ;  /* 0xfffffff8006c7947 */ /* 0x000fea000383ffff */
.L_x_3459:
[----:B--2---:R2:W3:Y:S02]  /*ea10*/  SYNCS.PHASECHK.TRANS64.TRYWAIT P0, [R3+URZ], R0 ;  /* 0x00000000030075a7 */ /* 0x0044e4000800017f */
[----:B---3--:R-:W-:Y:S05]  /*ea20*/  @!P0 NANOSLEEP.SYNCS 0x989680 ;  /* 0x009896800000895d */ /* 0x008fea0003900000 */
[----:B------:R-:W3:Y:S02]  /*ea30*/  @!P0 SYNCS.PHASECHK.TRANS64 P0, [R3+URZ], R0 ;  /* 0x00000000030085a7 */ /* 0x000ee4000800007f */
[----:B---3--:R-:W-:Y:S05]  /*ea40*/  @!P0 BRA `(.L_x_3459) ;  /* 0xfffffffc00f08947 */ /* 0x008fea000383ffff */
[----:B------:R-:W-:Y:S05]  /*ea50*/  BRA `(.L_x_3478) ;  /* 0xfffffff800607947 */ /* 0x000fea000383ffff */
.L_x_3461:
[----:B--2---:R2:W3:Y:S02]  /*ea60*/  SYNCS.PHASECHK.TRANS64.TRYWAIT P0, [R5+URZ], R4 ;  /* 0x00000004050075a7 */ /* 0x0044e4000800017f */
[----:B---3--:R-:W-:Y:S05]  /*ea70*/  @!P0 NANOSLEEP.SYNCS 0x989680 ;  /* 0x009896800000895d */ /* 0x008fea0003900000 */
[----:B------:R-:W3:Y:S02]  /*ea80*/  @!P0 SYNCS.PHASECHK.TRANS64 P0, [R5+URZ], R4 ;  /* 0x00000004050085a7 */ /* 0x000ee4000800007f */
[----:B---3--:R-:W-:Y:S05]  /*ea90*/  @!P0 BRA `(.L_x_3461) ;  /* 0xfffffffc00f08947 */ /* 0x008fea000383ffff */
[----:B------:R-:W-:Y:S05]  /*eaa0*/  BRA `(.L_x_3479) ;  /* 0xfffffff800647947 */ /* 0x000fea000383ffff */
.L_x_3480:
        /* <DEDUP_REMOVED lines=13> */
.L_x_7397:


//--------------------- .text._ZN7cutlass13device_kernelIN5flash32FlashAttnBwdPostprocessConvertdQIN4cute5tupleIJNS3_1CILi96EEENS5_ILi64EEEEEENS_6half_tEfNS_4arch4Sm90ELi256ENS3_8TiledMMAINS3_8MMA_AtomIJNS3_4SM904GMMA25MMA_64x16x16_F32F16F16_SSILNSF_5MajorE1ELSH_0ELNSF_7ScaleInE1ELSI_1EEEEEENS3_6LayoutINS4_IJNS5_ILi1EEENS5_ILi2EEESM_EEENS4_IJNS5_ILi0EEESM_SP_EEEEENS4_IJNS3_10UnderscoreESS_SS_EEEEELb1EEEEEvNT_6ParamsE --------------------------
	.section	.text._ZN7cutlass13device_kernelIN5flash32FlashAttnBwdPostprocessConvertdQIN4cute5tupleIJNS3_1CILi96EEENS5_ILi64EEEEEENS_6half_tEfNS_4arch4Sm90ELi256ENS3_8TiledMMAINS3_8MMA_AtomIJNS3_4SM904GMMA25MMA_64x16x16_F32F16F16_SSILNSF_5MajorE1ELSH_0ELNSF_7ScaleInE1ELSI_1EEEEEENS3_6LayoutINS4_IJNS5_ILi1EEENS5_ILi2EEESM_EEENS4_IJNS5_ILi0EEESM_SP_EEEEENS4_IJNS3_10UnderscoreESS_SS_EEEEELb1EEEEEvNT_6ParamsE,"ax",@progbits
	.align	128
.text._ZN7cutlass13device_kernelIN5flash32FlashAttnBwdPostprocessConvertdQIN4cute5tupleIJNS3_1CILi96EEENS5_ILi64EEEEEENS_6half_tEfNS_4arch4Sm90ELi256ENS3_8TiledMMAINS3_8MMA_AtomIJNS3_4SM904GMMA25MMA_64x16x16_F32F16F16_SSILNSF_5MajorE1ELSH_0ELNSF_7ScaleInE1ELSI_1EEEEEENS3_6LayoutINS4_IJNS5_ILi1EEENS5_ILi2EEESM_EEENS4_IJNS5_ILi0EEESM_SP_EEEEENS4_IJNS3_10UnderscoreESS_SS_EEEEELb1EEEEEvNT_6ParamsE:
        .type           _ZN7cutlass13device_kernelIN5flash32FlashAttnBwdPostprocessConvertdQIN4cute5tupleIJNS3_1CILi96EEENS5_ILi64EEEEEENS_6half_tEfNS_4arch4Sm90ELi256ENS3_8TiledMMAINS3_8MMA_AtomIJNS3_4SM904GMMA25MMA_64x16x16_F32F16F16_SSILNSF_5MajorE1ELSH_0ELNSF_7ScaleInE1ELSI_1EEEEEENS3_6LayoutINS4_IJNS5_ILi1EEENS5_ILi2EEESM_EEENS4_IJNS5_ILi0EEESM_SP_EEEEENS4_IJNS3_10UnderscoreESS_SS_EEEEELb1EEEEEvNT_6ParamsE,@function
        .size           _ZN7cutlass13device_kernelIN5flash32FlashAttnBwdPostprocessConvertdQIN4cute5tupleIJNS3_1CILi96EEENS5_ILi64EEEEEENS_6half_tEfNS_4arch4Sm90ELi256ENS3_8TiledMMAINS3_8MMA_AtomIJNS3_4SM904GMMA25MMA_64x16x16_F32F16F16_SSILNSF_5MajorE1ELSH_0ELNSF_7ScaleInE1ELSI_1EEEEEENS3_6LayoutINS4_IJNS5_ILi1EEENS5_ILi2EEESM_EEENS4_IJNS5_ILi0EEESM_SP_EEEEENS4_IJNS3_10UnderscoreESS_SS_EEEEELb1EEEEEvNT_6ParamsE,(.L_x_7398 - _ZN7cutlass13device_kernelIN5flash32FlashAttnBwdPostprocessConvertdQIN4cute5tupleIJNS3_1CILi96EEENS5_ILi64EEEEEENS_6half_tEfNS_4arch4Sm90ELi256ENS3_8TiledMMAINS3_8MMA_AtomIJNS3_4SM904GMMA25MMA_64x16x16_F32F16F16_SSILNSF_5MajorE1ELSH_0ELNSF_7ScaleInE1ELSI_1EEEEEENS3_6LayoutINS4_IJNS5_ILi1EEENS5_ILi2EEESM_EEENS4_IJNS5_ILi0EEESM_SP_EEEEENS4_IJNS3_10UnderscoreESS_SS_EEEEELb1EEEEEvNT_6ParamsE)
        .other          _ZN7cutlass13device_kernelIN5flash32FlashAttnBwdPostprocessConvertdQIN4cute5tupleIJNS3_1CILi96EEENS5_ILi64EEEEEENS_6half_tEfNS_4arch4Sm90ELi256ENS3_8TiledMMAINS3_8MMA_AtomIJNS3_4SM904GMMA25MMA_64x16x16_F32F16F16_SSILNSF_5MajorE1ELSH_0ELNSF_7ScaleInE1ELSI_1EEEEEENS3_6LayoutINS4_IJNS5_ILi1EEENS5_ILi2EEESM_EEENS4_IJNS5_ILi0EEESM_SP_EEEEENS4_IJNS3_10UnderscoreESS_SS_EEEEELb1EEEEEvNT_6ParamsE,@"STO_CUDA_ENTRY STV_DEFAULT"
_ZN7cutlass13device_kernelIN5flash32FlashAttnBwdPostprocessConvertdQIN4cute5tupleIJNS3_1CILi96EEENS5_ILi64EEEEEENS_6half_tEfNS_4arch4Sm90ELi256ENS3_8TiledMMAINS3_8MMA_AtomIJNS3_4SM904GMMA25MMA_64x16x16_F32F16F16_SSILNSF_5MajorE1ELSH_0ELNSF_7ScaleInE1ELSI_1EEEEEENS3_6LayoutINS4_IJNS5_ILi1EEENS5_ILi2EEESM_EEENS4_IJNS5_ILi0EEESM_SP_EEEEENS4_IJNS3_10UnderscoreESS_SS_EEEEELb1EEEEEvNT_6ParamsE:
[----:B------:R-:W-:Y:S08]  /*0000*/  LDC R1, c[0x0][0x28] ;  /* 0x00000a00ff017b82 */ /* 0x000ff00000000800 */
[----:B------:R-:W0:Y:S01]  /*0010*/  LDC.64 R4, c[0x0][0x278] ;  /* 0x00009e00ff047b82 */ /* 0x000e220000000a00 */
[----:B------:R-:W1:Y:S01]  /*0020*/  S2R R6, SR_CTAID.Z ;  /* 0x0000000000067919 */ /* 0x000e620000002700 */
[----:B------:R-:W-:-:S06]  /*0030*/  ULDC.64 UR8, c[0x0][0x208] ;  /* 0x0000820000087ab9 */ /* 0x000fcc0000000a00 */
[----:B------:R-:W2:Y:S08]  /*0040*/  LDC.64 R10, c[0x0][0x270] ;  /* 0x00009c00ff0a7b82 */ /* 0x000eb00000000a00 */
[----:B------:R-:W1:Y:S01]  /*0050*/  LDC.64 R2, c[0x0][0x270] ;  /* 0x00009c00ff027b82 */ /* 0x000e620000000a00 */
[----:B0-----:R-:W-:-:S04]  /*0060*/  ISETP.NE.U32.AND P0, PT, R4, RZ, PT ;  /* 0x000000ff0400720c */ /* 0x001fc80003f05070 */
[----:B------:R-:W-:-:S03]  /*0070*/  ISETP.NE.AND.EX P0, PT, R5, RZ, PT, P0 ;  /* 0x000000ff0500720c */ /* 0x000fc60003f05300 */
[----:B------:R-:W0:Y:S01]  /*0080*/  LDC R0, c[0x0][0x240] ;  /* 0x00009000ff007b82 */ /* 0x000e220000000800 */
[----:B--2---:R-:W-:-:S04]  /*0090*/  ISETP.NE.U32.AND P1, PT, R10, RZ, PT ;  /* 0x000000ff0a00720c */ /* 0x004fc80003f25070 */
[----:B------:R-:W-:Y:S01]  /*00a0*/  ISETP.NE.AND.EX P1, PT, R11, RZ, PT, P1 ;  /* 0x000000ff0b00720c */ /* 0x000fe20003f25310 */
[----:B-1----:R-:W-:-:S04]  /*00b0*/  IMAD.WIDE R2, R6, 0x4, R2 ;  /* 0x0000000406027825 */ /* 0x002fc800078e0202 */
[----:B------:R-:W1:Y:S08]  /*00c0*/  @P0 LDC.64 R4, c[0x0][0x278] ;  /* 0x00009e00ff040b82 */ /* 0x000e700000000a00 */
[----:B------:R2:W5:Y:S01]  /*00d0*/  @P1 LDG.E R9, desc[UR8][R2.64] ;  /* 0x0000000802091981 */ /* 0x000562000c1e1900 */
[----:B-1----:R-:W-:-:S05]  /*00e0*/  @P0 IMAD.WIDE R4, R6, 0x4, R4 ;  /* 0x0000000406040825 */ /* 0x002fca00078e0204 */
[----:B0-----:R2:W5:Y:S01]  /*00f0*/  @P0 LDG.E R0, desc[UR8][R4.64] ;  /* 0x0000000804000981 */ /* 0x001562000c1e1900 */
[----:B------:R-:W-:Y:S01]  /*0100*/  ISETP.NE.U32.AND P2, PT, R10, RZ, PT ;  /* 0x000000ff0a00720c */ /* 0x000fe20003f45070 */
[----:B------:R-:W0:Y:S03]  /*0110*/  S2R R33, SR_CTAID.X ;  /* 0x0000000000217919 */ /* 0x000e260000002500 */
[----:B------:R-:W-:Y:S01]  /*0120*/  ISETP.NE.AND.EX P2, PT, R11, RZ, PT, P2 ;  /* 0x000000ff0b00720c */ /* 0x000fe20003f45320 */
[----:B0-----:R-:W-:Y:S01]  /*0130*/  IMAD R7, R33, 0x60, RZ ;  /* 0x0000006021077824 */ /* 0x001fe200078e02ff */
[----:B--2---:R-:W-:Y:S11]  /*0140*/  @P0 BRA `(.L_x_3481) ;  /* 0x0000000000100947 */ /* 0x004ff60003800000 */
[----:B------:R-:W-:Y:S05]  /*0150*/  @!P1 BRA `(.L_x_3481) ;  /* 0x00000000000c9947 */ /* 0x000fea0003800000 */
[----:B------:R-:W2:Y:S04]  /*0160*/  LDG.E R5, desc[UR8][R2.64] ;  /* 0x0000000802057981 */ /* 0x000ea8000c1e1900 */
[----:B-----5:R-:W2:Y:S02]  /*0170*/  LDG.E R0, desc[UR8][R2.64+0x4] ;  /* 0x0000040802007981 */ /* 0x020ea4000c1e1900 */
[----:B--2---:R-:W-:-:S07]  /*0180*/  IMAD.IADD R0, R0, 0x1, -R5 ;  /* 0x0000000100007824 */ /* 0x004fce00078e0a05 */
.L_x_3481:
[----:B-----5:R-:W-:-:S13]  /*0190*/  ISETP.GE.AND P0, PT, R7, R0, PT ;  /* 0x000000000700720c */ /* 0x020fda0003f06270 */
[----:B------:R-:W-:Y:S05]  /*01a0*/  @P2 EXIT P0 ;  /* 0x000000000000294d */ /* 0x000fea0000000000 */
[----:B------:R-:W0:Y:S01]  /*01b0*/  S2R R2, SR_CTAID.Y ;  /* 0x0000000000027919 */ /* 0x000e220000002600 */
[----:B------:R-:W-:Y:S01]  /*01c0*/  @P1 IMAD R3, R6, 0x60, R9 ;  /* 0x0000006006031824 */ /* 0x000fe200078e0209 */
[----:B------:R-:W1:Y:S01]  /*01d0*/  LDC.64 R16, c[0x0][0x228] ;  /* 0x00008a00ff107b82 */ /* 0x000e620000000a00 */
[----:B------:R-:W-:Y:S01]  /*01e0*/  CS2R R12, SRZ ;  /* 0x00000000000c7805 */ /* 0x000fe2000001ff00 */
[----:B------:R-:W2:Y:S01]  /*01f0*/  S2R R40, SR_TID.X ;  /* 0x0000000000287919 */ /* 0x000ea20000002100 */
[----:B------:R-:W-:Y:S01]  /*0200*/  @P1 IMAD.HI R3, R3, 0x2aaaaaab, RZ ;  /* 0x2aaaaaab03031827 */ /* 0x000fe200078e02ff */
[----:B------:R-:W-:Y:S03]  /*0210*/  BSSY B0, `(.L_x_3482) ;  /* 0x0000031000007945 */ /* 0x000fe60003800000 */
[----:B------:R-:W-:Y:S01]  /*0220*/  IMAD R7, R33, 0x1800, RZ ;  /* 0x0000180021077824 */ /* 0x000fe200078e02ff */
[----:B------:R-:W-:Y:S01]  /*0230*/  @P1 SHF.R.U32.HI R4, RZ, 0x1f, R3 ;  /* 0x0000001fff041819 */ /* 0x000fe20000011603 */
[----:B------:R-:W3:Y:S03]  /*0240*/  LDC.64 R10, c[0x0][0x230] ;  /* 0x00008c00ff0a7b82 */ /* 0x000ee60000000a00 */
[----:B------:R-:W-:-:S05]  /*0250*/  @P1 LEA.HI.SX32 R4, R3, R4, 0x1c ;  /* 0x0000000403041211 */ /* 0x000fca00078fe2ff */
[----:B------:R-:W-:Y:S02]  /*0260*/  @P1 IMAD R3, R4, 0x1800, RZ ;  /* 0x0000180004031824 */ /* 0x000fe400078e02ff */
[----:B------:R-:W4:Y:S02]  /*0270*/  S2R R4, SR_CgaCtaId ;  /* 0x0000000000047919 */ /* 0x000f240000008800 */
[--C-:B------:R-:W-:Y:S01]  /*0280*/  @P1 IMAD.MOV.U32 R12, RZ, RZ, R3.reuse ;  /* 0x000000ffff0c1224 */ /* 0x100fe200078e0003 */
[----:B------:R-:W-:-:S04]  /*0290*/  @P1 SHF.R.S32.HI R13, RZ, 0x1f, R3 ;  /* 0x0000001fff0d1819 */ /* 0x000fc80000011403 */
[----:B------:R-:W-:-:S04]  /*02a0*/  IADD3 R14, P0, R7, R12, RZ ;  /* 0x0000000c070e7210 */ /* 0x000fc80007f1e0ff */
[----:B------:R-:W-:Y:S02]  /*02b0*/  LEA.HI.X.SX32 R15, R7, R13, 0x1, P0 ;  /* 0x0000000d070f7211 */ /* 0x000fe400000f0eff */
[----:B0-----:R-:W-:Y:S01]  /*02c0*/  SHF.R.S32.HI R5, RZ, 0x1f, R2 ;  /* 0x0000001fff057819 */ /* 0x001fe20000011402 */
[----:B------:R-:W0:Y:S01]  /*02d0*/  LDC.64 R12, c[0x0][0x210] ;  /* 0x00008400ff0c7b82 */ /* 0x000e220000000a00 */
[----:B------:R-:W-:Y:S01]  /*02e0*/  SHF.R.S32.HI R7, RZ, 0x1f, R6 ;  /* 0x0000001fff077819 */ /* 0x000fe20000011406 */
[-C--:B-1----:R-:W-:Y:S01]  /*02f0*/  IMAD.WIDE.U32 R14, R2, R16.reuse, R14 ;  /* 0x00000010020e7225 */ /* 0x082fe200078e000e */
[----:B------:R-:W-:Y:S02]  /*0300*/  SEL R6, R6, RZ, !P2 ;  /* 0x000000ff06067207 */ /* 0x000fe40005000000 */
[----:B------:R-:W-:Y:S01]  /*0310*/  SEL R7, R7, RZ, !P2 ;  /* 0x000000ff07077207 */ /* 0x000fe20005000000 */
[----:B------:R-:W-:Y:S01]  /*0320*/  IMAD R3, R5, R16, RZ ;  /* 0x0000001005037224 */ /* 0x000fe200078e02ff */
[----:B--2---:R-:W-:-:S03]  /*0330*/  ISETP.NE.AND P0, PT, R40, RZ, PT ;  /* 0x000000ff2800720c */ /* 0x004fc60003f05270 */
[----:B------:R-:W-:-:S04]  /*0340*/  IMAD R3, R2, R17, R3 ;  /* 0x0000001102037224 */ /* 0x000fc800078e0203 */
[----:B------:R-:W-:Y:S02]  /*0350*/  IMAD.IADD R15, R15, 0x1, R3 ;  /* 0x000000010f0f7824 */ /* 0x000fe400078e0203 */
[----:B---3--:R-:W-:-:S04]  /*0360*/  IMAD R3, R7, R10, RZ ;  /* 0x0000000a07037224 */ /* 0x008fc800078e02ff */
[C---:B------:R-:W-:Y:S02]  /*0370*/  IMAD R3, R6.reuse, R11, R3 ;  /* 0x0000000b06037224 */ /* 0x040fe400078e0203 */
[----:B------:R-:W-:-:S04]  /*0380*/  IMAD.WIDE.U32 R10, R6, R10, R14 ;  /* 0x0000000a060a7225 */ /* 0x000fc800078e000e */
[----:B------:R-:W-:Y:S01]  /*0390*/  IMAD.IADD R3, R11, 0x1, R3 ;  /* 0x000000010b037824 */ /* 0x000fe200078e0203 */
[----:B0-----:R-:W-:-:S04]  /*03a0*/  LEA R12, P2, R10, R12, 0x2 ;  /* 0x0000000c0a0c7211 */ /* 0x001fc800078410ff */
[----:B------:R-:W-:Y:S01]  /*03b0*/  LEA.HI.X R3, R10, R13, R3, 0x2, P2 ;  /* 0x0000000d0a037211 */ /* 0x000fe200010f1403 */
[----:B----4-:R-:W-:Y:S08]  /*03c0*/  @P0 BRA `(.L_x_3483) ;  /* 0x0000000000540947 */ /* 0x010ff00003800000 */
[----:B------:R-:W0:Y:S01]  /*03d0*/  S2UR UR7, SR_CgaCtaId ;  /* 0x00000000000779c3 */ /* 0x000e220000008800 */
[----:B------:R-:W-:Y:S01]  /*03e0*/  UMOV UR6, 0x400 ;  /* 0x0000040000067882 */ /* 0x000fe20000000000 */
[----:B------:R-:W-:Y:S01]  /*03f0*/  UMOV UR4, 0x1 ;  /* 0x0000000100047882 */ /* 0x000fe20000000000 */
[----:B------:R-:W-:Y:S01]  /*0400*/  IMAD.MOV.U32 R8, RZ, RZ, 0x6000 ;  /* 0x00006000ff087424 */ /* 0x000fe200078e00ff */
[----:B------:R-:W-:-:S04]  /*0410*/  UIADD3 UR4, -UR4, 0x100000, URZ ;  /* 0x0010000004047890 */ /* 0x000fc8000fffe13f */
[----:B------:R-:W-:Y:S02]  /*0420*/  USHF.L.U32 UR5, UR4, 0xb, URZ ;  /* 0x0000000b04057899 */ /* 0x000fe4000800063f */
[----:B------:R-:W-:Y:S01]  /*0430*/  USHF.L.U32 UR4, UR4, 0x1, URZ ;  /* 0x0000000104047899 */ /* 0x000fe2000800063f */
[----:B------:R-:W-:Y:S01]  /*0440*/  PLOP3.LUT P0, PT, PT, PT, PT, 0x80, 0x0 ;  /* 0x000000000000781c */ /* 0x000fe20003f0f070 */
[----:B------:R-:W-:Y:S01]  /*0450*/  UMOV UR10, 0x600 ;  /* 0x00000600000a7882 */ /* 0x000fe20000000000 */
[----:B0-----:R-:W-:-:S04]  /*0460*/  ULEA UR6, UR7, UR6, 0x18 ;  /* 0x0000000607067291 */ /* 0x001fc8000f8ec03f */
[----:B------:R-:W-:Y:S01]  /*0470*/  UIADD3 UR7, UR6, 0x9000, URZ ;  /* 0x0000900006077890 */ /* 0x000fe2000fffe03f */
[----:B------:R-:W0:Y:S07]  /*0480*/  FENCE.VIEW.ASYNC.S ;  /* 0x00000000000073c6 */ /* 0x000e2e0000000000 */
[----:B0-----:R0:W1:Y:S02]  /*0490*/  SYNCS.EXCH.64 URZ, [UR6+0x9000], UR4 ;  /* 0x00900004063f75b2 */ /* 0x0010640008000100 */
[----:B0-----:R-:W-:-:S02]  /*04a0*/  R2UR UR4, R12 ;  /* 0x000000000c0472ca */ /* 0x001fc400000e0000 */
[----:B------:R-:W-:Y:S01]  /*04b0*/  R2UR UR5, R3 ;  /* 0x00000000030572ca */ /* 0x000fe200000e0000 */
[----:B-1----:R0:W-:-:S14]  /*04c0*/  SYNCS.ARRIVE.TRANS64 RZ, [UR6+0x9000], R8 ;  /* 0x00900008ffff79a7 */ /* 0x0021dc0008000006 */
.L_x_3484:
[----:B------:R-:W-:Y:S01]  /*04d0*/  @P0 ELECT P2, URZ, PT ;  /* 0x00000000003f082f */ /* 0x000fe20003840000 */
[----:B------:R1:W-:-:S12]  /*04e0*/  UBLKCP.S.G [UR6], [UR4], UR10 ;  /* 0x00000006040073ba */ /* 0x0003d8000800020a */
[----:B------:R-:W-:Y:S02]  /*04f0*/  @P2 PLOP3.LUT P0, PT, P2, PT, PT, 0x8, 0x0 ;  /* 0x000000000000281c */ /* 0x000fe4000170e170 */
[----:B------:R-:W-:-:S11]  /*0500*/  PLOP3.LUT P2, PT, PT, PT, PT, 0x8, 0x0 ;  /* 0x000000000000781c */ /* 0x000fd60003f4e170 */
[----:B-1----:R-:W-:Y:S05]  /*0510*/  @P0 BRA.U.ANY `(.L_x_3484) ;  /* 0xfffffffd00ec0947 */ /* 0x002fea000393ffff */
.L_x_3483:
[----:B------:R-:W-:Y:S05]  /*0520*/  BSYNC B0 ;  /* 0x0000000000007941 */ /* 0x000fea0003800000 */
.L_x_3482:
[----:B------:R-:W-:Y:S01]  /*0530*/  BAR.SYNC.DEFER_BLOCKING 0x0 ;  /* 0x0000000000007b1d */ /* 0x000fe20000010000 */
[----:B------:R-:W-:Y:S02]  /*0540*/  MOV R3, 0x400 ;  /* 0x0000040000037802 */ /* 0x000fe40000000f00 */
[----:B------:R-:W-:Y:S02]  /*0550*/  CS2R R38, SRZ ;  /* 0x0000000000267805 */ /* 0x000fe4000001ff00 */
[--C-:B------:R-:W-:Y:S01]  /*0560*/  @P1 SHF.R.S32.HI R39, RZ, 0x1f, R9.reuse ;  /* 0x0000001fff271819 */ /* 0x100fe20000011409 */
[----:B------:R-:W-:Y:S01]  /*0570*/  @P1 IMAD.MOV.U32 R38, RZ, RZ, R9 ;  /* 0x000000ffff261224 */ /* 0x000fe200078e0009 */
[----:B------:R-:W-:Y:S02]  /*0580*/  LEA R3, R4, R3, 0x18 ;  /* 0x0000000304037211 */ /* 0x000fe400078ec0ff */
[----:B------:R-:W-:-:S07]  /*0590*/  SHF.L.U32 R4, RZ, 0x1f, RZ ;  /* 0x0000001fff047819 */ /* 0x000fce00000006ff */
.L_x_3485:
[----:B-1----:R1:W2:Y:S02]  /*05a0*/  SYNCS.PHASECHK.TRANS64.TRYWAIT P0, [R3+URZ+0x9000], R4 ;  /* 0x00900004030075a7 */ /* 0x0022a4000800017f */
[----:B--2---:R-:W-:Y:S05]  /*05b0*/  @!P0 NANOSLEEP.SYNCS 0x989680 ;  /* 0x009896800000895d */ /* 0x004fea0003900000 */
[----:B------:R-:W2:Y:S02]  /*05c0*/  @!P0 SYNCS.PHASECHK.TRANS64 P0, [R3+URZ+0x9000], R4 ;  /* 0x00900004030085a7 */ /* 0x000ea4000800007f */
[----:B--2---:R-:W-:Y:S05]  /*05d0*/  @!P0 BRA `(.L_x_3485) ;  /* 0xfffffffc00f08947 */ /* 0x004fea000383ffff */
[----:B------:R-:W-:Y:S01]  /*05e0*/  SHF.R.S32.HI R9, RZ, 0x1f, R40 ;  /* 0x0000001fff097819 */ /* 0x000fe20000011428 */
[----:B------:R-:W-:Y:S01]  /*05f0*/  ULDC UR4, c[0x0][0x268] ;  /* 0x00009a0000047ab9 */ /* 0x000fe20000000800 */
[----:B------:R-:W-:Y:S01]  /*0600*/  IMAD R0, R33, -0x60, R0 ;  /* 0xffffffa021007824 */ /* 0x000fe200078e0200 */
[----:B------:R-:W-:Y:S01]  /*0610*/  ULDC.64 UR6, c[0x0][0x258] ;  /* 0x0000960000067ab9 */ /* 0x000fe20000000a00 */
[-C--:B------:R-:W-:Y:S01]  /*0620*/  LEA.HI R20, R9, R40.reuse, RZ, 0x7 ;  /* 0x0000002809147211 */ /* 0x080fe200078f38ff */
[----:B------:R-:W-:Y:S01]  /*0630*/  IMAD R5, R5, UR6, RZ ;  /* 0x0000000605057c24 */ /* 0x000fe2000f8e02ff */
[CC--:B-1----:R-:W-:Y:S01]  /*0640*/  LEA.HI R4, R9.reuse, R40.reuse, RZ, 0x3 ;  /* 0x0000002809047211 */ /* 0x0c2fe200078f18ff */
[----:B------:R-:W-:Y:S01]  /*0650*/  BSSY B0, `(.L_x_3486) ;  /* 0x0000087000007945 */ /* 0x000fe20003800000 */
[----:B------:R-:W-:Y:S01]  /*0660*/  LOP3.LUT R11, R20, 0x3fffff80, RZ, 0xc0, !PT ;  /* 0x3fffff80140b7812 */ /* 0x000fe200078ec0ff */
[----:B------:R-:W-:Y:S01]  /*0670*/  IMAD R5, R2, UR7, R5 ;  /* 0x0000000702057c24 */ /* 0x000fe2000f8e0205 */
[----:B------:R-:W-:-:S02]  /*0680*/  LEA.HI R24, R9, R40, RZ, 0x5 ;  /* 0x0000002809187211 */ /* 0x000fc400078f28ff */
[----:B------:R-:W-:Y:S01]  /*0690*/  LOP3.LUT R13, R4, 0xfffffff8, RZ, 0xc0, !PT ;  /* 0xfffffff8040d7812 */ /* 0x000fe200078ec0ff */
[C---:B------:R-:W-:Y:S01]  /*06a0*/  IMAD.IADD R11, R40.reuse, 0x1, -R11 ;  /* 0x00000001280b7824 */ /* 0x040fe200078e0a0b */
[CC--:B0-----:R-:W-:Y:S02]  /*06b0*/  LEA.HI R8, R9.reuse, R40.reuse, RZ, 0x4 ;  /* 0x0000002809087211 */ /* 0x0c1fe400078f20ff */
[----:B------:R-:W-:Y:S01]  /*06c0*/  LEA.HI R10, R9, R40, RZ, 0x6 ;  /* 0x00000028090a7211 */ /* 0x000fe200078f30ff */
[----:B------:R-:W-:Y:S01]  /*06d0*/  IMAD.IADD R40, R40, 0x1, -R13 ;  /* 0x0000000128287824 */ /* 0x000fe200078e0a0d */
[----:B------:R-:W-:Y:S02]  /*06e0*/  SHF.R.S32.HI R20, RZ, 0x7, R20 ;  /* 0x00000007ff147819 */ /* 0x000fe40000011414 */
[--C-:B------:R-:W-:Y:S01]  /*06f0*/  SHF.R.S32.HI R9, RZ, 0x1f, R24.reuse ;  /* 0x0000001fff097819 */ /* 0x100fe20000011418 */
[----:B------:R-:W-:Y:S01]  /*0700*/  IMAD.SHL.U32 R22, R10, 0x2, RZ ;  /* 0x000000020a167824 */ /* 0x000fe200078e00ff */
[----:B------:R-:W-:Y:S01]  /*0710*/  SHF.R.S32.HI R24, RZ, 0x5, R24 ;  /* 0x00000005ff187819 */ /* 0x000fe20000011418 */
[----:B------:R-:W-:Y:S01]  /*0720*/  IMAD R11, R20, 0x300, R11 ;  /* 0x00000300140b7824 */ /* 0x000fe200078e020b */
[----:B------:R-:W-:-:S02]  /*0730*/  SHF.R.S32.HI R35, RZ, 0x4, R8 ;  /* 0x00000004ff237819 */ /* 0x000fc40000011408 */
[----:B------:R-:W-:Y:S01]  /*0740*/  LEA.HI R13, R9, R24, RZ, 0x2 ;  /* 0x00000018090d7211 */ /* 0x000fe200078f10ff */
[----:B------:R-:W-:Y:S01]  /*0750*/  IMAD.SHL.U32 R44, R11, 0x4, RZ ;  /* 0x000000040b2c7824 */ /* 0x000fe200078e00ff */
[--C-:B------:R-:W-:Y:S01]  /*0760*/  SHF.R.S32.HI R32, RZ, 0x3, R4.reuse ;  /* 0x00000003ff207819 */ /* 0x100fe20000011404 */
[----:B------:R-:W-:Y:S01]  /*0770*/  IMAD.SHL.U32 R45, R24, 0x40, RZ ;  /* 0x00000040182d7824 */ /* 0x000fe200078e00ff */
[----:B------:R-:W-:Y:S02]  /*0780*/  SHF.R.S32.HI R15, RZ, 0x1f, R4 ;  /* 0x0000001fff0f7819 */ /* 0x000fe40000011404 */
[----:B------:R-:W-:Y:S02]  /*0790*/  LOP3.LUT R17, R13, 0xfffffffc, RZ, 0xc0, !PT ;  /* 0xfffffffc0d117812 */ /* 0x000fe400078ec0ff */
[----:B------:R-:W-:Y:S02]  /*07a0*/  LEA.HI R12, R8, R35, RZ, 0x1 ;  /* 0x00000023080c7211 */ /* 0x000fe400078f08ff */
[----:B------:R-:W-:Y:S01]  /*07b0*/  LEA.HI R18, R15, R32, RZ, 0x2 ;  /* 0x000000200f127211 */ /* 0x000fe200078f10ff */
[----:B------:R-:W-:Y:S01]  /*07c0*/  IMAD.IADD R21, R24, 0x1, -R17 ;  /* 0x0000000118157824 */ /* 0x000fe200078e0a11 */
[----:B------:R-:W-:-:S02]  /*07d0*/  LEA R44, R44, R3, 0x2 ;  /* 0x000000032c2c7211 */ /* 0x000fc400078e10ff */
[----:B------:R-:W-:Y:S01]  /*07e0*/  LOP3.LUT R16, R12, 0x1fffffe, RZ, 0xc0, !PT ;  /* 0x01fffffe0c107812 */ /* 0x000fe200078ec0ff */
[----:B------:R-:W-:Y:S01]  /*07f0*/  IMAD R28, R21, 0x6, R20 ;  /* 0x00000006151c7824 */ /* 0x000fe200078e0214 */
[----:B------:R-:W-:Y:S01]  /*0800*/  LOP3.LUT R23, R18, 0xffffffc, RZ, 0xc0, !PT ;  /* 0x0ffffffc12177812 */ /* 0x000fe200078ec0ff */
[----:B------:R-:W0:Y:S01]  /*0810*/  LDS.128 R8, [R44] ;  /* 0x000000002c087984 */ /* 0x000e220000000c00 */
[----:B------:R-:W-:Y:S01]  /*0820*/  LOP3.LUT R25, R22, 0xffffff80, RZ, 0xc0, !PT ;  /* 0xffffff8016197812 */ /* 0x000fe200078ec0ff */
[----:B------:R-:W-:Y:S01]  /*0830*/  IMAD.IADD R35, R35, 0x1, -R16 ;  /* 0x0000000123237824 */ /* 0x000fe200078e0a10 */
[----:B------:R-:W-:Y:S01]  /*0840*/  SHF.R.S32.HI R29, RZ, 0x1f, R40 ;  /* 0x0000001fff1d7819 */ /* 0x000fe20000011428 */
[----:B------:R-:W-:Y:S01]  /*0850*/  IMAD.IADD R34, R32, 0x1, -R23 ;  /* 0x0000000120227824 */ /* 0x000fe200078e0a17 */
[----:B------:R-:W1:Y:S01]  /*0860*/  LDS.128 R12, [R44+0x800] ;  /* 0x000800002c0c7984 */ /* 0x000e620000000c00 */
[----:B------:R-:W-:Y:S01]  /*0870*/  IMAD R35, R28, 0x2, R35 ;  /* 0x000000021c237824 */ /* 0x000fe200078e0223 */
[----:B------:R-:W-:Y:S01]  /*0880*/  LEA.HI R36, R29, R40, RZ, 0x2 ;  /* 0x000000281d247211 */ /* 0x000fe200078f10ff */
[----:B------:R-:W-:Y:S01]  /*0890*/  IMAD R34, R34, 0x10, R25 ;  /* 0x0000001022227824 */ /* 0x000fe200078e0219 */
[----:B------:R-:W2:Y:S01]  /*08a0*/  LDS.128 R16, [R44+0x1000] ;  /* 0x001000002c107984 */ /* 0x000ea20000000c00 */
[----:B------:R-:W-:-:S02]  /*08b0*/  LOP3.LUT R45, R45, 0x40, RZ, 0xc0, !PT ;  /* 0x000000402d2d7812 */ /* 0x000fc400078ec0ff */
[C---:B------:R-:W-:Y:S01]  /*08c0*/  IMAD.SHL.U32 R43, R36.reuse, 0x10, RZ ;  /* 0x00000010242b7824 */ /* 0x040fe200078e00ff */
[----:B------:R-:W3:Y:S01]  /*08d0*/  LDS.128 R20, [R44+0x1800] ;  /* 0x001800002c147984 */ /* 0x000ee20000000c00 */
[----:B------:R-:W-:Y:S02]  /*08e0*/  LOP3.LUT R37, R36, 0x7fffffc, RZ, 0xc0, !PT ;  /* 0x07fffffc24257812 */ /* 0x000fe400078ec0ff */
[C---:B------:R-:W-:Y:S01]  /*08f0*/  LEA.HI R41, R40.reuse, R40, RZ, 0x1 ;  /* 0x0000002828297211 */ /* 0x040fe200078f08ff */
[----:B------:R-:W4:Y:S01]  /*0900*/  LDS.128 R24, [R44+0x2000] ;  /* 0x002000002c187984 */ /* 0x000f220000000c00 */
[C---:B------:R-:W-:Y:S01]  /*0910*/  SHF.L.U32 R36, R40.reuse, 0x3, RZ ;  /* 0x0000000328247819 */ /* 0x040fe200000006ff */
[----:B------:R-:W-:Y:S01]  /*0920*/  IMAD.IADD R40, R40, 0x1, -R37 ;  /* 0x0000000128287824 */ /* 0x000fe200078e0a25 */
[----:B------:R-:W-:Y:S01]  /*0930*/  LOP3.LUT R43, R43, 0x40, RZ, 0xc0, !PT ;  /* 0x000000402b2b7812 */ /* 0x000fe200078ec0ff */
[----:B------:R-:W5:Y:S01]  /*0940*/  LDS.128 R28, [R44+0x2800] ;  /* 0x002800002c1c7984 */ /* 0x000f620000000c00 */
[----:B------:R-:W-:Y:S01]  /*0950*/  SHF.R.S32.HI R41, RZ, 0x1, R41 ;  /* 0x00000001ff297819 */ /* 0x000fe20000011429 */
[----:B------:R-:W-:Y:S01]  /*0960*/  IMAD R40, R35, 0x8, R40 ;  /* 0x0000000823287824 */ /* 0x000fe200078e0228 */
[----:B------:R-:W-:-:S02]  /*0970*/  LOP3.LUT R37, R45, 0x8, R36, 0xf8, !PT ;  /* 0x000000082d257812 */ /* 0x000fc400078ef824 */
[----:B------:R-:W-:Y:S01]  /*0980*/  SHF.R.U32.HI R42, RZ, 0x3, R45 ;  /* 0x00000003ff2a7819 */ /* 0x000fe2000001162d */
[----:B------:R-:W-:Y:S01]  /*0990*/  IMAD R34, R41, 0x600, R34 ;  /* 0x0000060029227824 */ /* 0x000fe200078e0222 */
[----:B------:R-:W-:Y:S02]  /*09a0*/  LOP3.LUT R4, R43, 0x8, R4, 0xf8, !PT ;  /* 0x000000082b047812 */ /* 0x000fe400078ef804 */
[----:B------:R-:W-:Y:S02]  /*09b0*/  SHF.R.U32.HI R43, RZ, 0x3, R43 ;  /* 0x00000003ff2b7819 */ /* 0x000fe4000001162b */
[----:B------:R-:W-:Y:S02]  /*09c0*/  LOP3.LUT R37, R37, R42, RZ, 0x3c, !PT ;  /* 0x0000002a25257212 */ /* 0x000fe400078e3cff */
[----:B------:R-:W-:-:S03]  /*09d0*/  LOP3.LUT R43, R4, R43, RZ, 0x3c, !PT ;  /* 0x0000002b042b7212 */ /* 0x000fc600078e3cff */
[----:B------:R-:W-:Y:S01]  /*09e0*/  IMAD.IADD R4, R34, 0x1, R37 ;  /* 0x0000000122047824 */ /* 0x000fe200078e0225 */
[----:B------:R-:W-:Y:S01]  /*09f0*/  SHF.R.S32.HI R37, RZ, 0x1f, R36 ;  /* 0x0000001fff257819 */ /* 0x000fe20000011424 */
[----:B------:R-:W-:Y:S02]  /*0a00*/  IMAD.U32 R34, R40, 0x10, R43 ;  /* 0x0000001028227824 */ /* 0x000fe400078e002b */
[----:B0-----:R-:W-:Y:S01]  /*0a10*/  FMUL.FTZ R35, R9, UR4 ;  /* 0x0000000409237c20 */ /* 0x001fe20008410000 */
[----:B------:R-:W-:Y:S01]  /*0a20*/  FMUL.FTZ R40, R11, UR4 ;  /* 0x000000040b287c20 */ /* 0x000fe20008410000 */
[----:B------:R-:W-:Y:S01]  /*0a30*/  FMUL.FTZ R9, R10, UR4 ;  /* 0x000000040a097c20 */ /* 0x000fe20008410000 */
[----:B------:R-:W-:Y:S01]  /*0a40*/  FMUL.FTZ R8, R8, UR4 ;  /* 0x0000000408087c20 */ /* 0x000fe20008410000 */
[----:B------:R-:W-:Y:S02]  /*0a50*/  IMAD R34, R34, 0x2, R3 ;  /* 0x0000000222227824 */ /* 0x000fe400078e0203 */
[----:B-1----:R-:W-:Y:S01]  /*0a60*/  FMUL.FTZ R11, R14, UR4 ;  /* 0x000000040e0b7c20 */ /* 0x002fe20008410000 */
[----:B------:R-:W-:Y:S01]  /*0a70*/  FMUL.FTZ R10, R12, UR4 ;  /* 0x000000040c0a7c20 */ /* 0x000fe20008410000 */
[----:B------:R-:W-:Y:S01]  /*0a80*/  FMUL.FTZ R14, R15, UR4 ;  /* 0x000000040f0e7c20 */ /* 0x000fe20008410000 */
[----:B------:R-:W-:Y:S01]  /*0a90*/  FMUL.FTZ R13, R13, UR4 ;  /* 0x000000040d0d7c20 */ /* 0x000fe20008410000 */
[----:B--2---:R-:W-:Y:S01]  /*0aa0*/  FMUL.FTZ R12, R16, UR4 ;  /* 0x00000004100c7c20 */ /* 0x004fe20008410000 */
[----:B------:R-:W-:Y:S01]  /*0ab0*/  FMUL.FTZ R15, R18, UR4 ;  /* 0x00000004120f7c20 */ /* 0x000fe20008410000 */
[----:B------:R-:W-:Y:S01]  /*0ac0*/  FMUL.FTZ R18, R19, UR4 ;  /* 0x0000000413127c20 */ /* 0x000fe20008410000 */
[----:B------:R-:W-:Y:S01]  /*0ad0*/  FMUL.FTZ R17, R17, UR4 ;  /* 0x0000000411117c20 */ /* 0x000fe20008410000 */
[----:B---3--:R-:W-:Y:S01]  /*0ae0*/  FMUL.FTZ R16, R20, UR4 ;  /* 0x0000000414107c20 */ /* 0x008fe20008410000 */
[----:B------:R-:W-:Y:S01]  /*0af0*/  FMUL.FTZ R42, R23, UR4 ;  /* 0x00000004172a7c20 */ /* 0x000fe20008410000 */
[----:B------:R-:W-:Y:S01]  /*0b00*/  FMUL.FTZ R21, R21, UR4 ;  /* 0x0000000415157c20 */ /* 0x000fe20008410000 */
[----:B------:R-:W-:Y:S01]  /*0b10*/  FMUL.FTZ R19, R22, UR4 ;  /* 0x0000000416137c20 */ /* 0x000fe20008410000 */
[----:B----4-:R-:W-:Y:S01]  /*0b20*/  FMUL.FTZ R20, R24, UR4 ;  /* 0x0000000418147c20 */ /* 0x010fe20008410000 */
[----:B------:R-:W-:Y:S01]  /*0b30*/  FMUL.FTZ R25, R25, UR4 ;  /* 0x0000000419197c20 */ /* 0x000fe20008410000 */
[----:B------:R-:W-:Y:S01]  /*0b40*/  FMUL.FTZ R22, R26, UR4 ;  /* 0x000000041a167c20 */ /* 0x000fe20008410000 */
[----:B------:R-:W-:Y:S01]  /*0b50*/  FMUL.FTZ R27, R27, UR4 ;  /* 0x000000041b1b7c20 */ /* 0x000fe20008410000 */
[----:B-----5:R-:W-:Y:S01]  /*0b60*/  FMUL.FTZ R23, R28, UR4 ;  /* 0x000000041c177c20 */ /* 0x020fe20008410000 */
[----:B------:R-:W-:Y:S01]  /*0b70*/  FMUL.FTZ R28, R29, UR4 ;  /* 0x000000041d1c7c20 */ /* 0x000fe20008410000 */
[----:B------:R-:W-:Y:S01]  /*0b80*/  FMUL.FTZ R24, R30, UR4 ;  /* 0x000000041e187c20 */ /* 0x000fe20008410000 */
[----:B------:R-:W-:Y:S01]  /*0b90*/  FMUL.FTZ R31, R31, UR4 ;  /* 0x000000041f1f7c20 */ /* 0x000fe20008410000 */
[----:B------:R-:W-:Y:S01]  /*0ba0*/  F2FP.F16.F32.PACK_AB R10, R13, R10 ;  /* 0x0000000a0d0a723e */ /* 0x000fe200000000ff */
[----:B------:R-:W-:Y:S01]  /*0bb0*/  ULDC UR4, c[0x0][0x244] ;  /* 0x0000910000047ab9 */ /* 0x000fe20000000800 */
[----:B------:R-:W-:-:S02]  /*0bc0*/  F2FP.F16.F32.PACK_AB R8, R35, R8 ;  /* 0x000000082308723e */ /* 0x000fc400000000ff */
[----:B------:R-:W-:Y:S02]  /*0bd0*/  F2FP.F16.F32.PACK_AB R9, R40, R9 ;  /* 0x000000092809723e */ /* 0x000fe400000000ff */
[----:B------:R-:W-:Y:S02]  /*0be0*/  F2FP.F16.F32.PACK_AB R11, R14, R11 ;  /* 0x0000000b0e0b723e */ /* 0x000fe400000000ff */
[----:B------:R-:W-:Y:S02]  /*0bf0*/  F2FP.F16.F32.PACK_AB R13, R18, R15 ;  /* 0x0000000f120d723e */ /* 0x000fe400000000ff */
[----:B------:R-:W-:Y:S01]  /*0c00*/  F2FP.F16.F32.PACK_AB R12, R17, R12 ;  /* 0x0000000c110c723e */ /* 0x000fe200000000ff */
[----:B------:R0:W-:Y:S01]  /*0c10*/  STSM.16.MT88.4 [R34+0x6000], R8 ;  /* 0x0060000822007844 */ /* 0x0001e20000004200 */
[----:B------:R-:W-:Y:S02]  /*0c20*/  F2FP.F16.F32.PACK_AB R14, R21, R16 ;  /* 0x00000010150e723e */ /* 0x000fe400000000ff */
[----:B------:R-:W-:-:S02]  /*0c30*/  F2FP.F16.F32.PACK_AB R15, R42, R19 ;  /* 0x000000132a0f723e */ /* 0x000fc400000000ff */
[----:B------:R-:W-:Y:S02]  /*0c40*/  F2FP.F16.F32.PACK_AB R16, R25, R20 ;  /* 0x000000141910723e */ /* 0x000fe400000000ff */
[----:B------:R-:W-:Y:S01]  /*0c50*/  F2FP.F16.F32.PACK_AB R17, R27, R22 ;  /* 0x000000161b11723e */ /* 0x000fe200000000ff */
[----:B------:R1:W-:Y:S01]  /*0c60*/  STSM.16.MT88.4 [R34+0x6400], R12 ;  /* 0x0064000c22007844 */ /* 0x0003e20000004200 */
[----:B------:R-:W-:Y:S02]  /*0c70*/  F2FP.F16.F32.PACK_AB R18, R28, R23 ;  /* 0x000000171c12723e */ /* 0x000fe400000000ff */
[----:B------:R-:W-:Y:S01]  /*0c80*/  F2FP.F16.F32.PACK_AB R19, R31, R24 ;  /* 0x000000181f13723e */ /* 0x000fe200000000ff */
[----:B------:R-:W-:Y:S01]  /*0c90*/  IMAD R24, R4, 0x2, R3 ;  /* 0x0000000204187824 */ /* 0x000fe200078e0203 */
[----:B------:R-:W-:-:S03]  /*0ca0*/  IADD3 R26, P0, R32, R38, RZ ;  /* 0x00000026201a7210 */ /* 0x000fc60007f1e0ff */
[----:B------:R1:W-:Y:S01]  /*0cb0*/  STSM.16.MT88.4 [R34+0x6800], R16 ;  /* 0x0068001022007844 */ /* 0x0003e20000004200 */
[----:B------:R-:W-:Y:S01]  /*0cc0*/  LEA.HI.X.SX32 R27, R32, R39, 0x1, P0 ;  /* 0x00000027201b7211 */ /* 0x000fe200000f0eff */
[----:B------:R-:W-:Y:S01]  /*0cd0*/  BAR.SYNC.DEFER_BLOCKING 0x0 ;  /* 0x0000000000007b1d */ /* 0x000fe20000010000 */
[----:B------:R-:W-:Y:S01]  /*0ce0*/  ISETP.GE.AND P0, PT, R36, UR4, PT ;  /* 0x0000000424007c0c */ /* 0x000fe2000bf06270 */
[----:B------:R-:W-:Y:S01]  /*0cf0*/  IMAD.WIDE.U32 R36, R2, UR6, R36 ;  /* 0x0000000602247c25 */ /* 0x000fe2000f8e0024 */
[----:B0-----:R-:W-:Y:S02]  /*0d00*/  VIMNMX R9, R0, 0x60, PT ;  /* 0x0000006000097848 */ /* 0x001fe40003fe0100 */
[C---:B------:R-:W-:Y:S01]  /*0d10*/  IADD3 R2, R32.reuse, 0x40, RZ ;  /* 0x0000004020027810 */ /* 0x040fe20007ffe0ff */
[C---:B------:R-:W-:Y:S01]  /*0d20*/  VIADD R0, R32.reuse, 0x20 ;  /* 0x0000002020007836 */ /* 0x040fe20000000000 */
[----:B------:R-:W-:Y:S01]  /*0d30*/  ISETP.GE.OR P2, PT, R32, R9, P0 ;  /* 0x000000092000720c */ /* 0x000fe20000746670 */
[----:B------:R-:W-:Y:S01]  /*0d40*/  ULDC.64 UR4, c[0x0][0x260] ;  /* 0x0000980000047ab9 */ /* 0x000fe20000000a00 */
[----:B------:R-:W-:-:S02]  /*0d50*/  IMAD.IADD R37, R37, 0x1, R5 ;  /* 0x0000000125257824 */ /* 0x000fc400078e0205 */
[----:B------:R-:W-:Y:S01]  /*0d60*/  IMAD R7, R7, UR4, RZ ;  /* 0x0000000407077c24 */ /* 0x000fe2000f8e02ff */
[-C--:B------:R-:W-:Y:S01]  /*0d70*/  ISETP.GE.OR P1, PT, R0, R9.reuse, P0 ;  /* 0x000000090000720c */ /* 0x080fe20000726670 */
[----:B------:R-:W-:Y:S01]  /*0d80*/  VIADD R5, R3, 0x6000 ;  /* 0x0000600003057836 */ /* 0x000fe20000000000 */
[----:B------:R-:W-:Y:S01]  /*0d90*/  ISETP.GE.OR P0, PT, R2, R9, P0 ;  /* 0x000000090200720c */ /* 0x000fe20000706670 */
[C---:B------:R-:W-:Y:S02]  /*0da0*/  IMAD R9, R6.reuse, UR5, R7 ;  /* 0x0000000506097c24 */ /* 0x040fe4000f8e0207 */
[----:B------:R-:W-:-:S04]  /*0db0*/  IMAD.WIDE.U32 R6, R6, UR4, R36 ;  /* 0x0000000406067c25 */ /* 0x000fc8000f8e0024 */
[----:B------:R-:W-:Y:S02]  /*0dc0*/  IMAD R8, R4, 0x2, R5 ;  /* 0x0000000204087824 */ /* 0x000fe400078e0205 */
[----:B------:R-:W-:Y:S01]  /*0dd0*/  IMAD.WIDE R2, R33, 0x60, R26 ;  /* 0x0000006021027825 */ /* 0x000fe200078e021a */
[----:B------:R1:W0:Y:S03]  /*0de0*/  LDS.128 R20, [R24+0x6800] ;  /* 0x0068000018147984 */ /* 0x0002260000000c00 */
[----:B------:R-:W-:Y:S01]  /*0df0*/  IMAD.IADD R5, R7, 0x1, R9 ;  /* 0x0000000107057824 */ /* 0x000fe200078e0209 */
[----:B------:R-:W-:Y:S06]  /*0e00*/  @P2 BRA `(.L_x_3487) ;  /* 0x00000000002c2947 */ /* 0x000fec0003800000 */
[----:B------:R-:W2:Y:S01]  /*0e10*/  LDS.128 R8, [R8] ;  /* 0x0000000008087984 */ /* 0x000ea20000000c00 */
[----:B------:R-:W-:Y:S01]  /*0e20*/  ULDC.64 UR4, c[0x0][0x250] ;  /* 0x0000940000047ab9 */ /* 0x000fe20000000a00 */
[----:B------:R-:W-:Y:S02]  /*0e30*/  IMAD.MOV.U32 R4, RZ, RZ, R6 ;  /* 0x000000ffff047224 */ /* 0x000fe400078e0006 */
[----:B-1----:R-:W-:Y:S02]  /*0e40*/  IMAD R15, R3, UR4, RZ ;  /* 0x00000004030f7c24 */ /* 0x002fe4000f8e02ff */
[----:B------:R-:W-:-:S04]  /*0e50*/  IMAD.WIDE.U32 R12, R2, UR4, R4 ;  /* 0x00000004020c7c25 */ /* 0x000fc8000f8e0004 */
[----:B------:R-:W-:Y:S01]  /*0e60*/  IMAD R15, R2, UR5, R15 ;  /* 0x00000005020f7c24 */ /* 0x000fe2000f8e020f */
[----:B------:R-:W-:Y:S02]  /*0e70*/  ULDC.64 UR4, c[0x0][0x238] ;  /* 0x00008e0000047ab9 */ /* 0x000fe40000000a00 */
[----:B------:R-:W-:Y:S01]  /*0e80*/  LEA R14, P2, R12, UR4, 0x1 ;  /* 0x000000040c0e7c11 */ /* 0x000fe2000f8408ff */
[----:B------:R-:W-:-:S05]  /*0e90*/  IMAD.IADD R13, R13, 0x1, R15 ;  /* 0x000000010d0d7824 */ /* 0x000fca00078e020f */
[----:B------:R-:W-:-:S05]  /*0ea0*/  LEA.HI.X R15, R12, UR5, R13, 0x1, P2 ;  /* 0x000000050c0f7c11 */ /* 0x000fca00090f0c0d */
[----:B--2---:R2:W-:Y:S02]  /*0eb0*/  STG.E.128 desc[UR8][R14.64], R8 ;  /* 0x000000080e007986 */ /* 0x0045e4000c101d08 */
.L_x_3487:
[----:B------:R-:W-:Y:S05]  /*0ec0*/  BSYNC B0 ;  /* 0x0000000000007941 */ /* 0x000fea0003800000 */
.L_x_3486:
[----:B-1----:R-:W1:Y:S01]  /*0ed0*/  LDS.128 R24, [R24+0x6400] ;  /* 0x0064000018187984 */ /* 0x002e620000000c00 */
[----:B------:R-:W-:Y:S04]  /*0ee0*/  BSSY B0, `(.L_x_3488) ;  /* 0x000000f000007945 */ /* 0x000fe80003800000 */
[----:B------:R-:W-:Y:S05]  /*0ef0*/  @P1 BRA `(.L_x_3489) ;  /* 0x0000000000341947 */ /* 0x000fea0003800000 */
[----:B--2---:R-:W-:Y:S01]  /*0f00*/  IADD3 R11, P1, R2, 0x20, RZ ;  /* 0x00000020020b7810 */ /* 0x004fe20007f3e0ff */
        /* <DEDUP_REMOVED lines=12> */
.L_x_3489:
[----:B------:R-:W-:Y:S05]  /*0fd0*/  BSYNC B0 ;  /* 0x0000000000007941 */ /* 0x000fea0003800000 */
.L_x_3488:
[----:B------:R-:W-:Y:S05]  /*0fe0*/  @P0 EXIT ;  /* 0x000000000000094d */ /* 0x000fea0003800000 */
[----:B------:R-:W-:Y:S01]  /*0ff0*/  IADD3 R7, P0, R2, 0x40, RZ ;  /* 0x0000004002077810 */ /* 0x000fe20007f1e0ff */
[----:B------:R-:W-:-:S04]  /*1000*/  ULDC.64 UR4, c[0x0][0x250] ;  /* 0x0000940000047ab9 */ /* 0x000fc80000000a00 */
[----:B------:R-:W-:Y:S02]  /*1010*/  IMAD.X R2, RZ, RZ, R3, P0 ;  /* 0x000000ffff027224 */ /* 0x000fe400000e0603 */
[----:B------:R-:W-:Y:S02]  /*1020*/  IMAD.MOV.U32 R3, RZ, RZ, R5 ;  /* 0x000000ffff037224 */ /* 0x000fe400078e0005 */
        /* <DEDUP_REMOVED lines=8> */
[----:B0-----:R-:W-:Y:S01]  /*10b0*/  STG.E.128 desc[UR8][R4.64], R20 ;  /* 0x0000001404007986 */ /* 0x001fe2000c101d08 */
[----:B------:R-:W-:Y:S05]  /*10c0*/  EXIT ;  /* 0x000000000000794d */ /* 0x000fea0003800000 */
.L_x_3490:
        /* <DEDUP_REMOVED lines=11> */
.L_x_7398:


//--------------------- .text._ZN7cutlass13device_kernelIN5flash11enable_sm90INS1_16FlashAttnBwdSm90INS1_25CollectiveMainloopBwdSm90ILi2ELi2ELi2EN4cute5tupleIJNS5_1CILi1EEES8_S8_EEENS6_IJNS7_ILi96EEENS7_ILi128EEENS7_ILi64EEEEEENS_6half_tEfNS_4arch4Sm90ELb1ELb0ELb1ELb1ELb1ELb1ELb0ELb1ELi2ELi1ELi2ELi2ELb0EEENS1_24CollectiveEpilogueBwdGQAISD_fSG_Li256ELb1ELb1EEENS1_25SingleTileBwdLPTSchedulerILb1ELi128ELb1EEEEEEEEEvNT_6ParamsE --------------------------
	.section	.text._ZN7cutlass13device_kernelIN5flash11enable_sm90INS1_16FlashAttnBwdSm90INS1_25CollectiveMainloopBwdSm90ILi2ELi2ELi2EN4cute5tupleIJNS5_1CILi1EEES8_S8_EEENS6_IJNS7_ILi96EEENS7_ILi128EEENS7_ILi64EEEEEENS_6half_tEfNS_4arch4Sm90ELb1ELb0ELb1ELb1ELb1ELb1ELb0ELb1ELi2ELi1ELi2ELi2ELb0EEENS1_24CollectiveEpilogueBwdGQAISD_fSG_Li256ELb1ELb1EEENS1_25SingleTileBwdLPTSchedulerILb1ELi128ELb1EEEEEEEEEvNT_6ParamsE,"ax",@progbits
	.align	128
.text._ZN7cutlass13device_kernelIN5flash11enable_sm90INS1_16FlashAttnBwdSm90INS1_25CollectiveMainloopBwdSm90ILi2ELi2ELi2EN4cute5tupleIJNS5_1CILi1EEES8_S8_EEENS6_IJNS7_ILi96EEENS7_ILi128EEENS7_ILi64EEEEEENS_6half_tEfNS_4arch4Sm90ELb1ELb0ELb1ELb1ELb1ELb1ELb0ELb1ELi2ELi1ELi2ELi2ELb0EEENS1_24CollectiveEpilogueBwdGQAISD_fSG_Li256ELb1ELb1EEENS1_25SingleTileBwdLPTSchedulerILb1ELi128ELb1EEEEEEEEEvNT_6ParamsE:
        .type           _ZN7cutlass13device_kernelIN5flash11enable_sm90INS1_16FlashAttnBwdSm90INS1_25CollectiveMainloopBwdSm90ILi2ELi2ELi2EN4cute5tupleIJNS5_1CILi1EEES8_S8_EEENS6_IJNS7_ILi96EEENS7_ILi128EEENS7_ILi64EEEEEENS_6half_tEfNS_4arch4Sm90ELb1ELb0ELb1ELb1ELb1ELb1ELb0ELb1ELi2ELi1ELi2ELi2ELb0EEENS1_24CollectiveEpilogueBwdGQAISD_fSG_Li256ELb1ELb1EEENS1_25SingleTileBwdLPTSchedulerILb1ELi128ELb1EEEEEEEEEvNT_6ParamsE,@function
        .size           _ZN7cutlass13device_kernelIN5flash11enable_sm90INS1_16FlashAttnBwdSm90INS1_25CollectiveMainloopBwdSm90ILi2ELi2ELi2EN4cute5tupleIJNS5_1CILi1EEES8_S8_EEENS6_IJNS7_ILi96EEENS7_ILi128EEENS7_ILi64EEEEEENS_6half_tEfNS_4arch4Sm90ELb1ELb0ELb1ELb1ELb1ELb1ELb0ELb1ELi2ELi1ELi2ELi2ELb0EEENS1_24CollectiveEpilogueBwdGQAISD_fSG_Li256ELb1ELb1EEENS1_25SingleTileBwdLPTSchedulerILb1ELi128ELb1EEEEEEEEEvNT_6ParamsE,(.L_x_7399 - _ZN7cutlass13device_kernelIN5flash11enable_sm90INS1_16FlashAttnBwdSm90INS1_25CollectiveMainloopBwdSm90ILi2ELi2ELi2EN4cute5tupleIJNS5_1CILi1EEES8_S8_EEENS6_IJNS7_ILi96EEENS7_ILi128EEENS7_ILi64EEEEEENS_6half_tEfNS_4arch4Sm90ELb1ELb0ELb1ELb1ELb1ELb1ELb0ELb1ELi2ELi1ELi2ELi2ELb0EEENS1_24CollectiveEpilogueBwdGQAISD_fSG_Li256ELb1ELb1EEENS1_25SingleTileBwdLPTSchedulerILb1ELi128ELb1EEEEEEEEEvNT_6ParamsE)
        .other          _ZN7cutlass13device_kernelIN5flash11enable_sm90INS1_16FlashAttnBwdSm90INS1_25CollectiveMainloopBwdSm90ILi2ELi2ELi2EN4cute5tupleIJNS5_1CILi1EEES8_S8_EEENS6_IJNS7_ILi96EEENS7_ILi128EEENS7_ILi64EEEEEENS_6half_tEfNS_4arch4Sm90ELb1ELb0ELb1ELb1ELb1ELb1ELb0ELb1ELi2ELi1ELi2ELi2ELb0EEENS1_24CollectiveEpilogueBwdGQAISD_fSG_Li256ELb1ELb1EEENS1_25SingleTileBwdLPTSchedulerILb1ELi128ELb1EEEEEEEEEvNT_6ParamsE,@"STO_CUDA_ENTRY STV_DEFAULT"
_ZN7cutlass13device_kernelIN5flash11enable_sm90INS1_16FlashAttnBwdSm90INS1_25CollectiveMainloopBwdSm90ILi2ELi2ELi2EN4cute5tupleIJNS5_1CILi1EEES8_S8_EEENS6_IJNS7_ILi96EEENS7_ILi128EEENS7_ILi64EEEEEENS_6half_tEfNS_4arch4Sm90ELb1ELb0ELb1ELb1ELb1ELb1ELb0ELb1ELi2ELi1ELi2ELi2ELb0EEENS1_24CollectiveEpilogueBwdGQAISD_fSG_Li256ELb1ELb1EEENS1_25SingleTileBwdLPTSchedulerILb1ELi128ELb1EEEEEEEEEvNT_6ParamsE:
        /* <DEDUP_REMOVED lines=24> */
.L_x_3492:
[----:B------:R-:W-:Y:S05]  /*0180*/  BSYNC B0 ;  /* 0x0000000000007941 */ /* 0x000fea0003800000 */
.L_x_3491:
        /* <DEDUP_REMOVED lines=37> */
.L_x_3493:
        /* <DEDUP_REMOVED lines=22> */
.L_x_3494:
[----:B------:R-:W-:Y:S01]  /*0540*/  PLOP3.LUT P0, PT, PT, PT, UP0, 0x80, 0x0 ;  /* 0x000000000000781c */ /* 0x000fe20003f0f008 */
[----:B------:R-:W-:Y:S01]  /*0550*/  NOP ;  /* 0x0000000000007918 */ /* 0x000fe20000000000 */
[----:B------:R-:W-:Y:S01]  /*0560*/  ULDC.64 UR38, c[0x0][0x208] ;  /* 0x0000820000267ab9 */ /* 0x000fe20000000a00 */
[----:B------:R-:W-:Y:S01]  /*0570*/  BSSY B6, `(.L_x_3495) ;  /* 0x0000eeb000067945 */ /* 0x000fe20003800000 */
[----:B-12-4-:R-:W-:Y:S09]  /*0580*/  BAR.SYNC.DEFER_BLOCKING 0x0 ;  /* 0x0000000000007b1d */ /* 0x016ff20000010000 */
[----:B------:R-:W-:Y:S05]  /*0590*/  @!P0 BRA `(.L_x_3496) ;  /* 0x000000a800b08947 */ /* 0x000fea0003800000 */
.L_x_3497:
        /* <DEDUP_REMOVED lines=32> */
.L_x_3498:
[----:B------:R-:W-:Y:S01]  /*07a0*/  ULDC UR8, c[0x0][0x8cc] ;  /* 0x0002330000087ab9 */ /* 0x000fe20000000800 */
[----:B------:R-:W-:Y:S01]  /*07b0*/  UMOV UR7, UR9 ;  /* 0x0000000900077c82 */ /* 0x000fe20008000000 */
[----:B------:R-:W-:-:S11]  /*07c0*/  UISETP.NE.AND UP0, UPT, UR8, 0x1, UPT ;  /* 0x000000010800788c */ /* 0x000fd6000bf05270 */
[----:B------:R-:W-:Y:S02]  /*07d0*/  @UP0 ULDC.64 UR10, c[0x0][0x8d0] ;  /* 0x00023400000a0ab9 */ /* 0x000fe40000000a00 */
[----:B------:R-:W-:-:S04]  /*07e0*/  UIMAD.WIDE.U32 UR4, UR9, UR10, URZ ;  /* 0x0000000a090472a5 */ /* 0x000fc8000f8e003f */
[----:B------:R-:W-:-:S04]  /*07f0*/  @UP0 USHF.R.U32.HI UR7, URZ, UR11, UR5 ;  /* 0x0000000b3f070299 */ /* 0x000fc80008011605 */
[----:B------:R-:W-:-:S12]  /*0800*/  UIMAD UR4, UR7, UR8, URZ ;  /* 0x00000008070472a4 */ /* 0x000fd8000f8e023f */
.L_x_3499:
        /* <DEDUP_REMOVED lines=23> */
.L_x_3500:
        /* <DEDUP_REMOVED lines=14> */
.L_x_3502:
[----:B------:R-:W-:-:S05]  /*0a60*/  ULDC UR4, c[0x0][0x8f4] ;  /* 0x00023d0000047ab9 */ /* 0x000fca0000000800 */
.L_x_3501:
        /* <DEDUP_REMOVED lines=24> */
.L_x_3504:
        /* <DEDUP_REMOVED lines=14> */
.L_x_3505:
        /* <DEDUP_REMOVED lines=11> */
.L_x_3506:
        /* <DEDUP_REMOVED lines=13> */
.L_x_3507:
        /* <DEDUP_REMOVED lines=68> */
.L_x_3510:
        /* <DEDUP_REMOVED lines=15> */
.L_x_3509:
        /* <DEDUP_REMOVED lines=22> */
.L_x_3512:
        /* <DEDUP_REMOVED lines=15> */
.L_x_3511:
[----:B------:R-:W-:Y:S01]  /*15d0*/  SHF.R.S32.HI R6, RZ, 0x1f, R17 ;  /* 0x0000001fff067819 */ /* 0x000fe20000011411 */
[----:B------:R-:W-:-:S03]  /*15e0*/  UMOV UR4, 0xffffffff ;  /* 0xffffffff00047882 */ /* 0x000fc60000000000 */
[----:B------:R-:W-:-:S04]  /*15f0*/  LEA.HI R0, R6, R17, RZ, 0x7 ;  /* 0x0000001106007211 */ /* 0x000fc800078f38ff */
[----:B------:R-:W-:Y:S01]  /*1600*/  SHF.R.S32.HI R13, RZ, 0x7, R0 ;  /* 0x00000007ff0d7819 */ /* 0x000fe20000011400 */
[----:B------:R-:W-:Y:S06]  /*1610*/  BRA.DIV UR4, `(.L_x_3513) ;  /* 0x000000de04887947 */ /* 0x000fec000b800000 */
[----:B------:R1:W2:Y:S02]  /*1620*/  SHFL.IDX PT, R14, R13, RZ, 0x1f ;  /* 0x00001fff0d0e7589 */ /* 0x0002a400000e0000 */
.L_x_3641:
[----:B------:R-:W-:Y:S01]  /*1630*/  SHF.L.U32 R3, RZ, 0x1f, RZ ;  /* 0x0000001fff037819 */ /* 0x000fe200000006ff */
[----:B------:R-:W-:-:S03]  /*1640*/  IMAD.SHL.U32 R2, R17, 0x40, RZ ;  /* 0x0000004011027824 */ /* 0x000fc600078e00ff */
[----:B------:R-:W3:Y:S02]  /*1650*/  SYNCS.PHASECHK.TRANS64.TRYWAIT P0, [R16+URZ+0x26800], R3 ;  /* 0x02680003100075a7 */ /* 0x000ee4000800017f */
[----:B---3--:R-:W-:Y:S05]  /*1660*/  @P0 BRA `(.L_x_3514) ;  /* 0x0000000000080947 */ /* 0x008fea0003800000 */
[----:B------:R-:W3:Y:S02]  /*1670*/  SYNCS.PHASECHK.TRANS64.TRYWAIT P0, [R16+URZ+0x26800], R3 ;  /* 0x02680003100075a7 */ /* 0x000ee4000800017f */
[----:B---3--:R-:W-:Y:S05]  /*1680*/  @!P0 BRA `(.L_x_3515) ;  /* 0x000000dc00888947 */ /* 0x008fea0003800000 */
.L_x_3514:
        /* <DEDUP_REMOVED lines=80> */
[----:B------:R-:W-:Y:S02]  /*1b90*/  CS2R R150, SRZ ;  /* 0x0000000000967805 */ /* 0x000fe4000001ff00 */
[----:B------:R-:W-:Y:S01]  /*1ba0*/  LEA.HI R4, R13, R13, RZ, 0x1 ;  /* 0x0000000d0d047211 */ /* 0x000fe200078f08ff */
[----:B------:R-:W-:Y:S01]  /*1bb0*/  IMAD.IADD R0, R17, 0x1, -R0 ;  /* 0x0000000111007824 */ /* 0x000fe200078e0a00 */
[----:B------:R-:W-:Y:S01]  /*1bc0*/  SHF.R.S32.HI R9, RZ, 0x5, R8 ;  /* 0x00000005ff097819 */ /* 0x000fe20000011408 */
[----:B------:R-:W-:Y:S01]  /*1bd0*/  IMAD.U32 R12, RZ, RZ, UR4 ;  /* 0x00000004ff0c7e24 */ /* 0x000fe2000f8e00ff */
[----:B------:R-:W-:-:S02]  /*1be0*/  LOP3.LUT R8, R4, 0xfffffffe, RZ, 0xc0, !PT ;  /* 0xfffffffe04087812 */ /* 0x000fc400078ec0ff */
[----:B------:R-:W-:Y:S02]  /*1bf0*/  CS2R R148, SRZ ;  /* 0x0000000000947805 */ /* 0x000fe4000001ff00 */
[----:B------:R-:W-:Y:S01]  /*1c00*/  SHF.R.S32.HI R7, RZ, 0x1f, R0 ;  /* 0x0000001fff077819 */ /* 0x000fe20000011400 */
[----:B------:R-:W-:Y:S01]  /*1c10*/  IMAD R21, R9, -0x10, R12 ;  /* 0xfffffff009157824 */ /* 0x000fe200078e020c */
[----:B------:R-:W-:Y:S02]  /*1c20*/  IADD3 R23, R13, -R8, RZ ;  /* 0x800000080d177210 */ /* 0x000fe40007ffe0ff */
[----:B------:R-:W-:Y:S02]  /*1c30*/  CS2R R146, SRZ ;  /* 0x0000000000927805 */ /* 0x000fe4000001ff00 */
        /* <DEDUP_REMOVED lines=8> */
[--C-:B------:R-:W-:Y:S01]  /*1cc0*/  SHF.R.S32.HI R15, RZ, 0x2, R11.reuse ;  /* 0x00000002ff0f7819 */ /* 0x100fe2000001140b */
[C---:B------:R-:W-:Y:S01]  /*1cd0*/  VIADD R8, R7.reuse, 0x8 ;  /* 0x0000000807087836 */ /* 0x040fe20000000000 */
[----:B------:R-:W-:Y:S01]  /*1ce0*/  SHF.R.S32.HI R6, RZ, 0x1f, R11 ;  /* 0x0000001fff067819 */ /* 0x000fe2000001140b */
[----:B------:R-:W-:Y:S01]  /*1cf0*/  VIADD R18, R7, 0x10 ;  /* 0x0000001007127836 */ /* 0x000fe20000000000 */
[----:B------:R-:W-:Y:S02]  /*1d00*/  LOP3.LUT R14, R9, 0xfffffffc, RZ, 0xc0, !PT ;  /* 0xfffffffc090e7812 */ /* 0x000fe400078ec0ff */
[----:B------:R-:W-:Y:S02]  /*1d10*/  CS2R R136, SRZ ;  /* 0x0000000000887805 */ /* 0x000fe4000001ff00 */
[----:B------:R-:W-:Y:S02]  /*1d20*/  LEA.HI R12, R8, R8, RZ, 0x1 ;  /* 0x00000008080c7211 */ /* 0x000fe400078f08ff */
[----:B------:R-:W-:-:S02]  /*1d30*/  CS2R R134, SRZ ;  /* 0x0000000000867805 */ /* 0x000fc4000001ff00 */
[----:B------:R-:W-:Y:S01]  /*1d40*/  SHF.R.S32.HI R0, RZ, 0x3, R0 ;  /* 0x00000003ff007819 */ /* 0x000fe20000011400 */
[----:B------:R-:W-:Y:S01]  /*1d50*/  IMAD.IADD R9, R17, 0x1, -R14 ;  /* 0x0000000111097824 */ /* 0x000fe200078e0a0e */
[----:B-1----:R-:W-:Y:S02]  /*1d60*/  SHF.R.S32.HI R13, RZ, 0x1, R12 ;  /* 0x00000001ff0d7819 */ /* 0x002fe4000001140c */
[----:B------:R-:W-:Y:S02]  /*1d70*/  CS2R R132, SRZ ;  /* 0x0000000000847805 */ /* 0x000fe4000001ff00 */
[----:B------:R-:W-:Y:S01]  /*1d80*/  LEA.HI R11, R6, R15, RZ, 0x3 ;  /* 0x0000000f060b7211 */ /* 0x000fe200078f18ff */
[----:B------:R-:W-:Y:S01]  /*1d90*/  IMAD.HI R6, R0, 0x2aaaaaab, RZ ;  /* 0x2aaaaaab00067827 */ /* 0x000fe200078e02ff */
[----:B------:R-:W-:Y:S02]  /*1da0*/  LEA.HI R17, R18, R18, RZ, 0x1 ;  /* 0x0000001212117211 */ /* 0x000fe400078f08ff */
[----:B------:R-:W-:-:S02]  /*1db0*/  CS2R R130, SRZ ;  /* 0x0000000000827805 */ /* 0x000fc4000001ff00 */
[----:B------:R-:W-:Y:S01]  /*1dc0*/  LOP3.LUT R22, R11, 0xfffffff8, RZ, 0xc0, !PT ;  /* 0xfffffff80b167812 */ /* 0x000fe200078ec0ff */
[----:B------:R-:W-:Y:S01]  /*1dd0*/  IMAD.HI R14, R13, 0x2aaaaaab, RZ ;  /* 0x2aaaaaab0d0e7827 */ /* 0x000fe200078e02ff */
[----:B------:R-:W-:Y:S02]  /*1de0*/  LEA.HI R4, R4, R7, RZ, 0x1 ;  /* 0x0000000704047211 */ /* 0x000fe400078f08ff */
[----:B------:R-:W-:Y:S02]  /*1df0*/  CS2R R128, SRZ ;  /* 0x0000000000807805 */ /* 0x000fe4000001ff00 */
[----:B------:R-:W-:Y:S02]  /*1e00*/  SHF.R.S32.HI R19, RZ, 0x1, R17 ;  /* 0x00000001ff137819 */ /* 0x000fe40000011411 */
[----:B------:R-:W-:Y:S02]  /*1e10*/  CS2R R126, SRZ ;  /* 0x00000000007e7805 */ /* 0x000fe4000001ff00 */
[----:B------:R-:W-:-:S02]  /*1e20*/  IADD3 R22, R21, R22, -R15 ;  /* 0x0000001615167210 */ /* 0x000fc40007ffe80f */
[----:B------:R-:W-:Y:S02]  /*1e30*/  CS2R R124, SRZ ;  /* 0x00000000007c7805 */ /* 0x000fe4000001ff00 */
[----:B------:R-:W-:Y:S01]  /*1e40*/  LOP3.LUT R4, R4, 0xfffffffe, RZ, 0xc0, !PT ;  /* 0xfffffffe04047812 */ /* 0x000fe200078ec0ff */
[----:B------:R-:W-:Y:S01]  /*1e50*/  IMAD.HI R20, R19, 0x2aaaaaab, RZ ;  /* 0x2aaaaaab13147827 */ /* 0x000fe200078e02ff */
[----:B------:R-:W-:Y:S02]  /*1e60*/  SHF.R.U32.HI R11, RZ, 0x1, R6 ;  /* 0x00000001ff0b7819 */ /* 0x000fe40000011606 */
[----:B------:R-:W-:Y:S02]  /*1e70*/  CS2R R122, SRZ ;  /* 0x00000000007a7805 */ /* 0x000fe4000001ff00 */
[----:B------:R-:W-:Y:S02]  /*1e80*/  SHF.R.U32.HI R15, RZ, 0x1, R14 ;  /* 0x00000001ff0f7819 */ /* 0x000fe4000001160e */
[----:B------:R-:W-:-:S02]  /*1e90*/  CS2R R120, SRZ ;  /* 0x0000000000787805 */ /* 0x000fc4000001ff00 */
[----:B------:R-:W-:Y:S02]  /*1ea0*/  IADD3 R4, R7, -R4, RZ ;  /* 0x8000000407047210 */ /* 0x000fe40007ffe0ff */
[----:B------:R-:W-:Y:S02]  /*1eb0*/  CS2R R182, SRZ ;  /* 0x0000000000b67805 */ /* 0x000fe4000001ff00 */
[----:B------:R-:W-:Y:S02]  /*1ec0*/  LEA.HI R11, R6, R11, RZ, 0x1 ;  /* 0x0000000b060b7211 */ /* 0x000fe400078f08ff */
[----:B------:R-:W-:Y:S02]  /*1ed0*/  CS2R R180, SRZ ;  /* 0x0000000000b47805 */ /* 0x000fe4000001ff00 */
[----:B------:R-:W-:Y:S02]  /*1ee0*/  LEA.HI R14, R14, R15, RZ, 0x1 ;  /* 0x0000000f0e0e7211 */ /* 0x000fe400078f08ff */
[----:B------:R-:W-:-:S02]  /*1ef0*/  CS2R R178, SRZ ;  /* 0x0000000000b27805 */ /* 0x000fc4000001ff00 */
[----:B------:R-:W-:Y:S01]  /*1f00*/  LOP3.LUT R7, R12, 0xfffffffe, RZ, 0xc0, !PT ;  /* 0xfffffffe0c077812 */ /* 0x000fe200078ec0ff */
[----:B------:R-:W-:Y:S01]  /*1f10*/  IMAD R11, R11, -0xc, R0 ;  /* 0xfffffff40b0b7824 */ /* 0x000fe200078e0200 */
[----:B------:R-:W-:Y:S01]  /*1f20*/  SHF.R.U32.HI R21, RZ, 0x1, R20 ;  /* 0x00000001ff157819 */ /* 0x000fe20000011614 */
[----:B------:R-:W-:Y:S01]  /*1f30*/  IMAD R14, R14, -0xc, R13 ;  /* 0xfffffff40e0e7824 */ /* 0x000fe200078e020d */
[----:B------:R-:W-:Y:S01]  /*1f40*/  LOP3.LUT R17, R17, 0xfffffffe, RZ, 0xc0, !PT ;  /* 0xfffffffe11117812 */ /* 0x000fe200078ec0ff */
[----:B------:R-:W-:Y:S01]  /*1f50*/  IMAD.IADD R7, R8, 0x1, -R7 ;  /* 0x0000000108077824 */ /* 0x000fe200078e0a07 */
[----:B------:R-:W-:Y:S01]  /*1f60*/  LEA.HI R20, R20, R21, RZ, 0x1 ;  /* 0x0000001514147211 */ /* 0x000fe200078f08ff */
[----:B------:R-:W-:Y:S01]  /*1f70*/  IMAD R4, R11, 0x8, R4 ;  /* 0x000000080b047824 */ /* 0x000fe200078e0204 */
[----:B------:R-:W-:Y:S01]  /*1f80*/  CS2R R176, SRZ ;  /* 0x0000000000b07805 */ /* 0x000fe2000001ff00 */
[----:B------:R-:W-:Y:S01]  /*1f90*/  IMAD.IADD R17, R18, 0x1, -R17 ;  /* 0x0000000112117824 */ /* 0x000fe200078e0a11 */
[----:B------:R-:W-:Y:S01]  /*1fa0*/  LEA R0, R14, R7, 0x3 ;  /* 0x000000070e007211 */ /* 0x000fe200078e18ff */
[----:B------:R-:W-:Y:S01]  /*1fb0*/  IMAD R20, R20, -0xc, R19 ;  /* 0xfffffff414147824 */ /* 0x000fe200078e0213 */
[----:B------:R1:W-:Y:S01]  /*1fc0*/  STL [R1+0x4], R4 ;  /* 0x0000040401007387 */ /* 0x0003e20000100800 */
[----:B------:R-:W-:Y:S01]  /*1fd0*/  IMAD R8, R23, -0x40, R22 ;  /* 0xffffffc017087824 */ /* 0x000fe200078e0216 */
[----:B------:R-:W-:Y:S01]  /*1fe0*/  CS2R R174, SRZ ;  /* 0x0000000000ae7805 */ /* 0x000fe2000001ff00 */
[----:B------:R-:W-:Y:S01]  /*1ff0*/  IMAD R237, R20, 0x8, R17 ;  /* 0x0000000814ed7824 */ /* 0x000fe200078e0211 */
[----:B------:R2:W-:Y:S01]  /*2000*/  STL [R1], R0 ;  /* 0x0000000001007387 */ /* 0x0005e20000100800 */
[----:B------:R-:W-:-:S02]  /*2010*/  CS2R R172, SRZ ;  /* 0x0000000000ac7805 */ /* 0x000fc4000001ff00 */
[----:B------:R-:W-:Y:S02]  /*2020*/  CS2R R170, SRZ ;  /* 0x0000000000aa7805 */ /* 0x000fe4000001ff00 */
[----:B------:R-:W-:Y:S02]  /*2030*/  CS2R R168, SRZ ;  /* 0x0000000000a87805 */ /* 0x000fe4000001ff00 */
[----:B------:R-:W-:Y:S02]  /*2040*/  CS2R R166, SRZ ;  /* 0x0000000000a67805 */ /* 0x000fe4000001ff00 */
[----:B------:R-:W-:Y:S01]  /*2050*/  CS2R R164, SRZ ;  /* 0x0000000000a47805 */ /* 0x000fe2000001ff00 */
[----:B-1----:R-:W-:Y:S01]  /*2060*/  IMAD.MOV.U32 R4, RZ, RZ, RZ ;  /* 0x000000ffff047224 */ /* 0x002fe200078e00ff */
[----:B------:R-:W-:Y:S02]  /*2070*/  CS2R R162, SRZ ;  /* 0x0000000000a27805 */ /* 0x000fe4000001ff00 */
[----:B------:R-:W-:-:S02]  /*2080*/  CS2R R160, SRZ ;  /* 0x0000000000a07805 */ /* 0x000fc4000001ff00 */
[----:B------:R-:W-:Y:S01]  /*2090*/  CS2R R158, SRZ ;  /* 0x00000000009e7805 */ /* 0x000fe2000001ff00 */
[----:B--2---:R-:W-:Y:S01]  /*20a0*/  IMAD.MOV.U32 R0, RZ, RZ, RZ ;  /* 0x000000ffff007224 */ /* 0x004fe200078e00ff */
[----:B------:R-:W-:Y:S02]  /*20b0*/  CS2R R156, SRZ ;  /* 0x00000000009c7805 */ /* 0x000fe4000001ff00 */
[----:B------:R-:W-:Y:S02]  /*20c0*/  CS2R R154, SRZ ;  /* 0x00000000009a7805 */ /* 0x000fe4000001ff00 */
[----:B------:R-:W-:-:S07]  /*20d0*/  CS2R R152, SRZ ;  /* 0x0000000000987805 */ /* 0x000fce000001ff00 */
.L_x_3527:
[----:B------:R-:W-:-:S06]  /*20e0*/  ULOP3.LUT UR4, UR36, 0x1, URZ, 0xfc, !UPT ;  /* 0x0000000124047892 */ /* 0x000fcc000f8efc3f */
[----:B--2---:R-:W-:-:S04]  /*20f0*/  MOV R6, UR4 ;  /* 0x0000000400067c02 */ /* 0x004fc80008000f00 */
[----:B------:R-:W-:-:S13]  /*2100*/  ISETP.NE.AND P0, PT, R6, 0x3, PT ;  /* 0x000000030600780c */ /* 0x000fda0003f05270 */
[----:B------:R-:W-:Y:S05]  /*2110*/  @!P0 BRA `(.L_x_3517) ;  /* 0x0000000000048947 */ /* 0x000fea0003800000 */
[----:B------:R-:W-:Y:S01]  /*2120*/  BPT.TRAP 0x1 ;  /* 0x000000040000795c */ /* 0x000fe20000300000 */
.L_x_3517:
[----:B------:R-:W-:Y:S01]  /*2130*/  IMAD R6, R0, 0x8, R16 ;  /* 0x0000000800067824 */ /* 0x000fe200078e0210 */
[----:B------:R-:W-:-:S04]  /*2140*/  SHF.L.U32 R21, R4, 0x1f, RZ ;  /* 0x0000001f04157819 */ /* 0x000fc800000006ff */
[----:B------:R1:W2:Y:S01]  /*2150*/  SYNCS.PHASECHK.TRANS64.TRYWAIT P1, [R6+URZ+0x26810], R21 ;  /* 0x02681015060075a7 */ /* 0x0002a2000802017f */
[----:B------:R-:W-:Y:S05]  /*2160*/  @!P0 BRA `(.L_x_3518) ;  /* 0x0000000000048947 */ /* 0x000fea0003800000 */
[----:B------:R-:W-:Y:S01]  /*2170*/  BPT.TRAP 0x1 ;  /* 0x000000040000795c */ /* 0x000fe20000300000 */
.L_x_3518:
[----:B------:R-:W-:-:S05]  /*2180*/  VIADD R7, R16, 0xe000 ;  /* 0x0000e00010077836 */ /* 0x000fca0000000000 */
[----:B------:R-:W-:-:S04]  /*2190*/  SHF.R.U32.HI R7, RZ, 0x4, R7 ;  /* 0x00000004ff077819 */ /* 0x000fc80000011607 */
[----:B------:R-:W-:Y:S01]  /*21a0*/  LOP3.LUT R7, R7, 0x3fff, RZ, 0xc0, !PT ;  /* 0x00003fff07077812 */ /* 0x000fe200078ec0ff */
[----:B--2---:R-:W-:Y:S06]  /*21b0*/  @P1 BRA `(.L_x_3519) ;  /* 0x0000000000081947 */ /* 0x004fec0003800000 */
[----:B------:R-:W2:Y:S02]  /*21c0*/  SYNCS.PHASECHK.TRANS64.TRYWAIT P1, [R6+URZ+0x26810], R21 ;  /* 0x02681015060075a7 */ /* 0x000ea4000802017f */
[----:B--2---:R-:W-:Y:S05]  /*21d0*/  @!P1 BRA `(.L_x_3520) ;  /* 0x000000d000c89947 */ /* 0x004fea0003800000 */
.L_x_3519:
[----:B------:R-:W-:Y:S05]  /*21e0*/  WARPSYNC.ALL ;  /* 0x0000000000007948 */ /* 0x000fea0003800000 */
[----:B------:R-:W-:Y:S01]  /*21f0*/  LOP3.LUT R11, R7, 0x10000, RZ, 0xfc, !PT ;  /* 0x00010000070b7812 */ /* 0x000fe200078efcff */
[----:B------:R-:W-:Y:S01]  /*2200*/  IMAD R12, R5, 0x2000, R16 ;  /* 0x00002000050c7824 */ /* 0x000fe200078e0210 */
[----:B------:R-:W3:Y:S04]  /*2210*/  LDL R14, [R1+0x4] ;  /* 0x00000400010e7983 */ /* 0x000ee80000100800 */
        /* <DEDUP_REMOVED lines=34> */
[----:B---3--:R-:W-:-:S05]  /*2440*/  LEA R12, R0, R14, 0x7 ;  /* 0x0000000e000c7211 */ /* 0x008fca00078e38ff */
[----:B------:R-:W-:Y:S02]  /*2450*/  IMAD R11, R3, 0x2, R12 ;  /* 0x00000002030b7824 */ /* 0x000fe400078e020c */
[----:B----4-:R-:W-:Y:S02]  /*2460*/  IMAD R14, R0, 0x80, R13 ;  /* 0x00000080000e7824 */ /* 0x010fe400078e020d */
[C---:B------:R-:W-:Y:S02]  /*2470*/  IMAD R17, R11.reuse, 0x4, R16 ;  /* 0x000000040b117824 */ /* 0x040fe400078e0210 */
[----:B------:R-:W-:Y:S01]  /*2480*/  IMAD R190, R11, 0x4, R18 ;  /* 0x000000040bbe7824 */ /* 0x000fe200078e0212 */
[----:B------:R-:W-:Y:S02]  /*2490*/  LEA R13, R3, R14, 0x1 ;  /* 0x0000000e030d7211 */ /* 0x000fe400078e08ff */
[C---:B------:R-:W-:Y:S02]  /*24a0*/  LEA R14, R19.reuse, R16, 0x2 ;  /* 0x00000010130e7211 */ /* 0x040fe400078e10ff */
[----:B------:R-:W-:Y:S01]  /*24b0*/  LEA R11, R19, R18, 0x2 ;  /* 0x00000012130b7211 */ /* 0x000fe200078e10ff */
[----:B------:R-:W-:-:S02]  /*24c0*/  IMAD R15, R13, 0x4, R16 ;  /* 0x000000040d0f7824 */ /* 0x000fc400078e0210 */
        /* <DEDUP_REMOVED lines=10> */
.L_x_3521:
[----:B------:R1:W1:Y:S01]  /*2570*/  SYNCS.PHASECHK.TRANS64.TRYWAIT P1, [R6+URZ+0x26830], R21 ;  /* 0x02683015060075a7 */ /* 0x000262000802017f */
[----:B------:R-:W-:Y:S05]  /*2580*/  @!P0 BRA `(.L_x_3522) ;  /* 0x0000000000048947 */ /* 0x000fea0003800000 */
[----:B------:R-:W-:Y:S01]  /*2590*/  BPT.TRAP 0x1 ;  /* 0x000000040000795c */ /* 0x000fe20000300000 */
.L_x_3522:
[----:B------:R-:W-:-:S05]  /*25a0*/  VIADD R13, R16, 0x14000 ;  /* 0x00014000100d7836 */ /* 0x000fca0000000000 */
[----:B------:R-:W-:-:S04]  /*25b0*/  SHF.R.U32.HI R13, RZ, 0x4, R13 ;  /* 0x00000004ff0d7819 */ /* 0x000fc8000001160d */
[----:B------:R-:W-:-:S04]  /*25c0*/  LOP3.LUT R13, R13, 0x3fff, RZ, 0xc0, !PT ;  /* 0x00003fff0d0d7812 */ /* 0x000fc800078ec0ff */
[----:B------:R-:W-:Y:S01]  /*25d0*/  LOP3.LUT R19, R13, 0x10000, RZ, 0xfc, !PT ;  /* 0x000100000d137812 */ /* 0x000fe200078efcff */
[----:B-1----:R-:W-:Y:S06]  /*25e0*/  @P1 BRA `(.L_x_3523) ;  /* 0x0000000000081947 */ /* 0x002fec0003800000 */
[----:B------:R-:W1:Y:S02]  /*25f0*/  SYNCS.PHASECHK.TRANS64.TRYWAIT P1, [R6+URZ+0x26830], R21 ;  /* 0x02683015060075a7 */ /* 0x000e64000802017f */
[----:B-1----:R-:W-:Y:S05]  /*2600*/  @!P1 BRA `(.L_x_3524) ;  /* 0x000000cc00d09947 */ /* 0x002fea0003800000 */
.L_x_3523:
        /* <DEDUP_REMOVED lines=17> */
[----:B------:R-:W-:-:S02]  /*2720*/  IMAD.MOV.U32 R92, RZ, RZ, -0x2 ;  /* 0xfffffffeff5c7424 */ /* 0x000fc400078e00ff */
        /* <DEDUP_REMOVED lines=23> */
[----:B--2---:R-:W-:Y:S01]  /*28a0*/  FMUL.FTZ R21, R76, UR10 ;  /* 0x0000000a4c157c20 */ /* 0x004fe20008410000 */
        /* <DEDUP_REMOVED lines=30> */
[----:B------:R-:W-:Y:S01]  /*2a90*/  VIADD R118, R9, 0xc ;  /* 0x0000000c09767836 */ /* 0x000fe20000000000 */
[----:B------:R-:W-:Y:S01]  /*2aa0*/  SHFL.IDX PT, R227, R17, R199, 0x1f ;  /* 0x00001fc711e37589 */ /* 0x000fe200000e0000 */
[----:B------:R-:W-:Y:S01]  /*2ab0*/  IMAD R236, R0, 0x300, R13 ;  /* 0x0000030000ec7824 */ /* 0x000fe200078e020d */
[----:B------:R-:W3:Y:S01]  /*2ac0*/  MUFU.TANH R82, R82 ;  /* 0x0000005200527308 */ /* 0x000ee20000002400 */
[----:B------:R-:W-:Y:S01]  /*2ad0*/  FMUL.FTZ R115, R115, UR10 ;  /* 0x0000000a73737c20 */ /* 0x000fe20008410000 */
[----:B------:R-:W3:Y:S06]  /*2ae0*/  SHFL.IDX PT, R225, R17, R118, 0x1f ;  /* 0x00001f7611e17589 */ /* 0x000eec00000e0000 */
[----:B------:R-:W3:Y:S08]  /*2af0*/  MUFU.TANH R85, R85 ;  /* 0x0000005500557308 */ /* 0x000ef00000002400 */
        /* <DEDUP_REMOVED lines=10> */
[----:B------:R-:W-:Y:S01]  /*2ba0*/  UIADD3 UR4, UR9, 0x4, URZ ;  /* 0x0000000409047890 */ /* 0x000fe2000fffe03f */
[----:B------:R-:W-:Y:S01]  /*2bb0*/  UMOV UR7, 0x40000040 ;  /* 0x4000004000077882 */ /* 0x000fe20000000000 */
[----:B------:R-:W-:Y:S02]  /*2bc0*/  UMOV UR5, 0x40000040 ;  /* 0x4000004000057882 */ /* 0x000fe40000000000 */
        /* <DEDUP_REMOVED lines=11> */
[----:B------:R-:W3:Y:S01]  /*2c80*/  MUFU.TANH R87, R87 ;  /* 0x0000005700577308 */ /* 0x000ee20000002400 */
[----:B------:R-:W-:-:S02]  /*2c90*/  WARPGROUP.DEPBAR.LE gsb0, 0x0 ;  /* 0x00008000000079c5 */ /* 0x000fc40000010000 */
[----:B------:R-:W-:-:S05]  /*2ca0*/  WARPGROUP.ARRIVE ;  /* 0x00000000000079c5 */ /* 0x000fca0000000000 */
[----:B------:R-:W-:Y:S01]  /*2cb0*/  MUFU.TANH R88, R88 ;  /* 0x0000005800587308 */ /* 0x000fe20000002400 */
[----:B------:R-:W-:Y:S01]  /*2cc0*/  HGMMA.64x96x16.F32 R24, gdesc[UR4], R24, gsb0 ;  /* 0x01600000041879f0 */ /* 0x000fe20008000818 */
[----:B------:R-:W-:Y:S02]  /*2cd0*/  UIMAD UR4, UR45, -0x60, UR43 ;  /* 0xffffffa02d0478a4 */ /* 0x000fe4000f8e022b */
[----:B------:R-:W-:-:S04]  /*2ce0*/  UIADD3 UR6, UR8, 0x6, URZ ;  /* 0x0000000608067890 */ /* 0x000fc8000fffe03f */
[----:B------:R-:W3:Y:S01]  /*2cf0*/  MUFU.TANH R89, R89 ;  /* 0x0000005900597308 */ /* 0x000ee20000002400 */
[----:B------:R-:W-:Y:S01]  /*2d00*/  UMOV UR7, 0x40000040 ;  /* 0x4000004000077882 */ /* 0x000fe20000000000 */
[----:B------:R-:W-:Y:S01]  /*2d10*/  UMOV UR5, 0x40000040 ;  /* 0x4000004000057882 */ /* 0x000fe20000000000 */
[----:B------:R-:W-:Y:S01]  /*2d20*/  IMAD R93, R3, R92, UR4 ;  /* 0x00000004035d7e24 */ /* 0x000fe2000f8e025c */
[----:B------:R-:W-:-:S03]  /*2d30*/  UIADD3 UR4, UR9, 0x6, URZ ;  /* 0x0000000609047890 */ /* 0x000fc6000fffe03f */
[----:B------:R-:W-:Y:S01]  /*2d40*/  IMAD.IADD R93, R93, 0x1, -R8 ;  /* 0x000000015d5d7824 */ /* 0x000fe200078e0a08 */
[----:B------:R-:W3:Y:S04]  /*2d50*/  MUFU.TANH R91, R91 ;  /* 0x0000005b005b7308 */ /* 0x000ee80000002400 */
[C---:B------:R-:W-:Y:S02]  /*2d60*/  SEL R103, R93.reuse, 0x60, P2 ;  /* 0x000000605d677807 */ /* 0x040fe40001000000 */
[----:B------:R-:W-:Y:S02]  /*2d70*/  IADD3 R97, R93, 0x8, RZ ;  /* 0x000000085d617810 */ /* 0x000fe40007ffe0ff */
[C---:B------:R-:W-:Y:S01]  /*2d80*/  ISETP.GT.AND P6, PT, R103.reuse, RZ, PT ;  /* 0x000000ff6700720c */ /* 0x040fe20003fc4270 */
[----:B------:R-:W3:Y:S01]  /*2d90*/  MUFU.TANH R90, R90 ;  /* 0x0000005a005a7308 */ /* 0x000ee20000002400 */
[----:B------:R-:W-:-:S02]  /*2da0*/  ISETP.GT.AND P5, PT, R103, 0x1, PT ;  /* 0x000000016700780c */ /* 0x000fc40003fa4270 */
[C---:B------:R-:W-:Y:S02]  /*2db0*/  ISETP.GT.AND P4, PT, R103.reuse, 0x10, PT ;  /* 0x000000106700780c */ /* 0x040fe40003f84270 */
[----:B-1----:R-:W-:Y:S02]  /*2dc0*/  FSEL R113, R192, -INF , !P6 ;  /* 0xff800000c0717808 */ /* 0x002fe40007000000 */
[----:B--2---:R-:W-:Y:S01]  /*2dd0*/  FSEL R197, R18, -INF , !P5 ;  /* 0xff80000012c57808 */ /* 0x004fe20006800000 */
[----:B------:R-:W1:Y:S01]  /*2de0*/  MUFU.TANH R184, R184 ;  /* 0x000000b800b87308 */ /* 0x000e620000002400 */
[C---:B------:R-:W-:Y:S02]  /*2df0*/  ISETP.GT.AND P6, PT, R103.reuse, 0x11, PT ;  /* 0x000000116700780c */ /* 0x040fe40003fc4270 */
[----:B------:R-:W-:Y:S02]  /*2e00*/  ISETP.GT.AND P5, PT, R103, 0x18, PT ;  /* 0x000000186700780c */ /* 0x000fe40003fa4270 */
[----:B-----5:R-:W-:-:S02]  /*2e10*/  FSEL R94, R73, -INF , !P4 ;  /* 0xff800000495e7808 */ /* 0x020fc40006000000 */
[----:B------:R-:W-:Y:S01]  /*2e20*/  ISETP.GT.AND P4, PT, R103, 0x21, PT ;  /* 0x000000216700780c */ /* 0x000fe20003f84270 */
[----:B------:R-:W2:Y:S01]  /*2e30*/  MUFU.TANH R187, R187 ;  /* 0x000000bb00bb7308 */ /* 0x000ea20000002400 */
[----:B----4-:R-:W-:Y:S02]  /*2e40*/  FSEL R93, R74, -INF , !P6 ;  /* 0xff8000004a5d7808 */ /* 0x010fe40007000000 */
[----:B---3--:R-:W-:Y:S02]  /*2e50*/  FSEL R95, R77, -INF , !P5 ;  /* 0xff8000004d5f7808 */ /* 0x008fe40006800000 */
[C---:B------:R-:W-:Y:S02]  /*2e60*/  ISETP.GT.AND P6, PT, R103.reuse, 0x28, PT ;  /* 0x000000286700780c */ /* 0x040fe40003fc4270 */
[----:B------:R-:W-:Y:S01]  /*2e70*/  ISETP.GT.AND P5, PT, R103, 0x29, PT ;  /* 0x000000296700780c */ /* 0x000fe20003fa4270 */
[----:B------:R-:W3:Y:S01]  /*2e80*/  MUFU.TANH R188, R188 ;  /* 0x000000bc00bc7308 */ /* 0x000ee20000002400 */
[----:B------:R-:W-:-:S02]  /*2e90*/  FSEL R98, R82, -INF , !P4 ;  /* 0xff80000052627808 */ /* 0x000fc40006000000 */
[----:B------:R-:W-:Y:S02]  /*2ea0*/  SEL R193, R97, 0x60, P1 ;  /* 0x0000006061c17807 */ /* 0x000fe40000800000 */
[----:B------:R-:W-:Y:S02]  /*2eb0*/  ISETP.GT.AND P4, PT, R103, 0x38, PT ;  /* 0x000000386700780c */ /* 0x000fe40003f84270 */
[----:B------:R-:W-:Y:S01]  /*2ec0*/  FSEL R96, R85, -INF , !P6 ;  /* 0xff80000055607808 */ /* 0x000fe20007000000 */
[----:B------:R-:W4:Y:S01]  /*2ed0*/  MUFU.TANH R189, R189 ;  /* 0x000000bd00bd7308 */ /* 0x000f220000002400 */
[----:B------:R-:W-:Y:S02]  /*2ee0*/  FSEL R97, R86, -INF , !P5 ;  /* 0xff80000056617808 */ /* 0x000fe40006800000 */
[----:B------:R-:W-:Y:S02]  /*2ef0*/  ISETP.GT.AND P6, PT, R103, 0x39, PT ;  /* 0x000000396700780c */ /* 0x000fe40003fc4270 */
[----:B------:R-:W-:-:S02]  /*2f00*/  ISETP.GT.AND P5, PT, R193, RZ, PT ;  /* 0x000000ffc100720c */ /* 0x000fc40003fa4270 */
[----:B------:R-:W-:Y:S01]  /*2f10*/  FSEL R100, R185, -INF , !P4 ;  /* 0xff800000b9647808 */ /* 0x000fe20006000000 */
[----:B------:R-:W5:Y:S01]  /*2f20*/  MUFU.TANH R105, R105 ;  /* 0x0000006900697308 */ /* 0x000f620000002400 */
[----:B------:R-:W-:Y:S02]  /*2f30*/  ISETP.GT.AND P4, PT, R193, 0x1, PT ;  /* 0x00000001c100780c */ /* 0x000fe40003f84270 */
[----:B------:R-:W-:Y:S02]  /*2f40*/  FSEL R223, R186, -INF , !P6 ;  /* 0xff800000badf7808 */ /* 0x000fe40007000000 */
[C---:B------:R-:W-:Y:S01]  /*2f50*/  FSEL R226, R19.reuse, -INF , !P5 ;  /* 0xff80000013e27808 */ /* 0x040fe20006800000 */
[----:B------:R-:W-:Y:S01]  /*2f60*/  FFMA.FTZ R19, -R19, R19, 1 ;  /* 0x3f80000013137423 */ /* 0x000fe20000010113 */
[C---:B------:R-:W-:Y:S01]  /*2f70*/  ISETP.GT.AND P6, PT, R193.reuse, 0x8, PT ;  /* 0x00000008c100780c */ /* 0x040fe20003fc4270 */
[----:B------:R-:W5:Y:S01]  /*2f80*/  MUFU.TANH R108, R108 ;  /* 0x0000006c006c7308 */ /* 0x000f620000002400 */
[----:B------:R-:W-:-:S02]  /*2f90*/  ISETP.GT.AND P5, PT, R193, 0x9, PT ;  /* 0x00000009c100780c */ /* 0x000fc40003fa4270 */
[----:B------:R-:W-:Y:S02]  /*2fa0*/  FSEL R224, R20, -INF , !P4 ;  /* 0xff80000014e07808 */ /* 0x000fe40006000000 */
[----:B------:R-:W-:Y:S02]  /*2fb0*/  ISETP.GT.AND P4, PT, R193, 0x10, PT ;  /* 0x00000010c100780c */ /* 0x000fe40003f84270 */
[----:B------:R-:W-:Y:S01]  /*2fc0*/  FSEL R219, R23, -INF , !P6 ;  /* 0xff80000017db7808 */ /* 0x000fe20007000000 */
[----:B------:R-:W5:Y:S01]  /*2fd0*/  MUFU.TANH R109, R109 ;  /* 0x0000006d006d7308 */ /* 0x000f620000002400 */
[----:B------:R-:W-:Y:S02]  /*2fe0*/  FSEL R221, R72, -INF , !P5 ;  /* 0xff80000048dd7808 */ /* 0x000fe40006800000 */
[----:B------:R-:W-:Y:S02]  /*2ff0*/  ISETP.GT.AND P3, PT, R103, 0x8, PT ;  /* 0x000000086700780c */ /* 0x000fe40003f64270 */
[----:B------:R-:W-:-:S02]  /*3000*/  ISETP.GT.AND P6, PT, R193, 0x11, PT ;  /* 0x00000011c100780c */ /* 0x000fc40003fc4270 */
[----:B------:R-:W-:Y:S01]  /*3010*/  ISETP.GT.AND P5, PT, R193, 0x18, PT ;  /* 0x00000018c100780c */ /* 0x000fe20003fa4270 */
[----:B------:R-:W-:Y:S01]  /*3020*/  MUFU.TANH R106, R106 ;  /* 0x0000006a006a7308 */ /* 0x000fe20000002400 */
[----:B------:R-:W-:Y:S02]  /*3030*/  FSEL R209, R75, -INF , !P4 ;  /* 0xff8000004bd17808 */ /* 0x000fe40006000000 */
[----:B------:R-:W-:Y:S02]  /*3040*/  ISETP.GT.AND P2, PT, R103, 0x9, PT ;  /* 0x000000096700780c */ /* 0x000fe40003f44270 */
[----:B------:R-:W-:Y:S02]  /*3050*/  ISETP.GT.AND P4, PT, R193, 0x19, PT ;  /* 0x00000019c100780c */ /* 0x000fe40003f84270 */
[----:B------:R-:W-:Y:S01]  /*3060*/  FSEL R198, R21, -INF , !P3 ;  /* 0xff80000015c67808 */ /* 0x000fe20005800000 */
[----:B------:R-:W-:Y:S01]  /*3070*/  MUFU.TANH R107, R107 ;  /* 0x0000006b006b7308 */ /* 0x000fe20000002400 */
[----:B------:R-:W-:-:S02]  /*3080*/  FSEL R208, R76, -INF , !P6 ;  /* 0xff8000004cd07808 */ /* 0x000fc40007000000 */
[----:B------:R-:W-:Y:S02]  /*3090*/  FSEL R205, R79, -INF , !P5 ;  /* 0xff8000004fcd7808 */ /* 0x000fe40006800000 */
[----:B------:R-:W-:Y:S02]  /*30a0*/  ISETP.GT.AND P3, PT, R103, 0x19, PT ;  /* 0x000000196700780c */ /* 0x000fe40003f64270 */
[C---:B------:R-:W-:Y:S01]  /*30b0*/  ISETP.GT.AND P6, PT, R193.reuse, 0x20, PT ;  /* 0x00000020c100780c */ /* 0x040fe20003fc4270 */
[----:B------:R-:W5:Y:S01]  /*30c0*/  MUFU.TANH R112, R112 ;  /* 0x0000007000707308 */ /* 0x000f620000002400 */
[----:B------:R-:W-:Y:S02]  /*30d0*/  WARPGROUP.DEPBAR.LE gsb0, 0x0 ;  /* 0x00008000000079c5 */ /* 0x000fe40000010000 */
[----:B------:R-:W1:Y:S01]  /*30e0*/  LDS R190, [R190+0x380] ;  /* 0x00038000bebe7984 */ /* 0x000e620000000800 */
[----:B------:R-:W-:Y:S01]  /*30f0*/  WARPGROUP.ARRIVE ;  /* 0x00000000000079c5 */ /* 0x000fe20000000000 */
[----:B------:R-:W-:-:S02]  /*3100*/  ISETP.GT.AND P5, PT, R193, 0x21, PT ;  /* 0x00000021c100780c */ /* 0x000fc40003fa4270 */
[----:B------:R-:W-:Y:S01]  /*3110*/  FSEL R200, R22, -INF , !P2 ;  /* 0xff80000016c87808 */ /* 0x000fe20005000000 */
[----:B------:R-:W5:Y:S01]  /*3120*/  MUFU.TANH R110, R110 ;  /* 0x0000006e006e7308 */ /* 0x000f620000002400 */
[----:B------:R-:W-:Y:S01]  /*3130*/  FSEL R207, R80, -INF , !P4 ;  /* 0xff80000050cf7808 */ /* 0x000fe20006000000 */
[----:B------:R-:W-:Y:S01]  /*3140*/  HGMMA.64x96x16.F32 R24, gdesc[UR4], R24, gsb0 ;  /* 0x01600000041879f0 */ /* 0x000fe20008000818 */
[----:B------:R-:W-:Y:S01]  /*3150*/  ISETP.GT.AND P2, PT, R103, 0x20, PT ;  /* 0x000000206700780c */ /* 0x000fe20003f44270 */
[----:B------:R-:W-:Y:S01]  /*3160*/  ULDC UR4, c[0x0][0x744] ;  /* 0x0001d10000047ab9 */ /* 0x000fe20000000800 */
[----:B------:R-:W-:Y:S01]  /*3170*/  ISETP.GT.AND P4, PT, R193, 0x28, PT ;  /* 0x00000028c100780c */ /* 0x000fe20003f84270 */
[--C-:B------:R-:W-:Y:S01]  /*3180*/  FFMA.FTZ R113, R113, UR4, -R104.reuse ;  /* 0x0000000471717c23 */ /* 0x100fe20008010868 */
[----:B------:R-:W-:Y:S01]  /*3190*/  FSEL R92, R78, -INF , !P3 ;  /* 0xff8000004e5c7808 */ /* 0x000fe20005800000 */
[----:B------:R-:W5:Y:S01]  /*31a0*/  MUFU.TANH R111, R111 ;  /* 0x0000006f006f7308 */ /* 0x000f620000002400 */
[----:B------:R-:W-:Y:S01]  /*31b0*/  FSEL R222, R83, -INF , !P6 ;  /* 0xff80000053de7808 */ /* 0x000fe20007000000 */
[----:B------:R-:W-:Y:S01]  /*31c0*/  FFMA.FTZ R104, R226, UR4, -R104 ;  /* 0x00000004e2687c23 */ /* 0x000fe20008010868 */
[----:B------:R-:W-:Y:S01]  /*31d0*/  FSEL R203, R84, -INF , !P5 ;  /* 0xff80000054cb7808 */ /* 0x000fe20006800000 */
[----:B------:R-:W-:Y:S01]  /*31e0*/  FFMA.FTZ R221, R221, UR4, -R225 ;  /* 0x00000004dddd7c23 */ /* 0x000fe200080108e1 */
[----:B------:R-:W-:Y:S01]  /*31f0*/  ISETP.GT.AND P3, PT, R103, 0x30, PT ;  /* 0x000000306700780c */ /* 0x000fe20003f64270 */
[--C-:B------:R-:W-:Y:S01]  /*3200*/  FFMA.FTZ R94, R94, UR4, -R227.reuse ;  /* 0x000000045e5e7c23 */ /* 0x100fe200080108e3 */
[C---:B------:R-:W-:Y:S01]  /*3210*/  ISETP.GT.AND P6, PT, R193.reuse, 0x29, PT ;  /* 0x00000029c100780c */ /* 0x040fe20003fc4270 */
[----:B------:R-:W5:Y:S01]  /*3220*/  MUFU.TANH R114, R114 ;  /* 0x0000007200727308 */ /* 0x000f620000002400 */
[----:B------:R-:W-:Y:S01]  /*3230*/  ISETP.GT.AND P5, PT, R193, 0x30, PT ;  /* 0x00000030c100780c */ /* 0x000fe20003fa4270 */
[----:B------:R-:W-:Y:S01]  /*3240*/  FFMA.FTZ R209, R209, UR4, -R227 ;  /* 0x00000004d1d17c23 */ /* 0x000fe200080108e3 */
[----:B------:R-:W-:Y:S01]  /*3250*/  FSEL R206, R81, -INF , !P2 ;  /* 0xff80000051ce7808 */ /* 0x000fe20005000000 */
[----:B------:R-:W2:Y:S01]  /*3260*/  SHFL.IDX PT, R227, R15, R118, 0x1f ;  /* 0x00001f760fe37589 */ /* 0x000ea200000e0000 */
[----:B------:R-:W-:-:S02]  /*3270*/  FSEL R204, R87, -INF , !P4 ;  /* 0xff80000057cc7808 */ /* 0x000fc40006000000 */
[----:B------:R-:W-:Y:S01]  /*3280*/  ISETP.GT.AND P2, PT, R103, 0x31, PT ;  /* 0x000000316700780c */ /* 0x000fe20003f44270 */
[----:B------:R-:W5:Y:S01]  /*3290*/  MUFU.EX2 R113, R113 ;  /* 0x0000007100717308 */ /* 0x000f620000000800 */
[----:B------:R-:W-:Y:S02]  /*32a0*/  ISETP.GT.AND P4, PT, R193, 0x31, PT ;  /* 0x00000031c100780c */ /* 0x000fe40003f84270 */
[----:B------:R-:W-:Y:S02]  /*32b0*/  FSEL R230, R89, -INF , !P3 ;  /* 0xff80000059e67808 */ /* 0x000fe40005800000 */
[----:B------:R-:W-:Y:S02]  /*32c0*/  FSEL R202, R88, -INF , !P6 ;  /* 0xff80000058ca7808 */ /* 0x000fe40007000000 */
[----:B------:R-:W-:Y:S01]  /*32d0*/  FSEL R218, R91, -INF , !P5 ;  /* 0xff8000005bda7808 */ /* 0x000fe20006800000 */
[----:B------:R-:W-:Y:S01]  /*32e0*/  MUFU.TANH R191, R191 ;  /* 0x000000bf00bf7308 */ /* 0x000fe20000002400 */
[C---:B------:R-:W-:Y:S01]  /*32f0*/  ISETP.GT.AND P1, PT, R103.reuse, 0x40, PT ;  /* 0x000000406700780c */ /* 0x040fe20003f24270 */
[----:B-1----:R-:W1:Y:S01]  /*3300*/  SHFL.IDX PT, R195, R190, R9, 0x1f ;  /* 0x00001f09bec37589 */ /* 0x002e6200000e0000 */
[----:B------:R-:W-:-:S02]  /*3310*/  ISETP.GT.AND P3, PT, R103, 0x41, PT ;  /* 0x000000416700780c */ /* 0x000fc40003f64270 */
[C---:B------:R-:W-:Y:S01]  /*3320*/  ISETP.GT.AND P6, PT, R193.reuse, 0x38, PT ;  /* 0x00000038c100780c */ /* 0x040fe20003fc4270 */
[----:B------:R-:W1:Y:S01]  /*3330*/  SHFL.IDX PT, R232, R190, R118, 0x1f ;  /* 0x00001f76bee87589 */ /* 0x000e6200000e0000 */
[----:B------:R-:W-:Y:S01]  /*3340*/  ISETP.GT.AND P5, PT, R193, 0x39, PT ;  /* 0x00000039c100780c */ /* 0x000fe20003fa4270 */
[----:B------:R-:W-:Y:S01]  /*3350*/  MUFU.TANH R115, R115 ;  /* 0x0000007300737308 */ /* 0x000fe20000002400 */
[----:B------:R-:W-:Y:S01]  /*3360*/  FSEL R99, R90, -INF , !P2 ;  /* 0xff8000005a637808 */ /* 0x000fe20005000000 */
[----:B------:R-:W-:Y:S01]  /*3370*/  SHFL.IDX PT, R233, R190, R199, 0x1f ;  /* 0x00001fc7bee97589 */ /* 0x000fe200000e0000 */
[----:B------:R-:W-:Y:S01]  /*3380*/  FSEL R217, R184, -INF , !P4 ;  /* 0xff800000b8d97808 */ /* 0x000fe20006000000 */
[--C-:B--2---:R-:W-:Y:S01]  /*3390*/  FFMA.FTZ R97, R97, UR4, -R227.reuse ;  /* 0x0000000461617c23 */ /* 0x104fe200080108e3 */
[C---:B------:R-:W-:Y:S01]  /*33a0*/  ISETP.GT.AND P2, PT, R103.reuse, 0x48, PT ;  /* 0x000000486700780c */ /* 0x040fe20003f44270 */
[----:B------:R-:W-:Y:S01]  /*33b0*/  FFMA.FTZ R202, R202, UR4, -R227 ;  /* 0x00000004caca7c23 */ /* 0x000fe200080108e3 */
[----:B------:R-:W-:Y:S01]  /*33c0*/  ISETP.GT.AND P4, PT, R103, 0x49, PT ;  /* 0x000000496700780c */ /* 0x000fe20003f84270 */
[----:B------:R-:W-:Y:S01]  /*33d0*/  MUFU.TANH R196, R196 ;  /* 0x000000c400c47308 */ /* 0x000fe20000002400 */
[----:B------:R-:W-:-:S02]  /*33e0*/  FSEL R213, R187, -INF , !P6 ;  /* 0xff800000bbd57808 */ /* 0x000fc40007000000 */
[----:B---3--:R-:W-:Y:S02]  /*33f0*/  FSEL R211, R188, -INF , !P5 ;  /* 0xff800000bcd37808 */ /* 0x008fe40006800000 */
[----:B----4-:R-:W-:Y:S02]  /*3400*/  FSEL R101, R189, -INF , !P1 ;  /* 0xff800000bd657808 */ /* 0x010fe40004800000 */
[----:B-----5:R-:W-:Y:S01]  /*3410*/  FSEL R102, R105, -INF , !P3 ;  /* 0xff80000069667808 */ /* 0x020fe20005800000 */
[----:B------:R-:W-:Y:S01]  /*3420*/  MUFU.TANH R201, R201 ;  /* 0x000000c900c97308 */ /* 0x000fe20000002400 */
[C---:B------:R-:W-:Y:S02]  /*3430*/  ISETP.GT.AND P6, PT, R103.reuse, 0x50, PT ;  /* 0x000000506700780c */ /* 0x040fe40003fc4270 */
[C---:B------:R-:W-:Y:S02]  /*3440*/  ISETP.GT.AND P5, PT, R103.reuse, 0x51, PT ;  /* 0x000000516700780c */ /* 0x040fe40003fa4270 */
[----:B------:R-:W-:-:S02]  /*3450*/  ISETP.GT.AND P1, PT, R103, 0x58, PT ;  /* 0x000000586700780c */ /* 0x000fc40003f24270 */
[----:B------:R-:W-:Y:S01]  /*3460*/  ISETP.GT.AND P3, PT, R103, 0x59, PT ;  /* 0x000000596700780c */ /* 0x000fe20003f64270 */
[----:B------:R-:W2:Y:S01]  /*3470*/  MUFU.EX2 R104, R104 ;  /* 0x0000006800687308 */ /* 0x000ea20000000800 */
[----:B------:R-:W-:Y:S02]  /*3480*/  FSEL R103, R108, -INF , !P2 ;  /* 0xff8000006c677808 */ /* 0x000fe40005000000 */
[----:B------:R-:W-:Y:S02]  /*3490*/  FSEL R235, R109, -INF , !P4 ;  /* 0xff8000006deb7808 */ /* 0x000fe40006000000 */
[C---:B------:R-:W-:Y:S02]  /*34a0*/  ISETP.GT.AND P2, PT, R193.reuse, 0x40, PT ;  /* 0x00000040c100780c */ /* 0x040fe40003f44270 */
[----:B------:R-:W-:Y:S01]  /*34b0*/  ISETP.GT.AND P4, PT, R193, 0x41, PT ;  /* 0x00000041c100780c */ /* 0x000fe20003f84270 */
[----:B------:R-:W-:Y:S01]  /*34c0*/  MUFU.EX2 R94, R94 ;  /* 0x0000005e005e7308 */ /* 0x000fe20000000800 */
[----:B------:R-:W-:-:S02]  /*34d0*/  FSEL R220, R112, -INF , !P6 ;  /* 0xff80000070dc7808 */ /* 0x000fc40007000000 */
[----:B------:R-:W-:Y:S02]  /*34e0*/  FSEL R214, R106, -INF , !P2 ;  /* 0xff8000006ad67808 */ /* 0x000fe40005000000 */
[----:B------:R-:W-:Y:S02]  /*34f0*/  FSEL R216, R107, -INF , !P4 ;  /* 0xff8000006bd87808 */ /* 0x000fe40006000000 */
[C---:B------:R-:W-:Y:S01]  /*3500*/  ISETP.GT.AND P6, PT, R193.reuse, 0x48, PT ;  /* 0x00000048c100780c */ /* 0x040fe20003fc4270 */
[----:B------:R-:W-:Y:S02]  /*3510*/  WARPGROUP.DEPBAR.LE gsb0, 0x0 ;  /* 0x00008000000079c5 */ /* 0x000fe40000010000 */
[C---:B------:R-:W-:Y:S01]  /*3520*/  ISETP.GT.AND P2, PT, R193.reuse, 0x49, PT ;  /* 0x00000049c100780c */ /* 0x040fe20003f44270 */
[--C-:B-1----:R-:W-:Y:S01]  /*3530*/  FADD.FTZ R194, R24, -R195.reuse ;  /* 0x800000c318c27221 */ /* 0x102fe20000010000 */
[----:B------:R-:W-:Y:S01]  /*3540*/  ISETP.GT.AND P4, PT, R193, 0x50, PT ;  /* 0x00000050c100780c */ /* 0x000fe20003f84270 */
[----:B------:R-:W-:Y:S01]  /*3550*/  FFMA.FTZ R24, -R192, R192, 1 ;  /* 0x3f800000c0187423 */ /* 0x000fe200000101c0 */
[----:B------:R-:W-:Y:S01]  /*3560*/  FSEL R215, R110, -INF , !P6 ;  /* 0xff8000006ed77808 */ /* 0x000fe20007000000 */
[----:B------:R-:W-:Y:S01]  /*3570*/  FMUL.FTZ R192, R116, UR10 ;  /* 0x0000000a74c07c20 */ /* 0x000fe20008410000 */
[----:B------:R-:W-:Y:S01]  /*3580*/  FSEL R210, R111, -INF , !P2 ;  /* 0xff8000006fd27808 */ /* 0x000fe20005000000 */
[----:B------:R-:W-:Y:S01]  /*3590*/  FADD.FTZ R195, R26, -R195 ;  /* 0x800000c31ac37221 */ /* 0x000fe20000010000 */
[----:B------:R-:W-:Y:S01]  /*35a0*/  FSEL R212, R114, -INF , !P4 ;  /* 0xff80000072d47808 */ /* 0x000fe20006000000 */
[----:B------:R-:W-:Y:S01]  /*35b0*/  FFMA.FTZ R26, R200, UR4, -R225 ;  /* 0x00000004c81a7c23 */ /* 0x000fe200080108e1 */
[----:B------:R-:W-:Y:S01]  /*35c0*/  ISETP.GT.AND P6, PT, R193, 0x51, PT ;  /* 0x00000051c100780c */ /* 0x000fe20003fc4270 */
[----:B------:R-:W-:Y:S01]  /*35d0*/  VIADD R200, R9, 0x1c ;  /* 0x0000001c09c87836 */ /* 0x000fe20000000000 */
[C---:B------:R-:W-:Y:S01]  /*35e0*/  ISETP.GT.AND P2, PT, R193.reuse, 0x58, PT ;  /* 0x00000058c100780c */ /* 0x040fe20003f44270 */
[----:B------:R-:W-:Y:S01]  /*35f0*/  SHFL.IDX PT, R225, R15, R9, 0x1f ;  /* 0x00001f090fe17589 */ /* 0x000fe200000e0000 */
[----:B------:R-:W-:Y:S01]  /*3600*/  ISETP.GT.AND P4, PT, R193, 0x59, PT ;  /* 0x00000059c100780c */ /* 0x000fe20003f84270 */
[----:B------:R-:W-:Y:S01]  /*3610*/  FMUL.FTZ R193, R113, R194 ;  /* 0x000000c271c17220 */ /* 0x000fe20000410000 */
[----:B------:R-:W-:Y:S01]  /*3620*/  FMUL.FTZ R194, R117, UR10 ;  /* 0x0000000a75c27c20 */ /* 0x000fe20008410000 */
[C---:B------:R-:W-:Y:S01]  /*3630*/  VIADD R117, R9.reuse, 0x8 ;  /* 0x0000000809757836 */ /* 0x040fe20000000000 */
[----:B------:R-:W1:Y:S01]  /*3640*/  SHFL.IDX PT, R229, R17, R200, 0x1f ;  /* 0x00001fc811e57589 */ /* 0x000e6200000e0000 */
[----:B------:R-:W-:Y:S01]  /*3650*/  FMUL.FTZ R116, R24, R193 ;  /* 0x000000c118747220 */ /* 0x000fe20000410000 */
[----:B------:R-:W-:Y:S01]  /*3660*/  VIADD R193, R9, 0x4 ;  /* 0x0000000409c17836 */ /* 0x000fe20000000000 */
[----:B------:R-:W3:Y:S01]  /*3670*/  MUFU.TANH R192, R192 ;  /* 0x000000c000c07308 */ /* 0x000ee20000002400 */
[----:B------:R-:W4:Y:S04]  /*3680*/  SHFL.IDX PT, R228, R17, R117, 0x1f ;  /* 0x00001f7511e47589 */ /* 0x000f2800000e0000 */
[----:B------:R-:W5:Y:S03]  /*3690*/  SHFL.IDX PT, R24, R17, R193, 0x1f ;  /* 0x00001fc111187589 */ /* 0x000f6600000e0000 */
[----:B------:R-:W3:Y:S01]  /*36a0*/  MUFU.TANH R194, R194 ;  /* 0x000000c200c27308 */ /* 0x000ee20000002400 */
[----:B------:R-:W3:Y:S04]  /*36b0*/  SHFL.IDX PT, R227, R14, R117, 0x1f ;  /* 0x00001f750ee37589 */ /* 0x000ee800000e0000 */
[----:B------:R-:W3:Y:S01]  /*36c0*/  SHFL.IDX PT, R234, R190, R193, 0x1f ;  /* 0x00001fc1beea7589 */ /* 0x000ee200000e0000 */
[----:B--2---:R-:W-:Y:S01]  /*36d0*/  FMUL.FTZ R195, R104, R195 ;  /* 0x000000c368c37220 */ /* 0x004fe20000410000 */
[----:B------:R-:W-:Y:S01]  /*36e0*/  FADD.FTZ R29, R29, -R232 ;  /* 0x800000e81d1d7221 */ /* 0x000fe20000010000 */
[----:B------:R-:W-:Y:S01]  /*36f0*/  MUFU.EX2 R26, R26 ;  /* 0x0000001a001a7308 */ /* 0x000fe20000000800 */
[----:B------:R-:W-:Y:S01]  /*3700*/  LDS R12, [R12+0x380] ;  /* 0x000380000c0c7984 */ /* 0x000fe20000000800 */
[--C-:B-1----:R-:W-:Y:S01]  /*3710*/  FFMA.FTZ R92, R92, UR4, -R229.reuse ;  /* 0x000000045c5c7c23 */ /* 0x102fe200080108e5 */
[----:B------:R-:W-:Y:S01]  /*3720*/  FFMA.FTZ R207, R207, UR4, -R229 ;  /* 0x00000004cfcf7c23 */ /* 0x000fe200080108e5 */
[--C-:B------:R-:W-:Y:S01]  /*3730*/  FFMA.FTZ R229, R206, UR4, -R225.reuse ;  /* 0x00000004cee57c23 */ /* 0x100fe200080108e1 */
[----:B------:R-:W-:Y:S01]  /*3740*/  FFMA.FTZ R206, R222, UR4, -R225 ;  /* 0x00000004dece7c23 */ /* 0x000fe200080108e1 */
[--C-:B----4-:R-:W-:Y:S01]  /*3750*/  FFMA.FTZ R198, R198, UR4, -R228.reuse ;  /* 0x00000004c6c67c23 */ /* 0x110fe200080108e4 */
[----:B------:R-:W-:Y:S01]  /*3760*/  FFMA.FTZ R219, R219, UR4, -R228 ;  /* 0x00000004dbdb7c23 */ /* 0x000fe200080108e4 */
[----:B------:R-:W-:Y:S01]  /*3770*/  MUFU.EX2 R209, R209 ;  /* 0x000000d100d17308 */ /* 0x000fe20000000800 */
[----:B------:R-:W1:Y:S01]  /*3780*/  SHFL.IDX PT, R228, R15, R117, 0x1f ;  /* 0x00001f750fe47589 */ /* 0x000e6200000e0000 */
[--C-:B-----5:R-:W-:Y:S01]  /*3790*/  FFMA.FTZ R119, R197, UR4, -R24.reuse ;  /* 0x00000004c5777c23 */ /* 0x120fe20008010818 */
[----:B------:R-:W-:Y:S01]  /*37a0*/  FFMA.FTZ R224, R224, UR4, -R24 ;  /* 0x00000004e0e07c23 */ /* 0x000fe20008010818 */
[----:B------:R-:W-:-:S02]  /*37b0*/  VIADD R197, R9, 0x14 ;  /* 0x0000001409c57836 */ /* 0x000fc40000000000 */
[--C-:B---3--:R-:W-:Y:S01]  /*37c0*/  FFMA.FTZ R103, R103, UR4, -R227.reuse ;  /* 0x0000000467677c23 */ /* 0x108fe200080108e3 */
[----:B------:R-:W-:Y:S01]  /*37d0*/  FFMA.FTZ R215, R215, UR4, -R227 ;  /* 0x00000004d7d77c23 */ /* 0x000fe200080108e3 */
[----:B------:R2:W-:Y:S01]  /*37e0*/  MUFU.EX2 R24, R198 ;  /* 0x000000c600187308 */ /* 0x0005e20000000800 */
[----:B------:R-:W3:Y:S04]  /*37f0*/  SHFL.IDX PT, R231, R17, R197, 0x1f ;  /* 0x00001fc511e77589 */ /* 0x000ee800000e0000 */
[----:B------:R-:W4:Y:S01]  /*3800*/  SHFL.IDX PT, R225, R15, R197, 0x1f ;  /* 0x00001fc50fe17589 */ /* 0x000f2200000e0000 */
[----:B------:R-:W-:Y:S01]  /*3810*/  FMUL.FTZ R195, R19, R195 ;  /* 0x000000c313c37220 */ /* 0x000fe20000410000 */
[----:B------:R-:W-:Y:S01]  /*3820*/  FADD.FTZ R232, R31, -R232 ;  /* 0x800000e81fe87221 */ /* 0x000fe20000010000 */
[----:B------:R-:W-:Y:S01]  /*3830*/  FADD.FTZ R27, R27, -R234 ;  /* 0x800000ea1b1b7221 */ /* 0x000fe20000010000 */
[----:B--2---:R-:W-:-:S02]  /*3840*/  VIADD R198, R9, 0x18 ;  /* 0x0000001809c67836 */ /* 0x004fc40000000000 */
[--C-:B------:R-:W-:Y:S01]  /*3850*/  FADD.FTZ R32, R32, -R233.reuse ;  /* 0x800000e920207221 */ /* 0x100fe20000010000 */
[----:B------:R-:W-:Y:S01]  /*3860*/  FADD.FTZ R34, R34, -R233 ;  /* 0x800000e922227221 */ /* 0x000fe20000010000 */
[----:B------:R-:W-:Y:S01]  /*3870*/  FFMA.FTZ R77, -R77, R77, 1 ;  /* 0x3f8000004d4d7423 */ /* 0x000fe2000001014d */
[----:B------:R-:W-:Y:S01]  /*3880*/  FFMA.FTZ R76, -R76, R76, 1 ;  /* 0x3f8000004c4c7423 */ /* 0x000fe2000001014c */
[----:B------:R-:W2:Y:S01]  /*3890*/  SHFL.IDX PT, R226, R17, R198, 0x1f ;  /* 0x00001fc611e27589 */ /* 0x000ea200000e0000 */
[----:B------:R-:W-:Y:S01]  /*38a0*/  MUFU.EX2 R92, R92 ;  /* 0x0000005c005c7308 */ /* 0x000fe20000000800 */
[--C-:B-1----:R-:W-:Y:S02]  /*38b0*/  FFMA.FTZ R204, R204, UR4, -R228.reuse ;  /* 0x00000004cccc7c23 */ /* 0x102fe400080108e4 */
[----:B------:R-:W1:Y:S04]  /*38c0*/  SHFL.IDX PT, R17, R15, R193, 0x1f ;  /* 0x00001fc10f117589 */ /* 0x000e6800000e0000 */
[----:B------:R-:W-:Y:S01]  /*38d0*/  SHFL.IDX PT, R227, R14, R198, 0x1f ;  /* 0x00001fc60ee37589 */ /* 0x000fe200000e0000 */
[----:B------:R-:W-:Y:S01]  /*38e0*/  MUFU.EX2 R207, R207 ;  /* 0x000000cf00cf7308 */ /* 0x000fe20000000800 */
[--C-:B---3--:R-:W-:Y:S01]  /*38f0*/  FFMA.FTZ R93, R93, UR4, -R231.reuse ;  /* 0x000000045d5d7c23 */ /* 0x108fe200080108e7 */
[----:B------:R-:W-:Y:S01]  /*3900*/  FFMA.FTZ R208, R208, UR4, -R231 ;  /* 0x00000004d0d07c23 */ /* 0x000fe200080108e7 */
[----:B------:R-:W-:Y:S01]  /*3910*/  FFMA.FTZ R231, R96, UR4, -R228 ;  /* 0x0000000460e77c23 */ /* 0x000fe200080108e4 */
[--C-:B----4-:R-:W-:Y:S01]  /*3920*/  FFMA.FTZ R99, R99, UR4, -R225.reuse ;  /* 0x0000000463637c23 */ /* 0x110fe200080108e1 */
[----:B------:R-:W-:Y:S01]  /*3930*/  FFMA.FTZ R217, R217, UR4, -R225 ;  /* 0x00000004d9d97c23 */ /* 0x000fe200080108e1 */
[----:B------:R-:W3:Y:S02]  /*3940*/  SHFL.IDX PT, R228, R14, R193, 0x1f ;  /* 0x00001fc10ee47589 */ /* 0x000ee400000e0000 */
[----:B------:R-:W4:Y:S02]  /*3950*/  MUFU.EX2 R19, R224 ;  /* 0x000000e000137308 */ /* 0x000f240000000800 */
[----:B------:R-:W5:Y:S01]  /*3960*/  SHFL.IDX PT, R225, R14, R199, 0x1f ;  /* 0x00001fc70ee17589 */ /* 0x000f6200000e0000 */
[--C-:B--2---:R-:W-:Y:S01]  /*3970*/  FFMA.FTZ R95, R95, UR4, -R226.reuse ;  /* 0x000000045f5f7c23 */ /* 0x104fe200080108e2 */
[----:B------:R-:W-:-:S04]  /*3980*/  FFMA.FTZ R205, R205, UR4, -R226 ;  /* 0x00000004cdcd7c23 */ /* 0x000fc800080108e2 */
[----:B------:R-:W2:Y:S01]  /*3990*/  MUFU.EX2 R31, R219 ;  /* 0x000000db001f7308 */ /* 0x000ea20000000800 */
[----:B------:R-:W4:Y:S01]  /*39a0*/  SHFL.IDX PT, R226, R15, R199, 0x1f ;  /* 0x00001fc70fe27589 */ /* 0x000f2200000e0000 */
[--C-:B-1----:R-:W-:Y:S01]  /*39b0*/  FFMA.FTZ R222, R98, UR4, -R17.reuse ;  /* 0x0000000462de7c23 */ /* 0x102fe20008010811 */
[----:B------:R-:W-:Y:S02]  /*39c0*/  FFMA.FTZ R203, R203, UR4, -R17 ;  /* 0x00000004cbcb7c23 */ /* 0x000fe40008010811 */
[----:B------:R-:W1:Y:S03]  /*39d0*/  SHFL.IDX PT, R98, R15, R198, 0x1f ;  /* 0x00001fc60f627589 */ /* 0x000e6600000e0000 */
[----:B------:R5:W-:Y:S01]  /*39e0*/  MUFU.EX2 R96, R222 ;  /* 0x000000de00607308 */ /* 0x000be20000000800 */
[----:B---3--:R-:W-:-:S07]  /*39f0*/  FFMA.FTZ R102, R102, UR4, -R228 ;  /* 0x0000000466667c23 */ /* 0x008fce00080108e4 */
[----:B------:R3:W-:Y:S01]  /*3a00*/  MUFU.EX2 R17, R229 ;  /* 0x000000e500117308 */ /* 0x0007e20000000800 */
[----:B-----5:R-:W5:Y:S01]  /*3a10*/  SHFL.IDX PT, R222, R14, R9, 0x1f ;  /* 0x00001f090ede7589 */ /* 0x020f6200000e0000 */
[----:B------:R-:W-:Y:S01]  /*3a20*/  FFMA.FTZ R216, R216, UR4, -R228 ;  /* 0x00000004d8d87c23 */ /* 0x000fe200080108e4 */
[--C-:B------:R-:W-:Y:S01]  /*3a30*/  FFMA.FTZ R220, R220, UR4, -R225.reuse ;  /* 0x00000004dcdc7c23 */ /* 0x100fe200080108e1 */
[----:B------:R-:W-:Y:S01]  /*3a40*/  FFMA.FTZ R212, R212, UR4, -R225 ;  /* 0x00000004d4d47c23 */ /* 0x000fe200080108e1 */
[----:B------:R-:W-:Y:S02]  /*3a50*/  FSEL R225, R191, -INF , !P5 ;  /* 0xff800000bfe17808 */ /* 0x000fe40006800000 */
[----:B------:R-:W-:Y:S01]  /*3a60*/  FSEL R228, R192, -INF , !P1 ;  /* 0xff800000c0e47808 */ /* 0x000fe20004800000 */
[----:B------:R-:W-:Y:S01]  /*3a70*/  MUFU.EX2 R95, R95 ;  /* 0x0000005f005f7308 */ /* 0x000fe20000000800 */
[--C-:B----4-:R-:W-:Y:S01]  /*3a80*/  FFMA.FTZ R230, R230, UR4, -R226.reuse ;  /* 0x00000004e6e67c23 */ /* 0x110fe200080108e2 */
[----:B------:R-:W-:Y:S01]  /*3a90*/  FFMA.FTZ R218, R218, UR4, -R226 ;  /* 0x00000004dada7c23 */ /* 0x000fe200080108e2 */
[----:B---3--:R3:W4:Y:S01]  /*3aa0*/  SHFL.IDX PT, R229, R15, R200, 0x1f ;  /* 0x00001fc80fe57589 */ /* 0x00872200000e0000 */
[--C-:B------:R-:W-:Y:S01]  /*3ab0*/  FFMA.FTZ R228, R228, UR4, -R227.reuse ;  /* 0x00000004e4e47c23 */ /* 0x100fe200080108e3 */
[--C-:B-1----:R-:W-:Y:S01]  /*3ac0*/  FFMA.FTZ R100, R100, UR4, -R98.reuse ;  /* 0x0000000464647c23 */ /* 0x102fe20008010862 */
[----:B------:R-:W-:Y:S01]  /*3ad0*/  FFMA.FTZ R213, R213, UR4, -R98 ;  /* 0x00000004d5d57c23 */ /* 0x000fe20008010862 */
[----:B------:R-:W1:Y:S01]  /*3ae0*/  SHFL.IDX PT, R226, R14, R118, 0x1f ;  /* 0x00001f760ee27589 */ /* 0x000e6200000e0000 */
[----:B------:R2:W-:Y:S08]  /*3af0*/  MUFU.EX2 R98, R230 ;  /* 0x000000e600627308 */ /* 0x0005f00000000800 */
[----:B---3--:R3:W-:Y:S01]  /*3b00*/  MUFU.EX2 R15, R231 ;  /* 0x000000e7000f7308 */ /* 0x0087e20000000800 */
[--C-:B-----5:R-:W-:Y:S01]  /*3b10*/  FFMA.FTZ R101, R101, UR4, -R222.reuse ;  /* 0x0000000465657c23 */ /* 0x120fe200080108de */
[----:B------:R-:W-:Y:S01]  /*3b20*/  FFMA.FTZ R214, R214, UR4, -R222 ;  /* 0x00000004d6d67c23 */ /* 0x000fe200080108de */
[----:B--2---:R-:W-:Y:S01]  /*3b30*/  FSEL R230, R196, -INF , !P2 ;  /* 0xff800000c4e67808 */ /* 0x004fe20005000000 */
[----:B------:R-:W2:Y:S04]  /*3b40*/  SHFL.IDX PT, R222, R14, R197, 0x1f ;  /* 0x00001fc50ede7589 */ /* 0x000ea800000e0000 */
[----:B------:R-:W-:Y:S01]  /*3b50*/  FFMA.FTZ R227, R230, UR4, -R227 ;  /* 0x00000004e6e37c23 */ /* 0x000fe200080108e3 */
[----:B---3--:R-:W-:Y:S01]  /*3b60*/  SHFL.IDX PT, R231, R190, R117, 0x1f ;  /* 0x00001f75bee77589 */ /* 0x008fe200000e0000 */
[----:B------:R-:W-:Y:S01]  /*3b70*/  FFMA.FTZ R219, -R18, R18, 1 ;  /* 0x3f80000012db7423 */ /* 0x000fe20000010112 */
[--C-:B----4-:R-:W-:Y:S01]  /*3b80*/  FFMA.FTZ R223, R223, UR4, -R229.reuse ;  /* 0x00000004dfdf7c23 */ /* 0x110fe200080108e5 */
[----:B------:R-:W-:Y:S01]  /*3b90*/  FFMA.FTZ R211, R211, UR4, -R229 ;  /* 0x00000004d3d37c23 */ /* 0x000fe200080108e5 */
[----:B------:R-:W-:Y:S01]  /*3ba0*/  FSEL R229, R115, -INF , !P6 ;  /* 0xff80000073e57808 */ /* 0x000fe20007000000 */
[----:B------:R-:W-:Y:S01]  /*3bb0*/  SHFL.IDX PT, R230, R190, R197, 0x1f ;  /* 0x00001fc5bee67589 */ /* 0x000fe200000e0000 */
[--C-:B-1----:R-:W-:Y:S01]  /*3bc0*/  FFMA.FTZ R235, R235, UR4, -R226.reuse ;  /* 0x00000004ebeb7c23 */ /* 0x102fe200080108e2 */
[----:B------:R-:W-:Y:S01]  /*3bd0*/  FFMA.FTZ R210, R210, UR4, -R226 ;  /* 0x00000004d2d27c23 */ /* 0x000fe200080108e2 */
[----:B------:R-:W-:Y:S01]  /*3be0*/  FMUL.FTZ R32, R94, R32 ;  /* 0x000000205e207220 */ /* 0x000fe20000410000 */
[----:B------:R1:W3:Y:S01]  /*3bf0*/  SHFL.IDX PT, R226, R14, R200, 0x1f ;  /* 0x00001fc80ee27589 */ /* 0x0002e200000e0000 */
[----:B------:R4:W-:Y:S08]  /*3c00*/  MUFU.EX2 R13, R235 ;  /* 0x000000eb000d7308 */ /* 0x0009f00000000800 */
[----:B------:R-:W-:Y:S01]  /*3c10*/  MUFU.EX2 R93, R93 ;  /* 0x0000005d005d7308 */ /* 0x000fe20000000800 */
[----:B----4-:R-:W4:Y:S07]  /*3c20*/  LDL R235, [R1+0x10] ;  /* 0x0000100001eb7983 */ /* 0x010f2e0000100800 */
[----:B-1----:R2:W-:Y:S08]  /*3c30*/  MUFU.EX2 R14, R223 ;  /* 0x000000df000e7308 */ /* 0x0025f00000000800 */
[----:B------:R-:W-:Y:S01]  /*3c40*/  MUFU.EX2 R208, R208 ;  /* 0x000000d000d07308 */ /* 0x000fe20000000800 */
[--C-:B--2---:R-:W-:Y:S01]  /*3c50*/  FFMA.FTZ R223, R225, UR4, -R222.reuse ;  /* 0x00000004e1df7c23 */ /* 0x104fe200080108de */
[----:B------:R-:W-:Y:S01]  /*3c60*/  FFMA.FTZ R222, R229, UR4, -R222 ;  /* 0x00000004e5de7c23 */ /* 0x000fe200080108de */
[----:B------:R-:W-:-:S02]  /*3c70*/  FSEL R225, R194, -INF , !P3 ;  /* 0xff800000c2e17808 */ /* 0x000fc40005800000 */
[----:B------:R-:W-:-:S03]  /*3c80*/  FSEL R229, R201, -INF , !P4 ;  /* 0xff800000c9e57808 */ /* 0x000fc60006000000 */
[--C-:B---3--:R-:W-:Y:S01]  /*3c90*/  FFMA.FTZ R225, R225, UR4, -R226.reuse ;  /* 0x00000004e1e17c23 */ /* 0x108fe200080108e2 */
[----:B------:R-:W-:Y:S01]  /*3ca0*/  FFMA.FTZ R78, -R78, R78, 1 ;  /* 0x3f8000004e4e7423 */ /* 0x000fe2000001014e */
[----:B------:R-:W-:Y:S01]  /*3cb0*/  FFMA.FTZ R226, R229, UR4, -R226 ;  /* 0x00000004e5e27c23 */ /* 0x000fe200080108e2 */
[----:B------:R-:W-:Y:S01]  /*3cc0*/  FFMA.FTZ R80, -R80, R80, 1 ;  /* 0x3f80000050507423 */ /* 0x000fe20000010150 */
[----:B------:R-:W-:Y:S01]  /*3cd0*/  SHFL.IDX PT, R229, R190, R198, 0x1f ;  /* 0x00001fc6bee57589 */ /* 0x000fe200000e0000 */
[----:B------:R-:W-:Y:S03]  /*3ce0*/  MUFU.EX2 R203, R203 ;  /* 0x000000cb00cb7308 */ /* 0x000fe60000000800 */
[----:B------:R-:W1:Y:S01]  /*3cf0*/  SHFL.IDX PT, R190, R190, R200, 0x1f ;  /* 0x00001fc8bebe7589 */ /* 0x000e6200000e0000 */
[----:B------:R-:W-:-:S04]  /*3d00*/  FADD.FTZ R28, R28, -R231 ;  /* 0x800000e71c1c7221 */ /* 0x000fc80000010000 */
[----:B------:R-:W2:Y:S01]  /*3d10*/  MUFU.EX2 R18, R221 ;  /* 0x000000dd00127308 */ /* 0x000ea20000000800 */
[----:B------:R-:W-:-:S07]  /*3d20*/  FADD.FTZ R30, R30, -R231 ;  /* 0x800000e71e1e7221 */ /* 0x000fce0000010000 */
        /* <DEDUP_REMOVED lines=12> */
[----:B------:R-:W-:Y:S01]  /*3df0*/  FFMA.FTZ R27, -R22, R22, 1 ;  /* 0x3f800000161b7423 */ /* 0x000fe20000010116 */
[----:B------:R-:W-:Y:S01]  /*3e00*/  FFMA.FTZ R22, -R23, R23, 1 ;  /* 0x3f80000017167423 */ /* 0x000fe20000010117 */
[----:B------:R-:W-:Y:S01]  /*3e10*/  FMUL.FTZ R23, R31, R30 ;  /* 0x0000001e1f177220 */ /* 0x000fe20000410000 */
[----:B------:R-:W-:-:S02]  /*3e20*/  FMUL.FTZ R28, R26, R29 ;  /* 0x0000001d1a1c7220 */ /* 0x000fc40000410000 */
[----:B------:R-:W-:Y:S01]  /*3e30*/  MUFU.EX2 R100, R100 ;  /* 0x0000006400647308 */ /* 0x000fe20000000800 */
[----:B------:R-:W-:Y:S01]  /*3e40*/  FMUL.FTZ R22, R22, R23 ;  /* 0x0000001716167220 */ /* 0x000fe20000410000 */
[----:B------:R-:W-:Y:S01]  /*3e50*/  FMUL.FTZ R23, R27, R28 ;  /* 0x0000001c1b177220 */ /* 0x000fe20000410000 */
[----:B--2---:R-:W-:Y:S01]  /*3e60*/  FMUL.FTZ R27, R18, R232 ;  /* 0x000000e8121b7220 */ /* 0x004fe20000410000 */
[----:B------:R-:W-:-:S04]  /*3e70*/  FFMA.FTZ R30, -R72, R72, 1 ;  /* 0x3f800000481e7423 */ /* 0x000fc80000010148 */
[----:B------:R-:W-:Y:S01]  /*3e80*/  FMUL.FTZ R30, R30, R27 ;  /* 0x0000001b1e1e7220 */ /* 0x000fe20000410000 */
[----:B------:R-:W-:Y:S01]  /*3e90*/  MUFU.EX2 R213, R213 ;  /* 0x000000d500d57308 */ /* 0x000fe20000000800 */
[----:B------:R-:W-:-:S07]  /*3ea0*/  FFMA.FTZ R29, -R73, R73, 1 ;  /* 0x3f800000491d7423 */ /* 0x000fce0000010149 */
[----:B------:R-:W1:Y:S01]  /*3eb0*/  MUFU.EX2 R27, R205 ;  /* 0x000000cd001b7308 */ /* 0x000e620000000800 */
[----:B------:R-:W-:Y:S01]  /*3ec0*/  FMUL.FTZ R29, R29, R32 ;  /* 0x000000201d1d7220 */ /* 0x000fe20000410000 */
[--C-:B------:R-:W-:Y:S01]  /*3ed0*/  FADD.FTZ R36, R36, -R229.reuse ;  /* 0x800000e524247221 */ /* 0x100fe20000010000 */
[----:B------:R-:W-:Y:S01]  /*3ee0*/  FFMA.FTZ R32, -R75, R75, 1 ;  /* 0x3f8000004b207423 */ /* 0x000fe2000001014b */
[----:B------:R-:W-:Y:S01]  /*3ef0*/  FMUL.FTZ R73, R209, R34 ;  /* 0x00000022d1497220 */ /* 0x000fe20000410000 */
[----:B------:R-:W-:Y:S01]  /*3f00*/  FADD.FTZ R38, R38, -R229 ;  /* 0x800000e526267221 */ /* 0x000fe20000010000 */
[----:B------:R-:W-:Y:S02]  /*3f10*/  FMUL.FTZ R72, R95, R36 ;  /* 0x000000245f487220 */ /* 0x000fe40000410000 */
[----:B------:R-:W-:Y:S01]  /*3f20*/  FMUL.FTZ R32, R32, R73 ;  /* 0x0000004920207220 */ /* 0x000fe20000410000 */
[----:B------:R-:W-:Y:S01]  /*3f30*/  FFMA.FTZ R36, -R79, R79, 1 ;  /* 0x3f8000004f247423 */ /* 0x000fe2000001014f */
[----:B------:R-:W-:Y:S01]  /*3f40*/  MUFU.EX2 R206, R206 ;  /* 0x000000ce00ce7308 */ /* 0x000fe20000000800 */
[----:B-1----:R-:W-:Y:S01]  /*3f50*/  FMUL.FTZ R73, R27, R38 ;  /* 0x000000261b497220 */ /* 0x002fe20000410000 */
[----:B------:R-:W-:-:S06]  /*3f60*/  FMUL.FTZ R38, R77, R72 ;  /* 0x000000484d267220 */ /* 0x000fcc0000410000 */
[----:B------:R-:W-:Y:S01]  /*3f70*/  MUFU.EX2 R99, R99 ;  /* 0x0000006300637308 */ /* 0x000fe20000000800 */
[----:B------:R-:W1:Y:S01]  /*3f80*/  SHFL.IDX PT, R72, R12, R118, 0x1f ;  /* 0x00001f760c487589 */ /* 0x000e6200000e0000 */
[----:B------:R-:W-:-:S03]  /*3f90*/  FMUL.FTZ R36, R36, R73 ;  /* 0x0000004924247220 */ /* 0x000fc60000410000 */
[----:B------:R-:W2:Y:S01]  /*3fa0*/  SHFL.IDX PT, R73, R12, R198, 0x1f ;  /* 0x00001fc60c497589 */ /* 0x000ea200000e0000 */
[--C-:B------:R-:W-:Y:S01]  /*3fb0*/  FADD.FTZ R33, R33, -R230.reuse ;  /* 0x800000e621217221 */ /* 0x100fe20000010000 */
[----:B------:R-:W-:Y:S01]  /*3fc0*/  FADD.FTZ R35, R35, -R230 ;  /* 0x800000e623237221 */ /* 0x000fe20000010000 */
[----:B------:R-:W-:Y:S01]  /*3fd0*/  FFMA.FTZ R34, -R74, R74, 1 ;  /* 0x3f8000004a227423 */ /* 0x000fe2000001014a */
[----:B------:R-:W-:Y:S01]  /*3fe0*/  MUFU.EX2 R217, R217 ;  /* 0x000000d900d97308 */ /* 0x000fe20000000800 */
[----:B------:R-:W-:Y:S01]  /*3ff0*/  FMUL.FTZ R33, R93, R33 ;  /* 0x000000215d217220 */ /* 0x000fe20000410000 */
[----:B------:R-:W-:-:S03]  /*4000*/  FMUL.FTZ R35, R208, R35 ;  /* 0x00000023d0237220 */ /* 0x000fc60000410000 */
[----:B------:R-:W-:Y:S01]  /*4010*/  FMUL.FTZ R34, R34, R33 ;  /* 0x0000002122227220 */ /* 0x000fe20000410000 */
[----:B------:R-:W-:Y:S01]  /*4020*/  FMUL.FTZ R33, R76, R35 ;  /* 0x000000234c217220 */ /* 0x000fe20000410000 */
[----:B------:R-:W-:Y:S01]  /*4030*/  SHFL.IDX PT, R28, R12, R193, 0x1f ;  /* 0x00001fc10c1c7589 */ /* 0x000fe200000e0000 */
[----:B------:R-:W-:Y:S03]  /*4040*/  MUFU.EX2 R101, R101 ;  /* 0x0000006500657308 */ /* 0x000fe60000000800 */
[----:B------:R-:W3:Y:S04]  /*4050*/  SHFL.IDX PT, R35, R12, R9, 0x1f ;  /* 0x00001f090c237589 */ /* 0x000ee800000e0000 */
[----:B------:R-:W-:Y:S01]  /*4060*/  SHFL.IDX PT, R77, R12, R117, 0x1f ;  /* 0x00001f750c4d7589 */ /* 0x000fe200000e0000 */
[----:B------:R-:W-:Y:S01]  /*4070*/  FFMA.FTZ R87, -R87, R87, 1 ;  /* 0x3f80000057577423 */ /* 0x000fe20000010157 */
[----:B------:R-:W-:Y:S01]  /*4080*/  FFMA.FTZ R187, -R187, R187, 1 ;  /* 0x3f800000bbbb7423 */ /* 0x000fe200000101bb */
[----:B------:R-:W-:Y:S01]  /*4090*/  FFMA.FTZ R186, -R186, R186, 1 ;  /* 0x3f800000baba7423 */ /* 0x000fe200000101ba */
[----:B------:R-:W-:Y:S01]  /*40a0*/  SHFL.IDX PT, R75, R12, R199, 0x1f ;  /* 0x00001fc70c4b7589 */ /* 0x000fe200000e0000 */
[----:B------:R-:W-:Y:S03]  /*40b0*/  MUFU.EX2 R102, R102 ;  /* 0x0000006600667308 */ /* 0x000fe60000000800 */
[----:B------:R-:W5:Y:S04]  /*40c0*/  SHFL.IDX PT, R76, R12, R197, 0x1f ;  /* 0x00001fc50c4c7589 */ /* 0x000f6800000e0000 */
[----:B------:R1:W-:Y:S01]  /*40d0*/  SHFL.IDX PT, R74, R12, R200, 0x1f ;  /* 0x00001fc80c4a7589 */ /* 0x0003e200000e0000 */
[----:B------:R-:W-:Y:S01]  /*40e0*/  FFMA.FTZ R184, -R184, R184, 1 ;  /* 0x3f800000b8b87423 */ /* 0x000fe200000101b8 */
[----:B------:R-:W-:Y:S01]  /*40f0*/  MUFU.EX2 R119, R119 ;  /* 0x0000007700777308 */ /* 0x000fe20000000800 */
[----:B-1----:R-:W-:Y:S01]  /*4100*/  FADD.FTZ R12, R45, -R72 ;  /* 0x800000482d0c7221 */ /* 0x002fe20000010000 */
[----:B--2---:R-:W-:-:S06]  /*4110*/  FADD.FTZ R45, R52, -R73 ;  /* 0x80000049342d7221 */ /* 0x004fcc0000010000 */
[----:B------:R-:W-:Y:S01]  /*4120*/  MUFU.EX2 R103, R103 ;  /* 0x0000006700677308 */ /* 0x000fe20000000800 */
[----:B------:R1:W2:Y:S01]  /*4130*/  LDS R52, [R11+0x380] ;  /* 0x000380000b347984 */ /* 0x0002a20000000800 */
[----:B------:R-:W-:Y:S01]  /*4140*/  FMUL.FTZ R37, R92, R37 ;  /* 0x000000255c257220 */ /* 0x000fe20000410000 */
[----:B------:R-:W-:Y:S01]  /*4150*/  FMUL.FTZ R79, R207, R39 ;  /* 0x00000027cf4f7220 */ /* 0x000fe20000410000 */
[--C-:B---3--:R-:W-:Y:S02]  /*4160*/  FADD.FTZ R40, R40, -R35.reuse ;  /* 0x8000002328287221 */ /* 0x108fe40000010000 */
[----:B------:R-:W-:Y:S01]  /*4170*/  FMUL.FTZ R39, R78, R37 ;  /* 0x000000254e277220 */ /* 0x000fe20000410000 */
[----:B------:R-:W-:Y:S01]  /*4180*/  FMUL.FTZ R37, R80, R79 ;  /* 0x0000004f50257220 */ /* 0x000fe20000410000 */
[----:B------:R-:W-:Y:S02]  /*4190*/  FADD.FTZ R79, R42, -R35 ;  /* 0x800000232a4f7221 */ /* 0x000fe40000010000 */
[----:B------:R-:W3:Y:S01]  /*41a0*/  MUFU.EX2 R35, R202 ;  /* 0x000000ca00237308 */ /* 0x000ee20000000800 */
[--C-:B------:R-:W-:Y:S01]  /*41b0*/  FADD.FTZ R41, R41, -R28.reuse ;  /* 0x8000001c29297221 */ /* 0x100fe20000010000 */
[----:B------:R-:W-:Y:S01]  /*41c0*/  FADD.FTZ R28, R43, -R28 ;  /* 0x8000001c2b1c7221 */ /* 0x000fe20000010000 */
[----:B-----5:R-:W-:Y:S01]  /*41d0*/  FADD.FTZ R42, R49, -R76 ;  /* 0x8000004c312a7221 */ /* 0x020fe20000010000 */
[--C-:B------:R-:W-:Y:S01]  /*41e0*/  FADD.FTZ R43, R48, -R75.reuse ;  /* 0x8000004b302b7221 */ /* 0x100fe20000010000 */
[----:B------:R-:W-:Y:S01]  /*41f0*/  FADD.FTZ R72, R47, -R72 ;  /* 0x800000482f487221 */ /* 0x000fe20000010000 */
[----:B------:R-:W-:Y:S01]  /*4200*/  FMUL.FTZ R49, R203, R28 ;  /* 0x0000001ccb317220 */ /* 0x000fe20000410000 */
[----:B------:R-:W-:Y:S01]  /*4210*/  FADD.FTZ R75, R50, -R75 ;  /* 0x8000004b324b7221 */ /* 0x000fe20000010000 */
[----:B------:R-:W-:-:S02]  /*4220*/  FADD.FTZ R76, R51, -R76 ;  /* 0x8000004c334c7221 */ /* 0x000fc40000010000 */
[----:B-1----:R-:W-:Y:S01]  /*4230*/  FMUL.FTZ R11, R84, R49 ;  /* 0x00000031540b7220 */ /* 0x002fe20000410000 */
[----:B------:R-:W-:Y:S01]  /*4240*/  FMUL.FTZ R49, R97, R12 ;  /* 0x0000000c61317220 */ /* 0x000fe20000410000 */
[----:B------:R-:W-:Y:S01]  /*4250*/  FFMA.FTZ R51, -R88, R88, 1 ;  /* 0x3f80000058337423 */ /* 0x000fe20000010158 */
[----:B------:R-:W-:Y:S01]  /*4260*/  FMUL.FTZ R12, R218, R75 ;  /* 0x0000004bda0c7220 */ /* 0x000fe20000410000 */
[----:B---3--:R-:W-:-:S04]  /*4270*/  FMUL.FTZ R72, R35, R72 ;  /* 0x0000004823487220 */ /* 0x008fc80000410000 */
[----:B------:R-:W-:Y:S01]  /*4280*/  FMUL.FTZ R51, R51, R72 ;  /* 0x0000004833337220 */ /* 0x000fe20000410000 */
[--C-:B------:R-:W-:Y:S01]  /*4290*/  FADD.FTZ R44, R44, -R77.reuse ;  /* 0x8000004d2c2c7221 */ /* 0x100fe20000010000 */
[----:B--2---:R-:W1:Y:S04]  /*42a0*/  SHFL.IDX PT, R75, R52, R9, 0x1f ;  /* 0x00001f09344b7589 */ /* 0x004e6800000e0000 */
[----:B------:R-:W2:Y:S01]  /*42b0*/  SHFL.IDX PT, R72, R52, R193, 0x1f ;  /* 0x00001fc134487589 */ /* 0x000ea200000e0000 */
[----:B------:R-:W-:Y:S01]  /*42c0*/  FADD.FTZ R77, R46, -R77 ;  /* 0x8000004d2e4d7221 */ /* 0x000fe20000010000 */
[----:B------:R-:W-:Y:S01]  /*42d0*/  FFMA.FTZ R46, -R81, R81, 1 ;  /* 0x3f800000512e7423 */ /* 0x000fe20000010151 */
[----:B------:R-:W-:Y:S01]  /*42e0*/  FMUL.FTZ R47, R17, R40 ;  /* 0x00000028112f7220 */ /* 0x000fe20000410000 */
[----:B------:R-:W3:Y:S04]  /*42f0*/  SHFL.IDX PT, R118, R52, R118, 0x1f ;  /* 0x00001f7634767589 */ /* 0x000ee800000e0000 */
[----:B------:R-:W5:Y:S01]  /*4300*/  SHFL.IDX PT, R199, R52, R199, 0x1f ;  /* 0x00001fc734c77589 */ /* 0x000f6200000e0000 */
[----:B------:R-:W-:Y:S01]  /*4310*/  FMUL.FTZ R46, R46, R47 ;  /* 0x0000002f2e2e7220 */ /* 0x000fe20000410000 */
[----:B------:R-:W-:Y:S01]  /*4320*/  FFMA.FTZ R47, -R85, R85, 1 ;  /* 0x3f800000552f7423 */ /* 0x000fe20000010155 */
[----:B------:R-:W-:Y:S01]  /*4330*/  FMUL.FTZ R44, R15, R44 ;  /* 0x0000002c0f2c7220 */ /* 0x000fe20000410000 */
[----:B------:R-:W5:Y:S01]  /*4340*/  SHFL.IDX PT, R200, R52, R200, 0x1f ;  /* 0x00001fc834c87589 */ /* 0x000f6200000e0000 */
[--C-:B------:R-:W-:Y:S01]  /*4350*/  FADD.FTZ R53, R53, -R74.reuse ;  /* 0x8000004a35357221 */ /* 0x100fe20000010000 */
[----:B------:R-:W-:Y:S01]  /*4360*/  FADD.FTZ R55, R55, -R74 ;  /* 0x8000004a37377221 */ /* 0x000fe20000010000 */
[----:B------:R-:W-:Y:S01]  /*4370*/  FMUL.FTZ R28, R204, R77 ;  /* 0x0000004dcc1c7220 */ /* 0x000fe20000410000 */
[----:B------:R-:W-:Y:S01]  /*4380*/  FADD.FTZ R54, R54, -R73 ;  /* 0x8000004936367221 */ /* 0x000fe20000010000 */
[----:B------:R-:W4:Y:S01]  /*4390*/  SHFL.IDX PT, R74, R52, R197, 0x1f ;  /* 0x00001fc5344a7589 */ /* 0x000f2200000e0000 */
[----:B------:R-:W-:Y:S01]  /*43a0*/  FMUL.FTZ R47, R47, R44 ;  /* 0x0000002c2f2f7220 */ /* 0x000fe20000410000 */
[----:B------:R-:W-:Y:S01]  /*43b0*/  FMUL.FTZ R44, R87, R28 ;  /* 0x0000001c572c7220 */ /* 0x000fe20000410000 */
[----:B------:R-:W-:Y:S01]  /*43c0*/  FFMA.FTZ R48, -R86, R86, 1 ;  /* 0x3f80000056307423 */ /* 0x000fe20000010156 */
[----:B------:R-:W-:Y:S01]  /*43d0*/  FFMA.FTZ R50, -R89, R89, 1 ;  /* 0x3f80000059327423 */ /* 0x000fe20000010159 */
[----:B------:R-:W-:Y:S01]  /*43e0*/  FMUL.FTZ R43, R98, R43 ;  /* 0x0000002b622b7220 */ /* 0x000fe20000410000 */
[----:B------:R-:W4:Y:S01]  /*43f0*/  SHFL.IDX PT, R117, R52, R117, 0x1f ;  /* 0x00001f7534757589 */ /* 0x000f2200000e0000 */
[----:B------:R-:W-:Y:S01]  /*4400*/  FMUL.FTZ R28, R100, R45 ;  /* 0x0000002d641c7220 */ /* 0x000fe20000410000 */
[----:B------:R-:W-:Y:S01]  /*4410*/  FMUL.FTZ R54, R213, R54 ;  /* 0x00000036d5367220 */ /* 0x000fe20000410000 */
[----:B------:R-:W5:Y:S01]  /*4420*/  MUFU.EX2 R212, R212 ;  /* 0x000000d400d47308 */ /* 0x000f620000000800 */
[----:B------:R2:W4:Y:S01]  /*4430*/  SHFL.IDX PT, R77, R52, R198, 0x1f ;  /* 0x00001fc6344d7589 */ /* 0x00052200000e0000 */
[----:B------:R-:W-:Y:S01]  /*4440*/  FMUL.FTZ R45, R14, R53 ;  /* 0x000000350e2d7220 */ /* 0x000fe20000410000 */
[--C-:B-1----:R-:W-:Y:S01]  /*4450*/  FADD.FTZ R56, R56, -R75.reuse ;  /* 0x8000004b38387221 */ /* 0x102fe20000010000 */
[----:B------:R-:W-:Y:S01]  /*4460*/  FMUL.FTZ R40, R206, R79 ;  /* 0x0000004fce287220 */ /* 0x000fe20000410000 */
[----:B------:R-:W-:Y:S01]  /*4470*/  FMUL.FTZ R48, R48, R49 ;  /* 0x0000003130307220 */ /* 0x000fe20000410000 */
[----:B------:R-:W-:Y:S01]  /*4480*/  FMUL.FTZ R50, R50, R43 ;  /* 0x0000002b32327220 */ /* 0x000fe20000410000 */
[----:B------:R-:W-:Y:S01]  /*4490*/  FFMA.FTZ R49, -R91, R91, 1 ;  /* 0x3f8000005b317423 */ /* 0x000fe2000001015b */
[----:B------:R-:W1:Y:S01]  /*44a0*/  MUFU.EX2 R214, R214 ;  /* 0x000000d600d67308 */ /* 0x000e620000000800 */
[----:B------:R-:W-:Y:S01]  /*44b0*/  FFMA.FTZ R73, -R90, R90, 1 ;  /* 0x3f8000005a497423 */ /* 0x000fe2000001015a */
[----:B------:R-:W-:Y:S01]  /*44c0*/  FMUL.FTZ R42, R99, R42 ;  /* 0x0000002a632a7220 */ /* 0x000fe20000410000 */
[----:B--2---:R-:W-:Y:S01]  /*44d0*/  FMUL.FTZ R52, R187, R54 ;  /* 0x00000036bb347220 */ /* 0x004fe20000410000 */
[----:B------:R-:W-:Y:S01]  /*44e0*/  FMUL.FTZ R43, R217, R76 ;  /* 0x0000004cd92b7220 */ /* 0x000fe20000410000 */
[----:B------:R-:W-:Y:S01]  /*44f0*/  FMUL.FTZ R54, R186, R45 ;  /* 0x0000002dba367220 */ /* 0x000fe20000410000 */
[----:B------:R-:W-:Y:S01]  /*4500*/  FADD.FTZ R79, R58, -R75 ;  /* 0x8000004b3a4f7221 */ /* 0x000fe20000010000 */
[--C-:B------:R-:W-:Y:S01]  /*4510*/  FADD.FTZ R81, R57, -R72.reuse ;  /* 0x8000004839517221 */ /* 0x100fe20000010000 */
[----:B------:R-:W2:Y:S01]  /*4520*/  MUFU.EX2 R225, R225 ;  /* 0x000000e100e17308 */ /* 0x000ea20000000800 */
[----:B------:R-:W-:Y:S01]  /*4530*/  FADD.FTZ R58, R59, -R72 ;  /* 0x800000483b3a7221 */ /* 0x000fe20000010000 */
[----:B------:R-:W-:Y:S01]  /*4540*/  FMUL.FTZ R45, R101, R56 ;  /* 0x00000038652d7220 */ /* 0x000fe20000410000 */
[----:B------:R-:W-:Y:S01]  /*4550*/  FFMA.FTZ R72, -R189, R189, 1 ;  /* 0x3f800000bd487423 */ /* 0x000fe200000101bd */
[----:B------:R-:W-:Y:S01]  /*4560*/  FMUL.FTZ R49, R49, R12 ;  /* 0x0000000c31317220 */ /* 0x000fe20000410000 */
[----:B------:R-:W-:-:S03]  /*4570*/  FMUL.FTZ R73, R73, R42 ;  /* 0x0000002a49497220 */ /* 0x000fc60000410000 */
[----:B------:R-:W2:Y:S01]  /*4580*/  MUFU.EX2 R220, R220 ;  /* 0x000000dc00dc7308 */ /* 0x000ea20000000800 */
[----:B------:R-:W-:Y:S01]  /*4590*/  FMUL.FTZ R42, R184, R43 ;  /* 0x0000002bb82a7220 */ /* 0x000fe20000410000 */
[----:B------:R-:W-:Y:S01]  /*45a0*/  FMUL.FTZ R72, R72, R45 ;  /* 0x0000002d48487220 */ /* 0x000fe20000410000 */
[----:B---3--:R-:W-:Y:S01]  /*45b0*/  FADD.FTZ R78, R61, -R118 ;  /* 0x800000763d4e7221 */ /* 0x008fe20000010000 */
[----:B------:R-:W-:Y:S01]  /*45c0*/  FFMA.FTZ R185, -R185, R185, 1 ;  /* 0x3f800000b9b97423 */ /* 0x000fe200000101b9 */
[----:B-----5:R-:W-:-:S03]  /*45d0*/  FADD.FTZ R61, R66, -R199 ;  /* 0x800000c7423d7221 */ /* 0x020fc60000010000 */
[----:B------:R-:W3:Y:S01]  /*45e0*/  MUFU.EX2 R12, R211 ;  /* 0x000000d3000c7308 */ /* 0x000ee20000000800 */
[----:B------:R-:W-:Y:S01]  /*45f0*/  FMUL.FTZ R53, R185, R28 ;  /* 0x0000001cb9357220 */ /* 0x000fe20000410000 */
[----:B------:R-:W-:-:S06]  /*4600*/  FFMA.FTZ R114, -R114, R114, 1 ;  /* 0x3f80000072727423 */ /* 0x000fcc0000010172 */
[----:B------:R-:W5:Y:S01]  /*4610*/  MUFU.EX2 R43, R216 ;  /* 0x000000d8002b7308 */ /* 0x000f620000000800 */
[----:B------:R-:W-:-:S07]  /*4620*/  FMUL.FTZ R61, R212, R61 ;  /* 0x0000003dd43d7220 */ /* 0x000fce0000410000 */
[----:B------:R-:W5:Y:S01]  /*4630*/  MUFU.EX2 R215, R215 ;  /* 0x000000d700d77308 */ /* 0x000f620000000800 */
[----:B------:R-:W-:-:S07]  /*4640*/  FFMA.FTZ R83, -R83, R83, 1 ;  /* 0x3f80000053537423 */ /* 0x000fce0000010153 */
[----:B------:R-:W5:Y:S01]  /*4650*/  MUFU.EX2 R210, R210 ;  /* 0x000000d200d27308 */ /* 0x000f620000000800 */
[----:B------:R-:W-:-:S07]  /*4660*/  FADD.FTZ R28, R69, -R200 ;  /* 0x800000c8451c7221 */ /* 0x000fce0000010000 */
[----:B------:R-:W5:Y:S01]  /*4670*/  MUFU.EX2 R223, R223 ;  /* 0x000000df00df7308 */ /* 0x000f620000000800 */
[----:B------:R-:W-:-:S07]  /*4680*/  FADD.FTZ R59, R64, -R199 ;  /* 0x800000c7403b7221 */ /* 0x000fce0000010000 */
[----:B------:R-:W-:Y:S08]  /*4690*/  MUFU.EX2 R228, R228 ;  /* 0x000000e400e47308 */ /* 0x000ff00000000800 */
[----:B------:R-:W5:Y:S08]  /*46a0*/  MUFU.EX2 R45, R222 ;  /* 0x000000de002d7308 */ /* 0x000f700000000800 */
[----:B------:R-:W5:Y:S08]  /*46b0*/  MUFU.EX2 R227, R227 ;  /* 0x000000e300e37308 */ /* 0x000f700000000800 */
[----:B------:R-:W5:Y:S01]  /*46c0*/  MUFU.EX2 R226, R226 ;  /* 0x000000e200e27308 */ /* 0x000f620000000800 */
[----:B------:R-:W-:Y:S01]  /*46d0*/  FADD.FTZ R25, R25, -R234 ;  /* 0x800000ea19197221 */ /* 0x000fe20000010000 */
[--C-:B----4-:R-:W-:Y:S01]  /*46e0*/  FADD.FTZ R64, R65, -R74.reuse ;  /* 0x8000004a41407221 */ /* 0x110fe20000010000 */
[----:B------:R-:W-:Y:S01]  /*46f0*/  FADD.FTZ R66, R67, -R74 ;  /* 0x8000004a43427221 */ /* 0x000fe20000010000 */
[----:B------:R-:W-:Y:S01]  /*4700*/  FFMA.FTZ R74, -R106, R106, 1 ;  /* 0x3f8000006a4a7423 */ /* 0x000fe2000001016a */
[----:B-1----:R-:W-:Y:S01]  /*4710*/  FMUL.FTZ R79, R214, R79 ;  /* 0x0000004fd64f7220 */ /* 0x002fe20000410000 */
[----:B------:R-:W-:Y:S01]  /*4720*/  FMUL.FTZ R114, R114, R61 ;  /* 0x0000003d72727220 */ /* 0x000fe20000410000 */
[----:B------:R-:W-:Y:S01]  /*4730*/  FMUL.FTZ R40, R83, R40 ;  /* 0x0000002853287220 */ /* 0x000fe20000410000 */
[----:B------:R-:W-:Y:S01]  /*4740*/  FFMA.FTZ R194, -R194, R194, 1 ;  /* 0x3f800000c2c27423 */ /* 0x000fe200000101c2 */
[----:B--2---:R-:W-:Y:S01]  /*4750*/  FMUL.FTZ R61, R225, R28 ;  /* 0x0000001ce13d7220 */ /* 0x004fe20000410000 */
[----:B------:R-:W-:Y:S01]  /*4760*/  FFMA.FTZ R75, -R105, R105, 1 ;  /* 0x3f800000694b7423 */ /* 0x000fe20000010169 */
[----:B------:R-:W-:Y:S01]  /*4770*/  FMUL.FTZ R56, R102, R81 ;  /* 0x0000005166387220 */ /* 0x000fe20000410000 */
[----:B------:R-:W-:Y:S01]  /*4780*/  FMUL.FTZ R224, R119, R25 ;  /* 0x0000001977e07220 */ /* 0x000fe20000410000 */
[--C-:B------:R-:W-:Y:S01]  /*4790*/  FADD.FTZ R60, R60, -R117.reuse ;  /* 0x800000753c3c7221 */ /* 0x100fe20000010000 */
[----:B------:R-:W-:Y:S01]  /*47a0*/  FADD.FTZ R62, R62, -R117 ;  /* 0x800000753e3e7221 */ /* 0x000fe20000010000 */
[----:B------:R-:W-:Y:S01]  /*47b0*/  FADD.FTZ R83, R63, -R118 ;  /* 0x800000763f537221 */ /* 0x000fe20000010000 */
[----:B------:R-:W-:Y:S01]  /*47c0*/  FFMA.FTZ R112, -R112, R112, 1 ;  /* 0x3f80000070707423 */ /* 0x000fe20000010170 */
[----:B------:R-:W-:Y:S01]  /*47d0*/  FMUL.FTZ R59, R220, R59 ;  /* 0x0000003bdc3b7220 */ /* 0x000fe20000410000 */
[--C-:B------:R-:W-:Y:S01]  /*47e0*/  FADD.FTZ R57, R68, -R77.reuse ;  /* 0x8000004d44397221 */ /* 0x100fe20000010000 */
[----:B------:R-:W-:Y:S01]  /*47f0*/  FADD.FTZ R70, R70, -R77 ;  /* 0x8000004d46467221 */ /* 0x000fe20000010000 */
[----:B------:R-:W-:Y:S01]  /*4800*/  FADD.FTZ R71, R71, -R200 ;  /* 0x800000c847477221 */ /* 0x000fe20000010000 */
[----:B------:R-:W-:Y:S01]  /*4810*/  FMUL.FTZ R74, R74, R79 ;  /* 0x0000004f4a4a7220 */ /* 0x000fe20000410000 */
[----:B------:R-:W-:Y:S01]  /*4820*/  FFMA.FTZ R82, -R82, R82, 1 ;  /* 0x3f80000052527423 */ /* 0x000fe20000010152 */
[----:B------:R-:W-:Y:S01]  /*4830*/  FMUL.FTZ R41, R96, R41 ;  /* 0x0000002960297220 */ /* 0x000fe20000410000 */
[----:B------:R-:W-:Y:S01]  /*4840*/  FMUL.FTZ R79, R194, R61 ;  /* 0x0000003dc24f7220 */ /* 0x000fe20000410000 */
[----:B------:R-:W-:Y:S01]  /*4850*/  FFMA.FTZ R188, -R188, R188, 1 ;  /* 0x3f800000bcbc7423 */ /* 0x000fe200000101bc */
[----:B---3--:R-:W-:Y:S01]  /*4860*/  FMUL.FTZ R55, R12, R55 ;  /* 0x000000370c377220 */ /* 0x008fe20000410000 */
[----:B------:R-:W-:Y:S01]  /*4870*/  FMUL.FTZ R75, R75, R56 ;  /* 0x000000384b4b7220 */ /* 0x000fe20000410000 */
[----:B------:R-:W-:Y:S01]  /*4880*/  F2FP.F16.F32.PACK_AB R61, R11, R40 ;  /* 0x000000280b3d723e */ /* 0x000fe200000000ff */
[----:B------:R-:W-:Y:S01]  /*4890*/  FMUL.FTZ R25, R219, R224 ;  /* 0x000000e0db197220 */ /* 0x000fe20000410000 */
[----:B------:R-:W-:Y:S01]  /*48a0*/  FFMA.FTZ R77, -R107, R107, 1 ;  /* 0x3f8000006b4d7423 */ /* 0x000fe2000001016b */
[----:B-----5:R-:W-:Y:S01]  /*48b0*/  FMUL.FTZ R58, R43, R58 ;  /* 0x0000003a2b3a7220 */ /* 0x020fe20000410000 */
        /* <DEDUP_REMOVED lines=8> */
[----:B------:R-:W-:Y:S01]  /*4940*/  FMUL.FTZ R112, R112, R59 ;  /* 0x0000003b70707220 */ /* 0x000fe20000410000 */
[----:B------:R-:W-:-:S02]  /*4950*/  IMAD R11, R0, 0x3000, R235 ;  /* 0x00003000000b7824 */ /* 0x000fc400078e02eb */
[----:B------:R-:W-:Y:S01]  /*4960*/  FFMA.FTZ R191, -R191, R191, 1 ;  /* 0x3f800000bfbf7423 */ /* 0x000fe200000101bf */
        /* <DEDUP_REMOVED lines=25> */
[----:B------:R-:W-:Y:S02]  /*4b00*/  LEA R11, R11, R16, 0x1 ;  /* 0x000000100b0b7211 */ /* 0x000fe400078e08ff */
        /* <DEDUP_REMOVED lines=12> */
[----:B------:R-:W-:Y:S02]  /*4bd0*/  R2UR UR6, R236 ;  /* 0x00000000ec0672ca */ /* 0x000fe400000e0000 */
[----:B------:R-:W-:Y:S02]  /*4be0*/  F2FP.F16.F32.PACK_AB R52, R75, R72 ;  /* 0x000000484b34723e */ /* 0x000fe400000000ff */
[----:B------:R-:W-:-:S02]  /*4bf0*/  F2FP.F16.F32.PACK_AB R53, R77, R74 ;  /* 0x0000004a4d35723e */ /* 0x000fc400000000ff */
[----:B------:R-:W-:Y:S02]  /*4c00*/  F2FP.F16.F32.PACK_AB R54, R109, R76 ;  /* 0x0000004c6d36723e */ /* 0x000fe400000000ff */
[----:B------:R-:W-:Y:S01]  /*4c10*/  F2FP.F16.F32.PACK_AB R55, R111, R110 ;  /* 0x0000006e6f37723e */ /* 0x000fe200000000ff */
[----:B------:R-:W-:Y:S01]  /*4c20*/  STSM.16.MT88.4 [R11+0x1b000], R64 ;  /* 0x01b000400b007844 */ /* 0x000fe20000004200 */
[----:B------:R-:W-:Y:S02]  /*4c30*/  F2FP.F16.F32.PACK_AB R48, R191, R112 ;  /* 0x00000070bf30723e */ /* 0x000fe400000000ff */
[----:B------:R-:W-:Y:S02]  /*4c40*/  F2FP.F16.F32.PACK_AB R49, R115, R114 ;  /* 0x000000727331723e */ /* 0x000fe400000000ff */
[----:B------:R-:W-:Y:S02]  /*4c50*/  F2FP.F16.F32.PACK_AB R50, R79, R192 ;  /* 0x000000c04f32723e */ /* 0x000fe400000000ff */
[----:B------:R-:W-:Y:S01]  /*4c60*/  F2FP.F16.F32.PACK_AB R51, R201, R196 ;  /* 0x000000c4c933723e */ /* 0x000fe200000000ff */
[----:B------:R-:W-:Y:S01]  /*4c70*/  STSM.16.MT88.4 [R11+0x1b800], R60 ;  /* 0x01b8003c0b007844 */ /* 0x000fe20000004200 */
[----:B------:R-:W-:-:S02]  /*4c80*/  F2FP.F16.F32.PACK_AB R28, R119, R113 ;  /* 0x00000071771c723e */ /* 0x000fc400000000ff */
[----:B------:R-:W-:Y:S01]  /*4c90*/  F2FP.F16.F32.PACK_AB R30, R26, R24 ;  /* 0x000000181a1e723e */ /* 0x000fe200000000ff */
[----:B------:R-:W-:Y:S01]  /*4ca0*/  STSM.16.MT88.4 [R11+0x1c000], R56 ;  /* 0x01c000380b007844 */ /* 0x000fe20000004200 */
[----:B------:R-:W-:Y:S02]  /*4cb0*/  F2FP.F16.F32.PACK_AB R29, R19, R104 ;  /* 0x00000068131d723e */ /* 0x000fe400000000ff */
        /* <DEDUP_REMOVED lines=225> */
.L_x_3525:
        /* <DEDUP_REMOVED lines=56> */
.L_x_3526:
[----:B------:R-:W-:Y:S01]  /*5e50*/  UIADD3 UR45, UR45, 0x1, URZ ;  /* 0x000000012d2d7890 */ /* 0x000fe2000fffe03f */
[----:B------:R-:W-:Y:S02]  /*5e60*/  VIADD R0, R0, 0x1 ;  /* 0x0000000100007836 */ /* 0x000fe40000000000 */
[----:B------:R-:W-:-:S03]  /*5e70*/  VIADD R6, R6, 0x26820 ;  /* 0x0002682006067836 */ /* 0x000fc60000000000 */
        /* <DEDUP_REMOVED lines=8> */
.L_x_3516:
[----:B------:R-:W-:-:S06]  /*5f00*/  UISETP.GE.AND UP0, UPT, UR45, UR44, UPT ;  /* 0x0000002c2d00728c */ /* 0x000fcc000bf06270 */
[----:B------:R-:W-:-:S13]  /*5f10*/  PLOP3.LUT P0, PT, PT, PT, UP0, 0x80, 0x0 ;  /* 0x000000000000781c */ /* 0x000fda0003f0f008 */
[----:B------:R-:W-:Y:S05]  /*5f20*/  @P0 BRA `(.L_x_3528) ;  /* 0x0000004000580947 */ /* 0x000fea0003800000 */
[----:B------:R-:W3:Y:S04]  /*5f30*/  LDL.LU R14, [R1+0x14] ;  /* 0x00001400010e7983 */ /* 0x000ee80000300800 */
[----:B------:R-:W4:Y:S01]  /*5f40*/  LDL.LU R12, [R1+0x8] ;  /* 0x00000800010c7983 */ /* 0x000f220000300800 */
[----:B------:R-:W-:Y:S01]  /*5f50*/  UIMAD UR4, UR41, -0x80, UR42 ;  /* 0xffffff80290478a4 */ /* 0x000fe2000f8e022a */
[----:B------:R-:W-:Y:S01]  /*5f60*/  MOV R185, 0x40000040 ;  /* 0x4000004000b97802 */ /* 0x000fe20000000f00 */
[----:B------:R-:W-:Y:S01]  /*5f70*/  IMAD.MOV.U32 R187, RZ, RZ, 0x40000040 ;  /* 0x40000040ffbb7424 */ /* 0x000fe200078e00ff */
[----:B--2---:R-:W2:Y:S01]  /*5f80*/  S2R R6, SR_TID.X ;  /* 0x0000000000067919 */ /* 0x004ea20000002100 */
[----:B------:R-:W-:Y:S01]  /*5f90*/  IMAD.MOV.U32 R189, RZ, RZ, 0x40000040 ;  /* 0x40000040ffbd7424 */ /* 0x000fe200078e00ff */
[----:B------:R-:W-:Y:S01]  /*5fa0*/  MOV R193, 0x40000040 ;  /* 0x4000004000c17802 */ /* 0x000fe20000000f00 */
[----:B------:R-:W-:Y:S01]  /*5fb0*/  IMAD.MOV.U32 R191, RZ, RZ, 0x40000040 ;  /* 0x40000040ffbf7424 */ /* 0x000fe200078e00ff */
[----:B--2---:R-:W-:-:S04]  /*5fc0*/  IADD3 R6, R6, -0x80, RZ ;  /* 0xffffff8006067810 */ /* 0x004fc80007ffe0ff */
[----:B------:R-:W-:-:S04]  /*5fd0*/  SHF.R.S32.HI R7, RZ, 0x1f, R6 ;  /* 0x0000001fff077819 */ /* 0x000fc80000011406 */
[CC--:B------:R-:W-:Y:S02]  /*5fe0*/  LEA.HI R9, R7.reuse, R6.reuse, RZ, 0x5 ;  /* 0x0000000607097211 */ /* 0x0c0fe400078f28ff */
[-C--:B------:R-:W-:Y:S02]  /*5ff0*/  LEA.HI R8, R7, R6.reuse, RZ, 0x7 ;  /* 0x0000000607087211 */ /* 0x080fe400078f38ff */
[----:B------:R-:W-:Y:S02]  /*6000*/  LOP3.LUT R9, R9, 0xffffffe0, RZ, 0xc0, !PT ;  /* 0xffffffe009097812 */ /* 0x000fe400078ec0ff */
[----:B------:R-:W-:Y:S02]  /*6010*/  LEA.HI R11, R7, R6, RZ, 0x2 ;  /* 0x00000006070b7211 */ /* 0x000fe400078f10ff */
[----:B------:R-:W-:Y:S01]  /*6020*/  LOP3.LUT R7, R8, 0xffffff80, RZ, 0xc0, !PT ;  /* 0xffffff8008077812 */ /* 0x000fe200078ec0ff */
[----:B------:R-:W-:Y:S01]  /*6030*/  IMAD.IADD R10, R6, 0x1, -R9 ;  /* 0x00000001060a7824 */ /* 0x000fe200078e0a09 */
[----:B-1----:R-:W-:-:S02]  /*6040*/  LOP3.LUT R13, R11, 0xfffffffc, RZ, 0xc0, !PT ;  /* 0xfffffffc0b0d7812 */ /* 0x002fc400078ec0ff */
[----:B------:R-:W-:Y:S01]  /*6050*/  SHF.R.S32.HI R8, RZ, 0x7, R8 ;  /* 0x00000007ff087819 */ /* 0x000fe20000011408 */
[C---:B------:R-:W-:Y:S01]  /*6060*/  IMAD.IADD R9, R6.reuse, 0x1, -R7 ;  /* 0x0000000106097824 */ /* 0x040fe200078e0a07 */
[----:B------:R-:W-:Y:S01]  /*6070*/  SHF.R.S32.HI R11, RZ, 0x1f, R10 ;  /* 0x0000001fff0b7819 */ /* 0x000fe2000001140a */
[----:B------:R-:W-:-:S03]  /*6080*/  IMAD.IADD R7, R6, 0x1, -R13 ;  /* 0x0000000106077824 */ /* 0x000fc600078e0a0d */
[CC--:B------:R-:W-:Y:S02]  /*6090*/  LEA.HI R6, R11.reuse, R10.reuse, RZ, 0x3 ;  /* 0x0000000a0b067211 */ /* 0x0c0fe400078f18ff */
[----:B------:R-:W-:Y:S02]  /*60a0*/  LEA.HI R10, R11, R10, RZ, 0x2 ;  /* 0x0000000a0b0a7211 */ /* 0x000fe400078f10ff */
[----:B------:R-:W-:Y:S02]  /*60b0*/  SHF.R.S32.HI R6, RZ, 0x3, R6 ;  /* 0x00000003ff067819 */ /* 0x000fe40000011406 */
[----:B---3--:R-:W-:Y:S02]  /*60c0*/  LEA.HI R9, R14, R9, RZ, 0x5 ;  /* 0x000000090e097211 */ /* 0x008fe400078f28ff */
[----:B------:R-:W-:Y:S02]  /*60d0*/  MOV R14, UR4 ;  /* 0x00000004000e7c02 */ /* 0x000fe40008000f00 */
[----:B------:R-:W-:-:S02]  /*60e0*/  SHF.R.S32.HI R13, RZ, 0x5, R9 ;  /* 0x00000005ff0d7819 */ /* 0x000fc40000011409 */
[----:B------:R-:W-:Y:S02]  /*60f0*/  SHF.R.S32.HI R9, RZ, 0x2, R10 ;  /* 0x00000002ff097819 */ /* 0x000fe4000001140a */
[----:B----4-:R-:W-:Y:S01]  /*6100*/  SHF.R.S32.HI R11, RZ, 0x2, R12 ;  /* 0x00000002ff0b7819 */ /* 0x010fe2000001140c */
[----:B------:R-:W-:Y:S01]  /*6110*/  IMAD R17, R13, -0x10, R14 ;  /* 0xfffffff00d117824 */ /* 0x000fe200078e020e */
[----:B------:R-:W-:Y:S01]  /*6120*/  LEA.HI R14, R8, R8, RZ, 0x1 ;  /* 0x00000008080e7211 */ /* 0x000fe200078f08ff */
[C---:B------:R-:W-:Y:S01]  /*6130*/  VIADD R13, R9.reuse, 0x8 ;  /* 0x00000008090d7836 */ /* 0x040fe20000000000 */
[----:B------:R-:W-:Y:S01]  /*6140*/  SHF.R.S32.HI R12, RZ, 0x1f, R12 ;  /* 0x0000001fff0c7819 */ /* 0x000fe2000001140c */
[----:B------:R-:W-:Y:S01]  /*6150*/  VIADD R19, R9, 0x10 ;  /* 0x0000001009137836 */ /* 0x000fe20000000000 */
[----:B------:R-:W-:Y:S02]  /*6160*/  LOP3.LUT R15, R14, 0xfffffffe, RZ, 0xc0, !PT ;  /* 0xfffffffe0e0f7812 */ /* 0x000fe400078ec0ff */
[----:B------:R-:W-:-:S02]  /*6170*/  LEA.HI R12, R12, R11, RZ, 0x3 ;  /* 0x0000000b0c0c7211 */ /* 0x000fc400078f18ff */
[----:B------:R-:W-:Y:S01]  /*6180*/  LEA.HI R14, R13, R13, RZ, 0x1 ;  /* 0x0000000d0d0e7211 */ /* 0x000fe200078f08ff */
[----:B------:R-:W-:Y:S01]  /*6190*/  IMAD.IADD R8, R8, 0x1, -R15 ;  /* 0x0000000108087824 */ /* 0x000fe200078e0a0f */
[----:B------:R-:W-:Y:S02]  /*61a0*/  LOP3.LUT R12, R12, 0xfffffff8, RZ, 0xc0, !PT ;  /* 0xfffffff80c0c7812 */ /* 0x000fe400078ec0ff */
[----:B------:R-:W-:Y:S02]  /*61b0*/  SHF.R.S32.HI R15, RZ, 0x1, R14 ;  /* 0x00000001ff0f7819 */ /* 0x000fe4000001140e */
[----:B------:R-:W-:Y:S01]  /*61c0*/  IADD3 R23, R17, R12, -R11 ;  /* 0x0000000c11177210 */ /* 0x000fe20007ffe80b */
[----:B------:R-:W-:Y:S01]  /*61d0*/  IMAD.HI R11, R6, 0x2aaaaaab, RZ ;  /* 0x2aaaaaab060b7827 */ /* 0x000fe200078e02ff */
[----:B------:R-:W-:Y:S02]  /*61e0*/  LEA.HI R10, R10, R9, RZ, 0x1 ;  /* 0x000000090a0a7211 */ /* 0x000fe400078f08ff */
[----:B------:R-:W-:Y:S01]  /*61f0*/  LEA.HI R20, R19, R19, RZ, 0x1 ;  /* 0x0000001313147211 */ /* 0x000fe200078f08ff */
[----:B------:R-:W-:Y:S01]  /*6200*/  IMAD.HI R17, R15, 0x2aaaaaab, RZ ;  /* 0x2aaaaaab0f117827 */ /* 0x000fe200078e02ff */
[----:B------:R-:W-:-:S02]  /*6210*/  SHF.R.U32.HI R12, RZ, 0x1, R11 ;  /* 0x00000001ff0c7819 */ /* 0x000fc4000001160b */
[----:B------:R-:W-:Y:S01]  /*6220*/  LOP3.LUT R10, R10, 0xfffffffe, RZ, 0xc0, !PT ;  /* 0xfffffffe0a0a7812 */ /* 0x000fe200078ec0ff */
[----:B------:R-:W-:Y:S01]  /*6230*/  IMAD R8, R8, -0x40, R23 ;  /* 0xffffffc008087824 */ /* 0x000fe200078e0217 */
[----:B------:R-:W-:Y:S02]  /*6240*/  SHF.R.U32.HI R18, RZ, 0x1, R17 ;  /* 0x00000001ff127819 */ /* 0x000fe40000011611 */
[----:B------:R-:W-:Y:S02]  /*6250*/  LEA.HI R11, R11, R12, RZ, 0x1 ;  /* 0x0000000c0b0b7211 */ /* 0x000fe400078f08ff */
[----:B------:R-:W-:Y:S02]  /*6260*/  LEA.HI R18, R17, R18, RZ, 0x1 ;  /* 0x0000001211127211 */ /* 0x000fe400078f08ff */
[----:B------:R-:W-:Y:S01]  /*6270*/  LOP3.LUT R14, R14, 0xfffffffe, RZ, 0xc0, !PT ;  /* 0xfffffffe0e0e7812 */ /* 0x000fe200078ec0ff */
[----:B------:R-:W-:Y:S01]  /*6280*/  IMAD R11, R11, -0xc, R6 ;  /* 0xfffffff40b0b7824 */ /* 0x000fe200078e0206 */
[----:B------:R-:W-:Y:S01]  /*6290*/  SHF.R.S32.HI R21, RZ, 0x1, R20 ;  /* 0x00000001ff157819 */ /* 0x000fe20000011414 */
[----:B------:R-:W-:Y:S01]  /*62a0*/  IMAD R15, R18, -0xc, R15 ;  /* 0xfffffff4120f7824 */ /* 0x000fe200078e020f */
[----:B------:R-:W-:Y:S01]  /*62b0*/  IADD3 R10, R9, -R10, RZ ;  /* 0x8000000a090a7210 */ /* 0x000fe20007ffe0ff */
[----:B------:R-:W-:Y:S01]  /*62c0*/  IMAD.IADD R14, R13, 0x1, -R14 ;  /* 0x000000010d0e7824 */ /* 0x000fe200078e0a0e */
[----:B------:R-:W-:Y:S01]  /*62d0*/  LOP3.LUT R20, R20, 0xfffffffe, RZ, 0xc0, !PT ;  /* 0xfffffffe14147812 */ /* 0x000fe200078ec0ff */
[----:B------:R-:W-:-:S03]  /*62e0*/  IMAD.HI R22, R21, 0x2aaaaaab, RZ ;  /* 0x2aaaaaab15167827 */ /* 0x000fc600078e02ff */
[----:B------:R-:W-:Y:S01]  /*62f0*/  LEA R9, R15, R14, 0x3 ;  /* 0x0000000e0f097211 */ /* 0x000fe200078e18ff */
[----:B------:R-:W-:Y:S01]  /*6300*/  IMAD R10, R11, 0x8, R10 ;  /* 0x000000080b0a7824 */ /* 0x000fe200078e020a */
[----:B------:R-:W-:Y:S01]  /*6310*/  SHF.R.U32.HI R23, RZ, 0x1, R22 ;  /* 0x00000001ff177819 */ /* 0x000fe20000011616 */
[C-C-:B------:R-:W-:Y:S02]  /*6320*/  IMAD R6, R5.reuse, 0x800, R16.reuse ;  /* 0x0000080005067824 */ /* 0x140fe400078e0210 */
[----:B------:R-:W-:Y:S01]  /*6330*/  IMAD R5, R5, 0x2000, R16 ;  /* 0x0000200005057824 */ /* 0x000fe200078e0210 */
[----:B------:R1:W-:Y:S01]  /*6340*/  STL [R1+0x20], R10 ;  /* 0x0000200a01007387 */ /* 0x0003e20000100800 */
[----:B------:R-:W-:Y:S01]  /*6350*/  LEA.HI R22, R22, R23, RZ, 0x1 ;  /* 0x0000001716167211 */ /* 0x000fe200078f08ff */
[----:B------:R-:W-:Y:S01]  /*6360*/  IMAD.IADD R20, R19, 0x1, -R20 ;  /* 0x0000000113147824 */ /* 0x000fe200078e0a14 */
[----:B------:R-:W-:Y:S01]  /*6370*/  IADD3 R6, R6, 0x1a800, RZ ;  /* 0x0001a80006067810 */ /* 0x000fe20007ffe0ff */
[----:B------:R2:W-:Y:S01]  /*6380*/  STL [R1+0x1c], R9 ;  /* 0x00001c0901007387 */ /* 0x0005e20000100800 */
[----:B------:R-:W-:-:S02]  /*6390*/  IMAD.MOV.U32 R23, RZ, RZ, 0x40000040 ;  /* 0x40000040ff177424 */ /* 0x000fc400078e00ff */
[----:B------:R-:W-:Y:S01]  /*63a0*/  SHF.R.U32.HI R6, RZ, 0x4, R6 ;  /* 0x00000004ff067819 */ /* 0x000fe20000011606 */
[----:B------:R-:W-:-:S03]  /*63b0*/  IMAD R21, R22, -0xc, R21 ;  /* 0xfffffff416157824 */ /* 0x000fc600078e0215 */
[----:B------:R-:W-:Y:S01]  /*63c0*/  LOP3.LUT R6, R6, 0x3fff, RZ, 0xc0, !PT ;  /* 0x00003fff06067812 */ /* 0x000fe200078ec0ff */
[----:B-1----:R-:W-:Y:S02]  /*63d0*/  IMAD R10, R21, 0x8, R20 ;  /* 0x00000008150a7824 */ /* 0x002fe400078e0214 */
[----:B--2---:R-:W-:Y:S01]  /*63e0*/  VIADD R9, R5, 0x4000 ;  /* 0x0000400005097836 */ /* 0x004fe20000000000 */
[----:B------:R-:W-:Y:S02]  /*63f0*/  SHF.R.U32.HI R5, RZ, 0x4, R5 ;  /* 0x00000004ff057819 */ /* 0x000fe40000011605 */
[----:B------:R-:W-:Y:S01]  /*6400*/  LOP3.LUT R6, R6, 0x10000, RZ, 0xfc, !PT ;  /* 0x0001000006067812 */ /* 0x000fe200078efcff */
[----:B------:R-:W-:Y:S01]  /*6410*/  STL [R1+0x14], R10 ;  /* 0x0000140a01007387 */ /* 0x000fe20000100800 */
[----:B------:R-:W-:Y:S02]  /*6420*/  SHF.R.U32.HI R9, RZ, 0x4, R9 ;  /* 0x00000004ff097819 */ /* 0x000fe40000011609 */
[----:B------:R-:W-:-:S02]  /*6430*/  LOP3.LUT R5, R5, 0x3fff, RZ, 0xc0, !PT ;  /* 0x00003fff05057812 */ /* 0x000fc400078ec0ff */
[----:B------:R-:W-:Y:S02]  /*6440*/  LOP3.LUT R9, R9, 0x3fff, RZ, 0xc0, !PT ;  /* 0x00003fff09097812 */ /* 0x000fe400078ec0ff */
[----:B------:R-:W-:Y:S02]  /*6450*/  LOP3.LUT R11, R5, 0x10000, RZ, 0xfc, !PT ;  /* 0x00010000050b7812 */ /* 0x000fe400078efcff */
[----:B------:R-:W-:Y:S01]  /*6460*/  LOP3.LUT R5, R9, 0x10000, RZ, 0xfc, !PT ;  /* 0x0001000009057812 */ /* 0x000fe200078efcff */
[----:B------:R-:W-:Y:S01]  /*6470*/  VIADD R9, R7, 0x8 ;  /* 0x0000000807097836 */ /* 0x000fe20000000000 */
[C---:B------:R-:W-:Y:S01]  /*6480*/  IADD3 R186, R11.reuse, 0x6, RZ ;  /* 0x000000060bba7810 */ /* 0x040fe20007ffe0ff */
[----:B------:R-:W-:Y:S01]  /*6490*/  STL [R1+0xc], R11 ;  /* 0x00000c0b01007387 */ /* 0x000fe20000100800 */
[----:B------:R-:W-:Y:S01]  /*64a0*/  VIADD R22, R11, 0x2 ;  /* 0x000000020b167836 */ /* 0x000fe20000000000 */
[----:B------:R-:W-:Y:S01]  /*64b0*/  IADD3 R9, R7, 0x14, RZ ;  /* 0x0000001407097810 */ /* 0x000fe20007ffe0ff */
[C---:B------:R-:W-:Y:S01]  /*64c0*/  VIADD R188, R5.reuse, 0x2 ;  /* 0x0000000205bc7836 */ /* 0x040fe20000000000 */
[----:B------:R1:W-:Y:S01]  /*64d0*/  STL [R1+0x18], R6 ;  /* 0x0000180601007387 */ /* 0x0003e20000100800 */
[----:B------:R-:W-:-:S02]  /*64e0*/  VIADD R190, R5, 0x4 ;  /* 0x0000000405be7836 */ /* 0x000fc40000000000 */
[----:B------:R-:W-:Y:S01]  /*64f0*/  VIADD R192, R5, 0x6 ;  /* 0x0000000605c07836 */ /* 0x000fe20000000000 */
[----:B------:R2:W-:Y:S01]  /*6500*/  STL [R1+0x8], R5 ;  /* 0x0000080501007387 */ /* 0x0005e20000100800 */
[----:B------:R-:W-:Y:S02]  /*6510*/  VIADD R184, R11, 0x4 ;  /* 0x000000040bb87836 */ /* 0x000fe40000000000 */
[C---:B-1----:R-:W-:Y:S02]  /*6520*/  VIADD R6, R7.reuse, 0xc ;  /* 0x0000000c07067836 */ /* 0x042fe40000000000 */
[C---:B------:R-:W-:Y:S01]  /*6530*/  VIADD R6, R7.reuse, 0x18 ;  /* 0x0000001807067836 */ /* 0x040fe20000000000 */
[C---:B--2---:R-:W-:Y:S01]  /*6540*/  IADD3 R5, R7.reuse, 0x4, RZ ;  /* 0x0000000407057810 */ /* 0x044fe20007ffe0ff */
[C---:B------:R-:W-:Y:S02]  /*6550*/  VIADD R5, R7.reuse, 0x10 ;  /* 0x0000001007057836 */ /* 0x040fe40000000000 */
[----:B------:R-:W-:-:S07]  /*6560*/  VIADD R5, R7, 0x1c ;  /* 0x0000001c07057836 */ /* 0x000fce0000000000 */
.L_x_3539:
[----:B------:R-:W-:-:S05]  /*6570*/  IMAD.U32 R5, RZ, RZ, UR36 ;  /* 0x00000024ff057e24 */ /* 0x000fca000f8e00ff */
[----:B------:R-:W-:-:S04]  /*6580*/  LOP3.LUT R5, R5, 0x1, RZ, 0xfc, !PT ;  /* 0x0000000105057812 */ /* 0x000fc800078efcff */
[----:B------:R-:W-:-:S13]  /*6590*/  ISETP.NE.AND P0, PT, R5, 0x3, PT ;  /* 0x000000030500780c */ /* 0x000fda0003f05270 */
[----:B--2---:R-:W-:Y:S05]  /*65a0*/  @!P0 BRA `(.L_x_3529) ;  /* 0x0000000000048947 */ /* 0x004fea0003800000 */
[----:B------:R-:W-:Y:S01]  /*65b0*/  BPT.TRAP 0x1 ;  /* 0x000000040000795c */ /* 0x000fe20000300000 */
.L_x_3529:
[----:B------:R-:W-:Y:S01]  /*65c0*/  IMAD R5, R0, 0x8, R16 ;  /* 0x0000000800057824 */ /* 0x000fe200078e0210 */
[----:B------:R-:W-:-:S04]  /*65d0*/  SHF.L.U32 R18, R4, 0x1f, RZ ;  /* 0x0000001f04127819 */ /* 0x000fc800000006ff */
[----:B------:R1:W2:Y:S01]  /*65e0*/  SYNCS.PHASECHK.TRANS64.TRYWAIT P1, [R5+URZ+0x26810], R18 ;  /* 0x02681012050075a7 */ /* 0x0002a2000802017f */
[----:B------:R-:W-:Y:S05]  /*65f0*/  @!P0 BRA `(.L_x_3530) ;  /* 0x0000000000048947 */ /* 0x000fea0003800000 */
[----:B------:R-:W-:Y:S01]  /*6600*/  BPT.TRAP 0x1 ;  /* 0x000000040000795c */ /* 0x000fe20000300000 */
.L_x_3530:
[----:B------:R-:W-:-:S05]  /*6610*/  VIADD R6, R16, 0xe000 ;  /* 0x0000e00010067836 */ /* 0x000fca0000000000 */
[----:B------:R-:W-:-:S04]  /*6620*/  SHF.R.U32.HI R6, RZ, 0x4, R6 ;  /* 0x00000004ff067819 */ /* 0x000fc80000011606 */
[----:B------:R-:W-:-:S04]  /*6630*/  LOP3.LUT R6, R6, 0x3fff, RZ, 0xc0, !PT ;  /* 0x00003fff06067812 */ /* 0x000fc800078ec0ff */
[----:B------:R-:W-:Y:S01]  /*6640*/  LOP3.LUT R9, R6, 0x10000, RZ, 0xfc, !PT ;  /* 0x0001000006097812 */ /* 0x000fe200078efcff */
[----:B--2---:R-:W-:Y:S06]  /*6650*/  @P1 BRA `(.L_x_3531) ;  /* 0x0000000000081947 */ /* 0x004fec0003800000 */
[----:B------:R-:W2:Y:S02]  /*6660*/  SYNCS.PHASECHK.TRANS64.TRYWAIT P1, [R5+URZ+0x26810], R18 ;  /* 0x02681012050075a7 */ /* 0x000ea4000802017f */
[----:B--2---:R-:W-:Y:S05]  /*6670*/  @!P1 BRA `(.L_x_3532) ;  /* 0x0000008c00c89947 */ /* 0x004fea0003800000 */
.L_x_3531:
        /* <DEDUP_REMOVED lines=10> */
[----:B------:R-:W-:-:S02]  /*6720*/  R2UR UR8, R22 ;  /* 0x00000000160872ca */ /* 0x000fc400000e0000 */
[----:B------:R-:W-:Y:S01]  /*6730*/  R2UR UR9, R23 ;  /* 0x00000000170972ca */ /* 0x000fe200000e0000 */
[----:B------:R-:W-:Y:S01]  /*6740*/  UMOV UR11, 0x40000040 ;  /* 0x40000040000b7882 */ /* 0x000fe20000000000 */
[----:B---3--:R-:W-:-:S13]  /*6750*/  R2UR UR4, R13 ;  /* 0x000000000d0472ca */ /* 0x008fda00000e0000 */
[----:B------:R-:W-:Y:S01]  /*6760*/  HGMMA.64x96x16.F32 R72, gdesc[UR4], RZ, !UPT, gsb0 ;  /* 0x01600000044879f0 */ /* 0x000fe2000c0008ff */
[----:B------:R-:W-:-:S07]  /*6770*/  UIADD3 UR4, UR6, 0x2, URZ ;  /* 0x0000000206047890 */ /* 0x000fce000fffe03f */
[----:B------:R-:W-:Y:S01]  /*6780*/  UMOV UR10, UR4 ;  /* 0x00000004000a7c82 */ /* 0x000fe20008000000 */
[----:B------:R-:W-:Y:S02]  /*6790*/  WARPGROUP.DEPBAR.LE gsb0, 0x0 ;  /* 0x00008000000079c5 */ /* 0x000fe40000010000 */
[----:B------:R-:W-:-:S06]  /*67a0*/  WARPGROUP.ARRIVE ;  /* 0x00000000000079c5 */ /* 0x000fcc0000000000 */
[----:B------:R-:W-:Y:S01]  /*67b0*/  HGMMA.64x96x16.F32 R72, gdesc[UR8], R72, gsb0 ;  /* 0x01600000084879f0 */ /* 0x000fe20008000848 */
[----:B------:R-:W-:Y:S02]  /*67c0*/  R2UR UR8, R184 ;  /* 0x00000000b80872ca */ /* 0x000fe400000e0000 */
[----:B------:R-:W-:Y:S01]  /*67d0*/  R2UR UR9, R185 ;  /* 0x00000000b90972ca */ /* 0x000fe200000e0000 */
[----:B------:R-:W-:Y:S01]  /*67e0*/  UIADD3 UR4, UR6, 0x4, URZ ;  /* 0x0000000406047890 */ /* 0x000fe2000fffe03f */
[----:B------:R-:W-:-:S06]  /*67f0*/  UMOV UR11, 0x40000040 ;  /* 0x40000040000b7882 */ /* 0x000fcc0000000000 */
[----:B------:R-:W-:Y:S01]  /*6800*/  UMOV UR10, UR4 ;  /* 0x00000004000a7c82 */ /* 0x000fe20008000000 */
[----:B------:R-:W-:Y:S02]  /*6810*/  WARPGROUP.DEPBAR.LE gsb0, 0x0 ;  /* 0x00008000000079c5 */ /* 0x000fe40000010000 */
[----:B------:R-:W-:-:S06]  /*6820*/  WARPGROUP.ARRIVE ;  /* 0x00000000000079c5 */ /* 0x000fcc0000000000 */
[----:B------:R-:W-:Y:S01]  /*6830*/  HGMMA.64x96x16.F32 R72, gdesc[UR8], R72, gsb0 ;  /* 0x01600000084879f0 */ /* 0x000fe20008000848 */
[----:B------:R-:W-:Y:S02]  /*6840*/  R2UR UR4, R186 ;  /* 0x00000000ba0472ca */ /* 0x000fe400000e0000 */
[----:B------:R-:W-:Y:S01]  /*6850*/  R2UR UR5, R187 ;  /* 0x00000000bb0572ca */ /* 0x000fe200000e0000 */
[----:B------:R-:W-:Y:S01]  /*6860*/  UIADD3 UR6, UR6, 0x6, URZ ;  /* 0x0000000606067890 */ /* 0x000fe2000fffe03f */
[----:B------:R-:W-:Y:S01]  /*6870*/  UMOV UR7, 0x40000040 ;  /* 0x4000004000077882 */ /* 0x000fe20000000000 */
[C---:B----4-:R-:W-:Y:S01]  /*6880*/  IMAD R12, R0.reuse, 0x80, R12 ;  /* 0x00000080000c7824 */ /* 0x050fe200078e020c */
[C---:B-----5:R-:W-:Y:S01]  /*6890*/  LEA R10, R0.reuse, R10, 0x7 ;  /* 0x0000000a000a7211 */ /* 0x060fe200078e38ff */
[----:B--2---:R-:W-:-:S03]  /*68a0*/  IMAD R14, R0, 0x80, R11 ;  /* 0x00000080000e7824 */ /* 0x004fc600078e020b */
[C---:B------:R-:W-:Y:S01]  /*68b0*/  LEA R9, R3.reuse, R12, 0x1 ;  /* 0x0000000c03097211 */ /* 0x040fe200078e08ff */
[----:B------:R-:W-:Y:S01]  /*68c0*/  IMAD R11, R3, 0x2, R14 ;  /* 0x00000002030b7824 */ /* 0x000fe200078e020e */
[----:B------:R-:W-:Y:S02]  /*68d0*/  WARPGROUP.DEPBAR.LE gsb0, 0x0 ;  /* 0x00008000000079c5 */ /* 0x000fe40000010000 */
[----:B------:R-:W-:-:S06]  /*68e0*/  WARPGROUP.ARRIVE ;  /* 0x00000000000079c5 */ /* 0x000fcc0000000000 */
[----:B------:R-:W-:Y:S01]  /*68f0*/  HGMMA.64x96x16.F32 R72, gdesc[UR4], R72, gsb0 ;  /* 0x01600000044879f0 */ /* 0x000fe20008000848 */
[----:B------:R-:W-:Y:S01]  /*6900*/  IMAD R227, R3, 0x2, R10 ;  /* 0x0000000203e37824 */ /* 0x000fe200078e020a */
[----:B------:R-:W-:Y:S01]  /*6910*/  LEA R12, R11, R16, 0x2 ;  /* 0x000000100b0c7211 */ /* 0x000fe200078e10ff */
[--C-:B------:R-:W-:Y:S02]  /*6920*/  IMAD R13, R9, 0x4, R16.reuse ;  /* 0x00000004090d7824 */ /* 0x100fe400078e0210 */
[----:B------:R-:W-:Y:S02]  /*6930*/  IMAD R198, R227, 0x4, R16 ;  /* 0x00000004e3c67824 */ /* 0x000fe400078e0210 */
[----:B------:R-:W-:-:S04]  /*6940*/  VIADD R10, R16, 0x1a000 ;  /* 0x0001a000100a7836 */ /* 0x000fc80000000000 */
[--C-:B------:R-:W-:Y:S02]  /*6950*/  IMAD R227, R227, 0x4, R10.reuse ;  /* 0x00000004e3e37824 */ /* 0x100fe400078e020a */
[----:B------:R-:W-:Y:S01]  /*6960*/  IMAD R9, R9, 0x4, R10 ;  /* 0x0000000409097824 */ /* 0x000fe200078e020a */
[----:B------:R-:W-:Y:S01]  /*6970*/  LEA R10, R11, R10, 0x2 ;  /* 0x0000000a0b0a7211 */ /* 0x000fe200078e10ff */
[----:B------:R-:W-:Y:S02]  /*6980*/  WARPGROUP.DEPBAR.LE gsb0, 0x0 ;  /* 0x00008000000079c5 */ /* 0x000fe40000010000 */
[----:B------:R-:W2:Y:S04]  /*6990*/  LDS R198, [R198+0x1a000] ;  /* 0x01a00000c6c67984 */ /* 0x000ea80000000800 */
[----:B------:R-:W3:Y:S04]  /*69a0*/  LDS R13, [R13+0x1a000] ;  /* 0x01a000000d0d7984 */ /* 0x000ee80000000800 */
[----:B------:R-:W4:Y:S01]  /*69b0*/  LDS R12, [R12+0x1a000] ;  /* 0x01a000000c0c7984 */ /* 0x000f220000000800 */
[----:B------:R-:W-:Y:S05]  /*69c0*/  @!P0 BRA `(.L_x_3533) ;  /* 0x0000000000048947 */ /* 0x000fea0003800000 */
[----:B------:R-:W-:Y:S01]  /*69d0*/  BPT.TRAP 0x1 ;  /* 0x000000040000795c */ /* 0x000fe20000300000 */
.L_x_3533:
[----:B------:R1:W1:Y:S01]  /*69e0*/  SYNCS.PHASECHK.TRANS64.TRYWAIT P1, [R5+URZ+0x26830], R18 ;  /* 0x02683012050075a7 */ /* 0x000262000802017f */
[----:B------:R-:W-:Y:S05]  /*69f0*/  @!P0 BRA `(.L_x_3534) ;  /* 0x0000000000048947 */ /* 0x000fea0003800000 */
[----:B------:R-:W-:Y:S01]  /*6a00*/  BPT.TRAP 0x1 ;  /* 0x000000040000795c */ /* 0x000fe20000300000 */
.L_x_3534:
        /* <DEDUP_REMOVED lines=8> */
.L_x_3535:
        /* <DEDUP_REMOVED lines=20> */
[----:B---3--:R-:W-:Y:S01]  /*6bd0*/  SHFL.IDX PT, R224, R13, R233, 0x1f ;  /* 0x00001fe90de07589 */ /* 0x008fe200000e0000 */
[----:B------:R-:W-:-:S03]  /*6be0*/  VIADD R11, R7, 0x1c ;  /* 0x0000001c070b7836 */ /* 0x000fc60000000000 */
[----:B--2---:R-:W-:Y:S04]  /*6bf0*/  SHFL.IDX PT, R204, R198, R231, 0x1f ;  /* 0x00001fe7c6cc7589 */ /* 0x004fe800000e0000 */
        /* <DEDUP_REMOVED lines=141> */
[----:B------:R-:W-:Y:S01]  /*74d0*/  MUFU.TANH R84, R84 ;  /* 0x0000005400547308 */ /* 0x000fe20000002400 */
[----:B--2---:R-:W-:-:S07]  /*74e0*/  FSEL R205, R80, -INF , P1 ;  /* 0xff80000050cd7808 */ /* 0x004fce0000800000 */
[----:B------:R-:W-:Y:S01]  /*74f0*/  MUFU.TANH R83, R83 ;  /* 0x0000005300537308 */ /* 0x000fe20000002400 */
[----:B----4-:R-:W-:-:S05]  /*7500*/  FSEL R225, R82, -INF , P2 ;  /* 0xff80000052e17808 */ /* 0x010fca0001000000 */
[----:B------:R-:W-:Y:S02]  /*7510*/  FFMA.FTZ R225, R225, UR4, -R216 ;  /* 0x00000004e1e17c23 */ /* 0x000fe400080108d8 */
[----:B------:R-:W2:Y:S01]  /*7520*/  MUFU.TANH R194, R194 ;  /* 0x000000c200c27308 */ /* 0x000ea20000002400 */
[----:B------:R-:W-:Y:S02]  /*7530*/  WARPGROUP.DEPBAR.LE gsb0, 0x0 ;  /* 0x00008000000079c5 */ /* 0x000fe40000010000 */
[----:B------:R-:W-:-:S05]  /*7540*/  WARPGROUP.ARRIVE ;  /* 0x00000000000079c5 */ /* 0x000fca0000000000 */
[----:B------:R4:W-:Y:S01]  /*7550*/  MUFU.EX2 R88, R199 ;  /* 0x000000c700587308 */ /* 0x0009e20000000800 */
[----:B------:R-:W-:Y:S01]  /*7560*/  HGMMA.64x96x16.F32 R24, gdesc[UR8], R24, gsb0 ;  /* 0x01600000081879f0 */ /* 0x000fe20008000818 */
[----:B------:R-:W-:Y:S01]  /*7570*/  R2UR UR8, R192 ;  /* 0x00000000c00872ca */ /* 0x000fe200000e0000 */
[----:B------:R-:W-:Y:S01]  /*7580*/  UMOV UR10, UR6 ;  /* 0x00000006000a7c82 */ /* 0x000fe20008000000 */
[----:B------:R-:W-:Y:S01]  /*7590*/  R2UR UR9, R193 ;  /* 0x00000000c10972ca */ /* 0x000fe200000e0000 */
[----:B------:R-:W-:Y:S01]  /*75a0*/  UMOV UR11, 0x40000040 ;  /* 0x40000040000b7882 */ /* 0x000fe20000000000 */
[----:B----4-:R-:W-:Y:S02]  /*75b0*/  FSEL R199, R78, -INF , P2 ;  /* 0xff8000004ec77808 */ /* 0x010fe40001000000 */
[----:B------:R-:W4:Y:S01]  /*75c0*/  MUFU.TANH R195, R195 ;  /* 0x000000c300c37308 */ /* 0x000f220000002400 */
[----:B--2---:R-:W-:Y:S02]  /*75d0*/  FSEL R202, R194, -INF , P2 ;  /* 0xff800000c2ca7808 */ /* 0x004fe40001000000 */
[--C-:B------:R-:W-:Y:S01]  /*75e0*/  FFMA.FTZ R95, R199, UR4, -R96.reuse ;  /* 0x00000004c75f7c23 */ /* 0x100fe20008010860 */
[----:B------:R-:W-:Y:S01]  /*75f0*/  FSEL R199, R81, -INF , P2 ;  /* 0xff80000051c77808 */ /* 0x000fe20001000000 */
[----:B------:R-:W-:Y:S01]  /*7600*/  FFMA.FTZ R96, R205, UR4, -R96 ;  /* 0x00000004cd607c23 */ /* 0x000fe20008010860 */
[----:B------:R-:W-:-:S02]  /*7610*/  FSEL R205, R83, -INF , P1 ;  /* 0xff80000053cd7808 */ /* 0x000fc40000800000 */
[----:B------:R-:W2:Y:S01]  /*7620*/  MUFU.TANH R98, R98 ;  /* 0x0000006200627308 */ /* 0x000ea20000002400 */
[----:B------:R-:W-:Y:S01]  /*7630*/  FFMA.FTZ R223, R202, UR4, -R213 ;  /* 0x00000004cadf7c23 */ /* 0x000fe200080108d5 */
[--C-:B------:R-:W-:Y:S01]  /*7640*/  FFMA.FTZ R226, R199, UR4, -R224.reuse ;  /* 0x00000004c7e27c23 */ /* 0x100fe200080108e0 */
[----:B------:R-:W-:Y:S01]  /*7650*/  FSEL R199, R84, -INF , P1 ;  /* 0xff80000054c77808 */ /* 0x000fe20000800000 */
[----:B------:R-:W-:Y:S01]  /*7660*/  FFMA.FTZ R224, R205, UR4, -R224 ;  /* 0x00000004cde07c23 */ /* 0x000fe200080108e0 */
[----:B------:R-:W-:-:S03]  /*7670*/  FFMA.FTZ R202, -R14, R14, 1 ;  /* 0x3f8000000eca7423 */ /* 0x000fc6000001010e */
[----:B------:R-:W3:Y:S01]  /*7680*/  MUFU.TANH R99, R99 ;  /* 0x0000006300637308 */ /* 0x000ee20000002400 */
[----:B------:R-:W-:Y:S01]  /*7690*/  FFMA.FTZ R216, R199, UR4, -R216 ;  /* 0x00000004c7d87c23 */ /* 0x000fe200080108d8 */
[----:B----4-:R-:W-:-:S05]  /*76a0*/  FSEL R199, R195, -INF , P2 ;  /* 0xff800000c3c77808 */ /* 0x010fca0001000000 */
[----:B-1----:R-:W-:Y:S01]  /*76b0*/  FFMA.FTZ R199, R199, UR4, -R198 ;  /* 0x00000004c7c77c23 */ /* 0x002fe200080108c6 */
[----:B------:R-:W-:Y:S01]  /*76c0*/  MUFU.EX2 R118, R118 ;  /* 0x0000007600767308 */ /* 0x000fe20000000800 */
[----:B--2---:R-:W-:-:S05]  /*76d0*/  FSEL R200, R98, -INF , P1 ;  /* 0xff80000062c87808 */ /* 0x004fca0000800000 */
[----:B------:R-:W-:Y:S02]  /*76e0*/  FFMA.FTZ R213, R200, UR4, -R213 ;  /* 0x00000004c8d57c23 */ /* 0x000fe400080108d5 */
[----:B------:R-:W1:Y:S01]  /*76f0*/  MUFU.TANH R100, R100 ;  /* 0x0000006400647308 */ /* 0x000e620000002400 */
[----:B---3--:R-:W-:-:S05]  /*7700*/  FSEL R205, R99, -INF , P1 ;  /* 0xff80000063cd7808 */ /* 0x008fca0000800000 */
[----:B------:R-:W-:Y:S02]  /*7710*/  FFMA.FTZ R198, R205, UR4, -R198 ;  /* 0x00000004cdc67c23 */ /* 0x000fe400080108c6 */
[----:B------:R-:W2:Y:S08]  /*7720*/  MUFU.TANH R101, R101 ;  /* 0x0000006500657308 */ /* 0x000eb00000002400 */
[----:B------:R-:W3:Y:S01]  /*7730*/  MUFU.TANH R102, R102 ;  /* 0x0000006600667308 */ /* 0x000ee20000002400 */
[----:B-1----:R-:W-:-:S05]  /*7740*/  FSEL R200, R100, -INF , P2 ;  /* 0xff80000064c87808 */ /* 0x002fca0001000000 */
[----:B------:R-:W-:Y:S02]  /*7750*/  FFMA.FTZ R200, R200, UR4, -R201 ;  /* 0x00000004c8c87c23 */ /* 0x000fe400080108c9 */
[----:B------:R-:W-:Y:S01]  /*7760*/  MUFU.TANH R103, R103 ;  /* 0x0000006700677308 */ /* 0x000fe20000002400 */
[----:B--2---:R-:W-:-:S05]  /*7770*/  FSEL R210, R101, -INF , P2 ;  /* 0xff80000065d27808 */ /* 0x004fca0001000000 */
[----:B------:R-:W-:Y:S02]  /*7780*/  FFMA.FTZ R210, R210, UR4, -R209 ;  /* 0x00000004d2d27c23 */ /* 0x000fe400080108d1 */
[----:B------:R-:W1:Y:S01]  /*7790*/  MUFU.TANH R104, R104 ;  /* 0x0000006800687308 */ /* 0x000e620000002400 */
[----:B---3--:R-:W-:-:S05]  /*77a0*/  FSEL R205, R102, -INF , P1 ;  /* 0xff80000066cd7808 */ /* 0x008fca0000800000 */
[----:B------:R-:W-:Y:S02]  /*77b0*/  FFMA.FTZ R201, R205, UR4, -R201 ;  /* 0x00000004cdc97c23 */ /* 0x000fe400080108c9 */
[----:B------:R-:W-:Y:S08]  /*77c0*/  MUFU.TANH R106, R106 ;  /* 0x0000006a006a7308 */ /* 0x000ff00000002400 */
[----:B------:R-:W-:Y:S01]  /*77d0*/  MUFU.TANH R105, R105 ;  /* 0x0000006900697308 */ /* 0x000fe20000002400 */
[----:B-1----:R-:W-:-:S05]  /*77e0*/  FSEL R205, R104, -INF , P2 ;  /* 0xff80000068cd7808 */ /* 0x002fca0001000000 */
[----:B------:R-:W-:Y:S02]  /*77f0*/  FFMA.FTZ R205, R205, UR4, -R206 ;  /* 0x00000004cdcd7c23 */ /* 0x000fe400080108ce */
[----:B------:R-:W-:Y:S01]  /*7800*/  MUFU.TANH R107, R107 ;  /* 0x0000006b006b7308 */ /* 0x000fe20000002400 */
[----:B------:R-:W-:Y:S02]  /*7810*/  WARPGROUP.DEPBAR.LE gsb0, 0x0 ;  /* 0x00008000000079c5 */ /* 0x000fe40000010000 */
[----:B------:R-:W-:-:S05]  /*7820*/  WARPGROUP.ARRIVE ;  /* 0x00000000000079c5 */ /* 0x000fca0000000000 */
[----:B------:R1:W-:Y:S01]  /*7830*/  MUFU.EX2 R13, R208 ;  /* 0x000000d0000d7308 */ /* 0x0003e20000000800 */
[----:B------:R-:W-:Y:S07]  /*7840*/  HGMMA.64x96x16.F32 R24, gdesc[UR8], R24, gsb0 ;  /* 0x01600000081879f0 */ /* 0x000fee0008000818 */
[----:B------:R-:W2:Y:S01]  /*7850*/  MUFU.TANH R108, R108 ;  /* 0x0000006c006c7308 */ /* 0x000ea20000002400 */
[----:B-1----:R-:W1:Y:S07]  /*7860*/  SHFL.IDX PT, R208, R12, R233, 0x1f ;  /* 0x00001fe90cd07589 */ /* 0x002e6e00000e0000 */
[----:B------:R-:W-:Y:S08]  /*7870*/  MUFU.TANH R110, R110 ;  /* 0x0000006e006e7308 */ /* 0x000ff00000002400 */
[----:B------:R-:W-:Y:S01]  /*7880*/  MUFU.TANH R109, R109 ;  /* 0x0000006d006d7308 */ /* 0x000fe20000002400 */
[----:B--2---:R-:W-:-:S07]  /*7890*/  FSEL R211, R108, -INF , P2 ;  /* 0xff8000006cd37808 */ /* 0x004fce0001000000 */
[----:B------:R-:W-:Y:S01]  /*78a0*/  MUFU.TANH R111, R111 ;  /* 0x0000006f006f7308 */ /* 0x000fe20000002400 */
[----:B-1----:R-:W-:-:S07]  /*78b0*/  FFMA.FTZ R211, R211, UR4, -R208 ;  /* 0x00000004d3d37c23 */ /* 0x002fce00080108d0 */
[----:B------:R1:W-:Y:S08]  /*78c0*/  MUFU.EX2 R14, R203 ;  /* 0x000000cb000e7308 */ /* 0x0003f00000000800 */
[----:B------:R-:W2:Y:S01]  /*78d0*/  MUFU.TANH R112, R112 ;  /* 0x0000007000707308 */ /* 0x000ea20000002400 */
[----:B-1----:R-:W-:-:S05]  /*78e0*/  FSEL R203, R105, -INF , P2 ;  /* 0xff80000069cb7808 */ /* 0x002fca0001000000 */
[----:B------:R-:W-:Y:S02]  /*78f0*/  FFMA.FTZ R203, R203, UR4, -R212 ;  /* 0x00000004cbcb7c23 */ /* 0x000fe400080108d4 */
[----:B------:R-:W-:Y:S08]  /*7900*/  MUFU.TANH R114, R114 ;  /* 0x0000007200727308 */ /* 0x000ff00000002400 */
[----:B------:R-:W1:Y:S01]  /*7910*/  MUFU.TANH R113, R113 ;  /* 0x0000007100717308 */ /* 0x000e620000002400 */
[----:B--2---:R-:W-:-:S05]  /*7920*/  FSEL R219, R112, -INF , P2 ;  /* 0xff80000070db7808 */ /* 0x004fca0001000000 */
[----:B------:R-:W-:Y:S02]  /*7930*/  FFMA.FTZ R219, R219, UR4, -R217 ;  /* 0x00000004dbdb7c23 */ /* 0x000fe400080108d9 */
[----:B------:R-:W2:Y:S08]  /*7940*/  MUFU.TANH R115, R115 ;  /* 0x0000007300737308 */ /* 0x000eb00000002400 */
[----:B------:R-:W-:Y:S01]  /*7950*/  MUFU.TANH R116, R116 ;  /* 0x0000007400747308 */ /* 0x000fe20000002400 */
[----:B-1----:R-:W-:-:S05]  /*7960*/  FSEL R222, R113, -INF , P2 ;  /* 0xff80000071de7808 */ /* 0x002fca0001000000 */
[----:B------:R-:W-:Y:S02]  /*7970*/  FFMA.FTZ R222, R222, UR4, -R218 ;  /* 0x00000004dede7c23 */ /* 0x000fe400080108da */
[----:B------:R-:W-:Y:S01]  /*7980*/  MUFU.TANH R197, R197 ;  /* 0x000000c500c57308 */ /* 0x000fe20000002400 */
[----:B--2---:R-:W-:-:S07]  /*7990*/  FSEL R221, R115, -INF , P1 ;  /* 0xff80000073dd7808 */ /* 0x004fce0000800000 */
[----:B------:R-:W-:Y:S08]  /*79a0*/  MUFU.TANH R196, R196 ;  /* 0x000000c400c47308 */ /* 0x000ff00000002400 */
[----:B------:R-:W1:Y:S01]  /*79b0*/  MUFU.TANH R119, R119 ;  /* 0x0000007700777308 */ /* 0x000e620000002400 */
[----:B------:R-:W-:Y:S02]  /*79c0*/  WARPGROUP.DEPBAR.LE gsb0, 0x0 ;  /* 0x00008000000079c5 */ /* 0x000fe40000010000 */
[----:B------:R-:W2:Y:S05]  /*79d0*/  LDS R227, [R227+0x380] ;  /* 0x00038000e3e37984 */ /* 0x000eaa0000000800 */
[----:B------:R-:W-:Y:S08]  /*79e0*/  MUFU.EX2 R117, R117 ;  /* 0x0000007500757308 */ /* 0x000ff00000000800 */
[----:B------:R-:W3:Y:S01]  /*79f0*/  MUFU.EX2 R87, R87 ;  /* 0x0000005700577308 */ /* 0x000ee20000000800 */
[----:B-1----:R-:W-:-:S07]  /*7a00*/  FSEL R228, R119, -INF , P1 ;  /* 0xff80000077e47808 */ /* 0x002fce0000800000 */
[----:B------:R-:W1:Y:S01]  /*7a10*/  MUFU.EX2 R86, R86 ;  /* 0x0000005600567308 */ /* 0x000e620000000800 */
[----:B------:R-:W-:-:S07]  /*7a20*/  FFMA.FTZ R237, -R237, R237, 1 ;  /* 0x3f800000eded7423 */ /* 0x000fce00000101ed */
[----:B------:R-:W4:Y:S08]  /*7a30*/  MUFU.EX2 R93, R93 ;  /* 0x0000005d005d7308 */ /* 0x000f300000000800 */
[----:B------:R-:W-:Y:S01]  /*7a40*/  MUFU.EX2 R91, R91 ;  /* 0x0000005b005b7308 */ /* 0x000fe20000000800 */
[----:B--2---:R-:W2:Y:S07]  /*7a50*/  SHFL.IDX PT, R234, R227, R7, 0x1f ;  /* 0x00001f07e3ea7589 */ /* 0x004eae00000e0000 */
[----:B------:R-:W4:Y:S01]  /*7a60*/  MUFU.EX2 R92, R92 ;  /* 0x0000005c005c7308 */ /* 0x000f220000000800 */
[----:B------:R-:W-:Y:S04]  /*7a70*/  SHFL.IDX PT, R232, R227, R232, 0x1f ;  /* 0x00001fe8e3e87589 */ /* 0x000fe800000e0000 */
[----:B------:R-:W3:Y:S01]  /*7a80*/  SHFL.IDX PT, R233, R227, R233, 0x1f ;  /* 0x00001fe9e3e97589 */ /* 0x000ee200000e0000 */
[----:B------:R-:W-:Y:S01]  /*7a90*/  FFMA.FTZ R235, -R235, R235, 1 ;  /* 0x3f800000ebeb7423 */ /* 0x000fe200000101eb */
[----:B------:R-:W-:Y:S01]  /*7aa0*/  FFMA.FTZ R18, -R18, R18, 1 ;  /* 0x3f80000012127423 */ /* 0x000fe20000010112 */
[----:B------:R-:W-:Y:S01]  /*7ab0*/  FFMA.FTZ R19, -R19, R19, 1 ;  /* 0x3f80000013137423 */ /* 0x000fe20000010113 */
[----:B------:R-:W1:Y:S01]  /*7ac0*/  SHFL.IDX PT, R229, R227, R229, 0x1f ;  /* 0x00001fe5e3e57589 */ /* 0x000e6200000e0000 */
[----:B------:R-:W-:Y:S01]  /*7ad0*/  FFMA.FTZ R20, -R20, R20, 1 ;  /* 0x3f80000014147423 */ /* 0x000fe20000010114 */
[----:B------:R-:W-:Y:S01]  /*7ae0*/  FFMA.FTZ R72, -R72, R72, 1 ;  /* 0x3f80000048487423 */ /* 0x000fe20000010148 */
[----:B------:R-:W-:Y:S01]  /*7af0*/  MUFU.EX2 R94, R94 ;  /* 0x0000005e005e7308 */ /* 0x000fe20000000800 */
[----:B------:R-:W4:Y:S01]  /*7b00*/  SHFL.IDX PT, R230, R227, R230, 0x1f ;  /* 0x00001fe6e3e67589 */ /* 0x000f2200000e0000 */
[----:B------:R-:W-:-:S06]  /*7b10*/  FFMA.FTZ R79, -R79, R79, 1 ;  /* 0x3f8000004f4f7423 */ /* 0x000fcc000001014f */
        /* <DEDUP_REMOVED lines=8> */
[--C-:B---3--:R-:W-:Y:S01]  /*7ba0*/  FADD.FTZ R28, R28, -R233.reuse ;  /* 0x800000e91c1c7221 */ /* 0x108fe20000010000 */
[----:B------:R-:W-:Y:S01]  /*7bb0*/  FADD.FTZ R30, R30, -R233 ;  /* 0x800000e91e1e7221 */ /* 0x000fe20000010000 */
[--C-:B-1----:R-:W-:Y:S01]  /*7bc0*/  FADD.FTZ R29, R29, -R229.reuse ;  /* 0x800000e51d1d7221 */ /* 0x102fe20000010000 */
[----:B------:R-:W-:Y:S01]  /*7bd0*/  FADD.FTZ R31, R31, -R229 ;  /* 0x800000e51f1f7221 */ /* 0x000fe20000010000 */
[----:B------:R-:W-:Y:S01]  /*7be0*/  FFMA.FTZ R209, R24, UR4, -R209 ;  /* 0x0000000418d17c23 */ /* 0x000fe200080108d1 */
[----:B------:R-:W-:Y:S01]  /*7bf0*/  FSEL R24, R106, -INF , P1 ;  /* 0xff8000006a187808 */ /* 0x000fe20000800000 */
[--C-:B----4-:R-:W-:Y:S01]  /*7c00*/  FADD.FTZ R33, R33, -R230.reuse ;  /* 0x800000e621217221 */ /* 0x110fe20000010000 */
[----:B--2---:R-:W-:Y:S01]  /*7c10*/  FSEL R207, R109, -INF , P2 ;  /* 0xff8000006dcf7808 */ /* 0x004fe20001000000 */
[----:B------:R-:W-:Y:S01]  /*7c20*/  FADD.FTZ R35, R35, -R230 ;  /* 0x800000e623237221 */ /* 0x000fe20000010000 */
[----:B------:R-:W1:Y:S01]  /*7c30*/  MUFU.EX2 R85, R85 ;  /* 0x0000005500557308 */ /* 0x000e620000000800 */
[----:B------:R-:W-:Y:S01]  /*7c40*/  FFMA.FTZ R206, R24, UR4, -R206 ;  /* 0x0000000418ce7c23 */ /* 0x000fe200080108ce */
[----:B------:R-:W-:Y:S01]  /*7c50*/  FSEL R24, R107, -INF , P1 ;  /* 0xff8000006b187808 */ /* 0x000fe20000800000 */
[----:B------:R-:W-:-:S04]  /*7c60*/  FFMA.FTZ R207, R207, UR4, -R215 ;  /* 0x00000004cfcf7c23 */ /* 0x000fc800080108d7 */
[----:B------:R-:W-:Y:S01]  /*7c70*/  FFMA.FTZ R212, R24, UR4, -R212 ;  /* 0x0000000418d47c23 */ /* 0x000fe200080108d4 */
[----:B------:R-:W-:Y:S01]  /*7c80*/  FSEL R24, R110, -INF , P1 ;  /* 0xff8000006e187808 */ /* 0x000fe20000800000 */
[----:B------:R-:W-:Y:S04]  /*7c90*/  MUFU.EX2 R97, R97 ;  /* 0x0000006100617308 */ /* 0x000fe80000000800 */
[----:B------:R-:W-:-:S04]  /*7ca0*/  FFMA.FTZ R208, R24, UR4, -R208 ;  /* 0x0000000418d07c23 */ /* 0x000fc800080108d0 */
[----:B------:R2:W3:Y:S08]  /*7cb0*/  MUFU.EX2 R24, R204 ;  /* 0x000000cc00187308 */ /* 0x0004f00000000800 */
[----:B------:R-:W-:Y:S01]  /*7cc0*/  MUFU.EX2 R95, R95 ;  /* 0x0000005f005f7308 */ /* 0x000fe20000000800 */
[----:B--2---:R-:W-:-:S05]  /*7cd0*/  FSEL R204, R111, -INF , P1 ;  /* 0xff8000006fcc7808 */ /* 0x004fca0000800000 */
[----:B------:R-:W-:Y:S02]  /*7ce0*/  FFMA.FTZ R204, R204, UR4, -R215 ;  /* 0x00000004cccc7c23 */ /* 0x000fe400080108d7 */
[----:B------:R2:W4:Y:S01]  /*7cf0*/  SHFL.IDX PT, R215, R12, R231, 0x1f ;  /* 0x00001fe70cd77589 */ /* 0x00052200000e0000 */
[----:B------:R-:W-:Y:S03]  /*7d00*/  MUFU.EX2 R96, R96 ;  /* 0x0000006000607308 */ /* 0x000fe60000000800 */
[----:B------:R-:W1:Y:S01]  /*7d10*/  SHFL.IDX PT, R231, R227, R231, 0x1f ;  /* 0x00001fe7e3e77589 */ /* 0x000e6200000e0000 */
[----:B------:R-:W-:-:S04]  /*7d20*/  FFMA.FTZ R17, -R17, R17, 1 ;  /* 0x3f80000011117423 */ /* 0x000fc80000010111 */
[----:B------:R-:W3:Y:S01]  /*7d30*/  MUFU.EX2 R90, R90 ;  /* 0x0000005a005a7308 */ /* 0x000ee20000000800 */
[----:B--2---:R-:W-:-:S05]  /*7d40*/  FSEL R12, R114, -INF , P1 ;  /* 0xff800000720c7808 */ /* 0x004fca0000800000 */
[----:B------:R-:W-:Y:S02]  /*7d50*/  FFMA.FTZ R217, R12, UR4, -R217 ;  /* 0x000000040cd97c23 */ /* 0x000fe400080108d9 */
[----:B------:R2:W3:Y:S02]  /*7d60*/  MUFU.EX2 R12, R214 ;  /* 0x000000d6000c7308 */ /* 0x0004e40000000800 */
[----:B--2---:R-:W-:Y:S01]  /*7d70*/  FFMA.FTZ R214, R221, UR4, -R218 ;  /* 0x00000004ddd67c23 */ /* 0x004fe200080108da */
[----:B------:R-:W-:Y:S01]  /*7d80*/  FSEL R218, R116, -INF , P2 ;  /* 0xff80000074da7808 */ /* 0x000fe20001000000 */
[----:B------:R-:W-:Y:S01]  /*7d90*/  FMUL.FTZ R28, R87, R28 ;  /* 0x0000001c571c7220 */ /* 0x000fe20000410000 */
[----:B------:R-:W-:Y:S01]  /*7da0*/  FSEL R221, R197, -INF , P1 ;  /* 0xff800000c5dd7808 */ /* 0x000fe20000800000 */
[----:B------:R-:W-:Y:S01]  /*7db0*/  FMUL.FTZ R29, R86, R29 ;  /* 0x0000001d561d7220 */ /* 0x000fe20000410000 */
[----:B------:R-:W-:Y:S01]  /*7dc0*/  FMUL.FTZ R33, R93, R33 ;  /* 0x000000215d217220 */ /* 0x000fe20000410000 */
[--C-:B----4-:R-:W-:Y:S01]  /*7dd0*/  FFMA.FTZ R218, R218, UR4, -R215.reuse ;  /* 0x00000004dada7c23 */ /* 0x110fe200080108d7 */
[----:B------:R-:W-:Y:S01]  /*7de0*/  FMUL.FTZ R35, R92, R35 ;  /* 0x000000235c237220 */ /* 0x000fe20000410000 */
[----:B------:R-:W-:Y:S01]  /*7df0*/  FFMA.FTZ R215, R221, UR4, -R215 ;  /* 0x00000004ddd77c23 */ /* 0x000fe200080108d7 */
[----:B------:R-:W-:Y:S01]  /*7e00*/  FSEL R221, R196, -INF , P2 ;  /* 0xff800000c4dd7808 */ /* 0x000fe20001000000 */
[--C-:B-1----:R-:W-:Y:S01]  /*7e10*/  FADD.FTZ R38, R38, -R231.reuse ;  /* 0x800000e726267221 */ /* 0x102fe20000010000 */
[----:B------:R-:W-:-:S03]  /*7e20*/  FADD.FTZ R36, R36, -R231 ;  /* 0x800000e724247221 */ /* 0x000fc60000010000 */
[--C-:B------:R-:W-:Y:S01]  /*7e30*/  FFMA.FTZ R221, R221, UR4, -R220.reuse ;  /* 0x00000004dddd7c23 */ /* 0x100fe200080108dc */
[----:B------:R-:W-:Y:S01]  /*7e40*/  FFMA.FTZ R220, R228, UR4, -R220 ;  /* 0x00000004e4dc7c23 */ /* 0x000fe200080108dc */
[C---:B------:R-:W-:Y:S02]  /*7e50*/  VIADD R228, R7.reuse, 0x10 ;  /* 0x0000001007e47836 */ /* 0x040fe40000000000 */
[----:B------:R-:W-:Y:S01]  /*7e60*/  FMUL.FTZ R33, R20, R33 ;  /* 0x0000002114217220 */ /* 0x000fe20000410000 */
[C---:B------:R-:W-:Y:S01]  /*7e70*/  IADD3 R231, R7.reuse, 0x8, RZ ;  /* 0x0000000807e77810 */ /* 0x040fe20007ffe0ff */
[C---:B------:R-:W-:Y:S02]  /*7e80*/  VIADD R230, R7.reuse, 0xc ;  /* 0x0000000c07e67836 */ /* 0x040fe40000000000 */
[----:B------:R-:W-:Y:S01]  /*7e90*/  VIADD R229, R7, 0x14 ;  /* 0x0000001407e57836 */ /* 0x000fe20000000000 */
[----:B------:R-:W1:Y:S01]  /*7ea0*/  SHFL.IDX PT, R228, R227, R228, 0x1f ;  /* 0x00001fe4e3e47589 */ /* 0x000e6200000e0000 */
[----:B------:R-:W-:Y:S01]  /*7eb0*/  FMUL.FTZ R36, R26, R36 ;  /* 0x000000241a247220 */ /* 0x000fe20000410000 */
[----:B------:R-:W-:Y:S01]  /*7ec0*/  FMUL.FTZ R30, R85, R30 ;  /* 0x0000001e551e7220 */ /* 0x000fe20000410000 */
[----:B------:R-:W-:Y:S01]  /*7ed0*/  IADD3 R233, R7, 0x18, RZ ;  /* 0x0000001807e97810 */ /* 0x000fe20007ffe0ff */
[----:B------:R2:W4:Y:S01]  /*7ee0*/  SHFL.IDX PT, R227, R227, R11, 0x1f ;  /* 0x00001f0be3e37589 */ /* 0x00052200000e0000 */
[----:B------:R-:W-:Y:S01]  /*7ef0*/  FFMA.FTZ R78, -R78, R78, 1 ;  /* 0x3f8000004e4e7423 */ /* 0x000fe2000001014e */
[----:B------:R-:W-:Y:S01]  /*7f00*/  FFMA.FTZ R80, -R80, R80, 1 ;  /* 0x3f80000050507423 */ /* 0x000fe20000010150 */
[----:B------:R-:W-:Y:S01]  /*7f10*/  FFMA.FTZ R74, -R74, R74, 1 ;  /* 0x3f8000004a4a7423 */ /* 0x000fe2000001014a */
[----:B------:R-:W-:Y:S01]  /*7f20*/  MUFU.EX2 R201, R201 ;  /* 0x000000c900c97308 */ /* 0x000fe20000000800 */
[----:B------:R-:W-:-:S07]  /*7f30*/  FFMA.FTZ R195, -R195, R195, 1 ;  /* 0x3f800000c3c37423 */ /* 0x000fce00000101c3 */
[----:B------:R-:W-:Y:S08]  /*7f40*/  MUFU.EX2 R209, R209 ;  /* 0x000000d100d17308 */ /* 0x000ff00000000800 */
[----:B------:R-:W-:Y:S01]  /*7f50*/  MUFU.EX2 R205, R205 ;  /* 0x000000cd00cd7308 */ /* 0x000fe20000000800 */
[----:B-1----:R-:W-:Y:S01]  /*7f60*/  FADD.FTZ R34, R34, -R228 ;  /* 0x800000e422227221 */ /* 0x002fe20000010000 */
[----:B------:R-:W-:-:S06]  /*7f70*/  FMUL.FTZ R20, R72, R35 ;  /* 0x0000002348147220 */ /* 0x000fcc0000410000 */
        /* <DEDUP_REMOVED lines=24> */
[----:B--2---:R1:W2:Y:S01]  /*8100*/  MUFU.EX2 R11, R226 ;  /* 0x000000e2000b7308 */ /* 0x0042a20000000800 */
[--C-:B----4-:R-:W-:Y:S01]  /*8110*/  FADD.FTZ R37, R37, -R227.reuse ;  /* 0x800000e325257221 */ /* 0x110fe20000010000 */
[----:B------:R-:W-:Y:S01]  /*8120*/  FADD.FTZ R39, R39, -R227 ;  /* 0x800000e327277221 */ /* 0x000fe20000010000 */
[----:B------:R-:W-:Y:S01]  /*8130*/  FFMA.FTZ R119, -R119, R119, 1 ;  /* 0x3f80000077777423 */ /* 0x000fe20000010177 */
[----:B------:R-:W-:Y:S01]  /*8140*/  R2UR UR4, R236 ;  /* 0x00000000ec0472ca */ /* 0x000fe200000e0000 */
[----:B-1----:R-:W-:-:S03]  /*8150*/  FFMA.FTZ R226, -R15, R15, 1 ;  /* 0x3f8000000fe27423 */ /* 0x002fc6000001010f */
[----:B------:R1:W4:Y:S02]  /*8160*/  MUFU.EX2 R15, R224 ;  /* 0x000000e0000f7308 */ /* 0x0003240000000800 */
[----:B-1----:R-:W-:Y:S01]  /*8170*/  FMUL.FTZ R224, R226, R234 ;  /* 0x000000eae2e07220 */ /* 0x002fe20000410000 */
[----:B------:R-:W-:Y:S01]  /*8180*/  FADD.FTZ R226, R25, -R232 ;  /* 0x800000e819e27221 */ /* 0x000fe20000010000 */
[----:B------:R-:W-:-:S04]  /*8190*/  FMUL.FTZ R34, R91, R34 ;  /* 0x000000225b227220 */ /* 0x000fc80000410000 */
[----:B------:R1:W-:Y:S01]  /*81a0*/  MUFU.EX2 R25, R225 ;  /* 0x000000e100197308 */ /* 0x0003e20000000800 */
[----:B---3--:R-:W-:Y:S01]  /*81b0*/  FMUL.FTZ R72, R24, R38 ;  /* 0x0000002618487220 */ /* 0x008fe20000410000 */
[----:B------:R-:W-:Y:S01]  /*81c0*/  FADD.FTZ R232, R27, -R232 ;  /* 0x800000e81be87221 */ /* 0x000fe20000010000 */
[----:B------:R-:W-:-:S05]  /*81d0*/  FFMA.FTZ R227, -R2, R2, 1 ;  /* 0x3f80000002e37423 */ /* 0x000fca0000010102 */
[----:B------:R3:W-:Y:S01]  /*81e0*/  MUFU.EX2 R27, R216 ;  /* 0x000000d8001b7308 */ /* 0x0007e20000000800 */
[----:B-1----:R-:W-:-:S07]  /*81f0*/  FADD.FTZ R225, R32, -R228 ;  /* 0x800000e420e17221 */ /* 0x002fce0000010000 */
[----:B------:R1:W4:Y:S01]  /*8200*/  MUFU.EX2 R32, R223 ;  /* 0x000000df00207308 */ /* 0x0003220000000800 */
[----:B---3--:R-:W-:Y:S02]  /*8210*/  FFMA.FTZ R216, -R3, R3, 1 ;  /* 0x3f80000003d87423 */ /* 0x008fe40000010103 */
[----:B------:R3:W5:Y:S04]  /*8220*/  LDL.LU R3, [R1+0x28] ;  /* 0x0000280001037983 */ /* 0x0007680000300800 */
[----:B------:R3:W5:Y:S01]  /*8230*/  LDL.LU R2, [R1+0x24] ;  /* 0x0000240001027983 */ /* 0x0007620000300800 */
[----:B------:R-:W-:Y:S01]  /*8240*/  FMUL.FTZ R232, R89, R232 ;  /* 0x000000e859e87220 */ /* 0x000fe20000410000 */
[----:B-1----:R-:W-:Y:S01]  /*8250*/  FMUL.FTZ R223, R117, R226 ;  /* 0x000000e275df7220 */ /* 0x002fe20000410000 */
[----:B------:R-:W-:Y:S01]  /*8260*/  VIADD R228, R7, 0x10 ;  /* 0x0000001007e47836 */ /* 0x000fe20000000000 */
[----:B------:R1:W2:Y:S01]  /*8270*/  LDS R226, [R9+0x380] ;  /* 0x0003800009e27984 */ /* 0x0002a20000000800 */
[----:B------:R-:W-:Y:S01]  /*8280*/  FFMA.FTZ R35, -R73, R73, 1 ;  /* 0x3f80000049237423 */ /* 0x000fe20000010149 */
[----:B------:R-:W-:Y:S01]  /*8290*/  FMUL.FTZ R223, R216, R223 ;  /* 0x000000dfd8df7220 */ /* 0x000fe20000410000 */
[----:B------:R-:W-:Y:S01]  /*82a0*/  FMUL.FTZ R216, R227, R232 ;  /* 0x000000e8e3d87220 */ /* 0x000fe20000410000 */
[----:B------:R-:W-:-:S02]  /*82b0*/  VIADD R232, R7, 0x4 ;  /* 0x0000000407e87836 */ /* 0x000fc40000000000 */
[----:B------:R-:W-:Y:S01]  /*82c0*/  FMUL.FTZ R35, R35, R36 ;  /* 0x0000002423237220 */ /* 0x000fe20000410000 */
[----:B------:R-:W-:Y:S01]  /*82d0*/  FFMA.FTZ R36, -R76, R76, 1 ;  /* 0x3f8000004c247423 */ /* 0x000fe2000001014c */
[----:B------:R-:W-:Y:S01]  /*82e0*/  FMUL.FTZ R39, R97, R39 ;  /* 0x0000002761277220 */ /* 0x000fe20000410000 */
[----:B-1----:R1:W-:Y:S01]  /*82f0*/  MUFU.EX2 R9, R213 ;  /* 0x000000d500097308 */ /* 0x0023e20000000800 */
[----:B------:R-:W-:Y:S01]  /*8300*/  FMUL.FTZ R30, R17, R30 ;  /* 0x0000001e111e7220 */ /* 0x000fe20000410000 */
[----:B------:R-:W-:Y:S02]  /*8310*/  VIADD R234, R7, 0x1c ;  /* 0x0000001c07ea7836 */ /* 0x000fe40000000000 */
[----:B------:R-:W-:Y:S01]  /*8320*/  FMUL.FTZ R36, R36, R39 ;  /* 0x0000002724247220 */ /* 0x000fe20000410000 */
[----:B------:R-:W-:Y:S01]  /*8330*/  FFMA.FTZ R39, -R77, R77, 1 ;  /* 0x3f8000004d277423 */ /* 0x000fe2000001014d */
[----:B------:R-:W-:Y:S02]  /*8340*/  FMUL.FTZ R37, R90, R37 ;  /* 0x000000255a257220 */ /* 0x000fe40000410000 */
[----:B------:R-:W3:Y:S01]  /*8350*/  MUFU.EX2 R17, R199 ;  /* 0x000000c700117308 */ /* 0x000ee20000000800 */
[----:B-1----:R-:W-:Y:S01]  /*8360*/  FMUL.FTZ R213, R237, R28 ;  /* 0x0000001cedd57220 */ /* 0x002fe20000410000 */
[----:B------:R-:W-:Y:S01]  /*8370*/  FMUL.FTZ R28, R13, R31 ;  /* 0x0000001f0d1c7220 */ /* 0x000fe20000410000 */
[----:B------:R-:W-:Y:S01]  /*8380*/  FMUL.FTZ R31, R235, R29 ;  /* 0x0000001deb1f7220 */ /* 0x000fe20000410000 */
[----:B------:R-:W-:-:S02]  /*8390*/  FMUL.FTZ R37, R74, R37 ;  /* 0x000000254a257220 */ /* 0x000fc40000410000 */
[----:B------:R-:W-:Y:S01]  /*83a0*/  FMUL.FTZ R29, R18, R28 ;  /* 0x0000001c121d7220 */ /* 0x000fe20000410000 */
[----:B------:R-:W-:Y:S01]  /*83b0*/  FFMA.FTZ R28, -R21, R21, 1 ;  /* 0x3f800000151c7423 */ /* 0x000fe20000010115 */
[----:B------:R-:W-:Y:S01]  /*83c0*/  FMUL.FTZ R21, R14, R225 ;  /* 0x000000e10e157220 */ /* 0x000fe20000410000 */
[----:B------:R1:W3:Y:S03]  /*83d0*/  MUFU.EX2 R18, R198 ;  /* 0x000000c600127308 */ /* 0x0002e60000000800 */
[----:B------:R-:W-:Y:S01]  /*83e0*/  FMUL.FTZ R21, R19, R21 ;  /* 0x0000001513157220 */ /* 0x000fe20000410000 */
[----:B------:R-:W-:Y:S01]  /*83f0*/  FMUL.FTZ R19, R28, R34 ;  /* 0x000000221c137220 */ /* 0x000fe20000410000 */
[----:B------:R-:W-:-:S04]  /*8400*/  FFMA.FTZ R34, -R75, R75, 1 ;  /* 0x3f8000004b227423 */ /* 0x000fc8000001014b */
[----:B------:R-:W-:Y:S01]  /*8410*/  FMUL.FTZ R34, R34, R72 ;  /* 0x0000004822227220 */ /* 0x000fe20000410000 */
[----:B--2---:R-:W2:Y:S04]  /*8420*/  SHFL.IDX PT, R28, R226, R7, 0x1f ;  /* 0x00001f07e21c7589 */ /* 0x004ea800000e0000 */
[----:B------:R-:W4:Y:S04]  /*8430*/  SHFL.IDX PT, R72, R226, R231, 0x1f ;  /* 0x00001fe7e2487589 */ /* 0x000f2800000e0000 */
[----:B------:R-:W3:Y:S04]  /*8440*/  SHFL.IDX PT, R38, R226, R232, 0x1f ;  /* 0x00001fe8e2267589 */ /* 0x000ee800000e0000 */
[----:B------:R-:W3:Y:S04]  /*8450*/  SHFL.IDX PT, R75, R226, R228, 0x1f ;  /* 0x00001fe4e24b7589 */ /* 0x000ee800000e0000 */
[----:B------:R-:W3:Y:S04]  /*8460*/  SHFL.IDX PT, R73, R226, R230, 0x1f ;  /* 0x00001fe6e2497589 */ /* 0x000ee800000e0000 */
[----:B-1----:R-:W1:Y:S01]  /*8470*/  SHFL.IDX PT, R198, R226, R229, 0x1f ;  /* 0x00001fe5e2c67589 */ /* 0x002e6200000e0000 */
[--C-:B--2---:R-:W-:Y:S01]  /*8480*/  FADD.FTZ R40, R40, -R28.reuse ;  /* 0x8000001c28287221 */ /* 0x104fe20000010000 */
[----:B------:R-:W-:-:S02]  /*8490*/  FADD.FTZ R28, R42, -R28 ;  /* 0x8000001c2a1c7221 */ /* 0x000fc40000010000 */
[----:B------:R-:W2:Y:S01]  /*84a0*/  SHFL.IDX PT, R199, R226, R233, 0x1f ;  /* 0x00001fe9e2c77589 */ /* 0x000ea200000e0000 */
[----:B----4-:R-:W-:Y:S01]  /*84b0*/  FADD.FTZ R44, R44, -R72 ;  /* 0x800000482c2c7221 */ /* 0x010fe20000010000 */
[----:B------:R-:W-:Y:S02]  /*84c0*/  FMUL.FTZ R28, R94, R28 ;  /* 0x0000001c5e1c7220 */ /* 0x000fe40000410000 */
[----:B------:R4:W-:Y:S01]  /*84d0*/  LDS R42, [R10+0x380] ;  /* 0x000380000a2a7984 */ /* 0x0009e20000000800 */
[----:B------:R-:W-:Y:S01]  /*84e0*/  FMUL.FTZ R40, R12, R40 ;  /* 0x000000280c287220 */ /* 0x000fe20000410000 */
[--C-:B---3--:R-:W-:Y:S01]  /*84f0*/  FADD.FTZ R41, R41, -R38.reuse ;  /* 0x8000002629297221 */ /* 0x108fe20000010000 */
[----:B------:R-:W-:Y:S01]  /*8500*/  FADD.FTZ R38, R43, -R38 ;  /* 0x800000262b267221 */ /* 0x000fe20000010000 */
[----:B------:R-:W-:Y:S01]  /*8510*/  FADD.FTZ R46, R46, -R72 ;  /* 0x800000482e2e7221 */ /* 0x000fe20000010000 */
[----:B------:R-:W3:Y:S01]  /*8520*/  SHFL.IDX PT, R226, R226, R234, 0x1f ;  /* 0x00001feae2e27589 */ /* 0x000ee200000e0000 */
[----:B------:R-:W-:Y:S01]  /*8530*/  FMUL.FTZ R41, R95, R41 ;  /* 0x000000295f297220 */ /* 0x000fe20000410000 */
[----:B------:R-:W-:Y:S01]  /*8540*/  FMUL.FTZ R39, R39, R40 ;  /* 0x0000002827277220 */ /* 0x000fe20000410000 */
[----:B----4-:R-:W-:Y:S01]  /*8550*/  FMUL.FTZ R10, R79, R28 ;  /* 0x0000001c4f0a7220 */ /* 0x010fe20000410000 */
[----:B------:R-:W-:Y:S01]  /*8560*/  FMUL.FTZ R28, R11, R44 ;  /* 0x0000002c0b1c7220 */ /* 0x000fe20000410000 */
[----:B------:R-:W-:Y:S01]  /*8570*/  FFMA.FTZ R44, -R82, R82, 1 ;  /* 0x3f800000522c7423 */ /* 0x000fe20000010152 */
[----:B------:R-:W-:Y:S01]  /*8580*/  FMUL.FTZ R40, R78, R41 ;  /* 0x000000294e287220 */ /* 0x000fe20000410000 */
[----:B------:R-:W4:Y:S01]  /*8590*/  LDL R82, [R1+0x10] ;  /* 0x0000100001527983 */ /* 0x000f220000100800 */
[----:B------:R-:W-:Y:S01]  /*85a0*/  FADD.FTZ R48, R48, -R75 ;  /* 0x8000004b30307221 */ /* 0x000fe20000010000 */
        /* <DEDUP_REMOVED lines=8> */
[----:B------:R-:W-:Y:S01]  /*8630*/  FFMA.FTZ R43, -R81, R81, 1 ;  /* 0x3f800000512b7423 */ /* 0x000fe20000010151 */
[----:B------:R-:W-:Y:S01]  /*8640*/  FFMA.FTZ R46, -R194, R194, 1 ;  /* 0x3f800000c22e7423 */ /* 0x000fe200000101c2 */
[--C-:B-1----:R-:W-:Y:S01]  /*8650*/  FADD.FTZ R49, R49, -R198.reuse ;  /* 0x800000c631317221 */ /* 0x102fe20000010000 */
[----:B------:R-:W-:Y:S01]  /*8660*/  FADD.FTZ R50, R50, -R75 ;  /* 0x8000004b32327221 */ /* 0x000fe20000010000 */
[----:B------:R-:W-:Y:S01]  /*8670*/  FMUL.FTZ R43, R43, R28 ;  /* 0x0000001c2b2b7220 */ /* 0x000fe20000410000 */
[----:B------:R-:W-:Y:S01]  /*8680*/  FMUL.FTZ R46, R46, R73 ;  /* 0x000000492e2e7220 */ /* 0x000fe20000410000 */
[----:B------:R-:W-:Y:S01]  /*8690*/  FMUL.FTZ R28, R17, R49 ;  /* 0x00000031111c7220 */ /* 0x000fe20000410000 */
[----:B------:R-:W-:Y:S01]  /*86a0*/  FADD.FTZ R51, R51, -R198 ;  /* 0x800000c633337221 */ /* 0x000fe20000010000 */
[--C-:B--2---:R-:W-:Y:S01]  /*86b0*/  FADD.FTZ R54, R54, -R199.reuse ;  /* 0x800000c736367221 */ /* 0x104fe20000010000 */
[----:B------:R-:W-:Y:S01]  /*86c0*/  FFMA.FTZ R48, -R99, R99, 1 ;  /* 0x3f80000063307423 */ /* 0x000fe20000010163 */
[----:B------:R-:W-:Y:S01]  /*86d0*/  FMUL.FTZ R49, R195, R28 ;  /* 0x0000001cc3317220 */ /* 0x000fe20000410000 */
[----:B------:R-:W-:Y:S01]  /*86e0*/  FMUL.FTZ R51, R18, R51 ;  /* 0x0000003312337220 */ /* 0x000fe20000410000 */
[--C-:B---3--:R-:W-:Y:S01]  /*86f0*/  FADD.FTZ R55, R55, -R226.reuse ;  /* 0x800000e237377221 */ /* 0x108fe20000010000 */
[----:B------:R-:W1:Y:S01]  /*8700*/  MUFU.EX2 R221, R221 ;  /* 0x000000dd00dd7308 */ /* 0x000e620000000800 */
[----:B------:R-:W-:Y:S01]  /*8710*/  FADD.FTZ R52, R52, -R199 ;  /* 0x800000c734347221 */ /* 0x000fe20000010000 */
[----:B------:R-:W-:Y:S01]  /*8720*/  FMUL.FTZ R48, R48, R51 ;  /* 0x0000003330307220 */ /* 0x000fe20000410000 */
[----:B------:R-:W-:Y:S01]  /*8730*/  FMUL.FTZ R45, R25, R45 ;  /* 0x0000002d192d7220 */ /* 0x000fe20000410000 */
[----:B------:R-:W-:Y:S01]  /*8740*/  FADD.FTZ R53, R53, -R226 ;  /* 0x800000e235357221 */ /* 0x000fe20000010000 */
[----:B------:R-:W2:Y:S01]  /*8750*/  SHFL.IDX PT, R79, R42, R7, 0x1f ;  /* 0x00001f072a4f7589 */ /* 0x000ea200000e0000 */
[----:B------:R-:W-:Y:S01]  /*8760*/  FMUL.FTZ R50, R9, R50 ;  /* 0x0000003209327220 */ /* 0x000fe20000410000 */
[----:B------:R-:W-:-:S02]  /*8770*/  FMUL.FTZ R47, R27, R47 ;  /* 0x0000002f1b2f7220 */ /* 0x000fc40000410000 */
[----:B------:R-:W3:Y:S04]  /*8780*/  SHFL.IDX PT, R76, R42, R232, 0x1f ;  /* 0x00001fe82a4c7589 */ /* 0x000ee800000e0000 */
[----:B------:R-:W1:Y:S04]  /*8790*/  SHFL.IDX PT, R77, R42, R231, 0x1f ;  /* 0x00001fe72a4d7589 */ /* 0x000e6800000e0000 */
[----:B------:R-:W1:Y:S04]  /*87a0*/  SHFL.IDX PT, R74, R42, R230, 0x1f ;  /* 0x00001fe62a4a7589 */ /* 0x000e6800000e0000 */
[----:B------:R-:W1:Y:S04]  /*87b0*/  SHFL.IDX PT, R73, R42, R233, 0x1f ;  /* 0x00001fe92a497589 */ /* 0x000e6800000e0000 */
[----:B------:R-:W1:Y:S04]  /*87c0*/  SHFL.IDX PT, R75, R42, R228, 0x1f ;  /* 0x00001fe42a4b7589 */ /* 0x000e6800000e0000 */
[----:B------:R-:W1:Y:S04]  /*87d0*/  SHFL.IDX PT, R28, R42, R229, 0x1f ;  /* 0x00001fe52a1c7589 */ /* 0x000e6800000e0000 */
[----:B------:R-:W1:Y:S01]  /*87e0*/  SHFL.IDX PT, R72, R42, R234, 0x1f ;  /* 0x00001fea2a487589 */ /* 0x000e6200000e0000 */
[----:B------:R-:W-:Y:S01]  /*87f0*/  FMUL.FTZ R83, R201, R54 ;  /* 0x00000036c9537220 */ /* 0x000fe20000410000 */
[----:B------:R-:W-:Y:S01]  /*8800*/  FFMA.FTZ R51, -R103, R103, 1 ;  /* 0x3f80000067337423 */ /* 0x000fe20000010167 */
[----:B------:R-:W-:Y:S01]  /*8810*/  FMUL.FTZ R54, R209, R55 ;  /* 0x00000037d1367220 */ /* 0x000fe20000410000 */
[--C-:B--2---:R-:W-:Y:S01]  /*8820*/  FADD.FTZ R56, R56, -R79.reuse ;  /* 0x8000004f38387221 */ /* 0x104fe20000010000 */
[----:B------:R-:W2:Y:S01]  /*8830*/  MUFU.EX2 R220, R220 ;  /* 0x000000dc00dc7308 */ /* 0x000ea20000000800 */
[----:B------:R-:W-:Y:S01]  /*8840*/  FMUL.FTZ R44, R44, R45 ;  /* 0x0000002d2c2c7220 */ /* 0x000fe20000410000 */
[----:B------:R-:W-:Y:S01]  /*8850*/  FMUL.FTZ R51, R51, R54 ;  /* 0x0000003633337220 */ /* 0x000fe20000410000 */
[--C-:B---3--:R-:W-:Y:S01]  /*8860*/  FADD.FTZ R54, R57, -R76.reuse ;  /* 0x8000004c39367221 */ /* 0x108fe20000010000 */
[----:B------:R-:W-:Y:S01]  /*8870*/  FADD.FTZ R59, R59, -R76 ;  /* 0x8000004c3b3b7221 */ /* 0x000fe20000010000 */
[----:B------:R-:W-:Y:S01]  /*8880*/  FADD.FTZ R55, R58, -R79 ;  /* 0x8000004f3a377221 */ /* 0x000fe20000010000 */
[----:B-1----:R-:W-:Y:S01]  /*8890*/  FADD.FTZ R60, R60, -R77 ;  /* 0x8000004d3c3c7221 */ /* 0x002fe20000010000 */
[--C-:B------:R-:W-:Y:S01]  /*88a0*/  FADD.FTZ R58, R61, -R74.reuse ;  /* 0x8000004a3d3a7221 */ /* 0x100fe20000010000 */
[--C-:B------:R-:W-:Y:S01]  /*88b0*/  FADD.FTZ R57, R68, -R73.reuse ;  /* 0x8000004944397221 */ /* 0x100fe20000010000 */
[----:B------:R-:W-:Y:S01]  /*88c0*/  FADD.FTZ R70, R70, -R73 ;  /* 0x8000004946467221 */ /* 0x000fe20000010000 */
[----:B------:R-:W-:Y:S01]  /*88d0*/  FMUL.FTZ R61, R205, R56 ;  /* 0x00000038cd3d7220 */ /* 0x000fe20000410000 */
[----:B------:R-:W-:Y:S01]  /*88e0*/  FFMA.FTZ R73, -R105, R105, 1 ;  /* 0x3f80000069497423 */ /* 0x000fe20000010169 */
        /* <DEDUP_REMOVED lines=8> */
[----:B------:R-:W-:Y:S01]  /*8970*/  FADD.FTZ R77, R62, -R77 ;  /* 0x8000004d3e4d7221 */ /* 0x000fe20000010000 */
[--C-:B------:R-:W-:Y:S01]  /*8980*/  FADD.FTZ R64, R64, -R75.reuse ;  /* 0x8000004b40407221 */ /* 0x100fe20000010000 */
[----:B------:R-:W-:Y:S01]  /*8990*/  FMUL.FTZ R73, R73, R54 ;  /* 0x0000003649497220 */ /* 0x000fe20000410000 */
        /* <DEDUP_REMOVED lines=297> */
.L_x_3537:
        /* <DEDUP_REMOVED lines=58> */
.L_x_3538:
        /* <DEDUP_REMOVED lines=12> */
.L_x_3528:
        /* <DEDUP_REMOVED lines=34> */
.L_x_3508:
[----:B------:R-:W-:Y:S05]  /*a2b0*/  @P0 BRA `(.L_x_3503) ;  /* 0x0000005000580947 */ /* 0x000fea0003800000 */
[----:B------:R-:W-:Y:S01]  /*a2c0*/  ULDC.64 UR4, c[0x0][0x878] ;  /* 0x00021e0000047ab9 */ /* 0x000fe20000000a00 */
[----:B--2---:R-:W2:Y:S01]  /*a2d0*/  LDC R10, c[0x0][0x850] ;  /* 0x00021400ff0a7b82 */ /* 0x004ea20000000800 */
[----:B------:R-:W-:Y:S01]  /*a2e0*/  UISETP.NE.U32.AND UP0, UPT, UR4, URZ, UPT ;  /* 0x0000003f0400728c */ /* 0x000fe2000bf05070 */
[----:B------:R-:W3:Y:S01]  /*a2f0*/  S2R R16, SR_TID.X ;  /* 0x0000000000107919 */ /* 0x000ee20000002100 */
[----:B------:R-:W4:Y:S02]  /*a300*/  S2R R9, SR_CgaCtaId ;  /* 0x0000000000097919 */ /* 0x000f240000008800 */
[----:B------:R-:W-:Y:S02]  /*a310*/  UISETP.NE.AND.EX UP0, UPT, UR5, URZ, UPT, UP0 ;  /* 0x0000003f0500728c */ /* 0x000fe4000bf05300 */
[----:B------:R-:W-:Y:S01]  /*a320*/  USHF.L.U32 UR6, UR41, 0xd, URZ ;  /* 0x0000000d29067899 */ /* 0x000fe2000800063f */
[----:B------:R-:W-:Y:S01]  /*a330*/  IMAD.U32 R7, RZ, RZ, UR37 ;  /* 0x00000025ff077e24 */ /* 0x000fe2000f8e00ff */
[----:B------:R-:W-:Y:S01]  /*a340*/  ULDC.64 UR8, c[0x0][0x818] ;  /* 0x0002060000087ab9 */ /* 0x000fe20000000a00 */
[----:B------:R-:W-:Y:S01]  /*a350*/  ULDC.64 UR10, c[0x0][0x848] ;  /* 0x00021200000a7ab9 */ /* 0x000fe20000000a00 */
[----:B------:R-:W-:-:S05]  /*a360*/  PLOP3.LUT P1, PT, PT, PT, UP0, 0x80, 0x0 ;  /* 0x000000000000781c */ /* 0x000fca0003f2f008 */
[----:B------:R-:W-:Y:S02]  /*a370*/  @UP0 ULDC.64 UR4, c[0x0][0x878] ;  /* 0x00021e0000040ab9 */ /* 0x000fe40000000a00 */
[----:B------:R-:W-:-:S06]  /*a380*/  @UP0 UIMAD.WIDE UR4, UR40, 0x4, UR4 ;  /* 0x00000004280408a5 */ /* 0x000fcc000f8e0204 */
[----:B------:R-:W-:Y:S01]  /*a390*/  MOV R2, UR4 ;  /* 0x0000000400027c02 */ /* 0x000fe20008000f00 */
[----:B------:R-:W-:-:S05]  /*a3a0*/  IMAD.U32 R3, RZ, RZ, UR5 ;  /* 0x00000005ff037e24 */ /* 0x000fca000f8e00ff */
[----:B------:R-:W5:Y:S01]  /*a3b0*/  @P1 LDG.E R2, desc[UR38][R2.64] ;  /* 0x0000002602021981 */ /* 0x000f62000c1e1900 */
[----:B--2---:R-:W-:Y:S01]  /*a3c0*/  ISETP.NE.AND P0, PT, R10, 0x1, PT ;  /* 0x000000010a00780c */ /* 0x004fe20003f05270 */
[----:B---3--:R-:W-:-:S12]  /*a3d0*/  VIADD R15, R16, 0xffffff80 ;  /* 0xffffff80100f7836 */ /* 0x008fd80000000000 */
[----:B------:R-:W2:Y:S08]  /*a3e0*/  @P0 LDC R0, c[0x0][0x854] ;  /* 0x00021500ff000b82 */ /* 0x000eb00000000800 */
[----:B------:R-:W3:Y:S01]  /*a3f0*/  @P0 LDC R5, c[0x0][0x858] ;  /* 0x00021600ff050b82 */ /* 0x000ee20000000800 */
[----:B--2---:R-:W-:-:S05]  /*a400*/  @P0 IMAD.HI.U32 R0, R0, UR37, RZ ;  /* 0x0000002500000c27 */ /* 0x004fca000f8e00ff */
[----:B---3--:R-:W-:Y:S02]  /*a410*/  @P0 SHF.R.U32.HI R7, RZ, R5, R0 ;  /* 0x00000005ff070219 */ /* 0x008fe40000011600 */
[----:B------:R-:W-:Y:S02]  /*a420*/  MOV R0, 0x400 ;  /* 0x0000040000007802 */ /* 0x000fe40000000f00 */
[----:B------:R-:W-:Y:S02]  /*a430*/  SHF.R.S32.HI R8, RZ, 0x1f, R7 ;  /* 0x0000001fff087819 */ /* 0x000fe40000011407 */
[----:B----4-:R-:W-:-:S03]  /*a440*/  LEA R19, R9, R0, 0x18 ;  /* 0x0000000009137211 */ /* 0x010fc600078ec0ff */
        /* <DEDUP_REMOVED lines=14> */
[----:B------:R-:W-:Y:S02]  /*a530*/  UIADD3 UR7, UP1, UR6, UR4, URZ ;  /* 0x0000000406077290 */ /* 0x000fe4000ff3e03f */
[----:B------:R-:W-:Y:S02]  /*a540*/  @!UP0 UMOV UR5, URZ ;  /* 0x0000003f00058c82 */ /* 0x000fe40008000000 */
[----:B------:R-:W-:Y:S02]  /*a550*/  ULEA.HI.X.SX32 UR4, UR6, UR5, 0x1, UP1 ;  /* 0x0000000506047291 */ /* 0x000fe400088f0e3f */
[----:B------:R-:W-:Y:S01]  /*a560*/  MOV R4, UR7 ;  /* 0x0000000700047c02 */ /* 0x000fe20008000f00 */
[----:B------:R-:W-:-:S03]  /*a570*/  USEL UR6, UR40, URZ, !UP0 ;  /* 0x0000003f28067287 */ /* 0x000fc6000c000000 */
[----:B------:R-:W-:Y:S01]  /*a580*/  IMAD.U32 R5, RZ, RZ, UR4 ;  /* 0x00000004ff057e24 */ /* 0x000fe2000f8e00ff */
[----:B------:R-:W-:Y:S02]  /*a590*/  ULDC.64 UR4, c[0x0][0x840] ;  /* 0x0002100000047ab9 */ /* 0x000fe40000000a00 */
[----:B------:R-:W-:Y:S02]  /*a5a0*/  IMAD R6, R8, UR4, RZ ;  /* 0x0000000408067c24 */ /* 0x000fe4000f8e02ff */
[----:B------:R-:W-:Y:S01]  /*a5b0*/  IMAD.WIDE.U32 R2, R7, UR8, R4 ;  /* 0x0000000807027c25 */ /* 0x000fe2000f8e0004 */
[----:B------:R-:W-:-:S03]  /*a5c0*/  ULDC.64 UR8, c[0x0][0x820] ;  /* 0x0002080000087ab9 */ /* 0x000fc60000000a00 */
[----:B------:R-:W-:Y:S01]  /*a5d0*/  IMAD.WIDE.U32 R4, R7, UR4, R4 ;  /* 0x0000000407047c25 */ /* 0x000fe2000f8e0004 */
[----:B------:R-:W-:Y:S01]  /*a5e0*/  USHF.R.S32.HI UR4, URZ, 0x1f, UR40 ;  /* 0x0000001f3f047899 */ /* 0x000fe20008011428 */
[----:B------:R-:W-:Y:S02]  /*a5f0*/  IADD3 R3, R3, R11, RZ ;  /* 0x0000000b03037210 */ /* 0x000fe40007ffe0ff */
[----:B-1----:R-:W-:Y:S01]  /*a600*/  IMAD R13, R7, UR5, R6 ;  /* 0x00000005070d7c24 */ /* 0x002fe2000f8e0206 */
[----:B------:R-:W-:Y:S01]  /*a610*/  USEL UR4, UR4, URZ, !UP0 ;  /* 0x0000003f04047287 */ /* 0x000fe2000c000000 */
[----:B------:R-:W-:Y:S02]  /*a620*/  IMAD.SHL.U32 R6, R9, 0x20, RZ ;  /* 0x0000002009067824 */ /* 0x000fe400078e00ff */
[----:B------:R-:W-:Y:S01]  /*a630*/  IMAD.IADD R5, R5, 0x1, R13 ;  /* 0x0000000105057824 */ /* 0x000fe200078e020d */
[----:B------:R-:W-:Y:S01]  /*a640*/  UIMAD UR5, UR4, UR8, URZ ;  /* 0x00000008040572a4 */ /* 0x000fe2000f8e023f */
[----:B------:R-:W-:Y:S01]  /*a650*/  MOV R13, UR10 ;  /* 0x0000000a000d7c02 */ /* 0x000fe20008000f00 */
[----:B------:R-:W-:Y:S01]  /*a660*/  UIMAD UR4, UR4, UR10, URZ ;  /* 0x0000000a040472a4 */ /* 0x000fe2000f8e023f */
[----:B------:R-:W-:Y:S01]  /*a670*/  LOP3.LUT R9, R6, 0x3ffff000, RZ, 0xc0, !PT ;  /* 0x3ffff00006097812 */ /* 0x000fe200078ec0ff */
[----:B------:R-:W-:Y:S01]  /*a680*/  IMAD.U32 R11, RZ, RZ, UR8 ;  /* 0x00000008ff0b7e24 */ /* 0x000fe2000f8e00ff */
[----:B------:R-:W-:-:S02]  /*a690*/  UIMAD UR5, UR6, UR9, UR5 ;  /* 0x00000009060572a4 */ /* 0x000fc4000f8e0205 */
[----:B------:R-:W-:Y:S01]  /*a6a0*/  IMAD.WIDE.U32 R4, R13, UR6, R4 ;  /* 0x000000060d047c25 */ /* 0x000fe2000f8e0004 */
[----:B------:R-:W-:-:S03]  /*a6b0*/  UIMAD UR4, UR6, UR11, UR4 ;  /* 0x0000000b060472a4 */ /* 0x000fc6000f8e0204 */
[----:B------:R-:W-:Y:S02]  /*a6c0*/  IMAD R0, R0, 0x4, R9 ;  /* 0x0000000400007824 */ /* 0x000fe400078e0209 */
[----:B------:R-:W-:Y:S02]  /*a6d0*/  IMAD.MOV R9, RZ, RZ, -R7 ;  /* 0x000000ffff097224 */ /* 0x000fe400078e0a07 */
[----:B------:R-:W-:-:S04]  /*a6e0*/  IMAD.WIDE.U32 R2, R11, UR6, R2 ;  /* 0x000000060b027c25 */ /* 0x000fc8000f8e0002 */
[----:B------:R-:W-:Y:S01]  /*a6f0*/  IMAD R11, R10, R9, UR37 ;  /* 0x000000250a0b7e24 */ /* 0x000fe2000f8e0209 */
[----:B------:R-:W-:Y:S01]  /*a700*/  IADD3 R9, R5, UR4, RZ ;  /* 0x0000000405097c10 */ /* 0x000fe2000fffe0ff */
[----:B------:R-:W-:Y:S01]  /*a710*/  VIADD R10, R3, UR5 ;  /* 0x00000005030a7c36 */ /* 0x000fe20008000000 */
[----:B------:R-:W-:Y:S05]  /*a720*/  WARPSYNC.ALL ;  /* 0x0000000000007948 */ /* 0x000fea0003800000 */
[----:B------:R-:W-:Y:S01]  /*a730*/  IMAD R0, R0, 0x4, R19 ;  /* 0x0000000400007824 */ /* 0x000fe200078e0213 */
[----:B------:R-:W-:Y:S01]  /*a740*/  BAR.SYNC.DEFER_BLOCKING 0x1, 0x100 ;  /* 0x0044000000007b1d */ /* 0x000fe20000010000 */
[----:B------:R-:W-:-:S02]  /*a750*/  ISETP.NE.AND P0, PT, R15, RZ, PT ;  /* 0x000000ff0f00720c */ /* 0x000fc40003f05270 */
[----:B------:R-:W-:-:S03]  /*a760*/  ISETP.NE.AND P1, PT, R16, 0x80, PT ;  /* 0x000000801000780c */ /* 0x000fc60003f25270 */
[----:B------:R-:W-:Y:S01]  /*a770*/  ULDC UR4, c[0x0][0x870] ;  /* 0x00021c0000047ab9 */ /* 0x000fe20000000800 */
[----:B------:R-:W-:Y:S01]  /*a780*/  ULDC UR5, c[0x0][0x80c] ;  /* 0x0002030000057ab9 */ /* 0x000fe20000000800 */
[----:B------:R-:W-:Y:S01]  /*a790*/  UIMAD UR4, UR41, UR4, URZ ;  /* 0x00000004290472a4 */ /* 0x000fe2000f8e023f */
[----:B------:R-:W1:Y:S01]  /*a7a0*/  LDC.64 R12, c[0x0][0x800] ;  /* 0x00020000ff0c7b82 */ /* 0x000e620000000a00 */
[----:B------:R-:W-:Y:S01]  /*a7b0*/  UIMAD UR6, UR40, UR5, URZ ;  /* 0x00000005280672a4 */ /* 0x000fe2000f8e023f */
[----:B------:R-:W-:Y:S01]  /*a7c0*/  BSSY B0, `(.L_x_3540) ;  /* 0x000001e000007945 */ /* 0x000fe20003800000 */
[----:B------:R-:W-:Y:S02]  /*a7d0*/  UIMAD UR4, UR4, UR5, URZ ;  /* 0x00000005040472a4 */ /* 0x000fe4000f8e023f */
[----:B------:R-:W-:Y:S02]  /*a7e0*/  USHF.R.S32.HI UR5, URZ, 0x1f, UR6 ;  /* 0x0000001f3f057899 */ /* 0x000fe40008011406 */
[----:B------:R-:W-:Y:S01]  /*a7f0*/  IMAD.U32 R6, RZ, RZ, UR6 ;  /* 0x00000006ff067e24 */ /* 0x000fe2000f8e00ff */
[----:B------:R-:W2:Y:S01]  /*a800*/  LDC.64 R14, c[0x0][0x828] ;  /* 0x00020a00ff0e7b82 */ /* 0x000ea20000000a00 */
[----:B------:R-:W-:-:S02]  /*a810*/  USHF.R.S32.HI UR6, URZ, 0x1f, UR4 ;  /* 0x0000001f3f067899 */ /* 0x000fc40008011404 */
[----:B------:R-:W-:Y:S01]  /*a820*/  IMAD.U32 R17, RZ, RZ, UR5 ;  /* 0x00000005ff117e24 */ /* 0x000fe2000f8e00ff */
[----:B------:R-:W-:Y:S01]  /*a830*/  IADD3 R7, P2, P3, R6, UR4, R7 ;  /* 0x0000000406077c10 */ /* 0x000fe2000fb5e007 */
[----:B------:R-:W-:Y:S01]  /*a840*/  ULDC.64 UR4, c[0x0][0x868] ;  /* 0x00021a0000047ab9 */ /* 0x000fe20000000a00 */
[----:B------:R3:W-:Y:S02]  /*a850*/  STS.128 [R0], R152 ;  /* 0x0000009800007388 */ /* 0x0007e40000000c00 */
[----:B------:R-:W-:Y:S01]  /*a860*/  IADD3.X R8, R17, UR6, R8, P2, P3 ;  /* 0x0000000611087c10 */ /* 0x000fe200097e6408 */
[C---:B------:R-:W-:Y:S01]  /*a870*/  IMAD.SHL.U32 R17, R7.reuse, 0x4, RZ ;  /* 0x0000000407117824 */ /* 0x040fe200078e00ff */
[----:B------:R3:W-:Y:S02]  /*a880*/  STS.128 [R0+0x800], R156 ;  /* 0x0008009c00007388 */ /* 0x0007e40000000c00 */
[----:B------:R-:W-:Y:S02]  /*a890*/  SHF.L.U64.HI R16, R7, 0x2, R8 ;  /* 0x0000000207107819 */ /* 0x000fe40000010208 */
[----:B------:R-:W-:Y:S01]  /*a8a0*/  IADD3 R6, P4, R17, UR4, RZ ;  /* 0x0000000411067c10 */ /* 0x000fe2000ff9e0ff */
[----:B------:R3:W-:Y:S01]  /*a8b0*/  STS.128 [R0+0x1000], R160 ;  /* 0x001000a000007388 */ /* 0x0007e20000000c00 */
[----:B-1----:R-:W-:-:S02]  /*a8c0*/  LEA R12, P2, R2, R12, 0x2 ;  /* 0x0000000c020c7211 */ /* 0x002fc400078410ff */
[----:B------:R-:W-:Y:S01]  /*a8d0*/  IADD3.X R7, R16, UR5, RZ, P4, !PT ;  /* 0x0000000510077c10 */ /* 0x000fe2000a7fe4ff */
[----:B------:R3:W-:Y:S04]  /*a8e0*/  STS.128 [R0+0x1800], R164 ;  /* 0x001800a400007388 */ /* 0x0007e80000000c00 */
[----:B------:R3:W-:Y:S01]  /*a8f0*/  STS.128 [R0+0x2000], R168 ;  /* 0x002000a800007388 */ /* 0x0007e20000000c00 */
[----:B--2---:R-:W-:-:S03]  /*a900*/  LEA R14, P3, R4, R14, 0x2 ;  /* 0x0000000e040e7211 */ /* 0x004fc600078610ff */
[----:B------:R3:W-:Y:S04]  /*a910*/  STS.128 [R0+0x2800], R172 ;  /* 0x002800ac00007388 */ /* 0x0007e80000000c00 */
[----:B------:R3:W-:Y:S04]  /*a920*/  STS.128 [R0+0x3000], R176 ;  /* 0x003000b000007388 */ /* 0x0007e80000000c00 */
[----:B------:R3:W-:Y:S01]  /*a930*/  STS.128 [R0+0x3800], R180 ;  /* 0x003800b400007388 */ /* 0x0007e20000000c00 */
[----:B------:R-:W-:Y:S05]  /*a940*/  @P0 BRA `(.L_x_3541) ;  /* 0x0000000000140947 */ /* 0x000fea0003800000 */
.L_x_3542:
[----:B------:R-:W2:Y:S04]  /*a950*/  LDG.E.STRONG.GPU R8, desc[UR38][R6.64] ;  /* 0x0000002606087981 */ /* 0x000ea8000c1ef900 */
[----:B--2---:R-:W-:Y:S01]  /*a960*/  CCTL.IVALL ;  /* 0x00000000ff00798f */ /* 0x004fe20002000000 */
[----:B------:R-:W-:Y:S05]  /*a970*/  YIELD ;  /* 0x0000000000007946 */ /* 0x000fea0003800000 */
[----:B------:R-:W-:-:S13]  /*a980*/  ISETP.NE.AND P0, PT, R8, R11, PT ;  /* 0x0000000b0800720c */ /* 0x000fda0003f05270 */
[----:B------:R-:W-:Y:S05]  /*a990*/  @P0 BRA `(.L_x_3542) ;  /* 0xfffffffc00ec0947 */ /* 0x000fea000383ffff */
.L_x_3541:
[----:B------:R-:W-:Y:S05]  /*a9a0*/  BSYNC B0 ;  /* 0x0000000000007941 */ /* 0x000fea0003800000 */
.L_x_3540:
[----:B------:R-:W-:Y:S01]  /*a9b0*/  UMOV UR4, 0xffffffff ;  /* 0xffffffff00047882 */ /* 0x000fe20000000000 */
[----:B------:R-:W-:Y:S02]  /*a9c0*/  LEA.HI.X R10, R2, R13, R10, 0x2, P2 ;  /* 0x0000000d020a7211 */ /* 0x000fe400010f140a */
[----:B------:R-:W-:Y:S01]  /*a9d0*/  LEA.HI.X R9, R4, R15, R9, 0x2, P3 ;  /* 0x0000000f04097211 */ /* 0x000fe200018f1409 */
[----:B------:R-:W-:Y:S06]  /*a9e0*/  BRA.DIV UR4, `(.L_x_3543) ;  /* 0x0000004e04147947 */ /* 0x000fec000b800000 */
[----:B------:R-:W-:Y:S01]  /*a9f0*/  NOP ;  /* 0x0000000000007918 */ /* 0x000fe20000000000 */
.L_x_3644:
        /* <DEDUP_REMOVED lines=17> */
.L_x_3546:
[----:B------:R-:W-:Y:S01]  /*ab10*/  @P0 ELECT P2, URZ, PT ;  /* 0x00000000003f082f */ /* 0x000fe20003840000 */
[----:B------:R1:W-:-:S12]  /*ab20*/  UBLKRED.G.S.ADD.F32.RN [UR4], [UR6], UR7, desc[UR8] ;  /* 0x00000804060073bb */ /* 0x0003d800080a1407 */
[----:B------:R-:W-:Y:S02]  /*ab30*/  @P2 PLOP3.LUT P0, PT, P2, PT, PT, 0x8, 0x0 ;  /* 0x000000000000281c */ /* 0x000fe4000170e170 */
[----:B------:R-:W-:-:S11]  /*ab40*/  PLOP3.LUT P2, PT, PT, PT, PT, 0x8, 0x0 ;  /* 0x000000000000781c */ /* 0x000fd60003f4e170 */
[----:B-1----:R-:W-:Y:S05]  /*ab50*/  @P0 BRA.U.ANY `(.L_x_3546) ;  /* 0xfffffffd00ec0947 */ /* 0x002fea000393ffff */
[----:B------:R0:W-:Y:S01]  /*ab60*/  UTMACMDFLUSH ;  /* 0x00000000000079b7 */ /* 0x0001e20000000000 */
[----:B------:R-:W-:-:S04]  /*ab70*/  DEPBAR.LE SB0, 0x0 ;  /* 0x000080000000791a */ /* 0x000fc80000000000 */
.L_x_3545:
[----:B------:R-:W-:Y:S05]  /*ab80*/  BSYNC B0 ;  /* 0x0000000000007941 */ /* 0x000fea0003800000 */
.L_x_3544:
        /* <DEDUP_REMOVED lines=14> */
.L_x_3548:
[----:B------:R-:W-:Y:S05]  /*ac70*/  BSYNC B0 ;  /* 0x0000000000007941 */ /* 0x000fea0003800000 */
.L_x_3547:
        /* <DEDUP_REMOVED lines=14> */
.L_x_3551:
[----:B-1-3--:R-:W2:Y:S04]  /*ad60*/  LDG.E.STRONG.GPU R0, desc[UR38][R2.64] ;  /* 0x0000002602007981 */ /* 0x00aea8000c1ef900 */
[----:B--2---:R-:W-:Y:S01]  /*ad70*/  CCTL.IVALL ;  /* 0x00000000ff00798f */ /* 0x004fe20002000000 */
[----:B------:R-:W-:Y:S05]  /*ad80*/  YIELD ;  /* 0x0000000000007946 */ /* 0x000fea0003800000 */
[----:B------:R-:W-:-:S13]  /*ad90*/  ISETP.NE.AND P0, PT, R0, R11, PT ;  /* 0x0000000b0000720c */ /* 0x000fda0003f05270 */
[----:B------:R-:W-:Y:S05]  /*ada0*/  @P0 BRA `(.L_x_3551) ;  /* 0xfffffffc00ec0947 */ /* 0x000fea000383ffff */
.L_x_3550:
[----:B------:R-:W-:Y:S05]  /*adb0*/  BSYNC B0 ;  /* 0x0000000000007941 */ /* 0x000fea0003800000 */
.L_x_3549:
[----:B------:R-:W-:-:S03]  /*adc0*/  UMOV UR4, 0xffffffff ;  /* 0xffffffff00047882 */ /* 0x000fc60000000000 */
[----:B------:R-:W-:Y:S05]  /*add0*/  BRA.DIV UR4, `(.L_x_3552) ;  /* 0x0000004a04347947 */ /* 0x000fea000b800000 */
[----:B------:R-:W-:Y:S01]  /*ade0*/  NOP ;  /* 0x0000000000007918 */ /* 0x000fe20000000000 */
.L_x_3647:
        /* <DEDUP_REMOVED lines=17> */
.L_x_3555:
[----:B------:R-:W-:Y:S01]  /*af00*/  @P0 ELECT P2, URZ, PT ;  /* 0x00000000003f082f */ /* 0x000fe20003840000 */
[----:B------:R2:W-:-:S12]  /*af10*/  UBLKRED.G.S.ADD.F32.RN [UR4], [UR6], UR7, desc[UR8] ;  /* 0x00000804060073bb */ /* 0x0005d800080a1407 */
[----:B------:R-:W-:Y:S02]  /*af20*/  @P2 PLOP3.LUT P0, PT, P2, PT, PT, 0x8, 0x0 ;  /* 0x000000000000281c */ /* 0x000fe4000170e170 */
[----:B------:R-:W-:-:S11]  /*af30*/  PLOP3.LUT P2, PT, PT, PT, PT, 0x8, 0x0 ;  /* 0x000000000000781c */ /* 0x000fd60003f4e170 */
[----:B--2---:R-:W-:Y:S05]  /*af40*/  @P0 BRA.U.ANY `(.L_x_3555) ;  /* 0xfffffffd00ec0947 */ /* 0x004fea000393ffff */
[----:B------:R0:W-:Y:S01]  /*af50*/  UTMACMDFLUSH ;  /* 0x00000000000079b7 */ /* 0x0001e20000000000 */
[----:B------:R-:W-:-:S04]  /*af60*/  DEPBAR.LE SB0, 0x0 ;  /* 0x000080000000791a */ /* 0x000fc80000000000 */
.L_x_3554:
[----:B------:R-:W-:Y:S05]  /*af70*/  BSYNC B0 ;  /* 0x0000000000007941 */ /* 0x000fea0003800000 */
.L_x_3553:
        /* <DEDUP_REMOVED lines=14> */
.L_x_3496:
        /* <DEDUP_REMOVED lines=29> */
.L_x_3557:
[----:B------:R-:W-:Y:S01]  /*b230*/  ULDC UR9, c[0x0][0x8cc] ;  /* 0x0002330000097ab9 */ /* 0x000fe20000000800 */
[----:B------:R-:W-:Y:S01]  /*b240*/  UMOV UR7, UR8 ;  /* 0x0000000800077c82 */ /* 0x000fe20008000000 */
[----:B------:R-:W-:-:S11]  /*b250*/  UISETP.NE.AND UP0, UPT, UR9, 0x1, UPT ;  /* 0x000000010900788c */ /* 0x000fd6000bf05270 */
[----:B------:R-:W-:Y:S02]  /*b260*/  @UP0 ULDC.64 UR10, c[0x0][0x8d0] ;  /* 0x00023400000a0ab9 */ /* 0x000fe40000000a00 */
[----:B------:R-:W-:-:S04]  /*b270*/  UIMAD.WIDE.U32 UR4, UR8, UR10, URZ ;  /* 0x0000000a080472a5 */ /* 0x000fc8000f8e003f */
[----:B------:R-:W-:-:S04]  /*b280*/  @UP0 USHF.R.U32.HI UR7, URZ, UR11, UR5 ;  /* 0x0000000b3f070299 */ /* 0x000fc80008011605 */
[----:B------:R-:W-:-:S12]  /*b290*/  UIMAD UR4, UR7, UR9, URZ ;  /* 0x00000009070472a4 */ /* 0x000fd8000f8e023f */
.L_x_3558:
        /* <DEDUP_REMOVED lines=23> */
.L_x_3559:
        /* <DEDUP_REMOVED lines=11> */
[----:B------:R-:W-:Y:S01]  /*b4c0*/  R2UR UR4, R0 ;  /* 0x00000000000472ca */ /* 0x000fe200000e0000 */
[----:B------:R-:W-:-:S14]  /*b4d0*/  BRA `(.L_x_3560) ;  /* 0x0000000000047947 */ /* 0x000fdc0003800000 */
.L_x_3561:
[----:B------:R-:W-:-:S05]  /*b4e0*/  ULDC UR4, c[0x0][0x8f4] ;  /* 0x00023d0000047ab9 */ /* 0x000fca0000000800 */
.L_x_3560:
        /* <DEDUP_REMOVED lines=46> */
[----:B--2---:R-:W-:-:S05]  /*b7d0*/  IMAD.IADD R0, R0, 0x1, -R5 ;  /* 0x0000000100007824 */ /* 0x004fca00078e0a05 */
[----:B------:R-:W-:-:S15]  /*b7e0*/  R2UR UR14, R0 ;  /* 0x00000000000e72ca */ /* 0x000fde00000e0000 */
.L_x_3562:
        /* <DEDUP_REMOVED lines=13> */
.L_x_3563:
        /* <DEDUP_REMOVED lines=11> */
[----:B------:R-:W-:-:S15]  /*b970*/  R2UR UR11, R0 ;  /* 0x00000000000b72ca */ /* 0x000fde00000e0000 */
.L_x_3564:
        /* <DEDUP_REMOVED lines=68> */
.L_x_3568:
[----:B------:R-:W2:Y:S04]  /*bdc0*/  LDG.E.STRONG.GPU R4, desc[UR38][R2.64] ;  /* 0x0000002602047981 */ /* 0x000ea8000c1ef900 */
[----:B--2---:R-:W-:Y:S01]  /*bdd0*/  CCTL.IVALL ;  /* 0x00000000ff00798f */ /* 0x004fe20002000000 */
[----:B------:R-:W-:Y:S05]  /*bde0*/  YIELD ;  /* 0x0000000000007946 */ /* 0x000fea0003800000 */
[----:B------:R-:W-:-:S13]  /*bdf0*/  ISETP.NE.AND P1, PT, R4, R5, PT ;  /* 0x000000050400720c */ /* 0x000fda0003f25270 */
[----:B------:R-:W-:Y:S05]  /*be00*/  @P1 BRA `(.L_x_3568) ;  /* 0xfffffffc00ec1947 */ /* 0x000fea000383ffff */
.L_x_3567:
[----:B------:R-:W-:Y:S05]  /*be10*/  BSYNC B0 ;  /* 0x0000000000007941 */ /* 0x000fea0003800000 */
.L_x_3566:
[----:B------:R-:W-:-:S03]  /*be20*/  UMOV UR6, 0xffffffff ;  /* 0xffffffff00067882 */ /* 0x000fc60000000000 */
[----:B------:R-:W-:Y:S05]  /*be30*/  BRA.DIV UR6, `(.L_x_3569) ;  /* 0x0000003a06387947 */ /* 0x000fea000b800000 */
[----:B------:R-:W-:Y:S01]  /*be40*/  NOP ;  /* 0x0000000000007918 */ /* 0x000fe20000000000 */
.L_x_3650:
[----:B------:R-:W-:Y:S01]  /*be50*/  MOV R9, UR13 ;  /* 0x0000000d00097c02 */ /* 0x000fe20008000f00 */
        /* <DEDUP_REMOVED lines=21> */
.L_x_3571:
[----:B------:R-:W-:Y:S05]  /*bfb0*/  BSYNC B0 ;  /* 0x0000000000007941 */ /* 0x000fea0003800000 */
.L_x_3570:
        /* <DEDUP_REMOVED lines=20> */
.L_x_3573:
[----:B------:R-:W-:Y:S05]  /*c100*/  BSYNC B0 ;  /* 0x0000000000007941 */ /* 0x000fea0003800000 */
.L_x_3572:
[----:B------:R-:W-:Y:S06]  /*c110*/  BAR.ARV 0xa, 0xa0 ;  /* 0x0282800000007b1d */ /* 0x000fec0000002000 */
[----:B------:R-:W-:Y:S04]  /*c120*/  BSSY B0, `(.L_x_3574) ;  /* 0x0000003000007945 */ /* 0x000fe80003800000 */
[----:B------:R-:W-:Y:S05]  /*c130*/  @!P0 BRA `(.L_x_3575) ;  /* 0x0000000000048947 */ /* 0x000fea0003800000 */
[----:B------:R-:W-:-:S04]  /*c140*/  DEPBAR.LE SB0, 0x0 ;  /* 0x000080000000791a */ /* 0x000fc80000000000 */
.L_x_3575:
[----:B------:R-:W-:Y:S05]  /*c150*/  BSYNC B0 ;  /* 0x0000000000007941 */ /* 0x000fea0003800000 */
.L_x_3574:
        /* <DEDUP_REMOVED lines=19> */
.L_x_3577:
[----:B------:R-:W-:Y:S05]  /*c290*/  BSYNC B0 ;  /* 0x0000000000007941 */ /* 0x000fea0003800000 */
.L_x_3576:
[----:B------:R-:W-:Y:S01]  /*c2a0*/  UIADD3 UR7, UR13, 0x1, URZ ;  /* 0x000000010d077890 */ /* 0x000fe2000fffe03f */
[----:B------:R-:W-:Y:S11]  /*c2b0*/  BRA `(.L_x_3578) ;  /* 0x0000000000047947 */ /* 0x000ff60003800000 */
.L_x_3565:
[----:B------:R-:W-:-:S05]  /*c2c0*/  UMOV UR7, UR13 ;  /* 0x0000000d00077c82 */ /* 0x000fca0008000000 */
.L_x_3578:
        /* <DEDUP_REMOVED lines=16> */
.L_x_3603:
        /* <DEDUP_REMOVED lines=18> */
.L_x_3581:
[----:B------:R-:W2:Y:S04]  /*c4f0*/  LDG.E.STRONG.GPU R4, desc[UR38][R2.64] ;  /* 0x0000002602047981 */ /* 0x000ea8000c1ef900 */
[----:B--2---:R-:W-:Y:S01]  /*c500*/  CCTL.IVALL ;  /* 0x00000000ff00798f */ /* 0x004fe20002000000 */
[----:B------:R-:W-:Y:S05]  /*c510*/  YIELD ;  /* 0x0000000000007946 */ /* 0x000fea0003800000 */
[----:B------:R-:W-:-:S13]  /*c520*/  ISETP.NE.AND P1, PT, R4, R5, PT ;  /* 0x000000050400720c */ /* 0x000fda0003f25270 */
[----:B------:R-:W-:Y:S05]  /*c530*/  @P1 BRA `(.L_x_3581) ;  /* 0xfffffffc00ec1947 */ /* 0x000fea000383ffff */
.L_x_3580:
[----:B------:R-:W-:Y:S05]  /*c540*/  BSYNC B0 ;  /* 0x0000000000007941 */ /* 0x000fea0003800000 */
.L_x_3579:
[----:B------:R-:W-:-:S03]  /*c550*/  UMOV UR24, 0xffffffff ;  /* 0xffffffff00187882 */ /* 0x000fc60000000000 */
[----:B------:R-:W-:Y:S05]  /*c560*/  BRA.DIV UR24, `(.L_x_3582) ;  /* 0x0000003218887947 */ /* 0x000fea000b800000 */
[----:B------:R-:W-:Y:S01]  /*c570*/  NOP ;  /* 0x0000000000007918 */ /* 0x000fe20000000000 */
.L_x_3653:
        /* <DEDUP_REMOVED lines=19> */
.L_x_3584:
[----:B------:R-:W-:Y:S05]  /*c6b0*/  BSYNC B0 ;  /* 0x0000000000007941 */ /* 0x000fea0003800000 */
.L_x_3583:
        /* <DEDUP_REMOVED lines=15> */
.L_x_3586:
[----:B------:R-:W-:Y:S05]  /*c7b0*/  BSYNC B0 ;  /* 0x0000000000007941 */ /* 0x000fea0003800000 */
.L_x_3585:
[----:B------:R-:W-:Y:S06]  /*c7c0*/  BAR.ARV 0xa, 0xa0 ;  /* 0x0282800000007b1d */ /* 0x000fec0000002000 */
[----:B------:R-:W-:Y:S04]  /*c7d0*/  BSSY B0, `(.L_x_3587) ;  /* 0x0000003000007945 */ /* 0x000fe80003800000 */
[----:B------:R-:W-:Y:S05]  /*c7e0*/  @!P0 BRA `(.L_x_3588) ;  /* 0x0000000000048947 */ /* 0x000fea0003800000 */
[----:B------:R-:W-:-:S04]  /*c7f0*/  DEPBAR.LE SB0, 0x0 ;  /* 0x000080000000791a */ /* 0x000fc80000000000 */
.L_x_3588:
[----:B------:R-:W-:Y:S05]  /*c800*/  BSYNC B0 ;  /* 0x0000000000007941 */ /* 0x000fea0003800000 */
.L_x_3587:
        /* <DEDUP_REMOVED lines=19> */
.L_x_3590:
[----:B------:R-:W-:Y:S05]  /*c940*/  BSYNC B0 ;  /* 0x0000000000007941 */ /* 0x000fea0003800000 */
.L_x_3589:
        /* <DEDUP_REMOVED lines=16> */
.L_x_3593:
[----:B------:R-:W2:Y:S04]  /*ca50*/  LDG.E.STRONG.GPU R4, desc[UR38][R2.64] ;  /* 0x0000002602047981 */ /* 0x000ea8000c1ef900 */
[----:B--2---:R-:W-:Y:S01]  /*ca60*/  CCTL.IVALL ;  /* 0x00000000ff00798f */ /* 0x004fe20002000000 */
[----:B------:R-:W-:Y:S05]  /*ca70*/  YIELD ;  /* 0x0000000000007946 */ /* 0x000fea0003800000 */
[----:B------:R-:W-:-:S13]  /*ca80*/  ISETP.NE.AND P1, PT, R4, R5, PT ;  /* 0x000000050400720c */ /* 0x000fda0003f25270 */
[----:B------:R-:W-:Y:S05]  /*ca90*/  @P1 BRA `(.L_x_3593) ;  /* 0xfffffffc00ec1947 */ /* 0x000fea000383ffff */
.L_x_3592:
[----:B------:R-:W-:Y:S05]  /*caa0*/  BSYNC B0 ;  /* 0x0000000000007941 */ /* 0x000fea0003800000 */
.L_x_3591:
[----:B------:R-:W-:-:S03]  /*cab0*/  UMOV UR18, 0xffffffff ;  /* 0xffffffff00127882 */ /* 0x000fc60000000000 */
[----:B------:R-:W-:Y:S05]  /*cac0*/  BRA.DIV UR18, `(.L_x_3594) ;  /* 0x0000002e124c7947 */ /* 0x000fea000b800000 */
[----:B------:R-:W-:Y:S01]  /*cad0*/  NOP ;  /* 0x0000000000007918 */ /* 0x000fe20000000000 */
.L_x_3656:
        /* <DEDUP_REMOVED lines=15> */
.L_x_3596:
[----:B------:R-:W-:Y:S05]  /*cbd0*/  BSYNC B0 ;  /* 0x0000000000007941 */ /* 0x000fea0003800000 */
.L_x_3595:
        /* <DEDUP_REMOVED lines=15> */
.L_x_3598:
[----:B------:R-:W-:Y:S05]  /*ccd0*/  BSYNC B0 ;  /* 0x0000000000007941 */ /* 0x000fea0003800000 */
.L_x_3597:
[----:B------:R-:W-:Y:S06]  /*cce0*/  BAR.ARV 0xa, 0xa0 ;  /* 0x0282800000007b1d */ /* 0x000fec0000002000 */
[----:B------:R-:W-:Y:S04]  /*ccf0*/  BSSY B0, `(.L_x_3599) ;  /* 0x0000003000007945 */ /* 0x000fe80003800000 */
[----:B------:R-:W-:Y:S05]  /*cd00*/  @!P0 BRA `(.L_x_3600) ;  /* 0x0000000000048947 */ /* 0x000fea0003800000 */
[----:B------:R-:W-:-:S04]  /*cd10*/  DEPBAR.LE SB0, 0x0 ;  /* 0x000080000000791a */ /* 0x000fc80000000000 */
.L_x_3600:
[----:B------:R-:W-:Y:S05]  /*cd20*/  BSYNC B0 ;  /* 0x0000000000007941 */ /* 0x000fea0003800000 */
.L_x_3599:
        /* <DEDUP_REMOVED lines=19> */
.L_x_3602:
[----:B------:R-:W-:Y:S05]  /*ce60*/  BSYNC B0 ;  /* 0x0000000000007941 */ /* 0x000fea0003800000 */
.L_x_3601:
[----:B------:R-:W-:Y:S02]  /*ce70*/  UIADD3 UR7, UR7, 0x2, URZ ;  /* 0x0000000207077890 */ /* 0x000fe4000fffe03f */
[----:B------:R-:W-:Y:S02]  /*ce80*/  UIADD3 UR6, UR6, 0x3000, URZ ;  /* 0x0000300006067890 */ /* 0x000fe4000fffe03f */
[----:B------:R-:W-:-:S06]  /*ce90*/  UISETP.GE.AND UP0, UPT, UR7, UR12, UPT ;  /* 0x0000000c0700728c */ /* 0x000fcc000bf06270 */
[----:B------:R-:W-:-:S13]  /*cea0*/  PLOP3.LUT P1, PT, PT, PT, UP0, 0x80, 0x0 ;  /* 0x000000000000781c */ /* 0x000fda0003f2f008 */
[----:B------:R-:W-:Y:S05]  /*ceb0*/  @!P1 BRA `(.L_x_3603) ;  /* 0xfffffff400449947 */ /* 0x000fea000383ffff */
[----:B------:R-:W-:Y:S05]  /*cec0*/  BRA `(.L_x_3503) ;  /* 0x0000002400547947 */ /* 0x000fea0003800000 */
.L_x_3556:
        /* <DEDUP_REMOVED lines=21> */
.L_x_3604:
[----:B------:R-:W1:Y:S01]  /*d020*/  LDC R3, c[0x0][0x8cc] ;  /* 0x00023300ff037b82 */ /* 0x000e620000000800 */
[----:B------:R-:W-:Y:S01]  /*d030*/  IMAD.MOV.U32 R0, RZ, RZ, R5 ;  /* 0x000000ffff007224 */ /* 0x000fe200078e0005 */
[----:B-1----:R-:W-:-:S13]  /*d040*/  ISETP.NE.AND P0, PT, R3, 0x1, PT ;  /* 0x000000010300780c */ /* 0x002fda0003f05270 */
[----:B------:R-:W1:Y:S02]  /*d050*/  @P0 LDC.64 R6, c[0x0][0x8d0] ;  /* 0x00023400ff060b82 */ /* 0x000e640000000a00 */
[----:B-1----:R-:W-:-:S05]  /*d060*/  @P0 IMAD.HI.U32 R4, R5, R6, RZ ;  /* 0x0000000605040227 */ /* 0x002fca00078e00ff */
[----:B------:R-:W-:-:S05]  /*d070*/  @P0 SHF.R.U32.HI R0, RZ, R7, R4 ;  /* 0x00000007ff000219 */ /* 0x000fca0000011604 */
[----:B------:R-:W-:-:S07]  /*d080*/  IMAD R3, R0, R3, RZ ;  /* 0x0000000300037224 */ /* 0x000fce00078e02ff */
.L_x_3605:
[----:B------:R-:W1:Y:S01]  /*d090*/  LDC R8, c[0x0][0x8c0] ;  /* 0x00023000ff087b82 */ /* 0x000e620000000800 */
[----:B------:R-:W-:Y:S01]  /*d0a0*/  IMAD.IADD R3, R5, 0x1, -R3 ;  /* 0x0000000105037824 */ /* 0x000fe200078e0a03 */
[----:B------:R-:W-:-:S06]  /*d0b0*/  ULDC.64 UR6, c[0x0][0x900] ;  /* 0x0002400000067ab9 */ /* 0x000fcc0000000a00 */
[----:B------:R-:W2:Y:S01]  /*d0c0*/  LDC R4, c[0x0][0x8cc] ;  /* 0x00023300ff047b82 */ /* 0x000ea20000000800 */
[C---:B-1----:R-:W-:Y:S02]  /*d0d0*/  ISETP.NE.AND P0, PT, R8.reuse, 0x1, PT ;  /* 0x000000010800780c */ /* 0x042fe40003f05270 */
[----:B------:R-:W-:Y:S01]  /*d0e0*/  R2UR UR20, R8 ;  /* 0x00000000081472ca */ /* 0x000fe200000e0000 */
[----:B--2---:R-:W-:-:S10]  /*d0f0*/  IMAD R3, R2, R4, R3 ;  /* 0x0000000402037224 */ /* 0x004fd400078e0203 */
[----:B------:R-:W1:Y:S01]  /*d100*/  @P0 LDC R6, c[0x0][0x8c4] ;  /* 0x00023100ff060b82 */ /* 0x000e620000000800 */
[----:B------:R-:W-:Y:S02]  /*d110*/  MOV R13, R3 ;  /* 0x00000003000d7202 */ /* 0x000fe40000000f00 */
[----:B------:R-:W-:-:S05]  /*d120*/  R2UR UR5, R3 ;  /* 0x00000000030572ca */ /* 0x000fca00000e0000 */
        /* <DEDUP_REMOVED lines=13> */
.L_x_3606:
        /* <DEDUP_REMOVED lines=10> */
.L_x_3608:
[----:B------:R-:W2:Y:S02]  /*d2a0*/  LDC R4, c[0x0][0x8f4] ;  /* 0x00023d00ff047b82 */ /* 0x000ea40000000800 */
.L_x_3607:
[----:B--2--5:R-:W-:Y:S01]  /*d2b0*/  VIADD R4, R4, 0x7f ;  /* 0x0000007f04047836 */ /* 0x024fe20000000000 */
[----:B------:R-:W-:Y:S01]  /*d2c0*/  LOP3.LUT R12, R0, 0x1ffffff, RZ, 0x3c, !PT ;  /* 0x01ffffff000c7812 */ /* 0x000fe200078e3cff */
[----:B------:R-:W-:Y:S02]  /*d2d0*/  IMAD.MOV.U32 R10, RZ, RZ, 0x1 ;  /* 0x00000001ff0a7424 */ /* 0x000fe400078e00ff */
[----:B-1----:R-:W-:Y:S01]  /*d2e0*/  IMAD.MOV.U32 R2, RZ, RZ, RZ ;  /* 0x000000ffff027224 */ /* 0x002fe200078e00ff */
        /* <DEDUP_REMOVED lines=23> */
[----:B-1----:R-:W-:Y:S01]  /*d460*/  ISETP.NE.U32.AND P0, PT, R2, RZ, PT ;  /* 0x000000ff0200720c */ /* 0x002fe20003f05070 */
[----:B------:R-:W-:-:S02]  /*d470*/  IMAD.MOV.U32 R11, RZ, RZ, RZ ;  /* 0x000000ffff0b7224 */ /* 0x000fc400078e00ff */
        /* <DEDUP_REMOVED lines=13> */
[----:B--2---:R-:W-:-:S07]  /*d550*/  IADD3 R0, -R7, R0, RZ ;  /* 0x0000000007007210 */ /* 0x004fce0007ffe1ff */
.L_x_3610:
        /* <DEDUP_REMOVED lines=20> */
.L_x_3611:
[----:B------:R-:W-:Y:S05]  /*d6a0*/  @!P0 BRA `(.L_x_3612) ;  /* 0x00000000000c8947 */ /* 0x000fea0003800000 */
[----:B------:R-:W2:Y:S04]  /*d6b0*/  LDG.E R5, desc[UR38][R2.64] ;  /* 0x0000002602057981 */ /* 0x000ea8000c1e1900 */
[----:B------:R-:W2:Y:S02]  /*d6c0*/  LDG.E R4, desc[UR38][R2.64+0x4] ;  /* 0x0000042602047981 */ /* 0x000ea4000c1e1900 */
[----:B--2---:R-:W-:-:S07]  /*d6d0*/  IMAD.IADD R4, R4, 0x1, -R5 ;  /* 0x0000000104047824 */ /* 0x004fce00078e0a05 */
.L_x_3612:
[----:B-1----:R-:W-:Y:S01]  /*d6e0*/  IMAD R3, R12, 0x80, R0 ;  /* 0x000000800c037824 */ /* 0x002fe200078e0200 */
[----:B------:R-:W-:Y:S01]  /*d6f0*/  ULDC UR7, c[0x0][0x74c] ;  /* 0x0001d30000077ab9 */ /* 0x000fe20000000800 */
[----:B------:R-:W-:-:S03]  /*d700*/  IADD3 R0, R0, 0x5f, RZ ;  /* 0x0000005f00007810 */ /* 0x000fc60007ffe0ff */
[----:B-----5:R-:W-:Y:S02]  /*d710*/  IADD3 R3, R3, -UR7, -R4 ;  /* 0x8000000703037c10 */ /* 0x020fe4000fffe804 */
[----:B------:R-:W-:-:S04]  /*d720*/  IMAD.HI R0, R0, 0x2aaaaaab, RZ ;  /* 0x2aaaaaab00007827 */ /* 0x000fc800078e02ff */
[----:B------:R-:W-:-:S05]  /*d730*/  IMAD.HI R3, R3, 0x2aaaaaab, RZ ;  /* 0x2aaaaaab03037827 */ /* 0x000fca00078e02ff */
[----:B------:R-:W-:-:S04]  /*d740*/  SHF.R.U32.HI R2, RZ, 0x1f, R3 ;  /* 0x0000001fff027819 */ /* 0x000fc80000011603 */
[----:B------:R-:W-:Y:S02]  /*d750*/  LEA.HI.SX32 R2, R3, R2, 0x1c ;  /* 0x0000000203027211 */ /* 0x000fe400078fe2ff */
[----:B------:R-:W-:Y:S02]  /*d760*/  SHF.R.U32.HI R3, RZ, 0x1f, R0 ;  /* 0x0000001fff037819 */ /* 0x000fe40000011600 */
[----:B------:R-:W-:Y:S01]  /*d770*/  VIMNMX R4, RZ, R2, !PT ;  /* 0x00000002ff047248 */ /* 0x000fe20007fe0100 */
[----:B------:R-:W-:Y:S01]  /*d780*/  IMAD.MOV.U32 R2, RZ, RZ, RZ ;  /* 0x000000ffff027224 */ /* 0x000fe200078e00ff */
[----:B------:R-:W-:-:S04]  /*d790*/  LEA.HI.SX32 R0, R0, R3, 0x1c ;  /* 0x0000000300007211 */ /* 0x000fc800078fe2ff */
        /* <DEDUP_REMOVED lines=54> */
.L_x_3657:
        /* <DEDUP_REMOVED lines=15> */
.L_x_3615:
[----:B------:R-:W-:Y:S01]  /*dbf0*/  R2UR UR19, R4 ;  /* 0x00000000041372ca */ /* 0x000fe200000e0000 */
[----:B------:R-:W2:Y:S01]  /*dc00*/  LDC.64 R12, c[0x0][0x198] ;  /* 0x00006600ff0c7b82 */ /* 0x000ea20000000a00 */
[----:B------:R-:W-:Y:S01]  /*dc10*/  ULDC.64 UR8, c[0x0][0x700] ;  /* 0x0001c00000087ab9 */ /* 0x000fe20000000a00 */
[----:B------:R-:W-:Y:S01]  /*dc20*/  UMOV UR34, 0x0 ;  /* 0x0000000000227882 */ /* 0x000fe20000000000 */
[----:B------:R-:W-:Y:S01]  /*dc30*/  IMAD.U32 R9, RZ, RZ, UR8 ;  /* 0x00000008ff097e24 */ /* 0x000fe2000f8e00ff */
[----:B------:R-:W-:Y:S01]  /*dc40*/  R2UR UR8, R15 ;  /* 0x000000000f0872ca */ /* 0x000fe200000e0000 */
[----:B------:R-:W-:Y:S01]  /*dc50*/  IMAD.U32 R8, RZ, RZ, UR9 ;  /* 0x00000009ff087e24 */ /* 0x000fe2000f8e00ff */
[----:B------:R-:W-:Y:S01]  /*dc60*/  UMOV UR35, 0x14f00000 ;  /* 0x14f0000000237882 */ /* 0x000fe20000000000 */
        /* <DEDUP_REMOVED lines=9> */
[----:B------:R-:W-:Y:S01]  /*dd00*/  IMAD.U32 R3, RZ, RZ, UR19 ;  /* 0x00000013ff037e24 */ /* 0x000fe2000f8e00ff */
[----:B------:R-:W-:Y:S02]  /*dd10*/  UIADD3 UR16, UR8, 0xe000, URZ ;  /* 0x0000e00008107890 */ /* 0x000fe4000fffe03f */
[----:B------:R-:W-:Y:S01]  /*dd20*/  UIADD3 UR17, UR8, 0x26810, URZ ;  /* 0x0002681008117890 */ /* 0x000fe2000fffe03f */
[----:B------:R-:W-:Y:S01]  /*dd30*/  PLOP3.LUT P1, PT, PT, PT, UP0, 0x80, 0x0 ;  /* 0x000000000000781c */ /* 0x000fe20003f2f008 */
[----:B------:R-:W-:Y:S01]  /*dd40*/  UIADD3 UR19, UR19, UR6, URZ ;  /* 0x0000000613137290 */ /* 0x000fe2000fffe03f */
[----:B-1----:R-:W-:Y:S01]  /*dd50*/  MOV R2, UR7 ;  /* 0x0000000700027c02 */ /* 0x002fe20008000f00 */
[----:B--2---:R-:W-:Y:S01]  /*dd60*/  IMAD.MOV.U32 R7, RZ, RZ, R12 ;  /* 0x000000ffff077224 */ /* 0x004fe200078e000c */
[----:B------:R-:W-:Y:S01]  /*dd70*/  LEA.HI.X.SX32 R3, R3, R14, 0x1, P1 ;  /* 0x0000000e03037211 */ /* 0x000fe200008f0eff */
[----:B------:R-:W-:Y:S01]  /*dd80*/  IMAD.MOV.U32 R6, RZ, RZ, R13 ;  /* 0x000000ffff067224 */ /* 0x000fe200078e000d */
[----:B------:R-:W-:Y:S01]  /*dd90*/  LEA R5, P1, R2, R9, 0x2 ;  /* 0x0000000902057211 */ /* 0x000fe200078210ff */
[----:B------:R-:W-:Y:S01]  /*dda0*/  UIADD3 UR42, UR8, 0x1a000, URZ ;  /* 0x0001a000082a7890 */ /* 0x000fe2000fffe03f */
[----:B------:R-:W-:Y:S01]  /*ddb0*/  IADD3 R13, R0, -0x1, RZ ;  /* 0xffffffff000d7810 */ /* 0x000fe20007ffe0ff */
[----:B------:R-:W-:Y:S01]  /*ddc0*/  UIADD3 UR9, UR8, 0x26800, URZ ;  /* 0x0002680008097890 */ /* 0x000fe2000fffe03f */
[----:B------:R-:W-:Y:S01]  /*ddd0*/  LEA.HI.X R2, R2, R8, R3, 0x2, P1 ;  /* 0x0000000802027211 */ /* 0x000fe200008f1403 */
[----:B------:R-:W-:Y:S01]  /*dde0*/  UIADD3 UR24, UR8, 0x4000, URZ ;  /* 0x0000400008187890 */ /* 0x000fe2000fffe03f */
[----:B------:R-:W-:Y:S01]  /*ddf0*/  R2UR UR30, R5 ;  /* 0x00000000051e72ca */ /* 0x000fe200000e0000 */
[----:B------:R1:W-:Y:S01]  /*de00*/  STL [R1+0x8], R13 ;  /* 0x0000080d01007387 */ /* 0x0003e20000100800 */
[----:B------:R-:W-:Y:S01]  /*de10*/  R2UR UR31, R2 ;  /* 0x00000000021f72ca */ /* 0x000fe200000e0000 */
[----:B------:R-:W-:Y:S01]  /*de20*/  IMAD.MOV.U32 R12, RZ, RZ, 0x8000 ;  /* 0x00008000ff0c7424 */ /* 0x000fe200078e00ff */
[C---:B------:R-:W-:Y:S01]  /*de30*/  IADD3 R2, P1, R7.reuse, 0x2f0, RZ ;  /* 0x000002f007027810 */ /* 0x040fe20007f3e0ff */
[----:B------:R1:W-:Y:S01]  /*de40*/  STL [R1], RZ ;  /* 0x000000ff01007387 */ /* 0x0003e20000100800 */
[----:B------:R-:W-:Y:S01]  /*de50*/  UMOV UR7, 0x18 ;  /* 0x0000001800077882 */ /* 0x000fe20000000000 */
[----:B------:R-:W-:Y:S01]  /*de60*/  UMOV UR43, UR17 ;  /* 0x00000011002b7c82 */ /* 0x000fe20008000000 */
[----:B------:R-:W-:Y:S01]  /*de70*/  R2UR UR44, R2 ;  /* 0x00000000022c72ca */ /* 0x000fe200000e0000 */
[----:B------:R-:W-:Y:S01]  /*de80*/  UMOV UR26, UR18 ;  /* 0x00000012001a7c82 */ /* 0x000fe20008000000 */
[----:B------:R-:W-:Y:S01]  /*de90*/  IADD3 R2, P2, R7, 0x3f0, RZ ;  /* 0x000003f007027810 */ /* 0x000fe20007f5e0ff */
[----:B------:R-:W-:-:S03]  /*dea0*/  UMOV UR25, UR9 ;  /* 0x0000000900197c82 */ /* 0x000fc60008000000 */
        /* <DEDUP_REMOVED lines=18> */
[C---:B------:R-:W-:Y:S02]  /*dfd0*/  IMAD.IADD R16, R0.reuse, 0x1, R5 ;  /* 0x0000000100107824 */ /* 0x040fe400078e0205 */
[----:B------:R-:W-:Y:S01]  /*dfe0*/  VIADD R5, R0, 0xfffffffe ;  /* 0xfffffffe00057836 */ /* 0x000fe20000000000 */
[----:B------:R-:W-:-:S04]  /*dff0*/  MOV R0, R4 ;  /* 0x0000000400007202 */ /* 0x000fc80000000f00 */
[----:B------:R-:W-:Y:S02]  /*e000*/  ISETP.NE.AND P1, PT, R5, R4, PT ;  /* 0x000000040500720c */ /* 0x000fe40003f25270 */
[----:B------:R-:W-:-:S05]  /*e010*/  LOP3.LUT R5, R16, 0x1, RZ, 0xc0, !PT ;  /* 0x0000000110057812 */ /* 0x000fca00078ec0ff */
[----:B------:R2:W-:Y:S06]  /*e020*/  STL [R1+0xc], R5 ;  /* 0x00000c0501007387 */ /* 0x0005ec0000100800 */
[----:B------:R-:W-:Y:S05]  /*e030*/  @!P1 BRA `(.L_x_3617) ;  /* 0x00000008005c9947 */ /* 0x000fea0003800000 */
[----:B------:R-:W-:Y:S01]  /*e040*/  IMAD.IADD R16, R16, 0x1, -R5 ;  /* 0x0000000110107824 */ /* 0x000fe200078e0a05 */
[----:B------:R-:W-:Y:S01]  /*e050*/  MOV R10, 0x1 ;  /* 0x00000001000a7802 */ /* 0x000fe20000000f00 */
[----:B------:R-:W-:-:S07]  /*e060*/  IMAD.MOV.U32 R0, RZ, RZ, R4 ;  /* 0x000000ffff007224 */ /* 0x000fce00078e0004 */
.L_x_3626:
[----:B-123--:R-:W-:-:S04]  /*e070*/  SHF.L.U32 R17, R10, 0x1f, RZ ;  /* 0x0000001f0a117819 */ /* 0x00efc800000006ff */
[----:B------:R-:W3:Y:S02]  /*e080*/  SYNCS.PHASECHK.TRANS64.TRYWAIT P1, [R15+URZ+0x26840], R17 ;  /* 0x026840110f0075a7 */ /* 0x000ee4000802017f */
[----:B---3--:R-:W-:Y:S05]  /*e090*/  @!P1 BRA `(.L_x_3618) ;  /* 0x0000001800089947 */ /* 0x008fea0003800000 */
.L_x_3658:
[----:B------:R-:W-:Y:S05]  /*e0a0*/  @P0 BRA `(.L_x_3619) ;  /* 0x00000000001c0947 */ /* 0x000fea0003800000 */
[----:B------:R-:W4:Y:S02]  /*e0b0*/  S2R R2, SR_TID.X ;  /* 0x0000000000027919 */ /* 0x000f240000002100 */
[----:B----4-:R-:W-:Y:S01]  /*e0c0*/  LOP3.LUT R3, R2, 0x1f, RZ, 0xc0, !PT ;  /* 0x0000001f02037812 */ /* 0x010fe200078ec0ff */
[----:B------:R-:W-:-:S03]  /*e0d0*/  IMAD.MOV.U32 R2, RZ, RZ, 0x3180 ;  /* 0x00003180ff027424 */ /* 0x000fc600078e00ff */
[----:B------:R-:W-:Y:S01]  /*e0e0*/  ISETP.NE.AND P1, PT, R3, RZ, PT ;  /* 0x000000ff0300720c */ /* 0x000fe20003f25270 */
[----:B------:R4:W-:-:S12]  /*e0f0*/  SYNCS.ARRIVE.TRANS64 RZ, [R15+URZ+0x26830], R2 ;  /* 0x026830020fff79a7 */ /* 0x0009d8000800003f */
[----:B----4-:R-:W-:Y:S05]  /*e100*/  @!P1 BRA `(.L_x_3619) ;  /* 0x0000000000049947 */ /* 0x010fea0003800000 */
[----:B-1----:R-:W-:Y:S01]  /*e110*/  BPT.TRAP 0x1 ;  /* 0x000000040000795c */ /* 0x002fe20000300000 */
.L_x_3619:
        /* <DEDUP_REMOVED lines=18> */
[----:B--2---:R-:W-:Y:S01]  /*e240*/  IMAD.MOV.U32 R7, RZ, RZ, R4 ;  /* 0x000000ffff077224 */ /* 0x004fe200078e0004 */
        /* <DEDUP_REMOVED lines=9> */
[----:B------:R-:W2:Y:S02]  /*e2e0*/  SYNCS.PHASECHK.TRANS64.TRYWAIT P1, [R15+URZ+0x26828], R17 ;  /* 0x026828110f0075a7 */ /* 0x000ea4000802017f */
[----:B-12---:R-:W-:Y:S05]  /*e2f0*/  @!P1 BRA `(.L_x_3620) ;  /* 0x0000001400849947 */ /* 0x006fea0003800000 */
.L_x_3659:
        /* <DEDUP_REMOVED lines=8> */
.L_x_3621:
        /* <DEDUP_REMOVED lines=29> */
[----:B--2-4-:R-:W-:Y:S05]  /*e550*/  @!P1 BRA `(.L_x_3622) ;  /* 0x0000001400009947 */ /* 0x014fea0003800000 */
.L_x_3660:
        /* <DEDUP_REMOVED lines=8> */
.L_x_3623:
        /* <DEDUP_REMOVED lines=24> */
.L_x_3662:
        /* <DEDUP_REMOVED lines=8> */
.L_x_3625:
        /* <DEDUP_REMOVED lines=29> */
.L_x_3617:
[----:B------:R-:W4:Y:S02]  /*e9b0*/  LDL.LU R4, [R1+0xc] ;  /* 0x00000c0001047983 */ /* 0x000f240000300800 */
[----:B----4-:R-:W-:Y:S02]  /*e9c0*/  ISETP.NE.AND P1, PT, R4, RZ, PT ;  /* 0x000000ff0400720c */ /* 0x010fe40003f25270 */
[----:B------:R4:W5:Y:S11]  /*e9d0*/  LDL R4, [R1+0x8] ;  /* 0x0000080001047983 */ /* 0x0009760000100800 */
[----:B----4-:R-:W-:Y:S05]  /*e9e0*/  @!P1 BRA `(.L_x_3616) ;  /* 0x00000004002c9947 */ /* 0x010fea0003800000 */
[----:B-1----:R-:W-:-:S04]  /*e9f0*/  SHF.L.U32 R12, R10, 0x1f, RZ ;  /* 0x0000001f0a0c7819 */ /* 0x002fc800000006ff */
[----:B------:R-:W1:Y:S02]  /*ea00*/  SYNCS.PHASECHK.TRANS64.TRYWAIT P1, [R15+URZ+0x26840], R12 ;  /* 0x0268400c0f0075a7 */ /* 0x000e64000802017f */
[----:B-1----:R-:W-:Y:S05]  /*ea10*/  @!P1 BRA `(.L_x_3627) ;  /* 0x0000000c00fc9947 */ /* 0x002fea0003800000 */
.L_x_3663:
[----:B------:R-:W-:Y:S05]  /*ea20*/  @P0 BRA `(.L_x_3628) ;  /* 0x00000000001c0947 */ /* 0x000fea0003800000 */
[----:B-----5:R-:W2:Y:S02]  /*ea30*/  S2R R4, SR_TID.X ;  /* 0x0000000000047919 */ /* 0x020ea40000002100 */
[----:B--2---:R-:W-:Y:S01]  /*ea40*/  LOP3.LUT R5, R4, 0x1f, RZ, 0xc0, !PT ;  /* 0x0000001f04057812 */ /* 0x004fe200078ec0ff */
[----:B------:R-:W-:-:S03]  /*ea50*/  IMAD.MOV.U32 R4, RZ, RZ, 0x3180 ;  /* 0x00003180ff047424 */ /* 0x000fc600078e00ff */
[----:B------:R-:W-:Y:S01]  /*ea60*/  ISETP.NE.AND P1, PT, R5, RZ, PT ;  /* 0x000000ff0500720c */ /* 0x000fe20003f25270 */
[----:B------:R4:W-:-:S12]  /*ea70*/  SYNCS.ARRIVE.TRANS64 RZ, [R15+URZ+0x26830], R4 ;  /* 0x026830040fff79a7 */ /* 0x0009d8000800003f */
[----:B----4-:R-:W-:Y:S05]  /*ea80*/  @!P1 BRA `(.L_x_3628) ;  /* 0x0000000000049947 */ /* 0x010fea0003800000 */
[----:B------:R-:W-:Y:S01]  /*ea90*/  BPT.TRAP 0x1 ;  /* 0x000000040000795c */ /* 0x000fe20000300000 */
.L_x_3628:
        /* <DEDUP_REMOVED lines=27> */
.L_x_3664:
[----:B------:R-:W-:Y:S05]  /*ec50*/  @P0 BRA `(.L_x_3630) ;  /* 0x00000000001c0947 */ /* 0x000fea0003800000 */
[----:B------:R-:W4:Y:S02]  /*ec60*/  S2R R4, SR_TID.X ;  /* 0x0000000000047919 */ /* 0x000f240000002100 */
[----:B----4-:R-:W-:Y:S02]  /*ec70*/  LOP3.LUT R5, R4, 0x1f, RZ, 0xc0, !PT ;  /* 0x0000001f04057812 */ /* 0x010fe400078ec0ff */
[----:B------:R-:W-:Y:S02]  /*ec80*/  MOV R4, 0x3180 ;  /* 0x0000318000047802 */ /* 0x000fe40000000f00 */
[----:B------:R-:W-:Y:S02]  /*ec90*/  ISETP.NE.AND P0, PT, R5, RZ, PT ;  /* 0x000000ff0500720c */ /* 0x000fe40003f05270 */
[----:B------:R4:W-:Y:S11]  /*eca0*/  SYNCS.ARRIVE.TRANS64 RZ, [R15+URZ+0x26818], R4 ;  /* 0x026818040fff79a7 */ /* 0x0009f6000800003f */
[----:B----4-:R-:W-:Y:S05]  /*ecb0*/  @!P0 BRA `(.L_x_3630) ;  /* 0x0000000000048947 */ /* 0x010fea0003800000 */
[----:B------:R-:W-:Y:S01]  /*ecc0*/  BPT.TRAP 0x1 ;  /* 0x000000040000795c */ /* 0x000fe20000300000 */
.L_x_3630:
        /* <DEDUP_REMOVED lines=24> */
[----:B------:R-:W-:-:S02]  /*ee50*/  R2UR UR29, R8 ;  /* 0x00000000081d72ca */ /* 0x000fc400000e0000 */
[----:B------:R-:W-:-:S05]  /*ee60*/  MOV R0, 0x1 ;  /* 0x0000000100007802 */ /* 0x000fca0000000f00 */
[----:B------:R4:W-:Y:S06]  /*ee70*/  STL [R1], R0 ;  /* 0x0000000001007387 */ /* 0x0009ec0000100800 */
[----:B------:R4:W-:Y:S01]  /*ee80*/  UBLKCP.S.G [UR26], [UR28], UR7 ;  /* 0x0000001a1c0073ba */ /* 0x0009e20008000207 */
[----:B------:R-:W-:Y:S01]  /*ee90*/  NOP ;  /* 0x0000000000007918 */ /* 0x000fe20000000000 */
.L_x_3616:
[----:B----4-:R-:W4:Y:S01]  /*eea0*/  LDL R0, [R1] ;  /* 0x0000000001007983 */ /* 0x010f220000100800 */
[----:B------:R-:W2:Y:S02]  /*eeb0*/  S2R R2, SR_TID.X ;  /* 0x0000000000027919 */ /* 0x000ea40000002100 */
[----:B--2---:R-:W-:-:S04]  /*eec0*/  LOP3.LUT R2, R2, 0x7f, RZ, 0xc0, !PT ;  /* 0x0000007f02027812 */ /* 0x004fc800078ec0ff */
[----:B------:R-:W-:Y:S01]  /*eed0*/  ISETP.NE.AND P1, PT, R2, RZ, PT ;  /* 0x000000ff0200720c */ /* 0x000fe20003f25270 */
[----:B----4-:R-:W-:Y:S01]  /*eee0*/  IMAD R3, R0, 0x8, R15 ;  /* 0x0000000800037824 */ /* 0x010fe200078e020f */
[----:B------:R-:W-:-:S04]  /*eef0*/  SHF.L.U32 R0, R10, 0x1f, RZ ;  /* 0x0000001f0a007819 */ /* 0x000fc800000006ff */
[----:B------:R-:W2:Y:S02]  /*ef00*/  SYNCS.PHASECHK.TRANS64.TRYWAIT P0, [R3+URZ+0x26840], R0 ;  /* 0x02684000030075a7 */ /* 0x000ea4000800017f */
[----:B--2---:R-:W-:Y:S05]  /*ef10*/  @!P0 BRA `(.L_x_3631) ;  /* 0x0000000800e48947 */ /* 0x004fea0003800000 */
.L_x_3665:
[----:B------:R-:W-:Y:S05]  /*ef20*/  @P1 BRA `(.L_x_3632) ;  /* 0x0000000000181947 */ /* 0x000fea0003800000 */
[----:B------:R-:W4:Y:S01]  /*ef30*/  S2R R2, SR_TID.X ;  /* 0x0000000000027919 */ /* 0x000f220000002100 */
[----:B--2---:R-:W-:-:S04]  /*ef40*/  IMAD.MOV.U32 R0, RZ, RZ, 0x3180 ;  /* 0x00003180ff007424 */ /* 0x004fc800078e00ff */
[----:B------:R2:W-:Y:S01]  /*ef50*/  SYNCS.ARRIVE.TRANS64 RZ, [R3+URZ+0x26830], R0 ;  /* 0x0268300003ff79a7 */ /* 0x0005e2000800003f */
[----:B----4-:R-:W-:-:S13]  /*ef60*/  LOP3.LUT P0, RZ, R2, 0x1f, RZ, 0xc0, !PT ;  /* 0x0000001f02ff7812 */ /* 0x010fda000780c0ff */
[----:B--2---:R-:W-:Y:S05]  /*ef70*/  @!P0 BRA `(.L_x_3632) ;  /* 0x0000000000048947 */ /* 0x004fea0003800000 */
[----:B-1----:R-:W-:Y:S01]  /*ef80*/  BPT.TRAP 0x1 ;  /* 0x000000040000795c */ /* 0x002fe20000300000 */
.L_x_3632:
[----:B------:R-:W2:Y:S01]  /*ef90*/  LDL.LU R2, [R1] ;  /* 0x0000000001027983 */ /* 0x000ea20000300800 */
[----:B-1---5:R-:W-:Y:S01]  /*efa0*/  R2UR UR19, R4 ;  /* 0x00000000041372ca */ /* 0x022fe200000e0000 */
        /* <DEDUP_REMOVED lines=18> */
[C---:B--2---:R-:W-:Y:S01]  /*f0d0*/  IMAD R0, R2.reuse, 0x3000, R15 ;  /* 0x0000300002007824 */ /* 0x044fe200078e020f */
[C---:B---3--:R-:W-:Y:S01]  /*f0e0*/  LEA R15, R2.reuse, R15, 0x9 ;  /* 0x0000000f020f7211 */ /* 0x048fe200078e48ff */
[----:B------:R-:W-:-:S03]  /*f0f0*/  VIADD R2, R2, 0x1 ;  /* 0x0000000102027836 */ /* 0x000fc60000000000 */
        /* <DEDUP_REMOVED lines=12> */
.L_x_3613:
[----:B------:R-:W-:Y:S05]  /*f1c0*/  BSYNC B0 ;  /* 0x0000000000007941 */ /* 0x000fea0003800000 */
.L_x_3609:
[----:B------:R-:W-:-:S03]  /*f1d0*/  UMOV UR7, 0xffffffff ;  /* 0xffffffff00077882 */ /* 0x000fc60000000000 */
[----:B------:R-:W-:Y:S05]  /*f1e0*/  BRA.DIV UR7, `(.L_x_3633) ;  /* 0x0000000a07447947 */ /* 0x000fea000b800000 */
[----:B------:R-:W-:-:S13]  /*f1f0*/  ELECT P6, URZ, PT ;  /* 0x00000000003f782f */ /* 0x000fda00038c0000 */
.L_x_3668:
[----:B------:R-:W-:Y:S05]  /*f200*/  @!P6 BRA `(.L_x_3503) ;  /* 0x000000000084e947 */ /* 0x000fea0003800000 */
[----:B------:R-:W-:-:S06]  /*f210*/  ULOP3.LUT UR7, UR36, 0x2, URZ, 0xfc, !UPT ;  /* 0x0000000224077892 */ /* 0x000fcc000f8efc3f */
[----:B------:R-:W-:-:S04]  /*f220*/  MOV R0, UR7 ;  /* 0x0000000700007c02 */ /* 0x000fc80008000f00 */
[----:B------:R-:W-:-:S13]  /*f230*/  ISETP.NE.AND P2, PT, R0, 0x3, PT ;  /* 0x000000030000780c */ /* 0x000fda0003f45270 */
[----:B------:R-:W-:Y:S05]  /*f240*/  @!P2 BRA `(.L_x_3634) ;  /* 0x000000000004a947 */ /* 0x000fea0003800000 */
[----:B------:R-:W-:Y:S01]  /*f250*/  BPT.TRAP 0x1 ;  /* 0x000000040000795c */ /* 0x000fe20000300000 */
.L_x_3634:
        /* <DEDUP_REMOVED lines=15> */
.L_x_3669:
[----:B------:R-:W2:Y:S02]  /*f350*/  SYNCS.PHASECHK.TRANS64.TRYWAIT P0, [R3+URZ], R0 ;  /* 0x00000000030075a7 */ /* 0x000ea4000800017f */
[----:B--2---:R-:W-:Y:S05]  /*f360*/  @!P0 BRA `(.L_x_3636) ;  /* 0x0000000800188947 */ /* 0x004fea0003800000 */
.L_x_3670:
[----:B------:R-:W-:Y:S05]  /*f370*/  @!P2 BRA `(.L_x_3637) ;  /* 0x000000000004a947 */ /* 0x000fea0003800000 */
[----:B------:R-:W-:Y:S01]  /*f380*/  BPT.TRAP 0x1 ;  /* 0x000000040000795c */ /* 0x000fe20000300000 */
.L_x_3637:
[----:B--2---:R-:W-:-:S05]  /*f390*/  VIADD R3, R8, 0x26840 ;  /* 0x0002684008037836 */ /* 0x004fca0000000000 */
[----:B------:R-:W-:-:S04]  /*f3a0*/  LEA R5, R2, R3, 0x3 ;  /* 0x0000000302057211 */ /* 0x000fc800078e18ff */
[----:B------:R-:W2:Y:S02]  /*f3b0*/  SYNCS.PHASECHK.TRANS64.TRYWAIT P0, [R5+URZ], R4 ;  /* 0x00000004050075a7 */ /* 0x000ea4000800017f */
[----:B--2---:R-:W-:Y:S05]  /*f3c0*/  @!P0 BRA `(.L_x_3638) ;  /* 0x0000000800148947 */ /* 0x004fea0003800000 */
.L_x_3671:
[----:B------:R-:W-:-:S07]  /*f3d0*/  IMAD R3, R6, 0x8, R3 ;  /* 0x0000000806037824 */ /* 0x000fce00078e0203 */
.L_x_3639:
[----:B---3--:R3:W4:Y:S02]  /*f3e0*/  SYNCS.PHASECHK.TRANS64.TRYWAIT P0, [R3+URZ], R0 ;  /* 0x00000000030075a7 */ /* 0x008724000800017f */
[----:B----4-:R-:W-:Y:S05]  /*f3f0*/  @!P0 NANOSLEEP.SYNCS 0x989680 ;  /* 0x009896800000895d */ /* 0x010fea0003900000 */
[----:B------:R-:W4:Y:S02]  /*f400*/  @!P0 SYNCS.PHASECHK.TRANS64 P0, [R3+URZ], R0 ;  /* 0x00000000030085a7 */ /* 0x000f24000800007f */
[----:B----4-:R-:W-:Y:S05]  /*f410*/  @!P0 BRA `(.L_x_3639) ;  /* 0xfffffffc00f08947 */ /* 0x010fea000383ffff */
.L_x_3503:
[----:B------:R-:W-:Y:S05]  /*f420*/  BSYNC B6 ;  /* 0x0000000000067941 */ /* 0x000fea0003800000 */
.L_x_3495:
[----:B------:R-:W-:Y:S05]  /*f430*/  EXIT ;  /* 0x000000000000794d */ /* 0x000fea0003800000 */
.L_x_3513:
[----:B------:R-:W-:Y:S01]  /*f440*/  IMAD.MOV.U32 R12, RZ, RZ, RZ ;  /* 0x000000ffff0c7224 */ /* 0x000fe200078e00ff */
[----:B------:R-:W-:Y:S01]  /*f450*/  MOV R11, 0x1f ;  /* 0x0000001f000b7802 */ /* 0x000fe20000000f00 */
[----:B------:R-:W-:-:S07]  /*f460*/  IMAD.MOV.U32 R15, RZ, RZ, -0x1 ;  /* 0xffffffffff0f7424 */ /* 0x000fce00078e00ff */
[----:B------:R-:W-:Y:S05]  /*f470*/  WARPSYNC.COLLECTIVE R15, `(.L_x_3640) ;  /* 0x000000000f087348 */ /* 0x000fea0003c00000 */
[----:B------:R1:W2:Y:S02]  /*f480*/  SHFL.IDX P6, R14, R13, R12, R11 ;  /* 0x0000000c0d0e7389 */ /* 0x0002a400000c000b */
[----:B-12---:R-:W-:Y:S01]  /*f490*/  ENDCOLLECTIVE ;  /* 0x000000000000791b */ /* 0x006fe20003800000 */
.L_x_3640:
[----:B------:R-:W-:Y:S05]  /*f4a0*/  BRA `(.L_x_3641) ;  /* 0xffffff2000607947 */ /* 0x000fea000383ffff */
.L_x_3515:
[----:B---3--:R3:W4:Y:S02]  /*f4b0*/  SYNCS.PHASECHK.TRANS64.TRYWAIT P0, [R16+URZ+0x26800], R3 ;  /* 0x02680003100075a7 */ /* 0x008724000800017f */
[----:B----4-:R-:W-:Y:S05]  /*f4c0*/  @!P0 NANOSLEEP.SYNCS 0x989680 ;  /* 0x009896800000895d */ /* 0x010fea0003900000 */
[----:B------:R-:W4:Y:S02]  /*f4d0*/  @!P0 SYNCS.PHASECHK.TRANS64 P0, [R16+URZ+0x26800], R3 ;  /* 0x02680003100085a7 */ /* 0x000f24000800007f */
[----:B----4-:R-:W-:Y:S05]  /*f4e0*/  @!P0 BRA `(.L_x_3515) ;  /* 0xfffffffc00f08947 */ /* 0x010fea000383ffff */
[----:B------:R-:W-:Y:S05]  /*f4f0*/  BRA `(.L_x_3514) ;  /* 0xffffff2000647947 */ /* 0x000fea000383ffff */
.L_x_3520:
[----:B--2---:R2:W3:Y:S02]  /*f500*/  SYNCS.PHASECHK.TRANS64.TRYWAIT P1, [R6+URZ+0x26810], R21 ;  /* 0x02681015060075a7 */ /* 0x0044e4000802017f */
[----:B---3--:R-:W-:Y:S05]  /*f510*/  @!P1 NANOSLEEP.SYNCS 0x989680 ;  /* 0x009896800000995d */ /* 0x008fea0003900000 */
[----:B------:R-:W3:Y:S02]  /*f520*/  @!P1 SYNCS.PHASECHK.TRANS64 P1, [R6+URZ+0x26810], R21 ;  /* 0x02681015060095a7 */ /* 0x000ee4000802007f */
[----:B---3--:R-:W-:Y:S05]  /*f530*/  @!P1 BRA `(.L_x_3520) ;  /* 0xfffffffc00f09947 */ /* 0x008fea000383ffff */
[----:B------:R-:W-:Y:S05]  /*f540*/  BRA `(.L_x_3519) ;  /* 0xffffff2c00247947 */ /* 0x000fea000383ffff */
.L_x_3524:
[----:B------:R1:W1:Y:S02]  /*f550*/  SYNCS.PHASECHK.TRANS64.TRYWAIT P1, [R6+URZ+0x26830], R21 ;  /* 0x02683015060075a7 */ /* 0x000264000802017f */
[----:B-1----:R-:W-:Y:S05]  /*f560*/  @!P1 NANOSLEEP.SYNCS 0x989680 ;  /* 0x009896800000995d */ /* 0x002fea0003900000 */
[----:B------:R-:W1:Y:S02]  /*f570*/  @!P1 SYNCS.PHASECHK.TRANS64 P1, [R6+URZ+0x26830], R21 ;  /* 0x02683015060095a7 */ /* 0x000e64000802007f */
[----:B-1----:R-:W-:Y:S05]  /*f580*/  @!P1 BRA `(.L_x_3524) ;  /* 0xfffffffc00f09947 */ /* 0x002fea000383ffff */
[----:B------:R-:W-:Y:S05]  /*f590*/  BRA `(.L_x_3523) ;  /* 0xffffff30001c7947 */ /* 0x000fea000383ffff */
.L_x_3532:
[----:B--2---:R2:W3:Y:S02]  /*f5a0*/  SYNCS.PHASECHK.TRANS64.TRYWAIT P1, [R5+URZ+0x26810], R18 ;  /* 0x02681012050075a7 */ /* 0x0044e4000802017f */
[----:B---3--:R-:W-:Y:S05]  /*f5b0*/  @!P1 NANOSLEEP.SYNCS 0x989680 ;  /* 0x009896800000995d */ /* 0x008fea0003900000 */
[----:B------:R-:W3:Y:S02]  /*f5c0*/  @!P1 SYNCS.PHASECHK.TRANS64 P1, [R5+URZ+0x26810], R18 ;  /* 0x02681012050095a7 */ /* 0x000ee4000802007f */
[----:B---3--:R-:W-:Y:S05]  /*f5d0*/  @!P1 BRA `(.L_x_3532) ;  /* 0xfffffffc00f09947 */ /* 0x008fea000383ffff */
[----:B------:R-:W-:Y:S05]  /*f5e0*/  BRA `(.L_x_3531) ;  /* 0xffffff7000247947 */ /* 0x000fea000383ffff */
.L_x_3536:
[----:B------:R1:W1:Y:S02]  /*f5f0*/  SYNCS.PHASECHK.TRANS64.TRYWAIT P1, [R5+URZ+0x26830], R18 ;  /* 0x02683012050075a7 */ /* 0x000264000802017f */
[----:B-1----:R-:W-:Y:S05]  /*f600*/  @!P1 NANOSLEEP.SYNCS 0x989680 ;  /* 0x009896800000995d */ /* 0x002fea0003900000 */
[----:B------:R-:W1:Y:S02]  /*f610*/  @!P1 SYNCS.PHASECHK.TRANS64 P1, [R5+URZ+0x26830], R18 ;  /* 0x02683012050095a7 */ /* 0x000e64000802007f */
[----:B-1----:R-:W-:Y:S05]  /*f620*/  @!P1 BRA `(.L_x_3536) ;  /* 0xfffffffc00f09947 */ /* 0x002fea000383ffff */
[----:B------:R-:W-:Y:S05]  /*f630*/  BRA `(.L_x_3535) ;  /* 0xffffff7400147947 */ /* 0x000fea000383ffff */
.L_x_3543:
[----:B------:R-:W-:Y:S01]  /*f640*/  BSSY B0, `(.L_x_3642) ;  /* 0x0000005000007945 */ /* 0x000fe20003800000 */
[----:B------:R-:W-:-:S07]  /*f650*/  IMAD.MOV.U32 R15, RZ, RZ, -0x1 ;  /* 0xffffffffff0f7424 */ /* 0x000fce00078e00ff */
[----:B---3--:R-:W-:Y:S05]  /*f660*/  WARPSYNC.COLLECTIVE R15, `(.L_x_3643) ;  /* 0x000000000f087348 */ /* 0x008fea0003c00000 */
[----:B------:R-:W-:Y:S01]  /*f670*/  NOP ;  /* 0x0000000000007918 */ /* 0x000fe20000000000 */
[----:B---3--:R-:W-:Y:S01]  /*f680*/  ENDCOLLECTIVE ;  /* 0x000000000000791b */ /* 0x008fe20003800000 */
.L_x_3643:
[----:B------:R-:W-:Y:S05]  /*f690*/  BSYNC B0 ;  /* 0x0000000000007941 */ /* 0x000fea0003800000 */
.L_x_3642:
[----:B------:R-:W-:Y:S05]  /*f6a0*/  BRA `(.L_x_3644) ;  /* 0xffffffb000d47947 */ /* 0x000fea000383ffff */
.L_x_3552:
[----:B------:R-:W-:Y:S01]  /*f6b0*/  BSSY B0, `(.L_x_3645) ;  /* 0x0000005000007945 */ /* 0x000fe20003800000 */
[----:B------:R-:W-:-:S07]  /*f6c0*/  MOV R15, 0xffffffff ;  /* 0xffffffff000f7802 */ /* 0x000fce0000000f00 */
[----:B-1-3--:R-:W-:Y:S05]  /*f6d0*/  WARPSYNC.COLLECTIVE R15, `(.L_x_3646) ;  /* 0x000000000f087348 */ /* 0x00afea0003c00000 */
[----:B------:R-:W-:Y:S01]  /*f6e0*/  NOP ;  /* 0x0000000000007918 */ /* 0x000fe20000000000 */
[----:B-1-3--:R-:W-:Y:S01]  /*f6f0*/  ENDCOLLECTIVE ;  /* 0x000000000000791b */ /* 0x00afe20003800000 */
.L_x_3646:
[----:B------:R-:W-:Y:S05]  /*f700*/  BSYNC B0 ;  /* 0x0000000000007941 */ /* 0x000fea0003800000 */
.L_x_3645:
[----:B------:R-:W-:Y:S05]  /*f710*/  BRA `(.L_x_3647) ;  /* 0xffffffb400b47947 */ /* 0x000fea000383ffff */
.L_x_3569:
[----:B------:R-:W-:Y:S01]  /*f720*/  BSSY B0, `(.L_x_3648) ;  /* 0x0000005000007945 */ /* 0x000fe20003800000 */
[----:B------:R-:W-:-:S07]  /*f730*/  IMAD.MOV.U32 R15, RZ, RZ, -0x1 ;  /* 0xffffffffff0f7424 */ /* 0x000fce00078e00ff */
[----:B------:R-:W-:Y:S05]  /*f740*/  WARPSYNC.COLLECTIVE R15, `(.L_x_3649) ;  /* 0x000000000f087348 */ /* 0x000fea0003c00000 */
[----:B------:R-:W-:Y:S01]  /*f750*/  NOP ;  /* 0x0000000000007918 */ /* 0x000fe20000000000 */
[----:B------:R-:W-:Y:S01]  /*f760*/  ENDCOLLECTIVE ;  /* 0x000000000000791b */ /* 0x000fe20003800000 */
.L_x_3649:
[----:B------:R-:W-:Y:S05]  /*f770*/  BSYNC B0 ;  /* 0x0000000000007941 */ /* 0x000fea0003800000 */
.L_x_3648:
[----:B------:R-:W-:Y:S05]  /*f780*/  BRA `(.L_x_3650) ;  /* 0xffffffc400b07947 */ /* 0x000fea000383ffff */
.L_x_3582:
[----:B------:R-:W-:Y:S01]  /*f790*/  BSSY B0, `(.L_x_3651) ;  /* 0x0000005000007945 */ /* 0x000fe20003800000 */
[----:B------:R-:W-:-:S07]  /*f7a0*/  IMAD.MOV.U32 R15, RZ, RZ, -0x1 ;  /* 0xffffffffff0f7424 */ /* 0x000fce00078e00ff */
[----:B------:R-:W-:Y:S05]  /*f7b0*/  WARPSYNC.COLLECTIVE R15, `(.L_x_3652) ;  /* 0x000000000f087348 */ /* 0x000fea0003c00000 */
[----:B------:R-:W-:Y:S01]  /*f7c0*/  NOP ;  /* 0x0000000000007918 */ /* 0x000fe20000000000 */
[----:B------:R-:W-:Y:S01]  /*f7d0*/  ENDCOLLECTIVE ;  /* 0x000000000000791b */ /* 0x000fe20003800000 */
.L_x_3652:
[----:B------:R-:W-:Y:S05]  /*f7e0*/  BSYNC B0 ;  /* 0x0000000000007941 */ /* 0x000fea0003800000 */
.L_x_3651:
[----:B------:R-:W-:Y:S05]  /*f7f0*/  BRA `(.L_x_3653) ;  /* 0xffffffcc00607947 */ /* 0x000fea000383ffff */
.L_x_3594:
[----:B------:R-:W-:Y:S01]  /*f800*/  BSSY B0, `(.L_x_3654) ;  /* 0x0000005000007945 */ /* 0x000fe20003800000 */
[----:B------:R-:W-:-:S07]  /*f810*/  MOV R15, 0xffffffff ;  /* 0xffffffff000f7802 */ /* 0x000fce0000000f00 */
[----:B------:R-:W-:Y:S05]  /*f820*/  WARPSYNC.COLLECTIVE R15, `(.L_x_3655) ;  /* 0x000000000f087348 */ /* 0x000fea0003c00000 */
[----:B------:R-:W-:Y:S01]  /*f830*/  NOP ;  /* 0x0000000000007918 */ /* 0x000fe20000000000 */
[----:B------:R-:W-:Y:S01]  /*f840*/  ENDCOLLECTIVE ;  /* 0x000000000000791b */ /* 0x000fe20003800000 */
.L_x_3655:
[----:B------:R-:W-:Y:S05]  /*f850*/  BSYNC B0 ;  /* 0x0000000000007941 */ /* 0x000fea0003800000 */
.L_x_3654:
[----:B------:R-:W-:Y:S05]  /*f860*/  BRA `(.L_x_3656) ;  /* 0xffffffd0009c7947 */ /* 0x000fea000383ffff */
.L_x_3614:
[----:B-1----:R1:W2:Y:S02]  /*f870*/  SYNCS.PHASECHK.TRANS64.TRYWAIT P0, [R15+URZ+0x26820], R2 ;  /* 0x026820020f0075a7 */ /* 0x0022a4000800017f */
[----:B--2---:R-:W-:Y:S05]  /*f880*/  @!P0 NANOSLEEP.SYNCS 0x989680 ;  /* 0x009896800000895d */ /* 0x004fea0003900000 */
[----:B------:R-:W2:Y:S02]  /*f890*/  @!P0 SYNCS.PHASECHK.TRANS64 P0, [R15+URZ+0x26820], R2 ;  /* 0x026820020f0085a7 */ /* 0x000ea4000800007f */
[----:B--2---:R-:W-:Y:S05]  /*f8a0*/  @!P0 BRA `(.L_x_3614) ;  /* 0xfffffffc00f08947 */ /* 0x004fea000383ffff */
[----:B------:R-:W-:Y:S05]  /*f8b0*/  BRA `(.L_x_3657) ;  /* 0xffffffe000907947 */ /* 0x000fea000383ffff */
.L_x_3618:
[----:B---3--:R3:W4:Y:S02]  /*f8c0*/  SYNCS.PHASECHK.TRANS64.TRYWAIT P1, [R15+URZ+0x26840], R17 ;  /* 0x026840110f0075a7 */ /* 0x008724000802017f */
[----:B----4-:R-:W-:Y:S05]  /*f8d0*/  @!P1 NANOSLEEP.SYNCS 0x989680 ;  /* 0x009896800000995d */ /* 0x010fea0003900000 */
[----:B------:R-:W4:Y:S02]  /*f8e0*/  @!P1 SYNCS.PHASECHK.TRANS64 P1, [R15+URZ+0x26840], R17 ;  /* 0x026840110f0095a7 */ /* 0x000f24000802007f */
[----:B----4-:R-:W-:Y:S05]  /*f8f0*/  @!P1 BRA `(.L_x_3618) ;  /* 0xfffffffc00f09947 */ /* 0x010fea000383ffff */
[----:B------:R-:W-:Y:S05]  /*f900*/  BRA `(.L_x_3658) ;  /* 0xffffffe400e47947 */ /* 0x000fea000383ffff */
.L_x_3620:
[----:B-1----:R1:W2:Y:S02]  /*f910*/  SYNCS.PHASECHK.TRANS64.TRYWAIT P1, [R15+URZ+0x26828], R17 ;  /* 0x026828110f0075a7 */ /* 0x0022a4000802017f */
[----:B--2---:R-:W-:Y:S05]  /*f920*/  @!P1 NANOSLEEP.SYNCS 0x989680 ;  /* 0x009896800000995d */ /* 0x004fea0003900000 */
[----:B------:R-:W2:Y:S02]  /*f930*/  @!P1 SYNCS.PHASECHK.TRANS64 P1, [R15+URZ+0x26828], R17 ;  /* 0x026828110f0095a7 */ /* 0x000ea4000802007f */
[----:B--2---:R-:W-:Y:S05]  /*f940*/  @!P1 BRA `(.L_x_3620) ;  /* 0xfffffffc00f09947 */ /* 0x004fea000383ffff */
[----:B------:R-:W-:Y:S05]  /*f950*/  BRA `(.L_x_3659) ;  /* 0xffffffe800687947 */ /* 0x000fea000383ffff */
.L_x_3622:
[----:B--2---:R2:W4:Y:S02]  /*f960*/  SYNCS.PHASECHK.TRANS64.TRYWAIT P1, [R15+URZ+0x26848], R17 ;  /* 0x026848110f0075a7 */ /* 0x004524000802017f */
[----:B----4-:R-:W-:Y:S05]  /*f970*/  @!P1 NANOSLEEP.SYNCS 0x989680 ;  /* 0x009896800000995d */ /* 0x010fea0003900000 */
[----:B------:R-:W4:Y:S02]  /*f980*/  @!P1 SYNCS.PHASECHK.TRANS64 P1, [R15+URZ+0x26848], R17 ;  /* 0x026848110f0095a7 */ /* 0x000f24000802007f */
[----:B----4-:R-:W-:Y:S05]  /*f990*/  @!P1 BRA `(.L_x_3622) ;  /* 0xfffffffc00f09947 */ /* 0x010fea000383ffff */
[----:B------:R-:W-:Y:S05]  /*f9a0*/  BRA `(.L_x_3660) ;  /* 0xffffffe800ec7947 */ /* 0x000fea000383ffff */
.L_x_3624:
[----:B------:R-:W-:-:S07]  /*f9b0*/  SHF.L.U32 R4, R10, 0x1f, RZ ;  /* 0x0000001f0a047819 */ /* 0x000fce00000006ff */
.L_x_3661:
[----:B----4-:R4:W1:Y:S02]  /*f9c0*/  SYNCS.PHASECHK.TRANS64.TRYWAIT P1, [R15+URZ+0x26820], R4 ;  /* 0x026820040f0075a7 */ /* 0x010864000802017f */
[----:B-1----:R-:W-:Y:S05]  /*f9d0*/  @!P1 NANOSLEEP.SYNCS 0x989680 ;  /* 0x009896800000995d */ /* 0x002fea0003900000 */
[----:B------:R-:W1:Y:S02]  /*f9e0*/  @!P1 SYNCS.PHASECHK.TRANS64 P1, [R15+URZ+0x26820], R4 ;  /* 0x026820040f0095a7 */ /* 0x000e64000802007f */
[----:B-1----:R-:W-:Y:S05]  /*f9f0*/  @!P1 BRA `(.L_x_3661) ;  /* 0xfffffffc00f09947 */ /* 0x002fea000383ffff */
[----:B------:R-:W-:Y:S05]  /*fa00*/  BRA `(.L_x_3662) ;  /* 0xffffffec00547947 */ /* 0x000fea000383ffff */
.L_x_3627:
[----:B-1----:R1:W4:Y:S02]  /*fa10*/  SYNCS.PHASECHK.TRANS64.TRYWAIT P1, [R15+URZ+0x26840], R12 ;  /* 0x0268400c0f0075a7 */ /* 0x002324000802017f */
[----:B----4-:R-:W-:Y:S05]  /*fa20*/  @!P1 NANOSLEEP.SYNCS 0x989680 ;  /* 0x009896800000995d */ /* 0x010fea0003900000 */
[----:B------:R-:W4:Y:S02]  /*fa30*/  @!P1 SYNCS.PHASECHK.TRANS64 P1, [R15+URZ+0x26840], R12 ;  /* 0x0268400c0f0095a7 */ /* 0x000f24000802007f */
[----:B----4-:R-:W-:Y:S05]  /*fa40*/  @!P1 BRA `(.L_x_3627) ;  /* 0xfffffffc00f09947 */ /* 0x010fea000383ffff */
[----:B------:R-:W-:Y:S05]  /*fa50*/  BRA `(.L_x_3663) ;  /* 0xffffffec00f07947 */ /* 0x000fea000383ffff */
.L_x_3629:
[----:B--2---:R2:W4:Y:S02]  /*fa60*/  SYNCS.PHASECHK.TRANS64.TRYWAIT P1, [R15+URZ+0x26828], R12 ;  /* 0x0268280c0f0075a7 */ /* 0x004524000802017f */
[----:B----4-:R-:W-:Y:S05]  /*fa70*/  @!P1 NANOSLEEP.SYNCS 0x989680 ;  /* 0x009896800000995d */ /* 0x010fea0003900000 */
[----:B------:R-:W4:Y:S02]  /*fa80*/  @!P1 SYNCS.PHASECHK.TRANS64 P1, [R15+URZ+0x26828], R12 ;  /* 0x0268280c0f0095a7 */ /* 0x000f24000802007f */
[----:B----4-:R-:W-:Y:S05]  /*fa90*/  @!P1 BRA `(.L_x_3629) ;  /* 0xfffffffc00f09947 */ /* 0x010fea000383ffff */
[----:B------:R-:W-:Y:S05]  /*faa0*/  BRA `(.L_x_3664) ;  /* 0xfffffff000687947 */ /* 0x000fea000383ffff */
.L_x_3631:
[----:B--2---:R2:W4:Y:S02]  /*fab0*/  SYNCS.PHASECHK.TRANS64.TRYWAIT P0, [R3+URZ+0x26840], R0 ;  /* 0x02684000030075a7 */ /* 0x004524000800017f */
[----:B----4-:R-:W-:Y:S05]  /*fac0*/  @!P0 NANOSLEEP.SYNCS 0x989680 ;  /* 0x009896800000895d */ /* 0x010fea0003900000 */
[----:B------:R-:W4:Y:S02]  /*fad0*/  @!P0 SYNCS.PHASECHK.TRANS64 P0, [R3+URZ+0x26840], R0 ;  /* 0x02684000030085a7 */ /* 0x000f24000800007f */
[----:B----4-:R-:W-:Y:S05]  /*fae0*/  @!P0 BRA `(.L_x_3631) ;  /* 0xfffffffc00f08947 */ /* 0x010fea000383ffff */
[----:B------:R-:W-:Y:S05]  /*faf0*/  BRA `(.L_x_3665) ;  /* 0xfffffff400087947 */ /* 0x000fea000383ffff */
.L_x_3633:
[----:B------:R-:W-:Y:S01]  /*fb00*/  BSSY B0, `(.L_x_3666) ;  /* 0x0000006000007945 */ /* 0x000fe20003800000 */
[----:B------:R-:W-:-:S07]  /*fb10*/  IMAD.MOV.U32 R15, RZ, RZ, -0x1 ;  /* 0xffffffffff0f7424 */ /* 0x000fce00078e00ff */
[----:B------:R-:W-:Y:S05]  /*fb20*/  WARPSYNC.COLLECTIVE R15, `(.L_x_3667) ;  /* 0x000000000f0c7348 */ /* 0x000fea0003c00000 */
[----:B------:R-:W-:Y:S02]  /*fb30*/  ELECT P6, UR62, PT ;  /* 0x00000000003e782f */ /* 0x000fe400038c0000 */
[----:B------:R-:W-:Y:S01]  /*fb40*/  MOV R14, UR62 ;  /* 0x0000003e000e7c02 */ /* 0x000fe20008000f00 */
[----:B------:R-:W-:Y:S10]  /*fb50*/  ENDCOLLECTIVE ;  /* 0x000000000000791b */ /* 0x000ff40003800000 */
.L_x_3667:
[----:B------:R-:W-:Y:S05]  /*fb60*/  BSYNC B0 ;  /* 0x0000000000007941 */ /* 0x000fea0003800000 */
.L_x_3666:
[----:B------:R-:W-:Y:S05]  /*fb70*/  BRA `(.L_x_3668) ;  /* 0xfffffff400a07947 */ /* 0x000fea000383ffff */
.L_x_3635:
[----:B-1----:R1:W2:Y:S02]  /*fb80*/  SYNCS.PHASECHK.TRANS64.TRYWAIT P0, [R7+URZ], R4 ;  /* 0x00000004070075a7 */ /* 0x0022a4000800017f */
[----:B--2---:R-:W-:Y:S05]  /*fb90*/  @!P0 NANOSLEEP.SYNCS 0x989680 ;  /* 0x009896800000895d */ /* 0x004fea0003900000 */
[----:B------:R-:W2:Y:S02]  /*fba0*/  @!P0 SYNCS.PHASECHK.TRANS64 P0, [R7+URZ], R4 ;  /* 0x00000004070085a7 */ /* 0x000ea4000800007f */
[----:B--2---:R-:W-:Y:S05]  /*fbb0*/  @!P0 BRA `(.L_x_3635) ;  /* 0xfffffffc00f08947 */ /* 0x004fea000383ffff */
[----:B------:R-:W-:Y:S05]  /*fbc0*/  BRA `(.L_x_3669) ;  /* 0xfffffff400e07947 */ /* 0x000fea000383ffff */
.L_x_3636:
[----:B--2---:R2:W3:Y:S02]  /*fbd0*/  SYNCS.PHASECHK.TRANS64.TRYWAIT P0, [R3+URZ], R0 ;  /* 0x00000000030075a7 */ /* 0x0044e4000800017f */
[----:B---3--:R-:W-:Y:S05]  /*fbe0*/  @!P0 NANOSLEEP.SYNCS 0x989680 ;  /* 0x009896800000895d */ /* 0x008fea0003900000 */
[----:B------:R-:W3:Y:S02]  /*fbf0*/  @!P0 SYNCS.PHASECHK.TRANS64 P0, [R3+URZ], R0 ;  /* 0x00000000030085a7 */ /* 0x000ee4000800007f */
[----:B---3--:R-:W-:Y:S05]  /*fc00*/  @!P0 BRA `(.L_x_3636) ;  /* 0xfffffffc00f08947 */ /* 0x008fea000383ffff */
[----:B------:R-:W-:Y:S05]  /*fc10*/  BRA `(.L_x_3670) ;  /* 0xfffffff400d47947 */ /* 0x000fea000383ffff */
.L_x_3638:
[----:B--2---:R2:W3:Y:S02]  /*fc20*/  SYNCS.PHASECHK.TRANS64.TRYWAIT P0, [R5+URZ], R4 ;  /* 0x00000004050075a7 */ /* 0x0044e4000800017f */
[----:B---3--:R-:W-:Y:S05]  /*fc30*/  @!P0 NANOSLEEP.SYNCS 0x989680 ;  /* 0x009896800000895d */ /* 0x008fea0003900000 */
[----:B------:R-:W3:Y:S02]  /*fc40*/  @!P0 SYNCS.PHASECHK.TRANS64 P0, [R5+URZ], R4 ;  /* 0x00000004050085a7 */ /* 0x000ee4000800007f */
[----:B---3--:R-:W-:Y:S05]  /*fc50*/  @!P0 BRA `(.L_x_3638) ;  /* 0xfffffffc00f08947 */ /* 0x008fea000383ffff */
[----:B------:R-:W-:Y:S05]  /*fc60*/  BRA `(.L_x_3671) ;  /* 0xfffffff400d87947 */ /* 0x000fea000383ffff */
.L_x_3672:
        /* <DEDUP_REMOVED lines=9> */
.L_x_7399:


//--------------------- .text._ZN7cutlass13device_kernelIN5flash22FlashAttnBwdPreprocessIN4cute5tupleIJNS3_1CILi96EEENS5_ILi64EEEEEENS_6half_tEfNS_4arch4Sm90ELb1ELb1EEEEEvNT_6ParamsE --------------------------
	.section	.text._ZN7cutlass13device_kernelIN5flash22FlashAttnBwdPreprocessIN4cute5tupleIJNS3_1CILi96EEENS5_ILi64EEEEEENS_6half_tEfNS_4arch4Sm90ELb1ELb1EEEEEvNT_6ParamsE,"ax",@progbits
	.align	128
.text._ZN7cutlass13device_kernelIN5flash22FlashAttnBwdPreprocessIN4cute5tupleIJNS3_1CILi96EEENS5_ILi64EEEEEENS_6half_tEfNS_4arch4Sm90ELb1ELb1EEEEEvNT_6ParamsE:
        .type           _ZN7cutlass13device_kernelIN5flash22FlashAttnBwdPreprocessIN4cute5tupleIJNS3_1CILi96EEENS5_ILi64EEEEEENS_6half_tEfNS_4arch4Sm90ELb1ELb1EEEEEvNT_6ParamsE,@function
        .size           _ZN7cutlass13device_kernelIN5flash22FlashAttnBwdPreprocessIN4cute5tupleIJNS3_1CILi96EEENS5_ILi64EEEEEENS_6half_tEfNS_4arch4Sm90ELb1ELb1EEEEEvNT_6ParamsE,(.L_x_7400 - _ZN7cutlass13device_kernelIN5flash22FlashAttnBwdPreprocessIN4cute5tupleIJNS3_1CILi96EEENS5_ILi64EEEEEENS_6half_tEfNS_4arch4Sm90ELb1ELb1EEEEEvNT_6ParamsE)
        .other          _ZN7cutlass13device_kernelIN5flash22FlashAttnBwdPreprocessIN4cute5tupleIJNS3_1CILi96EEENS5_ILi64EEEEEENS_6half_tEfNS_4arch4Sm90ELb1ELb1EEEEEvNT_6ParamsE,@"STO_CUDA_ENTRY STV_DEFAULT"
_ZN7cutlass13device_kernelIN5flash22FlashAttnBwdPreprocessIN4cute5tupleIJNS3_1CILi96EEENS5_ILi64EEEEEENS_6half_tEfNS_4arch4Sm90ELb1ELb1EEEEEvNT_6ParamsE:
        /* <DEDUP_REMOVED lines=14> */
[----:B------:R-:W-:Y:S01]  /*00e0*/  ISETP.NE.U32.AND P2, PT, R4, RZ, PT ;  /* 0x000000ff0400720c */ /* 0x000fe20003f45070 */
[----:B------:R-:W3:Y:S03]  /*00f0*/  S2R R2, SR_CTAID.X ;  /* 0x0000000000027919 */ /* 0x000ee60000002500 */
[----:B------:R-:W-:Y:S01]  /*0100*/  ISETP.NE.AND.EX P2, PT, R5, RZ, PT, P2 ;  /* 0x000000ff0500720c */ /* 0x000fe20003f45320 */
[----:B------:R-:W4:Y:S01]  /*0110*/  S2R R3, SR_TID.X ;  /* 0x0000000000037919 */ /* 0x000f220000002100 */
[----:B-1----:R-:W-:-:S05]  /*0120*/  @P1 IMAD.WIDE R8, R0, 0x4, R8 ;  /* 0x0000000400081825 */ /* 0x002fca00078e0208 */
[----:B0-----:R2:W5:Y:S01]  /*0130*/  @P1 LDG.E R38, desc[UR4][R8.64] ;  /* 0x0000000408261981 */ /* 0x001562000c1e1900 */
[----:B---3--:R-:W-:Y:S01]  /*0140*/  IMAD R4, R2, 0x60, RZ ;  /* 0x0000006002047824 */ /* 0x008fe200078e02ff */
[----:B----4-:R-:W-:Y:S06]  /*0150*/  @P1 BRA `(.L_x_3673) ;  /* 0x0000000000101947 */ /* 0x010fec0003800000 */
[----:B------:R-:W-:Y:S05]  /*0160*/  @!P0 BRA `(.L_x_3673) ;  /* 0x00000000000c8947 */ /* 0x000fea0003800000 */
[----:B------:R-:W3:Y:S04]  /*0170*/  LDG.E R5, desc[UR4][R6.64] ;  /* 0x0000000406057981 */ /* 0x000ee8000c1e1900 */
[----:B-----5:R-:W3:Y:S02]  /*0180*/  LDG.E R38, desc[UR4][R6.64+0x4] ;  /* 0x0000040406267981 */ /* 0x020ee4000c1e1900 */
[----:B---3--:R-:W-:-:S07]  /*0190*/  IADD3 R38, -R5, R38, RZ ;  /* 0x0000002605267210 */ /* 0x008fce0007ffe1ff */
.L_x_3673:
[----:B-----5:R-:W-:-:S13]  /*01a0*/  ISETP.GE.AND P1, PT, R4, R38, PT ;  /* 0x000000260400720c */ /* 0x020fda0003f26270 */
[----:B------:R-:W-:Y:S05]  /*01b0*/  @P2 EXIT P1 ;  /* 0x000000000000294d */ /* 0x000fea0000800000 */
[----:B------:R-:W0:Y:S01]  /*01c0*/  S2UR UR6, SR_CTAID.Y ;  /* 0x00000000000679c3 */ /* 0x000e220000002600 */
[----:B------:R-:W-:Y:S01]  /*01d0*/  IMAD R5, R2, -0x60, R38 ;  /* 0xffffffa002057824 */ /* 0x000fe200078e0226 */
[C---:B------:R-:W-:Y:S01]  /*01e0*/  ISETP.GT.AND P1, PT, R3.reuse, 0x5f, PT ;  /* 0x0000005f0300780c */ /* 0x040fe20003f24270 */
[----:B------:R-:W-:Y:S01]  /*01f0*/  BSSY B0, `(.L_x_3674) ;  /* 0x0000024000007945 */ /* 0x000fe20003800000 */
[----:B--2---:R-:W-:Y:S02]  /*0200*/  SHF.R.S32.HI R6, RZ, 0x1f, R3 ;  /* 0x0000001fff067819 */ /* 0x004fe40000011403 */
[----:B------:R-:W-:Y:S02]  /*0210*/  CS2R R8, SRZ ;  /* 0x0000000000087805 */ /* 0x000fe4000001ff00 */
[----:B------:R-:W-:Y:S01]  /*0220*/  ISETP.GE.OR P3, PT, R3, R5, P1 ;  /* 0x000000050300720c */ /* 0x000fe20000f66670 */
[----:B------:R-:W1:Y:S01]  /*0230*/  LDC.64 R12, c[0x0][0x230] ;  /* 0x00008c00ff0c7b82 */ /* 0x000e620000000a00 */
[----:B------:R-:W-:-:S02]  /*0240*/  LEA.HI R33, R6, R3, RZ, 0x3 ;  /* 0x0000000306217211 */ /* 0x000fc400078f18ff */
[----:B------:R-:W-:Y:S02]  /*0250*/  SHF.R.S32.HI R32, RZ, 0x1f, R0 ;  /* 0x0000001fff207819 */ /* 0x000fe40000011400 */
[----:B------:R-:W-:Y:S02]  /*0260*/  LOP3.LUT R6, R33, 0xfffffff8, RZ, 0xc0, !PT ;  /* 0xfffffff821067812 */ /* 0x000fe400078ec0ff */
[----:B------:R-:W-:Y:S01]  /*0270*/  @P0 SHF.R.S32.HI R9, RZ, 0x1f, R36 ;  /* 0x0000001fff090819 */ /* 0x000fe20000011424 */
[----:B------:R-:W2:Y:S01]  /*0280*/  LDC.64 R10, c[0x0][0x250] ;  /* 0x00009400ff0a7b82 */ /* 0x000ea20000000a00 */
[----:B------:R-:W-:Y:S02]  /*0290*/  IADD3 R37, -R6, R3, RZ ;  /* 0x0000000306257210 */ /* 0x000fe40007ffe1ff */
[----:B------:R-:W-:Y:S02]  /*02a0*/  @P0 MOV R8, R36 ;  /* 0x0000002400080202 */ /* 0x000fe40000000f00 */
[----:B------:R-:W-:-:S02]  /*02b0*/  SEL R6, R0, RZ, !P2 ;  /* 0x000000ff00067207 */ /* 0x000fc40005000000 */
[----:B------:R-:W-:Y:S01]  /*02c0*/  MOV R7, 0x7f800000 ;  /* 0x7f80000000077802 */ /* 0x000fe20000000f00 */
[----:B0-----:R-:W-:Y:S01]  /*02d0*/  USHF.R.S32.HI UR7, URZ, 0x1f, UR6 ;  /* 0x0000001f3f077899 */ /* 0x001fe20008011406 */
[----:B------:R-:W-:Y:S02]  /*02e0*/  SHF.L.U32 R18, R37, 0x3, RZ ;  /* 0x0000000325127819 */ /* 0x000fe400000006ff */
[----:B------:R-:W-:Y:S01]  /*02f0*/  SEL R32, R32, RZ, !P2 ;  /* 0x000000ff20207207 */ /* 0x000fe20005000000 */
[----:B------:R-:W-:Y:S08]  /*0300*/  @P3 BRA `(.L_x_3675) ;  /* 0x0000000000483947 */ /* 0x000ff00003800000 */
[----:B------:R-:W0:Y:S01]  /*0310*/  LDC.64 R20, c[0x0][0x290] ;  /* 0x0000a400ff147b82 */ /* 0x000e220000000a00 */
[----:B------:R-:W-:Y:S01]  /*0320*/  SHF.R.S32.HI R7, RZ, 0x1f, R4 ;  /* 0x0000001fff077819 */ /* 0x000fe20000011404 */
[----:B------:R-:W-:Y:S01]  /*0330*/  ULDC.64 UR8, c[0x0][0x298] ;  /* 0x0000a60000087ab9 */ /* 0x000fe20000000a00 */
[--C-:B------:R-:W-:Y:S01]  /*0340*/  SHF.R.S32.HI R15, RZ, 0x1f, R3.reuse ;  /* 0x0000001fff0f7819 */ /* 0x100fe20000011403 */
[----:B------:R-:W-:Y:S01]  /*0350*/  IMAD R17, R32, UR8, RZ ;  /* 0x0000000820117c24 */ /* 0x000fe2000f8e02ff */
[----:B------:R-:W-:-:S04]  /*0360*/  IADD3 R14, P2, P3, R8, R4, R3 ;  /* 0x00000004080e7210 */ /* 0x000fc80007b5e003 */
[----:B------:R-:W-:Y:S01]  /*0370*/  IADD3.X R15, R9, R7, R15, P2, P3 ;  /* 0x00000007090f7210 */ /* 0x000fe200017e640f */
[C---:B0-----:R-:W-:Y:S02]  /*0380*/  IMAD R16, R20.reuse, UR7, RZ ;  /* 0x0000000714107c24 */ /* 0x041fe4000f8e02ff */
[----:B------:R-:W-:-:S04]  /*0390*/  IMAD.WIDE.U32 R14, R20, UR6, R14 ;  /* 0x00000006140e7c25 */ /* 0x000fc8000f8e000e */
[----:B------:R-:W-:-:S05]  /*03a0*/  IMAD R7, R21, UR6, R16 ;  /* 0x0000000615077c24 */ /* 0x000fca000f8e0210 */
[----:B------:R-:W-:Y:S01]  /*03b0*/  IADD3 R15, R15, R7, RZ ;  /* 0x000000070f0f7210 */ /* 0x000fe20007ffe0ff */
[C---:B------:R-:W-:Y:S02]  /*03c0*/  IMAD R7, R6.reuse, UR9, R17 ;  /* 0x0000000906077c24 */ /* 0x040fe4000f8e0211 */
[----:B------:R-:W-:Y:S01]  /*03d0*/  IMAD.WIDE.U32 R14, R6, UR8, R14 ;  /* 0x00000008060e7c25 */ /* 0x000fe2000f8e000e */
[----:B------:R-:W-:-:S04]  /*03e0*/  ULDC.64 UR8, c[0x0][0x288] ;  /* 0x0000a20000087ab9 */ /* 0x000fc80000000a00 */
[----:B------:R-:W-:Y:S02]  /*03f0*/  IADD3 R7, R15, R7, RZ ;  /* 0x000000070f077210 */ /* 0x000fe40007ffe0ff */
[----:B------:R-:W-:-:S04]  /*0400*/  LEA R16, P2, R14, UR8, 0x2 ;  /* 0x000000080e107c11 */ /* 0x000fc8000f8410ff */
[----:B------:R-:W-:-:S05]  /*0410*/  LEA.HI.X R17, R14, UR9, R7, 0x2, P2 ;  /* 0x000000090e117c11 */ /* 0x000fca00090f1407 */
[----:B------:R0:W5:Y:S04]  /*0420*/  LDG.E R7, desc[UR4][R16.64] ;  /* 0x0000000410077981 */ /* 0x000168000c1e1900 */
.L_x_3675:
[----:B------:R-:W-:Y:S05]  /*0430*/  BSYNC B0 ;  /* 0x0000000000007941 */ /* 0x000fea0003800000 */
.L_x_3674:
[----:B------:R-:W-:Y:S01]  /*0440*/  ULDC UR8, c[0x0][0x21c] ;  /* 0x0000870000087ab9 */ /* 0x000fe20000000800 */
[----:B------:R-:W-:Y:S01]  /*0450*/  SHF.R.S32.HI R33, RZ, 0x3, R33 ;  /* 0x00000003ff217819 */ /* 0x000fe20000011421 */
[----:B-1----:R-:W-:Y:S01]  /*0460*/  IMAD R14, R12, UR7, RZ ;  /* 0x000000070c0e7c24 */ /* 0x002fe2000f8e02ff */
[----:B------:R-:W-:Y:S01]  /*0470*/  ISETP.GE.AND P2, PT, R18, UR8, PT ;  /* 0x0000000812007c0c */ /* 0x000fe2000bf46270 */
[----:B0-2---:R-:W-:Y:S01]  /*0480*/  IMAD R16, R10, UR7, RZ ;  /* 0x000000070a107c24 */ /* 0x005fe2000f8e02ff */
[----:B------:R-:W-:Y:S01]  /*0490*/  SHF.R.S32.HI R19, RZ, 0x1f, R18 ;  /* 0x0000001fff137819 */ /* 0x000fe20000011412 */
[----:B------:R-:W-:Y:S01]  /*04a0*/  IMAD R15, R13, UR6, R14 ;  /* 0x000000060d0f7c24 */ /* 0x000fe2000f8e020e */
[----:B------:R-:W-:Y:S01]  /*04b0*/  ISETP.GE.OR P4, PT, R33, R5, P2 ;  /* 0x000000052100720c */ /* 0x000fe20001786670 */
[----:B------:R-:W-:Y:S01]  /*04c0*/  IMAD R11, R11, UR6, R16 ;  /* 0x000000060b0b7c24 */ /* 0x000fe2000f8e0210 */
[----:B------:R-:W-:Y:S01]  /*04d0*/  SHF.R.S32.HI R34, RZ, 0x1f, R33 ;  /* 0x0000001fff227819 */ /* 0x000fe20000011421 */
[--C-:B------:R-:W-:Y:S01]  /*04e0*/  IMAD.WIDE.U32 R40, R12, UR6, R18.reuse ;  /* 0x000000060c287c25 */ /* 0x100fe2000f8e0012 */
[----:B------:R-:W-:Y:S01]  /*04f0*/  IADD3 R28, P3, R33, R8, RZ ;  /* 0x00000008211c7210 */ /* 0x000fe20007f7e0ff */
[----:B------:R-:W-:Y:S01]  /*0500*/  ULDC.64 UR10, c[0x0][0x238] ;  /* 0x00008e00000a7ab9 */ /* 0x000fe20000000a00 */
[----:B------:R-:W-:Y:S01]  /*0510*/  ULDC.64 UR12, c[0x0][0x258] ;  /* 0x00009600000c7ab9 */ /* 0x000fe20000000a00 */
[----:B------:R-:W-:Y:S01]  /*0520*/  IMAD.WIDE.U32 R30, R10, UR6, R18 ;  /* 0x000000060a1e7c25 */ /* 0x000fe2000f8e0012 */
[----:B------:R-:W-:-:S02]  /*0530*/  IADD3 R41, R41, R15, RZ ;  /* 0x0000000f29297210 */ /* 0x000fc40007ffe0ff */
[----:B------:R-:W-:Y:S01]  /*0540*/  IADD3.X R29, R34, R9, RZ, P3, !PT ;  /* 0x00000009221d7210 */ /* 0x000fe20001ffe4ff */
[C---:B------:R-:W-:Y:S01]  /*0550*/  IMAD R17, R32.reuse, UR10, RZ ;  /* 0x0000000a20117c24 */ /* 0x040fe2000f8e02ff */
[----:B------:R-:W-:Y:S01]  /*0560*/  IADD3 R31, R31, R11, RZ ;  /* 0x0000000b1f1f7210 */ /* 0x000fe20007ffe0ff */
[----:B------:R-:W0:Y:S01]  /*0570*/  @!P4 LDC.64 R12, c[0x0][0x228] ;  /* 0x00008a00ff0ccb82 */ /* 0x000e220000000a00 */
[----:B------:R-:W-:Y:S01]  /*0580*/  IMAD R19, R32, UR12, RZ ;  /* 0x0000000c20137c24 */ /* 0x000fe2000f8e02ff */
[----:B------:R-:W-:Y:S01]  /*0590*/  IADD3 R35, R33, 0x20, RZ ;  /* 0x0000002021237810 */ /* 0x000fe20007ffe0ff */
[----:B------:R-:W-:-:S03]  /*05a0*/  IMAD.WIDE R28, R2, 0x60, R28 ;  /* 0x00000060021c7825 */ /* 0x000fc600078e021c */
[CC--:B------:R-:W-:Y:S01]  /*05b0*/  ISETP.GE.OR P2, PT, R35.reuse, R5.reuse, P2 ;  /* 0x000000052300720c */ /* 0x0c0fe20001746670 */
[C---:B------:R-:W-:Y:S01]  /*05c0*/  IMAD R17, R6.reuse, UR11, R17 ;  /* 0x0000000b06117c24 */ /* 0x040fe2000f8e0211 */
[----:B------:R-:W1:Y:S01]  /*05d0*/  @!P4 LDC.64 R14, c[0x0][0x248] ;  /* 0x00009200ff0ecb82 */ /* 0x000e620000000a00 */
[----:B------:R-:W-:Y:S01]  /*05e0*/  IMAD.WIDE.U32 R40, R6, UR10, R40 ;  /* 0x0000000a06287c25 */ /* 0x000fe2000f8e0028 */
[----:B------:R-:W-:-:S03]  /*05f0*/  ISETP.GE.AND P3, PT, R35, R5, PT ;  /* 0x000000052300720c */ /* 0x000fc60003f66270 */
[C---:B------:R-:W-:Y:S01]  /*0600*/  IMAD R21, R6.reuse, UR13, R19 ;  /* 0x0000000d06157c24 */ /* 0x040fe2000f8e0213 */
[----:B------:R-:W-:Y:S01]  /*0610*/  IADD3 R41, R41, R17, RZ ;  /* 0x0000001129297210 */ /* 0x000fe20007ffe0ff */
[----:B------:R-:W-:Y:S01]  /*0620*/  IMAD.WIDE.U32 R30, R6, UR12, R30 ;  /* 0x0000000c061e7c25 */ /* 0x000fe2000f8e001e */
[----:B------:R-:W2:Y:S01]  /*0630*/  @!P4 LDC.64 R10, c[0x0][0x240] ;  /* 0x00009000ff0acb82 */ /* 0x000ea20000000a00 */
[----:B------:R-:W-:-:S03]  /*0640*/  ISETP.GE.OR P3, PT, R18, UR8, P3 ;  /* 0x0000000812007c0c */ /* 0x000fc60009f66670 */
[----:B------:R-:W-:-:S04]  /*0650*/  IADD3 R31, R31, R21, RZ ;  /* 0x000000151f1f7210 */ /* 0x000fc80007ffe0ff */
[----:B------:R-:W3:Y:S01]  /*0660*/  @!P4 LDC.64 R8, c[0x0][0x210] ;  /* 0x00008400ff08cb82 */ /* 0x000ee20000000a00 */
[----:B0-----:R-:W-:-:S04]  /*0670*/  @!P4 IMAD R16, R29, R12, RZ ;  /* 0x0000000c1d10c224 */ /* 0x001fc800078e02ff */
[C---:B------:R-:W-:Y:S02]  /*0680*/  @!P4 IMAD R19, R28.reuse, R13, R16 ;  /* 0x0000000d1c13c224 */ /* 0x040fe400078e0210 */
[----:B------:R-:W-:Y:S01]  /*0690*/  @!P4 IMAD.WIDE.U32 R12, R28, R12, R40 ;  /* 0x0000000c1c0cc225 */ /* 0x000fe200078e0028 */
[----:B------:R-:W0:Y:S03]  /*06a0*/  @!P3 LDC.64 R22, c[0x0][0x228] ;  /* 0x00008a00ff16bb82 */ /* 0x000e260000000a00 */
[----:B-1----:R-:W-:Y:S01]  /*06b0*/  @!P4 IMAD R16, R29, R14, RZ ;  /* 0x0000000e1d10c224 */ /* 0x002fe200078e02ff */
[----:B------:R-:W-:-:S03]  /*06c0*/  @!P4 IADD3 R19, R13, R19, RZ ;  /* 0x000000130d13c210 */ /* 0x000fc60007ffe0ff */
[C---:B------:R-:W-:Y:S02]  /*06d0*/  @!P4 IMAD R21, R28.reuse, R15, R16 ;  /* 0x0000000f1c15c224 */ /* 0x040fe400078e0210 */
[----:B------:R-:W-:Y:S01]  /*06e0*/  @!P4 IMAD.WIDE.U32 R14, R28, R14, R30 ;  /* 0x0000000e1c0ec225 */ /* 0x000fe200078e001e */
[----:B------:R-:W1:Y:S04]  /*06f0*/  @!P2 LDC.64 R16, c[0x0][0x248] ;  /* 0x00009200ff10ab82 */ /* 0x000e680000000a00 */
[----:B------:R-:W-:Y:S02]  /*0700*/  @!P4 IADD3 R13, R15, R21, RZ ;  /* 0x000000150f0dc210 */ /* 0x000fe40007ffe0ff */
[----:B--2---:R-:W-:Y:S02]  /*0710*/  @!P4 LEA R24, P6, R14, R10, 0x1 ;  /* 0x0000000a0e18c211 */ /* 0x004fe400078c08ff */
[----:B---3--:R-:W-:-:S02]  /*0720*/  @!P4 LEA R26, P5, R12, R8, 0x1 ;  /* 0x000000080c1ac211 */ /* 0x008fc400078a08ff */
[----:B------:R-:W-:Y:S02]  /*0730*/  IADD3 R8, R33, 0x40, RZ ;  /* 0x0000004021087810 */ /* 0x000fe40007ffe0ff */
[----:B------:R-:W-:Y:S02]  /*0740*/  @!P4 LEA.HI.X R25, R14, R11, R13, 0x1, P6 ;  /* 0x0000000b0e19c211 */ /* 0x000fe400030f0c0d */
[----:B------:R-:W-:Y:S02]  /*0750*/  CS2R R14, SRZ ;  /* 0x00000000000e7805 */ /* 0x000fe4000001ff00 */
[----:B------:R-:W-:Y:S02]  /*0760*/  @!P4 LEA.HI.X R27, R12, R9, R19, 0x1, P5 ;  /* 0x000000090c1bc211 */ /* 0x000fe400028f0c13 */
[----:B------:R-:W-:Y:S02]  /*0770*/  CS2R R12, SRZ ;  /* 0x00000000000c7805 */ /* 0x000fe4000001ff00 */
[----:B------:R-:W-:-:S02]  /*0780*/  @!P2 IADD3 R42, P6, R28, 0x20, RZ ;  /* 0x000000201c2aa810 */ /* 0x000fc40007fde0ff */
[----:B------:R-:W-:Y:S02]  /*0790*/  CS2R R10, SRZ ;  /* 0x00000000000a7805 */ /* 0x000fe4000001ff00 */
[----:B------:R-:W-:Y:S02]  /*07a0*/  ISETP.GE.AND P5, PT, R8, R5, PT ;  /* 0x000000050800720c */ /* 0x000fe40003fa6270 */
[----:B------:R-:W-:Y:S02]  /*07b0*/  CS2R R8, SRZ ;  /* 0x0000000000087805 */ /* 0x000fe4000001ff00 */
[----:B------:R-:W-:Y:S01]  /*07c0*/  @!P2 IADD3.X R21, RZ, R29, RZ, P6, !PT ;  /* 0x0000001dff15a210 */ /* 0x000fe200037fe4ff */
[----:B------:R2:W3:Y:S01]  /*07d0*/  @!P4 LDG.E.128 R12, desc[UR4][R24.64] ;  /* 0x00000004180cc981 */ /* 0x0004e2000c1e1d00 */
[----:B------:R-:W-:Y:S02]  /*07e0*/  ISETP.LT.AND P6, PT, R18, UR8, !P5 ;  /* 0x0000000812007c0c */ /* 0x000fe4000efc1270 */
[----:B------:R-:W4:Y:S01]  /*07f0*/  @!P2 LDC.64 R18, c[0x0][0x240] ;  /* 0x00009000ff12ab82 */ /* 0x000f220000000a00 */
[----:B------:R0:W3:Y:S01]  /*0800*/  @!P4 LDG.E.128 R8, desc[UR4][R26.64] ;  /* 0x000000041a08c981 */ /* 0x0000e2000c1e1d00 */
[----:B-1----:R-:W-:Y:S01]  /*0810*/  @!P2 IMAD R21, R21, R16, RZ ;  /* 0x000000101515a224 */ /* 0x002fe200078e02ff */
[----:B------:R-:W-:-:S03]  /*0820*/  @!P3 IADD3 R39, P4, R28, 0x20, RZ ;  /* 0x000000201c27b810 */ /* 0x000fc60007f9e0ff */
[C---:B------:R-:W-:Y:S02]  /*0830*/  @!P2 IMAD R21, R42.reuse, R17, R21 ;  /* 0x000000112a15a224 */ /* 0x040fe400078e0215 */
[----:B--2---:R-:W1:Y:S01]  /*0840*/  @!P3 LDC.64 R24, c[0x0][0x210] ;  /* 0x00008400ff18bb82 */ /* 0x004e620000000a00 */
[----:B0-----:R-:W-:Y:S02]  /*0850*/  @!P2 MOV R26, R30 ;  /* 0x0000001e001aa202 */ /* 0x001fe40000000f00 */
[----:B------:R-:W-:Y:S02]  /*0860*/  @!P2 MOV R27, R31 ;  /* 0x0000001f001ba202 */ /* 0x000fe40000000f00 */
[----:B------:R-:W-:Y:S01]  /*0870*/  @!P3 IADD3.X R20, RZ, R29, RZ, P4, !PT ;  /* 0x0000001dff14b210 */ /* 0x000fe200027fe4ff */
[----:B------:R-:W-:Y:S01]  /*0880*/  @!P2 IMAD.WIDE.U32 R42, R42, R16, R26 ;  /* 0x000000102a2aa225 */ /* 0x000fe200078e001a */
[----:B------:R-:W-:Y:S01]  /*0890*/  @!P3 MOV R44, R40 ;  /* 0x00000028002cb202 */ /* 0x000fe20000000f00 */
[----:B------:R-:W0:Y:S01]  /*08a0*/  @P6 LDC.64 R16, c[0x0][0x228] ;  /* 0x00008a00ff106b82 */ /* 0x000e220000000a00 */
[----:B------:R-:W-:Y:S01]  /*08b0*/  @!P3 MOV R45, R41 ;  /* 0x00000029002db202 */ /* 0x000fe20000000f00 */
[----:B------:R-:W-:Y:S01]  /*08c0*/  @!P3 IMAD R20, R20, R22, RZ ;  /* 0x000000161414b224 */ /* 0x000fe200078e02ff */
[----:B------:R-:W-:-:S02]  /*08d0*/  @!P2 IADD3 R21, R43, R21, RZ ;  /* 0x000000152b15a210 */ /* 0x000fc40007ffe0ff */
[C---:B----4-:R-:W-:Y:S01]  /*08e0*/  @!P2 LEA R26, P4, R42.reuse, R18, 0x1 ;  /* 0x000000122a1aa211 */ /* 0x050fe200078808ff */
[C---:B------:R-:W-:Y:S02]  /*08f0*/  @!P3 IMAD R23, R39.reuse, R23, R20 ;  /* 0x000000172717b224 */ /* 0x040fe400078e0214 */
[----:B------:R-:W-:Y:S01]  /*0900*/  @!P3 IMAD.WIDE.U32 R44, R39, R22, R44 ;  /* 0x00000016272cb225 */ /* 0x000fe200078e002c */
[----:B------:R-:W-:Y:S02]  /*0910*/  @!P2 LEA.HI.X R27, R42, R19, R21, 0x1, P4 ;  /* 0x000000132a1ba211 */ /* 0x000fe400020f0c15 */
[----:B------:R-:W2:Y:S01]  /*0920*/  @P6 LDC.64 R20, c[0x0][0x248] ;  /* 0x00009200ff146b82 */ /* 0x000ea20000000a00 */
[----:B------:R-:W-:Y:S02]  /*0930*/  @P6 IADD3 R22, P4, R28, 0x40, RZ ;  /* 0x000000401c166810 */ /* 0x000fe40007f9e0ff */
[----:B------:R-:W-:Y:S02]  /*0940*/  @!P3 IADD3 R23, R45, R23, RZ ;  /* 0x000000172d17b210 */ /* 0x000fe40007ffe0ff */
[----:B------:R-:W-:-:S02]  /*0950*/  @P6 IADD3.X R39, RZ, R29, RZ, P4, !PT ;  /* 0x0000001dff276210 */ /* 0x000fc400027fe4ff */
[C---:B-1----:R-:W-:Y:S01]  /*0960*/  @!P3 LEA R42, P4, R44.reuse, R24, 0x1 ;  /* 0x000000182c2ab211 */ /* 0x042fe200078808ff */
[----:B------:R-:W1:Y:S03]  /*0970*/  @P6 LDC.64 R18, c[0x0][0x210] ;  /* 0x00008400ff126b82 */ /* 0x000e660000000a00 */
[----:B------:R-:W-:-:S05]  /*0980*/  @!P3 LEA.HI.X R43, R44, R25, R23, 0x1, P4 ;  /* 0x000000192c2bb211 */ /* 0x000fca00020f0c17 */
[----:B------:R-:W4:Y:S01]  /*0990*/  @P6 LDC.64 R24, c[0x0][0x240] ;  /* 0x00009000ff186b82 */ /* 0x000f220000000a00 */
[----:B------:R-:W-:Y:S01]  /*09a0*/  @P6 IADD3 R23, P4, R28, 0x40, RZ ;  /* 0x000000401c176810 */ /* 0x000fe20007f9e0ff */
[----:B0-----:R-:W-:-:S03]  /*09b0*/  @P6 IMAD R39, R39, R16, RZ ;  /* 0x0000001027276224 */ /* 0x001fc600078e02ff */
[----:B------:R-:W-:Y:S01]  /*09c0*/  @P6 IADD3.X R29, RZ, R29, RZ, P4, !PT ;  /* 0x0000001dff1d6210 */ /* 0x000fe200027fe4ff */
[----:B------:R-:W-:Y:S01]  /*09d0*/  @P6 IMAD.WIDE.U32 R44, R22, R16, R40 ;  /* 0x00000010162c6225 */ /* 0x000fe200078e0028 */
[----:B------:R-:W-:-:S03]  /*09e0*/  @P6 MOV R28, R30 ;  /* 0x0000001e001c6202 */ /* 0x000fc60000000f00 */
[----:B--2---:R-:W-:Y:S01]  /*09f0*/  @P6 IMAD R16, R29, R20, RZ ;  /* 0x000000141d106224 */ /* 0x004fe200078e02ff */
[----:B------:R-:W-:Y:S01]  /*0a00*/  @P6 MOV R29, R31 ;  /* 0x0000001f001d6202 */ /* 0x000fe20000000f00 */
[----:B------:R-:W-:Y:S02]  /*0a10*/  @P6 IMAD R17, R22, R17, R39 ;  /* 0x0000001116116224 */ /* 0x000fe400078e0227 */
[C---:B------:R-:W-:Y:S01]  /*0a20*/  @P6 IMAD R31, R23.reuse, R21, R16 ;  /* 0x00000015171f6224 */ /* 0x040fe200078e0210 */
[----:B-1----:R-:W-:Y:S01]  /*0a30*/  @P6 LEA R40, P4, R44, R18, 0x1 ;  /* 0x000000122c286211 */ /* 0x002fe200078808ff */
[----:B------:R-:W-:Y:S01]  /*0a40*/  @P6 IMAD.WIDE.U32 R28, R23, R20, R28 ;  /* 0x00000014171c6225 */ /* 0x000fe200078e001c */
[----:B------:R-:W-:Y:S02]  /*0a50*/  @P6 IADD3 R17, R45, R17, RZ ;  /* 0x000000112d116210 */ /* 0x000fe40007ffe0ff */
[----:B------:R-:W-:Y:S02]  /*0a60*/  CS2R R20, SRZ ;  /* 0x0000000000147805 */ /* 0x000fe4000001ff00 */
[----:B------:R-:W-:-:S02]  /*0a70*/  CS2R R22, SRZ ;  /* 0x0000000000167805 */ /* 0x000fc4000001ff00 */
[----:B------:R-:W-:Y:S02]  /*0a80*/  @P6 LEA.HI.X R41, R44, R19, R17, 0x1, P4 ;  /* 0x000000132c296211 */ /* 0x000fe400020f0c11 */
[----:B------:R-:W-:Y:S02]  /*0a90*/  @P6 IADD3 R29, R29, R31, RZ ;  /* 0x0000001f1d1d6210 */ /* 0x000fe40007ffe0ff */
[C---:B----4-:R-:W-:Y:S02]  /*0aa0*/  @P6 LEA R44, P4, R28.reuse, R24, 0x1 ;  /* 0x000000181c2c6211 */ /* 0x050fe400078808ff */
[----:B------:R-:W-:Y:S02]  /*0ab0*/  CS2R R16, SRZ ;  /* 0x0000000000107805 */ /* 0x000fe4000001ff00 */
[----:B------:R-:W-:Y:S01]  /*0ac0*/  CS2R R18, SRZ ;  /* 0x0000000000127805 */ /* 0x000fe2000001ff00 */
[----:B------:R0:W2:Y:S01]  /*0ad0*/  @!P2 LDG.E.128 R20, desc[UR4][R26.64] ;  /* 0x000000041a14a981 */ /* 0x0000a2000c1e1d00 */
[----:B------:R-:W-:-:S02]  /*0ae0*/  @P6 LEA.HI.X R45, R28, R25, R29, 0x1, P4 ;  /* 0x000000191c2d6211 */ /* 0x000fc400020f0c1d */
[----:B------:R-:W-:Y:S02]  /*0af0*/  CS2R R24, SRZ ;  /* 0x0000000000187805 */ /* 0x000fe4000001ff00 */
[----:B------:R-:W-:Y:S02]  /*0b00*/  CS2R R28, SRZ ;  /* 0x00000000001c7805 */ /* 0x000fe4000001ff00 */
[----:B------:R-:W-:Y:S01]  /*0b10*/  CS2R R30, SRZ ;  /* 0x00000000001e7805 */ /* 0x000fe2000001ff00 */
[----:B------:R3:W4:Y:S01]  /*0b20*/  @!P3 LDG.E.128 R16, desc[UR4][R42.64] ;  /* 0x000000042a10b981 */ /* 0x000722000c1e1d00 */
[----:B0-----:R-:W-:-:S04]  /*0b30*/  CS2R R26, SRZ ;  /* 0x00000000001a7805 */ /* 0x001fc8000001ff00 */
[----:B------:R-:W4:Y:S04]  /*0b40*/  @P6 LDG.E.128 R28, desc[UR4][R44.64] ;  /* 0x000000042c1c6981 */ /* 0x000f28000c1e1d00 */
[----:B------:R0:W4:Y:S01]  /*0b50*/  @P6 LDG.E.128 R24, desc[UR4][R40.64] ;  /* 0x0000000428186981 */ /* 0x000122000c1e1d00 */
[----:B------:R-:W-:Y:S01]  /*0b60*/  @P0 IMAD R36, R0, 0x60, R36 ;  /* 0x0000006000240824 */ /* 0x000fe200078e0224 */
[----:B------:R-:W-:-:S03]  /*0b70*/  ISETP.NE.AND P2, PT, R37, RZ, PT ;  /* 0x000000ff2500720c */ /* 0x000fc60003f45270 */
[----:B------:R-:W-:Y:S01]  /*0b80*/  @P0 IMAD.HI R36, R36, 0x2aaaaaab, RZ ;  /* 0x2aaaaaab24240827 */ /* 0x000fe200078e02ff */
[----:B------:R-:W-:Y:S03]  /*0b90*/  BSSY B0, `(.L_x_3676) ;  /* 0x000007a000007945 */ /* 0x000fe60003800000 */
[----:B---3--:R-:W-:Y:S02]  /*0ba0*/  HADD2.F32 R42, -RZ, R12.H1_H1 ;  /* 0x3000000cff2a7230 */ /* 0x008fe40000004100 */
[--C-:B------:R-:W-:Y:S02]  /*0bb0*/  HADD2.F32 R39, -RZ, R8.reuse.H1_H1 ;  /* 0x30000008ff277230 */ /* 0x100fe40000004100 */
[----:B------:R-:W-:Y:S02]  /*0bc0*/  HADD2.F32 R8, -RZ, R8.H0_H0 ;  /* 0x20000008ff087230 */ /* 0x000fe40000004100 */
[----:B------:R-:W-:-:S02]  /*0bd0*/  HADD2.F32 R43, -RZ, R12.H0_H0 ;  /* 0x2000000cff2b7230 */ /* 0x000fc40000004100 */
[----:B------:R-:W-:Y:S01]  /*0be0*/  FMUL.FTZ R42, R39, R42 ;  /* 0x0000002a272a7220 */ /* 0x000fe20000410000 */
[----:B------:R-:W-:Y:S02]  /*0bf0*/  HADD2.F32 R12, -RZ, R9.H0_H0 ;  /* 0x20000009ff0c7230 */ /* 0x000fe40000004100 */
[----:B------:R-:W-:Y:S02]  /*0c00*/  HADD2.F32 R39, -RZ, R13.H0_H0 ;  /* 0x2000000dff277230 */ /* 0x000fe40000004100 */
[----:B------:R-:W-:Y:S01]  /*0c10*/  FFMA.FTZ R43, R8, R43, R42 ;  /* 0x0000002b082b7223 */ /* 0x000fe2000001002a */
[----:B------:R-:W-:Y:S02]  /*0c20*/  HADD2.F32 R9, -RZ, R9.H1_H1 ;  /* 0x30000009ff097230 */ /* 0x000fe40000004100 */
[----:B0-----:R-:W-:Y:S02]  /*0c30*/  HADD2.F32 R40, -RZ, R13.H1_H1 ;  /* 0x3000000dff287230 */ /* 0x001fe40000004100 */
        /* <DEDUP_REMOVED lines=9> */
[----:B------:R-:W-:-:S04]  /*0cd0*/  FFMA.FTZ R9, R10, R9, R39 ;  /* 0x000000090a097223 */ /* 0x000fc80000010027 */
[----:B------:R-:W-:Y:S01]  /*0ce0*/  FFMA.FTZ R8, R8, R13, R9 ;  /* 0x0000000d08087223 */ /* 0x000fe20000010009 */
[----:B------:R-:W-:Y:S02]  /*0cf0*/  HADD2.F32 R11, -RZ, R11.H1_H1 ;  /* 0x3000000bff0b7230 */ /* 0x000fe40000004100 */
[----:B------:R-:W-:-:S05]  /*0d00*/  HADD2.F32 R15, -RZ, R15.H1_H1 ;  /* 0x3000000fff0f7230 */ /* 0x000fca0000004100 */
[----:B------:R-:W-:Y:S01]  /*0d10*/  FFMA.FTZ R8, R11, R15, R8 ;  /* 0x0000000f0b087223 */ /* 0x000fe20000010008 */
[--C-:B--2---:R-:W-:Y:S02]  /*0d20*/  HADD2.F32 R41, -RZ, R20.reuse.H1_H1 ;  /* 0x30000014ff297230 */ /* 0x104fe40000004100 */
[----:B------:R-:W-:Y:S02]  /*0d30*/  HADD2.F32 R14, -RZ, R20.H0_H0 ;  /* 0x20000014ff0e7230 */ /* 0x000fe40000004100 */
[--C-:B----4-:R-:W-:Y:S02]  /*0d40*/  HADD2.F32 R9, -RZ, R16.reuse.H0_H0 ;  /* 0x20000010ff097230 */ /* 0x110fe40000004100 */
[----:B------:R-:W-:Y:S02]  /*0d50*/  HADD2.F32 R16, -RZ, R16.H1_H1 ;  /* 0x30000010ff107230 */ /* 0x000fe40000004100 */
[----:B------:R-:W-:Y:S02]  /*0d60*/  HADD2.F32 R39, -RZ, R21.H0_H0 ;  /* 0x20000015ff277230 */ /* 0x000fe40000004100 */
[----:B------:R-:W-:-:S02]  /*0d70*/  HADD2.F32 R45, -RZ, R28.H1_H1 ;  /* 0x3000001cff2d7230 */ /* 0x000fc40000004100 */
[----:B------:R-:W-:Y:S02]  /*0d80*/  HADD2.F32 R20, -RZ, R21.H1_H1 ;  /* 0x30000015ff147230 */ /* 0x000fe40000004100 */
[----:B------:R-:W-:Y:S02]  /*0d90*/  HADD2.F32 R40, -RZ, R24.H1_H1 ;  /* 0x30000018ff287230 */ /* 0x000fe40000004100 */
[----:B------:R-:W-:Y:S01]  /*0da0*/  FMUL.FTZ R16, R16, R41 ;  /* 0x0000002910107220 */ /* 0x000fe20000410000 */
[--C-:B------:R-:W-:Y:S02]  /*0db0*/  HADD2.F32 R21, -RZ, R22.reuse.H0_H0 ;  /* 0x20000016ff157230 */ /* 0x100fe40000004100 */
[----:B------:R-:W-:Y:S02]  /*0dc0*/  HADD2.F32 R43, -RZ, R22.H1_H1 ;  /* 0x30000016ff2b7230 */ /* 0x000fe40000004100 */
[--C-:B------:R-:W-:Y:S02]  /*0dd0*/  HADD2.F32 R22, -RZ, R23.reuse.H0_H0 ;  /* 0x20000017ff167230 */ /* 0x100fe40000004100 */
[----:B------:R-:W-:-:S02]  /*0de0*/  HADD2.F32 R42, -RZ, R23.H1_H1 ;  /* 0x30000017ff2a7230 */ /* 0x000fc40000004100 */
[----:B------:R-:W-:Y:S01]  /*0df0*/  FMUL.FTZ R45, R40, R45 ;  /* 0x0000002d282d7220 */ /* 0x000fe20000410000 */
[----:B------:R-:W-:Y:S02]  /*0e00*/  HADD2.F32 R24, -RZ, R24.H0_H0 ;  /* 0x20000018ff187230 */ /* 0x000fe40000004100 */
[----:B------:R-:W-:Y:S02]  /*0e10*/  HADD2.F32 R23, -RZ, R28.H0_H0 ;  /* 0x2000001cff177230 */ /* 0x000fe40000004100 */
[----:B------:R-:W-:Y:S01]  /*0e20*/  FFMA.FTZ R41, R9, R14, R16 ;  /* 0x0000000e09297223 */ /* 0x000fe20000010010 */
[----:B------:R-:W-:Y:S02]  /*0e30*/  HADD2.F32 R10, -RZ, R17.H0_H0 ;  /* 0x20000011ff0a7230 */ /* 0x000fe40000004100 */
[----:B------:R-:W-:Y:S02]  /*0e40*/  HADD2.F32 R9, -RZ, R25.H0_H0 ;  /* 0x20000019ff097230 */ /* 0x000fe40000004100 */
[----:B------:R-:W-:Y:S01]  /*0e50*/  FFMA.FTZ R24, R24, R23, R45 ;  /* 0x0000001718187223 */ /* 0x000fe2000001002d */
[----:B------:R-:W-:-:S02]  /*0e60*/  HADD2.F32 R14, -RZ, R29.H0_H0 ;  /* 0x2000001dff0e7230 */ /* 0x000fc40000004100 */
[----:B------:R-:W-:Y:S01]  /*0e70*/  FFMA.FTZ R16, R10, R39, R41 ;  /* 0x000000270a107223 */ /* 0x000fe20000010029 */
[----:B------:R-:W-:Y:S02]  /*0e80*/  HADD2.F32 R17, -RZ, R17.H1_H1 ;  /* 0x30000011ff117230 */ /* 0x000fe40000004100 */
[----:B------:R-:W-:Y:S02]  /*0e90*/  HADD2.F32 R25, -RZ, R25.H1_H1 ;  /* 0x30000019ff197230 */ /* 0x000fe40000004100 */
[----:B------:R-:W-:Y:S01]  /*0ea0*/  FFMA.FTZ R24, R9, R14, R24 ;  /* 0x0000000e09187223 */ /* 0x000fe20000010018 */
[----:B------:R-:W-:Y:S02]  /*0eb0*/  HADD2.F32 R10, -RZ, R29.H1_H1 ;  /* 0x3000001dff0a7230 */ /* 0x000fe40000004100 */
[----:B------:R-:W-:Y:S01]  /*0ec0*/  FFMA.FTZ R17, R17, R20, R16 ;  /* 0x0000001411117223 */ /* 0x000fe20000010010 */
[----:B------:R-:W-:Y:S02]  /*0ed0*/  HADD2.F32 R12, -RZ, R18.H0_H0 ;  /* 0x20000012ff0c7230 */ /* 0x000fe40000004100 */
[----:B------:R-:W-:-:S02]  /*0ee0*/  HADD2.F32 R9, -RZ, R26.H0_H0 ;  /* 0x2000001aff097230 */ /* 0x000fc40000004100 */
[----:B------:R-:W-:Y:S01]  /*0ef0*/  FFMA.FTZ R10, R25, R10, R24 ;  /* 0x0000000a190a7223 */ /* 0x000fe20000010018 */
[----:B------:R-:W-:Y:S02]  /*0f00*/  HADD2.F32 R14, -RZ, R30.H0_H0 ;  /* 0x2000001eff0e7230 */ /* 0x000fe40000004100 */
[----:B------:R-:W-:Y:S01]  /*0f10*/  FFMA.FTZ R21, R12, R21, R17 ;  /* 0x000000150c157223 */ /* 0x000fe20000010011 */
[----:B------:R-:W-:Y:S02]  /*0f20*/  HADD2.F32 R18, -RZ, R18.H1_H1 ;  /* 0x30000012ff127230 */ /* 0x000fe40000004100 */
[----:B------:R-:W-:Y:S02]  /*0f30*/  HADD2.F32 R26, -RZ, R26.H1_H1 ;  /* 0x3000001aff1a7230 */ /* 0x000fe40000004100 */
[----:B------:R-:W-:Y:S01]  /*0f40*/  FFMA.FTZ R23, R9, R14, R10 ;  /* 0x0000000e09177223 */ /* 0x000fe2000001000a */
        /* <DEDUP_REMOVED lines=11> */
[----:B------:R-:W-:-:S03]  /*1000*/  FFMA.FTZ R18, R19, R42, R18 ;  /* 0x0000002a13127223 */ /* 0x000fc60000010012 */
[----:B------:R-:W-:Y:S01]  /*1010*/  FFMA.FTZ R27, R27, R12, R10 ;  /* 0x0000000c1b1b7223 */ /* 0x000fe2000001000a */
[----:B------:R-:W0:Y:S04]  /*1020*/  SHFL.BFLY PT, R9, R8, 0x4, 0x1f ;  /* 0x0c801f0008097f89 */ /* 0x000e2800000e0000 */
[----:B------:R-:W1:Y:S04]  /*1030*/  SHFL.BFLY PT, R11, R18, 0x4, 0x1f ;  /* 0x0c801f00120b7f89 */ /* 0x000e6800000e0000 */
[----:B------:R-:W2:Y:S01]  /*1040*/  SHFL.BFLY PT, R10, R27, 0x4, 0x1f ;  /* 0x0c801f001b0a7f89 */ /* 0x000ea200000e0000 */
[----:B0-----:R-:W-:Y:S01]  /*1050*/  FADD.FTZ R9, R8, R9 ;  /* 0x0000000908097221 */ /* 0x001fe20000010000 */
[----:B-1----:R-:W-:Y:S01]  /*1060*/  FADD.FTZ R11, R18, R11 ;  /* 0x0000000b120b7221 */ /* 0x002fe20000010000 */
[----:B--2---:R-:W-:-:S04]  /*1070*/  FADD.FTZ R14, R27, R10 ;  /* 0x0000000a1b0e7221 */ /* 0x004fc80000010000 */
[----:B------:R-:W0:Y:S04]  /*1080*/  SHFL.BFLY PT, R12, R11, 0x2, 0x1f ;  /* 0x0c401f000b0c7f89 */ /* 0x000e2800000e0000 */
[----:B------:R-:W1:Y:S04]  /*1090*/  SHFL.BFLY PT, R10, R9, 0x2, 0x1f ;  /* 0x0c401f00090a7f89 */ /* 0x000e6800000e0000 */
[----:B------:R-:W2:Y:S01]  /*10a0*/  SHFL.BFLY PT, R13, R14, 0x2, 0x1f ;  /* 0x0c401f000e0d7f89 */ /* 0x000ea200000e0000 */
[----:B0-----:R-:W-:Y:S01]  /*10b0*/  FADD.FTZ R12, R11, R12 ;  /* 0x0000000c0b0c7221 */ /* 0x001fe20000010000 */
[----:B-1----:R-:W-:Y:S01]  /*10c0*/  FADD.FTZ R10, R9, R10 ;  /* 0x0000000a090a7221 */ /* 0x002fe20000010000 */
[----:B--2---:R-:W-:-:S03]  /*10d0*/  FADD.FTZ R16, R14, R13 ;  /* 0x0000000d0e107221 */ /* 0x004fc60000010000 */
[----:B------:R-:W0:Y:S01]  /*10e0*/  SHFL.BFLY PT, R15, R12, 0x1, 0x1f ;  /* 0x0c201f000c0f7f89 */ /* 0x000e2200000e0000 */
[----:B------:R-:W1:Y:S03]  /*10f0*/  LDC.64 R8, c[0x0][0x2d0] ;  /* 0x0000b400ff087b82 */ /* 0x000e660000000a00 */
[----:B------:R-:W2:Y:S04]  /*1100*/  SHFL.BFLY PT, R13, R10, 0x1, 0x1f ;  /* 0x0c201f000a0d7f89 */ /* 0x000ea800000e0000 */
[----:B------:R-:W3:Y:S01]  /*1110*/  SHFL.BFLY PT, R17, R16, 0x1, 0x1f ;  /* 0x0c201f0010117f89 */ /* 0x000ee200000e0000 */
[----:B------:R-:W-:-:S04]  /*1120*/  @P0 SHF.R.U32.HI R11, RZ, 0x1f, R36 ;  /* 0x0000001fff0b0819 */ /* 0x000fc80000011624 */
[----:B------:R-:W-:Y:S01]  /*1130*/  @P0 LEA.HI.SX32 R36, R36, R11, 0x1c ;  /* 0x0000000b24240211 */ /* 0x000fe200078fe2ff */
[----:B------:R-:W-:-:S06]  /*1140*/  HFMA2.MMA R11, -RZ, RZ, 0, 0 ;  /* 0x00000000ff0b7435 */ /* 0x000fcc00000001ff */
[----:B------:R-:W-:Y:S02]  /*1150*/  @P0 IMAD R11, R36, 0x60, RZ ;  /* 0x00000060240b0824 */ /* 0x000fe400078e02ff */
[----:B0-----:R-:W-:Y:S01]  /*1160*/  FADD.FTZ R19, R12, R15 ;  /* 0x0000000f0c137221 */ /* 0x001fe20000010000 */
[----:B--2---:R-:W-:Y:S01]  /*1170*/  FADD.FTZ R18, R10, R13 ;  /* 0x0000000d0a127221 */ /* 0x004fe20000010000 */
[----:B---3--:R-:W-:Y:S01]  /*1180*/  FADD.FTZ R17, R16, R17 ;  /* 0x0000001110117221 */ /* 0x008fe20000010000 */
[----:B------:R-:W-:Y:S06]  /*1190*/  @P2 BRA `(.L_x_3677) ;  /* 0x0000000000642947 */ /* 0x000fec0003800000 */
[----:B------:R-:W0:Y:S01]  /*11a0*/  LDC.64 R14, c[0x0][0x278] ;  /* 0x00009e00ff0e7b82 */ /* 0x000e220000000a00 */
[----:B------:R-:W-:Y:S01]  /*11b0*/  SHF.R.S32.HI R13, RZ, 0x1f, R11 ;  /* 0x0000001fff0d7819 */ /* 0x000fe2000001140b */
[----:B------:R-:W-:Y:S01]  /*11c0*/  ULDC.64 UR8, c[0x0][0x280] ;  /* 0x0000a00000087ab9 */ /* 0x000fe20000000a00 */
[C---:B------:R-:W-:Y:S02]  /*11d0*/  IADD3 R12, P0, R4.reuse, R11, RZ ;  /* 0x0000000b040c7210 */ /* 0x040fe40007f1e0ff */
[----:B------:R-:W-:Y:S02]  /*11e0*/  ISETP.GE.AND P2, PT, R33, R5, PT ;  /* 0x000000052100720c */ /* 0x000fe40003f46270 */
[----:B------:R-:W-:Y:S02]  /*11f0*/  LEA.HI.X.SX32 R13, R4, R13, 0x1, P0 ;  /* 0x0000000d040d7211 */ /* 0x000fe400000f0eff */
[----:B------:R-:W-:Y:S01]  /*1200*/  FSEL R17, R17, RZ, !P5 ;  /* 0x000000ff11117208 */ /* 0x000fe20006800000 */
[----:B0-----:R-:W-:-:S02]  /*1210*/  IMAD R10, R14, UR7, RZ ;  /* 0x000000070e0a7c24 */ /* 0x001fc4000f8e02ff */
[----:B------:R-:W-:-:S04]  /*1220*/  IMAD.WIDE.U32 R12, R14, UR6, R12 ;  /* 0x000000060e0c7c25 */ /* 0x000fc8000f8e000c */
[----:B------:R-:W-:-:S05]  /*1230*/  IMAD R15, R15, UR6, R10 ;  /* 0x000000060f0f7c24 */ /* 0x000fca000f8e020a */
[----:B------:R-:W-:Y:S01]  /*1240*/  IADD3 R13, R13, R15, RZ ;  /* 0x0000000f0d0d7210 */ /* 0x000fe20007ffe0ff */
[----:B------:R-:W-:Y:S02]  /*1250*/  IMAD R15, R32, UR8, RZ ;  /* 0x00000008200f7c24 */ /* 0x000fe4000f8e02ff */
[----:B------:R-:W-:-:S04]  /*1260*/  IMAD.WIDE.U32 R12, R6, UR8, R12 ;  /* 0x00000008060c7c25 */ /* 0x000fc8000f8e000c */
[----:B------:R-:W-:Y:S01]  /*1270*/  IMAD R15, R6, UR9, R15 ;  /* 0x00000009060f7c24 */ /* 0x000fe2000f8e020f */
[----:B------:R-:W-:Y:S01]  /*1280*/  IADD3 R10, P0, R33, R12, RZ ;  /* 0x0000000c210a7210 */ /* 0x000fe20007f1e0ff */
[----:B------:R-:W-:-:S03]  /*1290*/  ULDC.64 UR8, c[0x0][0x260] ;  /* 0x0000980000087ab9 */ /* 0x000fc60000000a00 */
[----:B------:R-:W-:Y:S02]  /*12a0*/  IADD3.X R13, R34, R13, R15, P0, !PT ;  /* 0x0000000d220d7210 */ /* 0x000fe400007fe40f */
[C---:B------:R-:W-:Y:S02]  /*12b0*/  LEA R12, P3, R10.reuse, UR8, 0x2 ;  /* 0x000000080a0c7c11 */ /* 0x040fe4000f8610ff */
[----:B------:R-:W-:Y:S02]  /*12c0*/  ISETP.GE.AND P0, PT, R35, R5, PT ;  /* 0x000000052300720c */ /* 0x000fe40003f06270 */
[----:B------:R-:W-:Y:S02]  /*12d0*/  LEA.HI.X R13, R10, UR9, R13, 0x2, P3 ;  /* 0x000000090a0d7c11 */ /* 0x000fe400098f140d */
[----:B------:R-:W-:Y:S02]  /*12e0*/  FSEL R5, R18, RZ, !P2 ;  /* 0x000000ff12057208 */ /* 0x000fe40005000000 */
[----:B------:R-:W-:Y:S01]  /*12f0*/  FSEL R15, R19, RZ, !P0 ;  /* 0x000000ff130f7208 */ /* 0x000fe20004000000 */
[----:B------:R0:W-:Y:S04]  /*1300*/  STG.E desc[UR4][R12.64+0x100], R17 ;  /* 0x000100110c007986 */ /* 0x0001e8000c101904 */
[----:B------:R0:W-:Y:S04]  /*1310*/  STG.E desc[UR4][R12.64], R5 ;  /* 0x000000050c007986 */ /* 0x0001e8000c101904 */
[----:B------:R0:W-:Y:S02]  /*1320*/  STG.E desc[UR4][R12.64+0x80], R15 ;  /* 0x0000800f0c007986 */ /* 0x0001e4000c101904 */
.L_x_3677:
[----:B------:R-:W-:Y:S05]  /*1330*/  BSYNC B0 ;  /* 0x0000000000007941 */ /* 0x000fea0003800000 */
.L_x_3676:
[----:B0-----:R-:W-:Y:S01]  /*1340*/  IADD3 R5, R38, 0x5f, RZ ;  /* 0x0000005f26057810 */ /* 0x001fe20007ffe0ff */
[----:B------:R-:W-:Y:S01]  /*1350*/  IMAD R15, R2, 0x1800, RZ ;  /* 0x00001800020f7824 */ /* 0x000fe200078e02ff */
[----:B------:R-:W-:Y:S01]  /*1360*/  SHF.L.U32 R12, R11, 0x6, RZ ;  /* 0x000000060b0c7819 */ /* 0x000fe200000006ff */
[----:B------:R-:W-:Y:S01]  /*1370*/  BSSY B0, `(.L_x_3678) ;  /* 0x0000029000007945 */ /* 0x000fe20003800000 */
[----:B------:R-:W-:Y:S01]  /*1380*/  SHF.L.U32 R14, R3, 0x2, RZ ;  /* 0x00000002030e7819 */ /* 0x000fe200000006ff */
[----:B------:R-:W-:Y:S01]  /*1390*/  IMAD.HI R10, R5, 0x2aaaaaab, RZ ;  /* 0x2aaaaaab050a7827 */ /* 0x000fe200078e02ff */
[----:B------:R-:W-:-:S04]  /*13a0*/  SHF.R.S32.HI R16, RZ, 0x1f, R15 ;  /* 0x0000001fff107819 */ /* 0x000fc8000001140f */
[----:B------:R-:W-:-:S04]  /*13b0*/  SHF.R.U32.HI R13, RZ, 0x1f, R10 ;  /* 0x0000001fff0d7819 */ /* 0x000fc8000001160a */
[----:B------:R-:W-:Y:S02]  /*13c0*/  LEA.HI.SX32 R10, R10, R13, 0x1c ;  /* 0x0000000d0a0a7211 */ /* 0x000fe400078fe2ff */
[----:B------:R-:W-:Y:S02]  /*13d0*/  SHF.R.S32.HI R13, RZ, 0x1f, R12 ;  /* 0x0000001fff0d7819 */ /* 0x000fe4000001140c */
[----:B------:R-:W-:Y:S01]  /*13e0*/  IADD3 R12, P0, P2, R12, R14, R15 ;  /* 0x0000000e0c0c7210 */ /* 0x000fe20007a1e00f */
[--C-:B------:R-:W-:Y:S01]  /*13f0*/  IMAD R10, R10, 0x60, -R5.reuse ;  /* 0x000000600a0a7824 */ /* 0x100fe200078e0a05 */
[----:B------:R-:W-:Y:S01]  /*1400*/  SHF.R.S32.HI R14, RZ, 0x1f, R14 ;  /* 0x0000001fff0e7819 */ /* 0x000fe2000001140e */
[----:B------:R-:W-:-:S03]  /*1410*/  IMAD R5, R2, -0x60, R5 ;  /* 0xffffffa002057824 */ /* 0x000fc600078e0205 */
[----:B------:R-:W-:Y:S01]  /*1420*/  IADD3.X R13, R13, R14, R16, P0, P2 ;  /* 0x0000000e0d0d7210 */ /* 0x000fe200007e4410 */
[----:B-1----:R-:W-:Y:S01]  /*1430*/  IMAD R14, R8, UR7, RZ ;  /* 0x00000007080e7c24 */ /* 0x002fe2000f8e02ff */
[----:B------:R-:W-:-:S03]  /*1440*/  IADD3 R10, R5, R10, RZ ;  /* 0x0000000a050a7210 */ /* 0x000fc60007ffe0ff */
[----:B------:R-:W-:Y:S01]  /*1450*/  IMAD R5, R9, UR6, R14 ;  /* 0x0000000609057c24 */ /* 0x000fe2000f8e020e */
[----:B------:R-:W-:Y:S01]  /*1460*/  ISETP.GE.OR P1, PT, R3, R10, P1 ;  /* 0x0000000a0300720c */ /* 0x000fe20000f26670 */
[----:B------:R-:W-:-:S05]  /*1470*/  IMAD.WIDE.U32 R8, R8, UR6, R12 ;  /* 0x0000000608087c25 */ /* 0x000fca000f8e000c */
[----:B------:R-:W-:-:S07]  /*1480*/  IADD3 R5, R9, R5, RZ ;  /* 0x0000000509057210 */ /* 0x000fce0007ffe0ff */
[----:B------:R-:W-:Y:S05]  /*1490*/  @P1 BRA `(.L_x_3679) ;  /* 0x0000000000581947 */ /* 0x000fea0003800000 */
[----:B------:R-:W0:Y:S01]  /*14a0*/  LDC.64 R14, c[0x0][0x2a8] ;  /* 0x0000aa00ff0e7b82 */ /* 0x000e220000000a00 */
[----:B------:R-:W-:Y:S01]  /*14b0*/  IADD3 R10, P0, P1, R11, R4, R3 ;  /* 0x000000040b0a7210 */ /* 0x000fe2000791e003 */
[----:B------:R-:W-:Y:S01]  /*14c0*/  ULDC.64 UR8, c[0x0][0x2b0] ;  /* 0x0000ac0000087ab9 */ /* 0x000fe20000000a00 */
[----:B------:R-:W-:Y:S02]  /*14d0*/  SHF.R.S32.HI R13, RZ, 0x1f, R11 ;  /* 0x0000001fff0d7819 */ /* 0x000fe4000001140b */
[----:B------:R-:W-:Y:S02]  /*14e0*/  SHF.R.S32.HI R12, RZ, 0x1f, R4 ;  /* 0x0000001fff0c7819 */ /* 0x000fe40000011404 */
[----:B------:R-:W-:-:S04]  /*14f0*/  SHF.R.S32.HI R11, RZ, 0x1f, R3 ;  /* 0x0000001fff0b7819 */ /* 0x000fc80000011403 */
[----:B------:R-:W-:Y:S02]  /*1500*/  IADD3.X R11, R13, R12, R11, P0, P1 ;  /* 0x0000000c0d0b7210 */ /* 0x000fe400007e240b */
[----:B-----5:R-:W-:Y:S01]  /*1510*/  FSETP.NEU.FTZ.AND P0, PT, R7, -INF , PT ;  /* 0xff8000000700780b */ /* 0x020fe20003f1d000 */
[C---:B0-----:R-:W-:Y:S02]  /*1520*/  IMAD R12, R14.reuse, UR7, RZ ;  /* 0x000000070e0c7c24 */ /* 0x041fe4000f8e02ff */
[----:B------:R-:W-:-:S04]  /*1530*/  IMAD.WIDE.U32 R10, R14, UR6, R10 ;  /* 0x000000060e0a7c25 */ /* 0x000fc8000f8e000a */
[----:B------:R-:W-:Y:S01]  /*1540*/  FMUL.FTZ R14, R7, 1.4426950216293334961 ;  /* 0x3fb8aa3b070e7820 */ /* 0x000fe20000410000 */
[----:B------:R-:W-:Y:S02]  /*1550*/  IMAD R13, R15, UR6, R12 ;  /* 0x000000060f0d7c24 */ /* 0x000fe4000f8e020c */
[----:B------:R-:W-:Y:S02]  /*1560*/  IMAD R15, R32, UR8, RZ ;  /* 0x00000008200f7c24 */ /* 0x000fe4000f8e02ff */
[----:B------:R-:W-:Y:S02]  /*1570*/  FSEL R7, R14, RZ, P0 ;  /* 0x000000ff0e077208 */ /* 0x000fe40000000000 */
[----:B------:R-:W-:Y:S01]  /*1580*/  IADD3 R11, R11, R13, RZ ;  /* 0x0000000d0b0b7210 */ /* 0x000fe20007ffe0ff */
[C---:B------:R-:W-:Y:S02]  /*1590*/  IMAD R15, R6.reuse, UR9, R15 ;  /* 0x00000009060f7c24 */ /* 0x040fe4000f8e020f */
[----:B------:R-:W-:Y:S01]  /*15a0*/  IMAD.WIDE.U32 R10, R6, UR8, R10 ;  /* 0x00000008060a7c25 */ /* 0x000fe2000f8e000a */
[----:B------:R-:W-:-:S04]  /*15b0*/  ULDC.64 UR8, c[0x0][0x2a0] ;  /* 0x0000a80000087ab9 */ /* 0x000fc80000000a00 */
[----:B------:R-:W-:Y:S02]  /*15c0*/  IADD3 R11, R11, R15, RZ ;  /* 0x0000000f0b0b7210 */ /* 0x000fe40007ffe0ff */
[----:B------:R-:W-:-:S04]  /*15d0*/  LEA R12, P1, R10, UR8, 0x2 ;  /* 0x000000080a0c7c11 */ /* 0x000fc8000f8210ff */
[----:B------:R-:W-:-:S05]  /*15e0*/  LEA.HI.X R13, R10, UR9, R11, 0x2, P1 ;  /* 0x000000090a0d7c11 */ /* 0x000fca00088f140b */
[----:B------:R0:W-:Y:S04]  /*15f0*/  STG.E desc[UR4][R12.64], R7 ;  /* 0x000000070c007986 */ /* 0x0001e8000c101904 */
.L_x_3679:
[----:B------:R-:W-:Y:S05]  /*1600*/  BSYNC B0 ;  /* 0x0000000000007941 */ /* 0x000fea0003800000 */
.L_x_3678:
[----:B------:R-:W-:Y:S01]  /*1610*/  ULDC.64 UR10, c[0x0][0x2e8] ;  /* 0x0000ba00000a7ab9 */ /* 0x000fe20000000a00 */
[----:B------:R-:W-:Y:S01]  /*1620*/  ULDC.64 UR8, c[0x0][0x2d8] ;  /* 0x0000b60000087ab9 */ /* 0x000fe20000000a00 */
[----:B------:R-:W-:Y:S01]  /*1630*/  ISETP.NE.U32.AND P0, PT, RZ, UR10, PT ;  /* 0x0000000aff007c0c */ /* 0x000fe2000bf05070 */
[----:B0----5:R-:W-:Y:S01]  /*1640*/  IMAD R7, R32, UR8, RZ ;  /* 0x0000000820077c24 */ /* 0x021fe2000f8e02ff */
[----:B------:R-:W-:Y:S02]  /*1650*/  MOV R4, R8 ;  /* 0x0000000800047202 */ /* 0x000fe40000000f00 */
[----:B------:R-:W-:Y:S01]  /*1660*/  ISETP.NE.AND.EX P0, PT, RZ, UR11, PT, P0 ;  /* 0x0000000bff007c0c */ /* 0x000fe2000bf05300 */
[C---:B------:R-:W-:Y:S02]  /*1670*/  IMAD R7, R6.reuse, UR9, R7 ;  /* 0x0000000906077c24 */ /* 0x040fe4000f8e0207 */
[----:B------:R-:W-:Y:S01]  /*1680*/  IMAD.WIDE.U32 R4, R6, UR8, R4 ;  /* 0x0000000806047c25 */ /* 0x000fe2000f8e0004 */
[----:B------:R-:W-:Y:S01]  /*1690*/  ISETP.NE.OR P0, PT, R3, RZ, !P0 ;  /* 0x000000ff0300720c */ /* 0x000fe20004705670 */
[----:B------:R-:W-:-:S02]  /*16a0*/  ULDC.64 UR8, c[0x0][0x2b8] ;  /* 0x0000ae0000087ab9 */ /* 0x000fc40000000a00 */
[----:B------:R-:W-:Y:S02]  /*16b0*/  LEA R6, P1, R4, UR8, 0x2 ;  /* 0x0000000804067c11 */ /* 0x000fe4000f8210ff */
[----:B------:R-:W-:-:S04]  /*16c0*/  IADD3 R5, R5, R7, RZ ;  /* 0x0000000705057210 */ /* 0x000fc80007ffe0ff */
[----:B------:R-:W-:-:S05]  /*16d0*/  LEA.HI.X R7, R4, UR9, R5, 0x2, P1 ;  /* 0x0000000904077c11 */ /* 0x000fca00088f1405 */
[----:B------:R0:W-:Y:S04]  /*16e0*/  STG.E.128 desc[UR4][R6.64], RZ ;  /* 0x000000ff06007986 */ /* 0x0001e8000c101d04 */
[----:B------:R0:W-:Y:S04]  /*16f0*/  STG.E.128 desc[UR4][R6.64+0x1000], RZ ;  /* 0x001000ff06007986 */ /* 0x0001e8000c101d04 */
[----:B------:R0:W-:Y:S04]  /*1700*/  STG.E.128 desc[UR4][R6.64+0x2000], RZ ;  /* 0x002000ff06007986 */ /* 0x0001e8000c101d04 */
[----:B------:R0:W-:Y:S04]  /*1710*/  STG.E.128 desc[UR4][R6.64+0x3000], RZ ;  /* 0x003000ff06007986 */ /* 0x0001e8000c101d04 */
[----:B------:R0:W-:Y:S04]  /*1720*/  STG.E.128 desc[UR4][R6.64+0x4000], RZ ;  /* 0x004000ff06007986 */ /* 0x0001e8000c101d04 */
[----:B------:R0:W-:Y:S01]  /*1730*/  STG.E.128 desc[UR4][R6.64+0x5000], RZ ;  /* 0x005000ff06007986 */ /* 0x0001e2000c101d04 */
[----:B------:R-:W-:Y:S05]  /*1740*/  @P0 EXIT ;  /* 0x000000000000094d */ /* 0x000fea0003800000 */
[----:B------:R-:W1:Y:S08]  /*1750*/  LDC R3, c[0x0][0x2e0] ;  /* 0x0000b800ff037b82 */ /* 0x000e700000000800 */
[----:B0-----:R-:W0:Y:S08]  /*1760*/  LDC R7, c[0x0][0x220] ;  /* 0x00008800ff077b82 */ /* 0x001e300000000800 */
[----:B------:R-:W2:Y:S01]  /*1770*/  LDC.64 R4, c[0x0][0x2e8] ;  /* 0x0000ba00ff047b82 */ /* 0x000ea20000000a00 */
[----:B-1----:R-:W-:-:S04]  /*1780*/  IMAD R0, R2, R3, R0 ;  /* 0x0000000302007224 */ /* 0x002fc800078e0200 */
[----:B0-----:R-:W-:-:S04]  /*1790*/  IMAD R3, R0, R7, UR6 ;  /* 0x0000000600037e24 */ /* 0x001fc8000f8e0207 */
[----:B--2---:R-:W-:-:S05]  /*17a0*/  IMAD.WIDE R2, R3, 0x4, R4 ;  /* 0x0000000403027825 */ /* 0x004fca00078e0204 */
[----:B------:R-:W-:Y:S01]  /*17b0*/  STG.E desc[UR4][R2.64], RZ ;  /* 0x000000ff02007986 */ /* 0x000fe2000c101904 */
[----:B------:R-:W-:Y:S05]  /*17c0*/  EXIT ;  /* 0x000000000000794d */ /* 0x000fea0003800000 */
.L_x_3680:
        /* <DEDUP_REMOVED lines=11> */
.L_x_7400:


//--------------------- .text._ZN7cutlass13device_kernelIN5flash11enable_sm90INS1_16FlashAttnBwdSm90INS1_25CollectiveMainloopBwdSm90ILi2ELi2ELi2EN4cute5tupleIJNS5_1CILi1EEES8_S8_EEENS6_IJNS7_ILi128EEESA_NS7_ILi64EEEEEENS_6half_tEfNS_4arch4Sm90ELb0ELb0ELb0ELb0ELb0ELb1ELb0ELb0ELi2ELi1ELi2ELi2ELb0EEENS1_21CollectiveEpilogueBwdISC_SD_SF_Li256ELb0ELb0ELi1EEENS1_19SingleTileSchedulerILb0ELb0ELb0ELi128EEEEEEEEEvNT_6ParamsE --------------------------
	.section	.text._ZN7cutlass13device_kernelIN5flash11enable_sm90INS1_16FlashAttnBwdSm90INS1_25CollectiveMainloopBwdSm90ILi2ELi2ELi2EN4cute5tupleIJNS5_1CILi1EEES8_S8_EEENS6_IJNS7_ILi128EEESA_NS7_ILi64EEEEEENS_6half_tEfNS_4arch4Sm90ELb0ELb0ELb0ELb0ELb0ELb1ELb0ELb0ELi2ELi1ELi2ELi2ELb0EEENS1_21CollectiveEpilogueBwdISC_SD_SF_Li256ELb0ELb0ELi1EEENS1_19SingleTileSchedulerILb0ELb0ELb0ELi128EEEEEEEEEvNT_6ParamsE,"ax",@progbits
	.align	128
.text._ZN7cutlass13device_kernelIN5flash11enable_sm90INS1_16FlashAttnBwdSm90INS1_25CollectiveMainloopBwdSm90ILi2ELi2ELi2EN4cute5tupleIJNS5_1CILi1EEES8_S8_EEENS6_IJNS7_ILi128EEESA_NS7_ILi64EEEEEENS_6half_tEfNS_4arch4Sm90ELb0ELb0ELb0ELb0ELb0ELb1ELb0ELb0ELi2ELi1ELi2ELi2ELb0EEENS1_21CollectiveEpilogueBwdISC_SD_SF_Li256ELb0ELb0ELi1EEENS1_19SingleTileSchedulerILb0ELb0ELb0ELi128EEEEEEEEEvNT_6ParamsE:
        .type           _ZN7cutlass13device_kernelIN5flash11enable_sm90INS1_16FlashAttnBwdSm90INS1_25CollectiveMainloopBwdSm90ILi2ELi2ELi2EN4cute5tupleIJNS5_1CILi1EEES8_S8_EEENS6_IJNS7_ILi128EEESA_NS7_ILi64EEEEEENS_6half_tEfNS_4arch4Sm90ELb0ELb0ELb0ELb0ELb0ELb1ELb0ELb0ELi2ELi1ELi2ELi2ELb0EEENS1_21CollectiveEpilogueBwdISC_SD_SF_Li256ELb0ELb0ELi1EEENS1_19SingleTileSchedulerILb0ELb0ELb0ELi128EEEEEEEEEvNT_6ParamsE,@function
        .size           _ZN7cutlass13device_kernelIN5flash11enable_sm90INS1_16FlashAttnBwdSm90INS1_25CollectiveMainloopBwdSm90ILi2ELi2ELi2EN4cute5tupleIJNS5_1CILi1EEES8_S8_EEENS6_IJNS7_ILi128EEESA_NS7_ILi64EEEEEENS_6half_tEfNS_4arch4Sm90ELb0ELb0ELb0ELb0ELb0ELb1ELb0ELb0ELi2ELi1ELi2ELi2ELb0EEENS1_21CollectiveEpilogueBwdISC_SD_SF_Li256ELb0ELb0ELi1EEENS1_19SingleTileSchedulerILb0ELb0ELb0ELi128EEEEEEEEEvNT_6ParamsE,(.L_x_7401 - _ZN7cutlass13device_kernelIN5flash11enable_sm90INS1_16FlashAttnBwdSm90INS1_25CollectiveMainloopBwdSm90ILi2ELi2ELi2EN4cute5tupleIJNS5_1CILi1EEES8_S8_EEENS6_IJNS7_ILi128EEESA_NS7_ILi64EEEEEENS_6half_tEfNS_4arch4Sm90ELb0ELb0ELb0ELb0ELb0ELb1ELb0ELb0ELi2ELi1ELi2ELi2ELb0EEENS1_21CollectiveEpilogueBwdISC_SD_SF_Li256ELb0ELb0ELi1EEENS1_19SingleTileSchedulerILb0ELb0ELb0ELi128EEEEEEEEEvNT_6ParamsE)
        .other          _ZN7cutlass13device_kernelIN5flash11enable_sm90INS1_16FlashAttnBwdSm90INS1_25CollectiveMainloopBwdSm90ILi2ELi2ELi2EN4cute5tupleIJNS5_1CILi1EEES8_S8_EEENS6_IJNS7_ILi128EEESA_NS7_ILi64EEEEEENS_6half_tEfNS_4arch4Sm90ELb0ELb0ELb0ELb0ELb0ELb1ELb0ELb0ELi2ELi1ELi2ELi2ELb0EEENS1_21CollectiveEpilogueBwdISC_SD_SF_Li256ELb0ELb0ELi1EEENS1_19SingleTileSchedulerILb0ELb0ELb0ELi128EEEEEEEEEvNT_6ParamsE,@"STO_CUDA_ENTRY STV_DEFAULT"
_ZN7cutlass13device_kernelIN5flash11enable_sm90INS1_16FlashAttnBwdSm90INS1_25CollectiveMainloopBwdSm90ILi2ELi2ELi2EN4cute5tupleIJNS5_1CILi1EEES8_S8_EEENS6_IJNS7_ILi128EEESA_NS7_ILi64EEEEEENS_6half_tEfNS_4arch4Sm90ELb0ELb0ELb0ELb0ELb0ELb1ELb0ELb0ELi2ELi1ELi2ELi2ELb0EEENS1_21CollectiveEpilogueBwdISC_SD_SF_Li256ELb0ELb0ELi1EEENS1_19SingleTileSchedulerILb0ELb0ELb0ELi128EEEEEEEEEvNT_6ParamsE:
        /* <DEDUP_REMOVED lines=29> */
.L_x_3682:
[----:B------:R-:W-:Y:S05]  /*01d0*/  BSYNC B0 ;  /* 0x0000000000007941 */ /* 0x000fea0003800000 */
.L_x_3681:
        /* <DEDUP_REMOVED lines=34> */
.L_x_3683:
        /* <DEDUP_REMOVED lines=22> */
.L_x_3684:
[----:B---3--:R-:W-:Y:S01]  /*0560*/  ISETP.NE.AND P0, PT, R2, RZ, PT ;  /* 0x000000ff0200720c */ /* 0x008fe20003f05270 */
[----:B------:R-:W-:Y:S01]  /*0570*/  IMAD.MOV.U32 R16, RZ, RZ, 0x1 ;  /* 0x00000001ff107424 */ /* 0x000fe200078e00ff */
[----:B------:R-:W-:Y:S01]  /*0580*/  NOP ;  /* 0x0000000000007918 */ /* 0x000fe20000000000 */
[----:B------:R-:W-:Y:S03]  /*0590*/  BSSY B6, `(.L_x_3685) ;  /* 0x000071c000067945 */ /* 0x000fe60003800000 */
[----:B------:R-:W-:Y:S01]  /*05a0*/  SEL R16, R16, 0x2, !P0 ;  /* 0x0000000210107807 */ /* 0x000fe20004000000 */
[----:B-12-4-:R-:W-:Y:S06]  /*05b0*/  BAR.SYNC.DEFER_BLOCKING 0x0 ;  /* 0x0000000000007b1d */ /* 0x016fec0000010000 */
[----:B------:R-:W-:Y:S05]  /*05c0*/  @!P0 BRA `(.L_x_3686) ;  /* 0x0000004c00548947 */ /* 0x000fea0003800000 */
.L_x_3687:
        /* <DEDUP_REMOVED lines=26> */
[----:B------:R-:W-:Y:S02]  /*0770*/  IMAD.U32 R10, RZ, RZ, UR6 ;  /* 0x00000006ff0a7e24 */ /* 0x000fe4000f8e00ff */
[----:B------:R-:W-:Y:S02]  /*0780*/  IMAD.U32 R6, RZ, RZ, UR4 ;  /* 0x00000004ff067e24 */ /* 0x000fe4000f8e00ff */
[----:B------:R-:W-:-:S02]  /*0790*/  IMAD.U32 R7, RZ, RZ, UR5 ;  /* 0x00000005ff077e24 */ /* 0x000fc4000f8e00ff */
[----:B------:R-:W-:Y:S02]  /*07a0*/  IMAD.U32 R11, RZ, RZ, UR7 ;  /* 0x00000007ff0b7e24 */ /* 0x000fe4000f8e00ff */
[----:B------:R-:W-:Y:S02]  /*07b0*/  IMAD.MOV.U32 R8, RZ, RZ, 0x70 ;  /* 0x00000070ff087424 */ /* 0x000fe400078e00ff */
[----:B------:R-:W-:Y:S02]  /*07c0*/  IMAD.MOV.U32 R12, RZ, RZ, 0x1 ;  /* 0x00000001ff0c7424 */ /* 0x000fe400078e00ff */
[----:B-1----:R-:W-:-:S07]  /*07d0*/  IMAD.MOV.U32 R13, RZ, RZ, RZ ;  /* 0x000000ffff0d7224 */ /* 0x002fce00078e00ff */
[----:B------:R-:W-:-:S07]  /*07e0*/  LEPC R20, `(.L_x_3690) ;  /* 0x000000001014794e */ /* 0x000fce0000000000 */
[----:B--2---:R-:W-:Y:S05]  /*07f0*/  CALL.ABS.NOINC R14 ;  /* 0x000000000e007343 */ /* 0x004fea0003c00000 */
.L_x_3690:
[----:B------:R-:W1:Y:S01]  /*0800*/  LDC.64 R2, c[0x4][R2] ;  /* 0x0100000002027b82 */ /* 0x000e620000000a00 */
[----:B------:R-:W-:Y:S01]  /*0810*/  ULDC.64 UR4, c[0x4][0x90] ;  /* 0x0100240000047ab9 */ /* 0x000fe20000000a00 */
[----:B------:R-:W-:Y:S01]  /*0820*/  ULDC.64 UR6, c[0x4][0x98] ;  /* 0x0100260000067ab9 */ /* 0x000fe20000000a00 */
[----:B------:R-:W-:Y:S02]  /*0830*/  IMAD.U32 R4, RZ, RZ, UR4 ;  /* 0x00000004ff047e24 */ /* 0x000fe4000f8e00ff */
        /* <DEDUP_REMOVED lines=8> */
[----:B------:R-:W-:-:S07]  /*08c0*/  IMAD.MOV.U32 R13, RZ, RZ, RZ ;  /* 0x000000ffff0d7224 */ /* 0x000fce00078e00ff */
[----:B------:R-:W-:-:S07]  /*08d0*/  LEPC R20, `(.L_x_3689) ;  /* 0x000000001014794e */ /* 0x000fce0000000000 */
[----:B-1----:R-:W-:Y:S05]  /*08e0*/  CALL.ABS.NOINC R2 ;  /* 0x0000000002007343 */ /* 0x002fea0003c00000 */
.L_x_3689:
        /* <DEDUP_REMOVED lines=22> */
.L_x_3692:
        /* <DEDUP_REMOVED lines=15> */
.L_x_3691:
[----:B------:R-:W-:Y:S01]  /*0b40*/  SHF.R.S32.HI R2, RZ, 0x1f, R17 ;  /* 0x0000001fff027819 */ /* 0x000fe20000011411 */
[----:B------:R-:W-:-:S03]  /*0b50*/  UMOV UR4, 0xffffffff ;  /* 0xffffffff00047882 */ /* 0x000fc60000000000 */
[----:B------:R-:W-:-:S04]  /*0b60*/  LEA.HI R3, R2, R17, RZ, 0x7 ;  /* 0x0000001102037211 */ /* 0x000fc800078f38ff */
[----:B------:R-:W-:Y:S01]  /*0b70*/  SHF.R.S32.HI R13, RZ, 0x7, R3 ;  /* 0x00000007ff0d7819 */ /* 0x000fe20000011403 */
[----:B------:R-:W-:Y:S06]  /*0b80*/  BRA.DIV UR4, `(.L_x_3693) ;  /* 0x0000006a04f87947 */ /* 0x000fec000b800000 */
[----:B------:R1:W2:Y:S02]  /*0b90*/  SHFL.IDX PT, R14, R13, RZ, 0x1f ;  /* 0x00001fff0d0e7589 */ /* 0x0002a400000e0000 */
.L_x_3764:
[----:B------:R-:W-:Y:S02]  /*0ba0*/  SHF.L.U32 R6, RZ, 0x1f, RZ ;  /* 0x0000001fff067819 */ /* 0x000fe400000006ff */
[----:B------:R-:W-:Y:S02]  /*0bb0*/  LEA.HI R4, R2, R17, RZ, 0x4 ;  /* 0x0000001102047211 */ /* 0x000fe400078f20ff */
[----:B------:R-:W3:Y:S01]  /*0bc0*/  SYNCS.PHASECHK.TRANS64.TRYWAIT P0, [R225+URZ+0x30c00], R6 ;  /* 0x030c0006e10075a7 */ /* 0x000ee2000800017f */
[----:B--2---:R-:W-:Y:S02]  /*0bd0*/  LEA.HI R0, R14, R14, RZ, 0x1 ;  /* 0x0000000e0e007211 */ /* 0x004fe400078f08ff */
[----:B------:R-:W-:Y:S02]  /*0be0*/  SHF.R.S32.HI R7, RZ, 0x4, R4 ;  /* 0x00000004ff077819 */ /* 0x000fe40000011404 */
[----:B------:R-:W-:Y:S02]  /*0bf0*/  LOP3.LUT R5, R0, 0xffffe, RZ, 0xc0, !PT ;  /* 0x000ffffe00057812 */ /* 0x000fe400078ec0ff */
[----:B------:R-:W-:-:S03]  /*0c00*/  LEA.HI R4, R4, R7, RZ, 0x1 ;  /* 0x0000000704047211 */ /* 0x000fc600078f08ff */
[----:B------:R-:W-:Y:S01]  /*0c10*/  IMAD.IADD R0, R14, 0x1, -R5 ;  /* 0x000000010e007824 */ /* 0x000fe200078e0a05 */
[----:B------:R-:W-:-:S05]  /*0c20*/  LOP3.LUT R4, R4, 0xfffffffe, RZ, 0xc0, !PT ;  /* 0xfffffffe04047812 */ /* 0x000fca00078ec0ff */
[----:B------:R-:W-:-:S05]  /*0c30*/  IMAD.IADD R4, R7, 0x1, -R4 ;  /* 0x0000000107047824 */ /* 0x000fca00078e0a04 */
[----:B------:R2:W-:Y:S02]  /*0c40*/  STL [R1+0xc], R4 ;  /* 0x00000c0401007387 */ /* 0x0005e40000100800 */
[----:B--23--:R-:W-:Y:S05]  /*0c50*/  @P0 BRA `(.L_x_3694) ;  /* 0x0000000000080947 */ /* 0x00cfea0003800000 */
[----:B------:R-:W2:Y:S02]  /*0c60*/  SYNCS.PHASECHK.TRANS64.TRYWAIT P0, [R225+URZ+0x30c00], R6 ;  /* 0x030c0006e10075a7 */ /* 0x000ea4000800017f */
[----:B--2---:R-:W-:Y:S05]  /*0c70*/  @!P0 BRA `(.L_x_3695) ;  /* 0x0000006800d88947 */ /* 0x004fea0003800000 */
.L_x_3694:
        /* <DEDUP_REMOVED lines=37> */
[----:B------:R-:W3:Y:S01]  /*0ed0*/  LDL R12, [R1+0xc] ;  /* 0x00000c00010c7983 */ /* 0x000ee20000100800 */
[----:B--2---:R-:W-:Y:S01]  /*0ee0*/  LOP3.LUT R6, R3, 0xffffff80, RZ, 0xc0, !PT ;  /* 0xffffff8003067812 */ /* 0x004fe200078ec0ff */
[----:B------:R-:W-:Y:S01]  /*0ef0*/  IMAD.SHL.U32 R3, R17, 0x40, RZ ;  /* 0x0000004011037824 */ /* 0x000fe200078e00ff */
[----:B------:R-:W-:Y:S01]  /*0f00*/  LOP3.LUT R4, R4, 0xffffffe0, RZ, 0xc0, !PT ;  /* 0xffffffe004047812 */ /* 0x000fe200078ec0ff */
[----:B------:R-:W-:Y:S01]  /*0f10*/  IMAD.SHL.U32 R8, R5, 0x10, RZ ;  /* 0x0000001005087824 */ /* 0x000fe200078e00ff */
[CC--:B------:R-:W-:Y:S01]  /*0f20*/  LEA.HI R5, R2.reuse, R17.reuse, RZ, 0x2 ;  /* 0x0000001102057211 */ /* 0x0c0fe200078f10ff */
[----:B------:R-:W-:Y:S01]  /*0f30*/  VIADD R9, R9, 0x7f ;  /* 0x0000007f09097836 */ /* 0x000fe20000000000 */
[----:B------:R-:W-:Y:S01]  /*0f40*/  LOP3.LUT R3, R3, 0x1c0, RZ, 0xc0, !PT ;  /* 0x000001c003037812 */ /* 0x000fe200078ec0ff */
[C---:B------:R-:W-:Y:S01]  /*0f50*/  IMAD.IADD R4, R17.reuse, 0x1, -R4 ;  /* 0x0000000111047824 */ /* 0x040fe200078e0a04 */
[----:B------:R-:W-:Y:S01]  /*0f60*/  LEA.HI R7, R2, R17, RZ, 0x3 ;  /* 0x0000001102077211 */ /* 0x000fe200078f18ff */
[----:B------:R-:W-:Y:S01]  /*0f70*/  IMAD.IADD R6, R17, 0x1, -R6 ;  /* 0x0000000111067824 */ /* 0x000fe200078e0a06 */
[----:B------:R-:W-:Y:S01]  /*0f80*/  LOP3.LUT R2, R5, 0xfffffffc, RZ, 0xc0, !PT ;  /* 0xfffffffc05027812 */ /* 0x000fe200078ec0ff */
[----:B------:R-:W2:Y:S01]  /*0f90*/  S2R R18, SR_CTAID.X ;  /* 0x0000000000127919 */ /* 0x000ea20000002500 */
[----:B------:R-:W-:Y:S01]  /*0fa0*/  SHF.R.S32.HI R10, RZ, 0x1f, R9 ;  /* 0x0000001fff0a7819 */ /* 0x000fe20000011409 */
[----:B------:R-:W2:Y:S01]  /*0fb0*/  LDC R21, c[0x0][0x290] ;  /* 0x0000a400ff157b82 */ /* 0x000ea20000000800 */
[----:B------:R-:W-:Y:S01]  /*0fc0*/  LOP3.LUT R8, R3, 0x30, R8, 0xf8, !PT ;  /* 0x0000003003087812 */ /* 0x000fe200078ef808 */
[----:B------:R-:W-:Y:S01]  /*0fd0*/  IMAD R19, R13, 0x400, R6 ;  /* 0x000004000d137824 */ /* 0x000fe200078e0206 */
[----:B------:R-:W-:Y:S01]  /*0fe0*/  SHF.R.S32.HI R5, RZ, 0x1f, R4 ;  /* 0x0000001fff057819 */ /* 0x000fe20000011404 */
[----:B------:R-:W-:Y:S01]  /*0ff0*/  IMAD.IADD R2, R17, 0x1, -R2 ;  /* 0x0000000111027824 */ /* 0x000fe200078e0a02 */
[----:B------:R-:W-:Y:S01]  /*1000*/  SHF.R.U32.HI R11, RZ, 0x3, R3 ;  /* 0x00000003ff0b7819 */ /* 0x000fe20000011603 */
[----:B------:R-:W-:Y:S01]  /*1010*/  IMAD.MOV.U32 R215, RZ, RZ, RZ ;  /* 0x000000ffffd77224 */ /* 0x000fe200078e00ff */
[----:B------:R-:W-:-:S02]  /*1020*/  LEA.HI R3, R13, R13, RZ, 0x1 ;  /* 0x0000000d0d037211 */ /* 0x000fc400078f08ff */
[----:B------:R-:W-:Y:S02]  /*1030*/  LEA.HI R235, R10, R9, RZ, 0x7 ;  /* 0x000000090aeb7211 */ /* 0x000fe400078f38ff */
[----:B------:R-:W-:Y:S02]  /*1040*/  LOP3.LUT R8, R8, 0x8, R7, 0xf8, !PT ;  /* 0x0000000808087812 */ /* 0x000fe400078ef807 */
[CC--:B------:R-:W-:Y:S02]  /*1050*/  LEA.HI R7, R5.reuse, R4.reuse, RZ, 0x3 ;  /* 0x0000000405077211 */ /* 0x0c0fe400078f18ff */
[----:B------:R-:W-:Y:S02]  /*1060*/  LEA.HI R9, R5, R4, RZ, 0x2 ;  /* 0x0000000405097211 */ /* 0x000fe400078f10ff */
[----:B------:R-:W-:Y:S02]  /*1070*/  LOP3.LUT R4, R3, 0xfffffffe, RZ, 0xc0, !PT ;  /* 0xfffffffe03047812 */ /* 0x000fe400078ec0ff */
[----:B------:R-:W-:-:S02]  /*1080*/  LOP3.LUT R11, R8, R11, RZ, 0x3c, !PT ;  /* 0x0000000b080b7212 */ /* 0x000fc400078e3cff */
[----:B------:R-:W-:Y:S01]  /*1090*/  SHF.R.S32.HI R3, RZ, 0x1f, R6 ;  /* 0x0000001fff037819 */ /* 0x000fe20000011406 */
[----:B------:R-:W-:Y:S01]  /*10a0*/  IMAD.IADD R226, R13, 0x1, -R4 ;  /* 0x000000010de27824 */ /* 0x000fe200078e0a04 */
[--C-:B------:R-:W-:Y:S02]  /*10b0*/  SHF.R.S32.HI R8, RZ, 0x3, R7.reuse ;  /* 0x00000003ff087819 */ /* 0x100fe40000011407 */
[----:B------:R-:W-:Y:S02]  /*10c0*/  SHF.R.S32.HI R7, RZ, 0x1f, R7 ;  /* 0x0000001fff077819 */ /* 0x000fe40000011407 */
[----:B------:R-:W-:Y:S02]  /*10d0*/  LEA.HI R4, R3, R6, RZ, 0x2 ;  /* 0x0000000603047211 */ /* 0x000fe400078f10ff */
[----:B------:R-:W-:Y:S01]  /*10e0*/  LEA.HI R7, R7, R8, RZ, 0x4 ;  /* 0x0000000807077211 */ /* 0x000fe200078f20ff */
[----:B--2---:R-:W-:Y:S01]  /*10f0*/  IMAD R18, R18, -0x80, R21 ;  /* 0xffffff8012127824 */ /* 0x004fe200078e0215 */
[----:B------:R-:W-:-:S02]  /*1100*/  LOP3.LUT R5, R4, 0x7ffffffc, RZ, 0xc0, !PT ;  /* 0x7ffffffc04057812 */ /* 0x000fc400078ec0ff */
[----:B------:R-:W-:Y:S02]  /*1110*/  SHF.R.S32.HI R10, RZ, 0x2, R9 ;  /* 0x00000002ff0a7819 */ /* 0x000fe40000011409 */
[----:B------:R-:W-:Y:S02]  /*1120*/  LOP3.LUT R7, R7, 0x1ffffff0, RZ, 0xc0, !PT ;  /* 0x1ffffff007077812 */ /* 0x000fe400078ec0ff */
[----:B------:R-:W-:Y:S02]  /*1130*/  LEA.HI R9, R9, R10, RZ, 0x1 ;  /* 0x0000000a09097211 */ /* 0x000fe400078f08ff */
[----:B------:R-:W-:Y:S01]  /*1140*/  SHF.R.S32.HI R235, RZ, 0x7, R235 ;  /* 0x00000007ffeb7819 */ /* 0x000fe200000114eb */
[----:B------:R-:W-:Y:S01]  /*1150*/  IMAD.IADD R8, R8, 0x1, -R7 ;  /* 0x0000000108087824 */ /* 0x000fe200078e0a07 */
[----:B------:R-:W-:Y:S01]  /*1160*/  LOP3.LUT R9, R9, 0xfffffffe, RZ, 0xc0, !PT ;  /* 0xfffffffe09097812 */ /* 0x000fe200078ec0ff */
[----:B------:R-:W-:-:S04]  /*1170*/  VIADD R7, R10, 0x10 ;  /* 0x000000100a077836 */ /* 0x000fc80000000000 */
[----:B------:R-:W-:Y:S02]  /*1180*/  IMAD.IADD R9, R10, 0x1, -R9 ;  /* 0x000000010a097824 */ /* 0x000fe400078e0a09 */
[----:B---3--:R-:W-:Y:S01]  /*1190*/  IMAD R236, R13, 0x10, R12 ;  /* 0x000000100dec7824 */ /* 0x008fe200078e020c */
[----:B------:R-:W-:Y:S01]  /*11a0*/  LEA.HI R12, R3, R6, RZ, 0x5 ;  /* 0x00000006030c7211 */ /* 0x000fe200078f28ff */
[----:B------:R-:W-:Y:S02]  /*11b0*/  IMAD.IADD R3, R6, 0x1, -R5 ;  /* 0x0000000106037824 */ /* 0x000fe400078e0a05 */
[C---:B------:R-:W-:Y:S01]  /*11c0*/  VIADD R5, R10.reuse, 0x8 ;  /* 0x000000080a057836 */ /* 0x040fe20000000000 */
[----:B------:R-:W-:Y:S01]  /*11d0*/  SHF.R.S32.HI R17, RZ, 0x5, R12 ;  /* 0x00000005ff117819 */ /* 0x000fe2000001140c */
[----:B-1----:R-:W-:Y:S02]  /*11e0*/  VIADD R13, R10, 0x18 ;  /* 0x000000180a0d7836 */ /* 0x002fe40000000000 */
[----:B------:R-:W-:Y:S01]  /*11f0*/  IMAD.U32 R236, R236, 0x200, R11 ;  /* 0x00000200ecec7824 */ /* 0x000fe200078e000b */
[----:B------:R-:W-:Y:S01]  /*1200*/  LEA.HI R6, R5, R5, RZ, 0x1 ;  /* 0x0000000505067211 */ /* 0x000fe200078f08ff */
[----:B------:R-:W-:Y:S01]  /*1210*/  IMAD R17, R17, -0x10, R18 ;  /* 0xfffffff011117824 */ /* 0x000fe200078e0212 */
[----:B------:R-:W-:-:S02]  /*1220*/  LEA.HI R11, R7, R7, RZ, 0x1 ;  /* 0x00000007070b7211 */ /* 0x000fc400078f08ff */
[----:B------:R-:W-:Y:S02]  /*1230*/  LEA.HI R15, R13, R13, RZ, 0x1 ;  /* 0x0000000d0d0f7211 */ /* 0x000fe400078f08ff */
[----:B------:R-:W-:Y:S02]  /*1240*/  LOP3.LUT R10, R6, 0xfffffffe, RZ, 0xc0, !PT ;  /* 0xfffffffe060a7812 */ /* 0x000fe400078ec0ff */
[----:B------:R-:W-:Y:S02]  /*1250*/  LOP3.LUT R12, R11, 0xfffffffe, RZ, 0xc0, !PT ;  /* 0xfffffffe0b0c7812 */ /* 0x000fe400078ec0ff */
[----:B------:R-:W-:Y:S01]  /*1260*/  LOP3.LUT R14, R15, 0xfffffffe, RZ, 0xc0, !PT ;  /* 0xfffffffe0f0e7812 */ /* 0x000fe200078ec0ff */
[----:B------:R-:W-:Y:S01]  /*1270*/  IMAD.IADD R10, R5, 0x1, -R10 ;  /* 0x00000001050a7824 */ /* 0x000fe200078e0a0a */
[----:B------:R-:W-:Y:S01]  /*1280*/  SHF.R.S32.HI R5, RZ, 0x1, R6 ;  /* 0x00000001ff057819 */ /* 0x000fe20000011406 */
[----:B------:R-:W-:Y:S01]  /*1290*/  IMAD.IADD R12, R7, 0x1, -R12 ;  /* 0x00000001070c7824 */ /* 0x000fe200078e0a0c */
[----:B------:R-:W-:Y:S01]  /*12a0*/  SHF.R.S32.HI R6, RZ, 0x1f, R6 ;  /* 0x0000001fff067819 */ /* 0x000fe20000011406 */
[----:B------:R-:W-:Y:S01]  /*12b0*/  IMAD.IADD R237, R13, 0x1, -R14 ;  /* 0x000000010ded7824 */ /* 0x000fe200078e0a0e */
[----:B------:R-:W-:-:S02]  /*12c0*/  SHF.R.S32.HI R7, RZ, 0x1, R11 ;  /* 0x00000001ff077819 */ /* 0x000fc4000001140b */
[----:B------:R-:W-:Y:S02]  /*12d0*/  SHF.R.S32.HI R14, RZ, 0x1f, R11 ;  /* 0x0000001fff0e7819 */ /* 0x000fe4000001140b */
[--C-:B------:R-:W-:Y:S02]  /*12e0*/  SHF.R.S32.HI R13, RZ, 0x2, R4.reuse ;  /* 0x00000002ff0d7819 */ /* 0x100fe40000011404 */
[----:B------:R-:W-:Y:S02]  /*12f0*/  LEA.HI R6, R6, R5, RZ, 0x4 ;  /* 0x0000000506067211 */ /* 0x000fe400078f20ff */
[----:B------:R-:W-:Y:S02]  /*1300*/  SHF.R.S32.HI R4, RZ, 0x1f, R4 ;  /* 0x0000001fff047819 */ /* 0x000fe40000011404 */
[----:B------:R-:W-:Y:S02]  /*1310*/  LEA.HI R14, R14, R7, RZ, 0x4 ;  /* 0x000000070e0e7211 */ /* 0x000fe400078f20ff */
[----:B------:R-:W-:-:S02]  /*1320*/  SHF.R.S32.HI R11, RZ, 0x1, R15 ;  /* 0x00000001ff0b7819 */ /* 0x000fc4000001140f */
[----:B------:R-:W-:Y:S02]  /*1330*/  SHF.R.S32.HI R18, RZ, 0x1f, R15 ;  /* 0x0000001fff127819 */ /* 0x000fe4000001140f */
[----:B------:R-:W-:Y:S02]  /*1340*/  LOP3.LUT R6, R6, 0x1ffffff0, RZ, 0xc0, !PT ;  /* 0x1ffffff006067812 */ /* 0x000fe400078ec0ff */
[----:B------:R-:W-:Y:S02]  /*1350*/  LEA.HI R4, R4, R13, RZ, 0x3 ;  /* 0x0000000d04047211 */ /* 0x000fe400078f18ff */
[----:B------:R-:W-:Y:S01]  /*1360*/  LOP3.LUT R14, R14, 0x1ffffff0, RZ, 0xc0, !PT ;  /* 0x1ffffff00e0e7812 */ /* 0x000fe200078ec0ff */
[----:B------:R-:W-:Y:S01]  /*1370*/  IMAD.IADD R5, R5, 0x1, -R6 ;  /* 0x0000000105057824 */ /* 0x000fe200078e0a06 */
[----:B------:R-:W-:Y:S01]  /*1380*/  LEA.HI R18, R18, R11, RZ, 0x4 ;  /* 0x0000000b12127211 */ /* 0x000fe200078f20ff */
[----:B------:R-:W-:Y:S01]  /*1390*/  IMAD R6, R8, 0x8, R9 ;  /* 0x0000000808067824 */ /* 0x000fe200078e0209 */
[----:B------:R-:W-:Y:S01]  /*13a0*/  LOP3.LUT R4, R4, 0xfffffff8, RZ, 0xc0, !PT ;  /* 0xfffffff804047812 */ /* 0x000fe200078ec0ff */
[----:B------:R-:W-:Y:S01]  /*13b0*/  IMAD.IADD R7, R7, 0x1, -R14 ;  /* 0x0000000107077824 */ /* 0x000fe200078e0a0e */
[----:B------:R-:W-:Y:S01]  /*13c0*/  LOP3.LUT R18, R18, 0x1ffffff0, RZ, 0xc0, !PT ;  /* 0x1ffffff012127812 */ /* 0x000fe200078ec0ff */
[----:B------:R-:W-:Y:S01]  /*13d0*/  IMAD R5, R5, 0x8, R10 ;  /* 0x0000000805057824 */ /* 0x000fe200078e020a */
[----:B------:R-:W-:Y:S01]  /*13e0*/  IADD3 R17, R17, R4, -R13 ;  /* 0x0000000411117210 */ /* 0x000fe20007ffe80d */
[----:B------:R-:W-:Y:S01]  /*13f0*/  IMAD R4, R7, 0x8, R12 ;  /* 0x0000000807047824 */ /* 0x000fe200078e020c */
[----:B------:R1:W-:Y:S01]  /*1400*/  STL [R1+0x8], R6 ;  /* 0x0000080601007387 */ /* 0x0003e20000100800 */
[----:B------:R-:W-:-:S02]  /*1410*/  IMAD.IADD R18, R11, 0x1, -R18 ;  /* 0x000000010b127824 */ /* 0x000fc400078e0a12 */
[----:B------:R-:W-:Y:S01]  /*1420*/  IMAD.SHL.U32 R8, R19, 0x4, RZ ;  /* 0x0000000413087824 */ /* 0x000fe200078e00ff */
[----:B------:R2:W-:Y:S01]  /*1430*/  STL [R1+0x4], R5 ;  /* 0x0000040501007387 */ /* 0x0005e20000100800 */
[----:B------:R-:W-:Y:S02]  /*1440*/  IMAD R237, R18, 0x8, R237 ;  /* 0x0000000812ed7824 */ /* 0x000fe400078e02ed */
[----:B------:R-:W-:Y:S01]  /*1450*/  IMAD R226, R226, -0x40, R17 ;  /* 0xffffffc0e2e27824 */ /* 0x000fe200078e0211 */
[----:B------:R3:W-:Y:S01]  /*1460*/  STL [R1], R4 ;  /* 0x0000000401007387 */ /* 0x0007e20000100800 */
[----:B------:R-:W-:Y:S01]  /*1470*/  IMAD R8, R8, 0x4, R225 ;  /* 0x0000000408087824 */ /* 0x000fe200078e02e1 */
[----:B-1----:R-:W-:Y:S01]  /*1480*/  CS2R R6, SRZ ;  /* 0x0000000000067805 */ /* 0x002fe2000001ff00 */
[----:B--2---:R-:W-:Y:S01]  /*1490*/  IMAD.MOV.U32 R5, RZ, RZ, RZ ;  /* 0x000000ffff057224 */ /* 0x004fe200078e00ff */
[----:B---3--:R-:W-:-:S07]  /*14a0*/  LOP3.LUT R4, R16, 0x1, RZ, 0xfc, !PT ;  /* 0x0000000110047812 */ /* 0x008fce00078efcff */
.L_x_3707:
[----:B------:R-:W-:Y:S01]  /*14b0*/  ISETP.NE.AND P0, PT, R4, 0x3, PT ;  /* 0x000000030400780c */ /* 0x000fe20003f05270 */
[----:B------:R-:W-:-:S12]  /*14c0*/  YIELD ;  /* 0x0000000000007946 */ /* 0x000fd80003800000 */
[----:B-1----:R-:W-:Y:S05]  /*14d0*/  @!P0 BRA `(.L_x_3697) ;  /* 0x0000000000048947 */ /* 0x002fea0003800000 */
[----:B------:R-:W-:Y:S01]  /*14e0*/  BPT.TRAP 0x1 ;  /* 0x000000040000795c */ /* 0x000fe20000300000 */
.L_x_3697:
[----:B------:R-:W-:Y:S01]  /*14f0*/  IMAD R9, R7, 0x8, R225 ;  /* 0x0000000807097824 */ /* 0x000fe200078e02e1 */
[----:B------:R-:W-:-:S04]  /*1500*/  SHF.L.U32 R22, R6, 0x1f, RZ ;  /* 0x0000001f06167819 */ /* 0x000fc800000006ff */
[----:B------:R1:W2:Y:S01]  /*1510*/  SYNCS.PHASECHK.TRANS64.TRYWAIT P1, [R9+URZ+0x30c10], R22 ;  /* 0x030c1016090075a7 */ /* 0x0002a2000802017f */
[----:B------:R-:W-:Y:S05]  /*1520*/  @!P0 BRA `(.L_x_3698) ;  /* 0x0000000000048947 */ /* 0x000fea0003800000 */
[----:B------:R-:W-:Y:S01]  /*1530*/  BPT.TRAP 0x1 ;  /* 0x000000040000795c */ /* 0x000fe20000300000 */
.L_x_3698:
[----:B------:R-:W-:-:S05]  /*1540*/  VIADD R10, R225, 0x10000 ;  /* 0x00010000e10a7836 */ /* 0x000fca0000000000 */
[----:B------:R-:W-:-:S04]  /*1550*/  SHF.R.U32.HI R10, RZ, 0x4, R10 ;  /* 0x00000004ff0a7819 */ /* 0x000fc8000001160a */
[----:B------:R-:W-:Y:S01]  /*1560*/  LOP3.LUT R10, R10, 0x3fff, RZ, 0xc0, !PT ;  /* 0x00003fff0a0a7812 */ /* 0x000fe200078ec0ff */
[----:B--2---:R-:W-:Y:S06]  /*1570*/  @P1 BRA `(.L_x_3699) ;  /* 0x0000000000081947 */ /* 0x004fec0003800000 */
[----:B------:R-:W2:Y:S02]  /*1580*/  SYNCS.PHASECHK.TRANS64.TRYWAIT P1, [R9+URZ+0x30c10], R22 ;  /* 0x030c1016090075a7 */ /* 0x000ea4000802017f */
[----:B--2---:R-:W-:Y:S05]  /*1590*/  @!P1 BRA `(.L_x_3700) ;  /* 0x0000006000a49947 */ /* 0x004fea0003800000 */
.L_x_3699:
[----:B------:R-:W-:Y:S05]  /*15a0*/  WARPSYNC.ALL ;  /* 0x0000000000007948 */ /* 0x000fea0003800000 */
[----:B------:R-:W-:Y:S01]  /*15b0*/  LOP3.LUT R12, R10, 0x10000, RZ, 0xfc, !PT ;  /* 0x000100000a0c7812 */ /* 0x000fe200078efcff */
[----:B------:R-:W-:Y:S01]  /*15c0*/  IMAD R11, R0, 0x2000, R225 ;  /* 0x00002000000b7824 */ /* 0x000fe200078e02e1 */
[----:B------:R-:W3:Y:S04]  /*15d0*/  LDL R15, [R1+0x8] ;  /* 0x00000800010f7983 */ /* 0x000ee80000100800 */
[----:B------:R-:W-:Y:S01]  /*15e0*/  R2UR UR9, R11 ;  /* 0x000000000b0972ca */ /* 0x000fe200000e0000 */
[C---:B------:R-:W-:Y:S01]  /*15f0*/  IMAD R12, R7.reuse, 0x400, R12 ;  /* 0x00000400070c7824 */ /* 0x040fe200078e020c */
[----:B------:R-:W4:Y:S04]  /*1600*/  LDL R14, [R1+0x4] ;  /* 0x00000400010e7983 */ /* 0x000f280000100800 */
[----:B------:R-:W-:Y:S01]  /*1610*/  R2UR UR8, R12 ;  /* 0x000000000c0872ca */ /* 0x000fe200000e0000 */
[----:B------:R-:W5:Y:S01]  /*1620*/  LDL R13, [R1] ;  /* 0x00000000010d7983 */ /* 0x000f620000100800 */
[----:B------:R-:W-:Y:S01]  /*1630*/  WARPGROUP.ARRIVE ;  /* 0x00000000000079c5 */ /* 0x000fe20000000000 */
[----:B------:R-:W-:Y:S01]  /*1640*/  UMOV UR7, 0x40000040 ;  /* 0x4000004000077882 */ /* 0x000fe20000000000 */
[----:B------:R-:W-:Y:S01]  /*1650*/  UMOV UR5, 0x40000040 ;  /* 0x4000004000057882 */ /* 0x000fe20000000000 */
[----:B------:R-:W-:-:S02]  /*1660*/  IMAD R18, R7, 0x80, R237 ;  /* 0x0000008007127824 */ /* 0x000fc400078e02ed */
[----:B------:R-:W-:Y:S01]  /*1670*/  USHF.R.U32.HI UR4, URZ, 0x4, UR9 ;  /* 0x000000043f047899 */ /* 0x000fe20008011609 */
[----:B------:R-:W-:Y:S02]  /*1680*/  VIADD R11, R225, 0x20000 ;  /* 0x00020000e10b7836 */ /* 0x000fe40000000000 */
[----:B------:R-:W-:Y:S01]  /*1690*/  IMAD R18, R3, 0x2, R18 ;  /* 0x0000000203127824 */ /* 0x000fe200078e0212 */
[----:B------:R-:W-:Y:S02]  /*16a0*/  ULOP3.LUT UR4, UR4, 0x3fff, URZ, 0xc0, !UPT ;  /* 0x00003fff04047892 */ /* 0x000fe4000f8ec03f */
[----:B------:R-:W-:Y:S01]  /*16b0*/  UMOV UR6, UR8 ;  /* 0x0000000800067c82 */ /* 0x000fe20008000000 */
[C---:B------:R-:W-:Y:S01]  /*16c0*/  IMAD R216, R18.reuse, 0x4, R225 ;  /* 0x0000000412d87824 */ /* 0x040fe200078e02e1 */
[----:B------:R-:W-:Y:S01]  /*16d0*/  ULOP3.LUT UR10, UR4, 0x10000, URZ, 0xfc, !UPT ;  /* 0x00010000040a7892 */ /* 0x000fe2000f8efc3f */
[----:B------:R-:W-:-:S06]  /*16e0*/  IMAD R220, R18, 0x4, R11 ;  /* 0x0000000412dc7824 */ /* 0x000fcc00078e020b */
        /* <DEDUP_REMOVED lines=13> */
[----:B---3--:R-:W-:-:S04]  /*17c0*/  IMAD R12, R7, 0x80, R15 ;  /* 0x00000080070c7824 */ /* 0x008fc800078e020f */
[----:B------:R-:W-:Y:S02]  /*17d0*/  IMAD R12, R3, 0x2, R12 ;  /* 0x00000002030c7824 */ /* 0x000fe400078e020c */
[C---:B----4-:R-:W-:Y:S02]  /*17e0*/  IMAD R14, R7.reuse, 0x80, R14 ;  /* 0x00000080070e7824 */ /* 0x050fe400078e020e */
[----:B------:R-:W-:Y:S01]  /*17f0*/  IMAD R20, R12, 0x4, R225 ;  /* 0x000000040c147824 */ /* 0x000fe200078e02e1 */
[----:B------:R-:W-:Y:S02]  /*1800*/  WARPGROUP.DEPBAR.LE gsb0, 0x0 ;  /* 0x00008000000079c5 */ /* 0x000fe40000010000 */
[----:B------:R-:W-:Y:S01]  /*1810*/  WARPGROUP.ARRIVE ;  /* 0x00000000000079c5 */ /* 0x000fe20000000000 */
[----:B-----5:R-:W-:Y:S02]  /*1820*/  IMAD R16, R7, 0x80, R13 ;  /* 0x0000008007107824 */ /* 0x020fe400078e020d */
[----:B------:R-:W-:-:S02]  /*1830*/  IMAD R14, R3, 0x2, R14 ;  /* 0x00000002030e7824 */ /* 0x000fc400078e020e */
[----:B------:R-:W-:Y:S01]  /*1840*/  IMAD R16, R3, 0x2, R16 ;  /* 0x0000000203107824 */ /* 0x000fe200078e0210 */
[----:B------:R-:W-:Y:S01]  /*1850*/  HGMMA.64x128x16.F32 R88, gdesc[UR4], R88, gsb0 ;  /* 0x01e00000045879f0 */ /* 0x000fe20008000858 */
[----:B------:R-:W-:Y:S01]  /*1860*/  UIADD3 UR6, UR8, 0x6, URZ ;  /* 0x0000000608067890 */ /* 0x000fe2000fffe03f */
[--C-:B------:R-:W-:Y:S01]  /*1870*/  IMAD R234, R14, 0x4, R225.reuse ;  /* 0x000000040eea7824 */ /* 0x100fe200078e02e1 */
[----:B------:R-:W-:Y:S01]  /*1880*/  UIADD3 UR4, UR10, 0x6, URZ ;  /* 0x000000060a047890 */ /* 0x000fe2000fffe03f */
[----:B------:R-:W-:Y:S01]  /*1890*/  IMAD R222, R16, 0x4, R225 ;  /* 0x0000000410de7824 */ /* 0x000fe200078e02e1 */
[----:B------:R-:W-:Y:S01]  /*18a0*/  UMOV UR7, 0x40000040 ;  /* 0x4000004000077882 */ /* 0x000fe20000000000 */
[----:B------:R-:W-:Y:S01]  /*18b0*/  UMOV UR5, 0x40000040 ;  /* 0x4000004000057882 */ /* 0x000fe20000000000 */
[--C-:B------:R-:W-:Y:S02]  /*18c0*/  IMAD R217, R12, 0x4, R11.reuse ;  /* 0x000000040cd97824 */ /* 0x100fe400078e020b */
[----:B------:R-:W-:-:S02]  /*18d0*/  IMAD R221, R14, 0x4, R11 ;  /* 0x000000040edd7824 */ /* 0x000fc400078e020b */
[----:B------:R-:W-:Y:S01]  /*18e0*/  IMAD R219, R16, 0x4, R11 ;  /* 0x0000000410db7824 */ /* 0x000fe200078e020b */
[----:B------:R-:W-:Y:S02]  /*18f0*/  WARPGROUP.DEPBAR.LE gsb0, 0x0 ;  /* 0x00008000000079c5 */ /* 0x000fe40000010000 */
[----:B------:R-:W-:-:S06]  /*1900*/  WARPGROUP.ARRIVE ;  /* 0x00000000000079c5 */ /* 0x000fcc0000000000 */
[----:B------:R-:W-:Y:S03]  /*1910*/  HGMMA.64x128x16.F32 R88, gdesc[UR4], R88, gsb0 ;  /* 0x01e00000045879f0 */ /* 0x000fe60008000858 */
[----:B------:R-:W-:Y:S02]  /*1920*/  WARPGROUP.DEPBAR.LE gsb0, 0x0 ;  /* 0x00008000000079c5 */ /* 0x000fe40000010000 */
[----:B------:R-:W3:Y:S04]  /*1930*/  LDS R20, [R20+0x20000] ;  /* 0x0200000014147984 */ /* 0x000ee80000000800 */
[----:B------:R-:W4:Y:S04]  /*1940*/  LDS R234, [R234+0x20000] ;  /* 0x02000000eaea7984 */ /* 0x000f280000000800 */
[----:B------:R-:W1:Y:S04]  /*1950*/  LDS R222, [R222+0x20000] ;  /* 0x02000000dede7984 */ /* 0x000e680000000800 */
[----:B------:R-:W1:Y:S01]  /*1960*/  LDS R216, [R216+0x20000] ;  /* 0x02000000d8d87984 */ /* 0x000e620000000800 */
[----:B------:R-:W-:Y:S05]  /*1970*/  @!P0 BRA `(.L_x_3701) ;  /* 0x0000000000048947 */ /* 0x000fea0003800000 */
[----:B------:R-:W-:Y:S01]  /*1980*/  BPT.TRAP 0x1 ;  /* 0x000000040000795c */ /* 0x000fe20000300000 */
.L_x_3701:
[----:B------:R1:W1:Y:S01]  /*1990*/  SYNCS.PHASECHK.TRANS64.TRYWAIT P1, [R9+URZ+0x30c30], R22 ;  /* 0x030c3016090075a7 */ /* 0x000262000802017f */
[----:B------:R-:W-:Y:S05]  /*19a0*/  @!P0 BRA `(.L_x_3702) ;  /* 0x0000000000048947 */ /* 0x000fea0003800000 */
[----:B------:R-:W-:Y:S01]  /*19b0*/  BPT.TRAP 0x1 ;  /* 0x000000040000795c */ /* 0x000fe20000300000 */
.L_x_3702:
[----:B------:R-:W-:-:S05]  /*19c0*/  VIADD R11, R225, 0x18000 ;  /* 0x00018000e10b7836 */ /* 0x000fca0000000000 */
[----:B------:R-:W-:-:S04]  /*19d0*/  SHF.R.U32.HI R11, RZ, 0x4, R11 ;  /* 0x00000004ff0b7819 */ /* 0x000fc8000001160b */
[----:B------:R-:W-:-:S04]  /*19e0*/  LOP3.LUT R218, R11, 0x3fff, RZ, 0xc0, !PT ;  /* 0x00003fff0bda7812 */ /* 0x000fc800078ec0ff */
[----:B------:R-:W-:Y:S01]  /*19f0*/  LOP3.LUT R12, R218, 0x10000, RZ, 0xfc, !PT ;  /* 0x00010000da0c7812 */ /* 0x000fe200078efcff */
[----:B-1----:R-:W-:Y:S06]  /*1a00*/  @P1 BRA `(.L_x_3703) ;  /* 0x0000000000081947 */ /* 0x002fec0003800000 */
[----:B------:R-:W1:Y:S02]  /*1a10*/  SYNCS.PHASECHK.TRANS64.TRYWAIT P1, [R9+URZ+0x30c30], R22 ;  /* 0x030c3016090075a7 */ /* 0x000e64000802017f */
[----:B-1----:R-:W-:Y:S05]  /*1a20*/  @!P1 BRA `(.L_x_3704) ;  /* 0x0000005c00949947 */ /* 0x002fea0003800000 */
.L_x_3703:
[----:B------:R-:W-:Y:S01]  /*1a30*/  UIADD3 UR9, UR9, 0x4000, URZ ;  /* 0x0000400009097890 */ /* 0x000fe2000fffe03f */
[----:B------:R-:W-:Y:S01]  /*1a40*/  IMAD R12, R7, 0x400, R12 ;  /* 0x00000400070c7824 */ /* 0x000fe200078e020c */
[----:B------:R-:W-:Y:S01]  /*1a50*/  WARPGROUP.ARRIVE ;  /* 0x00000000000079c5 */ /* 0x000fe20000000000 */
[----:B------:R-:W-:Y:S01]  /*1a60*/  UMOV UR7, 0x40000040 ;  /* 0x4000004000077882 */ /* 0x000fe20000000000 */
[----:B------:R-:W-:Y:S01]  /*1a70*/  USHF.R.U32.HI UR9, URZ, 0x4, UR9 ;  /* 0x000000043f097899 */ /* 0x000fe20008011609 */
[----:B------:R-:W-:Y:S01]  /*1a80*/  VIADD R231, R2, 0xc ;  /* 0x0000000c02e77836 */ /* 0x000fe20000000000 */
[----:B------:R-:W-:Y:S01]  /*1a90*/  R2UR UR8, R12 ;  /* 0x000000000c0872ca */ /* 0x000fe200000e0000 */
[----:B------:R-:W-:Y:S01]  /*1aa0*/  UMOV UR5, 0x40000040 ;  /* 0x4000004000057882 */ /* 0x000fe20000000000 */
[----:B------:R-:W-:Y:S01]  /*1ab0*/  ULOP3.LUT UR9, UR9, 0x3fff, URZ, 0xc0, !UPT ;  /* 0x00003fff09097892 */ /* 0x000fe2000f8ec03f */
[----:B------:R-:W-:Y:S01]  /*1ac0*/  VIADD R230, R2, 0x10 ;  /* 0x0000001002e67836 */ /* 0x000fe20000000000 */
[----:B---3--:R-:W1:Y:S01]  /*1ad0*/  SHFL.IDX PT, R15, R20, R231, 0x1f ;  /* 0x00001fe7140f7589 */ /* 0x008e6200000e0000 */
[C---:B------:R-:W-:Y:S01]  /*1ae0*/  ISETP.GT.AND P2, PT, R226.reuse, RZ, PT ;  /* 0x000000ffe200720c */ /* 0x040fe20003f44270 */
[----:B------:R-:W-:Y:S01]  /*1af0*/  ULOP3.LUT UR9, UR9, 0x10000, URZ, 0xfc, !UPT ;  /* 0x0001000009097892 */ /* 0x000fe2000f8efc3f */
[----:B------:R-:W-:Y:S01]  /*1b00*/  ISETP.GT.AND P1, PT, R226, 0x8, PT ;  /* 0x00000008e200780c */ /* 0x000fe20003f24270 */
[----:B------:R-:W3:Y:S01]  /*1b10*/  SHFL.IDX PT, R16, R20, R230, 0x1f ;  /* 0x00001fe614107589 */ /* 0x000ee200000e0000 */
[----:B------:R-:W-:Y:S01]  /*1b20*/  FSEL R18, R93, -INF , P2 ;  /* 0xff8000005d127808 */ /* 0x000fe20001000000 */
[C---:B------:R-:W-:Y:S01]  /*1b30*/  VIADD R232, R2.reuse, 0x8 ;  /* 0x0000000802e87836 */ /* 0x040fe20000000000 */
[----:B------:R-:W-:Y:S01]  /*1b40*/  ULDC UR10, c[0x0][0x744] ;  /* 0x0001d100000a7ab9 */ /* 0x000fe20000000800 */
[----:B------:R-:W5:Y:S01]  /*1b50*/  SHFL.IDX PT, R11, R20, R2, 0x1f ;  /* 0x00001f02140b7589 */ /* 0x000f6200000e0000 */
[----:B------:R-:W-:Y:S01]  /*1b60*/  UMOV UR6, UR8 ;  /* 0x0000000800067c82 */ /* 0x000fe20008000000 */
[----:B------:R-:W-:Y:S01]  /*1b70*/  UMOV UR4, UR9 ;  /* 0x0000000900047c82 */ /* 0x000fe20008000000 */
[----:B--2---:R-:W-:Y:S01]  /*1b80*/  FSEL R22, R95, -INF , P1 ;  /* 0xff8000005f167808 */ /* 0x004fe20000800000 */
[----:B------:R-:W-:Y:S01]  /*1b90*/  HGMMA.64x128x16.F32 R24, gdesc[UR4], RZ, !UPT, gsb0 ;  /* 0x01e00000041879f0 */ /* 0x000fe2000c0008ff */
[----:B------:R-:W-:Y:S01]  /*1ba0*/  UIADD3 UR6, UR8, 0x2, URZ ;  /* 0x0000000208067890 */ /* 0x000fe2000fffe03f */
[----:B------:R-:W2:Y:S01]  /*1bb0*/  SHFL.IDX PT, R13, R20, R232, 0x1f ;  /* 0x00001fe8140d7589 */ /* 0x000ea200000e0000 */
[----:B------:R-:W-:Y:S01]  /*1bc0*/  UIADD3 UR4, UR9, 0x2, URZ ;  /* 0x0000000209047890 */ /* 0x000fe2000fffe03f */
[----:B------:R-:W-:Y:S01]  /*1bd0*/  VIADD R227, R2, 0x1c ;  /* 0x0000001c02e37836 */ /* 0x000fe20000000000 */
[----:B------:R-:W-:Y:S01]  /*1be0*/  UMOV UR7, 0x40000040 ;  /* 0x4000004000077882 */ /* 0x000fe20000000000 */
[----:B------:R-:W-:Y:S01]  /*1bf0*/  UMOV UR5, 0x40000040 ;  /* 0x4000004000057882 */ /* 0x000fe20000000000 */
[----:B------:R-:W-:Y:S01]  /*1c00*/  FSEL R19, R96, -INF , P2 ;  /* 0xff80000060137808 */ /* 0x000fe20001000000 */
[----:B------:R-:W-:Y:S01]  /*1c10*/  VIADD R228, R2, 0x18 ;  /* 0x0000001802e47836 */ /* 0x000fe20000000000 */
[----:B------:R-:W-:Y:S01]  /*1c20*/  FSEL R21, R98, -INF , P1 ;  /* 0xff80000062157808 */ /* 0x000fe20000800000 */
[----:B------:R-:W-:Y:S01]  /*1c30*/  VIADD R233, R2, 0x4 ;  /* 0x0000000402e97836 */ /* 0x000fe20000000000 */
[----:B------:R-:W-:Y:S01]  /*1c40*/  FSEL R88, R88, -INF , P2 ;  /* 0xff80000058587808 */ /* 0x000fe20001000000 */
[--C-:B-1----:R-:W-:Y:S01]  /*1c50*/  FFMA.FTZ R23, R18, UR10, -R15.reuse ;  /* 0x0000000a12177c23 */ /* 0x102fe2000801080f */
[----:B------:R-:W-:Y:S01]  /*1c60*/  FFMA.FTZ R17, R22, UR10, -R15 ;  /* 0x0000000a16117c23 */ /* 0x000fe2000801080f */
[----:B------:R-:W-:Y:S01]  /*1c70*/  VIADD R229, R2, 0x14 ;  /* 0x0000001402e57836 */ /* 0x000fe20000000000 */
[----:B------:R-:W1:Y:S01]  /*1c80*/  SHFL.IDX PT, R12, R20, R233, 0x1f ;  /* 0x00001fe9140c7589 */ /* 0x000e6200000e0000 */
[----:B------:R4:W-:Y:S01]  /*1c90*/  MUFU.EX2 R15, R23 ;  /* 0x00000017000f7308 */ /* 0x0009e20000000800 */
[--C-:B---3--:R-:W-:Y:S01]  /*1ca0*/  FFMA.FTZ R22, R19, UR10, -R16.reuse ;  /* 0x0000000a13167c23 */ /* 0x108fe20008010810 */
[----:B------:R-:W-:Y:S01]  /*1cb0*/  FFMA.FTZ R19, R21, UR10, -R16 ;  /* 0x0000000a15137c23 */ /* 0x000fe20008010810 */
[----:B------:R-:W-:Y:S01]  /*1cc0*/  FSEL R94, R94, -INF , P1 ;  /* 0xff8000005e5e7808 */ /* 0x000fe20000800000 */
[----:B------:R-:W3:Y:S01]  /*1cd0*/  SHFL.IDX PT, R21, R20, R228, 0x1f ;  /* 0x00001fe414157589 */ /* 0x000ee200000e0000 */
[----:B-----5:R-:W-:Y:S01]  /*1ce0*/  FFMA.FTZ R88, R88, UR10, -R11 ;  /* 0x0000000a58587c23 */ /* 0x020fe2000801080b */
[----:B------:R-:W-:Y:S01]  /*1cf0*/  FSEL R100, R100, -INF , P2 ;  /* 0xff80000064647808 */ /* 0x000fe20001000000 */
[----:B------:R-:W-:Y:S01]  /*1d00*/  IMAD R218, R7, 0x400, R218 ;  /* 0x0000040007da7824 */ /* 0x000fe200078e02da */
[----:B------:R-:W5:Y:S01]  /*1d10*/  SHFL.IDX PT, R18, R20, R229, 0x1f ;  /* 0x00001fe514127589 */ /* 0x000f6200000e0000 */
[----:B------:R1:W-:Y:S01]  /*1d20*/  MUFU.EX2 R223, R88 ;  /* 0x0000005800df7308 */ /* 0x0003e20000000800 */
[----:B--2---:R-:W-:Y:S01]  /*1d30*/  FFMA.FTZ R14, R94, UR10, -R13 ;  /* 0x0000000a5e0e7c23 */ /* 0x004fe2000801080d */
[----:B------:R-:W-:Y:S01]  /*1d40*/  FSEL R94, R103, -INF , P1 ;  /* 0xff800000675e7808 */ /* 0x000fe20000800000 */
[----:B----4-:R-:W2:Y:S01]  /*1d50*/  SHFL.IDX PT, R23, R20, R227, 0x1f ;  /* 0x00001fe314177589 */ /* 0x010ea200000e0000 */
[----:B------:R-:W-:-:S02]  /*1d60*/  FSEL R102, R102, -INF , P1 ;  /* 0xff80000066667808 */ /* 0x000fc40000800000 */
[----:B------:R-:W-:Y:S01]  /*1d70*/  FSEL R89, R89, -INF , P2 ;  /* 0xff80000059597808 */ /* 0x000fe20001000000 */
[----:B------:R-:W-:Y:S01]  /*1d80*/  SHFL.IDX PT, R98, R234, R230, 0x1f ;  /* 0x00001fe6ea627589 */ /* 0x000fe200000e0000 */
[----:B------:R4:W-:Y:S01]  /*1d90*/  MUFU.EX2 R16, R22 ;  /* 0x0000001600107308 */ /* 0x0009e20000000800 */
[----:B-1----:R-:W-:Y:S02]  /*1da0*/  FSEL R88, R101, -INF , P2 ;  /* 0xff80000065587808 */ /* 0x002fe40001000000 */
[----:B------:R-:W-:Y:S01]  /*1db0*/  FSEL R97, R97, -INF , P2 ;  /* 0xff80000061617808 */ /* 0x000fe20001000000 */
[----:B------:R-:W-:Y:S01]  /*1dc0*/  SHFL.IDX PT, R96, R234, R231, 0x1f ;  /* 0x00001fe7ea607589 */ /* 0x000fe200000e0000 */
[----:B------:R-:W-:Y:S01]  /*1dd0*/  FSEL R90, R90, -INF , P1 ;  /* 0xff8000005a5a7808 */ /* 0x000fe20000800000 */
[----:B------:R-:W-:Y:S01]  /*1de0*/  FFMA.FTZ R89, R89, UR10, -R12 ;  /* 0x0000000a59597c23 */ /* 0x000fe2000801080c */
[----:B------:R-:W-:Y:S01]  /*1df0*/  FSEL R99, R99, -INF , P1 ;  /* 0xff80000063637808 */ /* 0x000fe20000800000 */
[----:B------:R-:W-:Y:S01]  /*1e00*/  SHFL.IDX PT, R101, R234, R228, 0x1f ;  /* 0x00001fe4ea657589 */ /* 0x000fe200000e0000 */
[----:B------:R-:W-:Y:S01]  /*1e10*/  FSEL R91, R91, -INF , P1 ;  /* 0xff8000005b5b7808 */ /* 0x000fe20000800000 */
[----:B------:R1:W-:Y:S01]  /*1e20*/  MUFU.EX2 R224, R89 ;  /* 0x0000005900e07308 */ /* 0x0003e20000000800 */
[--C-:B---3--:R-:W-:Y:S01]  /*1e30*/  FFMA.FTZ R100, R100, UR10, -R21.reuse ;  /* 0x0000000a64647c23 */ /* 0x108fe20008010815 */
[----:B----4-:R-:W-:Y:S01]  /*1e40*/  FFMA.FTZ R22, R102, UR10, -R21 ;  /* 0x0000000a66167c23 */ /* 0x010fe20008010815 */
[----:B------:R-:W-:Y:S01]  /*1e50*/  FFMA.FTZ R11, R90, UR10, -R11 ;  /* 0x0000000a5a0b7c23 */ /* 0x000fe2000801080b */
[----:B------:R-:W-:Y:S01]  /*1e60*/  FSEL R93, R108, -INF , P2 ;  /* 0xff8000006c5d7808 */ /* 0x000fe20001000000 */
[--C-:B-----5:R-:W-:Y:S01]  /*1e70*/  FFMA.FTZ R97, R97, UR10, -R18.reuse ;  /* 0x0000000a61617c23 */ /* 0x120fe20008010812 */
[----:B------:R-:W3:Y:S01]  /*1e80*/  SHFL.IDX PT, R90, R234, R2, 0x1f ;  /* 0x00001f02ea5a7589 */ /* 0x000ee200000e0000 */
[----:B------:R-:W-:Y:S01]  /*1e90*/  FFMA.FTZ R99, R99, UR10, -R18 ;  /* 0x0000000a63637c23 */ /* 0x000fe20008010812 */
[----:B------:R4:W-:Y:S01]  /*1ea0*/  MUFU.EX2 R21, R100 ;  /* 0x0000006400157308 */ /* 0x0009e20000000800 */
[--C-:B--2---:R-:W-:Y:S01]  /*1eb0*/  FFMA.FTZ R95, R88, UR10, -R23.reuse ;  /* 0x0000000a585f7c23 */ /* 0x104fe20008010817 */
[----:B------:R-:W-:Y:S01]  /*1ec0*/  FFMA.FTZ R88, R94, UR10, -R23 ;  /* 0x0000000a5e587c23 */ /* 0x000fe20008010817 */
[----:B-1----:R-:W-:Y:S01]  /*1ed0*/  FSEL R89, R104, -INF , P2 ;  /* 0xff80000068597808 */ /* 0x002fe20001000000 */
[----:B------:R-:W1:Y:S01]  /*1ee0*/  SHFL.IDX PT, R94, R234, R232, 0x1f ;  /* 0x00001fe8ea5e7589 */ /* 0x000e6200000e0000 */
[----:B------:R-:W-:Y:S01]  /*1ef0*/  FFMA.FTZ R12, R91, UR10, -R12 ;  /* 0x0000000a5b0c7c23 */ /* 0x000fe2000801080c */
[----:B------:R-:W-:-:S02]  /*1f00*/  FSEL R91, R106, -INF , P1 ;  /* 0xff8000006a5b7808 */ /* 0x000fc40000800000 */
[----:B------:R-:W-:Y:S01]  /*1f10*/  SHFL.IDX PT, R104, R234, R227, 0x1f ;  /* 0x00001fe3ea687589 */ /* 0x000fe200000e0000 */
[----:B------:R2:W-:Y:S01]  /*1f20*/  MUFU.EX2 R18, R97 ;  /* 0x0000006100127308 */ /* 0x0005e20000000800 */
[----:B------:R-:W-:Y:S02]  /*1f30*/  FSEL R103, R114, -INF , P1 ;  /* 0xff80000072677808 */ /* 0x000fe40000800000 */
[----:B----4-:R-:W4:Y:S01]  /*1f40*/  SHFL.IDX PT, R100, R234, R229, 0x1f ;  /* 0x00001fe5ea647589 */ /* 0x010f2200000e0000 */
[----:B------:R-:W-:Y:S02]  /*1f50*/  FSEL R115, R115, -INF , P1 ;  /* 0xff80000073737808 */ /* 0x000fe40000800000 */
[----:B------:R-:W-:Y:S01]  /*1f60*/  FSEL R92, R92, -INF , P2 ;  /* 0xff8000005c5c7808 */ /* 0x000fe20001000000 */
[----:B------:R-:W5:Y:S01]  /*1f70*/  SHFL.IDX PT, R106, R222, R2, 0x1f ;  /* 0x00001f02de6a7589 */ /* 0x000f6200000e0000 */
[----:B------:R1:W-:Y:S01]  /*1f80*/  MUFU.EX2 R20, R99 ;  /* 0x0000006300147308 */ /* 0x0003e20000000800 */
[----:B--2---:R-:W-:-:S02]  /*1f90*/  FSEL R97, R110, -INF , P1 ;  /* 0xff8000006e617808 */ /* 0x004fc40000800000 */
[----:B------:R-:W-:Y:S01]  /*1fa0*/  FFMA.FTZ R92, R92, UR10, -R13 ;  /* 0x0000000a5c5c7c23 */ /* 0x000fe2000801080d */
[----:B------:R-:W-:Y:S01]  /*1fb0*/  SHFL.IDX PT, R114, R222, R230, 0x1f ;  /* 0x00001fe6de727589 */ /* 0x000fe200000e0000 */
[----:B------:R-:W-:Y:S01]  /*1fc0*/  FSEL R119, R119, -INF , P1 ;  /* 0xff80000077777808 */ /* 0x000fe20000800000 */
[--C-:B---3--:R-:W-:Y:S01]  /*1fd0*/  FFMA.FTZ R89, R89, UR10, -R90.reuse ;  /* 0x0000000a59597c23 */ /* 0x108fe2000801085a */
[----:B------:R-:W-:Y:S01]  /*1fe0*/  FSEL R111, R111, -INF , P1 ;  /* 0xff8000006f6f7808 */ /* 0x000fe20000800000 */
[----:B------:R2:W-:Y:S01]  /*1ff0*/  MUFU.EX2 R23, R95 ;  /* 0x0000005f00177308 */ /* 0x0005e20000000800 */
[----:B-1----:R-:W-:Y:S01]  /*2000*/  FSEL R99, R113, -INF , P2 ;  /* 0xff80000071637808 */ /* 0x002fe20001000000 */
[----:B------:R-:W-:Y:S01]  /*2010*/  FFMA.FTZ R90, R91, UR10, -R90 ;  /* 0x0000000a5b5a7c23 */ /* 0x000fe2000801085a */
[--C-:B------:R-:W-:Y:S01]  /*2020*/  FFMA.FTZ R93, R93, UR10, -R94.reuse ;  /* 0x0000000a5d5d7c23 */ /* 0x100fe2000801085e */
[----:B------:R-:W-:Y:S01]  /*2030*/  FFMA.FTZ R94, R97, UR10, -R94 ;  /* 0x0000000a615e7c23 */ /* 0x000fe2000801085e */
[----:B------:R-:W-:Y:S01]  /*2040*/  FSEL R97, R112, -INF , P2 ;  /* 0xff80000070617808 */ /* 0x000fe20001000000 */
[----:B------:R-:W-:Y:S01]  /*2050*/  SHFL.IDX PT, R108, R222, R233, 0x1f ;  /* 0x00001fe9de6c7589 */ /* 0x000fe200000e0000 */
[----:B------:R-:W-:Y:S01]  /*2060*/  FSEL R102, R116, -INF , P2 ;  /* 0xff80000074667808 */ /* 0x000fe20001000000 */
[----:B------:R1:W-:Y:S01]  /*2070*/  MUFU.EX2 R13, R92 ;  /* 0x0000005c000d7308 */ /* 0x0003e20000000800 */
[----:B--2---:R-:W-:Y:S01]  /*2080*/  FSEL R95, R109, -INF , P2 ;  /* 0xff8000006d5f7808 */ /* 0x004fe20001000000 */
[----:B------:R-:W-:Y:S01]  /*2090*/  FFMA.FTZ R97, R97, UR10, -R98 ;  /* 0x0000000a61617c23 */ /* 0x000fe20008010862 */
[----:B----4-:R-:W-:Y:S01]  /*20a0*/  FFMA.FTZ R99, R99, UR10, -R100 ;  /* 0x0000000a63637c23 */ /* 0x010fe20008010864 */
[----:B------:R-:W-:Y:S01]  /*20b0*/  FFMA.FTZ R98, R103, UR10, -R98 ;  /* 0x0000000a67627c23 */ /* 0x000fe20008010862 */
[----:B------:R-:W-:Y:S01]  /*20c0*/  FFMA.FTZ R100, R115, UR10, -R100 ;  /* 0x0000000a73647c23 */ /* 0x000fe20008010864 */
[----:B------:R-:W2:Y:S01]  /*20d0*/  SHFL.IDX PT, R112, R222, R231, 0x1f ;  /* 0x00001fe7de707589 */ /* 0x000ea200000e0000 */
[----:B------:R-:W-:Y:S01]  /*20e0*/  FSEL R103, R117, -INF , P2 ;  /* 0xff80000075677808 */ /* 0x000fe20001000000 */
[----:B------:R-:W-:Y:S01]  /*20f0*/  FFMA.FTZ R95, R95, UR10, -R96 ;  /* 0x0000000a5f5f7c23 */ /* 0x000fe20008010860 */
[----:B------:R-:W-:Y:S01]  /*2100*/  FSEL R118, R118, -INF , P1 ;  /* 0xff80000076767808 */ /* 0x000fe20000800000 */
[----:B------:R-:W3:Y:S01]  /*2110*/  SHFL.IDX PT, R115, R222, R229, 0x1f ;  /* 0x00001fe5de737589 */ /* 0x000ee200000e0000 */
[----:B------:R-:W-:Y:S01]  /*2120*/  FSEL R91, R105, -INF , P2 ;  /* 0xff800000695b7808 */ /* 0x000fe20001000000 */
[--C-:B------:R-:W-:Y:S01]  /*2130*/  FFMA.FTZ R103, R103, UR10, -R104.reuse ;  /* 0x0000000a67677c23 */ /* 0x100fe20008010868 */
[----:B------:R-:W-:Y:S01]  /*2140*/  FFMA.FTZ R104, R119, UR10, -R104 ;  /* 0x0000000a77687c23 */ /* 0x000fe20008010868 */
[----:B-1----:R-:W1:Y:S01]  /*2150*/  SHFL.IDX PT, R92, R234, R233, 0x1f ;  /* 0x00001fe9ea5c7589 */ /* 0x002e6200000e0000 */
[----:B------:R-:W-:Y:S01]  /*2160*/  FFMA.FTZ R96, R111, UR10, -R96 ;  /* 0x0000000a6f607c23 */ /* 0x000fe20008010860 */
[----:B------:R-:W-:Y:S01]  /*2170*/  FSEL R105, R120, -INF , P2 ;  /* 0xff80000078697808 */ /* 0x000fe20001000000 */
[--C-:B------:R-:W-:Y:S01]  /*2180*/  FFMA.FTZ R102, R102, UR10, -R101.reuse ;  /* 0x0000000a66667c23 */ /* 0x100fe20008010865 */
[----:B------:R-:W4:Y:S01]  /*2190*/  SHFL.IDX PT, R119, R222, R228, 0x1f ;  /* 0x00001fe4de777589 */ /* 0x000f2200000e0000 */
[----:B------:R-:W-:Y:S01]  /*21a0*/  FSEL R111, R122, -INF , P1 ;  /* 0xff8000007a6f7808 */ /* 0x000fe20000800000 */
[----:B------:R-:W-:Y:S01]  /*21b0*/  FFMA.FTZ R101, R118, UR10, -R101 ;  /* 0x0000000a76657c23 */ /* 0x000fe20008010865 */
[----:B------:R-:W-:Y:S01]  /*21c0*/  FSEL R110, R124, -INF , P2 ;  /* 0xff8000007c6e7808 */ /* 0x000fe20001000000 */
[--C-:B-----5:R-:W-:Y:S01]  /*21d0*/  FFMA.FTZ R105, R105, UR10, -R106.reuse ;  /* 0x0000000a69697c23 */ /* 0x120fe2000801086a */
[----:B------:R-:W5:Y:S01]  /*21e0*/  SHFL.IDX PT, R124, R216, R232, 0x1f ;  /* 0x00001fe8d87c7589 */ /* 0x000f6200000e0000 */
[----:B------:R-:W-:Y:S01]  /*21f0*/  FSEL R118, R131, -INF , P1 ;  /* 0xff80000083767808 */ /* 0x000fe20000800000 */
[----:B------:R-:W-:Y:S01]  /*2200*/  FFMA.FTZ R106, R111, UR10, -R106 ;  /* 0x0000000a6f6a7c23 */ /* 0x000fe2000801086a */
[----:B------:R-:W-:Y:S01]  /*2210*/  FSEL R111, R125, -INF , P2 ;  /* 0xff8000007d6f7808 */ /* 0x000fe20001000000 */
[----:B------:R-:W5:Y:S01]  /*2220*/  SHFL.IDX PT, R131, R216, R233, 0x1f ;  /* 0x00001fe9d8837589 */ /* 0x000f6200000e0000 */
[----:B------:R-:W-:Y:S01]  /*2230*/  FSEL R127, R127, -INF , P1 ;  /* 0xff8000007f7f7808 */ /* 0x000fe20000800000 */
[----:B------:R-:W-:Y:S01]  /*2240*/  MUFU.EX2 R11, R11 ;  /* 0x0000000b000b7308 */ /* 0x000fe20000000800 */
[----:B------:R-:W-:Y:S01]  /*2250*/  FSEL R113, R128, -INF , P2 ;  /* 0xff80000080717808 */ /* 0x000fe20001000000 */
[--C-:B--2---:R-:W-:Y:S01]  /*2260*/  FFMA.FTZ R111, R111, UR10, -R112.reuse ;  /* 0x0000000a6f6f7c23 */ /* 0x104fe20008010870 */
[----:B------:R-:W-:Y:S01]  /*2270*/  FSEL R116, R129, -INF , P2 ;  /* 0xff80000081747808 */ /* 0x000fe20001000000 */
[----:B------:R-:W-:Y:S01]  /*2280*/  FFMA.FTZ R112, R127, UR10, -R112 ;  /* 0x0000000a7f707c23 */ /* 0x000fe20008010870 */
[----:B------:R-:W-:Y:S01]  /*2290*/  FSEL R117, R130, -INF , P1 ;  /* 0xff80000082757808 */ /* 0x000fe20000800000 */
[--C-:B------:R-:W-:Y:S01]  /*22a0*/  FFMA.FTZ R113, R113, UR10, -R114.reuse ;  /* 0x0000000a71717c23 */ /* 0x100fe20008010872 */
[----:B------:R-:W2:Y:S01]  /*22b0*/  SHFL.IDX PT, R109, R222, R232, 0x1f ;  /* 0x00001fe8de6d7589 */ /* 0x000ea200000e0000 */
[--C-:B---3--:R-:W-:Y:S01]  /*22c0*/  FFMA.FTZ R116, R116, UR10, -R115.reuse ;  /* 0x0000000a74747c23 */ /* 0x108fe20008010873 */
[----:B------:R-:W-:Y:S01]  /*22d0*/  FFMA.FTZ R115, R118, UR10, -R115 ;  /* 0x0000000a76737c23 */ /* 0x000fe20008010873 */
[----:B------:R-:W-:Y:S01]  /*22e0*/  FFMA.FTZ R114, R117, UR10, -R114 ;  /* 0x0000000a75727c23 */ /* 0x000fe20008010872 */
[----:B------:R-:W3:Y:S01]  /*22f0*/  SHFL.IDX PT, R127, R216, R231, 0x1f ;  /* 0x00001fe7d87f7589 */ /* 0x000ee200000e0000 */
[----:B------:R-:W-:Y:S01]  /*2300*/  FSEL R107, R107, -INF , P1 ;  /* 0xff8000006b6b7808 */ /* 0x000fe20000800000 */
[--C-:B-1----:R-:W-:Y:S01]  /*2310*/  FFMA.FTZ R91, R91, UR10, -R92.reuse ;  /* 0x0000000a5b5b7c23 */ /* 0x102fe2000801085c */
[----:B------:R-:W-:Y:S01]  /*2320*/  FSEL R117, R132, -INF , P2 ;  /* 0xff80000084757808 */ /* 0x000fe20001000000 */
[----:B------:R-:W1:Y:S01]  /*2330*/  SHFL.IDX PT, R122, R222, R227, 0x1f ;  /* 0x00001fe3de7a7589 */ /* 0x000e6200000e0000 */
[----:B------:R-:W-:Y:S01]  /*2340*/  FSEL R118, R134, -INF , P1 ;  /* 0xff80000086767808 */ /* 0x000fe20000800000 */
[----:B------:R-:W-:Y:S01]  /*2350*/  FFMA.FTZ R92, R107, UR10, -R92 ;  /* 0x0000000a6b5c7c23 */ /* 0x000fe2000801085c */
[----:B------:R-:W-:Y:S01]  /*2360*/  FSEL R107, R121, -INF , P2 ;  /* 0xff800000796b7808 */ /* 0x000fe20001000000 */
[----:B----4-:R-:W-:Y:S01]  /*2370*/  FFMA.FTZ R117, R117, UR10, -R119 ;  /* 0x0000000a75757c23 */ /* 0x010fe20008010877 */
[----:B------:R-:W4:Y:S01]  /*2380*/  SHFL.IDX PT, R129, R216, R229, 0x1f ;  /* 0x00001fe5d8817589 */ /* 0x000f2200000e0000 */
[----:B------:R-:W-:-:S02]  /*2390*/  WARPGROUP.DEPBAR.LE gsb0, 0x0 ;  /* 0x00008000000079c5 */ /* 0x000fc40000010000 */
[----:B------:R-:W-:Y:S01]  /*23a0*/  WARPGROUP.ARRIVE ;  /* 0x00000000000079c5 */ /* 0x000fe20000000000 */
[----:B------:R-:W-:Y:S01]  /*23b0*/  FFMA.FTZ R118, R118, UR10, -R119 ;  /* 0x0000000a76767c23 */ /* 0x000fe20008010877 */
[----:B------:R-:W-:Y:S01]  /*23c0*/  FSEL R119, R140, -INF , P2 ;  /* 0xff8000008c777808 */ /* 0x000fe20001000000 */
[----:B------:R-:W-:Y:S01]  /*23d0*/  FFMA.FTZ R107, R107, UR10, -R108 ;  /* 0x0000000a6b6b7c23 */ /* 0x000fe2000801086c */
[----:B------:R-:W-:Y:S01]  /*23e0*/  FSEL R123, R123, -INF , P1 ;  /* 0xff8000007b7b7808 */ /* 0x000fe20000800000 */
[----:B------:R-:W-:Y:S01]  /*23f0*/  SHFL.IDX PT, R134, R216, R230, 0x1f ;  /* 0x00001fe6d8867589 */ /* 0x000fe200000e0000 */
[----:B------:R-:W-:Y:S01]  /*2400*/  HGMMA.64x128x16.F32 R24, gdesc[UR4], R24, gsb0 ;  /* 0x01e00000041879f0 */ /* 0x000fe20008000818 */
[----:B------:R-:W-:Y:S01]  /*2410*/  UIADD3 UR6, UR8, 0x4, URZ ;  /* 0x0000000408067890 */ /* 0x000fe2000fffe03f */
[----:B------:R-:W-:Y:S01]  /*2420*/  FSEL R132, R137, -INF , P2 ;  /* 0xff80000089847808 */ /* 0x000fe20001000000 */
[----:B------:R-:W-:Y:S01]  /*2430*/  UIADD3 UR4, UR9, 0x4, URZ ;  /* 0x0000000409047890 */ /* 0x000fe2000fffe03f */
[----:B------:R-:W-:Y:S01]  /*2440*/  FSEL R120, R139, -INF , P1 ;  /* 0xff8000008b787808 */ /* 0x000fe20000800000 */
[----:B------:R-:W-:Y:S01]  /*2450*/  UMOV UR7, 0x40000040 ;  /* 0x4000004000077882 */ /* 0x000fe20000000000 */
[----:B------:R-:W-:Y:S01]  /*2460*/  UMOV UR5, 0x40000040 ;  /* 0x4000004000057882 */ /* 0x000fe20000000000 */
[----:B-----5:R-:W-:Y:S01]  /*2470*/  FFMA.FTZ R128, R119, UR10, -R124 ;  /* 0x0000000a77807c23 */ /* 0x020fe2000801087c */
[----:B------:R-:W-:Y:S01]  /*2480*/  FFMA.FTZ R108, R123, UR10, -R108 ;  /* 0x0000000a7b6c7c23 */ /* 0x000fe2000801086c */
[----:B------:R-:W5:Y:S01]  /*2490*/  SHFL.IDX PT, R119, R216, R227, 0x1f ;  /* 0x00001fe3d8777589 */ /* 0x000f6200000e0000 */
[--C-:B------:R-:W-:Y:S01]  /*24a0*/  FFMA.FTZ R132, R132, UR10, -R131.reuse ;  /* 0x0000000a84847c23 */ /* 0x100fe20008010883 */
[----:B------:R-:W-:Y:S01]  /*24b0*/  FFMA.FTZ R131, R120, UR10, -R131 ;  /* 0x0000000a78837c23 */ /* 0x000fe20008010883 */
[----:B------:R-:W-:Y:S01]  /*24c0*/  FSEL R130, R141, -INF , P2 ;  /* 0xff8000008d827808 */ /* 0x000fe20001000000 */
[----:B------:R-:W5:Y:S01]  /*24d0*/  SHFL.IDX PT, R123, R216, R2, 0x1f ;  /* 0x00001f02d87b7589 */ /* 0x000f6200000e0000 */
[----:B------:R-:W-:Y:S01]  /*24e0*/  FSEL R120, R143, -INF , P1 ;  /* 0xff8000008f787808 */ /* 0x000fe20000800000 */
[----:B--2---:R-:W-:Y:S01]  /*24f0*/  FFMA.FTZ R110, R110, UR10, -R109 ;  /* 0x0000000a6e6e7c23 */ /* 0x004fe2000801086d */
[----:B------:R-:W-:Y:S01]  /*2500*/  FSEL R126, R126, -INF , P1 ;  /* 0xff8000007e7e7808 */ /* 0x000fe20000800000 */
[--C-:B---3--:R-:W-:Y:S01]  /*2510*/  FFMA.FTZ R130, R130, UR10, -R127.reuse ;  /* 0x0000000a82827c23 */ /* 0x108fe2000801087f */
[----:B------:R-:W-:Y:S01]  /*2520*/  FSEL R133, R133, -INF , P2 ;  /* 0xff80000085857808 */ /* 0x000fe20001000000 */
[----:B------:R-:W-:Y:S01]  /*2530*/  FFMA.FTZ R127, R120, UR10, -R127 ;  /* 0x0000000a787f7c23 */ /* 0x000fe2000801087f */
[----:B------:R-:W-:Y:S01]  /*2540*/  FSEL R120, R145, -INF , P2 ;  /* 0xff80000091787808 */ /* 0x000fe20001000000 */
[----:B------:R-:W-:Y:S01]  /*2550*/  FFMA.FTZ R109, R126, UR10, -R109 ;  /* 0x0000000a7e6d7c23 */ /* 0x000fe2000801086d */
[----:B------:R-:W-:Y:S01]  /*2560*/  FSEL R126, R136, -INF , P2 ;  /* 0xff800000887e7808 */ /* 0x000fe20001000000 */
[--C-:B-1----:R-:W-:Y:S01]  /*2570*/  FFMA.FTZ R222, R133, UR10, -R122.reuse ;  /* 0x0000000a85de7c23 */ /* 0x102fe2000801087a */
[----:B------:R-:W-:Y:S01]  /*2580*/  FSEL R136, R147, -INF , P1 ;  /* 0xff80000093887808 */ /* 0x000fe20000800000 */
[--C-:B----4-:R-:W-:Y:S01]  /*2590*/  FFMA.FTZ R133, R120, UR10, -R129.reuse ;  /* 0x0000000a78857c23 */ /* 0x110fe20008010881 */
[----:B------:R-:W-:Y:S01]  /*25a0*/  FSEL R120, R149, -INF , P2 ;  /* 0xff80000095787808 */ /* 0x000fe20001000000 */
[----:B------:R-:W-:Y:S01]  /*25b0*/  MUFU.EX2 R12, R12 ;  /* 0x0000000c000c7308 */ /* 0x000fe20000000800 */
[----:B------:R-:W-:Y:S01]  /*25c0*/  FSEL R138, R138, -INF , P1 ;  /* 0xff8000008a8a7808 */ /* 0x000fe20000800000 */
[----:B------:R-:W-:Y:S01]  /*25d0*/  FFMA.FTZ R129, R136, UR10, -R129 ;  /* 0x0000000a88817c23 */ /* 0x000fe20008010881 */
[----:B------:R-:W-:Y:S01]  /*25e0*/  FSEL R136, R151, -INF , P1 ;  /* 0xff80000097887808 */ /* 0x000fe20000800000 */
[----:B------:R-:W-:Y:S01]  /*25f0*/  VIADD R234, R225, 0x20c00 ;  /* 0x00020c00e1ea7836 */ /* 0x000fe20000000000 */
[----:B------:R-:W-:Y:S01]  /*2600*/  FSEL R135, R135, -INF , P1 ;  /* 0xff80000087877808 */ /* 0x000fe20000800000 */
[--C-:B-----5:R-:W-:Y:S01]  /*2610*/  FFMA.FTZ R120, R120, UR10, -R119.reuse ;  /* 0x0000000a78787c23 */ /* 0x120fe20008010877 */
[----:B------:R-:W-:Y:S01]  /*2620*/  FSEL R121, R142, -INF , P1 ;  /* 0xff8000008e797808 */ /* 0x000fe20000800000 */
[----:B------:R-:W-:Y:S01]  /*2630*/  FFMA.FTZ R119, R136, UR10, -R119 ;  /* 0x0000000a88777c23 */ /* 0x000fe20008010877 */
[----:B------:R-:W-:Y:S01]  /*2640*/  FSEL R125, R146, -INF , P1 ;  /* 0xff800000927d7808 */ /* 0x000fe20000800000 */
[--C-:B------:R-:W-:Y:S01]  /*2650*/  FFMA.FTZ R126, R126, UR10, -R123.reuse ;  /* 0x0000000a7e7e7c23 */ /* 0x100fe2000801087b */
[----:B------:R-:W-:Y:S01]  /*2660*/  FFMA.FTZ R123, R138, UR10, -R123 ;  /* 0x0000000a8a7b7c23 */ /* 0x000fe2000801087b */
[----:B------:R-:W-:Y:S01]  /*2670*/  FFMA.FTZ R122, R135, UR10, -R122 ;  /* 0x0000000a877a7c23 */ /* 0x000fe2000801087a */
[----:B------:R-:W-:Y:S01]  /*2680*/  FFMA.FTZ R124, R121, UR10, -R124 ;  /* 0x0000000a797c7c23 */ /* 0x000fe2000801087c */
[----:B------:R-:W-:Y:S01]  /*2690*/  FSEL R135, R144, -INF , P2 ;  /* 0xff80000090877808 */ /* 0x000fe20001000000 */
[----:B------:R-:W1:Y:S01]  /*26a0*/  SHFL.IDX PT, R121, R216, R228, 0x1f ;  /* 0x00001fe4d8797589 */ /* 0x000e6200000e0000 */
[----:B------:R-:W-:Y:S01]  /*26b0*/  FSEL R148, R148, -INF , P2 ;  /* 0xff80000094947808 */ /* 0x000fe20001000000 */
[----:B------:R-:W-:Y:S01]  /*26c0*/  MUFU.EX2 R22, R22 ;  /* 0x0000001600167308 */ /* 0x000fe20000000800 */
[----:B------:R-:W-:Y:S01]  /*26d0*/  FSEL R150, R150, -INF , P1 ;  /* 0xff80000096967808 */ /* 0x000fe20000800000 */
[--C-:B------:R-:W-:Y:S01]  /*26e0*/  FFMA.FTZ R135, R135, UR10, -R134.reuse ;  /* 0x0000000a87877c23 */ /* 0x100fe20008010886 */
[----:B------:R-:W-:-:S05]  /*26f0*/  FFMA.FTZ R134, R125, UR10, -R134 ;  /* 0x0000000a7d867c23 */ /* 0x000fca0008010886 */
[----:B------:R-:W-:Y:S08]  /*2700*/  MUFU.EX2 R88, R88 ;  /* 0x0000005800587308 */ /* 0x000ff00000000800 */
[----:B------:R-:W2:Y:S01]  /*2710*/  MUFU.EX2 R14, R14 ;  /* 0x0000000e000e7308 */ /* 0x000ea20000000800 */
[--C-:B-1----:R-:W-:Y:S01]  /*2720*/  FFMA.FTZ R125, R148, UR10, -R121.reuse ;  /* 0x0000000a947d7c23 */ /* 0x102fe20008010879 */
[----:B------:R-:W-:-:S06]  /*2730*/  FFMA.FTZ R121, R150, UR10, -R121 ;  /* 0x0000000a96797c23 */ /* 0x000fcc0008010879 */
[----:B------:R-:W-:Y:S08]  /*2740*/  MUFU.EX2 R17, R17 ;  /* 0x0000001100117308 */ /* 0x000ff00000000800 */
[----:B------:R-:W1:Y:S08]  /*2750*/  MUFU.EX2 R89, R89 ;  /* 0x0000005900597308 */ /* 0x000e700000000800 */
[----:B------:R-:W-:Y:S08]  /*2760*/  MUFU.EX2 R90, R90 ;  /* 0x0000005a005a7308 */ /* 0x000ff00000000800 */
[----:B------:R-:W3:Y:S08]  /*2770*/  MUFU.EX2 R91, R91 ;  /* 0x0000005b005b7308 */ /* 0x000ef00000000800 */
[----:B------:R-:W4:Y:S08]  /*2780*/  MUFU.EX2 R92, R92 ;  /* 0x0000005c005c7308 */ /* 0x000f300000000800 */
[----:B------:R-:W5:Y:S08]  /*2790*/  MUFU.EX2 R110, R110 ;  /* 0x0000006e006e7308 */ /* 0x000f700000000800 */
[----:B------:R-:W5:Y:S08]  /*27a0*/  MUFU.EX2 R109, R109 ;  /* 0x0000006d006d7308 */ /* 0x000f700000000800 */
[----:B------:R-:W-:Y:S08]  /*27b0*/  MUFU.EX2 R111, R111 ;  /* 0x0000006f006f7308 */ /* 0x000ff00000000800 */
[----:B------:R-:W-:Y:S01]  /*27c0*/  MUFU.EX2 R112, R112 ;  /* 0x0000007000707308 */ /* 0x000fe20000000800 */
[----:B------:R-:W-:-:S02]  /*27d0*/  WARPGROUP.DEPBAR.LE gsb0, 0x0 ;  /* 0x00008000000079c5 */ /* 0x000fc40000010000 */
[----:B------:R-:W-:-:S05]  /*27e0*/  WARPGROUP.ARRIVE ;  /* 0x00000000000079c5 */ /* 0x000fca0000000000 */
[----:B------:R-:W-:Y:S01]  /*27f0*/  MUFU.EX2 R113, R113 ;  /* 0x0000007100717308 */ /* 0x000fe20000000800 */
[----:B------:R-:W-:Y:S01]  /*2800*/  HGMMA.64x128x16.F32 R24, gdesc[UR4], R24, gsb0 ;  /* 0x01e00000041879f0 */ /* 0x000fe20008000818 */
[----:B------:R-:W-:Y:S02]  /*2810*/  UIADD3 UR6, UR8, 0x6, URZ ;  /* 0x0000000608067890 */ /* 0x000fe4000fffe03f */
[----:B------:R-:W-:Y:S01]  /*2820*/  UIADD3 UR4, UR9, 0x6, URZ ;  /* 0x0000000609047890 */ /* 0x000fe2000fffe03f */
[----:B------:R-:W-:Y:S01]  /*2830*/  UMOV UR7, 0x40000040 ;  /* 0x4000004000077882 */ /* 0x000fe20000000000 */
[----:B------:R-:W-:Y:S02]  /*2840*/  UMOV UR5, 0x40000040 ;  /* 0x4000004000057882 */ /* 0x000fe40000000000 */
[----:B------:R-:W-:Y:S08]  /*2850*/  MUFU.EX2 R116, R116 ;  /* 0x0000007400747308 */ /* 0x000ff00000000800 */
[----:B------:R-:W5:Y:S08]  /*2860*/  MUFU.EX2 R19, R19 ;  /* 0x0000001300137308 */ /* 0x000f700000000800 */
        /* <DEDUP_REMOVED lines=14> */
[----:B------:R-:W-:-:S02]  /*2950*/  WARPGROUP.DEPBAR.LE gsb0, 0x0 ;  /* 0x00008000000079c5 */ /* 0x000fc40000010000 */
[----:B------:R-:W-:-:S05]  /*2960*/  WARPGROUP.ARRIVE ;  /* 0x00000000000079c5 */ /* 0x000fca0000000000 */
[----:B------:R-:W-:Y:S01]  /*2970*/  MUFU.EX2 R102, R102 ;  /* 0x0000006600667308 */ /* 0x000fe20000000800 */
[----:B------:R-:W-:Y:S01]  /*2980*/  HGMMA.64x128x16.F32 R24, gdesc[UR4], R24, gsb0 ;  /* 0x01e00000041879f0 */ /* 0x000fe20008000818 */
[----:B------:R-:W-:Y:S01]  /*2990*/  R2UR UR4, R218 ;  /* 0x00000000da0472ca */ /* 0x000fe200000e0000 */
[----:B------:R-:W-:-:S05]  /*29a0*/  UMOV UR7, 0x40000040 ;  /* 0x4000004000077882 */ /* 0x000fca0000000000 */
[----:B------:R-:W-:Y:S01]  /*29b0*/  MUFU.EX2 R101, R101 ;  /* 0x0000006500657308 */ /* 0x000fe20000000800 */
[----:B------:R-:W-:-:S07]  /*29c0*/  R2UR UR5, R225 ;  /* 0x00000000e10572ca */ /* 0x000fce00000e0000 */
[----:B------:R-:W-:Y:S01]  /*29d0*/  MUFU.EX2 R103, R103 ;  /* 0x0000006700677308 */ /* 0x000fe20000000800 */
[----:B------:R-:W-:-:S05]  /*29e0*/  UMOV UR6, UR4 ;  /* 0x0000000400067c82 */ /* 0x000fca0008000000 */
[----:B------:R-:W-:Y:S02]  /*29f0*/  USHF.R.U32.HI UR5, URZ, 0x4, UR5 ;  /* 0x000000043f057899 */ /* 0x000fe40008011605 */
[----:B------:R-:W-:Y:S02]  /*2a00*/  MUFU.EX2 R104, R104 ;  /* 0x0000006800687308 */ /* 0x000fe40000000800 */
[----:B------:R-:W-:-:S03]  /*2a10*/  ULOP3.LUT UR9, UR5, 0x3fff, URZ, 0xc0, !UPT ;  /* 0x00003fff05097892 */ /* 0x000fc6000f8ec03f */
[----:B------:R-:W-:-:S03]  /*2a20*/  UMOV UR5, 0x40000040 ;  /* 0x4000004000057882 */ /* 0x000fc60000000000 */
        /* <DEDUP_REMOVED lines=11> */
[----:B------:R-:W2:Y:S04]  /*2ae0*/  LDS R217, [R217+0x400] ;  /* 0x00040000d9d97984 */ /* 0x000ea80000000800 */
[----:B------:R-:W-:Y:S04]  /*2af0*/  LDS R221, [R221+0x400] ;  /* 0x00040000dddd7984 */ /* 0x000fe80000000800 */
[----:B------:R-:W-:Y:S04]  /*2b00*/  LDS R220, [R220+0x400] ;  /* 0x00040000dcdc7984 */ /* 0x000fe80000000800 */
[----:B------:R-:W-:Y:S04]  /*2b10*/  LDS R219, [R219+0x400] ;  /* 0x00040000dbdb7984 */ /* 0x000fe80000000800 */
[----:B--2---:R-:W2:Y:S04]  /*2b20*/  SHFL.IDX PT, R137, R217, R233, 0x1f ;  /* 0x00001fe9d9897589 */ /* 0x004ea800000e0000 */
[----:B------:R-:W1:Y:S04]  /*2b30*/  SHFL.IDX PT, R141, R217, R232, 0x1f ;  /* 0x00001fe8d98d7589 */ /* 0x000e6800000e0000 */
[----:B------:R-:W3:Y:S04]  /*2b40*/  SHFL.IDX PT, R143, R217, R229, 0x1f ;  /* 0x00001fe5d98f7589 */ /* 0x000ee800000e0000 */
[----:B------:R-:W4:Y:S04]  /*2b50*/  SHFL.IDX PT, R139, R217, R231, 0x1f ;  /* 0x00001fe7d98b7589 */ /* 0x000f2800000e0000 */
[----:B------:R-:W5:Y:S04]  /*2b60*/  SHFL.IDX PT, R140, R217, R230, 0x1f ;  /* 0x00001fe6d98c7589 */ /* 0x000f6800000e0000 */
[----:B------:R-:W5:Y:S01]  /*2b70*/  SHFL.IDX PT, R145, R217, R228, 0x1f ;  /* 0x00001fe4d9917589 */ /* 0x000f6200000e0000 */
[--C-:B--2---:R-:W-:Y:S01]  /*2b80*/  FADD.FTZ R136, R25, -R137.reuse ;  /* 0x8000008919887221 */ /* 0x104fe20000010000 */
[----:B------:R-:W-:-:S02]  /*2b90*/  FADD.FTZ R137, R27, -R137 ;  /* 0x800000891b897221 */ /* 0x000fc40000010000 */
[----:B------:R-:W2:Y:S01]  /*2ba0*/  SHFL.IDX PT, R147, R217, R2, 0x1f ;  /* 0x00001f02d9937589 */ /* 0x000ea200000e0000 */
[--C-:B-1----:R-:W-:Y:S01]  /*2bb0*/  FADD.FTZ R138, R28, -R141.reuse ;  /* 0x8000008d1c8a7221 */ /* 0x102fe20000010000 */
[----:B------:R-:W-:Y:S02]  /*2bc0*/  FADD.FTZ R25, R30, -R141 ;  /* 0x8000008d1e197221 */ /* 0x000fe40000010000 */
[----:B------:R-:W1:Y:S01]  /*2bd0*/  SHFL.IDX PT, R217, R217, R227, 0x1f ;  /* 0x00001fe3d9d97589 */ /* 0x000e6200000e0000 */
[----:B------:R-:W-:Y:S01]  /*2be0*/  MUFU.EX2 R30, R126 ;  /* 0x0000007e001e7308 */ /* 0x000fe20000000800 */
[--C-:B---3--:R-:W-:Y:S01]  /*2bf0*/  FADD.FTZ R141, R33, -R143.reuse ;  /* 0x8000008f218d7221 */ /* 0x108fe20000010000 */
[----:B------:R-:W-:Y:S01]  /*2c00*/  FADD.FTZ R143, R35, -R143 ;  /* 0x8000008f238f7221 */ /* 0x000fe20000010000 */
[----:B------:R-:W3:Y:S01]  /*2c10*/  SHFL.IDX PT, R33, R221, R230, 0x1f ;  /* 0x00001fe6dd217589 */ /* 0x000ee200000e0000 */
[----:B------:R-:W-:Y:S01]  /*2c20*/  FMUL.FTZ R25, R14, R25 ;  /* 0x000000190e197220 */ /* 0x000fe20000410000 */
[--C-:B----4-:R-:W-:Y:S01]  /*2c30*/  FADD.FTZ R142, R29, -R139.reuse ;  /* 0x8000008b1d8e7221 */ /* 0x110fe20000010000 */
[----:B------:R-:W-:Y:S01]  /*2c40*/  FADD.FTZ R27, R31, -R139 ;  /* 0x8000008b1f1b7221 */ /* 0x000fe20000010000 */
[----:B------:R-:W4:Y:S01]  /*2c50*/  SHFL.IDX PT, R146, R221, R2, 0x1f ;  /* 0x00001f02dd927589 */ /* 0x000f2200000e0000 */
[----:B------:R2:W-:Y:S01]  /*2c60*/  MUFU.EX2 R29, R122 ;  /* 0x0000007a001d7308 */ /* 0x0005e20000000800 */
[--C-:B-----5:R-:W-:Y:S01]  /*2c70*/  FADD.FTZ R139, R32, -R140.reuse ;  /* 0x8000008c208b7221 */ /* 0x120fe20000010000 */
[----:B------:R-:W-:Y:S01]  /*2c80*/  FADD.FTZ R140, R34, -R140 ;  /* 0x8000008c228c7221 */ /* 0x000fe20000010000 */
[----:B------:R-:W5:Y:S01]  /*2c90*/  SHFL.IDX PT, R32, R221, R233, 0x1f ;  /* 0x00001fe9dd207589 */ /* 0x000f6200000e0000 */
[----:B------:R-:W-:Y:S01]  /*2ca0*/  FMUL.FTZ R141, R18, R141 ;  /* 0x0000008d128d7220 */ /* 0x000fe20000410000 */
[--C-:B------:R-:W-:Y:S01]  /*2cb0*/  FADD.FTZ R144, R36, -R145.reuse ;  /* 0x8000009124907221 */ /* 0x100fe20000010000 */
[----:B------:R-:W-:Y:S01]  /*2cc0*/  FADD.FTZ R38, R38, -R145 ;  /* 0x8000009126267221 */ /* 0x000fe20000010000 */
[----:B------:R-:W5:Y:S01]  /*2cd0*/  SHFL.IDX PT, R34, R221, R228, 0x1f ;  /* 0x00001fe4dd227589 */ /* 0x000f6200000e0000 */
[----:B------:R-:W-:Y:S02]  /*2ce0*/  MUFU.EX2 R31, R123 ;  /* 0x0000007b001f7308 */ /* 0x000fe40000000800 */
[----:B------:R-:W-:Y:S01]  /*2cf0*/  FMUL.FTZ R38, R22, R38 ;  /* 0x0000002616267220 */ /* 0x000fe20000410000 */
[----:B--2---:R-:W2:Y:S01]  /*2d00*/  SHFL.IDX PT, R122, R221, R232, 0x1f ;  /* 0x00001fe8dd7a7589 */ /* 0x004ea200000e0000 */
[--C-:B------:R-:W-:Y:S01]  /*2d10*/  FADD.FTZ R24, R24, -R147.reuse ;  /* 0x8000009318187221 */ /* 0x100fe20000010000 */
[----:B------:R-:W-:-:S02]  /*2d20*/  FADD.FTZ R26, R26, -R147 ;  /* 0x800000931a1a7221 */ /* 0x000fc40000010000 */
[----:B------:R-:W2:Y:S01]  /*2d30*/  SHFL.IDX PT, R35, R221, R229, 0x1f ;  /* 0x00001fe5dd237589 */ /* 0x000ea200000e0000 */
[--C-:B-1----:R-:W-:Y:S01]  /*2d40*/  FADD.FTZ R37, R37, -R217.reuse ;  /* 0x800000d925257221 */ /* 0x102fe20000010000 */
[----:B------:R-:W-:Y:S01]  /*2d50*/  FADD.FTZ R39, R39, -R217 ;  /* 0x800000d927277221 */ /* 0x000fe20000010000 */
[----:B------:R-:W1:Y:S01]  /*2d60*/  MUFU.EX2 R28, R222 ;  /* 0x000000de001c7308 */ /* 0x000e620000000800 */
        /* <DEDUP_REMOVED lines=15> */
[----:B------:R5:W-:Y:S01]  /*2e60*/  MUFU.EX2 R34, R128 ;  /* 0x0000008000227308 */ /* 0x000be20000000800 */
[--C-:B--2---:R-:W-:Y:S01]  /*2e70*/  FADD.FTZ R44, R44, -R122.reuse ;  /* 0x8000007a2c2c7221 */ /* 0x104fe20000010000 */
[----:B------:R-:W-:Y:S01]  /*2e80*/  FADD.FTZ R46, R46, -R122 ;  /* 0x8000007a2e2e7221 */ /* 0x000fe20000010000 */
[----:B-1----:R-:W-:Y:S01]  /*2e90*/  SHFL.IDX PT, R131, R220, R227, 0x1f ;  /* 0x00001fe3dc837589 */ /* 0x002fe200000e0000 */
[----:B------:R-:W-:Y:S01]  /*2ea0*/  FMUL.FTZ R40, R89, R40 ;  /* 0x0000002859287220 */ /* 0x000fe20000410000 */
[--C-:B------:R-:W-:Y:S01]  /*2eb0*/  FADD.FTZ R49, R49, -R35.reuse ;  /* 0x8000002331317221 */ /* 0x100fe20000010000 */
[----:B------:R-:W-:Y:S01]  /*2ec0*/  FADD.FTZ R51, R51, -R35 ;  /* 0x8000002333337221 */ /* 0x000fe20000010000 */
[----:B------:R-:W1:Y:S01]  /*2ed0*/  SHFL.IDX PT, R122, R219, R229, 0x1f ;  /* 0x00001fe5db7a7589 */ /* 0x000e6200000e0000 */
[----:B------:R2:W2:Y:S01]  /*2ee0*/  MUFU.EX2 R32, R132 ;  /* 0x0000008400207308 */ /* 0x0004a20000000800 */
[----:B------:R-:W-:Y:S01]  /*2ef0*/  FMUL.FTZ R41, R91, R41 ;  /* 0x000000295b297220 */ /* 0x000fe20000410000 */
[----:B------:R-:W-:Y:S01]  /*2f00*/  FMUL.FTZ R42, R90, R42 ;  /* 0x0000002a5a2a7220 */ /* 0x000fe20000410000 */
[----:B------:R-:W2:Y:S01]  /*2f10*/  SHFL.IDX PT, R151, R219, R231, 0x1f ;  /* 0x00001fe7db977589 */ /* 0x000ea200000e0000 */
[--C-:B---3--:R-:W-:Y:S01]  /*2f20*/  FADD.FTZ R60, R60, -R216.reuse ;  /* 0x800000d83c3c7221 */ /* 0x108fe20000010000 */
[----:B------:R-:W-:Y:S01]  /*2f30*/  FADD.FTZ R62, R62, -R216 ;  /* 0x800000d83e3e7221 */ /* 0x000fe20000010000 */
[----:B------:R-:W-:Y:S01]  /*2f40*/  FMUL.FTZ R43, R92, R43 ;  /* 0x0000002b5c2b7220 */ /* 0x000fe20000410000 */
[----:B------:R-:W3:Y:S01]  /*2f50*/  SHFL.IDX PT, R148, R219, R230, 0x1f ;  /* 0x00001fe6db947589 */ /* 0x000ee200000e0000 */
[----:B------:R3:W3:Y:S01]  /*2f60*/  MUFU.EX2 R35, R124 ;  /* 0x0000007c00237308 */ /* 0x0006e20000000800 */
[--C-:B----4-:R-:W-:Y:S01]  /*2f70*/  FADD.FTZ R216, R81, -R145.reuse ;  /* 0x8000009151d87221 */ /* 0x110fe20000010000 */
[----:B------:R-:W-:Y:S01]  /*2f80*/  FADD.FTZ R145, R83, -R145 ;  /* 0x8000009153917221 */ /* 0x000fe20000010000 */
[----:B------:R-:W4:Y:S01]  /*2f90*/  SHFL.IDX PT, R126, R219, R228, 0x1f ;  /* 0x00001fe4db7e7589 */ /* 0x000f2200000e0000 */
[--C-:B-----5:R-:W-:Y:S01]  /*2fa0*/  FADD.FTZ R45, R45, -R36.reuse ;  /* 0x800000242d2d7221 */ /* 0x120fe20000010000 */
[----:B------:R-:W-:Y:S01]  /*2fb0*/  FADD.FTZ R47, R47, -R36 ;  /* 0x800000242f2f7221 */ /* 0x000fe20000010000 */
[----:B------:R-:W-:Y:S01]  /*2fc0*/  F2FP.F16.F32.PACK_AB R83, R39, R38 ;  /* 0x000000262753723e */ /* 0x000fe200000000ff */
[----:B------:R-:W5:Y:S01]  /*2fd0*/  SHFL.IDX PT, R123, R219, R227, 0x1f ;  /* 0x00001fe3db7b7589 */ /* 0x000f6200000e0000 */
[----:B------:R5:W5:Y:S01]  /*2fe0*/  MUFU.EX2 R36, R130 ;  /* 0x0000008200247308 */ /* 0x000b620000000800 */
[--C-:B------:R-:W-:Y:S01]  /*2ff0*/  FADD.FTZ R57, R57, -R218.reuse ;  /* 0x800000da39397221 */ /* 0x100fe20000010000 */
[----:B------:R-:W-:Y:S01]  /*3000*/  FADD.FTZ R59, R59, -R218 ;  /* 0x800000da3b3b7221 */ /* 0x000fe20000010000 */
[----:B------:R-:W5:Y:S01]  /*3010*/  SHFL.IDX PT, R149, R220, R228, 0x1f ;  /* 0x00001fe4dc957589 */ /* 0x000f6200000e0000 */
[----:B------:R-:W-:Y:S01]  /*3020*/  FMUL.FTZ R60, R110, R60 ;  /* 0x0000003c6e3c7220 */ /* 0x000fe20000410000 */
[----:B------:R-:W-:Y:S01]  /*3030*/  FMUL.FTZ R62, R109, R62 ;  /* 0x0000003e6d3e7220 */ /* 0x000fe20000410000 */
[----:B------:R-:W-:Y:S01]  /*3040*/  FMUL.FTZ R81, R19, R140 ;  /* 0x0000008c13517220 */ /* 0x000fe20000410000 */
[----:B------:R3:W5:Y:S01]  /*3050*/  SHFL.IDX PT, R217, R219, R2, 0x1f ;  /* 0x00001f02dbd97589 */ /* 0x00076200000e0000 */
[--C-:B-1----:R-:W-:Y:S01]  /*3060*/  FADD.FTZ R65, R65, -R122.reuse ;  /* 0x8000007a41417221 */ /* 0x102fe20000010000 */
[----:B------:R-:W-:Y:S01]  /*3070*/  FADD.FTZ R122, R67, -R122 ;  /* 0x8000007a437a7221 */ /* 0x000fe20000010000 */
[----:B------:R-:W1:Y:S01]  /*3080*/  MUFU.EX2 R38, R119 ;  /* 0x0000007700267308 */ /* 0x000e620000000800 */
[----:B------:R-:W1:Y:S01]  /*3090*/  SHFL.IDX PT, R150, R220, R232, 0x1f ;  /* 0x00001fe8dc967589 */ /* 0x000e6200000e0000 */
[--C-:B--2---:R-:W-:Y:S01]  /*30a0*/  FADD.FTZ R61, R61, -R151.reuse ;  /* 0x800000973d3d7221 */ /* 0x104fe20000010000 */
[----:B------:R-:W-:Y:S01]  /*30b0*/  FADD.FTZ R63, R63, -R151 ;  /* 0x800000973f3f7221 */ /* 0x000fe20000010000 */
[----:B------:R-:W-:Y:S01]  /*30c0*/  FMUL.FTZ R37, R23, R37 ;  /* 0x0000002517257220 */ /* 0x000fe20000410000 */
[----:B------:R-:W2:Y:S01]  /*30d0*/  SHFL.IDX PT, R146, R220, R233, 0x1f ;  /* 0x00001fe9dc927589 */ /* 0x000ea200000e0000 */
[----:B---3--:R-:W-:Y:S01]  /*30e0*/  FADD.FTZ R64, R64, -R148 ;  /* 0x8000009440407221 */ /* 0x008fe20000010000 */
[--C-:B------:R-:W-:Y:S01]  /*30f0*/  FADD.FTZ R219, R85, -R131.reuse ;  /* 0x8000008355db7221 */ /* 0x100fe20000010000 */
[----:B------:R-:W-:Y:S01]  /*3100*/  FMUL.FTZ R85, R12, R137 ;  /* 0x000000890c557220 */ /* 0x000fe20000410000 */
[----:B------:R-:W3:Y:S01]  /*3110*/  SHFL.IDX PT, R147, R220, R231, 0x1f ;  /* 0x00001fe7dc937589 */ /* 0x000ee200000e0000 */
[----:B----4-:R-:W-:Y:S01]  /*3120*/  FADD.FTZ R67, R70, -R126 ;  /* 0x8000007e46437221 */ /* 0x010fe20000010000 */
[----:B------:R-:W-:Y:S01]  /*3130*/  FADD.FTZ R131, R87, -R131 ;  /* 0x8000008357837221 */ /* 0x000fe20000010000 */
[----:B------:R-:W-:Y:S01]  /*3140*/  FADD.FTZ R66, R66, -R148 ;  /* 0x8000009442427221 */ /* 0x000fe20000010000 */
[----:B------:R-:W4:Y:S01]  /*3150*/  SHFL.IDX PT, R128, R220, R2, 0x1f ;  /* 0x00001f02dc807589 */ /* 0x000f2200000e0000 */
[----:B------:R-:W-:Y:S01]  /*3160*/  F2FP.F16.F32.PACK_AB R85, R85, R26 ;  /* 0x0000001a5555723e */ /* 0x000fe200000000ff */
[----:B------:R-:W-:Y:S01]  /*3170*/  FMUL.FTZ R26, R17, R27 ;  /* 0x0000001b111a7220 */ /* 0x000fe20000410000 */
[----:B-----5:R-:W-:Y:S01]  /*3180*/  FADD.FTZ R70, R69, -R123 ;  /* 0x8000007b45467221 */ /* 0x020fe20000010000 */
[----:B------:R-:W5:Y:S01]  /*3190*/  SHFL.IDX PT, R221, R221, R227, 0x1f ;  /* 0x00001fe3dddd7589 */ /* 0x000f6200000e0000 */
[----:B------:R-:W-:Y:S01]  /*31a0*/  FADD.FTZ R218, R84, -R149 ;  /* 0x8000009554da7221 */ /* 0x000fe20000010000 */
[----:B------:R-:W-:Y:S01]  /*31b0*/  FADD.FTZ R123, R71, -R123 ;  /* 0x8000007b477b7221 */ /* 0x000fe20000010000 */
[----:B------:R-:W-:Y:S01]  /*31c0*/  FADD.FTZ R149, R86, -R149 ;  /* 0x8000009556957221 */ /* 0x000fe20000010000 */
[----:B------:R-:W5:Y:S01]  /*31d0*/  SHFL.IDX PT, R132, R220, R230, 0x1f ;  /* 0x00001fe6dc847589 */ /* 0x000f6200000e0000 */
[----:B------:R-:W-:Y:S01]  /*31e0*/  FMUL.FTZ R86, R13, R138 ;  /* 0x0000008a0d567220 */ /* 0x000fe20000410000 */
[----:B------:R-:W-:Y:S01]  /*31f0*/  FMUL.FTZ R71, R15, R142 ;  /* 0x0000008e0f477220 */ /* 0x000fe20000410000 */
[----:B------:R-:W-:Y:S01]  /*3200*/  F2FP.F16.F32.PACK_AB R87, R26, R25 ;  /* 0x000000191a57723e */ /* 0x000fe200000000ff */
[----:B------:R-:W-:Y:S01]  /*3210*/  FMUL.FTZ R61, R111, R61 ;  /* 0x0000003d6f3d7220 */ /* 0x000fe20000410000 */
[----:B------:R-:W-:Y:S01]  /*3220*/  FMUL.FTZ R63, R112, R63 ;  /* 0x0000003f703f7220 */ /* 0x000fe20000410000 */
[----:B------:R-:W-:Y:S01]  /*3230*/  FMUL.FTZ R64, R113, R64 ;  /* 0x0000004071407220 */ /* 0x000fe20000410000 */
[----:B------:R-:W-:Y:S01]  /*3240*/  FMUL.FTZ R25, R116, R65 ;  /* 0x0000004174197220 */ /* 0x000fe20000410000 */
[--C-:B------:R-:W-:Y:S01]  /*3250*/  FADD.FTZ R56, R56, -R217.reuse ;  /* 0x800000d938387221 */ /* 0x100fe20000010000 */
[----:B------:R-:W-:Y:S01]  /*3260*/  FADD.FTZ R58, R58, -R217 ;  /* 0x800000d93a3a7221 */ /* 0x000fe20000010000 */
[----:B------:R-:W-:Y:S01]  /*3270*/  FADD.FTZ R124, R68, -R126 ;  /* 0x8000007e447c7221 */ /* 0x000fe20000010000 */
[----:B-1----:R-:W-:Y:S01]  /*3280*/  FADD.FTZ R148, R76, -R150 ;  /* 0x800000964c947221 */ /* 0x002fe20000010000 */
[----:B--2---:R-:W-:Y:S01]  /*3290*/  FADD.FTZ R130, R73, -R146 ;  /* 0x8000009249827221 */ /* 0x004fe20000010000 */
[----:B------:R-:W-:Y:S01]  /*32a0*/  FADD.FTZ R150, R78, -R150 ;  /* 0x800000964e967221 */ /* 0x000fe20000010000 */
[--C-:B---3--:R-:W-:Y:S01]  /*32b0*/  FADD.FTZ R217, R79, -R147.reuse ;  /* 0x800000934fd97221 */ /* 0x108fe20000010000 */
[----:B------:R-:W-:Y:S01]  /*32c0*/  FADD.FTZ R151, R77, -R147 ;  /* 0x800000934d977221 */ /* 0x000fe20000010000 */
[----:B----4-:R-:W-:Y:S01]  /*32d0*/  FADD.FTZ R126, R72, -R128 ;  /* 0x80000080487e7221 */ /* 0x010fe20000010000 */
[----:B------:R-:W-:Y:S01]  /*32e0*/  F2FP.F16.F32.PACK_AB R86, R71, R86 ;  /* 0x000000564756723e */ /* 0x000fe200000000ff */
[----:B------:R-:W-:Y:S01]  /*32f0*/  FMUL.FTZ R27, R28, R70 ;  /* 0x000000461c1b7220 */ /* 0x000fe20000410000 */
[----:B------:R-:W-:Y:S01]  /*3300*/  FMUL.FTZ R84, R223, R24 ;  /* 0x00000018df547220 */ /* 0x000fe20000410000 */
[--C-:B-----5:R-:W-:Y:S01]  /*3310*/  FADD.FTZ R53, R53, -R221.reuse ;  /* 0x800000dd35357221 */ /* 0x120fe20000010000 */
[----:B------:R-:W-:Y:S01]  /*3320*/  FADD.FTZ R55, R55, -R221 ;  /* 0x800000dd37377221 */ /* 0x000fe20000010000 */
[----:B------:R-:W-:Y:S01]  /*3330*/  FMUL.FTZ R69, R224, R136 ;  /* 0x00000088e0457220 */ /* 0x000fe20000410000 */
[----:B------:R-:W-:Y:S01]  /*3340*/  FMUL.FTZ R68, R20, R143 ;  /* 0x0000008f14447220 */ /* 0x000fe20000410000 */
[--C-:B------:R-:W-:Y:S01]  /*3350*/  FADD.FTZ R147, R80, -R132.reuse ;  /* 0x8000008450937221 */ /* 0x100fe20000010000 */
[----:B------:R-:W-:Y:S01]  /*3360*/  FADD.FTZ R132, R82, -R132 ;  /* 0x8000008452847221 */ /* 0x000fe20000010000 */
        /* <DEDUP_REMOVED lines=17> */
[----:B------:R-:W-:-:S02]  /*3480*/  IMAD R42, R7, 0x4000, R236 ;  /* 0x00004000072a7824 */ /* 0x000fc400078e02ec */
        /* <DEDUP_REMOVED lines=19> */
[----:B------:R-:W-:Y:S01]  /*35c0*/  IMAD R42, R42, 0x2, R225 ;  /* 0x000000022a2a7824 */ /* 0x000fe200078e02e1 */
        /* <DEDUP_REMOVED lines=22> */
[----:B------:R-:W-:Y:S01]  /*3730*/  STSM.16.MT88.4 [R42+0x20c00], R84 ;  /* 0x020c00542a007844 */ /* 0x000fe20000004200 */
[----:B------:R-:W-:-:S02]  /*3740*/  F2FP.F16.F32.PACK_AB R73, R51, R50 ;  /* 0x000000323349723e */ /* 0x000fc400000000ff */
[----:B------:R-:W-:Y:S01]  /*3750*/  F2FP.F16.F32.PACK_AB R74, R53, R52 ;  /* 0x00000034354a723e */ /* 0x000fe200000000ff */
[----:B------:R-:W-:Y:S01]  /*3760*/  STSM.16.MT88.4 [R42+0x21400], R80 ;  /* 0x021400502a007844 */ /* 0x000fe20000004200 */
        /* <DEDUP_REMOVED lines=15> */
[----:B------:R-:W-:Y:S01]  /*3860*/  F2FP.F16.F32.PACK_AB R25, R12, R11 ;  /* 0x0000000b0c19723e */ /* 0x000fe200000000ff */
[----:B------:R-:W-:Y:S01]  /*3870*/  IMAD R11, R0, 0x2000, R234 ;  /* 0x00002000000b7824 */ /* 0x000fe200078e02ea */
[----:B------:R-:W-:Y:S01]  /*3880*/  F2FP.F16.F32.PACK_AB R26, R15, R13 ;  /* 0x0000000d0f1a723e */ /* 0x000fe200000000ff */
[----:B------:R1:W-:Y:S01]  /*3890*/  STSM.16.MT88.4 [R42+0x24400], R56 ;  /* 0x024400382a007844 */ /* 0x0003e20000004200 */
[----:B------:R-:W-:-:S02]  /*38a0*/  F2FP.F16.F32.PACK_AB R27, R17, R14 ;  /* 0x0000000e111b723e */ /* 0x000fc400000000ff */
[----:B------:R-:W-:Y:S02]  /*38b0*/  F2FP.F16.F32.PACK_AB R32, R32, R30 ;  /* 0x0000001e2020723e */ /* 0x000fe400000000ff */
[----:B------:R-:W-:Y:S01]  /*38c0*/  WARPGROUP.ARRIVE ;  /* 0x00000000000079c5 */ /* 0x000fe20000000000 */
[----:B------:R-:W-:Y:S02]  /*38d0*/  F2FP.F16.F32.PACK_AB R33, R33, R31 ;  /* 0x0000001f2121723e */ /* 0x000fe400000000ff */
[----:B------:R-:W-:Y:S02]  /*38e0*/  F2FP.F16.F32.PACK_AB R34, R36, R34 ;  /* 0x000000222422723e */ /* 0x000fe400000000ff */
[----:B------:R-:W-:Y:S01]  /*38f0*/  F2FP.F16.F32.PACK_AB R35, R127, R35 ;  /* 0x000000237f23723e */ /* 0x000fe200000000ff */
[----:B------:R-:W-:Y:S01]  /*3900*/  HGMMA.64x64x16.F32 R152, R24, gdesc[UR4].tnspB, R152, gsb0 ;  /* 0x40e0000418987df0 */ /* 0x000fe20008000898 */
[----:B------:R-:W-:Y:S01]  /*3910*/  UIADD3 UR6, UR4, 0x80, URZ ;  /* 0x0000008004067890 */ /* 0x000fe2000fffe03f */
[----:B------:R-:W-:Y:S01]  /*3920*/  F2FP.F16.F32.PACK_AB R128, R133, R135 ;  /* 0x000000878580723e */ /* 0x000fe200000000ff */
[----:B------:R-:W-:Y:S01]  /*3930*/  UMOV UR7, 0x40000040 ;  /* 0x4000004000077882 */ /* 0x000fe20000000000 */
[----:B------:R-:W-:-:S02]  /*3940*/  F2FP.F16.F32.PACK_AB R129, R129, R134 ;  /* 0x000000868181723e */ /* 0x000fc400000000ff */
[----:B------:R-:W-:Y:S02]  /*3950*/  F2FP.F16.F32.PACK_AB R130, R120, R125 ;  /* 0x0000007d7882723e */ /* 0x000fe400000000ff */
[----:B------:R-:W-:Y:S02]  /*3960*/  F2FP.F16.F32.PACK_AB R131, R38, R121 ;  /* 0x000000792683723e */ /* 0x000fe400000000ff */
[----:B------:R-:W-:-:S04]  /*3970*/  SHF.R.U32.HI R11, RZ, 0x4, R11 ;  /* 0x00000004ff0b7819 */ /* 0x000fc8000001160b */
[----:B------:R-:W-:-:S04]  /*3980*/  LOP3.LUT R11, R11, 0x3fff, RZ, 0xc0, !PT ;  /* 0x00003fff0b0b7812 */ /* 0x000fc800078ec0ff */
[----:B------:R-:W-:-:S05]  /*3990*/  LOP3.LUT R12, R11, 0x10000, RZ, 0xfc, !PT ;  /* 0x000100000b0c7812 */ /* 0x000fca00078efcff */
[----:B------:R-:W-:-:S05]  /*39a0*/  IMAD R12, R7, 0x800, R12 ;  /* 0x00000800070c7824 */ /* 0x000fca00078e020c */
[----:B------:R-:W-:Y:S01]  /*39b0*/  R2UR UR8, R12 ;  /* 0x000000000c0872ca */ /* 0x000fe200000e0000 */
        /* <DEDUP_REMOVED lines=51> */
[----:B------:R-:W-:Y:S01]  /*3cf0*/  UMOV UR4, UR8 ;  /* 0x0000000800047c82 */ /* 0x000fe20008000000 */
[----:B------:R-:W-:Y:S02]  /*3d00*/  WARPGROUP.DEPBAR.LE gsb0, 0x0 ;  /* 0x00008000000079c5 */ /* 0x000fe40000010000 */
[----:B------:R-:W-:-:S06]  /*3d10*/  WARPGROUP.ARRIVE ;  /* 0x00000000000079c5 */ /* 0x000fcc0000000000 */
[----:B------:R-:W-:Y:S01]  /*3d20*/  HGMMA.64x64x16.F32 R152, R128, gdesc[UR4].tnspB, R152, gsb0 ;  /* 0x40e0000480987df0 */ /* 0x000fe20008000898 */
[----:B------:R-:W-:Y:S01]  /*3d30*/  UMOV UR6, UR9 ;  /* 0x0000000900067c82 */ /* 0x000fe20008000000 */
[----:B------:R-:W-:Y:S01]  /*3d40*/  UMOV UR7, 0x40000040 ;  /* 0x4000004000077882 */ /* 0x000fe20000000000 */
        /* <DEDUP_REMOVED lines=58> */
.L_x_3705:
        /* <DEDUP_REMOVED lines=68> */
.L_x_3706:
[----:B------:R-:W-:Y:S02]  /*4530*/  VIADD R5, R5, 0x1 ;  /* 0x0000000105057836 */ /* 0x000fe40000000000 */
[----:B------:R-:W-:Y:S02]  /*4540*/  VIADD R9, R9, 0x30c20 ;  /* 0x00030c2009097836 */ /* 0x000fe40000000000 */
[----:B------:R-:W-:Y:S01]  /*4550*/  VIADD R7, R7, 0x1 ;  /* 0x0000000107077836 */ /* 0x000fe20000000000 */
[----:B------:R-:W-:Y:S02]  /*4560*/  ISETP.GE.AND P1, PT, R5, R235, PT ;  /* 0x000000eb0500720c */ /* 0x000fe40003f26270 */
[----:B------:R-:W-:Y:S02]  /*4570*/  PRMT R9, RZ, 0x654, R9 ;  /* 0x00000654ff097816 */ /* 0x000fe40000000009 */
[C---:B------:R-:W-:Y:S02]  /*4580*/  ISETP.NE.AND P0, PT, R7.reuse, 0x2, PT ;  /* 0x000000020700780c */ /* 0x040fe40003f05270 */
[----:B------:R2:W-:Y:S02]  /*4590*/  SYNCS.ARRIVE.TRANS64.RED.A1T0 RZ, [R9+URZ], RZ ;  /* 0x000000ff09ff79a7 */ /* 0x0005e4000810043f */
[----:B------:R-:W-:-:S02]  /*45a0*/  SEL R7, R7, RZ, P0 ;  /* 0x000000ff07077207 */ /* 0x000fc40000000000 */
[----:B--2---:R-:W-:-:S04]  /*45b0*/  SEL R9, RZ, 0x1, P0 ;  /* 0x00000001ff097807 */ /* 0x004fc80000000000 */
[----:B------:R-:W-:Y:S01]  /*45c0*/  LOP3.LUT R6, R6, R9, RZ, 0x3c, !PT ;  /* 0x0000000906067212 */ /* 0x000fe200078e3cff */
[----:B------:R-:W-:Y:S06]  /*45d0*/  @!P1 BRA `(.L_x_3707) ;  /* 0xffffffcc00b49947 */ /* 0x000fec000383ffff */
.L_x_3696:
        /* <DEDUP_REMOVED lines=42> */
[----:B--2---:R-:W-:Y:S02]  /*4880*/  IMAD.U32 R6, RZ, RZ, UR6 ;  /* 0x00000006ff067e24 */ /* 0x004fe4000f8e00ff */
[----:B------:R-:W-:Y:S02]  /*4890*/  IMAD.U32 R7, RZ, RZ, UR7 ;  /* 0x00000007ff077e24 */ /* 0x000fe4000f8e00ff */
[----:B-1----:R-:W-:-:S02]  /*48a0*/  IMAD.U32 R10, RZ, RZ, UR4 ;  /* 0x00000004ff0a7e24 */ /* 0x002fc4000f8e00ff */
[----:B------:R-:W-:Y:S02]  /*48b0*/  IMAD.U32 R11, RZ, RZ, UR5 ;  /* 0x00000005ff0b7e24 */ /* 0x000fe4000f8e00ff */
[----:B------:R-:W-:Y:S02]  /*48c0*/  IMAD.MOV.U32 R8, RZ, RZ, 0x70 ;  /* 0x00000070ff087424 */ /* 0x000fe400078e00ff */
[----:B------:R-:W-:Y:S02]  /*48d0*/  IMAD.MOV.U32 R12, RZ, RZ, 0x1 ;  /* 0x00000001ff0c7424 */ /* 0x000fe400078e00ff */
[----:B---3--:R-:W-:-:S07]  /*48e0*/  IMAD.MOV.U32 R13, RZ, RZ, RZ ;  /* 0x000000ffff0d7224 */ /* 0x008fce00078e00ff */
[----:B------:R-:W-:-:S07]  /*48f0*/  LEPC R20, `(.L_x_3708) ;  /* 0x000000001014794e */ /* 0x000fce0000000000 */
[----:B----4-:R-:W-:Y:S05]  /*4900*/  CALL.ABS.NOINC R2 ;  /* 0x0000000002007343 */ /* 0x010fea0003c00000 */
.L_x_3708:
        /* <DEDUP_REMOVED lines=10> */
[----:B-1----:R-:W-:Y:S02]  /*49b0*/  IMAD.U32 R10, RZ, RZ, UR6 ;  /* 0x00000006ff0a7e24 */ /* 0x002fe4000f8e00ff */
[----:B--2---:R-:W-:Y:S02]  /*49c0*/  IMAD.U32 R6, RZ, RZ, UR4 ;  /* 0x00000004ff067e24 */ /* 0x004fe4000f8e00ff */
[----:B------:R-:W-:-:S02]  /*49d0*/  IMAD.U32 R7, RZ, RZ, UR5 ;  /* 0x00000005ff077e24 */ /* 0x000fc4000f8e00ff */
[----:B------:R-:W-:Y:S02]  /*49e0*/  IMAD.U32 R11, RZ, RZ, UR7 ;  /* 0x00000007ff0b7e24 */ /* 0x000fe4000f8e00ff */
[----:B------:R-:W-:Y:S02]  /*49f0*/  IMAD.MOV.U32 R8, RZ, RZ, 0x70 ;  /* 0x00000070ff087424 */ /* 0x000fe400078e00ff */
[----:B------:R-:W-:Y:S02]  /*4a00*/  IMAD.MOV.U32 R12, RZ, RZ, 0x1 ;  /* 0x00000001ff0c7424 */ /* 0x000fe400078e00ff */
[----:B---3--:R-:W-:-:S07]  /*4a10*/  IMAD.MOV.U32 R13, RZ, RZ, RZ ;  /* 0x000000ffff0d7224 */ /* 0x008fce00078e00ff */
[----:B------:R-:W-:-:S07]  /*4a20*/  LEPC R20, `(.L_x_3709) ;  /* 0x000000001014794e */ /* 0x000fce0000000000 */
[----:B----4-:R-:W-:Y:S05]  /*4a30*/  CALL.ABS.NOINC R2 ;  /* 0x0000000002007343 */ /* 0x010fea0003c00000 */
.L_x_3709:
        /* <DEDUP_REMOVED lines=18> */
.L_x_3710:
        /* <DEDUP_REMOVED lines=18> */
.L_x_3711:
[----:B------:R-:W3:Y:S01]  /*4c80*/  LDL.LU R20, [R1+0xc] ;  /* 0x00000c0001147983 */ /* 0x000ee20000300800 */
[----:B------:R-:W-:Y:S02]  /*4c90*/  F2FP.F16.F32.PACK_AB R152, R153, R152 ;  /* 0x000000989998723e */ /* 0x000fe400000000ff */
[----:B------:R-:W-:Y:S01]  /*4ca0*/  F2FP.F16.F32.PACK_AB R153, R155, R154 ;  /* 0x0000009a9b99723e */ /* 0x000fe200000000ff */
[----:B------:R-:W4:Y:S01]  /*4cb0*/  S2R R0, SR_TID.X ;  /* 0x0000000000007919 */ /* 0x000f220000002100 */
        /* <DEDUP_REMOVED lines=15> */
[----:B--2---:R-:W-:Y:S01]  /*4db0*/  F2FP.F16.F32.PACK_AB R6, R189, R188 ;  /* 0x000000bcbd06723e */ /* 0x004fe200000000ff */
[----:B----4-:R-:W-:Y:S01]  /*4dc0*/  VIADD R9, R0, 0xffffff80 ;  /* 0xffffff8000097836 */ /* 0x010fe20000000000 */
[----:B-1----:R-:W-:-:S02]  /*4dd0*/  F2FP.F16.F32.PACK_AB R8, R193, R192 ;  /* 0x000000c0c108723e */ /* 0x002fc400000000ff */
[----:B------:R-:W-:Y:S02]  /*4de0*/  F2FP.F16.F32.PACK_AB R10, R197, R196 ;  /* 0x000000c4c50a723e */ /* 0x000fe400000000ff */
[----:B------:R-:W-:Y:S02]  /*4df0*/  SHF.R.S32.HI R2, RZ, 0x1f, R9 ;  /* 0x0000001fff027819 */ /* 0x000fe40000011409 */
[----:B------:R-:W-:Y:S02]  /*4e00*/  F2FP.F16.F32.PACK_AB R11, R199, R198 ;  /* 0x000000c6c70b723e */ /* 0x000fe400000000ff */
[CC--:B------:R-:W-:Y:S02]  /*4e10*/  LEA.HI R0, R2.reuse, R9.reuse, RZ, 0x4 ;  /* 0x0000000902007211 */ /* 0x0c0fe400078f20ff */
[----:B------:R-:W-:Y:S02]  /*4e20*/  LEA.HI R2, R2, R9, RZ, 0x5 ;  /* 0x0000000902027211 */ /* 0x000fe400078f28ff */
[----:B------:R-:W-:-:S02]  /*4e30*/  LOP3.LUT R0, R0, 0xfffffff0, RZ, 0xc0, !PT ;  /* 0xfffffff000007812 */ /* 0x000fc400078ec0ff */
[----:B------:R-:W-:Y:S02]  /*4e40*/  SHF.R.S32.HI R24, RZ, 0x5, R2 ;  /* 0x00000005ff187819 */ /* 0x000fe40000011402 */
[----:B------:R-:W-:Y:S01]  /*4e50*/  F2FP.F16.F32.PACK_AB R12, R201, R200 ;  /* 0x000000c8c90c723e */ /* 0x000fe200000000ff */
[----:B------:R-:W-:Y:S01]  /*4e60*/  IMAD.IADD R0, R9, 0x1, -R0 ;  /* 0x0000000109007824 */ /* 0x000fe200078e0a00 */
[----:B------:R-:W-:Y:S01]  /*4e70*/  F2FP.F16.F32.PACK_AB R9, R195, R194 ;  /* 0x000000c2c309723e */ /* 0x000fe200000000ff */
[----:B------:R-:W1:Y:S01]  /*4e80*/  SHFL.IDX PT, R21, R24, RZ, 0x1f ;  /* 0x00001fff18157589 */ /* 0x000e6200000e0000 */
        /* <DEDUP_REMOVED lines=11> */
[----:B------:R-:W-:Y:S01]  /*4f40*/  F2FP.F16.F32.PACK_AB R18, R213, R212 ;  /* 0x000000d4d512723e */ /* 0x000fe200000000ff */
[C---:B------:R-:W-:Y:S01]  /*4f50*/  IMAD.SHL.U32 R0, R5.reuse, 0x40, RZ ;  /* 0x0000004005007824 */ /* 0x040fe200078e00ff */
[----:B------:R-:W-:Y:S01]  /*4f60*/  BAR.SYNC.DEFER_BLOCKING 0x1, 0x100 ;  /* 0x0044000000007b1d */ /* 0x000fe20000010000 */
[----:B------:R-:W-:Y:S01]  /*4f70*/  IMAD R3, R24, 0x400, R3 ;  /* 0x0000040018037824 */ /* 0x000fe200078e0203 */
[----:B------:R-:W-:Y:S01]  /*4f80*/  R2P PR, R5, 0x6 ;  /* 0x0000000605007804 */ /* 0x000fe20000000000 */
[----:B------:R-:W-:Y:S01]  /*4f90*/  IMAD.MOV.U32 R5, RZ, RZ, 0x40 ;  /* 0x00000040ff057424 */ /* 0x000fe200078e00ff */
[----:B------:R-:W-:Y:S02]  /*4fa0*/  LOP3.LUT R0, R0, 0x1c0, RZ, 0xc0, !PT ;  /* 0x000001c000007812 */ /* 0x000fe400078ec0ff */
[----:B------:R-:W-:Y:S02]  /*4fb0*/  F2FP.F16.F32.PACK_AB R19, R22, R19 ;  /* 0x000000131613723e */ /* 0x000fe400000000ff */
[----:B------:R-:W-:-:S02]  /*4fc0*/  SEL R5, R5, 0xffffffc0, !P2 ;  /* 0xffffffc005057807 */ /* 0x000fc40005000000 */
[----:B-1----:R-:W-:Y:S01]  /*4fd0*/  ISETP.NE.AND P0, PT, R21, 0x7, PT ;  /* 0x000000071500780c */ /* 0x002fe20003f05270 */
[----:B---3--:R-:W-:-:S05]  /*4fe0*/  IMAD.SHL.U32 R7, R20, 0x8, RZ ;  /* 0x0000000814077824 */ /* 0x008fca00078e00ff */
[----:B------:R-:W-:Y:S02]  /*4ff0*/  LOP3.LUT R7, R0, 0x8, R7, 0xf8, !PT ;  /* 0x0000000800077812 */ /* 0x000fe400078ef807 */
[----:B------:R-:W-:-:S04]  /*5000*/  SHF.R.U32.HI R0, RZ, 0x3, R0 ;  /* 0x00000003ff007819 */ /* 0x000fc80000011600 */
[----:B------:R-:W-:Y:S02]  /*5010*/  LOP3.LUT R0, R7, R0, RZ, 0x3c, !PT ;  /* 0x0000000007007212 */ /* 0x000fe400078e3cff */
[----:B------:R-:W-:-:S03]  /*5020*/  F2FP.F16.F32.PACK_AB R7, R191, R190 ;  /* 0x000000bebf07723e */ /* 0x000fc600000000ff */
[----:B------:R-:W-:Y:S02]  /*5030*/  IMAD.IADD R0, R0, 0x1, R3 ;  /* 0x0000000100007824 */ /* 0x000fe400078e0203 */
[----:B------:R-:W-:Y:S02]  /*5040*/  IMAD.MOV.U32 R3, RZ, RZ, 0x20 ;  /* 0x00000020ff037424 */ /* 0x000fe400078e00ff */
[----:B------:R-:W-:-:S03]  /*5050*/  IMAD R0, R0, 0x2, R225 ;  /* 0x0000000200007824 */ /* 0x000fc600078e02e1 */
[----:B------:R-:W-:Y:S02]  /*5060*/  SEL R3, R3, 0xffffffe0, !P1 ;  /* 0xffffffe003037807 */ /* 0x000fe40004800000 */
[--C-:B------:R-:W-:Y:S01]  /*5070*/  IADD3 R20, R5, 0x4000, R0.reuse ;  /* 0x0000400005147810 */ /* 0x100fe20007ffe000 */
[----:B------:R1:W-:Y:S01]  /*5080*/  STSM.16.M88.4 [R0+0x4000], R152 ;  /* 0x0040009800007844 */ /* 0x0003e20000000200 */
[----:B------:R-:W-:Y:S02]  /*5090*/  IADD3 R2, R3, 0x4000, R0 ;  /* 0x0000400003027810 */ /* 0x000fe40007ffe000 */
[----:B------:R-:W-:Y:S01]  /*50a0*/  F2FP.F16.F32.PACK_AB R5, R187, R186 ;  /* 0x000000babb05723e */ /* 0x000fe200000000ff */
[----:B------:R-:W-:Y:S02]  /*50b0*/  IMAD.IADD R3, R3, 0x1, R20 ;  /* 0x0000000103037824 */ /* 0x000fe400078e0214 */
[----:B------:R1:W-:Y:S04]  /*50c0*/  STSM.16.M88.4 [R2], R160 ;  /* 0x000000a002007844 */ /* 0x0003e80000000200 */
[----:B------:R1:W-:Y:S04]  /*50d0*/  STSM.16.M88.4 [R20], R168 ;  /* 0x000000a814007844 */ /* 0x0003e80000000200 */
        /* <DEDUP_REMOVED lines=33> */
.L_x_3713:
[----:B------:R-:W-:Y:S05]  /*52f0*/  BSYNC B0 ;  /* 0x0000000000007941 */ /* 0x000fea0003800000 */
.L_x_3712:
[----:B------:R-:W-:-:S04]  /*5300*/  DEPBAR.LE SB0, 0x0 ;  /* 0x000080000000791a */ /* 0x000fc80000000000 */
[----:B------:R-:W-:Y:S05]  /*5310*/  BRA `(.L_x_3688) ;  /* 0x00000024000c7947 */ /* 0x000fea0003800000 */
.L_x_3686:
        /* <DEDUP_REMOVED lines=51> */
.L_x_3728:
        /* <DEDUP_REMOVED lines=21> */
.L_x_3717:
[----:B------:R-:W-:Y:S05]  /*57a0*/  BSYNC B0 ;  /* 0x0000000000007941 */ /* 0x000fea0003800000 */
.L_x_3716:
        /* <DEDUP_REMOVED lines=13> */
.L_x_3719:
[----:B------:R-:W-:Y:S05]  /*5880*/  BSYNC B0 ;  /* 0x0000000000007941 */ /* 0x000fea0003800000 */
.L_x_3718:
[----:B------:R-:W-:Y:S06]  /*5890*/  BAR.ARV 0xa, 0xa0 ;  /* 0x0282800000007b1d */ /* 0x000fec0000002000 */
[----:B------:R-:W-:Y:S04]  /*58a0*/  BSSY B0, `(.L_x_3720) ;  /* 0x0000003000007945 */ /* 0x000fe80003800000 */
[----:B------:R-:W-:Y:S05]  /*58b0*/  @!P0 BRA `(.L_x_3721) ;  /* 0x0000000000048947 */ /* 0x000fea0003800000 */
[----:B------:R-:W-:-:S04]  /*58c0*/  DEPBAR.LE SB0, 0x0 ;  /* 0x000080000000791a */ /* 0x000fc80000000000 */
.L_x_3721:
[----:B------:R-:W-:Y:S05]  /*58d0*/  BSYNC B0 ;  /* 0x0000000000007941 */ /* 0x000fea0003800000 */
.L_x_3720:
        /* <DEDUP_REMOVED lines=13> */
.L_x_3723:
[----:B------:R-:W-:Y:S05]  /*59b0*/  BSYNC B0 ;  /* 0x0000000000007941 */ /* 0x000fea0003800000 */
.L_x_3722:
        /* <DEDUP_REMOVED lines=13> */
.L_x_3725:
[----:B------:R-:W-:Y:S05]  /*5a90*/  BSYNC B0 ;  /* 0x0000000000007941 */ /* 0x000fea0003800000 */
.L_x_3724:
[----:B------:R-:W-:Y:S01]  /*5aa0*/  VIADD R0, R0, 0xfffffffe ;  /* 0xfffffffe00007836 */ /* 0x000fe20000000000 */
[----:B------:R-:W-:Y:S06]  /*5ab0*/  BAR.ARV 0xa, 0xa0 ;  /* 0x0282800000007b1d */ /* 0x000fec0000002000 */
[----:B------:R-:W-:Y:S01]  /*5ac0*/  BSSY B0, `(.L_x_3726) ;  /* 0x0000004000007945 */ /* 0x000fe20003800000 */
[----:B------:R-:W-:-:S03]  /*5ad0*/  ISETP.NE.AND P1, PT, R0, RZ, PT ;  /* 0x000000ff0000720c */ /* 0x000fc60003f25270 */
[----:B------:R-:W-:Y:S10]  /*5ae0*/  @!P0 BRA `(.L_x_3727) ;  /* 0x0000000000048947 */ /* 0x000ff40003800000 */
[----:B------:R-:W-:-:S04]  /*5af0*/  DEPBAR.LE SB0, 0x0 ;  /* 0x000080000000791a */ /* 0x000fc80000000000 */
.L_x_3727:
[----:B------:R-:W-:Y:S05]  /*5b00*/  BSYNC B0 ;  /* 0x0000000000007941 */ /* 0x000fea0003800000 */
.L_x_3726:
[----:B------:R-:W-:Y:S06]  /*5b10*/  BAR.ARV 0xb, 0xa0 ;  /* 0x02c2800000007b1d */ /* 0x000fec0000002000 */
[----:B------:R-:W-:Y:S02]  /*5b20*/  UIADD3 UR5, UR5, 0x2, URZ ;  /* 0x0000000205057890 */ /* 0x000fe4000fffe03f */
[----:B------:R-:W-:Y:S01]  /*5b30*/  UIADD3 UR4, UR4, 0x1, URZ ;  /* 0x0000000104047890 */ /* 0x000fe2000fffe03f */
[----:B------:R-:W-:Y:S11]  /*5b40*/  @P1 BRA `(.L_x_3728) ;  /* 0xfffffff800c01947 */ /* 0x000ff6000383ffff */
[----:B------:R-:W-:-:S12]  /*5b50*/  USHF.L.U32 UR5, UR5, 0xd, URZ ;  /* 0x0000000d05057899 */ /* 0x000fd8000800063f */
.L_x_3715:
        /* <DEDUP_REMOVED lines=19> */
.L_x_3730:
[----:B------:R-:W-:Y:S05]  /*5c90*/  BSYNC B0 ;  /* 0x0000000000007941 */ /* 0x000fea0003800000 */
.L_x_3729:
        /* <DEDUP_REMOVED lines=19> */
.L_x_3732:
[----:B------:R-:W-:Y:S05]  /*5dd0*/  BSYNC B0 ;  /* 0x0000000000007941 */ /* 0x000fea0003800000 */
.L_x_3731:
[----:B------:R-:W-:Y:S06]  /*5de0*/  BAR.ARV 0xa, 0xa0 ;  /* 0x0282800000007b1d */ /* 0x000fec0000002000 */
[----:B------:R-:W-:Y:S04]  /*5df0*/  BSSY B0, `(.L_x_3733) ;  /* 0x0000003000007945 */ /* 0x000fe80003800000 */
[----:B------:R-:W-:Y:S05]  /*5e00*/  @!P0 BRA `(.L_x_3734) ;  /* 0x0000000000048947 */ /* 0x000fea0003800000 */
[----:B------:R-:W-:-:S04]  /*5e10*/  DEPBAR.LE SB0, 0x0 ;  /* 0x000080000000791a */ /* 0x000fc80000000000 */
.L_x_3734:
[----:B------:R-:W-:Y:S05]  /*5e20*/  BSYNC B0 ;  /* 0x0000000000007941 */ /* 0x000fea0003800000 */
.L_x_3733:
[----:B------:R-:W-:Y:S06]  /*5e30*/  BAR.ARV 0xb, 0xa0 ;  /* 0x02c2800000007b1d */ /* 0x000fec0000002000 */
[----:B------:R-:W-:Y:S05]  /*5e40*/  BRA `(.L_x_3688) ;  /* 0x0000001800407947 */ /* 0x000fea0003800000 */
.L_x_3714:
        /* <DEDUP_REMOVED lines=28> */
[----:B------:R-:W-:-:S03]  /*6010*/  LEA R4, P0, R2, R4, 0x2 ;  /* 0x0000000402047211 */ /* 0x000fc600078010ff */
[----:B------:R-:W-:Y:S01]  /*6020*/  IMAD.IADD R0, R3, 0x1, R11 ;  /* 0x0000000103007824 */ /* 0x000fe200078e020b */
[----:B------:R-:W-:-:S04]  /*6030*/  R2UR UR4, R4 ;  /* 0x00000000040472ca */ /* 0x000fc800000e0000 */
        /* <DEDUP_REMOVED lines=17> */
[----:B-1----:R-:W-:Y:S01]  /*6150*/  LEA R11, R0, R11, 0x18 ;  /* 0x0000000b000b7211 */ /* 0x002fe200078ec0ff */
[----:B------:R-:W-:Y:S01]  /*6160*/  IMAD.MOV.U32 R0, RZ, RZ, 0x1 ;  /* 0x00000001ff007424 */ /* 0x000fe200078e00ff */
[----:B--2---:R-:W-:-:S04]  /*6170*/  LOP3.LUT R8, R8, 0x7f, RZ, 0xc0, !PT ;  /* 0x0000007f08087812 */ /* 0x004fc800078ec0ff */
[----:B------:R-:W-:Y:S02]  /*6180*/  SHF.L.U32 R0, R0, 0x1f, RZ ;  /* 0x0000001f00007819 */ /* 0x000fe400000006ff */
[----:B------:R-:W-:Y:S02]  /*6190*/  ISETP.NE.AND P0, PT, R8, RZ, PT ;  /* 0x000000ff0800720c */ /* 0x000fe40003f05270 */
[----:B------:R-:W1:Y:S02]  /*61a0*/  SYNCS.PHASECHK.TRANS64.TRYWAIT P1, [R11+URZ+0x30c20], R0 ;  /* 0x030c20000b0075a7 */ /* 0x000e64000802017f */
[----:B-1-3--:R-:W-:Y:S09]  /*61b0*/  @!P1 BRA `(.L_x_3737) ;  /* 0x0000001400c49947 */ /* 0x00aff20003800000 */
.L_x_3765:
[----:B------:R-:W-:Y:S02]  /*61c0*/  IMAD.IADD R10, R7, 0x1, R3 ;  /* 0x00000001070a7824 */ /* 0x000fe400078e0203 */
[----:B------:R-:W-:Y:S02]  /*61d0*/  IMAD.SHL.U32 R2, R2, 0x80, RZ ;  /* 0x0000008002027824 */ /* 0x000fe400078e00ff */
        /* <DEDUP_REMOVED lines=8> */
.L_x_3738:
        /* <DEDUP_REMOVED lines=29> */
[----:B------:R-:W-:Y:S01]  /*6430*/  R2UR UR34, R0 ;  /* 0x00000000002272ca */ /* 0x000fe200000e0000 */
[----:B------:R-:W-:Y:S02]  /*6440*/  IMAD.MOV.U32 R0, RZ, RZ, R5 ;  /* 0x000000ffff007224 */ /* 0x000fe400078e0005 */
[----:B------:R-:W-:Y:S02]  /*6450*/  IMAD.MOV.U32 R5, RZ, RZ, RZ ;  /* 0x000000ffff057224 */ /* 0x000fe400078e00ff */
[----:B------:R-:W-:-:S05]  /*6460*/  IMAD.X R2, RZ, RZ, R0, P1 ;  /* 0x000000ffff027224 */ /* 0x000fca00008e0600 */
[----:B------:R-:W-:Y:S01]  /*6470*/  R2UR UR33, R2 ;  /* 0x00000000022172ca */ /* 0x000fe200000e0000 */
[----:B------:R-:W-:-:S05]  /*6480*/  IMAD.X R2, RZ, RZ, R0, P2 ;  /* 0x000000ffff027224 */ /* 0x000fca00010e0600 */
        /* <DEDUP_REMOVED lines=16> */
[----:B------:R-:W-:Y:S02]  /*6590*/  IMAD.MOV.U32 R20, RZ, RZ, RZ ;  /* 0x000000ffff147224 */ /* 0x000fe400078e00ff */
[----:B------:R-:W-:Y:S01]  /*65a0*/  IMAD.MOV.U32 R15, RZ, RZ, RZ ;  /* 0x000000ffff0f7224 */ /* 0x000fe200078e00ff */
        /* <DEDUP_REMOVED lines=8> */
[----:B------:R-:W-:Y:S02]  /*6630*/  IMAD.IADD R18, R4, 0x1, -R19 ;  /* 0x0000000104127824 */ /* 0x000fe400078e0a13 */
[----:B------:R-:W-:Y:S02]  /*6640*/  IMAD.MOV.U32 R9, RZ, RZ, 0x1 ;  /* 0x00000001ff097424 */ /* 0x000fe400078e00ff */
[----:B------:R-:W-:-:S07]  /*6650*/  IMAD.MOV.U32 R15, RZ, RZ, RZ ;  /* 0x000000ffff0f7224 */ /* 0x000fce00078e00ff */
.L_x_3749:
[----:B------:R-:W-:-:S04]  /*6660*/  SHF.L.U32 R21, R9, 0x1f, RZ ;  /* 0x0000001f09157819 */ /* 0x000fc800000006ff */
[----:B-1----:R-:W1:Y:S02]  /*6670*/  SYNCS.PHASECHK.TRANS64.TRYWAIT P1, [R11+URZ+0x30c40], R21 ;  /* 0x030c40150b0075a7 */ /* 0x002e64000802017f */
[----:B-12---:R-:W-:Y:S05]  /*6680*/  @!P1 BRA `(.L_x_3741) ;  /* 0x0000001000a49947 */ /* 0x006fea0003800000 */
.L_x_3766:
[----:B------:R-:W-:Y:S05]  /*6690*/  @P0 BRA `(.L_x_3742) ;  /* 0x0000000000140947 */ /* 0x000fea0003800000 */
[----:B------:R-:W-:Y:S01]  /*66a0*/  ISETP.NE.AND P1, PT, R14, RZ, PT ;  /* 0x000000ff0e00720c */ /* 0x000fe20003f25270 */
[----:B------:R-:W-:-:S04]  /*66b0*/  IMAD.MOV.U32 R0, RZ, RZ, 0x4200 ;  /* 0x00004200ff007424 */ /* 0x000fc800078e00ff */
[----:B------:R2:W-:Y:S08]  /*66c0*/  SYNCS.ARRIVE.TRANS64 RZ, [R11+URZ+0x30c30], R0 ;  /* 0x030c30000bff79a7 */ /* 0x0005f0000800003f */
[----:B------:R-:W-:Y:S05]  /*66d0*/  @!P1 BRA `(.L_x_3742) ;  /* 0x0000000000049947 */ /* 0x000fea0003800000 */
[----:B------:R-:W-:Y:S01]  /*66e0*/  BPT.TRAP 0x1 ;  /* 0x000000040000795c */ /* 0x000fe20000300000 */
.L_x_3742:
        /* <DEDUP_REMOVED lines=22> */
[----:B------:R-:W-:-:S03]  /*6850*/  R2UR UR10, R4 ;  /* 0x00000000040a72ca */ /* 0x000fc600000e0000 */
[----:B------:R-:W-:-:S05]  /*6860*/  IMAD.X R5, RZ, RZ, R0, P1 ;  /* 0x000000ffff057224 */ /* 0x000fca00008e0600 */
[----:B------:R-:W-:-:S13]  /*6870*/  R2UR UR11, R5 ;  /* 0x00000000050b72ca */ /* 0x000fda00000e0000 */
[----:B------:R2:W-:Y:S01]  /*6880*/  UTMALDG.4D [UR16], [UR10], desc[UR14] ;  /* 0x00000e100a0075b4 */ /* 0x0005e20008019000 */
[----:B------:R2:W-:Y:S01]  /*6890*/  UBLKCP.S.G [UR6], [UR8], UR13 ;  /* 0x00000006080073ba */ /* 0x0005e2000800020d */
[----:B------:R-:W3:Y:S02]  /*68a0*/  SYNCS.PHASECHK.TRANS64.TRYWAIT P1, [R11+URZ+0x30c28], R21 ;  /* 0x030c28150b0075a7 */ /* 0x000ee4000802017f */
[----:B--23--:R-:W-:Y:S05]  /*68b0*/  @!P1 BRA `(.L_x_3743) ;  /* 0x00000010002c9947 */ /* 0x00cfea0003800000 */
.L_x_3767:
[----:B------:R-:W-:Y:S05]  /*68c0*/  @P0 BRA `(.L_x_3744) ;  /* 0x0000000000140947 */ /* 0x000fea0003800000 */
[----:B------:R-:W-:Y:S01]  /*68d0*/  ISETP.NE.AND P1, PT, R14, RZ, PT ;  /* 0x000000ff0e00720c */ /* 0x000fe20003f25270 */
[----:B------:R-:W-:-:S04]  /*68e0*/  IMAD.MOV.U32 R2, RZ, RZ, 0x4200 ;  /* 0x00004200ff027424 */ /* 0x000fc800078e00ff */
[----:B------:R3:W-:Y:S08]  /*68f0*/  SYNCS.ARRIVE.TRANS64 RZ, [R11+URZ+0x30c18], R2 ;  /* 0x030c18020bff79a7 */ /* 0x0007f0000800003f */
[----:B------:R-:W-:Y:S05]  /*6900*/  @!P1 BRA `(.L_x_3744) ;  /* 0x0000000000049947 */ /* 0x000fea0003800000 */
[----:B------:R-:W-:Y:S01]  /*6910*/  BPT.TRAP 0x1 ;  /* 0x000000040000795c */ /* 0x000fe20000300000 */
.L_x_3744:
[----:B------:R-:W-:Y:S01]  /*6920*/  VIADD R17, R17, 0x80 ;  /* 0x0000008011117836 */ /* 0x000fe20000000000 */
[----:B------:R-:W-:Y:S01]  /*6930*/  R2UR UR17, R11 ;  /* 0x000000000b1172ca */ /* 0x000fe200000e0000 */
[----:B------:R-:W-:Y:S01]  /*6940*/  UMOV UR14, 0x0 ;  /* 0x00000000000e7882 */ /* 0x000fe20000000000 */
[----:B---3--:R-:W-:Y:S01]  /*6950*/  IADD3 R2, P1, R8, 0xf0, RZ ;  /* 0x000000f008027810 */ /* 0x008fe20007f3e0ff */
[----:B------:R-:W-:Y:S01]  /*6960*/  UMOV UR15, 0x14f00000 ;  /* 0x14f00000000f7882 */ /* 0x000fe20000000000 */
[----:B------:R-:W-:Y:S01]  /*6970*/  R2UR UR19, R17 ;  /* 0x00000000111372ca */ /* 0x000fe200000e0000 */
[----:B------:R-:W-:Y:S01]  /*6980*/  UMOV UR18, URZ ;  /* 0x0000003f00127c82 */ /* 0x000fe20008000000 */
[----:B------:R-:W-:Y:S01]  /*6990*/  R2UR UR10, R2 ;  /* 0x00000000020a72ca */ /* 0x000fe200000e0000 */
[----:B------:R-:W-:Y:S01]  /*69a0*/  IMAD.X R3, RZ, RZ, R0, P1 ;  /* 0x000000ffff037224 */ /* 0x000fe200008e0600 */
[----:B------:R-:W-:-:S04]  /*69b0*/  UMOV UR13, 0x20 ;  /* 0x00000020000d7882 */ /* 0x000fc80000000000 */
        /* <DEDUP_REMOVED lines=10> */
.L_x_3768:
        /* <DEDUP_REMOVED lines=9> */
.L_x_3746:
        /* <DEDUP_REMOVED lines=24> */
.L_x_3770:
[----:B------:R-:W-:Y:S05]  /*6c70*/  @P0 BRA `(.L_x_3748) ;  /* 0x0000000000140947 */ /* 0x000fea0003800000 */
[----:B------:R-:W-:Y:S01]  /*6c80*/  ISETP.NE.AND P1, PT, R14, RZ, PT ;  /* 0x000000ff0e00720c */ /* 0x000fe20003f25270 */
[----:B-1----:R-:W-:-:S04]  /*6c90*/  IMAD.MOV.U32 R4, RZ, RZ, 0x4200 ;  /* 0x00004200ff047424 */ /* 0x002fc800078e00ff */
[----:B------:R2:W-:Y:S08]  /*6ca0*/  SYNCS.ARRIVE.TRANS64 RZ, [R11+URZ+0x30c10], R4 ;  /* 0x030c10040bff79a7 */ /* 0x0005f0000800003f */
[----:B------:R-:W-:Y:S05]  /*6cb0*/  @!P1 BRA `(.L_x_3748) ;  /* 0x0000000000049947 */ /* 0x000fea0003800000 */
[----:B------:R-:W-:Y:S01]  /*6cc0*/  BPT.TRAP 0x1 ;  /* 0x000000040000795c */ /* 0x000fe20000300000 */
.L_x_3748:
        /* <DEDUP_REMOVED lines=21> */
[----:B------:R-:W-:-:S07]  /*6e20*/  IMAD.U32 R5, RZ, RZ, UR19 ;  /* 0x00000013ff057e24 */ /* 0x000fce000f8e00ff */
.L_x_3740:
[----:B------:R-:W-:-:S13]  /*6e30*/  ISETP.NE.AND P1, PT, R19, RZ, PT ;  /* 0x000000ff1300720c */ /* 0x000fda0003f25270 */
[----:B------:R-:W-:Y:S05]  /*6e40*/  @!P1 BRA `(.L_x_3739) ;  /* 0x0000000000f09947 */ /* 0x000fea0003800000 */
[----:B------:R-:W-:-:S04]  /*6e50*/  SHF.L.U32 R12, R9, 0x1f, RZ ;  /* 0x0000001f090c7819 */ /* 0x000fc800000006ff */
[----:B------:R-:W3:Y:S02]  /*6e60*/  SYNCS.PHASECHK.TRANS64.TRYWAIT P1, [R11+URZ+0x30c40], R12 ;  /* 0x030c400c0b0075a7 */ /* 0x000ee4000802017f */
[----:B---3--:R-:W-:Y:S05]  /*6e70*/  @!P1 BRA `(.L_x_3750) ;  /* 0x0000000800fc9947 */ /* 0x008fea0003800000 */
.L_x_3771:
[----:B------:R-:W-:Y:S05]  /*6e80*/  @P0 BRA `(.L_x_3751) ;  /* 0x0000000000140947 */ /* 0x000fea0003800000 */
[----:B------:R-:W-:Y:S01]  /*6e90*/  ISETP.NE.AND P1, PT, R14, RZ, PT ;  /* 0x000000ff0e00720c */ /* 0x000fe20003f25270 */
[----:B-12---:R-:W-:-:S04]  /*6ea0*/  IMAD.MOV.U32 R4, RZ, RZ, 0x4200 ;  /* 0x00004200ff047424 */ /* 0x006fc800078e00ff */
[----:B------:R4:W-:Y:S08]  /*6eb0*/  SYNCS.ARRIVE.TRANS64 RZ, [R11+URZ+0x30c30], R4 ;  /* 0x030c30040bff79a7 */ /* 0x0009f0000800003f */
[----:B------:R-:W-:Y:S05]  /*6ec0*/  @!P1 BRA `(.L_x_3751) ;  /* 0x0000000000049947 */ /* 0x000fea0003800000 */
[----:B------:R-:W-:Y:S01]  /*6ed0*/  BPT.TRAP 0x1 ;  /* 0x000000040000795c */ /* 0x000fe20000300000 */
.L_x_3751:
        /* <DEDUP_REMOVED lines=26> */
.L_x_3772:
[----:B------:R-:W-:Y:S05]  /*7080*/  @P0 BRA `(.L_x_3753) ;  /* 0x0000000000140947 */ /* 0x000fea0003800000 */
[----:B------:R-:W-:Y:S01]  /*7090*/  ISETP.NE.AND P0, PT, R14, RZ, PT ;  /* 0x000000ff0e00720c */ /* 0x000fe20003f05270 */
[----:B------:R-:W-:-:S04]  /*70a0*/  IMAD.MOV.U32 R4, RZ, RZ, 0x4200 ;  /* 0x00004200ff047424 */ /* 0x000fc800078e00ff */
[----:B------:R2:W-:Y:S08]  /*70b0*/  SYNCS.ARRIVE.TRANS64 RZ, [R11+URZ+0x30c18], R4 ;  /* 0x030c18040bff79a7 */ /* 0x0005f0000800003f */
[----:B------:R-:W-:Y:S05]  /*70c0*/  @!P0 BRA `(.L_x_3753) ;  /* 0x0000000000048947 */ /* 0x000fea0003800000 */
[----:B------:R-:W-:Y:S01]  /*70d0*/  BPT.TRAP 0x1 ;  /* 0x000000040000795c */ /* 0x000fe20000300000 */
.L_x_3753:
        /* <DEDUP_REMOVED lines=19> */
.L_x_3739:
[----:B------:R-:W4:Y:S01]  /*7210*/  S2R R2, SR_TID.X ;  /* 0x0000000000027919 */ /* 0x000f220000002100 */
[----:B------:R-:W-:Y:S01]  /*7220*/  IMAD R13, R20, 0x8, R11 ;  /* 0x00000008140d7824 */ /* 0x000fe200078e020b */
[----:B----4-:R-:W-:Y:S02]  /*7230*/  LOP3.LUT R3, R2, 0x7f, RZ, 0xc0, !PT ;  /* 0x0000007f02037812 */ /* 0x010fe400078ec0ff */
[----:B------:R-:W-:Y:S02]  /*7240*/  SHF.L.U32 R2, R9, 0x1f, RZ ;  /* 0x0000001f09027819 */ /* 0x000fe400000006ff */
[----:B------:R-:W-:Y:S02]  /*7250*/  ISETP.NE.AND P1, PT, R3, RZ, PT ;  /* 0x000000ff0300720c */ /* 0x000fe40003f25270 */
[----:B------:R-:W4:Y:S02]  /*7260*/  SYNCS.PHASECHK.TRANS64.TRYWAIT P0, [R13+URZ+0x30c40], R2 ;  /* 0x030c40020d0075a7 */ /* 0x000f24000800017f */
[----:B----4-:R-:W-:Y:S09]  /*7270*/  @!P0 BRA `(.L_x_3754) ;  /* 0x0000000800248947 */ /* 0x010ff20003800000 */
.L_x_3773:
[----:B------:R-:W-:Y:S05]  /*7280*/  @P1 BRA `(.L_x_3755) ;  /* 0x0000000000181947 */ /* 0x000fea0003800000 */
[----:B------:R-:W5:Y:S01]  /*7290*/  S2R R3, SR_TID.X ;  /* 0x0000000000037919 */ /* 0x000f620000002100 */
[----:B----4-:R-:W-:-:S04]  /*72a0*/  IMAD.MOV.U32 R2, RZ, RZ, 0x4200 ;  /* 0x00004200ff027424 */ /* 0x010fc800078e00ff */
[----:B------:R4:W-:Y:S01]  /*72b0*/  SYNCS.ARRIVE.TRANS64 RZ, [R13+URZ+0x30c30], R2 ;  /* 0x030c30020dff79a7 */ /* 0x0009e2000800003f */
[----:B-----5:R-:W-:-:S13]  /*72c0*/  LOP3.LUT P0, RZ, R3, 0x1f, RZ, 0xc0, !PT ;  /* 0x0000001f03ff7812 */ /* 0x020fda000780c0ff */
[----:B----4-:R-:W-:Y:S05]  /*72d0*/  @!P0 BRA `(.L_x_3755) ;  /* 0x0000000000048947 */ /* 0x010fea0003800000 */
[----:B--2---:R-:W-:Y:S01]  /*72e0*/  BPT.TRAP 0x1 ;  /* 0x000000040000795c */ /* 0x004fe20000300000 */
.L_x_3755:
[----:B----4-:R-:W4:Y:S01]  /*72f0*/  LDC.64 R2, c[0x0][0x728] ;  /* 0x0001ca00ff027b82 */ /* 0x010f220000000a00 */
[----:B------:R-:W-:Y:S01]  /*7300*/  IADD3 R6, P0, R5, R6, RZ ;  /* 0x0000000605067210 */ /* 0x000fe20007f1e0ff */
[C-C-:B-12---:R-:W-:Y:S01]  /*7310*/  IMAD R4, R20.reuse, 0x4000, R11.reuse ;  /* 0x0000400014047824 */ /* 0x146fe200078e020b */
[----:B------:R-:W-:Y:S01]  /*7320*/  R2UR UR17, R13 ;  /* 0x000000000d1172ca */ /* 0x000fe200000e0000 */
[----:B---3--:R-:W-:Y:S01]  /*7330*/  IMAD R11, R20, 0x200, R11 ;  /* 0x00000200140b7824 */ /* 0x008fe200078e020b */
[----:B------:R-:W-:Y:S01]  /*7340*/  LEA.HI.X.SX32 R10, R5, R10, 0x1, P0 ;  /* 0x0000000a050a7211 */ /* 0x000fe200000f0eff */
[----:B------:R-:W-:Y:S01]  /*7350*/  UMOV UR8, 0x0 ;  /* 0x0000000000087882 */ /* 0x000fe20000000000 */
[----:B------:R-:W-:Y:S01]  /*7360*/  R2UR UR16, R4 ;  /* 0x00000000041072ca */ /* 0x000fe200000e0000 */
[----:B------:R-:W-:Y:S01]  /*7370*/  UMOV UR9, 0x14f00000 ;  /* 0x14f0000000097882 */ /* 0x000fe20000000000 */
[----:B------:R-:W-:Y:S01]  /*7380*/  R2UR UR10, R11 ;  /* 0x000000000b0a72ca */ /* 0x000fe200000e0000 */
[----:B------:R-:W-:Y:S01]  /*7390*/  UMOV UR18, URZ ;  /* 0x0000003f00127c82 */ /* 0x000fe20008000000 */
[----:B------:R-:W-:Y:S01]  /*73a0*/  R2UR UR19, R5 ;  /* 0x00000000051372ca */ /* 0x000fe200000e0000 */
[----:B------:R-:W-:-:S04]  /*73b0*/  UMOV UR13, 0x20 ;  /* 0x00000020000d7882 */ /* 0x000fc80000000000 */
[----:B------:R-:W-:-:S04]  /*73c0*/  UIADD3 UR17, UR17, 0x30c30, URZ ;  /* 0x00030c3011117890 */ /* 0x000fc8000fffe03f */
[----:B------:R-:W-:Y:S02]  /*73d0*/  UIADD3 UR16, UR16, 0x18000, URZ ;  /* 0x0001800010107890 */ /* 0x000fe4000fffe03f */
[----:B------:R-:W-:Y:S01]  /*73e0*/  UIADD3 UR10, UR10, 0x20400, URZ ;  /* 0x000204000a0a7890 */ /* 0x000fe2000fffe03f */
[----:B----4-:R-:W-:Y:S01]  /*73f0*/  LEA R2, P0, R6, R2, 0x2 ;  /* 0x0000000206027211 */ /* 0x010fe200078010ff */
[----:B------:R-:W-:-:S03]  /*7400*/  UMOV UR11, UR17 ;  /* 0x00000011000b7c82 */ /* 0x000fc60008000000 */
[----:B------:R-:W-:Y:S02]  /*7410*/  LEA.HI.X R3, R6, R3, R10, 0x2, P0 ;  /* 0x0000000306037211 */ /* 0x000fe400000f140a */
[----:B------:R-:W-:Y:S02]  /*7420*/  IADD3 R8, P0, R8, 0x1f0, RZ ;  /* 0x000001f008087810 */ /* 0x000fe40007f1e0ff */
[----:B------:R-:W-:Y:S02]  /*7430*/  R2UR UR14, R2 ;  /* 0x00000000020e72ca */ /* 0x000fe400000e0000 */
[----:B------:R-:W-:Y:S01]  /*7440*/  R2UR UR6, R8 ;  /* 0x00000000080672ca */ /* 0x000fe200000e0000 */
[----:B------:R-:W-:Y:S01]  /*7450*/  IMAD.X R0, RZ, RZ, R0, P0 ;  /* 0x000000ffff007224 */ /* 0x000fe200000e0600 */
[----:B------:R-:W-:-:S04]  /*7460*/  R2UR UR15, R3 ;  /* 0x00000000030f72ca */ /* 0x000fc800000e0000 */
[----:B------:R-:W-:Y:S01]  /*7470*/  R2UR UR7, R0 ;  /* 0x00000000000772ca */ /* 0x000fe200000e0000 */
[----:B------:R-:W-:-:S05]  /*7480*/  VIADD R0, R20, 0x1 ;  /* 0x0000000114007836 */ /* 0x000fca0000000000 */
[----:B------:R-:W-:-:S04]  /*7490*/  ISETP.NE.AND P0, PT, R0, 0x2, PT ;  /* 0x000000020000780c */ /* 0x000fc80003f05270 */
[----:B------:R-:W-:Y:S02]  /*74a0*/  SEL R2, RZ, 0x1, P0 ;  /* 0x00000001ff027807 */ /* 0x000fe40000000000 */
[----:B------:R-:W-:Y:S01]  /*74b0*/  SEL R0, R0, RZ, P0 ;  /* 0x000000ff00007207 */ /* 0x000fe20000000000 */
[----:B------:R1:W-:Y:S01]  /*74c0*/  UTMALDG.4D [UR16], [UR6], desc[UR8] ;  /* 0x00000810060075b4 */ /* 0x0003e20008019000 */
[----:B------:R-:W-:Y:S01]  /*74d0*/  LOP3.LUT R9, R9, R2, RZ, 0x3c, !PT ;  /* 0x0000000209097212 */ /* 0x000fe200078e3cff */
[----:B------:R1:W-:Y:S02]  /*74e0*/  UBLKCP.S.G [UR10], [UR14], UR13 ;  /* 0x0000000a0e0073ba */ /* 0x0003e4000800020d */
[----:B-1----:R-:W-:-:S04]  /*74f0*/  NOP ;  /* 0x0000000000007918 */ /* 0x002fc80000000000 */
.L_x_3736:
[----:B------:R-:W-:Y:S05]  /*7500*/  BSYNC B0 ;  /* 0x0000000000007941 */ /* 0x000fea0003800000 */
.L_x_3735:
[----:B------:R-:W-:-:S03]  /*7510*/  UMOV UR6, 0xffffffff ;  /* 0xffffffff00067882 */ /* 0x000fc60000000000 */
[----:B------:R-:W-:Y:S05]  /*7520*/  BRA.DIV UR6, `(.L_x_3756) ;  /* 0x00000006068c7947 */ /* 0x000fea000b800000 */
[----:B------:R-:W-:-:S13]  /*7530*/  ELECT P0, URZ, PT ;  /* 0x00000000003f782f */ /* 0x000fda0003800000 */
.L_x_3776:
[----:B------:R-:W-:Y:S05]  /*7540*/  @!P0 BRA `(.L_x_3688) ;  /* 0x0000000000808947 */ /* 0x000fea0003800000 */
[----:B------:R-:W-:-:S04]  /*7550*/  LOP3.LUT R16, R16, 0x2, RZ, 0xfc, !PT ;  /* 0x0000000210107812 */ /* 0x000fc800078efcff */
[----:B------:R-:W-:-:S13]  /*7560*/  ISETP.NE.AND P0, PT, R16, 0x3, PT ;  /* 0x000000031000780c */ /* 0x000fda0003f05270 */
[----:B------:R-:W-:Y:S05]  /*7570*/  @!P0 BRA `(.L_x_3757) ;  /* 0x0000000000048947 */ /* 0x000fea0003800000 */
[----:B------:R-:W-:Y:S01]  /*7580*/  BPT.TRAP 0x1 ;  /* 0x000000040000795c */ /* 0x000fe20000300000 */
.L_x_3757:
[----:B------:R-:W1:Y:S01]  /*7590*/  S2R R3, SR_CgaCtaId ;  /* 0x0000000000037919 */ /* 0x000e620000008800 */
[----:B------:R-:W-:Y:S02]  /*75a0*/  MOV R2, 0x400 ;  /* 0x0000040000027802 */ /* 0x000fe40000000f00 */
[----:B------:R-:W-:Y:S02]  /*75b0*/  SHF.L.U32 R5, R9, 0x1f, RZ ;  /* 0x0000001f09057819 */ /* 0x000fe400000006ff */
[----:B-1----:R-:W-:Y:S01]  /*75c0*/  LEA R7, R3, R2, 0x18 ;  /* 0x0000000203077211 */ /* 0x002fe200078ec0ff */
[----:B------:R-:W-:-:S04]  /*75d0*/  VIADD R2, R0, 0x1 ;  /* 0x0000000100027836 */ /* 0x000fc80000000000 */
[----:B------:R-:W-:Y:S01]  /*75e0*/  VIADD R3, R7, 0x30c20 ;  /* 0x00030c2007037836 */ /* 0x000fe20000000000 */
        /* <DEDUP_REMOVED lines=9> */
.L_x_3777:
[----:B------:R-:W2:Y:S02]  /*7680*/  SYNCS.PHASECHK.TRANS64.TRYWAIT P1, [R3+URZ], R2 ;  /* 0x00000002030075a7 */ /* 0x000ea4000802017f */
[----:B--2---:R-:W-:Y:S05]  /*7690*/  @!P1 BRA `(.L_x_3759) ;  /* 0x0000000400689947 */ /* 0x004fea0003800000 */
.L_x_3778:
[----:B------:R-:W-:Y:S05]  /*76a0*/  @!P0 BRA `(.L_x_3760) ;  /* 0x0000000000048947 */ /* 0x000fea0003800000 */
[----:B------:R-:W-:Y:S01]  /*76b0*/  BPT.TRAP 0x1 ;  /* 0x000000040000795c */ /* 0x000fe20000300000 */
.L_x_3760:
[----:B--2---:R-:W-:-:S04]  /*76c0*/  VIADD R3, R7, 0x30c40 ;  /* 0x00030c4007037836 */ /* 0x004fc80000000000 */
[----:B------:R-:W-:-:S04]  /*76d0*/  IMAD R0, R0, 0x8, R3 ;  /* 0x0000000800007824 */ /* 0x000fc800078e0203 */
[----:B------:R-:W2:Y:S02]  /*76e0*/  SYNCS.PHASECHK.TRANS64.TRYWAIT P0, [R0+URZ], R5 ;  /* 0x00000005000075a7 */ /* 0x000ea4000800017f */
[----:B--2---:R-:W-:Y:S05]  /*76f0*/  @!P0 BRA `(.L_x_3761) ;  /* 0x0000000400648947 */ /* 0x004fea0003800000 */
.L_x_3779:
[----:B------:R-:W-:-:S07]  /*7700*/  IMAD R3, R4, 0x8, R3 ;  /* 0x0000000804037824 */ /* 0x000fce00078e0203 */
.L_x_3762:
[----:B---3--:R3:W4:Y:S02]  /*7710*/  SYNCS.PHASECHK.TRANS64.TRYWAIT P0, [R3+URZ], R2 ;  /* 0x00000002030075a7 */ /* 0x008724000800017f */
[----:B----4-:R-:W-:Y:S05]  /*7720*/  @!P0 NANOSLEEP.SYNCS 0x989680 ;  /* 0x009896800000895d */ /* 0x010fea0003900000 */
[----:B------:R-:W4:Y:S02]  /*7730*/  @!P0 SYNCS.PHASECHK.TRANS64 P0, [R3+URZ], R2 ;  /* 0x00000002030085a7 */ /* 0x000f24000800007f */
[----:B----4-:R-:W-:Y:S05]  /*7740*/  @!P0 BRA `(.L_x_3762) ;  /* 0xfffffffc00f08947 */ /* 0x010fea000383ffff */
.L_x_3688:
[----:B------:R-:W-:Y:S05]  /*7750*/  BSYNC B6 ;  /* 0x0000000000067941 */ /* 0x000fea0003800000 */
.L_x_3685:
[----:B------:R-:W-:Y:S05]  /*7760*/  EXIT ;  /* 0x000000000000794d */ /* 0x000fea0003800000 */
.L_x_3693:
[----:B------:R-:W-:Y:S02]  /*7770*/  IMAD.MOV.U32 R12, RZ, RZ, RZ ;  /* 0x000000ffff0c7224 */ /* 0x000fe400078e00ff */
[----:B------:R-:W-:Y:S02]  /*7780*/  IMAD.MOV.U32 R11, RZ, RZ, 0x1f ;  /* 0x0000001fff0b7424 */ /* 0x000fe400078e00ff */
[----:B------:R-:W-:-:S07]  /*7790*/  IMAD.MOV.U32 R15, RZ, RZ, -0x1 ;  /* 0xffffffffff0f7424 */ /* 0x000fce00078e00ff */
[----:B------:R-:W-:Y:S05]  /*77a0*/  WARPSYNC.COLLECTIVE R15, `(.L_x_3763) ;  /* 0x000000000f087348 */ /* 0x000fea0003c00000 */
[----:B------:R1:W2:Y:S02]  /*77b0*/  SHFL.IDX P6, R14, R13, R12, R11 ;  /* 0x0000000c0d0e7389 */ /* 0x0002a400000c000b */
[----:B-12---:R-:W-:Y:S01]  /*77c0*/  ENDCOLLECTIVE ;  /* 0x000000000000791b */ /* 0x006fe20003800000 */
.L_x_3763:
[----:B------:R-:W-:Y:S05]  /*77d0*/  BRA `(.L_x_3764) ;  /* 0xffffff9000f07947 */ /* 0x000fea000383ffff */
.L_x_3695:
[----:B--2---:R2:W3:Y:S02]  /*77e0*/  SYNCS.PHASECHK.TRANS64.TRYWAIT P0, [R225+URZ+0x30c00], R6 ;  /* 0x030c0006e10075a7 */ /* 0x0044e4000800017f */
[----:B---3--:R-:W-:Y:S05]  /*77f0*/  @!P0 NANOSLEEP.SYNCS 0x989680 ;  /* 0x009896800000895d */ /* 0x008fea0003900000 */
[----:B------:R-:W3:Y:S02]  /*7800*/  @!P0 SYNCS.PHASECHK.TRANS64 P0, [R225+URZ+0x30c00], R6 ;  /* 0x030c0006e10085a7 */ /* 0x000ee4000800007f */
[----:B---3--:R-:W-:Y:S05]  /*7810*/  @!P0 BRA `(.L_x_3695) ;  /* 0xfffffffc00f08947 */ /* 0x008fea000383ffff */
[----:B------:R-:W-:Y:S05]  /*7820*/  BRA `(.L_x_3694) ;  /* 0xffffff9400147947 */ /* 0x000fea000383ffff */
.L_x_3700:
[----:B--2---:R2:W3:Y:S02]  /*7830*/  SYNCS.PHASECHK.TRANS64.TRYWAIT P1, [R9+URZ+0x30c10], R22 ;  /* 0x030c1016090075a7 */ /* 0x0044e4000802017f */
[----:B---3--:R-:W-:Y:S05]  /*7840*/  @!P1 NANOSLEEP.SYNCS 0x989680 ;  /* 0x009896800000995d */ /* 0x008fea0003900000 */
[----:B------:R-:W3:Y:S02]  /*7850*/  @!P1 SYNCS.PHASECHK.TRANS64 P1, [R9+URZ+0x30c10], R22 ;  /* 0x030c1016090095a7 */ /* 0x000ee4000802007f */
[----:B---3--:R-:W-:Y:S05]  /*7860*/  @!P1 BRA `(.L_x_3700) ;  /* 0xfffffffc00f09947 */ /* 0x008fea000383ffff */
[----:B------:R-:W-:Y:S05]  /*7870*/  BRA `(.L_x_3699) ;  /* 0xffffff9c00487947 */ /* 0x000fea000383ffff */
.L_x_3704:
[----:B------:R1:W1:Y:S02]  /*7880*/  SYNCS.PHASECHK.TRANS64.TRYWAIT P1, [R9+URZ+0x30c30], R22 ;  /* 0x030c3016090075a7 */ /* 0x000264000802017f */
[----:B-1----:R-:W-:Y:S05]  /*7890*/  @!P1 NANOSLEEP.SYNCS 0x989680 ;  /* 0x009896800000995d */ /* 0x002fea0003900000 */
[----:B------:R-:W1:Y:S02]  /*78a0*/  @!P1 SYNCS.PHASECHK.TRANS64 P1, [R9+URZ+0x30c30], R22 ;  /* 0x030c3016090095a7 */ /* 0x000e64000802007f */
[----:B-1----:R-:W-:Y:S05]  /*78b0*/  @!P1 BRA `(.L_x_3704) ;  /* 0xfffffffc00f09947 */ /* 0x002fea000383ffff */
[----:B------:R-:W-:Y:S05]  /*78c0*/  BRA `(.L_x_3703) ;  /* 0xffffffa000587947 */ /* 0x000fea000383ffff */
.L_x_3737:
[----:B-1----:R1:W2:Y:S02]  /*78d0*/  SYNCS.PHASECHK.TRANS64.TRYWAIT P1, [R11+URZ+0x30c20], R0 ;  /* 0x030c20000b0075a7 */ /* 0x0022a4000802017f */
[----:B--2---:R-:W-:Y:S05]  /*78e0*/  @!P1 NANOSLEEP.SYNCS 0x989680 ;  /* 0x009896800000995d */ /* 0x004fea0003900000 */
[----:B------:R-:W2:Y:S02]  /*78f0*/  @!P1 SYNCS.PHASECHK.TRANS64 P1, [R11+URZ+0x30c20], R0 ;  /* 0x030c20000b0095a7 */ /* 0x000ea4000802007f */
[----:B--2---:R-:W-:Y:S05]  /*7900*/  @!P1 BRA `(.L_x_3737) ;  /* 0xfffffffc00f09947 */ /* 0x004fea000383ffff */
[----:B------:R-:W-:Y:S05]  /*7910*/  BRA `(.L_x_3765) ;  /* 0xffffffe800287947 */ /* 0x000fea000383ffff */
.L_x_3741:
[----:B-1----:R1:W2:Y:S02]  /*7920*/  SYNCS.PHASECHK.TRANS64.TRYWAIT P1, [R11+URZ+0x30c40], R21 ;  /* 0x030c40150b0075a7 */ /* 0x0022a4000802017f */
[----:B--2---:R-:W-:Y:S05]  /*7930*/  @!P1 NANOSLEEP.SYNCS 0x989680 ;  /* 0x009896800000995d */ /* 0x004fea0003900000 */
[----:B------:R-:W2:Y:S02]  /*7940*/  @!P1 SYNCS.PHASECHK.TRANS64 P1, [R11+URZ+0x30c40], R21 ;  /* 0x030c40150b0095a7 */ /* 0x000ea4000802007f */
[----:B--2---:R-:W-:Y:S05]  /*7950*/  @!P1 BRA `(.L_x_3741) ;  /* 0xfffffffc00f09947 */ /* 0x004fea000383ffff */
[----:B------:R-:W-:Y:S05]  /*7960*/  BRA `(.L_x_3766) ;  /* 0xffffffec00487947 */ /* 0x000fea000383ffff */
.L_x_3743:
[----:B--2---:R2:W3:Y:S02]  /*7970*/  SYNCS.PHASECHK.TRANS64.TRYWAIT P1, [R11+URZ+0x30c28], R21 ;  /* 0x030c28150b0075a7 */ /* 0x0044e4000802017f */
[----:B---3--:R-:W-:Y:S05]  /*7980*/  @!P1 NANOSLEEP.SYNCS 0x989680 ;  /* 0x009896800000995d */ /* 0x008fea0003900000 */
[----:B------:R-:W3:Y:S02]  /*7990*/  @!P1 SYNCS.PHASECHK.TRANS64 P1, [R11+URZ+0x30c28], R21 ;  /* 0x030c28150b0095a7 */ /* 0x000ee4000802007f */
[----:B---3--:R-:W-:Y:S05]  /*79a0*/  @!P1 BRA `(.L_x_3743) ;  /* 0xfffffffc00f09947 */ /* 0x008fea000383ffff */
[----:B------:R-:W-:Y:S05]  /*79b0*/  BRA `(.L_x_3767) ;  /* 0xffffffec00c07947 */ /* 0x000fea000383ffff */
.L_x_3745:
[----:B---3--:R3:W4:Y:S02]  /*79c0*/  SYNCS.PHASECHK.TRANS64.TRYWAIT P1, [R11+URZ+0x30c48], R21 ;  /* 0x030c48150b0075a7 */ /* 0x008724000802017f */
[----:B----4-:R-:W-:Y:S05]  /*79d0*/  @!P1 NANOSLEEP.SYNCS 0x989680 ;  /* 0x009896800000995d */ /* 0x010fea0003900000 */
[----:B------:R-:W4:Y:S02]  /*79e0*/  @!P1 SYNCS.PHASECHK.TRANS64 P1, [R11+URZ+0x30c48], R21 ;  /* 0x030c48150b0095a7 */ /* 0x000f24000802007f */
[----:B----4-:R-:W-:Y:S05]  /*79f0*/  @!P1 BRA `(.L_x_3745) ;  /* 0xfffffffc00f09947 */ /* 0x010fea000383ffff */
[----:B------:R-:W-:Y:S05]  /*7a00*/  BRA `(.L_x_3768) ;  /* 0xfffffff000147947 */ /* 0x000fea000383ffff */
.L_x_3747:
[----:B------:R-:W-:-:S07]  /*7a10*/  SHF.L.U32 R4, R9, 0x1f, RZ ;  /* 0x0000001f09047819 */ /* 0x000fce00000006ff */
.L_x_3769:
[----:B-1----:R1:W2:Y:S02]  /*7a20*/  SYNCS.PHASECHK.TRANS64.TRYWAIT P1, [R11+URZ+0x30c20], R4 ;  /* 0x030c20040b0075a7 */ /* 0x0022a4000802017f */
[----:B--2---:R-:W-:Y:S05]  /*7a30*/  @!P1 NANOSLEEP.SYNCS 0x989680 ;  /* 0x009896800000995d */ /* 0x004fea0003900000 */
[----:B------:R-:W2:Y:S02]  /*7a40*/  @!P1 SYNCS.PHASECHK.TRANS64 P1, [R11+URZ+0x30c20], R4 ;  /* 0x030c20040b0095a7 */ /* 0x000ea4000802007f */
[----:B--2---:R-:W-:Y:S05]  /*7a50*/  @!P1 BRA `(.L_x_3769) ;  /* 0xfffffffc00f09947 */ /* 0x004fea000383ffff */
[----:B------:R-:W-:Y:S05]  /*7a60*/  BRA `(.L_x_3770) ;  /* 0xfffffff000807947 */ /* 0x000fea000383ffff */
.L_x_3750:
[----:B---3--:R3:W4:Y:S02]  /*7a70*/  SYNCS.PHASECHK.TRANS64.TRYWAIT P1, [R11+URZ+0x30c40], R12 ;  /* 0x030c400c0b0075a7 */ /* 0x008724000802017f */
[----:B----4-:R-:W-:Y:S05]  /*7a80*/  @!P1 NANOSLEEP.SYNCS 0x989680 ;  /* 0x009896800000995d */ /* 0x010fea0003900000 */
[----:B------:R-:W4:Y:S02]  /*7a90*/  @!P1 SYNCS.PHASECHK.TRANS64 P1, [R11+URZ+0x30c40], R12 ;  /* 0x030c400c0b0095a7 */ /* 0x000f24000802007f */
[----:B----4-:R-:W-:Y:S05]  /*7aa0*/  @!P1 BRA `(.L_x_3750) ;  /* 0xfffffffc00f09947 */ /* 0x010fea000383ffff */
[----:B------:R-:W-:Y:S05]  /*7ab0*/  BRA `(.L_x_3771) ;  /* 0xfffffff000f07947 */ /* 0x000fea000383ffff */
.L_x_3752:
[----:B-1----:R1:W2:Y:S02]  /*7ac0*/  SYNCS.PHASECHK.TRANS64.TRYWAIT P1, [R11+URZ+0x30c28], R12 ;  /* 0x030c280c0b0075a7 */ /* 0x0022a4000802017f */
[----:B--2---:R-:W-:Y:S05]  /*7ad0*/  @!P1 NANOSLEEP.SYNCS 0x989680 ;  /* 0x009896800000995d */ /* 0x004fea0003900000 */
[----:B------:R-:W2:Y:S02]  /*7ae0*/  @!P1 SYNCS.PHASECHK.TRANS64 P1, [R11+URZ+0x30c28], R12 ;  /* 0x030c280c0b0095a7 */ /* 0x000ea4000802007f */
[----:B--2---:R-:W-:Y:S05]  /*7af0*/  @!P1 BRA `(.L_x_3752) ;  /* 0xfffffffc00f09947 */ /* 0x004fea000383ffff */
[----:B------:R-:W-:Y:S05]  /*7b00*/  BRA `(.L_x_3772) ;  /* 0xfffffff4005c7947 */ /* 0x000fea000383ffff */
.L_x_3754:
[----:B----4-:R4:W1:Y:S02]  /*7b10*/  SYNCS.PHASECHK.TRANS64.TRYWAIT P0, [R13+URZ+0x30c40], R2 ;  /* 0x030c40020d0075a7 */ /* 0x010864000800017f */
[----:B-1----:R-:W-:Y:S05]  /*7b20*/  @!P0 NANOSLEEP.SYNCS 0x989680 ;  /* 0x009896800000895d */ /* 0x002fea0003900000 */
[----:B------:R-:W1:Y:S02]  /*7b30*/  @!P0 SYNCS.PHASECHK.TRANS64 P0, [R13+URZ+0x30c40], R2 ;  /* 0x030c40020d0085a7 */ /* 0x000e64000800007f */
[----:B-1----:R-:W-:Y:S05]  /*7b40*/  @!P0 BRA `(.L_x_3754) ;  /* 0xfffffffc00f08947 */ /* 0x002fea000383ffff */
[----:B------:R-:W-:Y:S05]  /*7b50*/  BRA `(.L_x_3773) ;  /* 0xfffffff400c87947 */ /* 0x000fea000383ffff */
.L_x_3756:
[----:B------:R-:W-:Y:S01]  /*7b60*/  BSSY B0, `(.L_x_3774) ;  /* 0x0000006000007945 */ /* 0x000fe20003800000 */
[----:B------:R-:W-:-:S07]  /*7b70*/  IMAD.MOV.U32 R15, RZ, RZ, -0x1 ;  /* 0xffffffffff0f7424 */ /* 0x000fce00078e00ff */
[----:B------:R-:W-:Y:S05]  /*7b80*/  WARPSYNC.COLLECTIVE R15, `(.L_x_3775) ;  /* 0x000000000f0c7348 */ /* 0x000fea0003c00000 */
[----:B------:R-:W-:Y:S02]  /*7b90*/  ELECT P6, UR62, PT ;  /* 0x00000000003e782f */ /* 0x000fe400038c0000 */
[----:B------:R-:W-:Y:S01]  /*7ba0*/  MOV R14, UR62 ;  /* 0x0000003e000e7c02 */ /* 0x000fe20008000f00 */
[----:B------:R-:W-:Y:S10]  /*7bb0*/  ENDCOLLECTIVE ;  /* 0x000000000000791b */ /* 0x000ff40003800000 */
.L_x_3775:
[----:B------:R-:W-:Y:S05]  /*7bc0*/  BSYNC B0 ;  /* 0x0000000000007941 */ /* 0x000fea0003800000 */
.L_x_3774:
[----:B------:R-:W-:Y:S01]  /*7bd0*/  PLOP3.LUT P0, PT, P6, PT, PT, 0x80, 0x0 ;  /* 0x000000000000781c */ /* 0x000fe2000370f070 */
[----:B------:R-:W-:-:S12]  /*7be0*/  BRA `(.L_x_3776) ;  /* 0xfffffff800547947 */ /* 0x000fd8000383ffff */
.L_x_3758:
[----:B-1----:R1:W2:Y:S02]  /*7bf0*/  SYNCS.PHASECHK.TRANS64.TRYWAIT P1, [R6+URZ], R5 ;  /* 0x00000005060075a7 */ /* 0x0022a4000802017f */
[----:B--2---:R-:W-:Y:S05]  /*7c00*/  @!P1 NANOSLEEP.SYNCS 0x989680 ;  /* 0x009896800000995d */ /* 0x004fea0003900000 */
[----:B------:R-:W2:Y:S02]  /*7c10*/  @!P1 SYNCS.PHASECHK.TRANS64 P1, [R6+URZ], R5 ;  /* 0x00000005060095a7 */ /* 0x000ea4000802007f */
[----:B--2---:R-:W-:Y:S05]  /*7c20*/  @!P1 BRA `(.L_x_3758) ;  /* 0xfffffffc00f09947 */ /* 0x004fea000383ffff */
[----:B------:R-:W-:Y:S05]  /*7c30*/  BRA `(.L_x_3777) ;  /* 0xfffffff800907947 */ /* 0x000fea000383ffff */
.L_x_3759:
[----:B--2---:R2:W3:Y:S02]  /*7c40*/  SYNCS.PHASECHK.TRANS64.TRYWAIT P1, [R3+URZ], R2 ;  /* 0x00000002030075a7 */ /* 0x0044e4000802017f */
[----:B---3--:R-:W-:Y:S05]  /*7c50*/  @!P1 NANOSLEEP.SYNCS 0x989680 ;  /* 0x009896800000995d */ /* 0x008fea0003900000 */
[----:B------:R-:W3:Y:S02]  /*7c60*/  @!P1 SYNCS.PHASECHK.TRANS64 P1, [R3+URZ], R2 ;  /* 0x00000002030095a7 */ /* 0x000ee4000802007f */
[----:B---3--:R-:W-:Y:S05]  /*7c70*/  @!P1 BRA `(.L_x_3759) ;  /* 0xfffffffc00f09947 */ /* 0x008fea000383ffff */
[----:B------:R-:W-:Y:S05]  /*7c80*/  BRA `(.L_x_3778) ;  /* 0xfffffff800847947 */ /* 0x000fea000383ffff */
.L_x_3761:
[----:B--2---:R2:W3:Y:S02]  /*7c90*/  SYNCS.PHASECHK.TRANS64.TRYWAIT P0, [R0+URZ], R5 ;  /* 0x00000005000075a7 */ /* 0x0044e4000800017f */
[----:B---3--:R-:W-:Y:S05]  /*7ca0*/  @!P0 NANOSLEEP.SYNCS 0x989680 ;  /* 0x009896800000895d */ /* 0x008fea0003900000 */
[----:B------:R-:W3:Y:S02]  /*7cb0*/  @!P0 SYNCS.PHASECHK.TRANS64 P0, [R0+URZ], R5 ;  /* 0x00000005000085a7 */ /* 0x000ee4000800007f */
[----:B---3--:R-:W-:Y:S05]  /*7cc0*/  @!P0 BRA `(.L_x_3761) ;  /* 0xfffffffc00f08947 */ /* 0x008fea000383ffff */
[----:B------:R-:W-:Y:S05]  /*7cd0*/  BRA `(.L_x_3779) ;  /* 0xfffffff800887947 */ /* 0x000fea000383ffff */
.L_x_3780:
        /* <DEDUP_REMOVED lines=10> */
.L_x_7401:


//--------------------- .text._ZN7cutlass13device_kernelIN5flash11enable_sm90INS1_16FlashAttnBwdSm90INS1_25CollectiveMainloopBwdSm90ILi2ELi2ELi2EN4cute5tupleIJNS5_1CILi1EEES8_S8_EEENS6_IJNS7_ILi128EEESA_NS7_ILi64EEEEEENS_6half_tEfNS_4arch4Sm90ELb0ELb0ELb0ELb0ELb1ELb1ELb0ELb0ELi2ELi1ELi2ELi2ELb0EEENS1_21CollectiveEpilogueBwdISC_SD_SF_Li256ELb0ELb0ELi1EEENS1_19SingleTileSchedulerILb0ELb0ELb0ELi128EEEEEEEEEvNT_6ParamsE --------------------------
	.section	.text._ZN7cutlass13device_kernelIN5flash11enable_sm90INS1_16FlashAttnBwdSm90INS1_25CollectiveMainloopBwdSm90ILi2ELi2ELi2EN4cute5tupleIJNS5_1CILi1EEES8_S8_EEENS6_IJNS7_ILi128EEESA_NS7_ILi64EEEEEENS_6half_tEfNS_4arch4Sm90ELb0ELb0ELb0ELb0ELb1ELb1ELb0ELb0ELi2ELi1ELi2ELi2ELb0EEENS1_21CollectiveEpilogueBwdISC_SD_SF_Li256ELb0ELb0ELi1EEENS1_19SingleTileSchedulerILb0ELb0ELb0ELi128EEEEEEEEEvNT_6ParamsE,"ax",@progbits
	.align	128
.text._ZN7cutlass13device_kernelIN5flash11enable_sm90INS1_16FlashAttnBwdSm90INS1_25CollectiveMainloopBwdSm90ILi2ELi2ELi2EN4cute5tupleIJNS5_1CILi1EEES8_S8_EEENS6_IJNS7_ILi128EEESA_NS7_ILi64EEEEEENS_6half_tEfNS_4arch4Sm90ELb0ELb0ELb0ELb0ELb1ELb1ELb0ELb0ELi2ELi1ELi2ELi2ELb0EEENS1_21CollectiveEpilogueBwdISC_SD_SF_Li256ELb0ELb0ELi1EEENS1_19SingleTileSchedulerILb0ELb0ELb0ELi128EEEEEEEEEvNT_6ParamsE:
        .type           _ZN7cutlass13device_kernelIN5flash11enable_sm90INS1_16FlashAttnBwdSm90INS1_25CollectiveMainloopBwdSm90ILi2ELi2ELi2EN4cute5tupleIJNS5_1CILi1EEES8_S8_EEENS6_IJNS7_ILi128EEESA_NS7_ILi64EEEEEENS_6half_tEfNS_4arch4Sm90ELb0ELb0ELb0ELb0ELb1ELb1ELb0ELb0ELi2ELi1ELi2ELi2ELb0EEENS1_21CollectiveEpilogueBwdISC_SD_SF_Li256ELb0ELb0ELi1EEENS1_19SingleTileSchedulerILb0ELb0ELb0ELi128EEEEEEEEEvNT_6ParamsE,@function
        .size           _ZN7cutlass13device_kernelIN5flash11enable_sm90INS1_16FlashAttnBwdSm90INS1_25CollectiveMainloopBwdSm90ILi2ELi2ELi2EN4cute5tupleIJNS5_1CILi1EEES8_S8_EEENS6_IJNS7_ILi128EEESA_NS7_ILi64EEEEEENS_6half_tEfNS_4arch4Sm90ELb0ELb0ELb0ELb0ELb1ELb1ELb0ELb0ELi2ELi1ELi2ELi2ELb0EEENS1_21CollectiveEpilogueBwdISC_SD_SF_Li256ELb0ELb0ELi1EEENS1_19SingleTileSchedulerILb0ELb0ELb0ELi128EEEEEEEEEvNT_6ParamsE,(.L_x_7402 - _ZN7cutlass13device_kernelIN5flash11enable_sm90INS1_16FlashAttnBwdSm90INS1_25CollectiveMainloopBwdSm90ILi2ELi2ELi2EN4cute5tupleIJNS5_1CILi1EEES8_S8_EEENS6_IJNS7_ILi128EEESA_NS7_ILi64EEEEEENS_6half_tEfNS_4arch4Sm90ELb0ELb0ELb0ELb0ELb1ELb1ELb0ELb0ELi2ELi1ELi2ELi2ELb0EEENS1_21CollectiveEpilogueBwdISC_SD_SF_Li256ELb0ELb0ELi1EEENS1_19SingleTileSchedulerILb0ELb0ELb0ELi128EEEEEEEEEvNT_6ParamsE)
        .other          _ZN7cutlass13device_kernelIN5flash11enable_sm90INS1_16FlashAttnBwdSm90INS1_25CollectiveMainloopBwdSm90ILi2ELi2ELi2EN4cute5tupleIJNS5_1CILi1EEES8_S8_EEENS6_IJNS7_ILi128EEESA_NS7_ILi64EEEEEENS_6half_tEfNS_4arch4Sm90ELb0ELb0ELb0ELb0ELb1ELb1ELb0ELb0ELi2ELi1ELi2ELi2ELb0EEENS1_21CollectiveEpilogueBwdISC_SD_SF_Li256ELb0ELb0ELi1EEENS1_19SingleTileSchedulerILb0ELb0ELb0ELi128EEEEEEEEEvNT_6ParamsE,@"STO_CUDA_ENTRY STV_DEFAULT"
_ZN7cutlass13device_kernelIN5flash11enable_sm90INS1_16FlashAttnBwdSm90INS1_25CollectiveMainloopBwdSm90ILi2ELi2ELi2EN4cute5tupleIJNS5_1CILi1EEES8_S8_EEENS6_IJNS7_ILi128EEESA_NS7_ILi64EEEEEENS_6half_tEfNS_4arch4Sm90ELb0ELb0ELb0ELb0ELb1ELb1ELb0ELb0ELi2ELi1ELi2ELi2ELb0EEENS1_21CollectiveEpilogueBwdISC_SD_SF_Li256ELb0ELb0ELi1EEENS1_19SingleTileSchedulerILb0ELb0ELb0ELi128EEEEEEEEEvNT_6ParamsE:
        /* <DEDUP_REMOVED lines=29> */
.L_x_3782:
[----:B------:R-:W-:Y:S05]  /*01d0*/  BSYNC B0 ;  /* 0x0000000000007941 */ /* 0x000fea0003800000 */
.L_x_3781:
        /* <DEDUP_REMOVED lines=34> */
.L_x_3783:
        /* <DEDUP_REMOVED lines=22> */
.L_x_3784:
[----:B---3--:R-:W-:Y:S01]  /*0560*/  ISETP.NE.AND P0, PT, R2, RZ, PT ;  /* 0x000000ff0200720c */ /* 0x008fe20003f05270 */
[----:B------:R-:W-:Y:S01]  /*0570*/  IMAD.MOV.U32 R16, RZ, RZ, 0x1 ;  /* 0x00000001ff107424 */ /* 0x000fe200078e00ff */
[----:B------:R-:W-:Y:S01]  /*0580*/  NOP ;  /* 0x0000000000007918 */ /* 0x000fe20000000000 */
[----:B------:R-:W-:Y:S03]  /*0590*/  BSSY B6, `(.L_x_3785) ;  /* 0x000079e000067945 */ /* 0x000fe60003800000 */
[----:B------:R-:W-:Y:S01]  /*05a0*/  SEL R16, R16, 0x2, !P0 ;  /* 0x0000000210107807 */ /* 0x000fe20004000000 */
[----:B-12-4-:R-:W-:Y:S06]  /*05b0*/  BAR.SYNC.DEFER_BLOCKING 0x0 ;  /* 0x0000000000007b1d */ /* 0x016fec0000010000 */
[----:B------:R-:W-:Y:S05]  /*05c0*/  @!P0 BRA `(.L_x_3786) ;  /* 0x0000004c00548947 */ /* 0x000fea0003800000 */
.L_x_3787:
        /* <DEDUP_REMOVED lines=35> */
.L_x_3790:
        /* <DEDUP_REMOVED lines=15> */
.L_x_3789:
        /* <DEDUP_REMOVED lines=22> */
.L_x_3792:
        /* <DEDUP_REMOVED lines=15> */
.L_x_3791:
[----:B------:R-:W-:Y:S01]  /*0b40*/  SHF.R.S32.HI R2, RZ, 0x1f, R17 ;  /* 0x0000001fff027819 */ /* 0x000fe20000011411 */
[----:B------:R-:W-:-:S03]  /*0b50*/  UMOV UR4, 0xffffffff ;  /* 0xffffffff00047882 */ /* 0x000fc60000000000 */
[----:B------:R-:W-:-:S04]  /*0b60*/  LEA.HI R3, R2, R17, RZ, 0x7 ;  /* 0x0000001102037211 */ /* 0x000fc800078f38ff */
[----:B------:R-:W-:Y:S01]  /*0b70*/  SHF.R.S32.HI R13, RZ, 0x7, R3 ;  /* 0x00000007ff0d7819 */ /* 0x000fe20000011403 */
[----:B------:R-:W-:Y:S06]  /*0b80*/  BRA.DIV UR4, `(.L_x_3793) ;  /* 0x0000007604007947 */ /* 0x000fec000b800000 */
[----:B------:R1:W2:Y:S02]  /*0b90*/  SHFL.IDX PT, R14, R13, RZ, 0x1f ;  /* 0x00001fff0d0e7589 */ /* 0x0002a400000e0000 */
.L_x_3880:
        /* <DEDUP_REMOVED lines=14> */
.L_x_3794:
        /* <DEDUP_REMOVED lines=131> */
.L_x_3807:
[----:B------:R-:W-:Y:S01]  /*14b0*/  ISETP.NE.AND P0, PT, R4, 0x3, PT ;  /* 0x000000030400780c */ /* 0x000fe20003f05270 */
[----:B------:R-:W-:-:S12]  /*14c0*/  YIELD ;  /* 0x0000000000007946 */ /* 0x000fd80003800000 */
[----:B-1----:R-:W-:Y:S05]  /*14d0*/  @!P0 BRA `(.L_x_3797) ;  /* 0x0000000000048947 */ /* 0x002fea0003800000 */
[----:B------:R-:W-:Y:S01]  /*14e0*/  BPT.TRAP 0x1 ;  /* 0x000000040000795c */ /* 0x000fe20000300000 */
.L_x_3797:
[----:B------:R-:W-:Y:S01]  /*14f0*/  IMAD R9, R7, 0x8, R225 ;  /* 0x0000000807097824 */ /* 0x000fe200078e02e1 */
[----:B------:R-:W-:-:S04]  /*1500*/  SHF.L.U32 R22, R6, 0x1f, RZ ;  /* 0x0000001f06167819 */ /* 0x000fc800000006ff */
[----:B------:R1:W2:Y:S01]  /*1510*/  SYNCS.PHASECHK.TRANS64.TRYWAIT P1, [R9+URZ+0x30c10], R22 ;  /* 0x030c1016090075a7 */ /* 0x0002a2000802017f */
[----:B------:R-:W-:Y:S05]  /*1520*/  @!P0 BRA `(.L_x_3798) ;  /* 0x0000000000048947 */ /* 0x000fea0003800000 */
[----:B------:R-:W-:Y:S01]  /*1530*/  BPT.TRAP 0x1 ;  /* 0x000000040000795c */ /* 0x000fe20000300000 */
.L_x_3798:
[----:B------:R-:W-:-:S05]  /*1540*/  VIADD R10, R225, 0x10000 ;  /* 0x00010000e10a7836 */ /* 0x000fca0000000000 */
[----:B------:R-:W-:-:S04]  /*1550*/  SHF.R.U32.HI R10, RZ, 0x4, R10 ;  /* 0x00000004ff0a7819 */ /* 0x000fc8000001160a */
[----:B------:R-:W-:Y:S01]  /*1560*/  LOP3.LUT R10, R10, 0x3fff, RZ, 0xc0, !PT ;  /* 0x00003fff0a0a7812 */ /* 0x000fe200078ec0ff */
[----:B--2---:R-:W-:Y:S06]  /*1570*/  @P1 BRA `(.L_x_3799) ;  /* 0x0000000000081947 */ /* 0x004fec0003800000 */
[----:B------:R-:W2:Y:S02]  /*1580*/  SYNCS.PHASECHK.TRANS64.TRYWAIT P1, [R9+URZ+0x30c10], R22 ;  /* 0x030c1016090075a7 */ /* 0x000ea4000802017f */
[----:B--2---:R-:W-:Y:S05]  /*1590*/  @!P1 BRA `(.L_x_3800) ;  /* 0x0000006800ac9947 */ /* 0x004fea0003800000 */
.L_x_3799:
        /* <DEDUP_REMOVED lines=63> */
.L_x_3801:
[----:B------:R1:W1:Y:S01]  /*1990*/  SYNCS.PHASECHK.TRANS64.TRYWAIT P1, [R9+URZ+0x30c30], R22 ;  /* 0x030c3016090075a7 */ /* 0x000262000802017f */
[----:B------:R-:W-:Y:S05]  /*19a0*/  @!P0 BRA `(.L_x_3802) ;  /* 0x0000000000048947 */ /* 0x000fea0003800000 */
[----:B------:R-:W-:Y:S01]  /*19b0*/  BPT.TRAP 0x1 ;  /* 0x000000040000795c */ /* 0x000fe20000300000 */
.L_x_3802:
[----:B------:R-:W-:-:S05]  /*19c0*/  VIADD R11, R225, 0x18000 ;  /* 0x00018000e10b7836 */ /* 0x000fca0000000000 */
[----:B------:R-:W-:-:S04]  /*19d0*/  SHF.R.U32.HI R11, RZ, 0x4, R11 ;  /* 0x00000004ff0b7819 */ /* 0x000fc8000001160b */
[----:B------:R-:W-:-:S04]  /*19e0*/  LOP3.LUT R218, R11, 0x3fff, RZ, 0xc0, !PT ;  /* 0x00003fff0bda7812 */ /* 0x000fc800078ec0ff */
[----:B------:R-:W-:Y:S01]  /*19f0*/  LOP3.LUT R12, R218, 0x10000, RZ, 0xfc, !PT ;  /* 0x00010000da0c7812 */ /* 0x000fe200078efcff */
[----:B-1----:R-:W-:Y:S06]  /*1a00*/  @P1 BRA `(.L_x_3803) ;  /* 0x0000000000081947 */ /* 0x002fec0003800000 */
[----:B------:R-:W1:Y:S02]  /*1a10*/  SYNCS.PHASECHK.TRANS64.TRYWAIT P1, [R9+URZ+0x30c30], R22 ;  /* 0x030c3016090075a7 */ /* 0x000e64000802017f */
[----:B-1----:R-:W-:Y:S05]  /*1a20*/  @!P1 BRA `(.L_x_3804) ;  /* 0x00000064009c9947 */ /* 0x002fea0003800000 */
.L_x_3803:
        /* <DEDUP_REMOVED lines=620> */
.L_x_3805:
        /* <DEDUP_REMOVED lines=68> */
.L_x_3806:
        /* <DEDUP_REMOVED lines=11> */
.L_x_3796:
        /* <DEDUP_REMOVED lines=51> */
.L_x_3808:
        /* <DEDUP_REMOVED lines=19> */
.L_x_3809:
        /* <DEDUP_REMOVED lines=18> */
.L_x_3810:
        /* <DEDUP_REMOVED lines=18> */
.L_x_3811:
        /* <DEDUP_REMOVED lines=103> */
.L_x_3813:
[----:B------:R-:W-:Y:S05]  /*52f0*/  BSYNC B0 ;  /* 0x0000000000007941 */ /* 0x000fea0003800000 */
.L_x_3812:
[----:B------:R-:W-:-:S04]  /*5300*/  DEPBAR.LE SB0, 0x0 ;  /* 0x000080000000791a */ /* 0x000fc80000000000 */
[----:B------:R-:W-:Y:S05]  /*5310*/  BRA `(.L_x_3788) ;  /* 0x0000002c00147947 */ /* 0x000fea0003800000 */
.L_x_3786:
        /* <DEDUP_REMOVED lines=60> */
.L_x_3840:
        /* <DEDUP_REMOVED lines=15> */
[----:B------:R-:W-:Y:S01]  /*57d0*/  IMAD.U32 R3, RZ, RZ, UR23 ;  /* 0x00000017ff037e24 */ /* 0x000fe2000f8e00ff */
[----:B------:R-:W-:Y:S08]  /*57e0*/  @P1 BRA `(.L_x_3817) ;  /* 0x0000000000141947 */ /* 0x000ff00003800000 */
.L_x_3818:
[----:B------:R-:W2:Y:S04]  /*57f0*/  LDG.E.STRONG.GPU R6, desc[UR26][R2.64] ;  /* 0x0000001a02067981 */ /* 0x000ea8000c1ef900 */
[----:B--2---:R-:W-:Y:S01]  /*5800*/  CCTL.IVALL ;  /* 0x00000000ff00798f */ /* 0x004fe20002000000 */
[----:B------:R-:W-:Y:S05]  /*5810*/  YIELD ;  /* 0x0000000000007946 */ /* 0x000fea0003800000 */
[----:B------:R-:W-:-:S13]  /*5820*/  ISETP.NE.AND P3, PT, R6, UR28, PT ;  /* 0x0000001c06007c0c */ /* 0x000fda000bf65270 */
[----:B------:R-:W-:Y:S05]  /*5830*/  @P3 BRA `(.L_x_3818) ;  /* 0xfffffffc00ec3947 */ /* 0x000fea000383ffff */
.L_x_3817:
[----:B------:R-:W-:Y:S05]  /*5840*/  BSYNC B0 ;  /* 0x0000000000007941 */ /* 0x000fea0003800000 */
.L_x_3816:
[----:B------:R-:W-:-:S03]  /*5850*/  UMOV UR23, 0xffffffff ;  /* 0xffffffff00177882 */ /* 0x000fc60000000000 */
[----:B------:R-:W-:Y:S05]  /*5860*/  BRA.DIV UR23, `(.L_x_3819) ;  /* 0x0000002a17207947 */ /* 0x000fea000b800000 */
[----:B------:R-:W-:Y:S01]  /*5870*/  NOP ;  /* 0x0000000000007918 */ /* 0x000fe20000000000 */
.L_x_3883:
        /* <DEDUP_REMOVED lines=19> */
.L_x_3821:
[----:B------:R-:W-:Y:S05]  /*59b0*/  BSYNC B0 ;  /* 0x0000000000007941 */ /* 0x000fea0003800000 */
.L_x_3820:
        /* <DEDUP_REMOVED lines=13> */
.L_x_3823:
[----:B------:R-:W-:Y:S05]  /*5a90*/  BSYNC B0 ;  /* 0x0000000000007941 */ /* 0x000fea0003800000 */
.L_x_3822:
[----:B------:R-:W-:Y:S06]  /*5aa0*/  BAR.ARV 0xa, 0xa0 ;  /* 0x0282800000007b1d */ /* 0x000fec0000002000 */
[----:B------:R-:W-:Y:S04]  /*5ab0*/  BSSY B0, `(.L_x_3824) ;  /* 0x0000003000007945 */ /* 0x000fe80003800000 */
[----:B------:R-:W-:Y:S05]  /*5ac0*/  @!P0 BRA `(.L_x_3825) ;  /* 0x0000000000048947 */ /* 0x000fea0003800000 */
[----:B------:R-:W-:-:S04]  /*5ad0*/  DEPBAR.LE SB0, 0x0 ;  /* 0x000080000000791a */ /* 0x000fc80000000000 */
.L_x_3825:
[----:B------:R-:W-:Y:S05]  /*5ae0*/  BSYNC B0 ;  /* 0x0000000000007941 */ /* 0x000fea0003800000 */
.L_x_3824:
        /* <DEDUP_REMOVED lines=19> */
.L_x_3827:
[----:B------:R-:W-:Y:S05]  /*5c20*/  BSYNC B0 ;  /* 0x0000000000007941 */ /* 0x000fea0003800000 */
.L_x_3826:
        /* <DEDUP_REMOVED lines=9> */
.L_x_3830:
[----:B------:R-:W2:Y:S04]  /*5cc0*/  LDG.E.STRONG.GPU R6, desc[UR26][R2.64] ;  /* 0x0000001a02067981 */ /* 0x000ea8000c1ef900 */
[----:B--2---:R-:W-:Y:S01]  /*5cd0*/  CCTL.IVALL ;  /* 0x00000000ff00798f */ /* 0x004fe20002000000 */
[----:B------:R-:W-:Y:S05]  /*5ce0*/  YIELD ;  /* 0x0000000000007946 */ /* 0x000fea0003800000 */
[----:B------:R-:W-:-:S13]  /*5cf0*/  ISETP.NE.AND P3, PT, R6, UR28, PT ;  /* 0x0000001c06007c0c */ /* 0x000fda000bf65270 */
[----:B------:R-:W-:Y:S05]  /*5d00*/  @P3 BRA `(.L_x_3830) ;  /* 0xfffffffc00ec3947 */ /* 0x000fea000383ffff */
.L_x_3829:
[----:B------:R-:W-:Y:S05]  /*5d10*/  BSYNC B0 ;  /* 0x0000000000007941 */ /* 0x000fea0003800000 */
.L_x_3828:
[----:B------:R-:W-:-:S03]  /*5d20*/  UMOV UR8, 0xffffffff ;  /* 0xffffffff00087882 */ /* 0x000fc60000000000 */
[----:B------:R-:W-:Y:S05]  /*5d30*/  BRA.DIV UR8, `(.L_x_3831) ;  /* 0x0000002608087947 */ /* 0x000fea000b800000 */
[----:B------:R-:W-:Y:S01]  /*5d40*/  NOP ;  /* 0x0000000000007918 */ /* 0x000fe20000000000 */
.L_x_3886:
        /* <DEDUP_REMOVED lines=13> */
.L_x_3833:
[----:B------:R-:W-:Y:S05]  /*5e20*/  BSYNC B0 ;  /* 0x0000000000007941 */ /* 0x000fea0003800000 */
.L_x_3832:
        /* <DEDUP_REMOVED lines=13> */
.L_x_3835:
[----:B------:R-:W-:Y:S05]  /*5f00*/  BSYNC B0 ;  /* 0x0000000000007941 */ /* 0x000fea0003800000 */
.L_x_3834:
[----:B------:R-:W-:Y:S06]  /*5f10*/  BAR.ARV 0xa, 0xa0 ;  /* 0x0282800000007b1d */ /* 0x000fec0000002000 */
[----:B------:R-:W-:Y:S04]  /*5f20*/  BSSY B0, `(.L_x_3836) ;  /* 0x0000003000007945 */ /* 0x000fe80003800000 */
[----:B------:R-:W-:Y:S05]  /*5f30*/  @!P0 BRA `(.L_x_3837) ;  /* 0x0000000000048947 */ /* 0x000fea0003800000 */
[----:B------:R-:W-:-:S04]  /*5f40*/  DEPBAR.LE SB0, 0x0 ;  /* 0x000080000000791a */ /* 0x000fc80000000000 */
.L_x_3837:
[----:B------:R-:W-:Y:S05]  /*5f50*/  BSYNC B0 ;  /* 0x0000000000007941 */ /* 0x000fea0003800000 */
.L_x_3836:
        /* <DEDUP_REMOVED lines=19> */
.L_x_3839:
[----:B------:R-:W-:Y:S05]  /*6090*/  BSYNC B0 ;  /* 0x0000000000007941 */ /* 0x000fea0003800000 */
.L_x_3838:
[----:B------:R-:W-:Y:S02]  /*60a0*/  UIADD3 UR4, UR4, 0x2, URZ ;  /* 0x0000000204047890 */ /* 0x000fe4000fffe03f */
[----:B------:R-:W-:Y:S01]  /*60b0*/  UIADD3 UR5, UR5, 0x1, URZ ;  /* 0x0000000105057890 */ /* 0x000fe2000fffe03f */
[----:B------:R-:W-:Y:S11]  /*60c0*/  @P2 BRA `(.L_x_3840) ;  /* 0xfffffff400842947 */ /* 0x000ff6000383ffff */
.L_x_3815:
        /* <DEDUP_REMOVED lines=13> */
.L_x_3843:
[----:B------:R-:W2:Y:S04]  /*61a0*/  LDG.E.STRONG.GPU R0, desc[UR26][R2.64] ;  /* 0x0000001a02007981 */ /* 0x000ea8000c1ef900 */
[----:B--2---:R-:W-:Y:S01]  /*61b0*/  CCTL.IVALL ;  /* 0x00000000ff00798f */ /* 0x004fe20002000000 */
[----:B------:R-:W-:Y:S05]  /*61c0*/  YIELD ;  /* 0x0000000000007946 */ /* 0x000fea0003800000 */
[----:B------:R-:W-:-:S13]  /*61d0*/  ISETP.NE.AND P2, PT, R0, UR28, PT ;  /* 0x0000001c00007c0c */ /* 0x000fda000bf45270 */
[----:B------:R-:W-:Y:S05]  /*61e0*/  @P2 BRA `(.L_x_3843) ;  /* 0xfffffffc00ec2947 */ /* 0x000fea000383ffff */
.L_x_3842:
[----:B------:R-:W-:Y:S05]  /*61f0*/  BSYNC B0 ;  /* 0x0000000000007941 */ /* 0x000fea0003800000 */
.L_x_3841:
[----:B------:R-:W-:-:S03]  /*6200*/  UMOV UR5, 0xffffffff ;  /* 0xffffffff00057882 */ /* 0x000fc60000000000 */
[----:B------:R-:W-:Y:S05]  /*6210*/  BRA.DIV UR5, `(.L_x_3844) ;  /* 0x0000001e05ec7947 */ /* 0x000fea000b800000 */
[----:B------:R-:W-:Y:S01]  /*6220*/  NOP ;  /* 0x0000000000007918 */ /* 0x000fe20000000000 */
.L_x_3889:
        /* <DEDUP_REMOVED lines=22> */
.L_x_3846:
[----:B------:R-:W-:Y:S05]  /*6390*/  BSYNC B0 ;  /* 0x0000000000007941 */ /* 0x000fea0003800000 */
.L_x_3845:
        /* <DEDUP_REMOVED lines=20> */
.L_x_3848:
[----:B------:R-:W-:Y:S05]  /*64e0*/  BSYNC B0 ;  /* 0x0000000000007941 */ /* 0x000fea0003800000 */
.L_x_3847:
[----:B------:R-:W-:Y:S06]  /*64f0*/  BAR.ARV 0xa, 0xa0 ;  /* 0x0282800000007b1d */ /* 0x000fec0000002000 */
[----:B------:R-:W-:Y:S04]  /*6500*/  BSSY B0, `(.L_x_3849) ;  /* 0x0000003000007945 */ /* 0x000fe80003800000 */
[----:B------:R-:W-:Y:S05]  /*6510*/  @!P0 BRA `(.L_x_3850) ;  /* 0x0000000000048947 */ /* 0x000fea0003800000 */
[----:B------:R-:W-:-:S04]  /*6520*/  DEPBAR.LE SB0, 0x0 ;  /* 0x000080000000791a */ /* 0x000fc80000000000 */
.L_x_3850:
[----:B------:R-:W-:Y:S05]  /*6530*/  BSYNC B0 ;  /* 0x0000000000007941 */ /* 0x000fea0003800000 */
.L_x_3849:
        /* <DEDUP_REMOVED lines=19> */
.L_x_3814:
        /* <DEDUP_REMOVED lines=55> */
.L_x_3890:
        /* <DEDUP_REMOVED lines=10> */
.L_x_3854:
        /* <DEDUP_REMOVED lines=64> */
.L_x_3865:
[----:B------:R-:W-:-:S04]  /*6e80*/  SHF.L.U32 R21, R9, 0x1f, RZ ;  /* 0x0000001f09157819 */ /* 0x000fc800000006ff */
[----:B-1----:R-:W1:Y:S02]  /*6e90*/  SYNCS.PHASECHK.TRANS64.TRYWAIT P1, [R11+URZ+0x30c40], R21 ;  /* 0x030c40150b0075a7 */ /* 0x002e64000802017f */
[----:B-12---:R-:W-:Y:S05]  /*6ea0*/  @!P1 BRA `(.L_x_3857) ;  /* 0x0000001000f89947 */ /* 0x006fea0003800000 */
.L_x_3891:
[----:B------:R-:W-:Y:S05]  /*6eb0*/  @P0 BRA `(.L_x_3858) ;  /* 0x0000000000140947 */ /* 0x000fea0003800000 */
[----:B------:R-:W-:Y:S01]  /*6ec0*/  ISETP.NE.AND P1, PT, R14, RZ, PT ;  /* 0x000000ff0e00720c */ /* 0x000fe20003f25270 */
[----:B------:R-:W-:-:S04]  /*6ed0*/  IMAD.MOV.U32 R0, RZ, RZ, 0x4200 ;  /* 0x00004200ff007424 */ /* 0x000fc800078e00ff */
[----:B------:R2:W-:Y:S08]  /*6ee0*/  SYNCS.ARRIVE.TRANS64 RZ, [R11+URZ+0x30c30], R0 ;  /* 0x030c30000bff79a7 */ /* 0x0005f0000800003f */
[----:B------:R-:W-:Y:S05]  /*6ef0*/  @!P1 BRA `(.L_x_3858) ;  /* 0x0000000000049947 */ /* 0x000fea0003800000 */
[----:B------:R-:W-:Y:S01]  /*6f00*/  BPT.TRAP 0x1 ;  /* 0x000000040000795c */ /* 0x000fe20000300000 */
.L_x_3858:
        /* <DEDUP_REMOVED lines=29> */
.L_x_3892:
[----:B------:R-:W-:Y:S05]  /*70e0*/  @P0 BRA `(.L_x_3860) ;  /* 0x0000000000140947 */ /* 0x000fea0003800000 */
[----:B------:R-:W-:Y:S01]  /*70f0*/  ISETP.NE.AND P1, PT, R14, RZ, PT ;  /* 0x000000ff0e00720c */ /* 0x000fe20003f25270 */
[----:B------:R-:W-:-:S04]  /*7100*/  IMAD.MOV.U32 R2, RZ, RZ, 0x4200 ;  /* 0x00004200ff027424 */ /* 0x000fc800078e00ff */
[----:B------:R3:W-:Y:S08]  /*7110*/  SYNCS.ARRIVE.TRANS64 RZ, [R11+URZ+0x30c18], R2 ;  /* 0x030c18020bff79a7 */ /* 0x0007f0000800003f */
[----:B------:R-:W-:Y:S05]  /*7120*/  @!P1 BRA `(.L_x_3860) ;  /* 0x0000000000049947 */ /* 0x000fea0003800000 */
[----:B------:R-:W-:Y:S01]  /*7130*/  BPT.TRAP 0x1 ;  /* 0x000000040000795c */ /* 0x000fe20000300000 */
.L_x_3860:
        /* <DEDUP_REMOVED lines=20> */
.L_x_3893:
        /* <DEDUP_REMOVED lines=9> */
.L_x_3862:
        /* <DEDUP_REMOVED lines=24> */
.L_x_3895:
[----:B------:R-:W-:Y:S05]  /*7490*/  @P0 BRA `(.L_x_3864) ;  /* 0x0000000000140947 */ /* 0x000fea0003800000 */
[----:B------:R-:W-:Y:S01]  /*74a0*/  ISETP.NE.AND P1, PT, R14, RZ, PT ;  /* 0x000000ff0e00720c */ /* 0x000fe20003f25270 */
[----:B-1----:R-:W-:-:S04]  /*74b0*/  IMAD.MOV.U32 R4, RZ, RZ, 0x4200 ;  /* 0x00004200ff047424 */ /* 0x002fc800078e00ff */
[----:B------:R2:W-:Y:S08]  /*74c0*/  SYNCS.ARRIVE.TRANS64 RZ, [R11+URZ+0x30c10], R4 ;  /* 0x030c10040bff79a7 */ /* 0x0005f0000800003f */
[----:B------:R-:W-:Y:S05]  /*74d0*/  @!P1 BRA `(.L_x_3864) ;  /* 0x0000000000049947 */ /* 0x000fea0003800000 */
[----:B------:R-:W-:Y:S01]  /*74e0*/  BPT.TRAP 0x1 ;  /* 0x000000040000795c */ /* 0x000fe20000300000 */
.L_x_3864:
        /* <DEDUP_REMOVED lines=22> */
.L_x_3856:
[----:B------:R-:W-:-:S13]  /*7650*/  ISETP.NE.AND P1, PT, R19, RZ, PT ;  /* 0x000000ff1300720c */ /* 0x000fda0003f25270 */
[----:B------:R-:W-:Y:S05]  /*7660*/  @!P1 BRA `(.L_x_3855) ;  /* 0x0000000000f09947 */ /* 0x000fea0003800000 */
[----:B------:R-:W-:-:S04]  /*7670*/  SHF.L.U32 R12, R9, 0x1f, RZ ;  /* 0x0000001f090c7819 */ /* 0x000fc800000006ff */
[----:B------:R-:W3:Y:S02]  /*7680*/  SYNCS.PHASECHK.TRANS64.TRYWAIT P1, [R11+URZ+0x30c40], R12 ;  /* 0x030c400c0b0075a7 */ /* 0x000ee4000802017f */
[----:B---3--:R-:W-:Y:S05]  /*7690*/  @!P1 BRA `(.L_x_3866) ;  /* 0x0000000c00509947 */ /* 0x008fea0003800000 */
.L_x_3896:
[----:B------:R-:W-:Y:S05]  /*76a0*/  @P0 BRA `(.L_x_3867) ;  /* 0x0000000000140947 */ /* 0x000fea0003800000 */
[----:B------:R-:W-:Y:S01]  /*76b0*/  ISETP.NE.AND P1, PT, R14, RZ, PT ;  /* 0x000000ff0e00720c */ /* 0x000fe20003f25270 */
[----:B-12---:R-:W-:-:S04]  /*76c0*/  IMAD.MOV.U32 R4, RZ, RZ, 0x4200 ;  /* 0x00004200ff047424 */ /* 0x006fc800078e00ff */
[----:B------:R4:W-:Y:S08]  /*76d0*/  SYNCS.ARRIVE.TRANS64 RZ, [R11+URZ+0x30c30], R4 ;  /* 0x030c30040bff79a7 */ /* 0x0009f0000800003f */
[----:B------:R-:W-:Y:S05]  /*76e0*/  @!P1 BRA `(.L_x_3867) ;  /* 0x0000000000049947 */ /* 0x000fea0003800000 */
[----:B------:R-:W-:Y:S01]  /*76f0*/  BPT.TRAP 0x1 ;  /* 0x000000040000795c */ /* 0x000fe20000300000 */
.L_x_3867:
        /* <DEDUP_REMOVED lines=26> */
.L_x_3897:
[----:B------:R-:W-:Y:S05]  /*78a0*/  @P0 BRA `(.L_x_3869) ;  /* 0x0000000000140947 */ /* 0x000fea0003800000 */
[----:B------:R-:W-:Y:S01]  /*78b0*/  ISETP.NE.AND P0, PT, R14, RZ, PT ;  /* 0x000000ff0e00720c */ /* 0x000fe20003f05270 */
[----:B------:R-:W-:-:S04]  /*78c0*/  IMAD.MOV.U32 R4, RZ, RZ, 0x4200 ;  /* 0x00004200ff047424 */ /* 0x000fc800078e00ff */
[----:B------:R2:W-:Y:S08]  /*78d0*/  SYNCS.ARRIVE.TRANS64 RZ, [R11+URZ+0x30c18], R4 ;  /* 0x030c18040bff79a7 */ /* 0x0005f0000800003f */
[----:B------:R-:W-:Y:S05]  /*78e0*/  @!P0 BRA `(.L_x_3869) ;  /* 0x0000000000048947 */ /* 0x000fea0003800000 */
[----:B------:R-:W-:Y:S01]  /*78f0*/  BPT.TRAP 0x1 ;  /* 0x000000040000795c */ /* 0x000fe20000300000 */
.L_x_3869:
        /* <DEDUP_REMOVED lines=19> */
.L_x_3855:
[----:B------:R-:W4:Y:S01]  /*7a30*/  S2R R2, SR_TID.X ;  /* 0x0000000000027919 */ /* 0x000f220000002100 */
[----:B------:R-:W-:Y:S01]  /*7a40*/  IMAD R13, R20, 0x8, R11 ;  /* 0x00000008140d7824 */ /* 0x000fe200078e020b */
[----:B----4-:R-:W-:Y:S02]  /*7a50*/  LOP3.LUT R3, R2, 0x7f, RZ, 0xc0, !PT ;  /* 0x0000007f02037812 */ /* 0x010fe400078ec0ff */
[----:B------:R-:W-:Y:S02]  /*7a60*/  SHF.L.U32 R2, R9, 0x1f, RZ ;  /* 0x0000001f09027819 */ /* 0x000fe400000006ff */
[----:B------:R-:W-:Y:S02]  /*7a70*/  ISETP.NE.AND P1, PT, R3, RZ, PT ;  /* 0x000000ff0300720c */ /* 0x000fe40003f25270 */
[----:B------:R-:W4:Y:S02]  /*7a80*/  SYNCS.PHASECHK.TRANS64.TRYWAIT P0, [R13+URZ+0x30c40], R2 ;  /* 0x030c40020d0075a7 */ /* 0x000f24000800017f */
[----:B----4-:R-:W-:Y:S09]  /*7a90*/  @!P0 BRA `(.L_x_3870) ;  /* 0x0000000800788947 */ /* 0x010ff20003800000 */
.L_x_3898:
[----:B------:R-:W-:Y:S05]  /*7aa0*/  @P1 BRA `(.L_x_3871) ;  /* 0x0000000000181947 */ /* 0x000fea0003800000 */
[----:B------:R-:W5:Y:S01]  /*7ab0*/  S2R R3, SR_TID.X ;  /* 0x0000000000037919 */ /* 0x000f620000002100 */
[----:B----4-:R-:W-:-:S04]  /*7ac0*/  IMAD.MOV.U32 R2, RZ, RZ, 0x4200 ;  /* 0x00004200ff027424 */ /* 0x010fc800078e00ff */
[----:B------:R4:W-:Y:S01]  /*7ad0*/  SYNCS.ARRIVE.TRANS64 RZ, [R13+URZ+0x30c30], R2 ;  /* 0x030c30020dff79a7 */ /* 0x0009e2000800003f */
[----:B-----5:R-:W-:-:S13]  /*7ae0*/  LOP3.LUT P0, RZ, R3, 0x1f, RZ, 0xc0, !PT ;  /* 0x0000001f03ff7812 */ /* 0x020fda000780c0ff */
[----:B----4-:R-:W-:Y:S05]  /*7af0*/  @!P0 BRA `(.L_x_3871) ;  /* 0x0000000000048947 */ /* 0x010fea0003800000 */
[----:B--2---:R-:W-:Y:S01]  /*7b00*/  BPT.TRAP 0x1 ;  /* 0x000000040000795c */ /* 0x004fe20000300000 */
.L_x_3871:
        /* <DEDUP_REMOVED lines=33> */
.L_x_3852:
[----:B------:R-:W-:Y:S05]  /*7d20*/  BSYNC B0 ;  /* 0x0000000000007941 */ /* 0x000fea0003800000 */
.L_x_3851:
[----:B------:R-:W-:-:S03]  /*7d30*/  UMOV UR6, 0xffffffff ;  /* 0xffffffff00067882 */ /* 0x000fc60000000000 */
[----:B------:R-:W-:Y:S05]  /*7d40*/  BRA.DIV UR6, `(.L_x_3872) ;  /* 0x0000000606e07947 */ /* 0x000fea000b800000 */
[----:B------:R-:W-:-:S13]  /*7d50*/  ELECT P0, URZ, PT ;  /* 0x00000000003f782f */ /* 0x000fda0003800000 */
.L_x_3901:
[----:B------:R-:W-:Y:S05]  /*7d60*/  @!P0 BRA `(.L_x_3788) ;  /* 0x0000000000808947 */ /* 0x000fea0003800000 */
[----:B------:R-:W-:-:S04]  /*7d70*/  LOP3.LUT R16, R16, 0x2, RZ, 0xfc, !PT ;  /* 0x0000000210107812 */ /* 0x000fc800078efcff */
[----:B------:R-:W-:-:S13]  /*7d80*/  ISETP.NE.AND P0, PT, R16, 0x3, PT ;  /* 0x000000031000780c */ /* 0x000fda0003f05270 */
[----:B------:R-:W-:Y:S05]  /*7d90*/  @!P0 BRA `(.L_x_3873) ;  /* 0x0000000000048947 */ /* 0x000fea0003800000 */
[----:B------:R-:W-:Y:S01]  /*7da0*/  BPT.TRAP 0x1 ;  /* 0x000000040000795c */ /* 0x000fe20000300000 */
.L_x_3873:
        /* <DEDUP_REMOVED lines=15> */
.L_x_3902:
[----:B------:R-:W2:Y:S02]  /*7ea0*/  SYNCS.PHASECHK.TRANS64.TRYWAIT P1, [R3+URZ], R2 ;  /* 0x00000002030075a7 */ /* 0x000ea4000802017f */
[----:B--2---:R-:W-:Y:S05]  /*7eb0*/  @!P1 BRA `(.L_x_3875) ;  /* 0x0000000400bc9947 */ /* 0x004fea0003800000 */
.L_x_3903:
[----:B------:R-:W-:Y:S05]  /*7ec0*/  @!P0 BRA `(.L_x_3876) ;  /* 0x0000000000048947 */ /* 0x000fea0003800000 */
[----:B------:R-:W-:Y:S01]  /*7ed0*/  BPT.TRAP 0x1 ;  /* 0x000000040000795c */ /* 0x000fe20000300000 */
.L_x_3876:
[----:B--2---:R-:W-:-:S04]  /*7ee0*/  VIADD R3, R7, 0x30c40 ;  /* 0x00030c4007037836 */ /* 0x004fc80000000000 */
[----:B------:R-:W-:-:S04]  /*7ef0*/  IMAD R0, R0, 0x8, R3 ;  /* 0x0000000800007824 */ /* 0x000fc800078e0203 */
[----:B------:R-:W2:Y:S02]  /*7f00*/  SYNCS.PHASECHK.TRANS64.TRYWAIT P0, [R0+URZ], R5 ;  /* 0x00000005000075a7 */ /* 0x000ea4000800017f */
[----:B--2---:R-:W-:Y:S05]  /*7f10*/  @!P0 BRA `(.L_x_3877) ;  /* 0x0000000400b88947 */ /* 0x004fea0003800000 */
.L_x_3904:
[----:B------:R-:W-:-:S07]  /*7f20*/  IMAD R3, R4, 0x8, R3 ;  /* 0x0000000804037824 */ /* 0x000fce00078e0203 */
.L_x_3878:
[----:B---3--:R3:W4:Y:S02]  /*7f30*/  SYNCS.PHASECHK.TRANS64.TRYWAIT P0, [R3+URZ], R2 ;  /* 0x00000002030075a7 */ /* 0x008724000800017f */
[----:B----4-:R-:W-:Y:S05]  /*7f40*/  @!P0 NANOSLEEP.SYNCS 0x989680 ;  /* 0x009896800000895d */ /* 0x010fea0003900000 */
[----:B------:R-:W4:Y:S02]  /*7f50*/  @!P0 SYNCS.PHASECHK.TRANS64 P0, [R3+URZ], R2 ;  /* 0x00000002030085a7 */ /* 0x000f24000800007f */
[----:B----4-:R-:W-:Y:S05]  /*7f60*/  @!P0 BRA `(.L_x_3878) ;  /* 0xfffffffc00f08947 */ /* 0x010fea000383ffff */
.L_x_3788:
[----:B------:R-:W-:Y:S05]  /*7f70*/  BSYNC B6 ;  /* 0x0000000000067941 */ /* 0x000fea0003800000 */
.L_x_3785:
[----:B------:R-:W-:Y:S05]  /*7f80*/  EXIT ;  /* 0x000000000000794d */ /* 0x000fea0003800000 */
.L_x_3793:
[----:B------:R-:W-:Y:S02]  /*7f90*/  IMAD.MOV.U32 R12, RZ, RZ, RZ ;  /* 0x000000ffff0c7224 */ /* 0x000fe400078e00ff */
[----:B------:R-:W-:Y:S02]  /*7fa0*/  IMAD.MOV.U32 R11, RZ, RZ, 0x1f ;  /* 0x0000001fff0b7424 */ /* 0x000fe400078e00ff */
[----:B------:R-:W-:-:S07]  /*7fb0*/  IMAD.MOV.U32 R15, RZ, RZ, -0x1 ;  /* 0xffffffffff0f7424 */ /* 0x000fce00078e00ff */
[----:B------:R-:W-:Y:S05]  /*7fc0*/  WARPSYNC.COLLECTIVE R15, `(.L_x_3879) ;  /* 0x000000000f087348 */ /* 0x000fea0003c00000 */
[----:B------:R1:W2:Y:S02]  /*7fd0*/  SHFL.IDX P6, R14, R13, R12, R11 ;  /* 0x0000000c0d0e7389 */ /* 0x0002a400000c000b */
[----:B-12---:R-:W-:Y:S01]  /*7fe0*/  ENDCOLLECTIVE ;  /* 0x000000000000791b */ /* 0x006fe20003800000 */
.L_x_3879:
[----:B------:R-:W-:Y:S05]  /*7ff0*/  BRA `(.L_x_3880) ;  /* 0xffffff8800e87947 */ /* 0x000fea000383ffff */
.L_x_3795:
[----:B--2---:R2:W3:Y:S02]  /*8000*/  SYNCS.PHASECHK.TRANS64.TRYWAIT P0, [R225+URZ+0x30c00], R6 ;  /* 0x030c0006e10075a7 */ /* 0x0044e4000800017f */
[----:B---3--:R-:W-:Y:S05]  /*8010*/  @!P0 NANOSLEEP.SYNCS 0x989680 ;  /* 0x009896800000895d */ /* 0x008fea0003900000 */
[----:B------:R-:W3:Y:S02]  /*8020*/  @!P0 SYNCS.PHASECHK.TRANS64 P0, [R225+URZ+0x30c00], R6 ;  /* 0x030c0006e10085a7 */ /* 0x000ee4000800007f */
[----:B---3--:R-:W-:Y:S05]  /*8030*/  @!P0 BRA `(.L_x_3795) ;  /* 0xfffffffc00f08947 */ /* 0x008fea000383ffff */
[----:B------:R-:W-:Y:S05]  /*8040*/  BRA `(.L_x_3794) ;  /* 0xffffff8c000c7947 */ /* 0x000fea000383ffff */
.L_x_3800:
[----:B--2---:R2:W3:Y:S02]  /*8050*/  SYNCS.PHASECHK.TRANS64.TRYWAIT P1, [R9+URZ+0x30c10], R22 ;  /* 0x030c1016090075a7 */ /* 0x0044e4000802017f */
[----:B---3--:R-:W-:Y:S05]  /*8060*/  @!P1 NANOSLEEP.SYNCS 0x989680 ;  /* 0x009896800000995d */ /* 0x008fea0003900000 */
[----:B------:R-:W3:Y:S02]  /*8070*/  @!P1 SYNCS.PHASECHK.TRANS64 P1, [R9+URZ+0x30c10], R22 ;  /* 0x030c1016090095a7 */ /* 0x000ee4000802007f */
[----:B---3--:R-:W-:Y:S05]  /*8080*/  @!P1 BRA `(.L_x_3800) ;  /* 0xfffffffc00f09947 */ /* 0x008fea000383ffff */
[----:B------:R-:W-:Y:S05]  /*8090*/  BRA `(.L_x_3799) ;  /* 0xffffff9400407947 */ /* 0x000fea000383ffff */
.L_x_3804:
[----:B------:R1:W1:Y:S02]  /*80a0*/  SYNCS.PHASECHK.TRANS64.TRYWAIT P1, [R9+URZ+0x30c30], R22 ;  /* 0x030c3016090075a7 */ /* 0x000264000802017f */
[----:B-1----:R-:W-:Y:S05]  /*80b0*/  @!P1 NANOSLEEP.SYNCS 0x989680 ;  /* 0x009896800000995d */ /* 0x002fea0003900000 */
[----:B------:R-:W1:Y:S02]  /*80c0*/  @!P1 SYNCS.PHASECHK.TRANS64 P1, [R9+URZ+0x30c30], R22 ;  /* 0x030c3016090095a7 */ /* 0x000e64000802007f */
[----:B-1----:R-:W-:Y:S05]  /*80d0*/  @!P1 BRA `(.L_x_3804) ;  /* 0xfffffffc00f09947 */ /* 0x002fea000383ffff */
[----:B------:R-:W-:Y:S05]  /*80e0*/  BRA `(.L_x_3803) ;  /* 0xffffff9800507947 */ /* 0x000fea000383ffff */
.L_x_3819:
[----:B------:R-:W-:Y:S01]  /*80f0*/  BSSY B0, `(.L_x_3881) ;  /* 0x0000005000007945 */ /* 0x000fe20003800000 */
[----:B------:R-:W-:-:S07]  /*8100*/  IMAD.MOV.U32 R15, RZ, RZ, -0x1 ;  /* 0xffffffffff0f7424 */ /* 0x000fce00078e00ff */
[----:B------:R-:W-:Y:S05]  /*8110*/  WARPSYNC.COLLECTIVE R15, `(.L_x_3882) ;  /* 0x000000000f087348 */ /* 0x000fea0003c00000 */
[----:B------:R-:W-:Y:S01]  /*8120*/  NOP ;  /* 0x0000000000007918 */ /* 0x000fe20000000000 */
[----:B------:R-:W-:Y:S01]  /*8130*/  ENDCOLLECTIVE ;  /* 0x000000000000791b */ /* 0x000fe20003800000 */
.L_x_3882:
[----:B------:R-:W-:Y:S05]  /*8140*/  BSYNC B0 ;  /* 0x0000000000007941 */ /* 0x000fea0003800000 */
.L_x_3881:
[----:B------:R-:W-:Y:S05]  /*8150*/  BRA `(.L_x_3883) ;  /* 0xffffffd400c87947 */ /* 0x000fea000383ffff */
.L_x_3831:
[----:B------:R-:W-:Y:S01]  /*8160*/  BSSY B0, `(.L_x_3884) ;  /* 0x0000005000007945 */ /* 0x000fe20003800000 */
[----:B------:R-:W-:-:S07]  /*8170*/  IMAD.MOV.U32 R15, RZ, RZ, -0x1 ;  /* 0xffffffffff0f7424 */ /* 0x000fce00078e00ff */
[----:B------:R-:W-:Y:S05]  /*8180*/  WARPSYNC.COLLECTIVE R15, `(.L_x_3885) ;  /* 0x000000000f087348 */ /* 0x000fea0003c00000 */
[----:B------:R-:W-:Y:S01]  /*8190*/  NOP ;  /* 0x0000000000007918 */ /* 0x000fe20000000000 */
[----:B------:R-:W-:Y:S01]  /*81a0*/  ENDCOLLECTIVE ;  /* 0x000000000000791b */ /* 0x000fe20003800000 */
.L_x_3885:
[----:B------:R-:W-:Y:S05]  /*81b0*/  BSYNC B0 ;  /* 0x0000000000007941 */ /* 0x000fea0003800000 */
.L_x_3884:
[----:B------:R-:W-:Y:S05]  /*81c0*/  BRA `(.L_x_3886) ;  /* 0xffffffd800e07947 */ /* 0x000fea000383ffff */
.L_x_3844:
[----:B------:R-:W-:Y:S01]  /*81d0*/  BSSY B0, `(.L_x_3887) ;  /* 0x0000005000007945 */ /* 0x000fe20003800000 */
[----:B------:R-:W-:-:S07]  /*81e0*/  IMAD.MOV.U32 R15, RZ, RZ, -0x1 ;  /* 0xffffffffff0f7424 */ /* 0x000fce00078e00ff */
[----:B------:R-:W-:Y:S05]  /*81f0*/  WARPSYNC.COLLECTIVE R15, `(.L_x_3888) ;  /* 0x000000000f087348 */ /* 0x000fea0003c00000 */
[----:B------:R-:W-:Y:S01]  /*8200*/  NOP ;  /* 0x0000000000007918 */ /* 0x000fe20000000000 */
[----:B------:R-:W-:Y:S01]  /*8210*/  ENDCOLLECTIVE ;  /* 0x000000000000791b */ /* 0x000fe20003800000 */
.L_x_3888:
[----:B------:R-:W-:Y:S05]  /*8220*/  BSYNC B0 ;  /* 0x0000000000007941 */ /* 0x000fea0003800000 */
.L_x_3887:
[----:B------:R-:W-:Y:S05]  /*8230*/  BRA `(.L_x_3889) ;  /* 0xffffffdc00fc7947 */ /* 0x000fea000383ffff */
.L_x_3853:
[----:B-1----:R1:W2:Y:S02]  /*8240*/  SYNCS.PHASECHK.TRANS64.TRYWAIT P1, [R11+URZ+0x30c20], R0 ;  /* 0x030c20000b0075a7 */ /* 0x0022a4000802017f */
[----:B--2---:R-:W-:Y:S05]  /*8250*/  @!P1 NANOSLEEP.SYNCS 0x989680 ;  /* 0x009896800000995d */ /* 0x004fea0003900000 */
[----:B------:R-:W2:Y:S02]  /*8260*/  @!P1 SYNCS.PHASECHK.TRANS64 P1, [R11+URZ+0x30c20], R0 ;  /* 0x030c20000b0095a7 */ /* 0x000ea4000802007f */
[----:B--2---:R-:W-:Y:S05]  /*8270*/  @!P1 BRA `(.L_x_3853) ;  /* 0xfffffffc00f09947 */ /* 0x004fea000383ffff */
[----:B------:R-:W-:Y:S05]  /*8280*/  BRA `(.L_x_3890) ;  /* 0xffffffe400d47947 */ /* 0x000fea000383ffff */
.L_x_3857:
[----:B-1----:R1:W2:Y:S02]  /*8290*/  SYNCS.PHASECHK.TRANS64.TRYWAIT P1, [R11+URZ+0x30c40], R21 ;  /* 0x030c40150b0075a7 */ /* 0x0022a4000802017f */
[----:B--2---:R-:W-:Y:S05]  /*82a0*/  @!P1 NANOSLEEP.SYNCS 0x989680 ;  /* 0x009896800000995d */ /* 0x004fea0003900000 */
[----:B------:R-:W2:Y:S02]  /*82b0*/  @!P1 SYNCS.PHASECHK.TRANS64 P1, [R11+URZ+0x30c40], R21 ;  /* 0x030c40150b0095a7 */ /* 0x000ea4000802007f */
[----:B--2---:R-:W-:Y:S05]  /*82c0*/  @!P1 BRA `(.L_x_3857) ;  /* 0xfffffffc00f09947 */ /* 0x004fea000383ffff */
[----:B------:R-:W-:Y:S05]  /*82d0*/  BRA `(.L_x_3891) ;  /* 0xffffffe800f47947 */ /* 0x000fea000383ffff */
.L_x_3859:
[----:B--2---:R2:W3:Y:S02]  /*82e0*/  SYNCS.PHASECHK.TRANS64.TRYWAIT P1, [R11+URZ+0x30c28], R21 ;  /* 0x030c28150b0075a7 */ /* 0x0044e4000802017f */
[----:B---3--:R-:W-:Y:S05]  /*82f0*/  @!P1 NANOSLEEP.SYNCS 0x989680 ;  /* 0x009896800000995d */ /* 0x008fea0003900000 */
[----:B------:R-:W3:Y:S02]  /*8300*/  @!P1 SYNCS.PHASECHK.TRANS64 P1, [R11+URZ+0x30c28], R21 ;  /* 0x030c28150b0095a7 */ /* 0x000ee4000802007f */
[----:B---3--:R-:W-:Y:S05]  /*8310*/  @!P1 BRA `(.L_x_3859) ;  /* 0xfffffffc00f09947 */ /* 0x008fea000383ffff */
[----:B------:R-:W-:Y:S05]  /*8320*/  BRA `(.L_x_3892) ;  /* 0xffffffec006c7947 */ /* 0x000fea000383ffff */
.L_x_3861:
[----:B---3--:R3:W4:Y:S02]  /*8330*/  SYNCS.PHASECHK.TRANS64.TRYWAIT P1, [R11+URZ+0x30c48], R21 ;  /* 0x030c48150b0075a7 */ /* 0x008724000802017f */
[----:B----4-:R-:W-:Y:S05]  /*8340*/  @!P1 NANOSLEEP.SYNCS 0x989680 ;  /* 0x009896800000995d */ /* 0x010fea0003900000 */
[----:B------:R-:W4:Y:S02]  /*8350*/  @!P1 SYNCS.PHASECHK.TRANS64 P1, [R11+URZ+0x30c48], R21 ;  /* 0x030c48150b0095a7 */ /* 0x000f24000802007f */
[----:B----4-:R-:W-:Y:S05]  /*8360*/  @!P1 BRA `(.L_x_3861) ;  /* 0xfffffffc00f09947 */ /* 0x010fea000383ffff */
[----:B------:R-:W-:Y:S05]  /*8370*/  BRA `(.L_x_3893) ;  /* 0xffffffec00c07947 */ /* 0x000fea000383ffff */
.L_x_3863:
[----:B------:R-:W-:-:S07]  /*8380*/  SHF.L.U32 R4, R9, 0x1f, RZ ;  /* 0x0000001f09047819 */ /* 0x000fce00000006ff */
.L_x_3894:
[----:B-1----:R1:W2:Y:S02]  /*8390*/  SYNCS.PHASECHK.TRANS64.TRYWAIT P1, [R11+URZ+0x30c20], R4 ;  /* 0x030c20040b0075a7 */ /* 0x0022a4000802017f */
[----:B--2---:R-:W-:Y:S05]  /*83a0*/  @!P1 NANOSLEEP.SYNCS 0x989680 ;  /* 0x009896800000995d */ /* 0x004fea0003900000 */
[----:B------:R-:W2:Y:S02]  /*83b0*/  @!P1 SYNCS.PHASECHK.TRANS64 P1, [R11+URZ+0x30c20], R4 ;  /* 0x030c20040b0095a7 */ /* 0x000ea4000802007f */
[----:B--2---:R-:W-:Y:S05]  /*83c0*/  @!P1 BRA `(.L_x_3894) ;  /* 0xfffffffc00f09947 */ /* 0x004fea000383ffff */
[----:B------:R-:W-:Y:S05]  /*83d0*/  BRA `(.L_x_3895) ;  /* 0xfffffff0002c7947 */ /* 0x000fea000383ffff */
.L_x_3866:
[----:B---3--:R3:W4:Y:S02]  /*83e0*/  SYNCS.PHASECHK.TRANS64.TRYWAIT P1, [R11+URZ+0x30c40], R12 ;  /* 0x030c400c0b0075a7 */ /* 0x008724000802017f */
[----:B----4-:R-:W-:Y:S05]  /*83f0*/  @!P1 NANOSLEEP.SYNCS 0x989680 ;  /* 0x009896800000995d */ /* 0x010fea0003900000 */
[----:B------:R-:W4:Y:S02]  /*8400*/  @!P1 SYNCS.PHASECHK.TRANS64 P1, [R11+URZ+0x30c40], R12 ;  /* 0x030c400c0b0095a7 */ /* 0x000f24000802007f */
[----:B----4-:R-:W-:Y:S05]  /*8410*/  @!P1 BRA `(.L_x_3866) ;  /* 0xfffffffc00f09947 */ /* 0x010fea000383ffff */
[----:B------:R-:W-:Y:S05]  /*8420*/  BRA `(.L_x_3896) ;  /* 0xfffffff0009c7947 */ /* 0x000fea000383ffff */
.L_x_3868:
[----:B-1----:R1:W2:Y:S02]  /*8430*/  SYNCS.PHASECHK.TRANS64.TRYWAIT P1, [R11+URZ+0x30c28], R12 ;  /* 0x030c280c0b0075a7 */ /* 0x0022a4000802017f */
[----:B--2---:R-:W-:Y:S05]  /*8440*/  @!P1 NANOSLEEP.SYNCS 0x989680 ;  /* 0x009896800000995d */ /* 0x004fea0003900000 */
[----:B------:R-:W2:Y:S02]  /*8450*/  @!P1 SYNCS.PHASECHK.TRANS64 P1, [R11+URZ+0x30c28], R12 ;  /* 0x030c280c0b0095a7 */ /* 0x000ea4000802007f */
[----:B--2---:R-:W-:Y:S05]  /*8460*/  @!P1 BRA `(.L_x_3868) ;  /* 0xfffffffc00f09947 */ /* 0x004fea000383ffff */
[----:B------:R-:W-:Y:S05]  /*8470*/  BRA `(.L_x_3897) ;  /* 0xfffffff400087947 */ /* 0x000fea000383ffff */
.L_x_3870:
[----:B----4-:R4:W1:Y:S02]  /*8480*/  SYNCS.PHASECHK.TRANS64.TRYWAIT P0, [R13+URZ+0x30c40], R2 ;  /* 0x030c40020d0075a7 */ /* 0x010864000800017f */
[----:B-1----:R-:W-:Y:S05]  /*8490*/  @!P0 NANOSLEEP.SYNCS 0x989680 ;  /* 0x009896800000895d */ /* 0x002fea0003900000 */
[----:B------:R-:W1:Y:S02]  /*84a0*/  @!P0 SYNCS.PHASECHK.TRANS64 P0, [R13+URZ+0x30c40], R2 ;  /* 0x030c40020d0085a7 */ /* 0x000e64000800007f */
[----:B-1----:R-:W-:Y:S05]  /*84b0*/  @!P0 BRA `(.L_x_3870) ;  /* 0xfffffffc00f08947 */ /* 0x002fea000383ffff */
[----:B------:R-:W-:Y:S05]  /*84c0*/  BRA `(.L_x_3898) ;  /* 0xfffffff400747947 */ /* 0x000fea000383ffff */
.L_x_3872:
[----:B------:R-:W-:Y:S01]  /*84d0*/  BSSY B0, `(.L_x_3899) ;  /* 0x0000006000007945 */ /* 0x000fe20003800000 */
[----:B------:R-:W-:-:S07]  /*84e0*/  IMAD.MOV.U32 R15, RZ, RZ, -0x1 ;  /* 0xffffffffff0f7424 */ /* 0x000fce00078e00ff */
[----:B------:R-:W-:Y:S05]  /*84f0*/  WARPSYNC.COLLECTIVE R15, `(.L_x_3900) ;  /* 0x000000000f0c7348 */ /* 0x000fea0003c00000 */
[----:B------:R-:W-:Y:S02]  /*8500*/  ELECT P6, UR62, PT ;  /* 0x00000000003e782f */ /* 0x000fe400038c0000 */
[----:B------:R-:W-:Y:S01]  /*8510*/  MOV R14, UR62 ;  /* 0x0000003e000e7c02 */ /* 0x000fe20008000f00 */
[----:B------:R-:W-:Y:S10]  /*8520*/  ENDCOLLECTIVE ;  /* 0x000000000000791b */ /* 0x000ff40003800000 */
.L_x_3900:
[----:B------:R-:W-:Y:S05]  /*8530*/  BSYNC B0 ;  /* 0x0000000000007941 */ /* 0x000fea0003800000 */
.L_x_3899:
[----:B------:R-:W-:Y:S01]  /*8540*/  PLOP3.LUT P0, PT, P6, PT, PT, 0x80, 0x0 ;  /* 0x000000000000781c */ /* 0x000fe2000370f070 */
[----:B------:R-:W-:-:S12]  /*8550*/  BRA `(.L_x_3901) ;  /* 0xfffffff800007947 */ /* 0x000fd8000383ffff */
.L_x_3874:
[----:B-1----:R1:W2:Y:S02]  /*8560*/  SYNCS.PHASECHK.TRANS64.TRYWAIT P1, [R6+URZ], R5 ;  /* 0x00000005060075a7 */ /* 0x0022a4000802017f */
[----:B--2---:R-:W-:Y:S05]  /*8570*/  @!P1 NANOSLEEP.SYNCS 0x989680 ;  /* 0x009896800000995d */ /* 0x004fea0003900000 */
[----:B------:R-:W2:Y:S02]  /*8580*/  @!P1 SYNCS.PHASECHK.TRANS64 P1, [R6+URZ], R5 ;  /* 0x00000005060095a7 */ /* 0x000ea4000802007f */
[----:B--2---:R-:W-:Y:S05]  /*8590*/  @!P1 BRA `(.L_x_3874) ;  /* 0xfffffffc00f09947 */ /* 0x004fea000383ffff */
[----:B------:R-:W-:Y:S05]  /*85a0*/  BRA `(.L_x_3902) ;  /* 0xfffffff8003c7947 */ /* 0x000fea000383ffff */
.L_x_3875:
[----:B--2---:R2:W3:Y:S02]  /*85b0*/  SYNCS.PHASECHK.TRANS64.TRYWAIT P1, [R3+URZ], R2 ;  /* 0x00000002030075a7 */ /* 0x0044e4000802017f */
[----:B---3--:R-:W-:Y:S05]  /*85c0*/  @!P1 NANOSLEEP.SYNCS 0x989680 ;  /* 0x009896800000995d */ /* 0x008fea0003900000 */
[----:B------:R-:W3:Y:S02]  /*85d0*/  @!P1 SYNCS.PHASECHK.TRANS64 P1, [R3+URZ], R2 ;  /* 0x00000002030095a7 */ /* 0x000ee4000802007f */
[----:B---3--:R-:W-:Y:S05]  /*85e0*/  @!P1 BRA `(.L_x_3875) ;  /* 0xfffffffc00f09947 */ /* 0x008fea000383ffff */
[----:B------:R-:W-:Y:S05]  /*85f0*/  BRA `(.L_x_3903) ;  /* 0xfffffff800307947 */ /* 0x000fea000383ffff */
.L_x_3877:
[----:B--2---:R2:W3:Y:S02]  /*8600*/  SYNCS.PHASECHK.TRANS64.TRYWAIT P0, [R0+URZ], R5 ;  /* 0x00000005000075a7 */ /* 0x0044e4000800017f */
[----:B---3--:R-:W-:Y:S05]  /*8610*/  @!P0 NANOSLEEP.SYNCS 0x989680 ;  /* 0x009896800000895d */ /* 0x008fea0003900000 */
[----:B------:R-:W3:Y:S02]  /*8620*/  @!P0 SYNCS.PHASECHK.TRANS64 P0, [R0+URZ], R5 ;  /* 0x00000005000085a7 */ /* 0x000ee4000800007f */
[----:B---3--:R-:W-:Y:S05]  /*8630*/  @!P0 BRA `(.L_x_3877) ;  /* 0xfffffffc00f08947 */ /* 0x008fea000383ffff */
[----:B------:R-:W-:Y:S05]  /*8640*/  BRA `(.L_x_3904) ;  /* 0xfffffff800347947 */ /* 0x000fea000383ffff */
.L_x_3905:
        /* <DEDUP_REMOVED lines=11> */
.L_x_7402:


//--------------------- .text._ZN7cutlass13device_kernelIN5flash11enable_sm90INS1_16FlashAttnBwdSm90INS1_25CollectiveMainloopBwdSm90ILi2ELi2ELi2EN4cute5tupleIJNS5_1CILi1EEES8_S8_EEENS6_IJNS7_ILi128EEESA_NS7_ILi64EEEEEENS_6half_tEfNS_4arch4Sm90ELb0ELb0ELb0ELb0ELb0ELb1ELb0ELb0ELi2ELi1ELi2ELi2ELb0EEENS1_24CollectiveEpilogueBwdGQAISC_fSF_Li256ELb0ELb0EEENS1_19SingleTileSchedulerILb0ELb0ELb0ELi128EEEEEEEEEvNT_6ParamsE --------------------------
	.section	.text._ZN7cutlass13device_kernelIN5flash11enable_sm90INS1_16FlashAttnBwdSm90INS1_25CollectiveMainloopBwdSm90ILi2ELi2ELi2EN4cute5tupleIJNS5_1CILi1EEES8_S8_EEENS6_IJNS7_ILi128EEESA_NS7_ILi64EEEEEENS_6half_tEfNS_4arch4Sm90ELb0ELb0ELb0ELb0ELb0ELb1ELb0ELb0ELi2ELi1ELi2ELi2ELb0EEENS1_24CollectiveEpilogueBwdGQAISC_fSF_Li256ELb0ELb0EEENS1_19SingleTileSchedulerILb0ELb0ELb0ELi128EEEEEEEEEvNT_6ParamsE,"ax",@progbits
	.align	128
.text._ZN7cutlass13device_kernelIN5flash11enable_sm90INS1_16FlashAttnBwdSm90INS1_25CollectiveMainloopBwdSm90ILi2ELi2ELi2EN4cute5tupleIJNS5_1CILi1EEES8_S8_EEENS6_IJNS7_ILi128EEESA_NS7_ILi64EEEEEENS_6half_tEfNS_4arch4Sm90ELb0ELb0ELb0ELb0ELb0ELb1ELb0ELb0ELi2ELi1ELi2ELi2ELb0EEENS1_24CollectiveEpilogueBwdGQAISC_fSF_Li256ELb0ELb0EEENS1_19SingleTileSchedulerILb0ELb0ELb0ELi128EEEEEEEEEvNT_6ParamsE:
        .type           _ZN7cutlass13device_kernelIN5flash11enable_sm90INS1_16FlashAttnBwdSm90INS1_25CollectiveMainloopBwdSm90ILi2ELi2ELi2EN4cute5tupleIJNS5_1CILi1EEES8_S8_EEENS6_IJNS7_ILi128EEESA_NS7_ILi64EEEEEENS_6half_tEfNS_4arch4Sm90ELb0ELb0ELb0ELb0ELb0ELb1ELb0ELb0ELi2ELi1ELi2ELi2ELb0EEENS1_24CollectiveEpilogueBwdGQAISC_fSF_Li256ELb0ELb0EEENS1_19SingleTileSchedulerILb0ELb0ELb0ELi128EEEEEEEEEvNT_6ParamsE,@function
        .size           _ZN7cutlass13device_kernelIN5flash11enable_sm90INS1_16FlashAttnBwdSm90INS1_25CollectiveMainloopBwdSm90ILi2ELi2ELi2EN4cute5tupleIJNS5_1CILi1EEES8_S8_EEENS6_IJNS7_ILi128EEESA_NS7_ILi64EEEEEENS_6half_tEfNS_4arch4Sm90ELb0ELb0ELb0ELb0ELb0ELb1ELb0ELb0ELi2ELi1ELi2ELi2ELb0EEENS1_24CollectiveEpilogueBwdGQAISC_fSF_Li256ELb0ELb0EEENS1_19SingleTileSchedulerILb0ELb0ELb0ELi128EEEEEEEEEvNT_6ParamsE,(.L_x_7403 - _ZN7cutlass13device_kernelIN5flash11enable_sm90INS1_16FlashAttnBwdSm90INS1_25CollectiveMainloopBwdSm90ILi2ELi2ELi2EN4cute5tupleIJNS5_1CILi1EEES8_S8_EEENS6_IJNS7_ILi128EEESA_NS7_ILi64EEEEEENS_6half_tEfNS_4arch4Sm90ELb0ELb0ELb0ELb0ELb0ELb1ELb0ELb0ELi2ELi1ELi2ELi2ELb0EEENS1_24CollectiveEpilogueBwdGQAISC_fSF_Li256ELb0ELb0EEENS1_19SingleTileSchedulerILb0ELb0ELb0ELi128EEEEEEEEEvNT_6ParamsE)
        .other          _ZN7cutlass13device_kernelIN5flash11enable_sm90INS1_16FlashAttnBwdSm90INS1_25CollectiveMainloopBwdSm90ILi2ELi2ELi2EN4cute5tupleIJNS5_1CILi1EEES8_S8_EEENS6_IJNS7_ILi128EEESA_NS7_ILi64EEEEEENS_6half_tEfNS_4arch4Sm90ELb0ELb0ELb0ELb0ELb0ELb1ELb0ELb0ELi2ELi1ELi2ELi2ELb0EEENS1_24CollectiveEpilogueBwdGQAISC_fSF_Li256ELb0ELb0EEENS1_19SingleTileSchedulerILb0ELb0ELb0ELi128EEEEEEEEEvNT_6ParamsE,@"STO_CUDA_ENTRY STV_DEFAULT"
_ZN7cutlass13device_kernelIN5flash11enable_sm90INS1_16FlashAttnBwdSm90INS1_25CollectiveMainloopBwdSm90ILi2ELi2ELi2EN4cute5tupleIJNS5_1CILi1EEES8_S8_EEENS6_IJNS7_ILi128EEESA_NS7_ILi64EEEEEENS_6half_tEfNS_4arch4Sm90ELb0ELb0ELb0ELb0ELb0ELb1ELb0ELb0ELi2ELi1ELi2ELi2ELb0EEENS1_24CollectiveEpilogueBwdGQAISC_fSF_Li256ELb0ELb0EEENS1_19SingleTileSchedulerILb0ELb0ELb0ELi128EEEEEEEEEvNT_6ParamsE:
        /* <DEDUP_REMOVED lines=23> */
.L_x_3907:
[----:B------:R-:W-:Y:S05]  /*0170*/  BSYNC B0 ;  /* 0x0000000000007941 */ /* 0x000fea0003800000 */
.L_x_3906:
        /* <DEDUP_REMOVED lines=34> */
.L_x_3908:
        /* <DEDUP_REMOVED lines=22> */
.L_x_3909:
[----:B---3--:R-:W-:Y:S01]  /*0500*/  ISETP.NE.AND P0, PT, R2, RZ, PT ;  /* 0x000000ff0200720c */ /* 0x008fe20003f05270 */
[----:B------:R-:W-:Y:S01]  /*0510*/  IMAD.MOV.U32 R16, RZ, RZ, 0x1 ;  /* 0x00000001ff107424 */ /* 0x000fe200078e00ff */
[----:B------:R-:W-:Y:S01]  /*0520*/  NOP ;  /* 0x0000000000007918 */ /* 0x000fe20000000000 */
[----:B------:R-:W-:Y:S03]  /*0530*/  BSSY B6, `(.L_x_3910) ;  /* 0x00006f6000067945 */ /* 0x000fe60003800000 */
[----:B------:R-:W-:Y:S01]  /*0540*/  SEL R16, R16, 0x2, !P0 ;  /* 0x0000000210107807 */ /* 0x000fe20004000000 */
[----:B-12-4-:R-:W-:Y:S06]  /*0550*/  BAR.SYNC.DEFER_BLOCKING 0x0 ;  /* 0x0000000000007b1d */ /* 0x016fec0000010000 */
[----:B------:R-:W-:Y:S05]  /*0560*/  @!P0 BRA `(.L_x_3911) ;  /* 0x0000004800bc8947 */ /* 0x000fea0003800000 */
.L_x_3912:
        /* <DEDUP_REMOVED lines=35> */
.L_x_3915:
        /* <DEDUP_REMOVED lines=15> */
.L_x_3914:
        /* <DEDUP_REMOVED lines=22> */
.L_x_3917:
[----:B------:R1:W2:Y:S01]  /*09f0*/  LDC.64 R14, c[0x4][R17] ;  /* 0x01000000110e7b82 */ /* 0x0002a20000000a00 */
        /* <DEDUP_REMOVED lines=14> */
.L_x_3916:
[----:B------:R-:W-:Y:S01]  /*0ae0*/  SHF.R.S32.HI R3, RZ, 0x1f, R18 ;  /* 0x0000001fff037819 */ /* 0x000fe20000011412 */
[----:B------:R-:W-:-:S03]  /*0af0*/  UMOV UR4, 0xffffffff ;  /* 0xffffffff00047882 */ /* 0x000fc60000000000 */
[----:B------:R-:W-:-:S04]  /*0b00*/  LEA.HI R0, R3, R18, RZ, 0x7 ;  /* 0x0000001203007211 */ /* 0x000fc800078f38ff */
[----:B------:R-:W-:Y:S01]  /*0b10*/  SHF.R.S32.HI R13, RZ, 0x7, R0 ;  /* 0x00000007ff0d7819 */ /* 0x000fe20000011400 */
[----:B------:R-:W-:Y:S06]  /*0b20*/  BRA.DIV UR4, `(.L_x_3918) ;  /* 0x0000006a04607947 */ /* 0x000fec000b800000 */
[----:B------:R1:W2:Y:S02]  /*0b30*/  SHFL.IDX PT, R14, R13, RZ, 0x1f ;  /* 0x00001fff0d0e7589 */ /* 0x0002a400000e0000 */
.L_x_3987:
[----:B------:R-:W-:Y:S02]  /*0b40*/  SHF.L.U32 R7, RZ, 0x1f, RZ ;  /* 0x0000001fff077819 */ /* 0x000fe400000006ff */
[----:B--2---:R-:W-:Y:S02]  /*0b50*/  LEA.HI R4, R14, R14, RZ, 0x1 ;  /* 0x0000000e0e047211 */ /* 0x004fe400078f08ff */
[----:B------:R-:W2:Y:S01]  /*0b60*/  SYNCS.PHASECHK.TRANS64.TRYWAIT P0, [R2+URZ+0x30c00], R7 ;  /* 0x030c0007020075a7 */ /* 0x000ea2000800017f */
[----:B------:R-:W-:Y:S02]  /*0b70*/  LOP3.LUT R5, R0, 0xffffff80, RZ, 0xc0, !PT ;  /* 0xffffff8000057812 */ /* 0x000fe400078ec0ff */
[----:B------:R-:W-:-:S05]  /*0b80*/  LOP3.LUT R225, R4, 0xffffe, RZ, 0xc0, !PT ;  /* 0x000ffffe04e17812 */ /* 0x000fca00078ec0ff */
[----:B------:R-:W-:Y:S01]  /*0b90*/  IMAD.IADD R225, R14, 0x1, -R225 ;  /* 0x000000010ee17824 */ /* 0x000fe200078e0ae1 */
[----:B--2---:R-:W-:Y:S06]  /*0ba0*/  @P0 BRA `(.L_x_3919) ;  /* 0x0000000000080947 */ /* 0x004fec0003800000 */
[----:B------:R-:W2:Y:S02]  /*0bb0*/  SYNCS.PHASECHK.TRANS64.TRYWAIT P0, [R2+URZ+0x30c00], R7 ;  /* 0x030c0007020075a7 */ /* 0x000ea4000800017f */
[----:B--2---:R-:W-:Y:S05]  /*0bc0*/  @!P0 BRA `(.L_x_3920) ;  /* 0x0000006800548947 */ /* 0x004fea0003800000 */
.L_x_3919:
        /* <DEDUP_REMOVED lines=8> */
[----:B------:R-:W-:Y:S01]  /*0c50*/  CS2R R192, SRZ ;  /* 0x0000000000c07805 */ /* 0x000fe2000001ff00 */
[----:B------:R-:W-:Y:S01]  /*0c60*/  IMAD.SHL.U32 R5, R5, 0x4, RZ ;  /* 0x0000000405057824 */ /* 0x000fe200078e00ff */
        /* <DEDUP_REMOVED lines=14> */
[----:B---3--:R-:W-:Y:S02]  /*0d50*/  ISETP.GE.AND P0, PT, R11, 0x1, PT ;  /* 0x000000010b00780c */ /* 0x008fe40003f06270 */
        /* <DEDUP_REMOVED lines=12> */
[----:B------:R-:W-:Y:S01]  /*0e20*/  IMAD R0, R5, 0x4, R2 ;  /* 0x0000000405007824 */ /* 0x000fe200078e0202 */
[----:B------:R-:W-:Y:S06]  /*0e30*/  @!P0 BRA `(.L_x_3921) ;  /* 0x0000003800408947 */ /* 0x000fec0003800000 */
[-C--:B------:R-:W-:Y:S01]  /*0e40*/  LEA.HI R8, R3, R18.reuse, RZ, 0x4 ;  /* 0x0000001203087211 */ /* 0x080fe200078f20ff */
[----:B------:R-:W-:Y:S01]  /*0e50*/  VIADD R11, R11, 0x7f ;  /* 0x0000007f0b0b7836 */ /* 0x000fe20000000000 */
[CC--:B--2---:R-:W-:Y:S01]  /*0e60*/  LEA.HI R7, R3.reuse, R18.reuse, RZ, 0x2 ;  /* 0x0000001203077211 */ /* 0x0c4fe200078f10ff */
[----:B------:R-:W-:Y:S01]  /*0e70*/  IMAD.SHL.U32 R5, R18, 0x40, RZ ;  /* 0x0000004012057824 */ /* 0x000fe200078e00ff */
[CC--:B------:R-:W-:Y:S01]  /*0e80*/  LEA.HI R6, R3.reuse, R18.reuse, RZ, 0x5 ;  /* 0x0000001203067211 */ /* 0x0c0fe200078f28ff */
[----:B------:R-:W2:Y:S01]  /*0e90*/  S2R R19, SR_CTAID.X ;  /* 0x0000000000137919 */ /* 0x000ea20000002500 */
[----:B------:R-:W-:Y:S01]  /*0ea0*/  LEA.HI R10, R3, R18, RZ, 0x3 ;  /* 0x00000012030a7211 */ /* 0x000fe200078f18ff */
[----:B------:R-:W2:Y:S01]  /*0eb0*/  LDC R20, c[0x0][0x290] ;  /* 0x0000a400ff147b82 */ /* 0x000ea20000000800 */
[----:B------:R-:W-:Y:S02]  /*0ec0*/  LOP3.LUT R3, R7, 0xfffffffc, RZ, 0xc0, !PT ;  /* 0xfffffffc07037812 */ /* 0x000fe400078ec0ff */
[----:B------:R-:W-:-:S02]  /*0ed0*/  CS2R R214, SRZ ;  /* 0x0000000000d67805 */ /* 0x000fc4000001ff00 */
[----:B------:R-:W-:Y:S02]  /*0ee0*/  SHF.R.S32.HI R9, RZ, 0x4, R8 ;  /* 0x00000004ff097819 */ /* 0x000fe40000011408 */
[----:B------:R-:W-:Y:S02]  /*0ef0*/  CS2R R212, SRZ ;  /* 0x0000000000d47805 */ /* 0x000fe4000001ff00 */
[----:B------:R-:W-:Y:S01]  /*0f00*/  LOP3.LUT R7, R6, 0xffffffe0, RZ, 0xc0, !PT ;  /* 0xffffffe006077812 */ /* 0x000fe200078ec0ff */
[----:B------:R-:W-:Y:S01]  /*0f10*/  IMAD.IADD R3, R18, 0x1, -R3 ;  /* 0x0000000112037824 */ /* 0x000fe200078e0a03 */
[----:B------:R-:W-:Y:S02]  /*0f20*/  SHF.R.S32.HI R6, RZ, 0x5, R6 ;  /* 0x00000005ff067819 */ /* 0x000fe40000011406 */
[----:B------:R-:W-:Y:S02]  /*0f30*/  CS2R R210, SRZ ;  /* 0x0000000000d27805 */ /* 0x000fe4000001ff00 */
[----:B------:R-:W-:Y:S01]  /*0f40*/  LEA.HI R8, R8, R9, RZ, 0x1 ;  /* 0x0000000908087211 */ /* 0x000fe200078f08ff */
[----:B------:R-:W-:Y:S01]  /*0f50*/  IMAD.IADD R7, R18, 0x1, -R7 ;  /* 0x0000000112077824 */ /* 0x000fe200078e0a07 */
[----:B------:R-:W-:Y:S01]  /*0f60*/  SHF.R.S32.HI R14, RZ, 0x1f, R11 ;  /* 0x0000001fff0e7819 */ /* 0x000fe2000001140b */
[----:B------:R-:W-:Y:S01]  /*0f70*/  IMAD.SHL.U32 R12, R6, 0x10, RZ ;  /* 0x00000010060c7824 */ /* 0x000fe200078e00ff */
[----:B------:R-:W-:-:S02]  /*0f80*/  LOP3.LUT R6, R8, 0x7ffffe, RZ, 0xc0, !PT ;  /* 0x007ffffe08067812 */ /* 0x000fc400078ec0ff */
[----:B------:R-:W-:Y:S02]  /*0f90*/  CS2R R208, SRZ ;  /* 0x0000000000d07805 */ /* 0x000fe4000001ff00 */
[----:B------:R-:W-:Y:S02]  /*0fa0*/  LOP3.LUT R5, R5, 0x1c0, RZ, 0xc0, !PT ;  /* 0x000001c005057812 */ /* 0x000fe400078ec0ff */
[----:B------:R-:W-:Y:S02]  /*0fb0*/  CS2R R206, SRZ ;  /* 0x0000000000ce7805 */ /* 0x000fe4000001ff00 */
[----:B------:R-:W-:Y:S01]  /*0fc0*/  LEA.HI R235, R14, R11, RZ, 0x7 ;  /* 0x0000000b0eeb7211 */ /* 0x000fe200078f38ff */
[----:B------:R-:W-:Y:S01]  /*0fd0*/  IMAD.IADD R14, R9, 0x1, -R6 ;  /* 0x00000001090e7824 */ /* 0x000fe200078e0a06 */
[----:B------:R-:W-:Y:S02]  /*0fe0*/  LEA.HI R8, R13, R13, RZ, 0x1 ;  /* 0x0000000d0d087211 */ /* 0x000fe400078f08ff */
[----:B------:R-:W-:-:S02]  /*0ff0*/  CS2R R204, SRZ ;  /* 0x0000000000cc7805 */ /* 0x000fc4000001ff00 */
[----:B------:R-:W-:Y:S02]  /*1000*/  SHF.R.S32.HI R6, RZ, 0x1f, R7 ;  /* 0x0000001fff067819 */ /* 0x000fe40000011407 */
[----:B------:R-:W-:Y:S02]  /*1010*/  CS2R R202, SRZ ;  /* 0x0000000000ca7805 */ /* 0x000fe4000001ff00 */
[----:B------:R-:W-:Y:S02]  /*1020*/  LOP3.LUT R11, R5, 0x30, R12, 0xf8, !PT ;  /* 0x00000030050b7812 */ /* 0x000fe400078ef80c */
[----:B------:R-:W-:Y:S02]  /*1030*/  CS2R R200, SRZ ;  /* 0x0000000000c87805 */ /* 0x000fe4000001ff00 */
[----:B------:R-:W-:Y:S02]  /*1040*/  LOP3.LUT R12, R8, 0xfffffffe, RZ, 0xc0, !PT ;  /* 0xfffffffe080c7812 */ /* 0x000fe400078ec0ff */
[----:B------:R-:W-:-:S02]  /*1050*/  CS2R R198, SRZ ;  /* 0x0000000000c67805 */ /* 0x000fc4000001ff00 */
[CC--:B------:R-:W-:Y:S02]  /*1060*/  LEA.HI R8, R6.reuse, R7.reuse, RZ, 0x3 ;  /* 0x0000000706087211 */ /* 0x0c0fe400078f18ff */
[----:B------:R-:W-:Y:S02]  /*1070*/  CS2R R196, SRZ ;  /* 0x0000000000c47805 */ /* 0x000fe4000001ff00 */
[----:B------:R-:W-:Y:S01]  /*1080*/  LOP3.LUT R11, R11, 0x8, R10, 0xf8, !PT ;  /* 0x000000080b0b7812 */ /* 0x000fe200078ef80a */
[C---:B------:R-:W-:Y:S01]  /*1090*/  IMAD.IADD R226, R13.reuse, 0x1, -R12 ;  /* 0x000000010de27824 */ /* 0x040fe200078e0a0c */
[----:B------:R-:W-:Y:S01]  /*10a0*/  LEA.HI R10, R6, R7, RZ, 0x2 ;  /* 0x00000007060a7211 */ /* 0x000fe200078f10ff */
[----:B-1----:R-:W-:Y:S01]  /*10b0*/  IMAD R13, R13, 0x10, R14 ;  /* 0x000000100d0d7824 */ /* 0x002fe200078e020e */
[----:B------:R-:W-:Y:S01]  /*10c0*/  SHF.R.S32.HI R6, RZ, 0x3, R8 ;  /* 0x00000003ff067819 */ /* 0x000fe20000011408 */
[----:B--2---:R-:W-:Y:S01]  /*10d0*/  IMAD R19, R19, -0x80, R20 ;  /* 0xffffff8013137824 */ /* 0x004fe200078e0214 */
[----:B------:R-:W-:-:S02]  /*10e0*/  SHF.R.S32.HI R9, RZ, 0x1f, R8 ;  /* 0x0000001fff097819 */ /* 0x000fc40000011408 */
[----:B------:R-:W-:Y:S02]  /*10f0*/  CS2R R194, SRZ ;  /* 0x0000000000c27805 */ /* 0x000fe4000001ff00 */
[----:B------:R-:W-:Y:S02]  /*1100*/  SHF.R.S32.HI R7, RZ, 0x1f, R4 ;  /* 0x0000001fff077819 */ /* 0x000fe40000011404 */
[----:B------:R-:W-:Y:S02]  /*1110*/  CS2R R192, SRZ ;  /* 0x0000000000c07805 */ /* 0x000fe4000001ff00 */
[----:B------:R-:W-:Y:S02]  /*1120*/  SHF.R.U32.HI R12, RZ, 0x3, R5 ;  /* 0x00000003ff0c7819 */ /* 0x000fe40000011605 */
[----:B------:R-:W-:Y:S02]  /*1130*/  CS2R R190, SRZ ;  /* 0x0000000000be7805 */ /* 0x000fe4000001ff00 */
[----:B------:R-:W-:-:S02]  /*1140*/  LEA.HI R8, R9, R6, RZ, 0x4 ;  /* 0x0000000609087211 */ /* 0x000fc400078f20ff */
[----:B------:R-:W-:Y:S02]  /*1150*/  CS2R R188, SRZ ;  /* 0x0000000000bc7805 */ /* 0x000fe4000001ff00 */
[CC--:B------:R-:W-:Y:S02]  /*1160*/  LEA.HI R5, R7.reuse, R4.reuse, RZ, 0x2 ;  /* 0x0000000407057211 */ /* 0x0c0fe400078f10ff */
[----:B------:R-:W-:Y:S02]  /*1170*/  CS2R R186, SRZ ;  /* 0x0000000000ba7805 */ /* 0x000fe4000001ff00 */
[----:B------:R-:W-:Y:S02]  /*1180*/  LEA.HI R17, R7, R4, RZ, 0x5 ;  /* 0x0000000407117211 */ /* 0x000fe400078f28ff */
[----:B------:R-:W-:Y:S02]  /*1190*/  CS2R R184, SRZ ;  /* 0x0000000000b87805 */ /* 0x000fe4000001ff00 */
[----:B------:R-:W-:-:S02]  /*11a0*/  LOP3.LUT R12, R11, R12, RZ, 0x3c, !PT ;  /* 0x0000000c0b0c7212 */ /* 0x000fc400078e3cff */
[----:B------:R-:W-:Y:S02]  /*11b0*/  CS2R R182, SRZ ;  /* 0x0000000000b67805 */ /* 0x000fe4000001ff00 */
[----:B------:R-:W-:Y:S02]  /*11c0*/  LOP3.LUT R7, R8, 0x1ffffff0, RZ, 0xc0, !PT ;  /* 0x1ffffff008077812 */ /* 0x000fe400078ec0ff */
[----:B------:R-:W-:Y:S02]  /*11d0*/  CS2R R180, SRZ ;  /* 0x0000000000b47805 */ /* 0x000fe4000001ff00 */
[----:B------:R-:W-:Y:S01]  /*11e0*/  SHF.R.S32.HI R11, RZ, 0x2, R10 ;  /* 0x00000002ff0b7819 */ /* 0x000fe2000001140a */
[----:B------:R-:W-:Y:S01]  /*11f0*/  IMAD.U32 R236, R13, 0x200, R12 ;  /* 0x000002000dec7824 */ /* 0x000fe200078e000c */
[----:B------:R-:W-:Y:S01]  /*1200*/  LOP3.LUT R9, R5, 0x7ffffffc, RZ, 0xc0, !PT ;  /* 0x7ffffffc05097812 */ /* 0x000fe200078ec0ff */
[----:B------:R-:W-:Y:S01]  /*1210*/  IMAD.IADD R7, R6, 0x1, -R7 ;  /* 0x0000000106077824 */ /* 0x000fe200078e0a07 */
[----:B------:R-:W-:Y:S01]  /*1220*/  LEA.HI R10, R10, R11, RZ, 0x1 ;  /* 0x0000000b0a0a7211 */ /* 0x000fe200078f08ff */
[C---:B------:R-:W-:Y:S01]  /*1230*/  VIADD R6, R11.reuse, 0x8 ;  /* 0x000000080b067836 */ /* 0x040fe20000000000 */
[----:B------:R-:W-:Y:S01]  /*1240*/  SHF.R.S32.HI R18, RZ, 0x5, R17 ;  /* 0x00000005ff127819 */ /* 0x000fe20000011411 */
[C---:B------:R-:W-:Y:S01]  /*1250*/  VIADD R12, R11.reuse, 0x10 ;  /* 0x000000100b0c7836 */ /* 0x040fe20000000000 */
[----:B------:R-:W-:Y:S01]  /*1260*/  LOP3.LUT R10, R10, 0xfffffffe, RZ, 0xc0, !PT ;  /* 0xfffffffe0a0a7812 */ /* 0x000fe200078ec0ff */
[C---:B------:R-:W-:Y:S01]  /*1270*/  VIADD R14, R11.reuse, 0x18 ;  /* 0x000000180b0e7836 */ /* 0x040fe20000000000 */
[----:B------:R-:W-:Y:S01]  /*1280*/  LEA.HI R8, R6, R6, RZ, 0x1 ;  /* 0x0000000606087211 */ /* 0x000fe200078f08ff */
[----:B------:R-:W-:Y:S01]  /*1290*/  IMAD.IADD R4, R4, 0x1, -R9 ;  /* 0x0000000104047824 */ /* 0x000fe200078e0a09 */
[----:B------:R-:W-:Y:S01]  /*12a0*/  LEA.HI R13, R12, R12, RZ, 0x1 ;  /* 0x0000000c0c0d7211 */ /* 0x000fe200078f08ff */
[----:B------:R-:W-:Y:S01]  /*12b0*/  IMAD.IADD R10, R11, 0x1, -R10 ;  /* 0x000000010b0a7824 */ /* 0x000fe200078e0a0a */
[----:B------:R-:W-:Y:S01]  /*12c0*/  LOP3.LUT R9, R8, 0xfffffffe, RZ, 0xc0, !PT ;  /* 0xfffffffe08097812 */ /* 0x000fe200078ec0ff */
[----:B------:R-:W-:Y:S01]  /*12d0*/  IMAD R19, R18, -0x10, R19 ;  /* 0xfffffff012137824 */ /* 0x000fe200078e0213 */
[----:B------:R-:W-:-:S02]  /*12e0*/  LOP3.LUT R11, R13, 0xfffffffe, RZ, 0xc0, !PT ;  /* 0xfffffffe0d0b7812 */ /* 0x000fc400078ec0ff */
[----:B------:R-:W-:Y:S02]  /*12f0*/  CS2R R178, SRZ ;  /* 0x0000000000b27805 */ /* 0x000fe4000001ff00 */
[----:B------:R-:W-:Y:S01]  /*1300*/  LEA.HI R15, R14, R14, RZ, 0x1 ;  /* 0x0000000e0e0f7211 */ /* 0x000fe200078f08ff */
[----:B------:R-:W-:Y:S01]  /*1310*/  IMAD.IADD R9, R6, 0x1, -R9 ;  /* 0x0000000106097824 */ /* 0x000fe200078e0a09 */
[--C-:B------:R-:W-:Y:S01]  /*1320*/  SHF.R.S32.HI R6, RZ, 0x1, R8.reuse ;  /* 0x00000001ff067819 */ /* 0x100fe20000011408 */
[----:B------:R-:W-:Y:S01]  /*1330*/  IMAD.IADD R12, R12, 0x1, -R11 ;  /* 0x000000010c0c7824 */ /* 0x000fe200078e0a0b */
[----:B------:R-:W-:Y:S02]  /*1340*/  SHF.R.S32.HI R11, RZ, 0x1f, R8 ;  /* 0x0000001fff0b7819 */ /* 0x000fe40000011408 */
[----:B------:R-:W-:Y:S02]  /*1350*/  CS2R R176, SRZ ;  /* 0x0000000000b07805 */ /* 0x000fe4000001ff00 */
[----:B------:R-:W-:-:S02]  /*1360*/  LOP3.LUT R17, R15, 0xfffffffe, RZ, 0xc0, !PT ;  /* 0xfffffffe0f117812 */ /* 0x000fc400078ec0ff */
[----:B------:R-:W-:Y:S02]  /*1370*/  CS2R R174, SRZ ;  /* 0x0000000000ae7805 */ /* 0x000fe4000001ff00 */
[--C-:B------:R-:W-:Y:S02]  /*1380*/  SHF.R.S32.HI R8, RZ, 0x1, R13.reuse ;  /* 0x00000001ff087819 */ /* 0x100fe4000001140d */
[----:B------:R-:W-:Y:S02]  /*1390*/  CS2R R172, SRZ ;  /* 0x0000000000ac7805 */ /* 0x000fe4000001ff00 */
[----:B------:R-:W-:Y:S01]  /*13a0*/  SHF.R.S32.HI R13, RZ, 0x1f, R13 ;  /* 0x0000001fff0d7819 */ /* 0x000fe2000001140d */
[----:B------:R-:W-:Y:S01]  /*13b0*/  IMAD.IADD R17, R14, 0x1, -R17 ;  /* 0x000000010e117824 */ /* 0x000fe200078e0a11 */
[----:B------:R-:W-:Y:S02]  /*13c0*/  LEA.HI R11, R11, R6, RZ, 0x4 ;  /* 0x000000060b0b7211 */ /* 0x000fe400078f20ff */
[----:B------:R-:W-:-:S02]  /*13d0*/  CS2R R170, SRZ ;  /* 0x0000000000aa7805 */ /* 0x000fc4000001ff00 */
[----:B------:R-:W-:Y:S02]  /*13e0*/  SHF.R.S32.HI R18, RZ, 0x2, R5 ;  /* 0x00000002ff127819 */ /* 0x000fe40000011405 */
[----:B------:R-:W-:Y:S02]  /*13f0*/  CS2R R168, SRZ ;  /* 0x0000000000a87805 */ /* 0x000fe4000001ff00 */
[----:B------:R-:W-:Y:S02]  /*1400*/  LEA.HI R13, R13, R8, RZ, 0x4 ;  /* 0x000000080d0d7211 */ /* 0x000fe400078f20ff */
[----:B------:R-:W-:Y:S02]  /*1410*/  CS2R R166, SRZ ;  /* 0x0000000000a67805 */ /* 0x000fe4000001ff00 */
[----:B------:R-:W-:Y:S02]  /*1420*/  SHF.R.S32.HI R14, RZ, 0x1, R15 ;  /* 0x00000001ff0e7819 */ /* 0x000fe4000001140f */
[----:B------:R-:W-:-:S02]  /*1430*/  CS2R R164, SRZ ;  /* 0x0000000000a47805 */ /* 0x000fc4000001ff00 */
[----:B------:R-:W-:Y:S02]  /*1440*/  SHF.R.S32.HI R5, RZ, 0x1f, R5 ;  /* 0x0000001fff057819 */ /* 0x000fe40000011405 */
[----:B------:R-:W-:Y:S02]  /*1450*/  CS2R R162, SRZ ;  /* 0x0000000000a27805 */ /* 0x000fe4000001ff00 */
[----:B------:R-:W-:Y:S02]  /*1460*/  SHF.R.S32.HI R15, RZ, 0x1f, R15 ;  /* 0x0000001fff0f7819 */ /* 0x000fe4000001140f */
[----:B------:R-:W-:Y:S02]  /*1470*/  CS2R R160, SRZ ;  /* 0x0000000000a07805 */ /* 0x000fe4000001ff00 */
[----:B------:R-:W-:Y:S02]  /*1480*/  LOP3.LUT R11, R11, 0x1ffffff0, RZ, 0xc0, !PT ;  /* 0x1ffffff00b0b7812 */ /* 0x000fe400078ec0ff */
[----:B------:R-:W-:-:S02]  /*1490*/  CS2R R158, SRZ ;  /* 0x00000000009e7805 */ /* 0x000fc4000001ff00 */
[----:B------:R-:W-:Y:S02]  /*14a0*/  LOP3.LUT R13, R13, 0x1ffffff0, RZ, 0xc0, !PT ;  /* 0x1ffffff00d0d7812 */ /* 0x000fe400078ec0ff */
[----:B------:R-:W-:Y:S02]  /*14b0*/  CS2R R156, SRZ ;  /* 0x00000000009c7805 */ /* 0x000fe4000001ff00 */
[----:B------:R-:W-:Y:S01]  /*14c0*/  LEA.HI R5, R5, R18, RZ, 0x3 ;  /* 0x0000001205057211 */ /* 0x000fe200078f18ff */
[----:B------:R-:W-:Y:S01]  /*14d0*/  IMAD.IADD R6, R6, 0x1, -R11 ;  /* 0x0000000106067824 */ /* 0x000fe200078e0a0b */
[----:B------:R-:W-:Y:S01]  /*14e0*/  LEA.HI R15, R15, R14, RZ, 0x4 ;  /* 0x0000000e0f0f7211 */ /* 0x000fe200078f20ff */
[----:B------:R-:W-:Y:S01]  /*14f0*/  IMAD.IADD R13, R8, 0x1, -R13 ;  /* 0x00000001080d7824 */ /* 0x000fe200078e0a0d */
[----:B------:R-:W-:Y:S01]  /*1500*/  LOP3.LUT R5, R5, 0xfffffff8, RZ, 0xc0, !PT ;  /* 0xfffffff805057812 */ /* 0x000fe200078ec0ff */
[----:B------:R-:W-:Y:S01]  /*1510*/  IMAD R8, R7, 0x8, R10 ;  /* 0x0000000807087824 */ /* 0x000fe200078e020a */
[----:B------:R-:W-:Y:S01]  /*1520*/  LOP3.LUT R15, R15, 0x1ffffff0, RZ, 0xc0, !PT ;  /* 0x1ffffff00f0f7812 */ /* 0x000fe200078ec0ff */
[----:B------:R-:W-:Y:S01]  /*1530*/  IMAD R7, R6, 0x8, R9 ;  /* 0x0000000806077824 */ /* 0x000fe200078e0209 */
[----:B------:R-:W-:Y:S01]  /*1540*/  IADD3 R5, R19, R5, -R18 ;  /* 0x0000000513057210 */ /* 0x000fe20007ffe812 */
[----:B------:R-:W-:Y:S01]  /*1550*/  IMAD R6, R13, 0x8, R12 ;  /* 0x000000080d067824 */ /* 0x000fe200078e020c */
[----:B------:R1:W-:Y:S01]  /*1560*/  STL [R1+0x8], R8 ;  /* 0x0000080801007387 */ /* 0x0003e20000100800 */
[----:B------:R-:W-:Y:S01]  /*1570*/  IMAD.IADD R14, R14, 0x1, -R15 ;  /* 0x000000010e0e7824 */ /* 0x000fe200078e0a0f */
[----:B------:R-:W-:Y:S01]  /*1580*/  CS2R R154, SRZ ;  /* 0x00000000009a7805 */ /* 0x000fe2000001ff00 */
[----:B------:R-:W-:Y:S01]  /*1590*/  IMAD R226, R226, -0x40, R5 ;  /* 0xffffffc0e2e27824 */ /* 0x000fe200078e0205 */
[----:B------:R-:W-:Y:S01]  /*15a0*/  STL [R1+0x4], R7 ;  /* 0x0000040701007387 */ /* 0x000fe20000100800 */
[----:B------:R-:W-:Y:S01]  /*15b0*/  IMAD R237, R14, 0x8, R17 ;  /* 0x000000080eed7824 */ /* 0x000fe200078e0211 */
[----:B------:R-:W-:-:S02]  /*15c0*/  LOP3.LUT R5, R16, 0x1, RZ, 0xfc, !PT ;  /* 0x0000000110057812 */ /* 0x000fc400078efcff */
[----:B------:R-:W-:Y:S01]  /*15d0*/  CS2R R152, SRZ ;  /* 0x0000000000987805 */ /* 0x000fe2000001ff00 */
[----:B------:R2:W-:Y:S01]  /*15e0*/  STL [R1], R6 ;  /* 0x0000000601007387 */ /* 0x0005e20000100800 */
[----:B------:R-:W-:Y:S01]  /*15f0*/  SHF.R.S32.HI R235, RZ, 0x7, R235 ;  /* 0x00000007ffeb7819 */ /* 0x000fe200000114eb */
[----:B-1----:R-:W-:Y:S01]  /*1600*/  IMAD.MOV.U32 R8, RZ, RZ, RZ ;  /* 0x000000ffff087224 */ /* 0x002fe200078e00ff */
[----:B--2---:R-:W-:-:S07]  /*1610*/  CS2R R6, SRZ ;  /* 0x0000000000067805 */ /* 0x004fce000001ff00 */
.L_x_3932:
[----:B------:R-:W-:-:S13]  /*1620*/  ISETP.NE.AND P0, PT, R5, 0x3, PT ;  /* 0x000000030500780c */ /* 0x000fda0003f05270 */
[----:B---3--:R-:W-:Y:S05]  /*1630*/  @!P0 BRA `(.L_x_3922) ;  /* 0x0000000000048947 */ /* 0x008fea0003800000 */
[----:B------:R-:W-:Y:S01]  /*1640*/  BPT.TRAP 0x1 ;  /* 0x000000040000795c */ /* 0x000fe20000300000 */
.L_x_3922:
[----:B------:R-:W-:Y:S01]  /*1650*/  IMAD R9, R8, 0x8, R2 ;  /* 0x0000000808097824 */ /* 0x000fe200078e0202 */
[----:B------:R-:W-:-:S04]  /*1660*/  SHF.L.U32 R12, R7, 0x1f, RZ ;  /* 0x0000001f070c7819 */ /* 0x000fc800000006ff */
[----:B------:R1:W2:Y:S01]  /*1670*/  SYNCS.PHASECHK.TRANS64.TRYWAIT P1, [R9+URZ+0x30c10], R12 ;  /* 0x030c100c090075a7 */ /* 0x0002a2000802017f */
[----:B------:R-:W-:Y:S05]  /*1680*/  @!P0 BRA `(.L_x_3923) ;  /* 0x0000000000048947 */ /* 0x000fea0003800000 */
[----:B------:R-:W-:Y:S01]  /*1690*/  BPT.TRAP 0x1 ;  /* 0x000000040000795c */ /* 0x000fe20000300000 */
.L_x_3923:
[----:B------:R-:W-:-:S05]  /*16a0*/  VIADD R10, R2, 0x10000 ;  /* 0x00010000020a7836 */ /* 0x000fca0000000000 */
[----:B------:R-:W-:-:S04]  /*16b0*/  SHF.R.U32.HI R10, RZ, 0x4, R10 ;  /* 0x00000004ff0a7819 */ /* 0x000fc8000001160a */
[----:B------:R-:W-:Y:S01]  /*16c0*/  LOP3.LUT R10, R10, 0x3fff, RZ, 0xc0, !PT ;  /* 0x00003fff0a0a7812 */ /* 0x000fe200078ec0ff */
[----:B--2---:R-:W-:Y:S06]  /*16d0*/  @P1 BRA `(.L_x_3924) ;  /* 0x0000000000081947 */ /* 0x004fec0003800000 */
[----:B------:R-:W2:Y:S02]  /*16e0*/  SYNCS.PHASECHK.TRANS64.TRYWAIT P1, [R9+URZ+0x30c10], R12 ;  /* 0x030c100c090075a7 */ /* 0x000ea4000802017f */
[----:B--2---:R-:W-:Y:S05]  /*16f0*/  @!P1 BRA `(.L_x_3925) ;  /* 0x0000005c009c9947 */ /* 0x004fea0003800000 */
.L_x_3924:
        /* <DEDUP_REMOVED lines=8> */
[----:B------:R-:W5:Y:S06]  /*1780*/  LDL R14, [R1] ;  /* 0x00000000010e7983 */ /* 0x000f6c0000100800 */
        /* <DEDUP_REMOVED lines=27> */
[C---:B---3--:R-:W-:Y:S02]  /*1940*/  IMAD R13, R8.reuse, 0x80, R15 ;  /* 0x00000080080d7824 */ /* 0x048fe400078e020f */
[C---:B----4-:R-:W-:Y:S02]  /*1950*/  IMAD R11, R8.reuse, 0x80, R16 ;  /* 0x00000080080b7824 */ /* 0x050fe400078e0210 */
[----:B-----5:R-:W-:-:S02]  /*1960*/  IMAD R15, R8, 0x80, R14 ;  /* 0x00000080080f7824 */ /* 0x020fc400078e020e */
[----:B------:R-:W-:Y:S02]  /*1970*/  IMAD R17, R8, 0x80, R237 ;  /* 0x0000008008117824 */ /* 0x000fe400078e02ed */
[C---:B------:R-:W-:Y:S02]  /*1980*/  IMAD R11, R4.reuse, 0x2, R11 ;  /* 0x00000002040b7824 */ /* 0x040fe400078e020b */
[C---:B------:R-:W-:Y:S02]  /*1990*/  IMAD R13, R4.reuse, 0x2, R13 ;  /* 0x00000002040d7824 */ /* 0x040fe400078e020d */
[C---:B------:R-:W-:Y:S02]  /*19a0*/  IMAD R15, R4.reuse, 0x2, R15 ;  /* 0x00000002040f7824 */ /* 0x040fe400078e020f */
[----:B------:R-:W-:Y:S02]  /*19b0*/  IMAD R17, R4, 0x2, R17 ;  /* 0x0000000204117824 */ /* 0x000fe400078e0211 */
[----:B------:R-:W-:Y:S01]  /*19c0*/  IMAD R20, R11, 0x4, R2 ;  /* 0x000000040b147824 */ /* 0x000fe200078e0202 */
[----:B------:R-:W-:-:S02]  /*19d0*/  WARPGROUP.DEPBAR.LE gsb0, 0x0 ;  /* 0x00008000000079c5 */ /* 0x000fc40000010000 */
[----:B------:R-:W-:-:S06]  /*19e0*/  WARPGROUP.ARRIVE ;  /* 0x00000000000079c5 */ /* 0x000fcc0000000000 */
[----:B------:R-:W-:Y:S01]  /*19f0*/  HGMMA.64x128x16.F32 R88, gdesc[UR4], R88, gsb0 ;  /* 0x01e00000045879f0 */ /* 0x000fe20008000858 */
[--C-:B------:R-:W-:Y:S02]  /*1a00*/  IMAD R234, R13, 0x4, R2.reuse ;  /* 0x000000040dea7824 */ /* 0x100fe400078e0202 */
[--C-:B------:R-:W-:Y:S02]  /*1a10*/  IMAD R222, R15, 0x4, R2.reuse ;  /* 0x000000040fde7824 */ /* 0x100fe400078e0202 */
[----:B------:R-:W-:Y:S02]  /*1a20*/  IMAD R216, R17, 0x4, R2 ;  /* 0x0000000411d87824 */ /* 0x000fe400078e0202 */
[----:B------:R-:W-:-:S04]  /*1a30*/  VIADD R220, R2, 0x20000 ;  /* 0x0002000002dc7836 */ /* 0x000fc80000000000 */
[--C-:B------:R-:W-:Y:S02]  /*1a40*/  IMAD R217, R11, 0x4, R220.reuse ;  /* 0x000000040bd97824 */ /* 0x100fe400078e02dc */
[--C-:B------:R-:W-:Y:S02]  /*1a50*/  IMAD R221, R13, 0x4, R220.reuse ;  /* 0x000000040ddd7824 */ /* 0x100fe400078e02dc */
[--C-:B------:R-:W-:Y:S02]  /*1a60*/  IMAD R219, R15, 0x4, R220.reuse ;  /* 0x000000040fdb7824 */ /* 0x100fe400078e02dc */
[----:B------:R-:W-:Y:S01]  /*1a70*/  IMAD R220, R17, 0x4, R220 ;  /* 0x0000000411dc7824 */ /* 0x000fe200078e02dc */
[----:B------:R-:W-:Y:S02]  /*1a80*/  WARPGROUP.DEPBAR.LE gsb0, 0x0 ;  /* 0x00008000000079c5 */ /* 0x000fe40000010000 */
[----:B------:R-:W3:Y:S04]  /*1a90*/  LDS R20, [R20+0x20000] ;  /* 0x0200000014147984 */ /* 0x000ee80000000800 */
[----:B------:R-:W4:Y:S04]  /*1aa0*/  LDS R234, [R234+0x20000] ;  /* 0x02000000eaea7984 */ /* 0x000f280000000800 */
[----:B------:R-:W1:Y:S04]  /*1ab0*/  LDS R222, [R222+0x20000] ;  /* 0x02000000dede7984 */ /* 0x000e680000000800 */
[----:B------:R-:W1:Y:S01]  /*1ac0*/  LDS R216, [R216+0x20000] ;  /* 0x02000000d8d87984 */ /* 0x000e620000000800 */
[----:B------:R-:W-:Y:S05]  /*1ad0*/  @!P0 BRA `(.L_x_3926) ;  /* 0x0000000000048947 */ /* 0x000fea0003800000 */
[----:B------:R-:W-:Y:S01]  /*1ae0*/  BPT.TRAP 0x1 ;  /* 0x000000040000795c */ /* 0x000fe20000300000 */
.L_x_3926:
[----:B------:R1:W1:Y:S01]  /*1af0*/  SYNCS.PHASECHK.TRANS64.TRYWAIT P1, [R9+URZ+0x30c30], R12 ;  /* 0x030c300c090075a7 */ /* 0x000262000802017f */
[----:B------:R-:W-:Y:S05]  /*1b00*/  @!P0 BRA `(.L_x_3927) ;  /* 0x0000000000048947 */ /* 0x000fea0003800000 */
[----:B------:R-:W-:Y:S01]  /*1b10*/  BPT.TRAP 0x1 ;  /* 0x000000040000795c */ /* 0x000fe20000300000 */
.L_x_3927:
[----:B------:R-:W-:-:S05]  /*1b20*/  VIADD R11, R2, 0x18000 ;  /* 0x00018000020b7836 */ /* 0x000fca0000000000 */
[----:B------:R-:W-:-:S04]  /*1b30*/  SHF.R.U32.HI R11, RZ, 0x4, R11 ;  /* 0x00000004ff0b7819 */ /* 0x000fc8000001160b */
[----:B------:R-:W-:-:S04]  /*1b40*/  LOP3.LUT R218, R11, 0x3fff, RZ, 0xc0, !PT ;  /* 0x00003fff0bda7812 */ /* 0x000fc800078ec0ff */
[----:B------:R-:W-:Y:S01]  /*1b50*/  LOP3.LUT R11, R218, 0x10000, RZ, 0xfc, !PT ;  /* 0x00010000da0b7812 */ /* 0x000fe200078efcff */
[----:B-1----:R-:W-:Y:S06]  /*1b60*/  @P1 BRA `(.L_x_3928) ;  /* 0x0000000000081947 */ /* 0x002fec0003800000 */
[----:B------:R-:W1:Y:S02]  /*1b70*/  SYNCS.PHASECHK.TRANS64.TRYWAIT P1, [R9+URZ+0x30c30], R12 ;  /* 0x030c300c090075a7 */ /* 0x000e64000802017f */
[----:B-1----:R-:W-:Y:S05]  /*1b80*/  @!P1 BRA `(.L_x_3929) ;  /* 0x00000058008c9947 */ /* 0x002fea0003800000 */
.L_x_3928:
        /* <DEDUP_REMOVED lines=16> */
[----:B------:R-:W-:Y:S01]  /*1c90*/  VIADD R232, R3, 0x8 ;  /* 0x0000000803e87836 */ /* 0x000fe20000000000 */
[----:B------:R-:W-:Y:S01]  /*1ca0*/  ULDC UR10, c[0x0][0x744] ;  /* 0x0001d100000a7ab9 */ /* 0x000fe20000000800 */
[----:B------:R-:W5:Y:S01]  /*1cb0*/  SHFL.IDX PT, R11, R20, R3, 0x1f ;  /* 0x00001f03140b7589 */ /* 0x000f6200000e0000 */
[----:B------:R-:W-:Y:S01]  /*1cc0*/  UMOV UR6, UR8 ;  /* 0x0000000800067c82 */ /* 0x000fe20008000000 */
[----:B------:R-:W-:Y:S01]  /*1cd0*/  UMOV UR4, UR9 ;  /* 0x0000000900047c82 */ /* 0x000fe20008000000 */
[----:B------:R-:W-:Y:S01]  /*1ce0*/  FSEL R22, R95, -INF , P1 ;  /* 0xff8000005f167808 */ /* 0x000fe20000800000 */
[----:B------:R-:W-:Y:S01]  /*1cf0*/  HGMMA.64x128x16.F32 R24, gdesc[UR4], RZ, !UPT, gsb0 ;  /* 0x01e00000041879f0 */ /* 0x000fe2000c0008ff */
[----:B------:R-:W-:Y:S01]  /*1d00*/  UIADD3 UR6, UR8, 0x2, URZ ;  /* 0x0000000208067890 */ /* 0x000fe2000fffe03f */
[----:B------:R-:W4:Y:S01]  /*1d10*/  SHFL.IDX PT, R13, R20, R232, 0x1f ;  /* 0x00001fe8140d7589 */ /* 0x000f2200000e0000 */
[----:B------:R-:W-:Y:S01]  /*1d20*/  UIADD3 UR4, UR9, 0x2, URZ ;  /* 0x0000000209047890 */ /* 0x000fe2000fffe03f */
[C---:B------:R-:W-:Y:S01]  /*1d30*/  VIADD R227, R3.reuse, 0x1c ;  /* 0x0000001c03e37836 */ /* 0x040fe20000000000 */
[----:B------:R-:W-:Y:S01]  /*1d40*/  UMOV UR7, 0x40000040 ;  /* 0x4000004000077882 */ /* 0x000fe20000000000 */
[----:B------:R-:W-:Y:S01]  /*1d50*/  UMOV UR5, 0x40000040 ;  /* 0x4000004000057882 */ /* 0x000fe20000000000 */
[----:B------:R-:W-:Y:S01]  /*1d60*/  FSEL R19, R96, -INF , P2 ;  /* 0xff80000060137808 */ /* 0x000fe20001000000 */
[C---:B------:R-:W-:Y:S01]  /*1d70*/  VIADD R228, R3.reuse, 0x18 ;  /* 0x0000001803e47836 */ /* 0x040fe20000000000 */
[----:B------:R-:W-:Y:S01]  /*1d80*/  FSEL R21, R98, -INF , P1 ;  /* 0xff80000062157808 */ /* 0x000fe20000800000 */
[C---:B------:R-:W-:Y:S01]  /*1d90*/  VIADD R233, R3.reuse, 0x4 ;  /* 0x0000000403e97836 */ /* 0x040fe20000000000 */
[----:B------:R-:W-:Y:S01]  /*1da0*/  FSEL R88, R88, -INF , P2 ;  /* 0xff80000058587808 */ /* 0x000fe20001000000 */
[--C-:B-1----:R-:W-:Y:S01]  /*1db0*/  FFMA.FTZ R23, R18, UR10, -R15.reuse ;  /* 0x0000000a12177c23 */ /* 0x102fe2000801080f */
[----:B------:R-:W-:Y:S01]  /*1dc0*/  FFMA.FTZ R17, R22, UR10, -R15 ;  /* 0x0000000a16117c23 */ /* 0x000fe2000801080f */
[----:B------:R-:W-:Y:S01]  /*1dd0*/  VIADD R229, R3, 0x14 ;  /* 0x0000001403e57836 */ /* 0x000fe20000000000 */
[----:B--2---:R-:W1:Y:S01]  /*1de0*/  SHFL.IDX PT, R12, R20, R233, 0x1f ;  /* 0x00001fe9140c7589 */ /* 0x004e6200000e0000 */
        /* <DEDUP_REMOVED lines=10> */
[----:B----4-:R-:W-:Y:S01]  /*1e90*/  FFMA.FTZ R14, R94, UR10, -R13 ;  /* 0x0000000a5e0e7c23 */ /* 0x010fe2000801080d */
[----:B------:R-:W-:Y:S01]  /*1ea0*/  FSEL R94, R103, -INF , P1 ;  /* 0xff800000675e7808 */ /* 0x000fe20000800000 */
[----:B--2---:R-:W2:Y:S01]  /*1eb0*/  SHFL.IDX PT, R23, R20, R227, 0x1f ;  /* 0x00001fe314177589 */ /* 0x004ea200000e0000 */
[----:B------:R-:W-:-:S02]  /*1ec0*/  FSEL R102, R102, -INF , P1 ;  /* 0xff80000066667808 */ /* 0x000fc40000800000 */
[----:B------:R-:W-:Y:S01]  /*1ed0*/  FSEL R90, R90, -INF , P1 ;  /* 0xff8000005a5a7808 */ /* 0x000fe20000800000 */
[----:B------:R-:W-:Y:S01]  /*1ee0*/  SHFL.IDX PT, R98, R234, R230, 0x1f ;  /* 0x00001fe6ea627589 */ /* 0x000fe200000e0000 */
[----:B------:R-:W-:Y:S01]  /*1ef0*/  FSEL R89, R89, -INF , P2 ;  /* 0xff80000059597808 */ /* 0x000fe20001000000 */
[----:B------:R4:W-:Y:S01]  /*1f00*/  MUFU.EX2 R16, R22 ;  /* 0x0000001600107308 */ /* 0x0009e20000000800 */
[----:B-1----:R-:W-:Y:S01]  /*1f10*/  FSEL R88, R101, -INF , P2 ;  /* 0xff80000065587808 */ /* 0x002fe20001000000 */
[----:B------:R-:W-:Y:S01]  /*1f20*/  FFMA.FTZ R11, R90, UR10, -R11 ;  /* 0x0000000a5a0b7c23 */ /* 0x000fe2000801080b */
[----:B------:R-:W-:Y:S01]  /*1f30*/  FSEL R92, R92, -INF , P2 ;  /* 0xff8000005c5c7808 */ /* 0x000fe20001000000 */
[----:B------:R-:W1:Y:S01]  /*1f40*/  SHFL.IDX PT, R90, R234, R3, 0x1f ;  /* 0x00001f03ea5a7589 */ /* 0x000e6200000e0000 */
[----:B------:R-:W-:Y:S01]  /*1f50*/  FFMA.FTZ R89, R89, UR10, -R12 ;  /* 0x0000000a59597c23 */ /* 0x000fe2000801080c */
[----:B------:R-:W-:Y:S02]  /*1f60*/  FSEL R97, R97, -INF , P2 ;  /* 0xff80000061617808 */ /* 0x000fe40001000000 */
[----:B------:R-:W-:Y:S01]  /*1f70*/  FFMA.FTZ R92, R92, UR10, -R13 ;  /* 0x0000000a5c5c7c23 */ /* 0x000fe2000801080d */
[----:B------:R2:W-:Y:S01]  /*1f80*/  MUFU.EX2 R224, R89 ;  /* 0x0000005900e07308 */ /* 0x0005e20000000800 */
[--C-:B---3--:R-:W-:Y:S01]  /*1f90*/  FFMA.FTZ R100, R100, UR10, -R21.reuse ;  /* 0x0000000a64647c23 */ /* 0x108fe20008010815 */
[----:B----4-:R-:W-:Y:S01]  /*1fa0*/  FFMA.FTZ R22, R102, UR10, -R21 ;  /* 0x0000000a66167c23 */ /* 0x010fe20008010815 */
[----:B------:R-:W-:Y:S01]  /*1fb0*/  FSEL R99, R99, -INF , P1 ;  /* 0xff80000063637808 */ /* 0x000fe20000800000 */
[----:B------:R-:W-:Y:S01]  /*1fc0*/  SHFL.IDX PT, R96, R234, R231, 0x1f ;  /* 0x00001fe7ea607589 */ /* 0x000fe200000e0000 */
[----:B-----5:R-:W-:Y:S01]  /*1fd0*/  FFMA.FTZ R97, R97, UR10, -R18 ;  /* 0x0000000a61617c23 */ /* 0x020fe20008010812 */
[----:B------:R-:W-:-:S02]  /*1fe0*/  FSEL R91, R91, -INF , P1 ;  /* 0xff8000005b5b7808 */ /* 0x000fc40000800000 */
[----:B------:R3:W-:Y:S01]  /*1ff0*/  MUFU.EX2 R21, R100 ;  /* 0x0000006400157308 */ /* 0x0007e20000000800 */
[--C-:B--2---:R-:W-:Y:S01]  /*2000*/  FFMA.FTZ R95, R88, UR10, -R23.reuse ;  /* 0x0000000a585f7c23 */ /* 0x104fe20008010817 */
[----:B------:R-:W-:Y:S01]  /*2010*/  FFMA.FTZ R88, R94, UR10, -R23 ;  /* 0x0000000a5e587c23 */ /* 0x000fe20008010817 */
[----:B------:R-:W-:Y:S01]  /*2020*/  FSEL R89, R104, -INF , P2 ;  /* 0xff80000068597808 */ /* 0x000fe20001000000 */
[----:B------:R-:W2:Y:S01]  /*2030*/  SHFL.IDX PT, R94, R234, R232, 0x1f ;  /* 0x00001fe8ea5e7589 */ /* 0x000ea200000e0000 */
[----:B------:R-:W-:Y:S01]  /*2040*/  FFMA.FTZ R99, R99, UR10, -R18 ;  /* 0x0000000a63637c23 */ /* 0x000fe20008010812 */
[----:B------:R-:W-:Y:S01]  /*2050*/  FSEL R93, R108, -INF , P2 ;  /* 0xff8000006c5d7808 */ /* 0x000fe20001000000 */
[----:B------:R-:W-:Y:S01]  /*2060*/  FFMA.FTZ R12, R91, UR10, -R12 ;  /* 0x0000000a5b0c7c23 */ /* 0x000fe2000801080c */
[----:B------:R4:W-:Y:S01]  /*2070*/  MUFU.EX2 R13, R92 ;  /* 0x0000005c000d7308 */ /* 0x0009e20000000800 */
[----:B---3--:R-:W3:Y:S01]  /*2080*/  SHFL.IDX PT, R100, R234, R229, 0x1f ;  /* 0x00001fe5ea647589 */ /* 0x008ee200000e0000 */
[----:B------:R-:W-:Y:S01]  /*2090*/  FSEL R91, R106, -INF , P1 ;  /* 0xff8000006a5b7808 */ /* 0x000fe20000800000 */
[--C-:B-1----:R-:W-:Y:S01]  /*20a0*/  FFMA.FTZ R89, R89, UR10, -R90.reuse ;  /* 0x0000000a59597c23 */ /* 0x102fe2000801085a */
[----:B------:R-:W-:Y:S01]  /*20b0*/  FSEL R103, R114, -INF , P1 ;  /* 0xff80000072677808 */ /* 0x000fe20000800000 */
[----:B------:R-:W-:Y:S01]  /*20c0*/  SHFL.IDX PT, R104, R234, R227, 0x1f ;  /* 0x00001fe3ea687589 */ /* 0x000fe200000e0000 */
[----:B------:R-:W-:Y:S01]  /*20d0*/  FSEL R115, R115, -INF , P1 ;  /* 0xff80000073737808 */ /* 0x000fe20000800000 */
[----:B------:R-:W-:Y:S01]  /*20e0*/  FFMA.FTZ R90, R91, UR10, -R90 ;  /* 0x0000000a5b5a7c23 */ /* 0x000fe2000801085a */
[----:B------:R1:W-:Y:S01]  /*20f0*/  MUFU.EX2 R18, R97 ;  /* 0x0000006100127308 */ /* 0x0003e20000000800 */
[----:B----4-:R-:W4:Y:S01]  /*2100*/  SHFL.IDX PT, R92, R234, R233, 0x1f ;  /* 0x00001fe9ea5c7589 */ /* 0x010f2200000e0000 */
[----:B------:R-:W-:-:S02]  /*2110*/  FSEL R91, R105, -INF , P2 ;  /* 0xff800000695b7808 */ /* 0x000fc40001000000 */
[----:B------:R-:W-:Y:S01]  /*2120*/  FSEL R107, R107, -INF , P1 ;  /* 0xff8000006b6b7808 */ /* 0x000fe20000800000 */
[----:B------:R-:W5:Y:S01]  /*2130*/  SHFL.IDX PT, R101, R234, R228, 0x1f ;  /* 0x00001fe4ea657589 */ /* 0x000f6200000e0000 */
[----:B------:R-:W-:Y:S02]  /*2140*/  FSEL R119, R119, -INF , P1 ;  /* 0xff80000077777808 */ /* 0x000fe40000800000 */
[----:B------:R3:W-:Y:S01]  /*2150*/  MUFU.EX2 R20, R99 ;  /* 0x0000006300147308 */ /* 0x0007e20000000800 */
[----:B-1----:R-:W-:Y:S01]  /*2160*/  FSEL R97, R110, -INF , P1 ;  /* 0xff8000006e617808 */ /* 0x002fe20000800000 */
[----:B------:R-:W1:Y:S01]  /*2170*/  SHFL.IDX PT, R108, R222, R233, 0x1f ;  /* 0x00001fe9de6c7589 */ /* 0x000e6200000e0000 */
[----:B------:R-:W-:Y:S01]  /*2180*/  FSEL R111, R111, -INF , P1 ;  /* 0xff8000006f6f7808 */ /* 0x000fe20000800000 */
[--C-:B--2---:R-:W-:Y:S01]  /*2190*/  FFMA.FTZ R93, R93, UR10, -R94.reuse ;  /* 0x0000000a5d5d7c23 */ /* 0x104fe2000801085e */
[----:B------:R-:W-:Y:S01]  /*21a0*/  FSEL R102, R116, -INF , P2 ;  /* 0xff80000074667808 */ /* 0x000fe20001000000 */
[----:B------:R-:W-:Y:S01]  /*21b0*/  FFMA.FTZ R94, R97, UR10, -R94 ;  /* 0x0000000a615e7c23 */ /* 0x000fe2000801085e */
[----:B------:R-:W2:Y:S01]  /*21c0*/  SHFL.IDX PT, R106, R222, R3, 0x1f ;  /* 0x00001f03de6a7589 */ /* 0x000ea200000e0000 */
[----:B------:R-:W-:Y:S01]  /*21d0*/  FSEL R97, R112, -INF , P2 ;  /* 0xff80000070617808 */ /* 0x000fe20001000000 */
[----:B------:R4:W-:Y:S01]  /*21e0*/  MUFU.EX2 R23, R95 ;  /* 0x0000005f00177308 */ /* 0x0009e20000000800 */
[----:B---3--:R-:W-:Y:S01]  /*21f0*/  FSEL R99, R113, -INF , P2 ;  /* 0xff80000071637808 */ /* 0x008fe20001000000 */
[----:B------:R-:W3:Y:S01]  /*2200*/  SHFL.IDX PT, R112, R222, R231, 0x1f ;  /* 0x00001fe7de707589 */ /* 0x000ee200000e0000 */
[----:B------:R-:W-:Y:S01]  /*2210*/  FSEL R118, R118, -INF , P1 ;  /* 0xff80000076767808 */ /* 0x000fe20000800000 */
[--C-:B------:R-:W-:Y:S01]  /*2220*/  FFMA.FTZ R97, R97, UR10, -R98.reuse ;  /* 0x0000000a61617c23 */ /* 0x100fe20008010862 */
[----:B------:R-:W-:Y:S01]  /*2230*/  FFMA.FTZ R98, R103, UR10, -R98 ;  /* 0x0000000a67627c23 */ /* 0x000fe20008010862 */
[--C-:B------:R-:W-:Y:S01]  /*2240*/  FFMA.FTZ R99, R99, UR10, -R100.reuse ;  /* 0x0000000a63637c23 */ /* 0x100fe20008010864 */
[----:B------:R-:W-:Y:S01]  /*2250*/  FFMA.FTZ R100, R115, UR10, -R100 ;  /* 0x0000000a73647c23 */ /* 0x000fe20008010864 */
[----:B------:R-:W-:Y:S01]  /*2260*/  FSEL R103, R117, -INF , P2 ;  /* 0xff80000075677808 */ /* 0x000fe20001000000 */
[----:B------:R-:W3:Y:S01]  /*2270*/  SHFL.IDX PT, R114, R222, R230, 0x1f ;  /* 0x00001fe6de727589 */ /* 0x000ee200000e0000 */
[--C-:B----4-:R-:W-:Y:S01]  /*2280*/  FFMA.FTZ R91, R91, UR10, -R92.reuse ;  /* 0x0000000a5b5b7c23 */ /* 0x110fe2000801085c */
[----:B------:R-:W-:Y:S01]  /*2290*/  FSEL R95, R109, -INF , P2 ;  /* 0xff8000006d5f7808 */ /* 0x000fe20001000000 */
[----:B------:R-:W-:Y:S01]  /*22a0*/  FFMA.FTZ R92, R107, UR10, -R92 ;  /* 0x0000000a6b5c7c23 */ /* 0x000fe2000801085c */
[----:B------:R-:W4:Y:S01]  /*22b0*/  SHFL.IDX PT, R115, R222, R229, 0x1f ;  /* 0x00001fe5de737589 */ /* 0x000f2200000e0000 */
[--C-:B------:R-:W-:Y:S01]  /*22c0*/  FFMA.FTZ R103, R103, UR10, -R104.reuse ;  /* 0x0000000a67677c23 */ /* 0x100fe20008010868 */
[----:B------:R-:W-:Y:S01]  /*22d0*/  FFMA.FTZ R104, R119, UR10, -R104 ;  /* 0x0000000a77687c23 */ /* 0x000fe20008010868 */
[----:B------:R-:W-:Y:S01]  /*22e0*/  FSEL R107, R121, -INF , P2 ;  /* 0xff800000796b7808 */ /* 0x000fe20001000000 */
[----:B------:R-:W4:Y:S01]  /*22f0*/  SHFL.IDX PT, R109, R222, R232, 0x1f ;  /* 0x00001fe8de6d7589 */ /* 0x000f2200000e0000 */
[----:B------:R-:W-:Y:S01]  /*2300*/  FSEL R123, R123, -INF , P1 ;  /* 0xff8000007b7b7808 */ /* 0x000fe20000800000 */
[--C-:B------:R-:W-:Y:S01]  /*2310*/  FFMA.FTZ R95, R95, UR10, -R96.reuse ;  /* 0x0000000a5f5f7c23 */ /* 0x100fe20008010860 */
[----:B------:R-:W-:Y:S01]  /*2320*/  FFMA.FTZ R96, R111, UR10, -R96 ;  /* 0x0000000a6f607c23 */ /* 0x000fe20008010860 */
[----:B------:R-:W4:Y:S01]  /*2330*/  SHFL.IDX PT, R119, R222, R228, 0x1f ;  /* 0x00001fe4de777589 */ /* 0x000f2200000e0000 */
[----:B------:R-:W-:Y:S01]  /*2340*/  FSEL R105, R120, -INF , P2 ;  /* 0xff80000078697808 */ /* 0x000fe20001000000 */
[--C-:B-----5:R-:W-:Y:S01]  /*2350*/  FFMA.FTZ R102, R102, UR10, -R101.reuse ;  /* 0x0000000a66667c23 */ /* 0x120fe20008010865 */
[----:B------:R-:W-:Y:S01]  /*2360*/  FSEL R111, R122, -INF , P1 ;  /* 0xff8000007a6f7808 */ /* 0x000fe20000800000 */
[--C-:B-1----:R-:W-:Y:S01]  /*2370*/  FFMA.FTZ R107, R107, UR10, -R108.reuse ;  /* 0x0000000a6b6b7c23 */ /* 0x102fe2000801086c */
[----:B------:R-:W-:Y:S01]  /*2380*/  FSEL R110, R124, -INF , P2 ;  /* 0xff8000007c6e7808 */ /* 0x000fe20001000000 */
[----:B------:R-:W-:Y:S01]  /*2390*/  FFMA.FTZ R101, R118, UR10, -R101 ;  /* 0x0000000a76657c23 */ /* 0x000fe20008010865 */
[----:B------:R-:W-:Y:S01]  /*23a0*/  FFMA.FTZ R108, R123, UR10, -R108 ;  /* 0x0000000a7b6c7c23 */ /* 0x000fe2000801086c */
[----:B------:R-:W1:Y:S01]  /*23b0*/  SHFL.IDX PT, R124, R216, R232, 0x1f ;  /* 0x00001fe8d87c7589 */ /* 0x000e6200000e0000 */
[----:B------:R-:W-:Y:S01]  /*23c0*/  FSEL R118, R131, -INF , P1 ;  /* 0xff80000083767808 */ /* 0x000fe20000800000 */
[--C-:B--2---:R-:W-:Y:S01]  /*23d0*/  FFMA.FTZ R105, R105, UR10, -R106.reuse ;  /* 0x0000000a69697c23 */ /* 0x104fe2000801086a */
[----:B------:R-:W-:Y:S01]  /*23e0*/  FFMA.FTZ R106, R111, UR10, -R106 ;  /* 0x0000000a6f6a7c23 */ /* 0x000fe2000801086a */
[----:B------:R-:W2:Y:S01]  /*23f0*/  SHFL.IDX PT, R123, R216, R3, 0x1f ;  /* 0x00001f03d87b7589 */ /* 0x000ea200000e0000 */
[----:B------:R-:W-:Y:S01]  /*2400*/  FSEL R111, R125, -INF , P2 ;  /* 0xff8000007d6f7808 */ /* 0x000fe20001000000 */
[----:B------:R-:W5:Y:S01]  /*2410*/  MUFU.EX2 R11, R11 ;  /* 0x0000000b000b7308 */ /* 0x000f620000000800 */
[----:B------:R-:W-:Y:S01]  /*2420*/  FSEL R127, R127, -INF , P1 ;  /* 0xff8000007f7f7808 */ /* 0x000fe20000800000 */
[----:B------:R-:W5:Y:S01]  /*2430*/  SHFL.IDX PT, R131, R216, R233, 0x1f ;  /* 0x00001fe9d8837589 */ /* 0x000f6200000e0000 */
[----:B------:R-:W-:Y:S01]  /*2440*/  FSEL R113, R128, -INF , P2 ;  /* 0xff80000080717808 */ /* 0x000fe20001000000 */
[--C-:B---3--:R-:W-:Y:S01]  /*2450*/  FFMA.FTZ R111, R111, UR10, -R112.reuse ;  /* 0x0000000a6f6f7c23 */ /* 0x108fe20008010870 */
[----:B------:R-:W-:Y:S01]  /*2460*/  FSEL R116, R129, -INF , P2 ;  /* 0xff80000081747808 */ /* 0x000fe20001000000 */
[----:B------:R-:W-:Y:S01]  /*2470*/  FFMA.FTZ R112, R127, UR10, -R112 ;  /* 0x0000000a7f707c23 */ /* 0x000fe20008010870 */
[----:B------:R-:W-:Y:S01]  /*2480*/  FSEL R117, R130, -INF , P1 ;  /* 0xff80000082757808 */ /* 0x000fe20000800000 */
[--C-:B------:R-:W-:Y:S01]  /*2490*/  FFMA.FTZ R113, R113, UR10, -R114.reuse ;  /* 0x0000000a71717c23 */ /* 0x100fe20008010872 */
[----:B------:R-:W3:Y:S01]  /*24a0*/  SHFL.IDX PT, R127, R216, R231, 0x1f ;  /* 0x00001fe7d87f7589 */ /* 0x000ee200000e0000 */
[--C-:B----4-:R-:W-:Y:S01]  /*24b0*/  FFMA.FTZ R116, R116, UR10, -R115.reuse ;  /* 0x0000000a74747c23 */ /* 0x110fe20008010873 */
[----:B------:R-:W-:Y:S01]  /*24c0*/  FFMA.FTZ R115, R118, UR10, -R115 ;  /* 0x0000000a76737c23 */ /* 0x000fe20008010873 */
[----:B------:R-:W-:Y:S01]  /*24d0*/  FFMA.FTZ R114, R117, UR10, -R114 ;  /* 0x0000000a75727c23 */ /* 0x000fe20008010872 */
[----:B------:R-:W-:Y:S01]  /*24e0*/  FSEL R117, R132, -INF , P2 ;  /* 0xff80000084757808 */ /* 0x000fe20001000000 */
[----:B------:R-:W-:Y:S01]  /*24f0*/  FFMA.FTZ R110, R110, UR10, -R109 ;  /* 0x0000000a6e6e7c23 */ /* 0x000fe2000801086d */
[----:B------:R-:W-:-:S02]  /*2500*/  WARPGROUP.DEPBAR.LE gsb0, 0x0 ;  /* 0x00008000000079c5 */ /* 0x000fc40000010000 */
[----:B------:R-:W-:Y:S01]  /*2510*/  WARPGROUP.ARRIVE ;  /* 0x00000000000079c5 */ /* 0x000fe20000000000 */
[----:B------:R-:W-:Y:S01]  /*2520*/  FSEL R118, R134, -INF , P1 ;  /* 0xff80000086767808 */ /* 0x000fe20000800000 */
[----:B------:R-:W4:Y:S01]  /*2530*/  SHFL.IDX PT, R122, R222, R227, 0x1f ;  /* 0x00001fe3de7a7589 */ /* 0x000f2200000e0000 */
[----:B------:R-:W-:Y:S01]  /*2540*/  FSEL R126, R126, -INF , P1 ;  /* 0xff8000007e7e7808 */ /* 0x000fe20000800000 */
[--C-:B------:R-:W-:Y:S01]  /*2550*/  FFMA.FTZ R117, R117, UR10, -R119.reuse ;  /* 0x0000000a75757c23 */ /* 0x100fe20008010877 */
[----:B------:R-:W-:Y:S01]  /*2560*/  FSEL R138, R138, -INF , P1 ;  /* 0xff8000008a8a7808 */ /* 0x000fe20000800000 */
[----:B------:R-:W-:Y:S01]  /*2570*/  HGMMA.64x128x16.F32 R24, gdesc[UR4], R24, gsb0 ;  /* 0x01e00000041879f0 */ /* 0x000fe20008000818 */
[----:B------:R-:W-:Y:S01]  /*2580*/  UIADD3 UR6, UR8, 0x4, URZ ;  /* 0x0000000408067890 */ /* 0x000fe2000fffe03f */
[----:B------:R-:W-:Y:S01]  /*2590*/  FFMA.FTZ R118, R118, UR10, -R119 ;  /* 0x0000000a76767c23 */ /* 0x000fe20008010877 */
[----:B------:R-:W-:Y:S01]  /*25a0*/  UIADD3 UR4, UR9, 0x4, URZ ;  /* 0x0000000409047890 */ /* 0x000fe2000fffe03f */
[----:B------:R-:W-:Y:S01]  /*25b0*/  FFMA.FTZ R109, R126, UR10, -R109 ;  /* 0x0000000a7e6d7c23 */ /* 0x000fe2000801086d */
[----:B------:R-:W-:Y:S01]  /*25c0*/  UMOV UR7, 0x40000040 ;  /* 0x4000004000077882 */ /* 0x000fe20000000000 */
[----:B------:R-:W-:Y:S01]  /*25d0*/  UMOV UR5, 0x40000040 ;  /* 0x4000004000057882 */ /* 0x000fe20000000000 */
[----:B------:R-:W-:Y:S01]  /*25e0*/  FSEL R119, R140, -INF , P2 ;  /* 0xff8000008c777808 */ /* 0x000fe20001000000 */
[----:B------:R-:W4:Y:S01]  /*25f0*/  SHFL.IDX PT, R129, R216, R229, 0x1f ;  /* 0x00001fe5d8817589 */ /* 0x000f2200000e0000 */
[----:B------:R-:W-:Y:S01]  /*2600*/  FSEL R126, R136, -INF , P2 ;  /* 0xff800000887e7808 */ /* 0x000fe20001000000 */
[----:B------:R-:W-:Y:S01]  /*2610*/  MUFU.EX2 R12, R12 ;  /* 0x0000000c000c7308 */ /* 0x000fe20000000800 */
[----:B------:R-:W-:Y:S01]  /*2620*/  FSEL R132, R137, -INF , P2 ;  /* 0xff80000089847808 */ /* 0x000fe20001000000 */
[----:B-1----:R-:W-:Y:S01]  /*2630*/  FFMA.FTZ R128, R119, UR10, -R124 ;  /* 0x0000000a77807c23 */ /* 0x002fe2000801087c */
[----:B------:R-:W-:Y:S01]  /*2640*/  FSEL R120, R139, -INF , P1 ;  /* 0xff8000008b787808 */ /* 0x000fe20000800000 */
[--C-:B--2---:R-:W-:Y:S01]  /*2650*/  FFMA.FTZ R126, R126, UR10, -R123.reuse ;  /* 0x0000000a7e7e7c23 */ /* 0x104fe2000801087b */
[----:B------:R-:W1:Y:S01]  /*2660*/  SHFL.IDX PT, R119, R216, R227, 0x1f ;  /* 0x00001fe3d8777589 */ /* 0x000e6200000e0000 */
[----:B------:R-:W-:Y:S01]  /*2670*/  FFMA.FTZ R123, R138, UR10, -R123 ;  /* 0x0000000a8a7b7c23 */ /* 0x000fe2000801087b */
[--C-:B-----5:R-:W-:Y:S01]  /*2680*/  FFMA.FTZ R132, R132, UR10, -R131.reuse ;  /* 0x0000000a84847c23 */ /* 0x120fe20008010883 */
[----:B------:R-:W-:Y:S01]  /*2690*/  FFMA.FTZ R131, R120, UR10, -R131 ;  /* 0x0000000a78837c23 */ /* 0x000fe20008010883 */
[----:B------:R-:W-:Y:S01]  /*26a0*/  FSEL R130, R141, -INF , P2 ;  /* 0xff8000008d827808 */ /* 0x000fe20001000000 */
[----:B------:R-:W2:Y:S01]  /*26b0*/  SHFL.IDX PT, R134, R216, R230, 0x1f ;  /* 0x00001fe6d8867589 */ /* 0x000ea200000e0000 */
[----:B------:R-:W-:Y:S01]  /*26c0*/  FSEL R120, R143, -INF , P1 ;  /* 0xff8000008f787808 */ /* 0x000fe20000800000 */
[----:B------:R-:W-:Y:S01]  /*26d0*/  MUFU.EX2 R22, R22 ;  /* 0x0000001600167308 */ /* 0x000fe20000000800 */
[----:B------:R-:W-:Y:S01]  /*26e0*/  FSEL R133, R133, -INF , P2 ;  /* 0xff80000085857808 */ /* 0x000fe20001000000 */
[--C-:B---3--:R-:W-:Y:S01]  /*26f0*/  FFMA.FTZ R130, R130, UR10, -R127.reuse ;  /* 0x0000000a82827c23 */ /* 0x108fe2000801087f */
[----:B------:R-:W-:Y:S01]  /*2700*/  FSEL R136, R147, -INF , P1 ;  /* 0xff80000093887808 */ /* 0x000fe20000800000 */
[----:B------:R-:W-:Y:S01]  /*2710*/  FFMA.FTZ R127, R120, UR10, -R127 ;  /* 0x0000000a787f7c23 */ /* 0x000fe2000801087f */
[----:B------:R-:W-:Y:S01]  /*2720*/  FSEL R120, R145, -INF , P2 ;  /* 0xff80000091787808 */ /* 0x000fe20001000000 */
[--C-:B----4-:R-:W-:Y:S01]  /*2730*/  FFMA.FTZ R222, R133, UR10, -R122.reuse ;  /* 0x0000000a85de7c23 */ /* 0x110fe2000801087a */
[----:B------:R-:W-:Y:S01]  /*2740*/  FSEL R135, R135, -INF , P1 ;  /* 0xff80000087877808 */ /* 0x000fe20000800000 */
[----:B------:R-:W-:Y:S01]  /*2750*/  MUFU.EX2 R88, R88 ;  /* 0x0000005800587308 */ /* 0x000fe20000000800 */
[----:B------:R-:W-:Y:S01]  /*2760*/  FSEL R121, R142, -INF , P1 ;  /* 0xff8000008e797808 */ /* 0x000fe20000800000 */
[--C-:B------:R-:W-:Y:S01]  /*2770*/  FFMA.FTZ R133, R120, UR10, -R129.reuse ;  /* 0x0000000a78857c23 */ /* 0x100fe20008010881 */
[----:B------:R-:W-:Y:S01]  /*2780*/  FFMA.FTZ R129, R136, UR10, -R129 ;  /* 0x0000000a88817c23 */ /* 0x000fe20008010881 */
[----:B------:R-:W-:Y:S01]  /*2790*/  FSEL R120, R149, -INF , P2 ;  /* 0xff80000095787808 */ /* 0x000fe20001000000 */
[----:B------:R-:W-:Y:S01]  /*27a0*/  FFMA.FTZ R122, R135, UR10, -R122 ;  /* 0x0000000a877a7c23 */ /* 0x000fe2000801087a */
[----:B------:R-:W-:Y:S01]  /*27b0*/  FSEL R136, R151, -INF , P1 ;  /* 0xff80000097887808 */ /* 0x000fe20000800000 */
[----:B------:R-:W-:Y:S01]  /*27c0*/  FFMA.FTZ R124, R121, UR10, -R124 ;  /* 0x0000000a797c7c23 */ /* 0x000fe2000801087c */
[----:B------:R-:W-:Y:S01]  /*27d0*/  FSEL R125, R146, -INF , P1 ;  /* 0xff800000927d7808 */ /* 0x000fe20000800000 */
[--C-:B-1----:R-:W-:Y:S01]  /*27e0*/  FFMA.FTZ R120, R120, UR10, -R119.reuse ;  /* 0x0000000a78787c23 */ /* 0x102fe20008010877 */
[----:B------:R-:W1:Y:S01]  /*27f0*/  SHFL.IDX PT, R121, R216, R228, 0x1f ;  /* 0x00001fe4d8797589 */ /* 0x000e6200000e0000 */
[----:B------:R-:W-:Y:S01]  /*2800*/  FFMA.FTZ R119, R136, UR10, -R119 ;  /* 0x0000000a88777c23 */ /* 0x000fe20008010877 */
[----:B------:R-:W-:Y:S01]  /*2810*/  FSEL R135, R144, -INF , P2 ;  /* 0xff80000090877808 */ /* 0x000fe20001000000 */
[----:B------:R-:W3:Y:S01]  /*2820*/  MUFU.EX2 R14, R14 ;  /* 0x0000000e000e7308 */ /* 0x000ee20000000800 */
[----:B------:R-:W-:Y:S01]  /*2830*/  FSEL R148, R148, -INF , P2 ;  /* 0xff80000094947808 */ /* 0x000fe20001000000 */
[----:B------:R-:W-:Y:S01]  /*2840*/  VIADD R234, R2, 0x20c00 ;  /* 0x00020c0002ea7836 */ /* 0x000fe20000000000 */
[----:B------:R-:W-:Y:S01]  /*2850*/  FSEL R150, R150, -INF , P1 ;  /* 0xff80000096967808 */ /* 0x000fe20000800000 */
[--C-:B--2---:R-:W-:Y:S01]  /*2860*/  FFMA.FTZ R135, R135, UR10, -R134.reuse ;  /* 0x0000000a87877c23 */ /* 0x104fe20008010886 */
[----:B------:R-:W-:-:S03]  /*2870*/  FFMA.FTZ R134, R125, UR10, -R134 ;  /* 0x0000000a7d867c23 */ /* 0x000fc60008010886 */
[----:B------:R-:W-:Y:S08]  /*2880*/  MUFU.EX2 R17, R17 ;  /* 0x0000001100117308 */ /* 0x000ff00000000800 */
[----:B------:R-:W-:Y:S01]  /*2890*/  MUFU.EX2 R116, R116 ;  /* 0x0000007400747308 */ /* 0x000fe20000000800 */
[--C-:B-1----:R-:W-:Y:S01]  /*28a0*/  FFMA.FTZ R125, R148, UR10, -R121.reuse ;  /* 0x0000000a947d7c23 */ /* 0x102fe20008010879 */
[----:B------:R-:W-:-:S06]  /*28b0*/  FFMA.FTZ R121, R150, UR10, -R121 ;  /* 0x0000000a96797c23 */ /* 0x000fcc0008010879 */
[----:B------:R-:W-:Y:S08]  /*28c0*/  MUFU.EX2 R114, R114 ;  /* 0x0000007200727308 */ /* 0x000ff00000000800 */
[----:B------:R-:W1:Y:S08]  /*28d0*/  MUFU.EX2 R89, R89 ;  /* 0x0000005900597308 */ /* 0x000e700000000800 */
[----:B------:R-:W2:Y:S08]  /*28e0*/  MUFU.EX2 R91, R91 ;  /* 0x0000005b005b7308 */ /* 0x000eb00000000800 */
[----:B------:R-:W4:Y:S08]  /*28f0*/  MUFU.EX2 R110, R110 ;  /* 0x0000006e006e7308 */ /* 0x000f300000000800 */
[----:B------:R-:W5:Y:S08]  /*2900*/  MUFU.EX2 R109, R109 ;  /* 0x0000006d006d7308 */ /* 0x000f700000000800 */
[----:B------:R-:W-:Y:S08]  /*2910*/  MUFU.EX2 R111, R111 ;  /* 0x0000006f006f7308 */ /* 0x000ff00000000800 */
[----:B------:R-:W-:Y:S08]  /*2920*/  MUFU.EX2 R112, R112 ;  /* 0x0000007000707308 */ /* 0x000ff00000000800 */
[----:B------:R-:W5:Y:S08]  /*2930*/  MUFU.EX2 R113, R113 ;  /* 0x0000007100717308 */ /* 0x000f700000000800 */
[----:B------:R-:W-:Y:S01]  /*2940*/  MUFU.EX2 R117, R117 ;  /* 0x0000007500757308 */ /* 0x000fe20000000800 */
[----:B------:R-:W-:-:S02]  /*2950*/  WARPGROUP.DEPBAR.LE gsb0, 0x0 ;  /* 0x00008000000079c5 */ /* 0x000fc40000010000 */
[----:B------:R-:W-:-:S05]  /*2960*/  WARPGROUP.ARRIVE ;  /* 0x00000000000079c5 */ /* 0x000fca0000000000 */
[----:B------:R-:W5:Y:S01]  /*2970*/  MUFU.EX2 R19, R19 ;  /* 0x0000001300137308 */ /* 0x000f620000000800 */
[----:B------:R-:W-:Y:S01]  /*2980*/  HGMMA.64x128x16.F32 R24, gdesc[UR4], R24, gsb0 ;  /* 0x01e00000041879f0 */ /* 0x000fe20008000818 */
[----:B------:R-:W-:Y:S02]  /*2990*/  UIADD3 UR6, UR8, 0x6, URZ ;  /* 0x0000000608067890 */ /* 0x000fe4000fffe03f */
[----:B------:R-:W-:Y:S01]  /*29a0*/  UIADD3 UR4, UR9, 0x6, URZ ;  /* 0x0000000609047890 */ /* 0x000fe2000fffe03f */
[----:B------:R-:W-:Y:S01]  /*29b0*/  UMOV UR7, 0x40000040 ;  /* 0x4000004000077882 */ /* 0x000fe20000000000 */
[----:B------:R-:W-:Y:S02]  /*29c0*/  UMOV UR5, 0x40000040 ;  /* 0x4000004000057882 */ /* 0x000fe40000000000 */
[----:B------:R-:W-:Y:S08]  /*29d0*/  MUFU.EX2 R105, R105 ;  /* 0x0000006900697308 */ /* 0x000ff00000000800 */
[----:B------:R-:W-:Y:S08]  /*29e0*/  MUFU.EX2 R106, R106 ;  /* 0x0000006a006a7308 */ /* 0x000ff00000000800 */
[----:B------:R-:W-:Y:S08]  /*29f0*/  MUFU.EX2 R107, R107 ;  /* 0x0000006b006b7308 */ /* 0x000ff00000000800 */
[----:B------:R-:W-:Y:S08]  /*2a00*/  MUFU.EX2 R108, R108 ;  /* 0x0000006c006c7308 */ /* 0x000ff00000000800 */
[----:B------:R-:W-:Y:S08]  /*2a10*/  MUFU.EX2 R118, R118 ;  /* 0x0000007600767308 */ /* 0x000ff00000000800 */
        /* <DEDUP_REMOVED lines=34> */
[----:B------:R-:W3:Y:S04]  /*2c40*/  LDS R217, [R217+0x400] ;  /* 0x00040000d9d97984 */ /* 0x000ee80000000800 */
[----:B------:R-:W-:Y:S04]  /*2c50*/  LDS R221, [R221+0x400] ;  /* 0x00040000dddd7984 */ /* 0x000fe80000000800 */
[----:B------:R-:W-:Y:S04]  /*2c60*/  LDS R220, [R220+0x400] ;  /* 0x00040000dcdc7984 */ /* 0x000fe80000000800 */
[----:B------:R-:W-:Y:S04]  /*2c70*/  LDS R219, [R219+0x400] ;  /* 0x00040000dbdb7984 */ /* 0x000fe80000000800 */
[----:B---3--:R-:W3:Y:S04]  /*2c80*/  SHFL.IDX PT, R137, R217, R3, 0x1f ;  /* 0x00001f03d9897589 */ /* 0x008ee800000e0000 */
[----:B------:R-:W1:Y:S04]  /*2c90*/  SHFL.IDX PT, R138, R217, R233, 0x1f ;  /* 0x00001fe9d98a7589 */ /* 0x000e6800000e0000 */
[----:B------:R-:W2:Y:S04]  /*2ca0*/  SHFL.IDX PT, R141, R217, R232, 0x1f ;  /* 0x00001fe8d98d7589 */ /* 0x000ea800000e0000 */
[----:B------:R-:W4:Y:S04]  /*2cb0*/  SHFL.IDX PT, R143, R217, R229, 0x1f ;  /* 0x00001fe5d98f7589 */ /* 0x000f2800000e0000 */
[----:B------:R-:W5:Y:S04]  /*2cc0*/  SHFL.IDX PT, R139, R217, R231, 0x1f ;  /* 0x00001fe7d98b7589 */ /* 0x000f6800000e0000 */
[----:B------:R-:W5:Y:S01]  /*2cd0*/  SHFL.IDX PT, R140, R217, R230, 0x1f ;  /* 0x00001fe6d98c7589 */ /* 0x000f6200000e0000 */
[--C-:B---3--:R-:W-:Y:S01]  /*2ce0*/  FADD.FTZ R24, R24, -R137.reuse ;  /* 0x8000008918187221 */ /* 0x108fe20000010000 */
[----:B------:R-:W-:-:S02]  /*2cf0*/  FADD.FTZ R26, R26, -R137 ;  /* 0x800000891a1a7221 */ /* 0x000fc40000010000 */
[----:B------:R-:W3:Y:S01]  /*2d00*/  SHFL.IDX PT, R145, R217, R228, 0x1f ;  /* 0x00001fe4d9917589 */ /* 0x000ee200000e0000 */
[--C-:B-1----:R-:W-:Y:S01]  /*2d10*/  FADD.FTZ R136, R25, -R138.reuse ;  /* 0x8000008a19887221 */ /* 0x102fe20000010000 */
[----:B------:R-:W-:Y:S02]  /*2d20*/  FADD.FTZ R137, R27, -R138 ;  /* 0x8000008a1b897221 */ /* 0x000fe40000010000 */
[----:B------:R-:W1:Y:S01]  /*2d30*/  SHFL.IDX PT, R217, R217, R227, 0x1f ;  /* 0x00001fe3d9d97589 */ /* 0x000e6200000e0000 */
[----:B------:R-:W-:Y:S01]  /*2d40*/  FMUL.FTZ R26, R11, R26 ;  /* 0x0000001a0b1a7220 */ /* 0x000fe20000410000 */
[--C-:B--2---:R-:W-:Y:S01]  /*2d50*/  FADD.FTZ R138, R28, -R141.reuse ;  /* 0x8000008d1c8a7221 */ /* 0x104fe20000010000 */
[----:B------:R-:W-:Y:S01]  /*2d60*/  FADD.FTZ R25, R30, -R141 ;  /* 0x8000008d1e197221 */ /* 0x000fe20000010000 */
[----:B------:R-:W2:Y:S01]  /*2d70*/  SHFL.IDX PT, R146, R221, R3, 0x1f ;  /* 0x00001f03dd927589 */ /* 0x000ea200000e0000 */
[----:B------:R-:W-:Y:S01]  /*2d80*/  MUFU.EX2 R30, R126 ;  /* 0x0000007e001e7308 */ /* 0x000fe20000000800 */
[--C-:B----4-:R-:W-:Y:S01]  /*2d90*/  FADD.FTZ R141, R33, -R143.reuse ;  /* 0x8000008f218d7221 */ /* 0x110fe20000010000 */
[----:B------:R-:W-:Y:S01]  /*2da0*/  FADD.FTZ R143, R35, -R143 ;  /* 0x8000008f238f7221 */ /* 0x000fe20000010000 */
[----:B------:R-:W4:Y:S01]  /*2db0*/  SHFL.IDX PT, R33, R221, R230, 0x1f ;  /* 0x00001fe6dd217589 */ /* 0x000f2200000e0000 */
[----:B------:R-:W-:Y:S01]  /*2dc0*/  FMUL.FTZ R25, R14, R25 ;  /* 0x000000190e197220 */ /* 0x000fe20000410000 */
[--C-:B-----5:R-:W-:Y:S01]  /*2dd0*/  FADD.FTZ R142, R29, -R139.reuse ;  /* 0x8000008b1d8e7221 */ /* 0x120fe20000010000 */
[----:B------:R-:W-:Y:S01]  /*2de0*/  FADD.FTZ R27, R31, -R139 ;  /* 0x8000008b1f1b7221 */ /* 0x000fe20000010000 */
[----:B------:R-:W5:Y:S01]  /*2df0*/  SHFL.IDX PT, R35, R221, R229, 0x1f ;  /* 0x00001fe5dd237589 */ /* 0x000f6200000e0000 */
[----:B------:R1:W-:Y:S01]  /*2e00*/  MUFU.EX2 R29, R122 ;  /* 0x0000007a001d7308 */ /* 0x0003e20000000800 */
[--C-:B------:R-:W-:Y:S01]  /*2e10*/  FADD.FTZ R139, R32, -R140.reuse ;  /* 0x8000008c208b7221 */ /* 0x100fe20000010000 */
[----:B------:R-:W-:Y:S01]  /*2e20*/  FADD.FTZ R140, R34, -R140 ;  /* 0x8000008c228c7221 */ /* 0x000fe20000010000 */
[----:B------:R-:W5:Y:S01]  /*2e30*/  SHFL.IDX PT, R32, R221, R233, 0x1f ;  /* 0x00001fe9dd207589 */ /* 0x000f6200000e0000 */
[----:B------:R-:W-:-:S03]  /*2e40*/  FMUL.FTZ R141, R18, R141 ;  /* 0x0000008d128d7220 */ /* 0x000fc60000410000 */
[----:B------:R-:W5:Y:S01]  /*2e50*/  SHFL.IDX PT, R34, R221, R228, 0x1f ;  /* 0x00001fe4dd227589 */ /* 0x000f6200000e0000 */
[--C-:B---3--:R-:W-:Y:S01]  /*2e60*/  FADD.FTZ R144, R36, -R145.reuse ;  /* 0x8000009124907221 */ /* 0x108fe20000010000 */
[----:B------:R-:W-:Y:S01]  /*2e70*/  FADD.FTZ R38, R38, -R145 ;  /* 0x8000009126267221 */ /* 0x000fe20000010000 */
[----:B------:R-:W-:Y:S01]  /*2e80*/  MUFU.EX2 R31, R123 ;  /* 0x0000007b001f7308 */ /* 0x000fe20000000800 */
[----:B-1----:R-:W1:Y:S01]  /*2e90*/  SHFL.IDX PT, R122, R221, R232, 0x1f ;  /* 0x00001fe8dd7a7589 */ /* 0x002e6200000e0000 */
[--C-:B------:R-:W-:Y:S01]  /*2ea0*/  FADD.FTZ R37, R37, -R217.reuse ;  /* 0x800000d925257221 */ /* 0x100fe20000010000 */
[----:B------:R-:W-:Y:S01]  /*2eb0*/  FADD.FTZ R39, R39, -R217 ;  /* 0x800000d927277221 */ /* 0x000fe20000010000 */
[----:B------:R-:W-:Y:S01]  /*2ec0*/  FMUL.FTZ R38, R22, R38 ;  /* 0x0000002616267220 */ /* 0x000fe20000410000 */
[----:B------:R-:W3:Y:S01]  /*2ed0*/  SHFL.IDX PT, R216, R219, R232, 0x1f ;  /* 0x00001fe8dbd87589 */ /* 0x000ee200000e0000 */
[--C-:B--2---:R-:W-:Y:S01]  /*2ee0*/  FADD.FTZ R40, R40, -R146.reuse ;  /* 0x8000009228287221 */ /* 0x104fe20000010000 */
[----:B------:R-:W-:Y:S01]  /*2ef0*/  FADD.FTZ R42, R42, -R146 ;  /* 0x800000922a2a7221 */ /* 0x000fe20000010000 */
[----:B------:R-:W2:Y:S01]  /*2f00*/  MUFU.EX2 R28, R222 ;  /* 0x000000de001c7308 */ /* 0x000ea20000000800 */
        /* <DEDUP_REMOVED lines=11> */
[----:B------:R-:W-:Y:S01]  /*2fc0*/  FMUL.FTZ R40, R89, R40 ;  /* 0x0000002859287220 */ /* 0x000fe20000410000 */
[--C-:B------:R-:W-:Y:S01]  /*2fd0*/  FADD.FTZ R52, R52, -R34.reuse ;  /* 0x8000002234347221 */ /* 0x100fe20000010000 */
[----:B------:R-:W-:Y:S01]  /*2fe0*/  FADD.FTZ R54, R54, -R34 ;  /* 0x8000002236367221 */ /* 0x000fe20000010000 */
[----:B------:R-:W5:Y:S01]  /*2ff0*/  SHFL.IDX PT, R126, R219, R228, 0x1f ;  /* 0x00001fe4db7e7589 */ /* 0x000f6200000e0000 */
[----:B------:R-:W5:Y:S01]  /*3000*/  MUFU.EX2 R32, R132 ;  /* 0x0000008400207308 */ /* 0x000f620000000800 */
[--C-:B-1----:R-:W-:Y:S01]  /*3010*/  FADD.FTZ R44, R44, -R122.reuse ;  /* 0x8000007a2c2c7221 */ /* 0x102fe20000010000 */
[----:B------:R-:W-:Y:S01]  /*3020*/  FADD.FTZ R46, R46, -R122 ;  /* 0x8000007a2e2e7221 */ /* 0x000fe20000010000 */
[----:B--2---:R-:W-:Y:S01]  /*3030*/  SHFL.IDX PT, R131, R220, R227, 0x1f ;  /* 0x00001fe3dc837589 */ /* 0x004fe200000e0000 */
[----:B------:R-:W-:Y:S01]  /*3040*/  FMUL.FTZ R41, R91, R41 ;  /* 0x000000295b297220 */ /* 0x000fe20000410000 */
[--C-:B---3--:R-:W-:Y:S01]  /*3050*/  FADD.FTZ R60, R60, -R216.reuse ;  /* 0x800000d83c3c7221 */ /* 0x108fe20000010000 */
[----:B------:R-:W-:Y:S01]  /*3060*/  FADD.FTZ R62, R62, -R216 ;  /* 0x800000d83e3e7221 */ /* 0x000fe20000010000 */
[----:B------:R-:W1:Y:S01]  /*3070*/  SHFL.IDX PT, R122, R219, R229, 0x1f ;  /* 0x00001fe5db7a7589 */ /* 0x000e6200000e0000 */
[----:B------:R-:W-:Y:S01]  /*3080*/  MUFU.EX2 R34, R128 ;  /* 0x0000008000227308 */ /* 0x000fe20000000800 */
[----:B------:R-:W-:Y:S01]  /*3090*/  FMUL.FTZ R60, R110, R60 ;  /* 0x0000003c6e3c7220 */ /* 0x000fe20000410000 */
[----:B------:R-:W-:Y:S01]  /*30a0*/  FMUL.FTZ R62, R109, R62 ;  /* 0x0000003e6d3e7220 */ /* 0x000fe20000410000 */
[----:B------:R-:W2:Y:S01]  /*30b0*/  SHFL.IDX PT, R218, R219, R233, 0x1f ;  /* 0x00001fe9dbda7589 */ /* 0x000ea200000e0000 */
[--C-:B----4-:R-:W-:Y:S01]  /*30c0*/  FADD.FTZ R216, R81, -R145.reuse ;  /* 0x8000009151d87221 */ /* 0x110fe20000010000 */
[----:B------:R-:W-:Y:S01]  /*30d0*/  FADD.FTZ R145, R83, -R145 ;  /* 0x8000009153917221 */ /* 0x000fe20000010000 */
[----:B------:R-:W-:Y:S01]  /*30e0*/  F2FP.F16.F32.PACK_AB R83, R39, R38 ;  /* 0x000000262753723e */ /* 0x000fe200000000ff */
[----:B------:R-:W3:Y:S01]  /*30f0*/  SHFL.IDX PT, R151, R219, R231, 0x1f ;  /* 0x00001fe7db977589 */ /* 0x000ee200000e0000 */
[----:B------:R4:W3:Y:S01]  /*3100*/  MUFU.EX2 R35, R124 ;  /* 0x0000007c00237308 */ /* 0x0008e20000000800 */
[--C-:B-----5:R-:W-:Y:S01]  /*3110*/  FADD.FTZ R45, R45, -R36.reuse ;  /* 0x800000242d2d7221 */ /* 0x120fe20000010000 */
[----:B------:R-:W-:Y:S01]  /*3120*/  FADD.FTZ R47, R47, -R36 ;  /* 0x800000242f2f7221 */ /* 0x000fe20000010000 */
[----:B------:R-:W5:Y:S01]  /*3130*/  SHFL.IDX PT, R123, R219, R227, 0x1f ;  /* 0x00001fe3db7b7589 */ /* 0x000f6200000e0000 */
[--C-:B------:R-:W-:Y:S01]  /*3140*/  FADD.FTZ R66, R66, -R148.reuse ;  /* 0x8000009442427221 */ /* 0x100fe20000010000 */
[----:B------:R-:W-:Y:S01]  /*3150*/  FADD.FTZ R64, R64, -R148 ;  /* 0x8000009440407221 */ /* 0x000fe20000010000 */
[----:B------:R-:W-:Y:S01]  /*3160*/  FMUL.FTZ R37, R23, R37 ;  /* 0x0000002517257220 */ /* 0x000fe20000410000 */
[----:B------:R-:W5:Y:S01]  /*3170*/  SHFL.IDX PT, R149, R220, R228, 0x1f ;  /* 0x00001fe4dc957589 */ /* 0x000f6200000e0000 */
[----:B------:R5:W5:Y:S01]  /*3180*/  MUFU.EX2 R36, R130 ;  /* 0x0000008200247308 */ /* 0x000b620000000800 */
[----:B----4-:R-:W-:Y:S01]  /*3190*/  FADD.FTZ R124, R68, -R126 ;  /* 0x8000007e447c7221 */ /* 0x010fe20000010000 */
[----:B------:R-:W-:Y:S01]  /*31a0*/  FMUL.FTZ R64, R113, R64 ;  /* 0x0000004071407220 */ /* 0x000fe20000410000 */
[----:B------:R4:W5:Y:S01]  /*31b0*/  SHFL.IDX PT, R217, R219, R3, 0x1f ;  /* 0x00001f03dbd97589 */ /* 0x00096200000e0000 */
[----:B------:R-:W-:Y:S01]  /*31c0*/  FMUL.FTZ R81, R19, R140 ;  /* 0x0000008c13517220 */ /* 0x000fe20000410000 */
[----:B------:R-:W-:Y:S01]  /*31d0*/  FMUL.FTZ R68, R20, R143 ;  /* 0x0000008f14447220 */ /* 0x000fe20000410000 */
[----:B------:R-:W-:Y:S01]  /*31e0*/  FMUL.FTZ R42, R90, R42 ;  /* 0x0000002a5a2a7220 */ /* 0x000fe20000410000 */
[----:B------:R-:W5:Y:S01]  /*31f0*/  SHFL.IDX PT, R150, R220, R232, 0x1f ;  /* 0x00001fe8dc967589 */ /* 0x000f6200000e0000 */
[--C-:B-1----:R-:W-:Y:S01]  /*3200*/  FADD.FTZ R65, R65, -R122.reuse ;  /* 0x8000007a41417221 */ /* 0x102fe20000010000 */
[----:B------:R-:W-:Y:S01]  /*3210*/  FADD.FTZ R122, R67, -R122 ;  /* 0x8000007a437a7221 */ /* 0x000fe20000010000 */
[----:B------:R-:W-:Y:S01]  /*3220*/  FADD.FTZ R67, R70, -R126 ;  /* 0x8000007e46437221 */ /* 0x000fe20000010000 */
[----:B------:R-:W1:Y:S01]  /*3230*/  SHFL.IDX PT, R147, R220, R231, 0x1f ;  /* 0x00001fe7dc937589 */ /* 0x000e6200000e0000 */
[----:B------:R-:W1:Y:S01]  /*3240*/  MUFU.EX2 R38, R119 ;  /* 0x0000007700267308 */ /* 0x000e620000000800 */
[----:B----4-:R-:W-:Y:S01]  /*3250*/  FADD.FTZ R219, R85, -R131 ;  /* 0x8000008355db7221 */ /* 0x010fe20000010000 */
[----:B------:R-:W-:Y:S01]  /*3260*/  FMUL.FTZ R85, R12, R137 ;  /* 0x000000890c557220 */ /* 0x000fe20000410000 */
[----:B------:R-:W4:Y:S01]  /*3270*/  SHFL.IDX PT, R146, R220, R233, 0x1f ;  /* 0x00001fe9dc927589 */ /* 0x000f2200000e0000 */
[--C-:B--2---:R-:W-:Y:S01]  /*3280*/  FADD.FTZ R57, R57, -R218.reuse ;  /* 0x800000da39397221 */ /* 0x104fe20000010000 */
[----:B------:R-:W-:Y:S01]  /*3290*/  FADD.FTZ R59, R59, -R218 ;  /* 0x800000da3b3b7221 */ /* 0x000fe20000010000 */
[--C-:B---3--:R-:W-:Y:S01]  /*32a0*/  FADD.FTZ R61, R61, -R151.reuse ;  /* 0x800000973d3d7221 */ /* 0x108fe20000010000 */
[----:B------:R-:W2:Y:S01]  /*32b0*/  SHFL.IDX PT, R132, R220, R230, 0x1f ;  /* 0x00001fe6dc847589 */ /* 0x000ea200000e0000 */
[----:B------:R-:W-:Y:S01]  /*32c0*/  F2FP.F16.F32.PACK_AB R85, R85, R26 ;  /* 0x0000001a5555723e */ /* 0x000fe200000000ff */
[----:B------:R-:W-:Y:S01]  /*32d0*/  FMUL.FTZ R26, R17, R27 ;  /* 0x0000001b111a7220 */ /* 0x000fe20000410000 */
[----:B------:R-:W-:Y:S01]  /*32e0*/  FADD.FTZ R63, R63, -R151 ;  /* 0x800000973f3f7221 */ /* 0x000fe20000010000 */
[----:B------:R-:W3:Y:S01]  /*32f0*/  SHFL.IDX PT, R128, R220, R3, 0x1f ;  /* 0x00001f03dc807589 */ /* 0x000ee200000e0000 */
[----:B-----5:R-:W-:Y:S01]  /*3300*/  FADD.FTZ R70, R69, -R123 ;  /* 0x8000007b45467221 */ /* 0x020fe20000010000 */
[----:B------:R-:W-:Y:S01]  /*3310*/  FADD.FTZ R131, R87, -R131 ;  /* 0x8000008357837221 */ /* 0x000fe20000010000 */
[----:B------:R-:W-:Y:S01]  /*3320*/  FADD.FTZ R218, R84, -R149 ;  /* 0x8000009554da7221 */ /* 0x000fe20000010000 */
[----:B------:R-:W5:Y:S01]  /*3330*/  SHFL.IDX PT, R221, R221, R227, 0x1f ;  /* 0x00001fe3dddd7589 */ /* 0x000f6200000e0000 */
[----:B------:R-:W-:Y:S01]  /*3340*/  F2FP.F16.F32.PACK_AB R87, R26, R25 ;  /* 0x000000191a57723e */ /* 0x000fe200000000ff */
[----:B------:R-:W-:Y:S01]  /*3350*/  FADD.FTZ R123, R71, -R123 ;  /* 0x8000007b477b7221 */ /* 0x000fe20000010000 */
[----:B------:R-:W-:Y:S01]  /*3360*/  FADD.FTZ R149, R86, -R149 ;  /* 0x8000009556957221 */ /* 0x000fe20000010000 */
[----:B------:R-:W-:Y:S01]  /*3370*/  FMUL.FTZ R25, R116, R65 ;  /* 0x0000004174197220 */ /* 0x000fe20000410000 */
[----:B------:R-:W-:Y:S01]  /*3380*/  FMUL.FTZ R86, R13, R138 ;  /* 0x0000008a0d567220 */ /* 0x000fe20000410000 */
        /* <DEDUP_REMOVED lines=8> */
[----:B------:R-:W-:Y:S01]  /*3410*/  FADD.FTZ R148, R76, -R150 ;  /* 0x800000964c947221 */ /* 0x000fe20000010000 */
[--C-:B-1----:R-:W-:Y:S01]  /*3420*/  FADD.FTZ R151, R77, -R147.reuse ;  /* 0x800000934d977221 */ /* 0x102fe20000010000 */
[----:B------:R-:W-:Y:S01]  /*3430*/  FADD.FTZ R217, R79, -R147 ;  /* 0x800000934fd97221 */ /* 0x000fe20000010000 */
[----:B----4-:R-:W-:Y:S01]  /*3440*/  FADD.FTZ R130, R73, -R146 ;  /* 0x8000009249827221 */ /* 0x010fe20000010000 */
[----:B------:R-:W-:Y:S01]  /*3450*/  FADD.FTZ R150, R78, -R150 ;  /* 0x800000964e967221 */ /* 0x000fe20000010000 */
[----:B--2---:R-:W-:Y:S01]  /*3460*/  FADD.FTZ R147, R80, -R132 ;  /* 0x8000008450937221 */ /* 0x004fe20000010000 */
[----:B---3--:R-:W-:Y:S01]  /*3470*/  FADD.FTZ R126, R72, -R128 ;  /* 0x80000080487e7221 */ /* 0x008fe20000010000 */
[----:B------:R-:W-:Y:S01]  /*3480*/  FADD.FTZ R132, R82, -R132 ;  /* 0x8000008452847221 */ /* 0x000fe20000010000 */
[----:B------:R-:W-:Y:S01]  /*3490*/  F2FP.F16.F32.PACK_AB R86, R71, R86 ;  /* 0x000000564756723e */ /* 0x000fe200000000ff */
[----:B------:R-:W-:Y:S01]  /*34a0*/  FMUL.FTZ R82, R21, R144 ;  /* 0x0000009015527220 */ /* 0x000fe20000410000 */
[--C-:B-----5:R-:W-:Y:S01]  /*34b0*/  FADD.FTZ R53, R53, -R221.reuse ;  /* 0x800000dd35357221 */ /* 0x120fe20000010000 */
[----:B------:R-:W-:Y:S01]  /*34c0*/  FADD.FTZ R55, R55, -R221 ;  /* 0x800000dd37377221 */ /* 0x000fe20000010000 */
        /* <DEDUP_REMOVED lines=216> */
.L_x_3930:
        /* <DEDUP_REMOVED lines=68> */
.L_x_3931:
[----:B------:R-:W-:Y:S02]  /*4690*/  VIADD R6, R6, 0x1 ;  /* 0x0000000106067836 */ /* 0x000fe40000000000 */
        /* <DEDUP_REMOVED lines=10> */
.L_x_3921:
[----:B------:R-:W4:Y:S01]  /*4740*/  S2UR UR8, SR_CTAID.Y ;  /* 0x00000000000879c3 */ /* 0x000f220000002600 */
[----:B------:R-:W-:Y:S01]  /*4750*/  ULDC UR5, c[0x0][0x850] ;  /* 0x0002140000057ab9 */ /* 0x000fe20000000800 */
[----:B------:R-:W-:Y:S01]  /*4760*/  ULDC.64 UR10, c[0x0][0x818] ;  /* 0x00020600000a7ab9 */ /* 0x000fe20000000a00 */
[----:B------:R-:W-:Y:S01]  /*4770*/  UISETP.NE.AND UP0, UPT, UR5, 0x1, UPT ;  /* 0x000000010500788c */ /* 0x000fe2000bf05270 */
[----:B------:R-:W-:-:S04]  /*4780*/  ULDC.64 UR12, c[0x0][0x840] ;  /* 0x00021000000c7ab9 */ /* 0x000fc80000000a00 */
[----:B------:R-:W5:Y:S06]  /*4790*/  S2UR UR4, SR_CTAID.X ;  /* 0x00000000000479c3 */ /* 0x000f6c0000002500 */
[----:B------:R-:W-:Y:S01]  /*47a0*/  @UP0 ULDC UR6, c[0x0][0x854] ;  /* 0x0002150000060ab9 */ /* 0x000fe20000000800 */
[----:B------:R-:W-:Y:S01]  /*47b0*/  @UP0 ULDC UR9, c[0x0][0x858] ;  /* 0x0002160000090ab9 */ /* 0x000fe20000000800 */
[----:B------:R-:W3:Y:S01]  /*47c0*/  S2UR UR16, SR_CTAID.Z ;  /* 0x00000000001079c3 */ /* 0x000ee20000002700 */
[----:B----4-:R-:W-:-:S07]  /*47d0*/  UIMAD.WIDE.U32 UR6, UR8, UR6, URZ ;  /* 0x00000006080672a5 */ /* 0x010fce000f8e003f */
[----:B------:R-:W4:Y:S01]  /*47e0*/  LDC.64 R14, c[0x0][0x848] ;  /* 0x00021200ff0e7b82 */ /* 0x000f220000000a00 */
        /* <DEDUP_REMOVED lines=11> */
[----:B------:R-:W-:Y:S01]  /*48a0*/  IMAD.U32 R5, RZ, RZ, UR15 ;  /* 0x0000000fff057e24 */ /* 0x000fe2000f8e00ff */
[----:B------:R-:W-:Y:S02]  /*48b0*/  UIADD3 UR6, UR5, UR6, URZ ;  /* 0x0000000605067290 */ /* 0x000fe4000fffe03f */
[----:B--2---:R-:W-:Y:S01]  /*48c0*/  IMAD.U32 R7, RZ, RZ, UR5 ;  /* 0x00000005ff077e24 */ /* 0x004fe2000f8e00ff */
[----:B---3--:R-:W-:Y:S01]  /*48d0*/  USHF.R.S32.HI UR8, URZ, 0x1f, UR16 ;  /* 0x0000001f3f087899 */ /* 0x008fe20008011410 */
[----:B------:R-:W-:Y:S01]  /*48e0*/  IMAD.U32 R6, RZ, RZ, UR4 ;  /* 0x00000004ff067e24 */ /* 0x000fe2000f8e00ff */
[----:B------:R-:W-:Y:S01]  /*48f0*/  UIADD3 UR7, UR15, UR7, URZ ;  /* 0x000000070f077290 */ /* 0x000fe2000fffe03f */
[----:B------:R-:W-:Y:S01]  /*4900*/  IMAD.U32 R4, RZ, RZ, UR14 ;  /* 0x0000000eff047e24 */ /* 0x000fe2000f8e00ff */
[----:B------:R-:W-:Y:S01]  /*4910*/  ULDC UR4, c[0x0][0x740] ;  /* 0x0001d00000047ab9 */ /* 0x000fe20000000800 */
[----:B------:R-:W-:-:S02]  /*4920*/  IMAD.U32 R7, RZ, RZ, UR6 ;  /* 0x00000006ff077e24 */ /* 0x000fc4000f8e00ff */
[----:B------:R-:W-:Y:S01]  /*4930*/  FMUL.FTZ R184, R184, UR4 ;  /* 0x00000004b8b87c20 */ /* 0x000fe20008410000 */
[C---:B----4-:R-:W-:Y:S02]  /*4940*/  IMAD R10, R14.reuse, UR8, RZ ;  /* 0x000000080e0a7c24 */ /* 0x050fe4000f8e02ff */
[----:B------:R-:W-:Y:S01]  /*4950*/  FMUL.FTZ R185, R185, UR4 ;  /* 0x00000004b9b97c20 */ /* 0x000fe20008410000 */
[----:B------:R-:W-:-:S04]  /*4960*/  IMAD.WIDE.U32 R6, R14, UR16, R6 ;  /* 0x000000100e067c25 */ /* 0x000fc8000f8e0006 */
[----:B------:R-:W-:Y:S01]  /*4970*/  FMUL.FTZ R186, R186, UR4 ;  /* 0x00000004baba7c20 */ /* 0x000fe20008410000 */
[----:B------:R-:W2:Y:S01]  /*4980*/  S2R R14, SR_TID.X ;  /* 0x00000000000e7919 */ /* 0x000ea20000002100 */
[----:B------:R-:W-:Y:S01]  /*4990*/  FMUL.FTZ R187, R187, UR4 ;  /* 0x00000004bbbb7c20 */ /* 0x000fe20008410000 */
[----:B------:R-:W-:Y:S02]  /*49a0*/  IMAD.U32 R5, RZ, RZ, UR7 ;  /* 0x00000007ff057e24 */ /* 0x000fe4000f8e00ff */
[----:B------:R-:W-:Y:S01]  /*49b0*/  FMUL.FTZ R188, R188, UR4 ;  /* 0x00000004bcbc7c20 */ /* 0x000fe20008410000 */
[C---:B-1----:R-:W-:Y:S02]  /*49c0*/  IMAD R8, R12.reuse, UR8, RZ ;  /* 0x000000080c087c24 */ /* 0x042fe4000f8e02ff */
[----:B------:R-:W-:Y:S01]  /*49d0*/  FMUL.FTZ R189, R189, UR4 ;  /* 0x00000004bdbd7c20 */ /* 0x000fe20008410000 */
[----:B------:R-:W-:-:S04]  /*49e0*/  IMAD.WIDE.U32 R4, R12, UR16, R4 ;  /* 0x000000100c047c25 */ /* 0x000fc8000f8e0004 */
[----:B------:R-:W-:Y:S01]  /*49f0*/  FMUL.FTZ R190, R190, UR4 ;  /* 0x00000004bebe7c20 */ /* 0x000fe20008410000 */
[----:B------:R-:W-:Y:S01]  /*4a00*/  FMUL.FTZ R191, R191, UR4 ;  /* 0x00000004bfbf7c20 */ /* 0x000fe20008410000 */
[----:B------:R-:W-:Y:S01]  /*4a10*/  FMUL.FTZ R192, R192, UR4 ;  /* 0x00000004c0c07c20 */ /* 0x000fe20008410000 */
[----:B------:R-:W-:Y:S02]  /*4a20*/  IMAD R3, R13, UR16, R8 ;  /* 0x000000100d037c24 */ /* 0x000fe4000f8e0208 */
[----:B------:R-:W-:Y:S01]  /*4a30*/  FMUL.FTZ R193, R193, UR4 ;  /* 0x00000004c1c17c20 */ /* 0x000fe20008410000 */
[----:B------:R-:W-:Y:S02]  /*4a40*/  IMAD R9, R15, UR16, R10 ;  /* 0x000000100f097c24 */ /* 0x000fe4000f8e020a */
        /* <DEDUP_REMOVED lines=26> */
[----:B--2---:R-:W-:-:S07]  /*4bf0*/  ISETP.NE.AND P1, PT, R14, 0x80, PT ;  /* 0x000000800e00780c */ /* 0x004fce0003f25270 */
        /* <DEDUP_REMOVED lines=30> */
.L_x_3935:
[----:B------:R-:W-:Y:S01]  /*4de0*/  @P0 ELECT P2, URZ, PT ;  /* 0x00000000003f082f */ /* 0x000fe20003840000 */
[----:B------:R1:W-:-:S12]  /*4df0*/  UBLKRED.G.S.ADD.F32.RN [UR4], [UR6], UR7, desc[UR8] ;  /* 0x00000804060073bb */ /* 0x0003d800080a1407 */
[----:B------:R-:W-:Y:S02]  /*4e00*/  @P2 PLOP3.LUT P0, PT, P2, PT, PT, 0x8, 0x0 ;  /* 0x000000000000281c */ /* 0x000fe4000170e170 */
[----:B------:R-:W-:-:S11]  /*4e10*/  PLOP3.LUT P2, PT, PT, PT, PT, 0x8, 0x0 ;  /* 0x000000000000781c */ /* 0x000fd60003f4e170 */
[----:B-1----:R-:W-:Y:S05]  /*4e20*/  @P0 BRA.U.ANY `(.L_x_3935) ;  /* 0xfffffffd00ec0947 */ /* 0x002fea000393ffff */
[----:B------:R0:W-:Y:S01]  /*4e30*/  UTMACMDFLUSH ;  /* 0x00000000000079b7 */ /* 0x0001e20000000000 */
[----:B------:R-:W-:-:S04]  /*4e40*/  DEPBAR.LE SB0, 0x0 ;  /* 0x000080000000791a */ /* 0x000fc80000000000 */
.L_x_3934:
[----:B------:R-:W-:Y:S05]  /*4e50*/  BSYNC B0 ;  /* 0x0000000000007941 */ /* 0x000fea0003800000 */
.L_x_3933:
        /* <DEDUP_REMOVED lines=24> */
.L_x_3936:
        /* <DEDUP_REMOVED lines=8> */
.L_x_3911:
        /* <DEDUP_REMOVED lines=51> */
.L_x_3951:
        /* <DEDUP_REMOVED lines=21> */
.L_x_3940:
[----:B------:R-:W-:Y:S05]  /*54e0*/  BSYNC B0 ;  /* 0x0000000000007941 */ /* 0x000fea0003800000 */
.L_x_3939:
        /* <DEDUP_REMOVED lines=13> */
.L_x_3942:
[----:B------:R-:W-:Y:S05]  /*55c0*/  BSYNC B0 ;  /* 0x0000000000007941 */ /* 0x000fea0003800000 */
.L_x_3941:
[----:B------:R-:W-:Y:S06]  /*55d0*/  BAR.ARV 0xa, 0xa0 ;  /* 0x0282800000007b1d */ /* 0x000fec0000002000 */
[----:B------:R-:W-:Y:S04]  /*55e0*/  BSSY B0, `(.L_x_3943) ;  /* 0x0000003000007945 */ /* 0x000fe80003800000 */
[----:B------:R-:W-:Y:S05]  /*55f0*/  @!P0 BRA `(.L_x_3944) ;  /* 0x0000000000048947 */ /* 0x000fea0003800000 */
[----:B------:R-:W-:-:S04]  /*5600*/  DEPBAR.LE SB0, 0x0 ;  /* 0x000080000000791a */ /* 0x000fc80000000000 */
.L_x_3944:
[----:B------:R-:W-:Y:S05]  /*5610*/  BSYNC B0 ;  /* 0x0000000000007941 */ /* 0x000fea0003800000 */
.L_x_3943:
        /* <DEDUP_REMOVED lines=13> */
.L_x_3946:
[----:B------:R-:W-:Y:S05]  /*56f0*/  BSYNC B0 ;  /* 0x0000000000007941 */ /* 0x000fea0003800000 */
.L_x_3945:
        /* <DEDUP_REMOVED lines=13> */
.L_x_3948:
[----:B------:R-:W-:Y:S05]  /*57d0*/  BSYNC B0 ;  /* 0x0000000000007941 */ /* 0x000fea0003800000 */
.L_x_3947:
[----:B------:R-:W-:Y:S01]  /*57e0*/  VIADD R0, R0, 0xfffffffe ;  /* 0xfffffffe00007836 */ /* 0x000fe20000000000 */
[----:B------:R-:W-:Y:S06]  /*57f0*/  BAR.ARV 0xa, 0xa0 ;  /* 0x0282800000007b1d */ /* 0x000fec0000002000 */
[----:B------:R-:W-:Y:S01]  /*5800*/  BSSY B0, `(.L_x_3949) ;  /* 0x0000004000007945 */ /* 0x000fe20003800000 */
[----:B------:R-:W-:-:S03]  /*5810*/  ISETP.NE.AND P1, PT, R0, RZ, PT ;  /* 0x000000ff0000720c */ /* 0x000fc60003f25270 */
[----:B------:R-:W-:Y:S10]  /*5820*/  @!P0 BRA `(.L_x_3950) ;  /* 0x0000000000048947 */ /* 0x000ff40003800000 */
[----:B------:R-:W-:-:S04]  /*5830*/  DEPBAR.LE SB0, 0x0 ;  /* 0x000080000000791a */ /* 0x000fc80000000000 */
.L_x_3950:
[----:B------:R-:W-:Y:S05]  /*5840*/  BSYNC B0 ;  /* 0x0000000000007941 */ /* 0x000fea0003800000 */
.L_x_3949:
[----:B------:R-:W-:Y:S06]  /*5850*/  BAR.ARV 0xb, 0xa0 ;  /* 0x02c2800000007b1d */ /* 0x000fec0000002000 */
[----:B------:R-:W-:Y:S02]  /*5860*/  UIADD3 UR5, UR5, 0x2, URZ ;  /* 0x0000000205057890 */ /* 0x000fe4000fffe03f */
[----:B------:R-:W-:Y:S01]  /*5870*/  UIADD3 UR4, UR4, 0x1, URZ ;  /* 0x0000000104047890 */ /* 0x000fe2000fffe03f */
[----:B------:R-:W-:Y:S11]  /*5880*/  @P1 BRA `(.L_x_3951) ;  /* 0xfffffff800c01947 */ /* 0x000ff6000383ffff */
[----:B------:R-:W-:-:S12]  /*5890*/  USHF.L.U32 UR5, UR5, 0xd, URZ ;  /* 0x0000000d05057899 */ /* 0x000fd8000800063f */
.L_x_3938:
        /* <DEDUP_REMOVED lines=19> */
.L_x_3953:
[----:B------:R-:W-:Y:S05]  /*59d0*/  BSYNC B0 ;  /* 0x0000000000007941 */ /* 0x000fea0003800000 */
.L_x_3952:
        /* <DEDUP_REMOVED lines=19> */
.L_x_3955:
[----:B------:R-:W-:Y:S05]  /*5b10*/  BSYNC B0 ;  /* 0x0000000000007941 */ /* 0x000fea0003800000 */
.L_x_3954:
[----:B------:R-:W-:Y:S06]  /*5b20*/  BAR.ARV 0xa, 0xa0 ;  /* 0x0282800000007b1d */ /* 0x000fec0000002000 */
[----:B------:R-:W-:Y:S04]  /*5b30*/  BSSY B0, `(.L_x_3956) ;  /* 0x0000003000007945 */ /* 0x000fe80003800000 */
[----:B------:R-:W-:Y:S05]  /*5b40*/  @!P0 BRA `(.L_x_3957) ;  /* 0x0000000000048947 */ /* 0x000fea0003800000 */
[----:B------:R-:W-:-:S04]  /*5b50*/  DEPBAR.LE SB0, 0x0 ;  /* 0x000080000000791a */ /* 0x000fc80000000000 */
.L_x_3957:
[----:B------:R-:W-:Y:S05]  /*5b60*/  BSYNC B0 ;  /* 0x0000000000007941 */ /* 0x000fea0003800000 */
.L_x_3956:
[----:B------:R-:W-:Y:S06]  /*5b70*/  BAR.ARV 0xb, 0xa0 ;  /* 0x02c2800000007b1d */ /* 0x000fec0000002000 */
[----:B------:R-:W-:Y:S05]  /*5b80*/  BRA `(.L_x_3913) ;  /* 0x0000001800407947 */ /* 0x000fea0003800000 */
.L_x_3937:
        /* <DEDUP_REMOVED lines=55> */
.L_x_3988:
[----:B------:R-:W-:Y:S02]  /*5f00*/  IMAD.IADD R10, R7, 0x1, R3 ;  /* 0x00000001070a7824 */ /* 0x000fe400078e0203 */
[----:B-1----:R-:W-:Y:S02]  /*5f10*/  IMAD.SHL.U32 R0, R2, 0x80, RZ ;  /* 0x0000008002007824 */ /* 0x002fe400078e00ff */
[----:B------:R-:W-:Y:S01]  /*5f20*/  IMAD.MOV.U32 R9, RZ, RZ, 0x1 ;  /* 0x00000001ff097424 */ /* 0x000fe200078e00ff */
[----:B------:R-:W-:Y:S06]  /*5f30*/  @P0 BRA `(.L_x_3961) ;  /* 0x0000000000180947 */ /* 0x000fec0003800000 */
[----:B------:R-:W1:Y:S01]  /*5f40*/  S2R R4, SR_TID.X ;  /* 0x0000000000047919 */ /* 0x000e620000002100 */
[----:B------:R-:W-:-:S04]  /*5f50*/  IMAD.MOV.U32 R2, RZ, RZ, 0x4200 ;  /* 0x00004200ff027424 */ /* 0x000fc800078e00ff */
[----:B------:R2:W-:Y:S01]  /*5f60*/  SYNCS.ARRIVE.TRANS64 RZ, [R11+URZ+0x30c10], R2 ;  /* 0x030c10020bff79a7 */ /* 0x0005e2000800003f */
[----:B-1----:R-:W-:-:S13]  /*5f70*/  LOP3.LUT P1, RZ, R4, 0x1f, RZ, 0xc0, !PT ;  /* 0x0000001f04ff7812 */ /* 0x002fda000782c0ff */
[----:B--2---:R-:W-:Y:S05]  /*5f80*/  @!P1 BRA `(.L_x_3961) ;  /* 0x0000000000049947 */ /* 0x004fea0003800000 */
[----:B------:R-:W-:Y:S01]  /*5f90*/  BPT.TRAP 0x1 ;  /* 0x000000040000795c */ /* 0x000fe20000300000 */
.L_x_3961:
        /* <DEDUP_REMOVED lines=19> */
[----:B------:R-:W-:Y:S01]  /*60d0*/  IMAD.MOV.U32 R5, RZ, RZ, RZ ;  /* 0x000000ffff057224 */ /* 0x000fe200078e00ff */
        /* <DEDUP_REMOVED lines=10> */
[----:B------:R-:W-:Y:S01]  /*6180*/  R2UR UR34, R0 ;  /* 0x00000000002272ca */ /* 0x000fe200000e0000 */
[----:B------:R-:W-:-:S04]  /*6190*/  IMAD.MOV.U32 R0, RZ, RZ, R3 ;  /* 0x000000ffff007224 */ /* 0x000fc800078e0003 */
[----:B------:R-:W-:-:S05]  /*61a0*/  IMAD.X R2, RZ, RZ, R0, P1 ;  /* 0x000000ffff027224 */ /* 0x000fca00008e0600 */
[----:B------:R-:W-:Y:S01]  /*61b0*/  R2UR UR33, R2 ;  /* 0x00000000022172ca */ /* 0x000fe200000e0000 */
[----:B------:R-:W-:-:S05]  /*61c0*/  IMAD.X R2, RZ, RZ, R0, P2 ;  /* 0x000000ffff027224 */ /* 0x000fca00010e0600 */
        /* <DEDUP_REMOVED lines=29> */
.L_x_3972:
[----:B------:R-:W-:-:S04]  /*63a0*/  SHF.L.U32 R21, R9, 0x1f, RZ ;  /* 0x0000001f09157819 */ /* 0x000fc800000006ff */
[----:B-1----:R-:W1:Y:S02]  /*63b0*/  SYNCS.PHASECHK.TRANS64.TRYWAIT P1, [R11+URZ+0x30c40], R21 ;  /* 0x030c40150b0075a7 */ /* 0x002e64000802017f */
[----:B-12---:R-:W-:Y:S05]  /*63c0*/  @!P1 BRA `(.L_x_3964) ;  /* 0x0000001000a49947 */ /* 0x006fea0003800000 */
.L_x_3989:
[----:B------:R-:W-:Y:S05]  /*63d0*/  @P0 BRA `(.L_x_3965) ;  /* 0x0000000000140947 */ /* 0x000fea0003800000 */
[----:B------:R-:W-:Y:S01]  /*63e0*/  ISETP.NE.AND P1, PT, R14, RZ, PT ;  /* 0x000000ff0e00720c */ /* 0x000fe20003f25270 */
[----:B------:R-:W-:-:S04]  /*63f0*/  IMAD.MOV.U32 R0, RZ, RZ, 0x4200 ;  /* 0x00004200ff007424 */ /* 0x000fc800078e00ff */
[----:B------:R2:W-:Y:S08]  /*6400*/  SYNCS.ARRIVE.TRANS64 RZ, [R11+URZ+0x30c30], R0 ;  /* 0x030c30000bff79a7 */ /* 0x0005f0000800003f */
[----:B------:R-:W-:Y:S05]  /*6410*/  @!P1 BRA `(.L_x_3965) ;  /* 0x0000000000049947 */ /* 0x000fea0003800000 */
[----:B------:R-:W-:Y:S01]  /*6420*/  BPT.TRAP 0x1 ;  /* 0x000000040000795c */ /* 0x000fe20000300000 */
.L_x_3965:
        /* <DEDUP_REMOVED lines=29> */
.L_x_3990:
[----:B------:R-:W-:Y:S05]  /*6600*/  @P0 BRA `(.L_x_3967) ;  /* 0x0000000000140947 */ /* 0x000fea0003800000 */
[----:B------:R-:W-:Y:S01]  /*6610*/  ISETP.NE.AND P1, PT, R14, RZ, PT ;  /* 0x000000ff0e00720c */ /* 0x000fe20003f25270 */
[----:B------:R-:W-:-:S04]  /*6620*/  IMAD.MOV.U32 R2, RZ, RZ, 0x4200 ;  /* 0x00004200ff027424 */ /* 0x000fc800078e00ff */
[----:B------:R3:W-:Y:S08]  /*6630*/  SYNCS.ARRIVE.TRANS64 RZ, [R11+URZ+0x30c18], R2 ;  /* 0x030c18020bff79a7 */ /* 0x0007f0000800003f */
[----:B------:R-:W-:Y:S05]  /*6640*/  @!P1 BRA `(.L_x_3967) ;  /* 0x0000000000049947 */ /* 0x000fea0003800000 */
[----:B------:R-:W-:Y:S01]  /*6650*/  BPT.TRAP 0x1 ;  /* 0x000000040000795c */ /* 0x000fe20000300000 */
.L_x_3967:
        /* <DEDUP_REMOVED lines=20> */
.L_x_3991:
        /* <DEDUP_REMOVED lines=9> */
.L_x_3969:
        /* <DEDUP_REMOVED lines=24> */
.L_x_3993:
[----:B------:R-:W-:Y:S05]  /*69b0*/  @P0 BRA `(.L_x_3971) ;  /* 0x0000000000140947 */ /* 0x000fea0003800000 */
[----:B------:R-:W-:Y:S01]  /*69c0*/  ISETP.NE.AND P1, PT, R14, RZ, PT ;  /* 0x000000ff0e00720c */ /* 0x000fe20003f25270 */
[----:B-1----:R-:W-:-:S04]  /*69d0*/  IMAD.MOV.U32 R4, RZ, RZ, 0x4200 ;  /* 0x00004200ff047424 */ /* 0x002fc800078e00ff */
[----:B------:R2:W-:Y:S08]  /*69e0*/  SYNCS.ARRIVE.TRANS64 RZ, [R11+URZ+0x30c10], R4 ;  /* 0x030c10040bff79a7 */ /* 0x0005f0000800003f */
[----:B------:R-:W-:Y:S05]  /*69f0*/  @!P1 BRA `(.L_x_3971) ;  /* 0x0000000000049947 */ /* 0x000fea0003800000 */
[----:B------:R-:W-:Y:S01]  /*6a00*/  BPT.TRAP 0x1 ;  /* 0x000000040000795c */ /* 0x000fe20000300000 */
.L_x_3971:
        /* <DEDUP_REMOVED lines=22> */
.L_x_3963:
[----:B------:R-:W-:-:S13]  /*6b70*/  ISETP.NE.AND P1, PT, R19, RZ, PT ;  /* 0x000000ff1300720c */ /* 0x000fda0003f25270 */
[----:B------:R-:W-:Y:S05]  /*6b80*/  @!P1 BRA `(.L_x_3962) ;  /* 0x0000000000f09947 */ /* 0x000fea0003800000 */
[----:B------:R-:W-:-:S04]  /*6b90*/  SHF.L.U32 R12, R9, 0x1f, RZ ;  /* 0x0000001f090c7819 */ /* 0x000fc800000006ff */
[----:B------:R-:W3:Y:S02]  /*6ba0*/  SYNCS.PHASECHK.TRANS64.TRYWAIT P1, [R11+URZ+0x30c40], R12 ;  /* 0x030c400c0b0075a7 */ /* 0x000ee4000802017f */
[----:B---3--:R-:W-:Y:S05]  /*6bb0*/  @!P1 BRA `(.L_x_3973) ;  /* 0x0000000800fc9947 */ /* 0x008fea0003800000 */
.L_x_3994:
[----:B------:R-:W-:Y:S05]  /*6bc0*/  @P0 BRA `(.L_x_3974) ;  /* 0x0000000000140947 */ /* 0x000fea0003800000 */
[----:B------:R-:W-:Y:S01]  /*6bd0*/  ISETP.NE.AND P1, PT, R14, RZ, PT ;  /* 0x000000ff0e00720c */ /* 0x000fe20003f25270 */
[----:B-12---:R-:W-:-:S04]  /*6be0*/  IMAD.MOV.U32 R4, RZ, RZ, 0x4200 ;  /* 0x00004200ff047424 */ /* 0x006fc800078e00ff */
[----:B------:R4:W-:Y:S08]  /*6bf0*/  SYNCS.ARRIVE.TRANS64 RZ, [R11+URZ+0x30c30], R4 ;  /* 0x030c30040bff79a7 */ /* 0x0009f0000800003f */
[----:B------:R-:W-:Y:S05]  /*6c00*/  @!P1 BRA `(.L_x_3974) ;  /* 0x0000000000049947 */ /* 0x000fea0003800000 */
[----:B------:R-:W-:Y:S01]  /*6c10*/  BPT.TRAP 0x1 ;  /* 0x000000040000795c */ /* 0x000fe20000300000 */
.L_x_3974:
        /* <DEDUP_REMOVED lines=26> */
.L_x_3995:
[----:B------:R-:W-:Y:S05]  /*6dc0*/  @P0 BRA `(.L_x_3976) ;  /* 0x0000000000140947 */ /* 0x000fea0003800000 */
[----:B------:R-:W-:Y:S01]  /*6dd0*/  ISETP.NE.AND P0, PT, R14, RZ, PT ;  /* 0x000000ff0e00720c */ /* 0x000fe20003f05270 */
[----:B------:R-:W-:-:S04]  /*6de0*/  IMAD.MOV.U32 R4, RZ, RZ, 0x4200 ;  /* 0x00004200ff047424 */ /* 0x000fc800078e00ff */
[----:B------:R2:W-:Y:S08]  /*6df0*/  SYNCS.ARRIVE.TRANS64 RZ, [R11+URZ+0x30c18], R4 ;  /* 0x030c18040bff79a7 */ /* 0x0005f0000800003f */
[----:B------:R-:W-:Y:S05]  /*6e00*/  @!P0 BRA `(.L_x_3976) ;  /* 0x0000000000048947 */ /* 0x000fea0003800000 */
[----:B------:R-:W-:Y:S01]  /*6e10*/  BPT.TRAP 0x1 ;  /* 0x000000040000795c */ /* 0x000fe20000300000 */
.L_x_3976:
        /* <DEDUP_REMOVED lines=19> */
.L_x_3962:
[----:B------:R-:W4:Y:S01]  /*6f50*/  S2R R2, SR_TID.X ;  /* 0x0000000000027919 */ /* 0x000f220000002100 */
[----:B------:R-:W-:Y:S01]  /*6f60*/  IMAD R13, R20, 0x8, R11 ;  /* 0x00000008140d7824 */ /* 0x000fe200078e020b */
[----:B----4-:R-:W-:Y:S02]  /*6f70*/  LOP3.LUT R3, R2, 0x7f, RZ, 0xc0, !PT ;  /* 0x0000007f02037812 */ /* 0x010fe400078ec0ff */
[----:B------:R-:W-:Y:S02]  /*6f80*/  SHF.L.U32 R2, R9, 0x1f, RZ ;  /* 0x0000001f09027819 */ /* 0x000fe400000006ff */
[----:B------:R-:W-:Y:S02]  /*6f90*/  ISETP.NE.AND P1, PT, R3, RZ, PT ;  /* 0x000000ff0300720c */ /* 0x000fe40003f25270 */
[----:B------:R-:W4:Y:S02]  /*6fa0*/  SYNCS.PHASECHK.TRANS64.TRYWAIT P0, [R13+URZ+0x30c40], R2 ;  /* 0x030c40020d0075a7 */ /* 0x000f24000800017f */
[----:B----4-:R-:W-:Y:S09]  /*6fb0*/  @!P0 BRA `(.L_x_3977) ;  /* 0x0000000800248947 */ /* 0x010ff20003800000 */
.L_x_3996:
[----:B------:R-:W-:Y:S05]  /*6fc0*/  @P1 BRA `(.L_x_3978) ;  /* 0x0000000000181947 */ /* 0x000fea0003800000 */
[----:B------:R-:W5:Y:S01]  /*6fd0*/  S2R R3, SR_TID.X ;  /* 0x0000000000037919 */ /* 0x000f620000002100 */
[----:B----4-:R-:W-:-:S04]  /*6fe0*/  IMAD.MOV.U32 R2, RZ, RZ, 0x4200 ;  /* 0x00004200ff027424 */ /* 0x010fc800078e00ff */
[----:B------:R4:W-:Y:S01]  /*6ff0*/  SYNCS.ARRIVE.TRANS64 RZ, [R13+URZ+0x30c30], R2 ;  /* 0x030c30020dff79a7 */ /* 0x0009e2000800003f */
[----:B-----5:R-:W-:-:S13]  /*7000*/  LOP3.LUT P0, RZ, R3, 0x1f, RZ, 0xc0, !PT ;  /* 0x0000001f03ff7812 */ /* 0x020fda000780c0ff */
[----:B----4-:R-:W-:Y:S05]  /*7010*/  @!P0 BRA `(.L_x_3978) ;  /* 0x0000000000048947 */ /* 0x010fea0003800000 */
[----:B--2---:R-:W-:Y:S01]  /*7020*/  BPT.TRAP 0x1 ;  /* 0x000000040000795c */ /* 0x004fe20000300000 */
.L_x_3978:
        /* <DEDUP_REMOVED lines=33> */
.L_x_3959:
[----:B------:R-:W-:Y:S05]  /*7240*/  BSYNC B0 ;  /* 0x0000000000007941 */ /* 0x000fea0003800000 */
.L_x_3958:
[----:B------:R-:W-:-:S03]  /*7250*/  UMOV UR6, 0xffffffff ;  /* 0xffffffff00067882 */ /* 0x000fc60000000000 */
[----:B------:R-:W-:Y:S05]  /*7260*/  BRA.DIV UR6, `(.L_x_3979) ;  /* 0x00000006068c7947 */ /* 0x000fea000b800000 */
[----:B------:R-:W-:-:S13]  /*7270*/  ELECT P0, URZ, PT ;  /* 0x00000000003f782f */ /* 0x000fda0003800000 */
.L_x_3999:
[----:B------:R-:W-:Y:S05]  /*7280*/  @!P0 BRA `(.L_x_3913) ;  /* 0x0000000000808947 */ /* 0x000fea0003800000 */
[----:B------:R-:W-:-:S04]  /*7290*/  LOP3.LUT R16, R16, 0x2, RZ, 0xfc, !PT ;  /* 0x0000000210107812 */ /* 0x000fc800078efcff */
[----:B------:R-:W-:-:S13]  /*72a0*/  ISETP.NE.AND P0, PT, R16, 0x3, PT ;  /* 0x000000031000780c */ /* 0x000fda0003f05270 */
[----:B------:R-:W-:Y:S05]  /*72b0*/  @!P0 BRA `(.L_x_3980) ;  /* 0x0000000000048947 */ /* 0x000fea0003800000 */
[----:B------:R-:W-:Y:S01]  /*72c0*/  BPT.TRAP 0x1 ;  /* 0x000000040000795c */ /* 0x000fe20000300000 */
.L_x_3980:
        /* <DEDUP_REMOVED lines=15> */
.L_x_4000:
[----:B------:R-:W2:Y:S02]  /*73c0*/  SYNCS.PHASECHK.TRANS64.TRYWAIT P1, [R3+URZ], R2 ;  /* 0x00000002030075a7 */ /* 0x000ea4000802017f */
[----:B--2---:R-:W-:Y:S05]  /*73d0*/  @!P1 BRA `(.L_x_3982) ;  /* 0x0000000400689947 */ /* 0x004fea0003800000 */
.L_x_4001:
[----:B------:R-:W-:Y:S05]  /*73e0*/  @!P0 BRA `(.L_x_3983) ;  /* 0x0000000000048947 */ /* 0x000fea0003800000 */
[----:B------:R-:W-:Y:S01]  /*73f0*/  BPT.TRAP 0x1 ;  /* 0x000000040000795c */ /* 0x000fe20000300000 */
.L_x_3983:
[----:B--2---:R-:W-:-:S04]  /*7400*/  VIADD R3, R7, 0x30c40 ;  /* 0x00030c4007037836 */ /* 0x004fc80000000000 */
[----:B------:R-:W-:-:S04]  /*7410*/  IMAD R0, R0, 0x8, R3 ;  /* 0x0000000800007824 */ /* 0x000fc800078e0203 */
[----:B------:R-:W2:Y:S02]  /*7420*/  SYNCS.PHASECHK.TRANS64.TRYWAIT P0, [R0+URZ], R5 ;  /* 0x00000005000075a7 */ /* 0x000ea4000800017f */
[----:B--2---:R-:W-:Y:S05]  /*7430*/  @!P0 BRA `(.L_x_3984) ;  /* 0x0000000400648947 */ /* 0x004fea0003800000 */
.L_x_4002:
[----:B------:R-:W-:-:S07]  /*7440*/  IMAD R3, R4, 0x8, R3 ;  /* 0x0000000804037824 */ /* 0x000fce00078e0203 */
.L_x_3985:
[----:B---3--:R3:W4:Y:S02]  /*7450*/  SYNCS.PHASECHK.TRANS64.TRYWAIT P0, [R3+URZ], R2 ;  /* 0x00000002030075a7 */ /* 0x008724000800017f */
[----:B----4-:R-:W-:Y:S05]  /*7460*/  @!P0 NANOSLEEP.SYNCS 0x989680 ;  /* 0x009896800000895d */ /* 0x010fea0003900000 */
[----:B------:R-:W4:Y:S02]  /*7470*/  @!P0 SYNCS.PHASECHK.TRANS64 P0, [R3+URZ], R2 ;  /* 0x00000002030085a7 */ /* 0x000f24000800007f */
[----:B----4-:R-:W-:Y:S05]  /*7480*/  @!P0 BRA `(.L_x_3985) ;  /* 0xfffffffc00f08947 */ /* 0x010fea000383ffff */
.L_x_3913:
[----:B------:R-:W-:Y:S05]  /*7490*/  BSYNC B6 ;  /* 0x0000000000067941 */ /* 0x000fea0003800000 */
.L_x_3910:
[----:B------:R-:W-:Y:S05]  /*74a0*/  EXIT ;  /* 0x000000000000794d */ /* 0x000fea0003800000 */
.L_x_3918:
[----:B------:R-:W-:Y:S02]  /*74b0*/  IMAD.MOV.U32 R12, RZ, RZ, RZ ;  /* 0x000000ffff0c7224 */ /* 0x000fe400078e00ff */
[----:B------:R-:W-:Y:S02]  /*74c0*/  IMAD.MOV.U32 R11, RZ, RZ, 0x1f ;  /* 0x0000001fff0b7424 */ /* 0x000fe400078e00ff */
[----:B------:R-:W-:-:S07]  /*74d0*/  IMAD.MOV.U32 R15, RZ, RZ, -0x1 ;  /* 0xffffffffff0f7424 */ /* 0x000fce00078e00ff */
[----:B------:R-:W-:Y:S05]  /*74e0*/  WARPSYNC.COLLECTIVE R15, `(.L_x_3986) ;  /* 0x000000000f087348 */ /* 0x000fea0003c00000 */
[----:B------:R1:W2:Y:S02]  /*74f0*/  SHFL.IDX P6, R14, R13, R12, R11 ;  /* 0x0000000c0d0e7389 */ /* 0x0002a400000c000b */
[----:B-12---:R-:W-:Y:S01]  /*7500*/  ENDCOLLECTIVE ;  /* 0x000000000000791b */ /* 0x006fe20003800000 */
.L_x_3986:
[----:B------:R-:W-:Y:S05]  /*7510*/  BRA `(.L_x_3987) ;  /* 0xffffff9400887947 */ /* 0x000fea000383ffff */
.L_x_3920:
[----:B--2---:R2:W3:Y:S02]  /*7520*/  SYNCS.PHASECHK.TRANS64.TRYWAIT P0, [R2+URZ+0x30c00], R7 ;  /* 0x030c0007020075a7 */ /* 0x0044e4000800017f */
[----:B---3--:R-:W-:Y:S05]  /*7530*/  @!P0 NANOSLEEP.SYNCS 0x989680 ;  /* 0x009896800000895d */ /* 0x008fea0003900000 */
[----:B------:R-:W3:Y:S02]  /*7540*/  @!P0 SYNCS.PHASECHK.TRANS64 P0, [R2+URZ+0x30c00], R7 ;  /* 0x030c0007020085a7 */ /* 0x000ee4000800007f */
[----:B---3--:R-:W-:Y:S05]  /*7550*/  @!P0 BRA `(.L_x_3920) ;  /* 0xfffffffc00f08947 */ /* 0x008fea000383ffff */
[----:B------:R-:W-:Y:S05]  /*7560*/  BRA `(.L_x_3919) ;  /* 0xffffff9400987947 */ /* 0x000fea000383ffff */
.L_x_3925:
[----:B--2---:R2:W3:Y:S02]  /*7570*/  SYNCS.PHASECHK.TRANS64.TRYWAIT P1, [R9+URZ+0x30c10], R12 ;  /* 0x030c100c090075a7 */ /* 0x0044e4000802017f */
[----:B---3--:R-:W-:Y:S05]  /*7580*/  @!P1 NANOSLEEP.SYNCS 0x989680 ;  /* 0x009896800000995d */ /* 0x008fea0003900000 */
[----:B------:R-:W3:Y:S02]  /*7590*/  @!P1 SYNCS.PHASECHK.TRANS64 P1, [R9+URZ+0x30c10], R12 ;  /* 0x030c100c090095a7 */ /* 0x000ee4000802007f */
[----:B---3--:R-:W-:Y:S05]  /*75a0*/  @!P1 BRA `(.L_x_3925) ;  /* 0xfffffffc00f09947 */ /* 0x008fea000383ffff */
[----:B------:R-:W-:Y:S05]  /*75b0*/  BRA `(.L_x_3924) ;  /* 0xffffffa000507947 */ /* 0x000fea000383ffff */
.L_x_3929:
[----:B------:R1:W1:Y:S02]  /*75c0*/  SYNCS.PHASECHK.TRANS64.TRYWAIT P1, [R9+URZ+0x30c30], R12 ;  /* 0x030c300c090075a7 */ /* 0x000264000802017f */
[----:B-1----:R-:W-:Y:S05]  /*75d0*/  @!P1 NANOSLEEP.SYNCS 0x989680 ;  /* 0x009896800000995d */ /* 0x002fea0003900000 */
[----:B------:R-:W1:Y:S02]  /*75e0*/  @!P1 SYNCS.PHASECHK.TRANS64 P1, [R9+URZ+0x30c30], R12 ;  /* 0x030c300c090095a7 */ /* 0x000e64000802007f */
[----:B-1----:R-:W-:Y:S05]  /*75f0*/  @!P1 BRA `(.L_x_3929) ;  /* 0xfffffffc00f09947 */ /* 0x002fea000383ffff */
[----:B------:R-:W-:Y:S05]  /*7600*/  BRA `(.L_x_3928) ;  /* 0xffffffa400607947 */ /* 0x000fea000383ffff */
.L_x_3960:
[----:B-1----:R1:W2:Y:S02]  /*7610*/  SYNCS.PHASECHK.TRANS64.TRYWAIT P1, [R11+URZ+0x30c20], R0 ;  /* 0x030c20000b0075a7 */ /* 0x0022a4000802017f */
[----:B--2---:R-:W-:Y:S05]  /*7620*/  @!P1 NANOSLEEP.SYNCS 0x989680 ;  /* 0x009896800000995d */ /* 0x004fea0003900000 */
[----:B------:R-:W2:Y:S02]  /*7630*/  @!P1 SYNCS.PHASECHK.TRANS64 P1, [R11+URZ+0x30c20], R0 ;  /* 0x030c20000b0095a7 */ /* 0x000ea4000802007f */
[----:B--2---:R-:W-:Y:S05]  /*7640*/  @!P1 BRA `(.L_x_3960) ;  /* 0xfffffffc00f09947 */ /* 0x004fea000383ffff */
[----:B------:R-:W-:Y:S05]  /*7650*/  BRA `(.L_x_3988) ;  /* 0xffffffe800287947 */ /* 0x000fea000383ffff */
.L_x_3964:
[----:B-1----:R1:W2:Y:S02]  /*7660*/  SYNCS.PHASECHK.TRANS64.TRYWAIT P1, [R11+URZ+0x30c40], R21 ;  /* 0x030c40150b0075a7 */ /* 0x0022a4000802017f */
[----:B--2---:R-:W-:Y:S05]  /*7670*/  @!P1 NANOSLEEP.SYNCS 0x989680 ;  /* 0x009896800000995d */ /* 0x004fea0003900000 */
[----:B------:R-:W2:Y:S02]  /*7680*/  @!P1 SYNCS.PHASECHK.TRANS64 P1, [R11+URZ+0x30c40], R21 ;  /* 0x030c40150b0095a7 */ /* 0x000ea4000802007f */
[----:B--2---:R-:W-:Y:S05]  /*7690*/  @!P1 BRA `(.L_x_3964) ;  /* 0xfffffffc00f09947 */ /* 0x004fea000383ffff */
[----:B------:R-:W-:Y:S05]  /*76a0*/  BRA `(.L_x_3989) ;  /* 0xffffffec00487947 */ /* 0x000fea000383ffff */
.L_x_3966:
[----:B--2---:R2:W3:Y:S02]  /*76b0*/  SYNCS.PHASECHK.TRANS64.TRYWAIT P1, [R11+URZ+0x30c28], R21 ;  /* 0x030c28150b0075a7 */ /* 0x0044e4000802017f */
[----:B---3--:R-:W-:Y:S05]  /*76c0*/  @!P1 NANOSLEEP.SYNCS 0x989680 ;  /* 0x009896800000995d */ /* 0x008fea0003900000 */
[----:B------:R-:W3:Y:S02]  /*76d0*/  @!P1 SYNCS.PHASECHK.TRANS64 P1, [R11+URZ+0x30c28], R21 ;  /* 0x030c28150b0095a7 */ /* 0x000ee4000802007f */
[----:B---3--:R-:W-:Y:S05]  /*76e0*/  @!P1 BRA `(.L_x_3966) ;  /* 0xfffffffc00f09947 */ /* 0x008fea000383ffff */
[----:B------:R-:W-:Y:S05]  /*76f0*/  BRA `(.L_x_3990) ;  /* 0xffffffec00c07947 */ /* 0x000fea000383ffff */
.L_x_3968:
[----:B---3--:R3:W4:Y:S02]  /*7700*/  SYNCS.PHASECHK.TRANS64.TRYWAIT P1, [R11+URZ+0x30c48], R21 ;  /* 0x030c48150b0075a7 */ /* 0x008724000802017f */
[----:B----4-:R-:W-:Y:S05]  /*7710*/  @!P1 NANOSLEEP.SYNCS 0x989680 ;  /* 0x009896800000995d */ /* 0x010fea0003900000 */
[----:B------:R-:W4:Y:S02]  /*7720*/  @!P1 SYNCS.PHASECHK.TRANS64 P1, [R11+URZ+0x30c48], R21 ;  /* 0x030c48150b0095a7 */ /* 0x000f24000802007f */
[----:B----4-:R-:W-:Y:S05]  /*7730*/  @!P1 BRA `(.L_x_3968) ;  /* 0xfffffffc00f09947 */ /* 0x010fea000383ffff */
[----:B------:R-:W-:Y:S05]  /*7740*/  BRA `(.L_x_3991) ;  /* 0xfffffff000147947 */ /* 0x000fea000383ffff */
.L_x_3970:
[----:B------:R-:W-:-:S07]  /*7750*/  SHF.L.U32 R4, R9, 0x1f, RZ ;  /* 0x0000001f09047819 */ /* 0x000fce00000006ff */
.L_x_3992:
[----:B-1----:R1:W2:Y:S02]  /*7760*/  SYNCS.PHASECHK.TRANS64.TRYWAIT P1, [R11+URZ+0x30c20], R4 ;  /* 0x030c20040b0075a7 */ /* 0x0022a4000802017f */
[----:B--2---:R-:W-:Y:S05]  /*7770*/  @!P1 NANOSLEEP.SYNCS 0x989680 ;  /* 0x009896800000995d */ /* 0x004fea0003900000 */
[----:B------:R-:W2:Y:S02]  /*7780*/  @!P1 SYNCS.PHASECHK.TRANS64 P1, [R11+URZ+0x30c20], R4 ;  /* 0x030c20040b0095a7 */ /* 0x000ea4000802007f */
[----:B--2---:R-:W-:Y:S05]  /*7790*/  @!P1 BRA `(.L_x_3992) ;  /* 0xfffffffc00f09947 */ /* 0x004fea000383ffff */
[----:B------:R-:W-:Y:S05]  /*77a0*/  BRA `(.L_x_3993) ;  /* 0xfffffff000807947 */ /* 0x000fea000383ffff */
.L_x_3973:
[----:B---3--:R3:W4:Y:S02]  /*77b0*/  SYNCS.PHASECHK.TRANS64.TRYWAIT P1, [R11+URZ+0x30c40], R12 ;  /* 0x030c400c0b0075a7 */ /* 0x008724000802017f */
[----:B----4-:R-:W-:Y:S05]  /*77c0*/  @!P1 NANOSLEEP.SYNCS 0x989680 ;  /* 0x009896800000995d */ /* 0x010fea0003900000 */
[----:B------:R-:W4:Y:S02]  /*77d0*/  @!P1 SYNCS.PHASECHK.TRANS64 P1, [R11+URZ+0x30c40], R12 ;  /* 0x030c400c0b0095a7 */ /* 0x000f24000802007f */
[----:B----4-:R-:W-:Y:S05]  /*77e0*/  @!P1 BRA `(.L_x_3973) ;  /* 0xfffffffc00f09947 */ /* 0x010fea000383ffff */
[----:B------:R-:W-:Y:S05]  /*77f0*/  BRA `(.L_x_3994) ;  /* 0xfffffff000f07947 */ /* 0x000fea000383ffff */
.L_x_3975:
[----:B-1----:R1:W2:Y:S02]  /*7800*/  SYNCS.PHASECHK.TRANS64.TRYWAIT P1, [R11+URZ+0x30c28], R12 ;  /* 0x030c280c0b0075a7 */ /* 0x0022a4000802017f */
[----:B--2---:R-:W-:Y:S05]  /*7810*/  @!P1 NANOSLEEP.SYNCS 0x989680 ;  /* 0x009896800000995d */ /* 0x004fea0003900000 */
[----:B------:R-:W2:Y:S02]  /*7820*/  @!P1 SYNCS.PHASECHK.TRANS64 P1, [R11+URZ+0x30c28], R12 ;  /* 0x030c280c0b0095a7 */ /* 0x000ea4000802007f */
[----:B--2---:R-:W-:Y:S05]  /*7830*/  @!P1 BRA `(.L_x_3975) ;  /* 0xfffffffc00f09947 */ /* 0x004fea000383ffff */
[----:B------:R-:W-:Y:S05]  /*7840*/  BRA `(.L_x_3995) ;  /* 0xfffffff4005c7947 */ /* 0x000fea000383ffff */
.L_x_3977:
[----:B----4-:R4:W1:Y:S02]  /*7850*/  SYNCS.PHASECHK.TRANS64.TRYWAIT P0, [R13+URZ+0x30c40], R2 ;  /* 0x030c40020d0075a7 */ /* 0x010864000800017f */
[----:B-1----:R-:W-:Y:S05]  /*7860*/  @!P0 NANOSLEEP.SYNCS 0x989680 ;  /* 0x009896800000895d */ /* 0x002fea0003900000 */
[----:B------:R-:W1:Y:S02]  /*7870*/  @!P0 SYNCS.PHASECHK.TRANS64 P0, [R13+URZ+0x30c40], R2 ;  /* 0x030c40020d0085a7 */ /* 0x000e64000800007f */
[----:B-1----:R-:W-:Y:S05]  /*7880*/  @!P0 BRA `(.L_x_3977) ;  /* 0xfffffffc00f08947 */ /* 0x002fea000383ffff */
[----:B------:R-:W-:Y:S05]  /*7890*/  BRA `(.L_x_3996) ;  /* 0xfffffff400c87947 */ /* 0x000fea000383ffff */
.L_x_3979:
[----:B------:R-:W-:Y:S01]  /*78a0*/  BSSY B0, `(.L_x_3997) ;  /* 0x0000006000007945 */ /* 0x000fe20003800000 */
[----:B------:R-:W-:-:S07]  /*78b0*/  IMAD.MOV.U32 R15, RZ, RZ, -0x1 ;  /* 0xffffffffff0f7424 */ /* 0x000fce00078e00ff */
[----:B------:R-:W-:Y:S05]  /*78c0*/  WARPSYNC.COLLECTIVE R15, `(.L_x_3998) ;  /* 0x000000000f0c7348 */ /* 0x000fea0003c00000 */
[----:B------:R-:W-:Y:S02]  /*78d0*/  ELECT P6, UR62, PT ;  /* 0x00000000003e782f */ /* 0x000fe400038c0000 */
[----:B------:R-:W-:Y:S01]  /*78e0*/  MOV R14, UR62 ;  /* 0x0000003e000e7c02 */ /* 0x000fe20008000f00 */
[----:B------:R-:W-:Y:S10]  /*78f0*/  ENDCOLLECTIVE ;  /* 0x000000000000791b */ /* 0x000ff40003800000 */
.L_x_3998:
[----:B------:R-:W-:Y:S05]  /*7900*/  BSYNC B0 ;  /* 0x0000000000007941 */ /* 0x000fea0003800000 */
.L_x_3997:
[----:B------:R-:W-:Y:S01]  /*7910*/  PLOP3.LUT P0, PT, P6, PT, PT, 0x80, 0x0 ;  /* 0x000000000000781c */ /* 0x000fe2000370f070 */
[----:B------:R-:W-:-:S12]  /*7920*/  BRA `(.L_x_3999) ;  /* 0xfffffff800547947 */ /* 0x000fd8000383ffff */
.L_x_3981:
[----:B-1----:R1:W2:Y:S02]  /*7930*/  SYNCS.PHASECHK.TRANS64.TRYWAIT P1, [R6+URZ], R5 ;  /* 0x00000005060075a7 */ /* 0x0022a4000802017f */
[----:B--2---:R-:W-:Y:S05]  /*7940*/  @!P1 NANOSLEEP.SYNCS 0x989680 ;  /* 0x009896800000995d */ /* 0x004fea0003900000 */
[----:B------:R-:W2:Y:S02]  /*7950*/  @!P1 SYNCS.PHASECHK.TRANS64 P1, [R6+URZ], R5 ;  /* 0x00000005060095a7 */ /* 0x000ea4000802007f */
[----:B--2---:R-:W-:Y:S05]  /*7960*/  @!P1 BRA `(.L_x_3981) ;  /* 0xfffffffc00f09947 */ /* 0x004fea000383ffff */
[----:B------:R-:W-:Y:S05]  /*7970*/  BRA `(.L_x_4000) ;  /* 0xfffffff800907947 */ /* 0x000fea000383ffff */
.L_x_3982:
[----:B--2---:R2:W3:Y:S02]  /*7980*/  SYNCS.PHASECHK.TRANS64.TRYWAIT P1, [R3+URZ], R2 ;  /* 0x00000002030075a7 */ /* 0x0044e4000802017f */
[----:B---3--:R-:W-:Y:S05]  /*7990*/  @!P1 NANOSLEEP.SYNCS 0x989680 ;  /* 0x009896800000995d */ /* 0x008fea0003900000 */
[----:B------:R-:W3:Y:S02]  /*79a0*/  @!P1 SYNCS.PHASECHK.TRANS64 P1, [R3+URZ], R2 ;  /* 0x00000002030095a7 */ /* 0x000ee4000802007f */
[----:B---3--:R-:W-:Y:S05]  /*79b0*/  @!P1 BRA `(.L_x_3982) ;  /* 0xfffffffc00f09947 */ /* 0x008fea000383ffff */
[----:B------:R-:W-:Y:S05]  /*79c0*/  BRA `(.L_x_4001) ;  /* 0xfffffff800847947 */ /* 0x000fea000383ffff */
.L_x_3984:
[----:B--2---:R2:W3:Y:S02]  /*79d0*/  SYNCS.PHASECHK.TRANS64.TRYWAIT P0, [R0+URZ], R5 ;  /* 0x00000005000075a7 */ /* 0x0044e4000800017f */
[----:B---3--:R-:W-:Y:S05]  /*79e0*/  @!P0 NANOSLEEP.SYNCS 0x989680 ;  /* 0x009896800000895d */ /* 0x008fea0003900000 */
[----:B------:R-:W3:Y:S02]  /*79f0*/  @!P0 SYNCS.PHASECHK.TRANS64 P0, [R0+URZ], R5 ;  /* 0x00000005000085a7 */ /* 0x000ee4000800007f */
[----:B---3--:R-:W-:Y:S05]  /*7a00*/  @!P0 BRA `(.L_x_3984) ;  /* 0xfffffffc00f08947 */ /* 0x008fea000383ffff */
[----:B------:R-:W-:Y:S05]  /*7a10*/  BRA `(.L_x_4002) ;  /* 0xfffffff800887947 */ /* 0x000fea000383ffff */
.L_x_4003:
        /* <DEDUP_REMOVED lines=14> */
.L_x_7403:


//--------------------- .text._ZN7cutlass13device_kernelIN5flash11enable_sm90INS1_16FlashAttnBwdSm90INS1_25CollectiveMainloopBwdSm90ILi2ELi2ELi2EN4cute5tupleIJNS5_1CILi1EEES8_S8_EEENS6_IJNS7_ILi128EEESA_NS7_ILi64EEEEEENS_6half_tEfNS_4arch4Sm90ELb0ELb0ELb0ELb0ELb1ELb1ELb0ELb0ELi2ELi1ELi2ELi2ELb0EEENS1_24CollectiveEpilogueBwdGQAISC_fSF_Li256ELb0ELb1EEENS1_19SingleTileSchedulerILb0ELb0ELb0ELi128EEEEEEEEEvNT_6ParamsE --------------------------
	.section	.text._ZN7cutlass13device_kernelIN5flash11enable_sm90INS1_16FlashAttnBwdSm90INS1_25CollectiveMainloopBwdSm90ILi2ELi2ELi2EN4cute5tupleIJNS5_1CILi1EEES8_S8_EEENS6_IJNS7_ILi128EEESA_NS7_ILi64EEEEEENS_6half_tEfNS_4arch4Sm90ELb0ELb0ELb0ELb0ELb1ELb1ELb0ELb0ELi2ELi1ELi2ELi2ELb0EEENS1_24CollectiveEpilogueBwdGQAISC_fSF_Li256ELb0ELb1EEENS1_19SingleTileSchedulerILb0ELb0ELb0ELi128EEEEEEEEEvNT_6ParamsE,"ax",@progbits
	.align	128
.text._ZN7cutlass13device_kernelIN5flash11enable_sm90INS1_16FlashAttnBwdSm90INS1_25CollectiveMainloopBwdSm90ILi2ELi2ELi2EN4cute5tupleIJNS5_1CILi1EEES8_S8_EEENS6_IJNS7_ILi128EEESA_NS7_ILi64EEEEEENS_6half_tEfNS_4arch4Sm90ELb0ELb0ELb0ELb0ELb1ELb1ELb0ELb0ELi2ELi1ELi2ELi2ELb0EEENS1_24CollectiveEpilogueBwdGQAISC_fSF_Li256ELb0ELb1EEENS1_19SingleTileSchedulerILb0ELb0ELb0ELi128EEEEEEEEEvNT_6ParamsE:
        .type           _ZN7cutlass13device_kernelIN5flash11enable_sm90INS1_16FlashAttnBwdSm90INS1_25CollectiveMainloopBwdSm90ILi2ELi2ELi2EN4cute5tupleIJNS5_1CILi1EEES8_S8_EEENS6_IJNS7_ILi128EEESA_NS7_ILi64EEEEEENS_6half_tEfNS_4arch4Sm90ELb0ELb0ELb0ELb0ELb1ELb1ELb0ELb0ELi2ELi1ELi2ELi2ELb0EEENS1_24CollectiveEpilogueBwdGQAISC_fSF_Li256ELb0ELb1EEENS1_19SingleTileSchedulerILb0ELb0ELb0ELi128EEEEEEEEEvNT_6ParamsE,@function
        .size           _ZN7cutlass13device_kernelIN5flash11enable_sm90INS1_16FlashAttnBwdSm90INS1_25CollectiveMainloopBwdSm90ILi2ELi2ELi2EN4cute5tupleIJNS5_1CILi1EEES8_S8_EEENS6_IJNS7_ILi128EEESA_NS7_ILi64EEEEEENS_6half_tEfNS_4arch4Sm90ELb0ELb0ELb0ELb0ELb1ELb1ELb0ELb0ELi2ELi1ELi2ELi2ELb0EEENS1_24CollectiveEpilogueBwdGQAISC_fSF_Li256ELb0ELb1EEENS1_19SingleTileSchedulerILb0ELb0ELb0ELi128EEEEEEEEEvNT_6ParamsE,(.L_x_7404 - _ZN7cutlass13device_kernelIN5flash11enable_sm90INS1_16FlashAttnBwdSm90INS1_25CollectiveMainloopBwdSm90ILi2ELi2ELi2EN4cute5tupleIJNS5_1CILi1EEES8_S8_EEENS6_IJNS7_ILi128EEESA_NS7_ILi64EEEEEENS_6half_tEfNS_4arch4Sm90ELb0ELb0ELb0ELb0ELb1ELb1ELb0ELb0ELi2ELi1ELi2ELi2ELb0EEENS1_24CollectiveEpilogueBwdGQAISC_fSF_Li256ELb0ELb1EEENS1_19SingleTileSchedulerILb0ELb0ELb0ELi128EEEEEEEEEvNT_6ParamsE)
        .other          _ZN7cutlass13device_kernelIN5flash11enable_sm90INS1_16FlashAttnBwdSm90INS1_25CollectiveMainloopBwdSm90ILi2ELi2ELi2EN4cute5tupleIJNS5_1CILi1EEES8_S8_EEENS6_IJNS7_ILi128EEESA_NS7_ILi64EEEEEENS_6half_tEfNS_4arch4Sm90ELb0ELb0ELb0ELb0ELb1ELb1ELb0ELb0ELi2ELi1ELi2ELi2ELb0EEENS1_24CollectiveEpilogueBwdGQAISC_fSF_Li256ELb0ELb1EEENS1_19SingleTileSchedulerILb0ELb0ELb0ELi128EEEEEEEEEvNT_6ParamsE,@"STO_CUDA_ENTRY STV_DEFAULT"
_ZN7cutlass13device_kernelIN5flash11enable_sm90INS1_16FlashAttnBwdSm90INS1_25CollectiveMainloopBwdSm90ILi2ELi2ELi2EN4cute5tupleIJNS5_1CILi1EEES8_S8_EEENS6_IJNS7_ILi128EEESA_NS7_ILi64EEEEEENS_6half_tEfNS_4arch4Sm90ELb0ELb0ELb0ELb0ELb1ELb1ELb0ELb0ELi2ELi1ELi2ELi2ELb0EEENS1_24CollectiveEpilogueBwdGQAISC_fSF_Li256ELb0ELb1EEENS1_19SingleTileSchedulerILb0ELb0ELb0ELi128EEEEEEEEEvNT_6ParamsE:
        /* <DEDUP_REMOVED lines=23> */
.L_x_4005:
[----:B------:R-:W-:Y:S05]  /*0170*/  BSYNC B0 ;  /* 0x0000000000007941 */ /* 0x000fea0003800000 */
.L_x_4004:
        /* <DEDUP_REMOVED lines=34> */
.L_x_4006:
        /* <DEDUP_REMOVED lines=22> */
.L_x_4007:
        /* <DEDUP_REMOVED lines=8> */
.L_x_4010:
        /* <DEDUP_REMOVED lines=35> */
.L_x_4013:
        /* <DEDUP_REMOVED lines=15> */
.L_x_4012:
        /* <DEDUP_REMOVED lines=22> */
.L_x_4015:
        /* <DEDUP_REMOVED lines=15> */
.L_x_4014:
[----:B------:R-:W-:Y:S01]  /*0af0*/  SHF.R.S32.HI R3, RZ, 0x1f, R18 ;  /* 0x0000001fff037819 */ /* 0x000fe20000011412 */
[----:B------:R-:W-:-:S03]  /*0b00*/  UMOV UR4, 0xffffffff ;  /* 0xffffffff00047882 */ /* 0x000fc60000000000 */
[----:B------:R-:W-:-:S04]  /*0b10*/  LEA.HI R0, R3, R18, RZ, 0x7 ;  /* 0x0000001203007211 */ /* 0x000fc800078f38ff */
[----:B------:R-:W-:Y:S01]  /*0b20*/  SHF.R.S32.HI R13, RZ, 0x7, R0 ;  /* 0x00000007ff0d7819 */ /* 0x000fe20000011400 */
[----:B------:R-:W-:Y:S06]  /*0b30*/  BRA.DIV UR4, `(.L_x_4016) ;  /* 0x0000007604747947 */ /* 0x000fec000b800000 */
[----:B------:R1:W2:Y:S02]  /*0b40*/  SHFL.IDX PT, R14, R13, RZ, 0x1f ;  /* 0x00001fff0d0e7589 */ /* 0x0002a400000e0000 */
.L_x_4113:
        /* <DEDUP_REMOVED lines=9> */
.L_x_4017:
        /* <DEDUP_REMOVED lines=165> */
.L_x_4030:
[----:B------:R-:W-:-:S13]  /*1630*/  ISETP.NE.AND P0, PT, R5, 0x3, PT ;  /* 0x000000030500780c */ /* 0x000fda0003f05270 */
[----:B---3--:R-:W-:Y:S05]  /*1640*/  @!P0 BRA `(.L_x_4020) ;  /* 0x0000000000048947 */ /* 0x008fea0003800000 */
[----:B------:R-:W-:Y:S01]  /*1650*/  BPT.TRAP 0x1 ;  /* 0x000000040000795c */ /* 0x000fe20000300000 */
.L_x_4020:
[----:B------:R-:W-:Y:S01]  /*1660*/  IMAD R9, R8, 0x8, R2 ;  /* 0x0000000808097824 */ /* 0x000fe200078e0202 */
[----:B------:R-:W-:-:S04]  /*1670*/  SHF.L.U32 R12, R7, 0x1f, RZ ;  /* 0x0000001f070c7819 */ /* 0x000fc800000006ff */
[----:B------:R1:W2:Y:S01]  /*1680*/  SYNCS.PHASECHK.TRANS64.TRYWAIT P1, [R9+URZ+0x30c10], R12 ;  /* 0x030c100c090075a7 */ /* 0x0002a2000802017f */
[----:B------:R-:W-:Y:S05]  /*1690*/  @!P0 BRA `(.L_x_4021) ;  /* 0x0000000000048947 */ /* 0x000fea0003800000 */
[----:B------:R-:W-:Y:S01]  /*16a0*/  BPT.TRAP 0x1 ;  /* 0x000000040000795c */ /* 0x000fe20000300000 */
.L_x_4021:
[----:B------:R-:W-:-:S05]  /*16b0*/  VIADD R10, R2, 0x10000 ;  /* 0x00010000020a7836 */ /* 0x000fca0000000000 */
[----:B------:R-:W-:-:S04]  /*16c0*/  SHF.R.U32.HI R10, RZ, 0x4, R10 ;  /* 0x00000004ff0a7819 */ /* 0x000fc8000001160a */
[----:B------:R-:W-:Y:S01]  /*16d0*/  LOP3.LUT R10, R10, 0x3fff, RZ, 0xc0, !PT ;  /* 0x00003fff0a0a7812 */ /* 0x000fe200078ec0ff */
[----:B--2---:R-:W-:Y:S06]  /*16e0*/  @P1 BRA `(.L_x_4022) ;  /* 0x0000000000081947 */ /* 0x004fec0003800000 */
[----:B------:R-:W2:Y:S02]  /*16f0*/  SYNCS.PHASECHK.TRANS64.TRYWAIT P1, [R9+URZ+0x30c10], R12 ;  /* 0x030c100c090075a7 */ /* 0x000ea4000802017f */
[----:B--2---:R-:W-:Y:S05]  /*1700*/  @!P1 BRA `(.L_x_4023) ;  /* 0x0000006800b09947 */ /* 0x004fea0003800000 */
.L_x_4022:
        /* <DEDUP_REMOVED lines=63> */
.L_x_4024:
[----:B------:R1:W1:Y:S01]  /*1b00*/  SYNCS.PHASECHK.TRANS64.TRYWAIT P1, [R9+URZ+0x30c30], R12 ;  /* 0x030c300c090075a7 */ /* 0x000262000802017f */
[----:B------:R-:W-:Y:S05]  /*1b10*/  @!P0 BRA `(.L_x_4025) ;  /* 0x0000000000048947 */ /* 0x000fea0003800000 */
[----:B------:R-:W-:Y:S01]  /*1b20*/  BPT.TRAP 0x1 ;  /* 0x000000040000795c */ /* 0x000fe20000300000 */
.L_x_4025:
[----:B------:R-:W-:-:S05]  /*1b30*/  VIADD R11, R2, 0x18000 ;  /* 0x00018000020b7836 */ /* 0x000fca0000000000 */
[----:B------:R-:W-:-:S04]  /*1b40*/  SHF.R.U32.HI R11, RZ, 0x4, R11 ;  /* 0x00000004ff0b7819 */ /* 0x000fc8000001160b */
[----:B------:R-:W-:-:S04]  /*1b50*/  LOP3.LUT R218, R11, 0x3fff, RZ, 0xc0, !PT ;  /* 0x00003fff0bda7812 */ /* 0x000fc800078ec0ff */
[----:B------:R-:W-:Y:S01]  /*1b60*/  LOP3.LUT R11, R218, 0x10000, RZ, 0xfc, !PT ;  /* 0x00010000da0b7812 */ /* 0x000fe200078efcff */
[----:B-1----:R-:W-:Y:S06]  /*1b70*/  @P1 BRA `(.L_x_4026) ;  /* 0x0000000000081947 */ /* 0x002fec0003800000 */
[----:B------:R-:W1:Y:S02]  /*1b80*/  SYNCS.PHASECHK.TRANS64.TRYWAIT P1, [R9+URZ+0x30c30], R12 ;  /* 0x030c300c090075a7 */ /* 0x000e64000802017f */
[----:B-1----:R-:W-:Y:S05]  /*1b90*/  @!P1 BRA `(.L_x_4027) ;  /* 0x0000006400a09947 */ /* 0x002fea0003800000 */
.L_x_4026:
        /* <DEDUP_REMOVED lines=620> */
.L_x_4028:
        /* <DEDUP_REMOVED lines=68> */
.L_x_4029:
        /* <DEDUP_REMOVED lines=11> */
.L_x_4019:
[----:B------:R-:W4:Y:S01]  /*4750*/  LDC R15, c[0x0][0x850] ;  /* 0x00021400ff0f7b82 */ /* 0x000f220000000800 */
[----:B------:R-:W5:Y:S01]  /*4760*/  S2R R10, SR_CTAID.Y ;  /* 0x00000000000a7919 */ /* 0x000f620000002600 */
[----:B------:R-:W-:Y:S01]  /*4770*/  ULDC.64 UR4, c[0x0][0x818] ;  /* 0x0002060000047ab9 */ /* 0x000fe20000000a00 */
[----:B------:R-:W-:Y:S01]  /*4780*/  ULDC.64 UR6, c[0x0][0x840] ;  /* 0x0002100000067ab9 */ /* 0x000fe20000000a00 */
[----:B------:R-:W1:Y:S01]  /*4790*/  S2R R20, SR_CTAID.X ;  /* 0x0000000000147919 */ /* 0x000e620000002500 */
[----:B------:R-:W3:Y:S01]  /*47a0*/  S2R R21, SR_CTAID.Z ;  /* 0x0000000000157919 */ /* 0x000ee20000002700 */
[----:B----4-:R-:W-:-:S13]  /*47b0*/  ISETP.NE.AND P0, PT, R15, 0x1, PT ;  /* 0x000000010f00780c */ /* 0x010fda0003f05270 */
[----:B------:R-:W5:Y:S01]  /*47c0*/  @P0 LDC R3, c[0x0][0x854] ;  /* 0x00021500ff030b82 */ /* 0x000f620000000800 */
[----:B-1----:R-:W-:-:S05]  /*47d0*/  IMAD.SHL.U32 R6, R20, 0x2000, RZ ;  /* 0x0000200014067824 */ /* 0x002fca00078e00ff */
[----:B--2---:R-:W-:Y:S02]  /*47e0*/  SHF.R.S32.HI R7, RZ, 0x1f, R6 ;  /* 0x0000001fff077819 */ /* 0x004fe40000011406 */
[----:B------:R-:W1:Y:S01]  /*47f0*/  @P0 LDC R5, c[0x0][0x858] ;  /* 0x00021600ff050b82 */ /* 0x000e620000000800 */
[----:B-----5:R-:W-:-:S04]  /*4800*/  @P0 IMAD.HI.U32 R4, R10, R3, RZ ;  /* 0x000000030a040227 */ /* 0x020fc800078e00ff */
[----:B------:R-:W-:Y:S01]  /*4810*/  IMAD.MOV.U32 R3, RZ, RZ, R10 ;  /* 0x000000ffff037224 */ /* 0x000fe200078e000a */
[----:B-1----:R-:W-:-:S04]  /*4820*/  @P0 SHF.R.U32.HI R3, RZ, R5, R4 ;  /* 0x00000005ff030219 */ /* 0x002fc80000011604 */
[----:B------:R-:W-:Y:S01]  /*4830*/  SHF.R.S32.HI R11, RZ, 0x1f, R3 ;  /* 0x0000001fff0b7819 */ /* 0x000fe20000011403 */
[----:B------:R-:W-:-:S04]  /*4840*/  IMAD.WIDE.U32 R4, R3, UR4, R6 ;  /* 0x0000000403047c25 */ /* 0x000fc8000f8e0006 */
[C---:B------:R-:W-:Y:S02]  /*4850*/  IMAD R8, R11.reuse, UR4, RZ ;  /* 0x000000040b087c24 */ /* 0x040fe4000f8e02ff */
[----:B------:R-:W-:Y:S02]  /*4860*/  IMAD R12, R11, UR6, RZ ;  /* 0x000000060b0c7c24 */ /* 0x000fe4000f8e02ff */
[C---:B---3--:R-:W-:Y:S01]  /*4870*/  IMAD R9, R3.reuse, UR5, R8 ;  /* 0x0000000503097c24 */ /* 0x048fe2000f8e0208 */
[----:B------:R-:W-:Y:S01]  /*4880*/  SHF.R.S32.HI R8, RZ, 0x1f, R21 ;  /* 0x0000001fff087819 */ /* 0x000fe20000011415 */
[----:B------:R-:W-:Y:S01]  /*4890*/  IMAD.WIDE.U32 R6, R3, UR6, R6 ;  /* 0x0000000603067c25 */ /* 0x000fe2000f8e0006 */
[----:B------:R-:W-:-:S03]  /*48a0*/  ULDC.64 UR4, c[0x0][0x820] ;  /* 0x0002080000047ab9 */ /* 0x000fc60000000a00 */
[----:B------:R-:W-:Y:S01]  /*48b0*/  IMAD R13, R3, UR7, R12 ;  /* 0x00000007030d7c24 */ /* 0x000fe2000f8e020c */
[----:B------:R-:W-:Y:S01]  /*48c0*/  ULDC.64 UR6, c[0x0][0x848] ;  /* 0x0002120000067ab9 */ /* 0x000fe20000000a00 */
[----:B------:R-:W-:Y:S02]  /*48d0*/  IMAD.IADD R5, R5, 0x1, R9 ;  /* 0x0000000105057824 */ /* 0x000fe400078e0209 */
[C---:B------:R-:W-:Y:S02]  /*48e0*/  IMAD R9, R8.reuse, UR4, RZ ;  /* 0x0000000408097c24 */ /* 0x040fe4000f8e02ff */
[----:B------:R-:W-:Y:S02]  /*48f0*/  IMAD R8, R8, UR6, RZ ;  /* 0x0000000608087c24 */ /* 0x000fe4000f8e02ff */
[----:B------:R-:W-:Y:S02]  /*4900*/  IMAD.IADD R7, R7, 0x1, R13 ;  /* 0x0000000107077824 */ /* 0x000fe400078e020d */
[----:B------:R-:W-:-:S02]  /*4910*/  IMAD R13, R21, UR7, R8 ;  /* 0x00000007150d7c24 */ /* 0x000fc4000f8e0208 */
[----:B------:R-:W1:Y:S01]  /*4920*/  S2R R8, SR_TID.X ;  /* 0x0000000000087919 */ /* 0x000e620000002100 */
[----:B------:R-:W-:Y:S01]  /*4930*/  IMAD.WIDE.U32 R4, R21, UR4, R4 ;  /* 0x0000000415047c25 */ /* 0x000fe2000f8e0004 */
[----:B------:R-:W-:-:S03]  /*4940*/  ULDC UR4, c[0x0][0x740] ;  /* 0x0001d00000047ab9 */ /* 0x000fc60000000800 */
        /* <DEDUP_REMOVED lines=54> */
[----:B------:R-:W-:Y:S01]  /*4cb0*/  IADD3.X R9, R9, R12, R11, P0, P2 ;  /* 0x0000000c09097210 */ /* 0x000fe200007e440b */
[C---:B------:R-:W-:Y:S02]  /*4cc0*/  IMAD.SHL.U32 R12, R8.reuse, 0x4, RZ ;  /* 0x00000004080c7824 */ /* 0x040fe400078e00ff */
        /* <DEDUP_REMOVED lines=13> */
.L_x_4033:
[----:B------:R-:W2:Y:S04]  /*4da0*/  LDG.E.STRONG.GPU R3, desc[UR36][R8.64] ;  /* 0x0000002408037981 */ /* 0x000ea8000c1ef900 */
[----:B--2---:R-:W-:Y:S01]  /*4db0*/  CCTL.IVALL ;  /* 0x00000000ff00798f */ /* 0x004fe20002000000 */
[----:B------:R-:W-:Y:S05]  /*4dc0*/  YIELD ;  /* 0x0000000000007946 */ /* 0x000fea0003800000 */
[----:B------:R-:W-:-:S13]  /*4dd0*/  ISETP.NE.AND P3, PT, R3, R10, PT ;  /* 0x0000000a0300720c */ /* 0x000fda0003f65270 */
[----:B------:R-:W-:Y:S05]  /*4de0*/  @P3 BRA `(.L_x_4033) ;  /* 0xfffffffc00ec3947 */ /* 0x000fea000383ffff */
.L_x_4032:
[----:B------:R-:W-:Y:S05]  /*4df0*/  BSYNC B0 ;  /* 0x0000000000007941 */ /* 0x000fea0003800000 */
.L_x_4031:
[----:B------:R-:W-:Y:S01]  /*4e00*/  UMOV UR4, 0xffffffff ;  /* 0xffffffff00047882 */ /* 0x000fe20000000000 */
[----:B------:R-:W-:Y:S02]  /*4e10*/  LEA.HI.X R14, R4, R17, R14, 0x2, P2 ;  /* 0x00000011040e7211 */ /* 0x000fe400010f140e */
[----:B------:R-:W-:Y:S01]  /*4e20*/  LEA.HI.X R13, R6, R19, R13, 0x2, P0 ;  /* 0x00000013060d7211 */ /* 0x000fe200000f140d */
[----:B------:R-:W-:Y:S06]  /*4e30*/  BRA.DIV UR4, `(.L_x_4034) ;  /* 0x00000036040c7947 */ /* 0x000fec000b800000 */
[----:B------:R-:W-:Y:S01]  /*4e40*/  NOP ;  /* 0x0000000000007918 */ /* 0x000fe20000000000 */
.L_x_4116:
        /* <DEDUP_REMOVED lines=17> */
.L_x_4037:
[----:B------:R-:W-:Y:S01]  /*4f60*/  @P0 ELECT P2, URZ, PT ;  /* 0x00000000003f082f */ /* 0x000fe20003840000 */
[----:B------:R1:W-:-:S12]  /*4f70*/  UBLKRED.G.S.ADD.F32.RN [UR4], [UR6], UR7, desc[UR8] ;  /* 0x00000804060073bb */ /* 0x0003d800080a1407 */
[----:B------:R-:W-:Y:S02]  /*4f80*/  @P2 PLOP3.LUT P0, PT, P2, PT, PT, 0x8, 0x0 ;  /* 0x000000000000281c */ /* 0x000fe4000170e170 */
[----:B------:R-:W-:-:S11]  /*4f90*/  PLOP3.LUT P2, PT, PT, PT, PT, 0x8, 0x0 ;  /* 0x000000000000781c */ /* 0x000fd60003f4e170 */
[----:B-1----:R-:W-:Y:S05]  /*4fa0*/  @P0 BRA.U.ANY `(.L_x_4037) ;  /* 0xfffffffd00ec0947 */ /* 0x002fea000393ffff */
[----:B------:R0:W-:Y:S01]  /*4fb0*/  UTMACMDFLUSH ;  /* 0x00000000000079b7 */ /* 0x0001e20000000000 */
[----:B------:R-:W-:-:S04]  /*4fc0*/  DEPBAR.LE SB0, 0x0 ;  /* 0x000080000000791a */ /* 0x000fc80000000000 */
.L_x_4036:
[----:B------:R-:W-:Y:S05]  /*4fd0*/  BSYNC B0 ;  /* 0x0000000000007941 */ /* 0x000fea0003800000 */
.L_x_4035:
        /* <DEDUP_REMOVED lines=14> */
.L_x_4039:
[----:B------:R-:W-:Y:S05]  /*50c0*/  BSYNC B0 ;  /* 0x0000000000007941 */ /* 0x000fea0003800000 */
.L_x_4038:
        /* <DEDUP_REMOVED lines=14> */
.L_x_4042:
[----:B--23--:R-:W2:Y:S04]  /*51b0*/  LDG.E.STRONG.GPU R0, desc[UR36][R4.64] ;  /* 0x0000002404007981 */ /* 0x00cea8000c1ef900 */
[----:B--2---:R-:W-:Y:S01]  /*51c0*/  CCTL.IVALL ;  /* 0x00000000ff00798f */ /* 0x004fe20002000000 */
[----:B------:R-:W-:Y:S05]  /*51d0*/  YIELD ;  /* 0x0000000000007946 */ /* 0x000fea0003800000 */
[----:B------:R-:W-:-:S13]  /*51e0*/  ISETP.NE.AND P0, PT, R0, R10, PT ;  /* 0x0000000a0000720c */ /* 0x000fda0003f05270 */
[----:B------:R-:W-:Y:S05]  /*51f0*/  @P0 BRA `(.L_x_4042) ;  /* 0xfffffffc00ec0947 */ /* 0x000fea000383ffff */
.L_x_4041:
[----:B------:R-:W-:Y:S05]  /*5200*/  BSYNC B0 ;  /* 0x0000000000007941 */ /* 0x000fea0003800000 */
.L_x_4040:
[----:B------:R-:W-:-:S03]  /*5210*/  UMOV UR4, 0xffffffff ;  /* 0xffffffff00047882 */ /* 0x000fc60000000000 */
[----:B------:R-:W-:Y:S05]  /*5220*/  BRA.DIV UR4, `(.L_x_4043) ;  /* 0x00000032042c7947 */ /* 0x000fea000b800000 */
[----:B------:R-:W-:Y:S01]  /*5230*/  NOP ;  /* 0x0000000000007918 */ /* 0x000fe20000000000 */
.L_x_4119:
        /* <DEDUP_REMOVED lines=17> */
.L_x_4046:
[----:B------:R-:W-:Y:S01]  /*5350*/  @P0 ELECT P2, URZ, PT ;  /* 0x00000000003f082f */ /* 0x000fe20003840000 */
[----:B------:R4:W-:-:S12]  /*5360*/  UBLKRED.G.S.ADD.F32.RN [UR4], [UR6], UR7, desc[UR8] ;  /* 0x00000804060073bb */ /* 0x0009d800080a1407 */
[----:B------:R-:W-:Y:S02]  /*5370*/  @P2 PLOP3.LUT P0, PT, P2, PT, PT, 0x8, 0x0 ;  /* 0x000000000000281c */ /* 0x000fe4000170e170 */
[----:B------:R-:W-:-:S11]  /*5380*/  PLOP3.LUT P2, PT, PT, PT, PT, 0x8, 0x0 ;  /* 0x000000000000781c */ /* 0x000fd60003f4e170 */
[----:B----4-:R-:W-:Y:S05]  /*5390*/  @P0 BRA.U.ANY `(.L_x_4046) ;  /* 0xfffffffd00ec0947 */ /* 0x010fea000393ffff */
[----:B------:R0:W-:Y:S01]  /*53a0*/  UTMACMDFLUSH ;  /* 0x00000000000079b7 */ /* 0x0001e20000000000 */
[----:B------:R-:W-:-:S04]  /*53b0*/  DEPBAR.LE SB0, 0x0 ;  /* 0x000080000000791a */ /* 0x000fc80000000000 */
.L_x_4045:
[----:B------:R-:W-:Y:S05]  /*53c0*/  BSYNC B0 ;  /* 0x0000000000007941 */ /* 0x000fea0003800000 */
.L_x_4044:
[----:B------:R-:W-:Y:S01]  /*53d0*/  NOP ;  /* 0x0000000000007918 */ /* 0x000fe20000000000 */
[----:B------:R-:W-:Y:S05]  /*53e0*/  @P1 BRA `(.L_x_4011) ;  /* 0x0000002c00401947 */ /* 0x000fea0003800000 */
[----:B-1----:R-:W-:Y:S01]  /*53f0*/  IMAD.MOV.U32 R3, RZ, RZ, 0x1 ;  /* 0x00000001ff037424 */ /* 0x002fe200078e00ff */
        /* <DEDUP_REMOVED lines=11> */
.L_x_4009:
        /* <DEDUP_REMOVED lines=59> */
.L_x_4073:
        /* <DEDUP_REMOVED lines=17> */
.L_x_4051:
[----:B------:R-:W2:Y:S04]  /*5970*/  LDG.E.STRONG.GPU R6, desc[UR36][R2.64] ;  /* 0x0000002402067981 */ /* 0x000ea8000c1ef900 */
[----:B--2---:R-:W-:Y:S01]  /*5980*/  CCTL.IVALL ;  /* 0x00000000ff00798f */ /* 0x004fe20002000000 */
[----:B------:R-:W-:Y:S05]  /*5990*/  YIELD ;  /* 0x0000000000007946 */ /* 0x000fea0003800000 */
[----:B------:R-:W-:-:S13]  /*59a0*/  ISETP.NE.AND P3, PT, R6, UR26, PT ;  /* 0x0000001a06007c0c */ /* 0x000fda000bf65270 */
[----:B------:R-:W-:Y:S05]  /*59b0*/  @P3 BRA `(.L_x_4051) ;  /* 0xfffffffc00ec3947 */ /* 0x000fea000383ffff */
.L_x_4050:
[----:B------:R-:W-:Y:S05]  /*59c0*/  BSYNC B0 ;  /* 0x0000000000007941 */ /* 0x000fea0003800000 */
.L_x_4049:
[----:B------:R-:W-:-:S03]  /*59d0*/  UMOV UR23, 0xffffffff ;  /* 0xffffffff00177882 */ /* 0x000fc60000000000 */
[----:B------:R-:W-:Y:S05]  /*59e0*/  BRA.DIV UR23, `(.L_x_4052) ;  /* 0x0000002a17587947 */ /* 0x000fea000b800000 */
[----:B------:R-:W-:Y:S01]  /*59f0*/  NOP ;  /* 0x0000000000007918 */ /* 0x000fe20000000000 */
.L_x_4122:
        /* <DEDUP_REMOVED lines=19> */
.L_x_4054:
[----:B------:R-:W-:Y:S05]  /*5b30*/  BSYNC B0 ;  /* 0x0000000000007941 */ /* 0x000fea0003800000 */
.L_x_4053:
        /* <DEDUP_REMOVED lines=13> */
.L_x_4056:
[----:B------:R-:W-:Y:S05]  /*5c10*/  BSYNC B0 ;  /* 0x0000000000007941 */ /* 0x000fea0003800000 */
.L_x_4055:
[----:B------:R-:W-:Y:S06]  /*5c20*/  BAR.ARV 0xa, 0xa0 ;  /* 0x0282800000007b1d */ /* 0x000fec0000002000 */
[----:B------:R-:W-:Y:S04]  /*5c30*/  BSSY B0, `(.L_x_4057) ;  /* 0x0000003000007945 */ /* 0x000fe80003800000 */
[----:B------:R-:W-:Y:S05]  /*5c40*/  @!P0 BRA `(.L_x_4058) ;  /* 0x0000000000048947 */ /* 0x000fea0003800000 */
[----:B------:R-:W-:-:S04]  /*5c50*/  DEPBAR.LE SB0, 0x0 ;  /* 0x000080000000791a */ /* 0x000fc80000000000 */
.L_x_4058:
[----:B------:R-:W-:Y:S05]  /*5c60*/  BSYNC B0 ;  /* 0x0000000000007941 */ /* 0x000fea0003800000 */
.L_x_4057:
        /* <DEDUP_REMOVED lines=19> */
.L_x_4060:
[----:B------:R-:W-:Y:S05]  /*5da0*/  BSYNC B0 ;  /* 0x0000000000007941 */ /* 0x000fea0003800000 */
.L_x_4059:
        /* <DEDUP_REMOVED lines=9> */
.L_x_4063:
[----:B------:R-:W2:Y:S04]  /*5e40*/  LDG.E.STRONG.GPU R6, desc[UR36][R2.64] ;  /* 0x0000002402067981 */ /* 0x000ea8000c1ef900 */
[----:B--2---:R-:W-:Y:S01]  /*5e50*/  CCTL.IVALL ;  /* 0x00000000ff00798f */ /* 0x004fe20002000000 */
[----:B------:R-:W-:Y:S05]  /*5e60*/  YIELD ;  /* 0x0000000000007946 */ /* 0x000fea0003800000 */
[----:B------:R-:W-:-:S13]  /*5e70*/  ISETP.NE.AND P3, PT, R6, UR26, PT ;  /* 0x0000001a06007c0c */ /* 0x000fda000bf65270 */
[----:B------:R-:W-:Y:S05]  /*5e80*/  @P3 BRA `(.L_x_4063) ;  /* 0xfffffffc00ec3947 */ /* 0x000fea000383ffff */
.L_x_4062:
[----:B------:R-:W-:Y:S05]  /*5e90*/  BSYNC B0 ;  /* 0x0000000000007941 */ /* 0x000fea0003800000 */
.L_x_4061:
[----:B------:R-:W-:-:S03]  /*5ea0*/  UMOV UR8, 0xffffffff ;  /* 0xffffffff00087882 */ /* 0x000fc60000000000 */
[----:B------:R-:W-:Y:S05]  /*5eb0*/  BRA.DIV UR8, `(.L_x_4064) ;  /* 0x0000002608407947 */ /* 0x000fea000b800000 */
[----:B------:R-:W-:Y:S01]  /*5ec0*/  NOP ;  /* 0x0000000000007918 */ /* 0x000fe20000000000 */
.L_x_4125:
        /* <DEDUP_REMOVED lines=13> */
.L_x_4066:
[----:B------:R-:W-:Y:S05]  /*5fa0*/  BSYNC B0 ;  /* 0x0000000000007941 */ /* 0x000fea0003800000 */
.L_x_4065:
        /* <DEDUP_REMOVED lines=13> */
.L_x_4068:
[----:B------:R-:W-:Y:S05]  /*6080*/  BSYNC B0 ;  /* 0x0000000000007941 */ /* 0x000fea0003800000 */
.L_x_4067:
[----:B------:R-:W-:Y:S06]  /*6090*/  BAR.ARV 0xa, 0xa0 ;  /* 0x0282800000007b1d */ /* 0x000fec0000002000 */
[----:B------:R-:W-:Y:S04]  /*60a0*/  BSSY B0, `(.L_x_4069) ;  /* 0x0000003000007945 */ /* 0x000fe80003800000 */
[----:B------:R-:W-:Y:S05]  /*60b0*/  @!P0 BRA `(.L_x_4070) ;  /* 0x0000000000048947 */ /* 0x000fea0003800000 */
[----:B------:R-:W-:-:S04]  /*60c0*/  DEPBAR.LE SB0, 0x0 ;  /* 0x000080000000791a */ /* 0x000fc80000000000 */
.L_x_4070:
[----:B------:R-:W-:Y:S05]  /*60d0*/  BSYNC B0 ;  /* 0x0000000000007941 */ /* 0x000fea0003800000 */
.L_x_4069:
        /* <DEDUP_REMOVED lines=19> */
.L_x_4072:
[----:B------:R-:W-:Y:S05]  /*6210*/  BSYNC B0 ;  /* 0x0000000000007941 */ /* 0x000fea0003800000 */
.L_x_4071:
[----:B------:R-:W-:Y:S02]  /*6220*/  UIADD3 UR4, UR4, 0x2, URZ ;  /* 0x0000000204047890 */ /* 0x000fe4000fffe03f */
[----:B------:R-:W-:Y:S01]  /*6230*/  UIADD3 UR5, UR5, 0x1, URZ ;  /* 0x0000000105057890 */ /* 0x000fe2000fffe03f */
[----:B------:R-:W-:Y:S11]  /*6240*/  @P2 BRA `(.L_x_4073) ;  /* 0xfffffff400842947 */ /* 0x000ff6000383ffff */
.L_x_4048:
        /* <DEDUP_REMOVED lines=13> */
.L_x_4076:
[----:B------:R-:W2:Y:S04]  /*6320*/  LDG.E.STRONG.GPU R0, desc[UR36][R2.64] ;  /* 0x0000002402007981 */ /* 0x000ea8000c1ef900 */
[----:B--2---:R-:W-:Y:S01]  /*6330*/  CCTL.IVALL ;  /* 0x00000000ff00798f */ /* 0x004fe20002000000 */
[----:B------:R-:W-:Y:S05]  /*6340*/  YIELD ;  /* 0x0000000000007946 */ /* 0x000fea0003800000 */
[----:B------:R-:W-:-:S13]  /*6350*/  ISETP.NE.AND P2, PT, R0, UR26, PT ;  /* 0x0000001a00007c0c */ /* 0x000fda000bf45270 */
[----:B------:R-:W-:Y:S05]  /*6360*/  @P2 BRA `(.L_x_4076) ;  /* 0xfffffffc00ec2947 */ /* 0x000fea000383ffff */
.L_x_4075:
[----:B------:R-:W-:Y:S05]  /*6370*/  BSYNC B0 ;  /* 0x0000000000007941 */ /* 0x000fea0003800000 */
.L_x_4074:
[----:B------:R-:W-:-:S03]  /*6380*/  UMOV UR5, 0xffffffff ;  /* 0xffffffff00057882 */ /* 0x000fc60000000000 */
[----:B------:R-:W-:Y:S05]  /*6390*/  BRA.DIV UR5, `(.L_x_4077) ;  /* 0x0000002205247947 */ /* 0x000fea000b800000 */
[----:B------:R-:W-:Y:S01]  /*63a0*/  NOP ;  /* 0x0000000000007918 */ /* 0x000fe20000000000 */
.L_x_4128:
        /* <DEDUP_REMOVED lines=22> */
.L_x_4079:
[----:B------:R-:W-:Y:S05]  /*6510*/  BSYNC B0 ;  /* 0x0000000000007941 */ /* 0x000fea0003800000 */
.L_x_4078:
        /* <DEDUP_REMOVED lines=20> */
.L_x_4081:
[----:B------:R-:W-:Y:S05]  /*6660*/  BSYNC B0 ;  /* 0x0000000000007941 */ /* 0x000fea0003800000 */
.L_x_4080:
[----:B------:R-:W-:Y:S06]  /*6670*/  BAR.ARV 0xa, 0xa0 ;  /* 0x0282800000007b1d */ /* 0x000fec0000002000 */
[----:B------:R-:W-:Y:S04]  /*6680*/  BSSY B0, `(.L_x_4082) ;  /* 0x0000003000007945 */ /* 0x000fe80003800000 */
[----:B------:R-:W-:Y:S05]  /*6690*/  @!P0 BRA `(.L_x_4083) ;  /* 0x0000000000048947 */ /* 0x000fea0003800000 */
[----:B------:R-:W-:-:S04]  /*66a0*/  DEPBAR.LE SB0, 0x0 ;  /* 0x000080000000791a */ /* 0x000fc80000000000 */
.L_x_4083:
[----:B------:R-:W-:Y:S05]  /*66b0*/  BSYNC B0 ;  /* 0x0000000000007941 */ /* 0x000fea0003800000 */
.L_x_4082:
        /* <DEDUP_REMOVED lines=19> */
.L_x_4047:
        /* <DEDUP_REMOVED lines=55> */
.L_x_4129:
        /* <DEDUP_REMOVED lines=10> */
.L_x_4087:
        /* <DEDUP_REMOVED lines=64> */
.L_x_4098:
[----:B------:R-:W-:-:S04]  /*7000*/  SHF.L.U32 R21, R9, 0x1f, RZ ;  /* 0x0000001f09157819 */ /* 0x000fc800000006ff */
[----:B-1----:R-:W1:Y:S02]  /*7010*/  SYNCS.PHASECHK.TRANS64.TRYWAIT P1, [R11+URZ+0x30c40], R21 ;  /* 0x030c40150b0075a7 */ /* 0x002e64000802017f */
[----:B-12---:R-:W-:Y:S05]  /*7020*/  @!P1 BRA `(.L_x_4090) ;  /* 0x0000001400309947 */ /* 0x006fea0003800000 */
.L_x_4130:
[----:B------:R-:W-:Y:S05]  /*7030*/  @P0 BRA `(.L_x_4091) ;  /* 0x0000000000140947 */ /* 0x000fea0003800000 */
[----:B------:R-:W-:Y:S01]  /*7040*/  ISETP.NE.AND P1, PT, R14, RZ, PT ;  /* 0x000000ff0e00720c */ /* 0x000fe20003f25270 */
[----:B------:R-:W-:-:S04]  /*7050*/  IMAD.MOV.U32 R0, RZ, RZ, 0x4200 ;  /* 0x00004200ff007424 */ /* 0x000fc800078e00ff */
[----:B------:R2:W-:Y:S08]  /*7060*/  SYNCS.ARRIVE.TRANS64 RZ, [R11+URZ+0x30c30], R0 ;  /* 0x030c30000bff79a7 */ /* 0x0005f0000800003f */
[----:B------:R-:W-:Y:S05]  /*7070*/  @!P1 BRA `(.L_x_4091) ;  /* 0x0000000000049947 */ /* 0x000fea0003800000 */
[----:B------:R-:W-:Y:S01]  /*7080*/  BPT.TRAP 0x1 ;  /* 0x000000040000795c */ /* 0x000fe20000300000 */
.L_x_4091:
        /* <DEDUP_REMOVED lines=29> */
.L_x_4131:
[----:B------:R-:W-:Y:S05]  /*7260*/  @P0 BRA `(.L_x_4093) ;  /* 0x0000000000140947 */ /* 0x000fea0003800000 */
[----:B------:R-:W-:Y:S01]  /*7270*/  ISETP.NE.AND P1, PT, R14, RZ, PT ;  /* 0x000000ff0e00720c */ /* 0x000fe20003f25270 */
[----:B------:R-:W-:-:S04]  /*7280*/  IMAD.MOV.U32 R2, RZ, RZ, 0x4200 ;  /* 0x00004200ff027424 */ /* 0x000fc800078e00ff */
[----:B------:R3:W-:Y:S08]  /*7290*/  SYNCS.ARRIVE.TRANS64 RZ, [R11+URZ+0x30c18], R2 ;  /* 0x030c18020bff79a7 */ /* 0x0007f0000800003f */
[----:B------:R-:W-:Y:S05]  /*72a0*/  @!P1 BRA `(.L_x_4093) ;  /* 0x0000000000049947 */ /* 0x000fea0003800000 */
[----:B------:R-:W-:Y:S01]  /*72b0*/  BPT.TRAP 0x1 ;  /* 0x000000040000795c */ /* 0x000fe20000300000 */
.L_x_4093:
        /* <DEDUP_REMOVED lines=20> */
.L_x_4132:
        /* <DEDUP_REMOVED lines=9> */
.L_x_4095:
        /* <DEDUP_REMOVED lines=24> */
.L_x_4134:
[----:B------:R-:W-:Y:S05]  /*7610*/  @P0 BRA `(.L_x_4097) ;  /* 0x0000000000140947 */ /* 0x000fea0003800000 */
[----:B------:R-:W-:Y:S01]  /*7620*/  ISETP.NE.AND P1, PT, R14, RZ, PT ;  /* 0x000000ff0e00720c */ /* 0x000fe20003f25270 */
[----:B-1----:R-:W-:-:S04]  /*7630*/  IMAD.MOV.U32 R4, RZ, RZ, 0x4200 ;  /* 0x00004200ff047424 */ /* 0x002fc800078e00ff */
[----:B------:R2:W-:Y:S08]  /*7640*/  SYNCS.ARRIVE.TRANS64 RZ, [R11+URZ+0x30c10], R4 ;  /* 0x030c10040bff79a7 */ /* 0x0005f0000800003f */
[----:B------:R-:W-:Y:S05]  /*7650*/  @!P1 BRA `(.L_x_4097) ;  /* 0x0000000000049947 */ /* 0x000fea0003800000 */
[----:B------:R-:W-:Y:S01]  /*7660*/  BPT.TRAP 0x1 ;  /* 0x000000040000795c */ /* 0x000fe20000300000 */
.L_x_4097:
        /* <DEDUP_REMOVED lines=22> */
.L_x_4089:
[----:B------:R-:W-:-:S13]  /*77d0*/  ISETP.NE.AND P1, PT, R19, RZ, PT ;  /* 0x000000ff1300720c */ /* 0x000fda0003f25270 */
[----:B------:R-:W-:Y:S05]  /*77e0*/  @!P1 BRA `(.L_x_4088) ;  /* 0x0000000000f09947 */ /* 0x000fea0003800000 */
[----:B------:R-:W-:-:S04]  /*77f0*/  SHF.L.U32 R12, R9, 0x1f, RZ ;  /* 0x0000001f090c7819 */ /* 0x000fc800000006ff */
[----:B------:R-:W3:Y:S02]  /*7800*/  SYNCS.PHASECHK.TRANS64.TRYWAIT P1, [R11+URZ+0x30c40], R12 ;  /* 0x030c400c0b0075a7 */ /* 0x000ee4000802017f */
[----:B---3--:R-:W-:Y:S05]  /*7810*/  @!P1 BRA `(.L_x_4099) ;  /* 0x0000000c00889947 */ /* 0x008fea0003800000 */
.L_x_4135:
[----:B------:R-:W-:Y:S05]  /*7820*/  @P0 BRA `(.L_x_4100) ;  /* 0x0000000000140947 */ /* 0x000fea0003800000 */
[----:B------:R-:W-:Y:S01]  /*7830*/  ISETP.NE.AND P1, PT, R14, RZ, PT ;  /* 0x000000ff0e00720c */ /* 0x000fe20003f25270 */
[----:B-12---:R-:W-:-:S04]  /*7840*/  IMAD.MOV.U32 R4, RZ, RZ, 0x4200 ;  /* 0x00004200ff047424 */ /* 0x006fc800078e00ff */
[----:B------:R4:W-:Y:S08]  /*7850*/  SYNCS.ARRIVE.TRANS64 RZ, [R11+URZ+0x30c30], R4 ;  /* 0x030c30040bff79a7 */ /* 0x0009f0000800003f */
[----:B------:R-:W-:Y:S05]  /*7860*/  @!P1 BRA `(.L_x_4100) ;  /* 0x0000000000049947 */ /* 0x000fea0003800000 */
[----:B------:R-:W-:Y:S01]  /*7870*/  BPT.TRAP 0x1 ;  /* 0x000000040000795c */ /* 0x000fe20000300000 */
.L_x_4100:
        /* <DEDUP_REMOVED lines=26> */
.L_x_4136:
[----:B------:R-:W-:Y:S05]  /*7a20*/  @P0 BRA `(.L_x_4102) ;  /* 0x0000000000140947 */ /* 0x000fea0003800000 */
[----:B------:R-:W-:Y:S01]  /*7a30*/  ISETP.NE.AND P0, PT, R14, RZ, PT ;  /* 0x000000ff0e00720c */ /* 0x000fe20003f05270 */
[----:B------:R-:W-:-:S04]  /*7a40*/  IMAD.MOV.U32 R4, RZ, RZ, 0x4200 ;  /* 0x00004200ff047424 */ /* 0x000fc800078e00ff */
[----:B------:R2:W-:Y:S08]  /*7a50*/  SYNCS.ARRIVE.TRANS64 RZ, [R11+URZ+0x30c18], R4 ;  /* 0x030c18040bff79a7 */ /* 0x0005f0000800003f */
[----:B------:R-:W-:Y:S05]  /*7a60*/  @!P0 BRA `(.L_x_4102) ;  /* 0x0000000000048947 */ /* 0x000fea0003800000 */
[----:B------:R-:W-:Y:S01]  /*7a70*/  BPT.TRAP 0x1 ;  /* 0x000000040000795c */ /* 0x000fe20000300000 */
.L_x_4102:
        /* <DEDUP_REMOVED lines=19> */
.L_x_4088:
[----:B------:R-:W4:Y:S01]  /*7bb0*/  S2R R2, SR_TID.X ;  /* 0x0000000000027919 */ /* 0x000f220000002100 */
[----:B------:R-:W-:Y:S01]  /*7bc0*/  IMAD R13, R20, 0x8, R11 ;  /* 0x00000008140d7824 */ /* 0x000fe200078e020b */
[----:B----4-:R-:W-:Y:S02]  /*7bd0*/  LOP3.LUT R3, R2, 0x7f, RZ, 0xc0, !PT ;  /* 0x0000007f02037812 */ /* 0x010fe400078ec0ff */
[----:B------:R-:W-:Y:S02]  /*7be0*/  SHF.L.U32 R2, R9, 0x1f, RZ ;  /* 0x0000001f09027819 */ /* 0x000fe400000006ff */
[----:B------:R-:W-:Y:S02]  /*7bf0*/  ISETP.NE.AND P1, PT, R3, RZ, PT ;  /* 0x000000ff0300720c */ /* 0x000fe40003f25270 */
[----:B------:R-:W4:Y:S02]  /*7c00*/  SYNCS.PHASECHK.TRANS64.TRYWAIT P0, [R13+URZ+0x30c40], R2 ;  /* 0x030c40020d0075a7 */ /* 0x000f24000800017f */
[----:B----4-:R-:W-:Y:S09]  /*7c10*/  @!P0 BRA `(.L_x_4103) ;  /* 0x0000000800b08947 */ /* 0x010ff20003800000 */
.L_x_4137:
[----:B------:R-:W-:Y:S05]  /*7c20*/  @P1 BRA `(.L_x_4104) ;  /* 0x0000000000181947 */ /* 0x000fea0003800000 */
[----:B------:R-:W5:Y:S01]  /*7c30*/  S2R R3, SR_TID.X ;  /* 0x0000000000037919 */ /* 0x000f620000002100 */
[----:B----4-:R-:W-:-:S04]  /*7c40*/  IMAD.MOV.U32 R2, RZ, RZ, 0x4200 ;  /* 0x00004200ff027424 */ /* 0x010fc800078e00ff */
[----:B------:R4:W-:Y:S01]  /*7c50*/  SYNCS.ARRIVE.TRANS64 RZ, [R13+URZ+0x30c30], R2 ;  /* 0x030c30020dff79a7 */ /* 0x0009e2000800003f */
[----:B-----5:R-:W-:-:S13]  /*7c60*/  LOP3.LUT P0, RZ, R3, 0x1f, RZ, 0xc0, !PT ;  /* 0x0000001f03ff7812 */ /* 0x020fda000780c0ff */
[----:B----4-:R-:W-:Y:S05]  /*7c70*/  @!P0 BRA `(.L_x_4104) ;  /* 0x0000000000048947 */ /* 0x010fea0003800000 */
[----:B--2---:R-:W-:Y:S01]  /*7c80*/  BPT.TRAP 0x1 ;  /* 0x000000040000795c */ /* 0x004fe20000300000 */
.L_x_4104:
        /* <DEDUP_REMOVED lines=33> */
.L_x_4085:
[----:B------:R-:W-:Y:S05]  /*7ea0*/  BSYNC B0 ;  /* 0x0000000000007941 */ /* 0x000fea0003800000 */
.L_x_4084:
[----:B------:R-:W-:-:S03]  /*7eb0*/  UMOV UR6, 0xffffffff ;  /* 0xffffffff00067882 */ /* 0x000fc60000000000 */
[----:B------:R-:W-:Y:S05]  /*7ec0*/  BRA.DIV UR6, `(.L_x_4105) ;  /* 0x0000000a06187947 */ /* 0x000fea000b800000 */
[----:B------:R-:W-:-:S13]  /*7ed0*/  ELECT P0, URZ, PT ;  /* 0x00000000003f782f */ /* 0x000fda0003800000 */
.L_x_4140:
[----:B------:R-:W-:Y:S05]  /*7ee0*/  @!P0 BRA `(.L_x_4011) ;  /* 0x0000000000808947 */ /* 0x000fea0003800000 */
[----:B------:R-:W-:-:S04]  /*7ef0*/  LOP3.LUT R16, R16, 0x2, RZ, 0xfc, !PT ;  /* 0x0000000210107812 */ /* 0x000fc800078efcff */
[----:B------:R-:W-:-:S13]  /*7f00*/  ISETP.NE.AND P0, PT, R16, 0x3, PT ;  /* 0x000000031000780c */ /* 0x000fda0003f05270 */
[----:B------:R-:W-:Y:S05]  /*7f10*/  @!P0 BRA `(.L_x_4106) ;  /* 0x0000000000048947 */ /* 0x000fea0003800000 */
[----:B------:R-:W-:Y:S01]  /*7f20*/  BPT.TRAP 0x1 ;  /* 0x000000040000795c */ /* 0x000fe20000300000 */
.L_x_4106:
        /* <DEDUP_REMOVED lines=15> */
.L_x_4141:
[----:B------:R-:W2:Y:S02]  /*8020*/  SYNCS.PHASECHK.TRANS64.TRYWAIT P1, [R3+URZ], R2 ;  /* 0x00000002030075a7 */ /* 0x000ea4000802017f */
[----:B--2---:R-:W-:Y:S05]  /*8030*/  @!P1 BRA `(.L_x_4108) ;  /* 0x0000000400f49947 */ /* 0x004fea0003800000 */
.L_x_4142:
[----:B------:R-:W-:Y:S05]  /*8040*/  @!P0 BRA `(.L_x_4109) ;  /* 0x0000000000048947 */ /* 0x000fea0003800000 */
[----:B------:R-:W-:Y:S01]  /*8050*/  BPT.TRAP 0x1 ;  /* 0x000000040000795c */ /* 0x000fe20000300000 */
.L_x_4109:
[----:B--2---:R-:W-:-:S04]  /*8060*/  VIADD R3, R7, 0x30c40 ;  /* 0x00030c4007037836 */ /* 0x004fc80000000000 */
[----:B------:R-:W-:-:S04]  /*8070*/  IMAD R0, R0, 0x8, R3 ;  /* 0x0000000800007824 */ /* 0x000fc800078e0203 */
[----:B------:R-:W2:Y:S02]  /*8080*/  SYNCS.PHASECHK.TRANS64.TRYWAIT P0, [R0+URZ], R5 ;  /* 0x00000005000075a7 */ /* 0x000ea4000800017f */
[----:B--2---:R-:W-:Y:S05]  /*8090*/  @!P0 BRA `(.L_x_4110) ;  /* 0x0000000400f08947 */ /* 0x004fea0003800000 */
.L_x_4143:
[----:B------:R-:W-:-:S07]  /*80a0*/  IMAD R3, R4, 0x8, R3 ;  /* 0x0000000804037824 */ /* 0x000fce00078e0203 */
.L_x_4111:
[----:B---3--:R3:W4:Y:S02]  /*80b0*/  SYNCS.PHASECHK.TRANS64.TRYWAIT P0, [R3+URZ], R2 ;  /* 0x00000002030075a7 */ /* 0x008724000800017f */
[----:B----4-:R-:W-:Y:S05]  /*80c0*/  @!P0 NANOSLEEP.SYNCS 0x989680 ;  /* 0x009896800000895d */ /* 0x010fea0003900000 */
[----:B------:R-:W4:Y:S02]  /*80d0*/  @!P0 SYNCS.PHASECHK.TRANS64 P0, [R3+URZ], R2 ;  /* 0x00000002030085a7 */ /* 0x000f24000800007f */
[----:B----4-:R-:W-:Y:S05]  /*80e0*/  @!P0 BRA `(.L_x_4111) ;  /* 0xfffffffc00f08947 */ /* 0x010fea000383ffff */
.L_x_4011:
[----:B------:R-:W-:Y:S05]  /*80f0*/  BSYNC B6 ;  /* 0x0000000000067941 */ /* 0x000fea0003800000 */
.L_x_4008:
[----:B------:R-:W-:Y:S05]  /*8100*/  EXIT ;  /* 0x000000000000794d */ /* 0x000fea0003800000 */
.L_x_4016:
[----:B------:R-:W-:Y:S02]  /*8110*/  IMAD.MOV.U32 R12, RZ, RZ, RZ ;  /* 0x000000ffff0c7224 */ /* 0x000fe400078e00ff */
[----:B------:R-:W-:Y:S02]  /*8120*/  IMAD.MOV.U32 R11, RZ, RZ, 0x1f ;  /* 0x0000001fff0b7424 */ /* 0x000fe400078e00ff */
[----:B------:R-:W-:-:S07]  /*8130*/  IMAD.MOV.U32 R15, RZ, RZ, -0x1 ;  /* 0xffffffffff0f7424 */ /* 0x000fce00078e00ff */
[----:B------:R-:W-:Y:S05]  /*8140*/  WARPSYNC.COLLECTIVE R15, `(.L_x_4112) ;  /* 0x000000000f087348 */ /* 0x000fea0003c00000 */
[----:B------:R1:W2:Y:S02]  /*8150*/  SHFL.IDX P6, R14, R13, R12, R11 ;  /* 0x0000000c0d0e7389 */ /* 0x0002a400000c000b */
[----:B-12---:R-:W-:Y:S01]  /*8160*/  ENDCOLLECTIVE ;  /* 0x000000000000791b */ /* 0x006fe20003800000 */
.L_x_4112:
[----:B------:R-:W-:Y:S05]  /*8170*/  BRA `(.L_x_4113) ;  /* 0xffffff8800747947 */ /* 0x000fea000383ffff */
.L_x_4018:
[----:B--2---:R2:W3:Y:S02]  /*8180*/  SYNCS.PHASECHK.TRANS64.TRYWAIT P0, [R2+URZ+0x30c00], R7 ;  /* 0x030c0007020075a7 */ /* 0x0044e4000800017f */
[----:B---3--:R-:W-:Y:S05]  /*8190*/  @!P0 NANOSLEEP.SYNCS 0x989680 ;  /* 0x009896800000895d */ /* 0x008fea0003900000 */
[----:B------:R-:W3:Y:S02]  /*81a0*/  @!P0 SYNCS.PHASECHK.TRANS64 P0, [R2+URZ+0x30c00], R7 ;  /* 0x030c0007020085a7 */ /* 0x000ee4000800007f */
[----:B---3--:R-:W-:Y:S05]  /*81b0*/  @!P0 BRA `(.L_x_4018) ;  /* 0xfffffffc00f08947 */ /* 0x008fea000383ffff */
[----:B------:R-:W-:Y:S05]  /*81c0*/  BRA `(.L_x_4017) ;  /* 0xffffff8800847947 */ /* 0x000fea000383ffff */
.L_x_4023:
[----:B--2---:R2:W3:Y:S02]  /*81d0*/  SYNCS.PHASECHK.TRANS64.TRYWAIT P1, [R9+URZ+0x30c10], R12 ;  /* 0x030c100c090075a7 */ /* 0x0044e4000802017f */
[----:B---3--:R-:W-:Y:S05]  /*81e0*/  @!P1 NANOSLEEP.SYNCS 0x989680 ;  /* 0x009896800000995d */ /* 0x008fea0003900000 */
[----:B------:R-:W3:Y:S02]  /*81f0*/  @!P1 SYNCS.PHASECHK.TRANS64 P1, [R9+URZ+0x30c10], R12 ;  /* 0x030c100c090095a7 */ /* 0x000ee4000802007f */
[----:B---3--:R-:W-:Y:S05]  /*8200*/  @!P1 BRA `(.L_x_4023) ;  /* 0xfffffffc00f09947 */ /* 0x008fea000383ffff */
[----:B------:R-:W-:Y:S05]  /*8210*/  BRA `(.L_x_4022) ;  /* 0xffffff94003c7947 */ /* 0x000fea000383ffff */
.L_x_4027:
[----:B------:R1:W1:Y:S02]  /*8220*/  SYNCS.PHASECHK.TRANS64.TRYWAIT P1, [R9+URZ+0x30c30], R12 ;  /* 0x030c300c090075a7 */ /* 0x000264000802017f */
[----:B-1----:R-:W-:Y:S05]  /*8230*/  @!P1 NANOSLEEP.SYNCS 0x989680 ;  /* 0x009896800000995d */ /* 0x002fea0003900000 */
[----:B------:R-:W1:Y:S02]  /*8240*/  @!P1 SYNCS.PHASECHK.TRANS64 P1, [R9+URZ+0x30c30], R12 ;  /* 0x030c300c090095a7 */ /* 0x000e64000802007f */
[----:B-1----:R-:W-:Y:S05]  /*8250*/  @!P1 BRA `(.L_x_4027) ;  /* 0xfffffffc00f09947 */ /* 0x002fea000383ffff */
[----:B------:R-:W-:Y:S05]  /*8260*/  BRA `(.L_x_4026) ;  /* 0xffffff98004c7947 */ /* 0x000fea000383ffff */
.L_x_4034:
[----:B------:R-:W-:Y:S01]  /*8270*/  BSSY B0, `(.L_x_4114) ;  /* 0x0000005000007945 */ /* 0x000fe20003800000 */
[----:B------:R-:W-:-:S07]  /*8280*/  IMAD.MOV.U32 R15, RZ, RZ, -0x1 ;  /* 0xffffffffff0f7424 */ /* 0x000fce00078e00ff */
[----:B---3--:R-:W-:Y:S05]  /*8290*/  WARPSYNC.COLLECTIVE R15, `(.L_x_4115) ;  /* 0x000000000f087348 */ /* 0x008fea0003c00000 */
[----:B------:R-:W-:Y:S01]  /*82a0*/  NOP ;  /* 0x0000000000007918 */ /* 0x000fe20000000000 */
[----:B---3--:R-:W-:Y:S01]  /*82b0*/  ENDCOLLECTIVE ;  /* 0x000000000000791b */ /* 0x008fe20003800000 */
.L_x_4115:
[----:B------:R-:W-:Y:S05]  /*82c0*/  BSYNC B0 ;  /* 0x0000000000007941 */ /* 0x000fea0003800000 */
.L_x_4114:
[----:B------:R-:W-:Y:S05]  /*82d0*/  BRA `(.L_x_4116) ;  /* 0xffffffc800dc7947 */ /* 0x000fea000383ffff */
.L_x_4043:
[----:B------:R-:W-:Y:S01]  /*82e0*/  BSSY B0, `(.L_x_4117) ;  /* 0x0000005000007945 */ /* 0x000fe20003800000 */
[----:B------:R-:W-:-:S07]  /*82f0*/  IMAD.MOV.U32 R15, RZ, RZ, -0x1 ;  /* 0xffffffffff0f7424 */ /* 0x000fce00078e00ff */
[----:B-123--:R-:W-:Y:S05]  /*8300*/  WARPSYNC.COLLECTIVE R15, `(.L_x_4118) ;  /* 0x000000000f087348 */ /* 0x00efea0003c00000 */
[----:B------:R-:W-:Y:S01]  /*8310*/  NOP ;  /* 0x0000000000007918 */ /* 0x000fe20000000000 */
[----:B-123--:R-:W-:Y:S01]  /*8320*/  ENDCOLLECTIVE ;  /* 0x000000000000791b */ /* 0x00efe20003800000 */
.L_x_4118:
[----:B------:R-:W-:Y:S05]  /*8330*/  BSYNC B0 ;  /* 0x0000000000007941 */ /* 0x000fea0003800000 */
.L_x_4117:
[----:B------:R-:W-:Y:S05]  /*8340*/  BRA `(.L_x_4119) ;  /* 0xffffffcc00bc7947 */ /* 0x000fea000383ffff */
.L_x_4052:
[----:B------:R-:W-:Y:S01]  /*8350*/  BSSY B0, `(.L_x_4120) ;  /* 0x0000005000007945 */ /* 0x000fe20003800000 */
[----:B------:R-:W-:-:S07]  /*8360*/  IMAD.MOV.U32 R15, RZ, RZ, -0x1 ;  /* 0xffffffffff0f7424 */ /* 0x000fce00078e00ff */
[----:B------:R-:W-:Y:S05]  /*8370*/  WARPSYNC.COLLECTIVE R15, `(.L_x_4121) ;  /* 0x000000000f087348 */ /* 0x000fea0003c00000 */
[----:B------:R-:W-:Y:S01]  /*8380*/  NOP ;  /* 0x0000000000007918 */ /* 0x000fe20000000000 */
[----:B------:R-:W-:Y:S01]  /*8390*/  ENDCOLLECTIVE ;  /* 0x000000000000791b */ /* 0x000fe20003800000 */
.L_x_4121:
[----:B------:R-:W-:Y:S05]  /*83a0*/  BSYNC B0 ;  /* 0x0000000000007941 */ /* 0x000fea0003800000 */
.L_x_4120:
[----:B------:R-:W-:Y:S05]  /*83b0*/  BRA `(.L_x_4122) ;  /* 0xffffffd400907947 */ /* 0x000fea000383ffff */
.L_x_4064:
[----:B------:R-:W-:Y:S01]  /*83c0*/  BSSY B0, `(.L_x_4123) ;  /* 0x0000005000007945 */ /* 0x000fe20003800000 */
[----:B------:R-:W-:-:S07]  /*83d0*/  IMAD.MOV.U32 R15, RZ, RZ, -0x1 ;  /* 0xffffffffff0f7424 */ /* 0x000fce00078e00ff */
[----:B------:R-:W-:Y:S05]  /*83e0*/  WARPSYNC.COLLECTIVE R15, `(.L_x_4124) ;  /* 0x000000000f087348 */ /* 0x000fea0003c00000 */
[----:B------:R-:W-:Y:S01]  /*83f0*/  NOP ;  /* 0x0000000000007918 */ /* 0x000fe20000000000 */
[----:B------:R-:W-:Y:S01]  /*8400*/  ENDCOLLECTIVE ;  /* 0x000000000000791b */ /* 0x000fe20003800000 */
.L_x_4124:
[----:B------:R-:W-:Y:S05]  /*8410*/  BSYNC B0 ;  /* 0x0000000000007941 */ /* 0x000fea0003800000 */
.L_x_4123:
[----:B------:R-:W-:Y:S05]  /*8420*/  BRA `(.L_x_4125) ;  /* 0xffffffd800a87947 */ /* 0x000fea000383ffff */
.L_x_4077:
[----:B------:R-:W-:Y:S01]  /*8430*/  BSSY B0, `(.L_x_4126) ;  /* 0x0000005000007945 */ /* 0x000fe20003800000 */
[----:B------:R-:W-:-:S07]  /*8440*/  IMAD.MOV.U32 R15, RZ, RZ, -0x1 ;  /* 0xffffffffff0f7424 */ /* 0x000fce00078e00ff */
[----:B------:R-:W-:Y:S05]  /*8450*/  WARPSYNC.COLLECTIVE R15, `(.L_x_4127) ;  /* 0x000000000f087348 */ /* 0x000fea0003c00000 */
[----:B------:R-:W-:Y:S01]  /*8460*/  NOP ;  /* 0x0000000000007918 */ /* 0x000fe20000000000 */
[----:B------:R-:W-:Y:S01]  /*8470*/  ENDCOLLECTIVE ;  /* 0x000000000000791b */ /* 0x000fe20003800000 */
.L_x_4127:
[----:B------:R-:W-:Y:S05]  /*8480*/  BSYNC B0 ;  /* 0x0000000000007941 */ /* 0x000fea0003800000 */
.L_x_4126:
[----:B------:R-:W-:Y:S05]  /*8490*/  BRA `(.L_x_4128) ;  /* 0xffffffdc00c47947 */ /* 0x000fea000383ffff */
.L_x_4086:
[----:B-1----:R1:W2:Y:S02]  /*84a0*/  SYNCS.PHASECHK.TRANS64.TRYWAIT P1, [R11+URZ+0x30c20], R0 ;  /* 0x030c20000b0075a7 */ /* 0x0022a4000802017f */
[----:B--2---:R-:W-:Y:S05]  /*84b0*/  @!P1 NANOSLEEP.SYNCS 0x989680 ;  /* 0x009896800000995d */ /* 0x004fea0003900000 */
[----:B------:R-:W2:Y:S02]  /*84c0*/  @!P1 SYNCS.PHASECHK.TRANS64 P1, [R11+URZ+0x30c20], R0 ;  /* 0x030c20000b0095a7 */ /* 0x000ea4000802007f */
[----:B--2---:R-:W-:Y:S05]  /*84d0*/  @!P1 BRA `(.L_x_4086) ;  /* 0xfffffffc00f09947 */ /* 0x004fea000383ffff */
[----:B------:R-:W-:Y:S05]  /*84e0*/  BRA `(.L_x_4129) ;  /* 0xffffffe4009c7947 */ /* 0x000fea000383ffff */
.L_x_4090:
[----:B-1----:R1:W2:Y:S02]  /*84f0*/  SYNCS.PHASECHK.TRANS64.TRYWAIT P1, [R11+URZ+0x30c40], R21 ;  /* 0x030c40150b0075a7 */ /* 0x0022a4000802017f */
[----:B--2---:R-:W-:Y:S05]  /*8500*/  @!P1 NANOSLEEP.SYNCS 0x989680 ;  /* 0x009896800000995d */ /* 0x004fea0003900000 */
[----:B------:R-:W2:Y:S02]  /*8510*/  @!P1 SYNCS.PHASECHK.TRANS64 P1, [R11+URZ+0x30c40], R21 ;  /* 0x030c40150b0095a7 */ /* 0x000ea4000802007f */
[----:B--2---:R-:W-:Y:S05]  /*8520*/  @!P1 BRA `(.L_x_4090) ;  /* 0xfffffffc00f09947 */ /* 0x004fea000383ffff */
[----:B------:R-:W-:Y:S05]  /*8530*/  BRA `(.L_x_4130) ;  /* 0xffffffe800bc7947 */ /* 0x000fea000383ffff */
.L_x_4092:
[----:B--2---:R2:W3:Y:S02]  /*8540*/  SYNCS.PHASECHK.TRANS64.TRYWAIT P1, [R11+URZ+0x30c28], R21 ;  /* 0x030c28150b0075a7 */ /* 0x0044e4000802017f */
[----:B---3--:R-:W-:Y:S05]  /*8550*/  @!P1 NANOSLEEP.SYNCS 0x989680 ;  /* 0x009896800000995d */ /* 0x008fea0003900000 */
[----:B------:R-:W3:Y:S02]  /*8560*/  @!P1 SYNCS.PHASECHK.TRANS64 P1, [R11+URZ+0x30c28], R21 ;  /* 0x030c28150b0095a7 */ /* 0x000ee4000802007f */
[----:B---3--:R-:W-:Y:S05]  /*8570*/  @!P1 BRA `(.L_x_4092) ;  /* 0xfffffffc00f09947 */ /* 0x008fea000383ffff */
[----:B------:R-:W-:Y:S05]  /*8580*/  BRA `(.L_x_4131) ;  /* 0xffffffec00347947 */ /* 0x000fea000383ffff */
.L_x_4094:
[----:B---3--:R3:W4:Y:S02]  /*8590*/  SYNCS.PHASECHK.TRANS64.TRYWAIT P1, [R11+URZ+0x30c48], R21 ;  /* 0x030c48150b0075a7 */ /* 0x008724000802017f */
[----:B----4-:R-:W-:Y:S05]  /*85a0*/  @!P1 NANOSLEEP.SYNCS 0x989680 ;  /* 0x009896800000995d */ /* 0x010fea0003900000 */
[----:B------:R-:W4:Y:S02]  /*85b0*/  @!P1 SYNCS.PHASECHK.TRANS64 P1, [R11+URZ+0x30c48], R21 ;  /* 0x030c48150b0095a7 */ /* 0x000f24000802007f */
[----:B----4-:R-:W-:Y:S05]  /*85c0*/  @!P1 BRA `(.L_x_4094) ;  /* 0xfffffffc00f09947 */ /* 0x010fea000383ffff */
[----:B------:R-:W-:Y:S05]  /*85d0*/  BRA `(.L_x_4132) ;  /* 0xffffffec00887947 */ /* 0x000fea000383ffff */
.L_x_4096:
[----:B------:R-:W-:-:S07]  /*85e0*/  SHF.L.U32 R4, R9, 0x1f, RZ ;  /* 0x0000001f09047819 */ /* 0x000fce00000006ff */
.L_x_4133:
[----:B-1----:R1:W2:Y:S02]  /*85f0*/  SYNCS.PHASECHK.TRANS64.TRYWAIT P1, [R11+URZ+0x30c20], R4 ;  /* 0x030c20040b0075a7 */ /* 0x0022a4000802017f */
[----:B--2---:R-:W-:Y:S05]  /*8600*/  @!P1 NANOSLEEP.SYNCS 0x989680 ;  /* 0x009896800000995d */ /* 0x004fea0003900000 */
[----:B------:R-:W2:Y:S02]  /*8610*/  @!P1 SYNCS.PHASECHK.TRANS64 P1, [R11+URZ+0x30c20], R4 ;  /* 0x030c20040b0095a7 */ /* 0x000ea4000802007f */
[----:B--2---:R-:W-:Y:S05]  /*8620*/  @!P1 BRA `(.L_x_4133) ;  /* 0xfffffffc00f09947 */ /* 0x004fea000383ffff */
[----:B------:R-:W-:Y:S05]  /*8630*/  BRA `(.L_x_4134) ;  /* 0xffffffec00f47947 */ /* 0x000fea000383ffff */
.L_x_4099:
[----:B---3--:R3:W4:Y:S02]  /*8640*/  SYNCS.PHASECHK.TRANS64.TRYWAIT P1, [R11+URZ+0x30c40], R12 ;  /* 0x030c400c0b0075a7 */ /* 0x008724000802017f */
[----:B----4-:R-:W-:Y:S05]  /*8650*/  @!P1 NANOSLEEP.SYNCS 0x989680 ;  /* 0x009896800000995d */ /* 0x010fea0003900000 */
[----:B------:R-:W4:Y:S02]  /*8660*/  @!P1 SYNCS.PHASECHK.TRANS64 P1, [R11+URZ+0x30c40], R12 ;  /* 0x030c400c0b0095a7 */ /* 0x000f24000802007f */
[----:B----4-:R-:W-:Y:S05]  /*8670*/  @!P1 BRA `(.L_x_4099) ;  /* 0xfffffffc00f09947 */ /* 0x010fea000383ffff */
[----:B------:R-:W-:Y:S05]  /*8680*/  BRA `(.L_x_4135) ;  /* 0xfffffff000647947 */ /* 0x000fea000383ffff */
.L_x_4101:
[----:B-1----:R1:W2:Y:S02]  /*8690*/  SYNCS.PHASECHK.TRANS64.TRYWAIT P1, [R11+URZ+0x30c28], R12 ;  /* 0x030c280c0b0075a7 */ /* 0x0022a4000802017f */
[----:B--2---:R-:W-:Y:S05]  /*86a0*/  @!P1 NANOSLEEP.SYNCS 0x989680 ;  /* 0x009896800000995d */ /* 0x004fea0003900000 */
[----:B------:R-:W2:Y:S02]  /*86b0*/  @!P1 SYNCS.PHASECHK.TRANS64 P1, [R11+URZ+0x30c28], R12 ;  /* 0x030c280c0b0095a7 */ /* 0x000ea4000802007f */
[----:B--2---:R-:W-:Y:S05]  /*86c0*/  @!P1 BRA `(.L_x_4101) ;  /* 0xfffffffc00f09947 */ /* 0x004fea000383ffff */
[----:B------:R-:W-:Y:S05]  /*86d0*/  BRA `(.L_x_4136) ;  /* 0xfffffff000d07947 */ /* 0x000fea000383ffff */
.L_x_4103:
[----:B----4-:R4:W1:Y:S02]  /*86e0*/  SYNCS.PHASECHK.TRANS64.TRYWAIT P0, [R13+URZ+0x30c40], R2 ;  /* 0x030c40020d0075a7 */ /* 0x010864000800017f */
[----:B-1----:R-:W-:Y:S05]  /*86f0*/  @!P0 NANOSLEEP.SYNCS 0x989680 ;  /* 0x009896800000895d */ /* 0x002fea0003900000 */
[----:B------:R-:W1:Y:S02]  /*8700*/  @!P0 SYNCS.PHASECHK.TRANS64 P0, [R13+URZ+0x30c40], R2 ;  /* 0x030c40020d0085a7 */ /* 0x000e64000800007f */
[----:B-1----:R-:W-:Y:S05]  /*8710*/  @!P0 BRA `(.L_x_4103) ;  /* 0xfffffffc00f08947 */ /* 0x002fea000383ffff */
[----:B------:R-:W-:Y:S05]  /*8720*/  BRA `(.L_x_4137) ;  /* 0xfffffff4003c7947 */ /* 0x000fea000383ffff */
.L_x_4105:
[----:B------:R-:W-:Y:S01]  /*8730*/  BSSY B0, `(.L_x_4138) ;  /* 0x0000006000007945 */ /* 0x000fe20003800000 */
[----:B------:R-:W-:-:S07]  /*8740*/  IMAD.MOV.U32 R15, RZ, RZ, -0x1 ;  /* 0xffffffffff0f7424 */ /* 0x000fce00078e00ff */
[----:B------:R-:W-:Y:S05]  /*8750*/  WARPSYNC.COLLECTIVE R15, `(.L_x_4139) ;  /* 0x000000000f0c7348 */ /* 0x000fea0003c00000 */
[----:B------:R-:W-:Y:S02]  /*8760*/  ELECT P6, UR62, PT ;  /* 0x00000000003e782f */ /* 0x000fe400038c0000 */
[----:B------:R-:W-:Y:S01]  /*8770*/  MOV R14, UR62 ;  /* 0x0000003e000e7c02 */ /* 0x000fe20008000f00 */
[----:B------:R-:W-:Y:S10]  /*8780*/  ENDCOLLECTIVE ;  /* 0x000000000000791b */ /* 0x000ff40003800000 */
.L_x_4139:
[----:B------:R-:W-:Y:S05]  /*8790*/  BSYNC B0 ;  /* 0x0000000000007941 */ /* 0x000fea0003800000 */
.L_x_4138:
[----:B------:R-:W-:Y:S01]  /*87a0*/  PLOP3.LUT P0, PT, P6, PT, PT, 0x80, 0x0 ;  /* 0x000000000000781c */ /* 0x000fe2000370f070 */
[----:B------:R-:W-:-:S12]  /*87b0*/  BRA `(.L_x_4140) ;  /* 0xfffffff400c87947 */ /* 0x000fd8000383ffff */
.L_x_4107:
[----:B-1----:R1:W2:Y:S02]  /*87c0*/  SYNCS.PHASECHK.TRANS64.TRYWAIT P1, [R6+URZ], R5 ;  /* 0x00000005060075a7 */ /* 0x0022a4000802017f */
[----:B--2---:R-:W-:Y:S05]  /*87d0*/  @!P1 NANOSLEEP.SYNCS 0x989680 ;  /* 0x009896800000995d */ /* 0x004fea0003900000 */
[----:B------:R-:W2:Y:S02]  /*87e0*/  @!P1 SYNCS.PHASECHK.TRANS64 P1, [R6+URZ], R5 ;  /* 0x00000005060095a7 */ /* 0x000ea4000802007f */
[----:B--2---:R-:W-:Y:S05]  /*87f0*/  @!P1 BRA `(.L_x_4107) ;  /* 0xfffffffc00f09947 */ /* 0x004fea000383ffff */
[----:B------:R-:W-:Y:S05]  /*8800*/  BRA `(.L_x_4141) ;  /* 0xfffffff800047947 */ /* 0x000fea000383ffff */
.L_x_4108:
[----:B--2---:R2:W3:Y:S02]  /*8810*/  SYNCS.PHASECHK.TRANS64.TRYWAIT P1, [R3+URZ], R2 ;  /* 0x00000002030075a7 */ /* 0x0044e4000802017f */
[----:B---3--:R-:W-:Y:S05]  /*8820*/  @!P1 NANOSLEEP.SYNCS 0x989680 ;  /* 0x009896800000995d */ /* 0x008fea0003900000 */
[----:B------:R-:W3:Y:S02]  /*8830*/  @!P1 SYNCS.PHASECHK.TRANS64 P1, [R3+URZ], R2 ;  /* 0x00000002030095a7 */ /* 0x000ee4000802007f */
[----:B---3--:R-:W-:Y:S05]  /*8840*/  @!P1 BRA `(.L_x_4108) ;  /* 0xfffffffc00f09947 */ /* 0x008fea000383ffff */
[----:B------:R-:W-:Y:S05]  /*8850*/  BRA `(.L_x_4142) ;  /* 0xfffffff400f87947 */ /* 0x000fea000383ffff */
.L_x_4110:
[----:B--2---:R2:W3:Y:S02]  /*8860*/  SYNCS.PHASECHK.TRANS64.TRYWAIT P0, [R0+URZ], R5 ;  /* 0x00000005000075a7 */ /* 0x0044e4000800017f */
[----:B---3--:R-:W-:Y:S05]  /*8870*/  @!P0 NANOSLEEP.SYNCS 0x989680 ;  /* 0x009896800000895d */ /* 0x008fea0003900000 */
[----:B------:R-:W3:Y:S02]  /*8880*/  @!P0 SYNCS.PHASECHK.TRANS64 P0, [R0+URZ], R5 ;  /* 0x00000005000085a7 */ /* 0x000ee4000800007f */
[----:B---3--:R-:W-:Y:S05]  /*8890*/  @!P0 BRA `(.L_x_4110) ;  /* 0xfffffffc00f08947 */ /* 0x008fea000383ffff */
[----:B------:R-:W-:Y:S05]  /*88a0*/  BRA `(.L_x_4143) ;  /* 0xfffffff400fc7947 */ /* 0x000fea000383ffff */
.L_x_4144:
        /* <DEDUP_REMOVED lines=13> */
.L_x_7404:


//--------------------- .text._ZN7cutlass13device_kernelIN5flash11enable_sm90INS1_16FlashAttnBwdSm90INS1_25CollectiveMainloopBwdSm90ILi2ELi2ELi2EN4cute5tupleIJNS5_1CILi1EEES8_S8_EEENS6_IJNS7_ILi128EEESA_NS7_ILi64EEEEEENS_6half_tEfNS_4arch4Sm90ELb0ELb0ELb0ELb1ELb0ELb1ELb0ELb0ELi2ELi1ELi2ELi2ELb0EEENS1_21CollectiveEpilogueBwdISC_SD_SF_Li256ELb1ELb0ELi1EEENS1_19SingleTileSchedulerILb1ELb0ELb0ELi128EEEEEEEEEvNT_6ParamsE --------------------------
	.section	.text._ZN7cutlass13device_kernelIN5flash11enable_sm90INS1_16FlashAttnBwdSm90INS1_25CollectiveMainloopBwdSm90ILi2ELi2ELi2EN4cute5tupleIJNS5_1CILi1EEES8_S8_EEENS6_IJNS7_ILi128EEESA_NS7_ILi64EEEEEENS_6half_tEfNS_4arch4Sm90ELb0ELb0ELb0ELb1ELb0ELb1ELb0ELb0ELi2ELi1ELi2ELi2ELb0EEENS1_21CollectiveEpilogueBwdISC_SD_SF_Li256ELb1ELb0ELi1EEENS1_19SingleTileSchedulerILb1ELb0ELb0ELi128EEEEEEEEEvNT_6ParamsE,"ax",@progbits
	.align	128
.text._ZN7cutlass13device_kernelIN5flash11enable_sm90INS1_16FlashAttnBwdSm90INS1_25CollectiveMainloopBwdSm90ILi2ELi2ELi2EN4cute5tupleIJNS5_1CILi1EEES8_S8_EEENS6_IJNS7_ILi128EEESA_NS7_ILi64EEEEEENS_6half_tEfNS_4arch4Sm90ELb0ELb0ELb0ELb1ELb0ELb1ELb0ELb0ELi2ELi1ELi2ELi2ELb0EEENS1_21CollectiveEpilogueBwdISC_SD_SF_Li256ELb1ELb0ELi1EEENS1_19SingleTileSchedulerILb1ELb0ELb0ELi128EEEEEEEEEvNT_6ParamsE:
        .type           _ZN7cutlass13device_kernelIN5flash11enable_sm90INS1_16FlashAttnBwdSm90INS1_25CollectiveMainloopBwdSm90ILi2ELi2ELi2EN4cute5tupleIJNS5_1CILi1EEES8_S8_EEENS6_IJNS7_ILi128EEESA_NS7_ILi64EEEEEENS_6half_tEfNS_4arch4Sm90ELb0ELb0ELb0ELb1ELb0ELb1ELb0ELb0ELi2ELi1ELi2ELi2ELb0EEENS1_21CollectiveEpilogueBwdISC_SD_SF_Li256ELb1ELb0ELi1EEENS1_19SingleTileSchedulerILb1ELb0ELb0ELi128EEEEEEEEEvNT_6ParamsE,@function
        .size           _ZN7cutlass13device_kernelIN5flash11enable_sm90INS1_16FlashAttnBwdSm90INS1_25CollectiveMainloopBwdSm90ILi2ELi2ELi2EN4cute5tupleIJNS5_1CILi1EEES8_S8_EEENS6_IJNS7_ILi128EEESA_NS7_ILi64EEEEEENS_6half_tEfNS_4arch4Sm90ELb0ELb0ELb0ELb1ELb0ELb1ELb0ELb0ELi2ELi1ELi2ELi2ELb0EEENS1_21CollectiveEpilogueBwdISC_SD_SF_Li256ELb1ELb0ELi1EEENS1_19SingleTileSchedulerILb1ELb0ELb0ELi128EEEEEEEEEvNT_6ParamsE,(.L_x_7405 - _ZN7cutlass13device_kernelIN5flash11enable_sm90INS1_16FlashAttnBwdSm90INS1_25CollectiveMainloopBwdSm90ILi2ELi2ELi2EN4cute5tupleIJNS5_1CILi1EEES8_S8_EEENS6_IJNS7_ILi128EEESA_NS7_ILi64EEEEEENS_6half_tEfNS_4arch4Sm90ELb0ELb0ELb0ELb1ELb0ELb1ELb0ELb0ELi2ELi1ELi2ELi2ELb0EEENS1_21CollectiveEpilogueBwdISC_SD_SF_Li256ELb1ELb0ELi1EEENS1_19SingleTileSchedulerILb1ELb0ELb0ELi128EEEEEEEEEvNT_6ParamsE)
        .other          _ZN7cutlass13device_kernelIN5flash11enable_sm90INS1_16FlashAttnBwdSm90INS1_25CollectiveMainloopBwdSm90ILi2ELi2ELi2EN4cute5tupleIJNS5_1CILi1EEES8_S8_EEENS6_IJNS7_ILi128EEESA_NS7_ILi64EEEEEENS_6half_tEfNS_4arch4Sm90ELb0ELb0ELb0ELb1ELb0ELb1ELb0ELb0ELi2ELi1ELi2ELi2ELb0EEENS1_21CollectiveEpilogueBwdISC_SD_SF_Li256ELb1ELb0ELi1EEENS1_19SingleTileSchedulerILb1ELb0ELb0ELi128EEEEEEEEEvNT_6ParamsE,@"STO_CUDA_ENTRY STV_DEFAULT"
_ZN7cutlass13device_kernelIN5flash11enable_sm90INS1_16FlashAttnBwdSm90INS1_25CollectiveMainloopBwdSm90ILi2ELi2ELi2EN4cute5tupleIJNS5_1CILi1EEES8_S8_EEENS6_IJNS7_ILi128EEESA_NS7_ILi64EEEEEENS_6half_tEfNS_4arch4Sm90ELb0ELb0ELb0ELb1ELb0ELb1ELb0ELb0ELi2ELi1ELi2ELi2ELb0EEENS1_21CollectiveEpilogueBwdISC_SD_SF_Li256ELb1ELb0ELi1EEENS1_19SingleTileSchedulerILb1ELb0ELb0ELi128EEEEEEEEEvNT_6ParamsE:
        /* <DEDUP_REMOVED lines=23> */
.L_x_4146:
[----:B------:R-:W-:Y:S05]  /*0170*/  BSYNC B0 ;  /* 0x0000000000007941 */ /* 0x000fea0003800000 */
.L_x_4145:
        /* <DEDUP_REMOVED lines=34> */
.L_x_4147:
        /* <DEDUP_REMOVED lines=22> */
.L_x_4148:
        /* <DEDUP_REMOVED lines=9> */
.L_x_4151:
        /* <DEDUP_REMOVED lines=20> */
.L_x_4152:
        /* <DEDUP_REMOVED lines=10> */
.L_x_4154:
[----:B------:R-:W2:Y:S02]  /*0770*/  LDC R0, c[0x0][0x8bc] ;  /* 0x00022f00ff007b82 */ /* 0x000ea40000000800 */
.L_x_4153:
        /* <DEDUP_REMOVED lines=19> */
.L_x_4156:
        /* <DEDUP_REMOVED lines=9> */
[----:B--2---:R-:W-:-:S07]  /*0940*/  IMAD.IADD R19, R0, 0x1, -R19 ;  /* 0x0000000100137824 */ /* 0x004fce00078e0a13 */
.L_x_4157:
        /* <DEDUP_REMOVED lines=8> */
.L_x_4158:
        /* <DEDUP_REMOVED lines=9> */
.L_x_4159:
        /* <DEDUP_REMOVED lines=36> */
[----:B------:R-:W-:-:S03]  /*0ca0*/  ULDC UR36, c[0x0][0x744] ;  /* 0x0001d10000247ab9 */ /* 0x000fc60000000800 */
        /* <DEDUP_REMOVED lines=18> */
.L_x_4162:
        /* <DEDUP_REMOVED lines=15> */
.L_x_4161:
[----:B-1----:R-:W1:Y:S01]  /*0ec0*/  S2R R3, SR_CgaCtaId ;  /* 0x0000000000037919 */ /* 0x002e620000008800 */
        /* <DEDUP_REMOVED lines=21> */
.L_x_4164:
        /* <DEDUP_REMOVED lines=15> */
.L_x_4163:
[----:B------:R-:W-:Y:S01]  /*1110*/  SHF.R.S32.HI R3, RZ, 0x1f, R16 ;  /* 0x0000001fff037819 */ /* 0x000fe20000011410 */
[----:B------:R-:W-:-:S03]  /*1120*/  UMOV UR4, 0xffffffff ;  /* 0xffffffff00047882 */ /* 0x000fc60000000000 */
[----:B------:R-:W-:-:S04]  /*1130*/  LEA.HI R0, R3, R16, RZ, 0x7 ;  /* 0x0000001003007211 */ /* 0x000fc800078f38ff */
[----:B------:R-:W-:Y:S01]  /*1140*/  SHF.R.S32.HI R13, RZ, 0x7, R0 ;  /* 0x00000007ff0d7819 */ /* 0x000fe20000011400 */
[----:B------:R-:W-:Y:S06]  /*1150*/  BRA.DIV UR4, `(.L_x_4165) ;  /* 0x0000008a04307947 */ /* 0x000fec000b800000 */
[----:B------:R1:W2:Y:S02]  /*1160*/  SHFL.IDX PT, R14, R13, RZ, 0x1f ;  /* 0x00001fff0d0e7589 */ /* 0x0002a400000e0000 */
.L_x_4268:
[----:B------:R-:W-:Y:S01]  /*1170*/  SHF.L.U32 R15, RZ, 0x1f, RZ ;  /* 0x0000001fff0f7819 */ /* 0x000fe200000006ff */
[----:B------:R-:W-:Y:S01]  /*1180*/  VIADD R19, R19, 0x7f ;  /* 0x0000007f13137836 */ /* 0x000fe20000000000 */
[----:B--2---:R-:W-:Y:S01]  /*1190*/  LEA.HI R2, R14, R14, RZ, 0x1 ;  /* 0x0000000e0e027211 */ /* 0x004fe200078f08ff */
[----:B------:R-:W-:Y:S01]  /*11a0*/  IMAD.IADD R18, R18, 0x1, -R17 ;  /* 0x0000000112127824 */ /* 0x000fe200078e0a11 */
[----:B------:R-:W2:Y:S01]  /*11b0*/  SYNCS.PHASECHK.TRANS64.TRYWAIT P0, [R226+URZ+0x30c00], R15 ;  /* 0x030c000fe20075a7 */ /* 0x000ea2000800017f */
[----:B------:R-:W-:Y:S02]  /*11c0*/  LOP3.LUT R5, R0, 0xffffff80, RZ, 0xc0, !PT ;  /* 0xffffff8000057812 */ /* 0x000fe400078ec0ff */
[----:B------:R-:W-:Y:S02]  /*11d0*/  LOP3.LUT R225, R2, 0xffffe, RZ, 0xc0, !PT ;  /* 0x000ffffe02e17812 */ /* 0x000fe400078ec0ff */
[CC--:B------:R-:W-:Y:S01]  /*11e0*/  LEA.HI R2, R3.reuse, R16.reuse, RZ, 0x5 ;  /* 0x0000001003027211 */ /* 0x0c0fe200078f28ff */
[----:B------:R-:W-:Y:S01]  /*11f0*/  IMAD.IADD R4, R16, 0x1, -R5 ;  /* 0x0000000110047824 */ /* 0x000fe200078e0a05 */
[----:B------:R-:W-:Y:S01]  /*1200*/  LEA.HI R0, R3, R16, RZ, 0x2 ;  /* 0x0000001003007211 */ /* 0x000fe200078f10ff */
[----:B------:R-:W-:Y:S01]  /*1210*/  IMAD.IADD R225, R14, 0x1, -R225 ;  /* 0x000000010ee17824 */ /* 0x000fe200078e0ae1 */
[----:B------:R-:W-:-:S02]  /*1220*/  LOP3.LUT R7, R2, 0xffffffe0, RZ, 0xc0, !PT ;  /* 0xffffffe002077812 */ /* 0x000fc400078ec0ff */
[----:B------:R-:W-:Y:S02]  /*1230*/  LOP3.LUT R9, R0, 0xfffffffc, RZ, 0xc0, !PT ;  /* 0xfffffffc00097812 */ /* 0x000fe400078ec0ff */
[CC--:B------:R-:W-:Y:S01]  /*1240*/  LEA.HI R6, R3.reuse, R16.reuse, RZ, 0x3 ;  /* 0x0000001003067211 */ /* 0x0c0fe200078f18ff */
[C---:B------:R-:W-:Y:S01]  /*1250*/  IMAD.IADD R7, R16.reuse, 0x1, -R7 ;  /* 0x0000000110077824 */ /* 0x040fe200078e0a07 */
[----:B------:R-:W-:Y:S01]  /*1260*/  LEA.HI R8, R3, R16, RZ, 0x4 ;  /* 0x0000001003087211 */ /* 0x000fe200078f20ff */
[C---:B------:R-:W-:Y:S01]  /*1270*/  IMAD.IADD R0, R16.reuse, 0x1, -R9 ;  /* 0x0000000110007824 */ /* 0x040fe200078e0a09 */
[----:B------:R-:W-:Y:S01]  /*1280*/  SHF.R.S32.HI R3, RZ, 0x5, R2 ;  /* 0x00000005ff037819 */ /* 0x000fe20000011402 */
[----:B------:R-:W-:Y:S01]  /*1290*/  IMAD.SHL.U32 R16, R16, 0x40, RZ ;  /* 0x0000004010107824 */ /* 0x000fe200078e00ff */
[----:B------:R-:W-:Y:S02]  /*12a0*/  SHF.R.S32.HI R2, RZ, 0x1f, R19 ;  /* 0x0000001fff027819 */ /* 0x000fe40000011413 */
[----:B------:R-:W-:Y:S01]  /*12b0*/  SHF.R.S32.HI R11, RZ, 0x4, R8 ;  /* 0x00000004ff0b7819 */ /* 0x000fe20000011408 */
[----:B------:R-:W-:Y:S01]  /*12c0*/  IMAD.SHL.U32 R5, R3, 0x10, RZ ;  /* 0x0000001003057824 */ /* 0x000fe200078e00ff */
[----:B------:R-:W-:-:S02]  /*12d0*/  LOP3.LUT R16, R16, 0x1c0, RZ, 0xc0, !PT ;  /* 0x000001c010107812 */ /* 0x000fc400078ec0ff */
[----:B------:R-:W-:Y:S02]  /*12e0*/  LEA.HI R235, R2, R19, RZ, 0x7 ;  /* 0x0000001302eb7211 */ /* 0x000fe400078f38ff */
[----:B------:R-:W-:Y:S02]  /*12f0*/  LEA.HI R8, R8, R11, RZ, 0x1 ;  /* 0x0000000b08087211 */ /* 0x000fe400078f08ff */
[----:B------:R-:W-:Y:S02]  /*1300*/  SHF.R.S32.HI R3, RZ, 0x1f, R4 ;  /* 0x0000001fff037819 */ /* 0x000fe40000011404 */
[----:B------:R-:W-:Y:S01]  /*1310*/  LOP3.LUT R5, R16, 0x30, R5, 0xf8, !PT ;  /* 0x0000003010057812 */ /* 0x000fe200078ef805 */
[----:B--2---:R-:W-:Y:S06]  /*1320*/  @P0 BRA `(.L_x_4166) ;  /* 0x0000000000080947 */ /* 0x004fec0003800000 */
[----:B------:R-:W2:Y:S02]  /*1330*/  SYNCS.PHASECHK.TRANS64.TRYWAIT P0, [R226+URZ+0x30c00], R15 ;  /* 0x030c000fe20075a7 */ /* 0x000ea4000800017f */
[----:B--2---:R-:W-:Y:S05]  /*1340*/  @!P0 BRA `(.L_x_4167) ;  /* 0x0000008400d08947 */ /* 0x004fea0003800000 */
.L_x_4166:
[----:B------:R-:W3:Y:S01]  /*1350*/  LDL.LU R19, [R1+0x10] ;  /* 0x0000100001137983 */ /* 0x000ee20000300800 */
[----:B------:R-:W-:Y:S01]  /*1360*/  LOP3.LUT R9, R5, 0x8, R6, 0xf8, !PT ;  /* 0x0000000805097812 */ /* 0x000fe200078ef806 */
[----:B------:R-:W-:Y:S01]  /*1370*/  IMAD R17, R13, 0x400, R4 ;  /* 0x000004000d117824 */ /* 0x000fe200078e0204 */
[----:B------:R-:W-:Y:S02]  /*1380*/  LEA.HI R5, R3, R4, RZ, 0x5 ;  /* 0x0000000403057211 */ /* 0x000fe400078f28ff */
[----:B------:R-:W-:Y:S02]  /*1390*/  CS2R R182, SRZ ;  /* 0x0000000000b67805 */ /* 0x000fe4000001ff00 */
[----:B------:R-:W-:Y:S02]  /*13a0*/  SHF.R.S32.HI R2, RZ, 0x1f, R7 ;  /* 0x0000001fff027819 */ /* 0x000fe40000011407 */
[----:B------:R-:W-:Y:S02]  /*13b0*/  CS2R R180, SRZ ;  /* 0x0000000000b47805 */ /* 0x000fe4000001ff00 */
[----:B------:R-:W-:-:S02]  /*13c0*/  SHF.R.S32.HI R5, RZ, 0x5, R5 ;  /* 0x00000005ff057819 */ /* 0x000fc40000011405 */
[----:B------:R-:W-:Y:S02]  /*13d0*/  CS2R R178, SRZ ;  /* 0x0000000000b27805 */ /* 0x000fe4000001ff00 */
[----:B------:R-:W-:Y:S02]  /*13e0*/  LOP3.LUT R8, R8, 0x7ffffe, RZ, 0xc0, !PT ;  /* 0x007ffffe08087812 */ /* 0x000fe400078ec0ff */
[----:B------:R-:W-:Y:S02]  /*13f0*/  CS2R R176, SRZ ;  /* 0x0000000000b07805 */ /* 0x000fe4000001ff00 */
[----:B------:R-:W-:Y:S01]  /*1400*/  LEA.HI R3, R3, R4, RZ, 0x2 ;  /* 0x0000000403037211 */ /* 0x000fe200078f10ff */
[----:B------:R-:W-:Y:S01]  /*1410*/  IMAD R18, R5, -0x10, R18 ;  /* 0xfffffff005127824 */ /* 0x000fe200078e0212 */
[CC--:B------:R-:W-:Y:S01]  /*1420*/  LEA.HI R6, R2.reuse, R7.reuse, RZ, 0x3 ;  /* 0x0000000702067211 */ /* 0x0c0fe200078f18ff */
[----:B------:R-:W-:Y:S01]  /*1430*/  IMAD.IADD R12, R11, 0x1, -R8 ;  /* 0x000000010b0c7824 */ /* 0x000fe200078e0a08 */
[----:B------:R-:W-:-:S02]  /*1440*/  LEA.HI R7, R2, R7, RZ, 0x2 ;  /* 0x0000000702077211 */ /* 0x000fc400078f10ff */
[----:B------:R-:W-:Y:S02]  /*1450*/  CS2R R174, SRZ ;  /* 0x0000000000ae7805 */ /* 0x000fe4000001ff00 */
[C---:B------:R-:W-:Y:S01]  /*1460*/  LEA.HI R2, R13.reuse, R13, RZ, 0x1 ;  /* 0x0000000d0d027211 */ /* 0x040fe200078f08ff */
[----:B------:R-:W-:Y:S01]  /*1470*/  IMAD R12, R13, 0x10, R12 ;  /* 0x000000100d0c7824 */ /* 0x000fe200078e020c */
[----:B------:R-:W-:Y:S02]  /*1480*/  LOP3.LUT R5, R3, 0x7ffffffc, RZ, 0xc0, !PT ;  /* 0x7ffffffc03057812 */ /* 0x000fe400078ec0ff */
[----:B------:R-:W-:Y:S02]  /*1490*/  CS2R R172, SRZ ;  /* 0x0000000000ac7805 */ /* 0x000fe4000001ff00 */
[----:B------:R-:W-:Y:S02]  /*14a0*/  SHF.R.S32.HI R8, RZ, 0x2, R3 ;  /* 0x00000002ff087819 */ /* 0x000fe40000011403 */
[----:B------:R-:W-:-:S02]  /*14b0*/  CS2R R170, SRZ ;  /* 0x0000000000aa7805 */ /* 0x000fc4000001ff00 */
[----:B------:R-:W-:Y:S02]  /*14c0*/  SHF.R.S32.HI R3, RZ, 0x1f, R3 ;  /* 0x0000001fff037819 */ /* 0x000fe40000011403 */
[----:B------:R-:W-:Y:S02]  /*14d0*/  CS2R R168, SRZ ;  /* 0x0000000000a87805 */ /* 0x000fe4000001ff00 */
[----:B------:R-:W-:Y:S01]  /*14e0*/  LOP3.LUT R10, R2, 0xfffffffe, RZ, 0xc0, !PT ;  /* 0xfffffffe020a7812 */ /* 0x000fe200078ec0ff */
[----:B------:R-:W-:Y:S01]  /*14f0*/  IMAD.IADD R2, R4, 0x1, -R5 ;  /* 0x0000000104027824 */ /* 0x000fe200078e0a05 */
[----:B------:R-:W-:Y:S02]  /*1500*/  LEA.HI R5, R3, R8, RZ, 0x3 ;  /* 0x0000000803057211 */ /* 0x000fe400078f18ff */
[----:B------:R-:W-:Y:S02]  /*1510*/  CS2R R166, SRZ ;  /* 0x0000000000a67805 */ /* 0x000fe4000001ff00 */
[----:B------:R-:W-:Y:S01]  /*1520*/  SHF.R.S32.HI R4, RZ, 0x3, R6 ;  /* 0x00000003ff047819 */ /* 0x000fe20000011406 */
[----:B------:R-:W-:Y:S01]  /*1530*/  IMAD.IADD R10, R13, 0x1, -R10 ;  /* 0x000000010d0a7824 */ /* 0x000fe200078e0a0a */
[----:B------:R-:W-:-:S02]  /*1540*/  SHF.R.S32.HI R3, RZ, 0x1f, R6 ;  /* 0x0000001fff037819 */ /* 0x000fc40000011406 */
[----:B------:R-:W-:Y:S02]  /*1550*/  CS2R R164, SRZ ;  /* 0x0000000000a47805 */ /* 0x000fe4000001ff00 */
[----:B------:R-:W-:Y:S02]  /*1560*/  SHF.R.U32.HI R16, RZ, 0x3, R16 ;  /* 0x00000003ff107819 */ /* 0x000fe40000011610 */
[----:B------:R-:W-:Y:S02]  /*1570*/  CS2R R162, SRZ ;  /* 0x0000000000a27805 */ /* 0x000fe4000001ff00 */
[----:B------:R-:W-:Y:S02]  /*1580*/  LOP3.LUT R5, R5, 0xfffffff8, RZ, 0xc0, !PT ;  /* 0xfffffff805057812 */ /* 0x000fe400078ec0ff */
[----:B------:R-:W-:Y:S02]  /*1590*/  CS2R R160, SRZ ;  /* 0x0000000000a07805 */ /* 0x000fe4000001ff00 */
[----:B------:R-:W-:-:S02]  /*15a0*/  SHF.R.S32.HI R6, RZ, 0x2, R7 ;  /* 0x00000002ff067819 */ /* 0x000fc40000011407 */
[----:B------:R-:W-:Y:S02]  /*15b0*/  CS2R R158, SRZ ;  /* 0x00000000009e7805 */ /* 0x000fe4000001ff00 */
[----:B------:R-:W-:Y:S02]  /*15c0*/  LOP3.LUT R9, R9, R16, RZ, 0x3c, !PT ;  /* 0x0000001009097212 */ /* 0x000fe400078e3cff */
[----:B------:R-:W-:Y:S02]  /*15d0*/  CS2R R156, SRZ ;  /* 0x00000000009c7805 */ /* 0x000fe4000001ff00 */
[----:B------:R-:W-:Y:S01]  /*15e0*/  LEA.HI R3, R3, R4, RZ, 0x4 ;  /* 0x0000000403037211 */ /* 0x000fe200078f20ff */
[----:B------:R-:W-:Y:S01]  /*15f0*/  VIADD R14, R6, 0x18 ;  /* 0x00000018060e7836 */ /* 0x000fe20000000000 */
[----:B------:R-:W-:Y:S01]  /*1600*/  IADD3 R11, R18, R5, -R8 ;  /* 0x00000005120b7210 */ /* 0x000fe20007ffe808 */
[----:B------:R-:W-:Y:S01]  /*1610*/  VIADD R8, R6, 0x8 ;  /* 0x0000000806087836 */ /* 0x000fe20000000000 */
[----:B------:R-:W-:Y:S01]  /*1620*/  LOP3.LUT R5, R3, 0x1ffffff0, RZ, 0xc0, !PT ;  /* 0x1ffffff003057812 */ /* 0x000fe200078ec0ff */
[----:B------:R-:W-:Y:S01]  /*1630*/  IMAD.U32 R236, R12, 0x200, R9 ;  /* 0x000002000cec7824 */ /* 0x000fe200078e0009 */
[----:B------:R-:W-:Y:S01]  /*1640*/  LEA.HI R7, R7, R6, RZ, 0x1 ;  /* 0x0000000607077211 */ /* 0x000fe200078f08ff */
[----:B------:R-:W-:Y:S01]  /*1650*/  IMAD R3, R10, -0x40, R11 ;  /* 0xffffffc00a037824 */ /* 0x000fe200078e020b */
[----:B------:R-:W-:Y:S01]  /*1660*/  LEA.HI R9, R8, R8, RZ, 0x1 ;  /* 0x0000000808097211 */ /* 0x000fe200078f08ff */
[----:B------:R-:W-:Y:S01]  /*1670*/  VIADD R10, R6, 0x10 ;  /* 0x00000010060a7836 */ /* 0x000fe20000000000 */
[----:B------:R-:W-:Y:S01]  /*1680*/  LOP3.LUT R7, R7, 0xfffffffe, RZ, 0xc0, !PT ;  /* 0xfffffffe07077812 */ /* 0x000fe200078ec0ff */
[----:B------:R-:W-:Y:S01]  /*1690*/  IMAD.IADD R4, R4, 0x1, -R5 ;  /* 0x0000000104047824 */ /* 0x000fe200078e0a05 */
[----:B------:R-:W-:-:S02]  /*16a0*/  LOP3.LUT R5, R9, 0xfffffffe, RZ, 0xc0, !PT ;  /* 0xfffffffe09057812 */ /* 0x000fc400078ec0ff */
[----:B------:R-:W-:Y:S02]  /*16b0*/  CS2R R154, SRZ ;  /* 0x00000000009a7805 */ /* 0x000fe4000001ff00 */
[----:B------:R-:W-:Y:S01]  /*16c0*/  LEA.HI R11, R10, R10, RZ, 0x1 ;  /* 0x0000000a0a0b7211 */ /* 0x000fe200078f08ff */
[----:B------:R-:W-:Y:S01]  /*16d0*/  IMAD.IADD R7, R6, 0x1, -R7 ;  /* 0x0000000106077824 */ /* 0x000fe200078e0a07 */
[----:B------:R-:W-:Y:S01]  /*16e0*/  SHF.R.S32.HI R6, RZ, 0x1f, R9 ;  /* 0x0000001fff067819 */ /* 0x000fe20000011409 */
[----:B------:R-:W-:Y:S01]  /*16f0*/  IMAD.IADD R8, R8, 0x1, -R5 ;  /* 0x0000000108087824 */ /* 0x000fe200078e0a05 */
[----:B------:R-:W-:Y:S02]  /*1700*/  SHF.R.S32.HI R5, RZ, 0x1, R9 ;  /* 0x00000001ff057819 */ /* 0x000fe40000011409 */
[----:B------:R-:W-:Y:S02]  /*1710*/  CS2R R152, SRZ ;  /* 0x0000000000987805 */ /* 0x000fe4000001ff00 */
[----:B------:R-:W-:-:S02]  /*1720*/  SHF.R.S32.HI R9, RZ, 0x1, R11 ;  /* 0x00000001ff097819 */ /* 0x000fc4000001140b */
[----:B------:R-:W-:Y:S02]  /*1730*/  CS2R R214, SRZ ;  /* 0x0000000000d67805 */ /* 0x000fe4000001ff00 */
[----:B------:R-:W-:Y:S02]  /*1740*/  SHF.R.S32.HI R12, RZ, 0x1f, R11 ;  /* 0x0000001fff0c7819 */ /* 0x000fe4000001140b */
[----:B------:R-:W-:Y:S02]  /*1750*/  CS2R R212, SRZ ;  /* 0x0000000000d47805 */ /* 0x000fe4000001ff00 */
[----:B--2---:R-:W-:Y:S02]  /*1760*/  LEA.HI R15, R14, R14, RZ, 0x1 ;  /* 0x0000000e0e0f7211 */ /* 0x004fe400078f08ff */
[----:B------:R-:W-:Y:S02]  /*1770*/  CS2R R210, SRZ ;  /* 0x0000000000d27805 */ /* 0x000fe4000001ff00 */
[----:B------:R-:W-:-:S02]  /*1780*/  LEA.HI R6, R6, R5, RZ, 0x4 ;  /* 0x0000000506067211 */ /* 0x000fc400078f20ff */
[----:B------:R-:W-:Y:S02]  /*1790*/  CS2R R208, SRZ ;  /* 0x0000000000d07805 */ /* 0x000fe4000001ff00 */
[----:B------:R-:W-:Y:S02]  /*17a0*/  LEA.HI R12, R12, R9, RZ, 0x4 ;  /* 0x000000090c0c7211 */ /* 0x000fe400078f20ff */
[----:B------:R-:W-:Y:S02]  /*17b0*/  CS2R R206, SRZ ;  /* 0x0000000000ce7805 */ /* 0x000fe4000001ff00 */
[----:B-1----:R-:W-:Y:S02]  /*17c0*/  LOP3.LUT R13, R11, 0xfffffffe, RZ, 0xc0, !PT ;  /* 0xfffffffe0b0d7812 */ /* 0x002fe400078ec0ff */
[----:B------:R-:W-:Y:S02]  /*17d0*/  CS2R R204, SRZ ;  /* 0x0000000000cc7805 */ /* 0x000fe4000001ff00 */
[----:B------:R-:W-:-:S02]  /*17e0*/  SHF.R.S32.HI R11, RZ, 0x1, R15 ;  /* 0x00000001ff0b7819 */ /* 0x000fc4000001140f */
[----:B------:R-:W-:Y:S02]  /*17f0*/  CS2R R202, SRZ ;  /* 0x0000000000ca7805 */ /* 0x000fe4000001ff00 */
[----:B------:R-:W-:Y:S01]  /*1800*/  SHF.R.S32.HI R16, RZ, 0x1f, R15 ;  /* 0x0000001fff107819 */ /* 0x000fe2000001140f */
[----:B------:R-:W-:Y:S01]  /*1810*/  IMAD.IADD R13, R10, 0x1, -R13 ;  /* 0x000000010a0d7824 */ /* 0x000fe200078e0a0d */
[----:B------:R-:W-:Y:S02]  /*1820*/  LOP3.LUT R6, R6, 0x1ffffff0, RZ, 0xc0, !PT ;  /* 0x1ffffff006067812 */ /* 0x000fe400078ec0ff */
[----:B------:R-:W-:Y:S02]  /*1830*/  CS2R R200, SRZ ;  /* 0x0000000000c87805 */ /* 0x000fe4000001ff00 */
[----:B------:R-:W-:Y:S02]  /*1840*/  LOP3.LUT R12, R12, 0x1ffffff0, RZ, 0xc0, !PT ;  /* 0x1ffffff00c0c7812 */ /* 0x000fe400078ec0ff */
[----:B------:R-:W-:-:S02]  /*1850*/  CS2R R198, SRZ ;  /* 0x0000000000c67805 */ /* 0x000fc4000001ff00 */
[----:B------:R-:W-:Y:S01]  /*1860*/  LEA.HI R16, R16, R11, RZ, 0x4 ;  /* 0x0000000b10107211 */ /* 0x000fe200078f20ff */
[----:B------:R-:W-:Y:S01]  /*1870*/  IMAD.IADD R5, R5, 0x1, -R6 ;  /* 0x0000000105057824 */ /* 0x000fe200078e0a06 */
[----:B------:R-:W-:Y:S01]  /*1880*/  LOP3.LUT R15, R15, 0xfffffffe, RZ, 0xc0, !PT ;  /* 0xfffffffe0f0f7812 */ /* 0x000fe200078ec0ff */
[----:B------:R-:W-:Y:S01]  /*1890*/  IMAD.IADD R12, R9, 0x1, -R12 ;  /* 0x00000001090c7824 */ /* 0x000fe200078e0a0c */
[----:B------:R-:W-:Y:S01]  /*18a0*/  LOP3.LUT R16, R16, 0x1ffffff0, RZ, 0xc0, !PT ;  /* 0x1ffffff010107812 */ /* 0x000fe200078ec0ff */
[----:B------:R-:W-:Y:S01]  /*18b0*/  IMAD R6, R4, 0x8, R7 ;  /* 0x0000000804067824 */ /* 0x000fe200078e0207 */
[----:B------:R-:W-:Y:S01]  /*18c0*/  CS2R R196, SRZ ;  /* 0x0000000000c47805 */ /* 0x000fe2000001ff00 */
[----:B------:R-:W-:Y:S01]  /*18d0*/  IMAD R4, R5, 0x8, R8 ;  /* 0x0000000805047824 */ /* 0x000fe200078e0208 */
[----:B------:R-:W-:Y:S01]  /*18e0*/  CS2R R194, SRZ ;  /* 0x0000000000c27805 */ /* 0x000fe2000001ff00 */
[----:B------:R-:W-:Y:S01]  /*18f0*/  IMAD R5, R12, 0x8, R13 ;  /* 0x000000080c057824 */ /* 0x000fe200078e020d */
[----:B------:R1:W-:Y:S01]  /*1900*/  STL [R1+0x8], R6 ;  /* 0x0000080601007387 */ /* 0x0003e20000100800 */
[----:B------:R-:W-:Y:S01]  /*1910*/  IMAD.IADD R15, R14, 0x1, -R15 ;  /* 0x000000010e0f7824 */ /* 0x000fe200078e0a0f */
[----:B------:R-:W-:Y:S01]  /*1920*/  CS2R R192, SRZ ;  /* 0x0000000000c07805 */ /* 0x000fe2000001ff00 */
[----:B------:R-:W-:Y:S01]  /*1930*/  IMAD.IADD R16, R11, 0x1, -R16 ;  /* 0x000000010b107824 */ /* 0x000fe200078e0a10 */
[----:B------:R-:W-:Y:S01]  /*1940*/  STL [R1+0x4], R4 ;  /* 0x0000040401007387 */ /* 0x000fe20000100800 */
[----:B------:R-:W-:Y:S01]  /*1950*/  IMAD.SHL.U32 R9, R17, 0x4, RZ ;  /* 0x0000000411097824 */ /* 0x000fe200078e00ff */
[----:B------:R-:W-:Y:S01]  /*1960*/  CS2R R190, SRZ ;  /* 0x0000000000be7805 */ /* 0x000fe2000001ff00 */
[----:B------:R-:W-:Y:S01]  /*1970*/  IMAD R237, R16, 0x8, R15 ;  /* 0x0000000810ed7824 */ /* 0x000fe200078e020f */
[----:B------:R2:W-:Y:S01]  /*1980*/  STL [R1], R5 ;  /* 0x0000000501007387 */ /* 0x0005e20000100800 */
[----:B------:R-:W-:-:S02]  /*1990*/  CS2R R188, SRZ ;  /* 0x0000000000bc7805 */ /* 0x000fc4000001ff00 */
[----:B-1----:R-:W-:Y:S02]  /*19a0*/  CS2R R6, SRZ ;  /* 0x0000000000067805 */ /* 0x002fe4000001ff00 */
[----:B------:R-:W-:Y:S02]  /*19b0*/  CS2R R186, SRZ ;  /* 0x0000000000ba7805 */ /* 0x000fe4000001ff00 */
[----:B------:R-:W-:Y:S02]  /*19c0*/  CS2R R184, SRZ ;  /* 0x0000000000b87805 */ /* 0x000fe4000001ff00 */
[----:B------:R-:W-:Y:S01]  /*19d0*/  SHF.R.S32.HI R235, RZ, 0x7, R235 ;  /* 0x00000007ffeb7819 */ /* 0x000fe200000114eb */
[----:B------:R-:W-:Y:S02]  /*19e0*/  IMAD R8, R9, 0x4, R226 ;  /* 0x0000000409087824 */ /* 0x000fe400078e02e2 */
[----:B--2---:R-:W-:Y:S01]  /*19f0*/  IMAD.MOV.U32 R5, RZ, RZ, RZ ;  /* 0x000000ffff057224 */ /* 0x004fe200078e00ff */
[----:B---3--:R-:W-:-:S07]  /*1a00*/  LOP3.LUT R4, R19, 0x1, RZ, 0xfc, !PT ;  /* 0x0000000113047812 */ /* 0x008fce00078efcff */
.L_x_4178:
[----:B------:R-:W-:-:S13]  /*1a10*/  ISETP.NE.AND P0, PT, R4, 0x3, PT ;  /* 0x000000030400780c */ /* 0x000fda0003f05270 */
[----:B-1----:R-:W-:Y:S05]  /*1a20*/  @!P0 BRA `(.L_x_4168) ;  /* 0x0000000000048947 */ /* 0x002fea0003800000 */
[----:B------:R-:W-:Y:S01]  /*1a30*/  BPT.TRAP 0x1 ;  /* 0x000000040000795c */ /* 0x000fe20000300000 */
.L_x_4168:
[----:B------:R-:W-:Y:S01]  /*1a40*/  IMAD R9, R7, 0x8, R226 ;  /* 0x0000000807097824 */ /* 0x000fe200078e02e2 */
[----:B------:R-:W-:-:S04]  /*1a50*/  SHF.L.U32 R12, R6, 0x1f, RZ ;  /* 0x0000001f060c7819 */ /* 0x000fc800000006ff */
[----:B------:R1:W2:Y:S01]  /*1a60*/  SYNCS.PHASECHK.TRANS64.TRYWAIT P1, [R9+URZ+0x30c10], R12 ;  /* 0x030c100c090075a7 */ /* 0x0002a2000802017f */
[----:B------:R-:W-:Y:S05]  /*1a70*/  @!P0 BRA `(.L_x_4169) ;  /* 0x0000000000048947 */ /* 0x000fea0003800000 */
[----:B------:R-:W-:Y:S01]  /*1a80*/  BPT.TRAP 0x1 ;  /* 0x000000040000795c */ /* 0x000fe20000300000 */
.L_x_4169:
[----:B------:R-:W-:-:S05]  /*1a90*/  VIADD R10, R226, 0x10000 ;  /* 0x00010000e20a7836 */ /* 0x000fca0000000000 */
[----:B------:R-:W-:-:S04]  /*1aa0*/  SHF.R.U32.HI R10, RZ, 0x4, R10 ;  /* 0x00000004ff0a7819 */ /* 0x000fc8000001160a */
[----:B------:R-:W-:Y:S01]  /*1ab0*/  LOP3.LUT R10, R10, 0x3fff, RZ, 0xc0, !PT ;  /* 0x00003fff0a0a7812 */ /* 0x000fe200078ec0ff */
[----:B--2---:R-:W-:Y:S06]  /*1ac0*/  @P1 BRA `(.L_x_4170) ;  /* 0x0000000000081947 */ /* 0x004fec0003800000 */
[----:B------:R-:W2:Y:S02]  /*1ad0*/  SYNCS.PHASECHK.TRANS64.TRYWAIT P1, [R9+URZ+0x30c10], R12 ;  /* 0x030c100c090075a7 */ /* 0x000ea4000802017f */
[----:B--2---:R-:W-:Y:S05]  /*1ae0*/  @!P1 BRA `(.L_x_4171) ;  /* 0x0000007c00fc9947 */ /* 0x004fea0003800000 */
.L_x_4170:
        /* <DEDUP_REMOVED lines=18> */
[----:B------:R-:W-:Y:S01]  /*1c10*/  IMAD R216, R17, 0x4, R226 ;  /* 0x0000000411d87824 */ /* 0x000fe200078e02e2 */
        /* <DEDUP_REMOVED lines=15> */
[C---:B------:R-:W-:Y:S02]  /*1d10*/  IMAD R11, R2.reuse, 0x2, R11 ;  /* 0x00000002020b7824 */ /* 0x040fe400078e020b */
[----:B----4-:R-:W-:Y:S02]  /*1d20*/  IMAD R13, R7, 0x80, R13 ;  /* 0x00000080070d7824 */ /* 0x010fe400078e020d */
        /* <DEDUP_REMOVED lines=15> */
[--C-:B------:R-:W-:Y:S02]  /*1e20*/  IMAD R219, R15, 0x4, R220.reuse ;  /* 0x000000040fdb7824 */ /* 0x100fe400078e02dc */
        /* <DEDUP_REMOVED lines=11> */
.L_x_4172:
[----:B------:R1:W1:Y:S01]  /*1ee0*/  SYNCS.PHASECHK.TRANS64.TRYWAIT P1, [R9+URZ+0x30c30], R12 ;  /* 0x030c300c090075a7 */ /* 0x000262000802017f */
[----:B------:R-:W-:Y:S05]  /*1ef0*/  @!P0 BRA `(.L_x_4173) ;  /* 0x0000000000048947 */ /* 0x000fea0003800000 */
[----:B------:R-:W-:Y:S01]  /*1f00*/  BPT.TRAP 0x1 ;  /* 0x000000040000795c */ /* 0x000fe20000300000 */
.L_x_4173:
[----:B------:R-:W-:-:S05]  /*1f10*/  VIADD R11, R226, 0x18000 ;  /* 0x00018000e20b7836 */ /* 0x000fca0000000000 */
[----:B------:R-:W-:-:S04]  /*1f20*/  SHF.R.U32.HI R11, RZ, 0x4, R11 ;  /* 0x00000004ff0b7819 */ /* 0x000fc8000001160b */
[----:B------:R-:W-:-:S04]  /*1f30*/  LOP3.LUT R218, R11, 0x3fff, RZ, 0xc0, !PT ;  /* 0x00003fff0bda7812 */ /* 0x000fc800078ec0ff */
[----:B------:R-:W-:Y:S01]  /*1f40*/  LOP3.LUT R14, R218, 0x10000, RZ, 0xfc, !PT ;  /* 0x00010000da0e7812 */ /* 0x000fe200078efcff */
[----:B-1----:R-:W-:Y:S06]  /*1f50*/  @P1 BRA `(.L_x_4174) ;  /* 0x0000000000081947 */ /* 0x002fec0003800000 */
[----:B------:R-:W1:Y:S02]  /*1f60*/  SYNCS.PHASECHK.TRANS64.TRYWAIT P1, [R9+URZ+0x30c30], R12 ;  /* 0x030c300c090075a7 */ /* 0x000e64000802017f */
[----:B-1----:R-:W-:Y:S05]  /*1f70*/  @!P1 BRA `(.L_x_4175) ;  /* 0x0000007800ec9947 */ /* 0x002fea0003800000 */
.L_x_4174:
        /* <DEDUP_REMOVED lines=9> */
[C---:B------:R-:W-:Y:S01]  /*2010*/  VIADD R231, R0.reuse, 0x10 ;  /* 0x0000001000e77836 */ /* 0x040fe20000000000 */
[----:B---3--:R-:W1:Y:S01]  /*2020*/  SHFL.IDX PT, R15, R20, R232, 0x1f ;  /* 0x00001fe8140f7589 */ /* 0x008e6200000e0000 */
[C---:B------:R-:W-:Y:S01]  /*2030*/  ISETP.GT.AND P2, PT, R3.reuse, RZ, PT ;  /* 0x000000ff0300720c */ /* 0x040fe20003f44270 */
[----:B------:R-:W-:Y:S01]  /*2040*/  ULOP3.LUT UR9, UR9, 0x10000, URZ, 0xfc, !UPT ;  /* 0x0001000009097892 */ /* 0x000fe2000f8efc3f */
[----:B------:R-:W-:Y:S01]  /*2050*/  ISETP.GT.AND P1, PT, R3, 0x8, PT ;  /* 0x000000080300780c */ /* 0x000fe20003f24270 */
[----:B------:R-:W3:Y:S01]  /*2060*/  SHFL.IDX PT, R16, R20, R231, 0x1f ;  /* 0x00001fe714107589 */ /* 0x000ee200000e0000 */
[----:B------:R-:W-:Y:S01]  /*2070*/  FSEL R18, R93, -INF , P2 ;  /* 0xff8000005d127808 */ /* 0x000fe20001000000 */
[C---:B------:R-:W-:Y:S01]  /*2080*/  VIADD R233, R0.reuse, 0x8 ;  /* 0x0000000800e97836 */ /* 0x040fe20000000000 */
[----:B------:R-:W-:Y:S01]  /*2090*/  FSEL R22, R95, -INF , P1 ;  /* 0xff8000005f167808 */ /* 0x000fe20000800000 */
[----:B------:R-:W5:Y:S01]  /*20a0*/  SHFL.IDX PT, R11, R20, R0, 0x1f ;  /* 0x00001f00140b7589 */ /* 0x000f6200000e0000 */
[----:B------:R-:W-:Y:S01]  /*20b0*/  UMOV UR6, UR8 ;  /* 0x0000000800067c82 */ /* 0x000fe20008000000 */
[----:B------:R-:W-:Y:S01]  /*20c0*/  UMOV UR4, UR9 ;  /* 0x0000000900047c82 */ /* 0x000fe20008000000 */
[----:B------:R-:W-:Y:S01]  /*20d0*/  VIADD R228, R0, 0x1c ;  /* 0x0000001c00e47836 */ /* 0x000fe20000000000 */
[----:B------:R-:W-:Y:S01]  /*20e0*/  HGMMA.64x128x16.F32 R24, gdesc[UR4], RZ, !UPT, gsb0 ;  /* 0x01e00000041879f0 */ /* 0x000fe2000c0008ff */
[----:B------:R-:W-:Y:S01]  /*20f0*/  UIADD3 UR6, UR8, 0x2, URZ ;  /* 0x0000000208067890 */ /* 0x000fe2000fffe03f */
[----:B------:R-:W4:Y:S01]  /*2100*/  SHFL.IDX PT, R13, R20, R233, 0x1f ;  /* 0x00001fe9140d7589 */ /* 0x000f2200000e0000 */
[----:B------:R-:W-:Y:S01]  /*2110*/  UIADD3 UR4, UR9, 0x2, URZ ;  /* 0x0000000209047890 */ /* 0x000fe2000fffe03f */
[----:B------:R-:W-:Y:S01]  /*2120*/  FSEL R19, R96, -INF , P2 ;  /* 0xff80000060137808 */ /* 0x000fe20001000000 */
        /* <DEDUP_REMOVED lines=16> */
[--C-:B-----5:R-:W-:Y:S01]  /*2230*/  FFMA.FTZ R88, R88, UR36, -R11.reuse ;  /* 0x0000002458587c23 */ /* 0x120fe2000801080b */
[----:B------:R-:W-:Y:S01]  /*2240*/  FSEL R92, R92, -INF , P2 ;  /* 0xff8000005c5c7808 */ /* 0x000fe20001000000 */
[----:B------:R-:W-:Y:S01]  /*2250*/  FFMA.FTZ R11, R90, UR36, -R11 ;  /* 0x000000245a0b7c23 */ /* 0x000fe2000801080b */
[----:B------:R-:W-:Y:S01]  /*2260*/  SHFL.IDX PT, R18, R20, R230, 0x1f ;  /* 0x00001fe614127589 */ /* 0x000fe200000e0000 */
[----:B------:R5:W-:Y:S01]  /*2270*/  MUFU.EX2 R223, R88 ;  /* 0x0000005800df7308 */ /* 0x000be20000000800 */
[--C-:B----4-:R-:W-:Y:S01]  /*2280*/  FFMA.FTZ R14, R94, UR36, -R13.reuse ;  /* 0x000000245e0e7c23 */ /* 0x110fe2000801080d */
[----:B------:R-:W-:Y:S01]  /*2290*/  FFMA.FTZ R92, R92, UR36, -R13 ;  /* 0x000000245c5c7c23 */ /* 0x000fe2000801080d */
[----:B--2---:R-:W2:Y:S01]  /*22a0*/  SHFL.IDX PT, R23, R20, R228, 0x1f ;  /* 0x00001fe414177589 */ /* 0x004ea200000e0000 */
[----:B------:R-:W-:Y:S01]  /*22b0*/  FSEL R94, R103, -INF , P1 ;  /* 0xff800000675e7808 */ /* 0x000fe20000800000 */
[----:B------:R-:W-:Y:S01]  /*22c0*/  IMAD R218, R7, 0x400, R218 ;  /* 0x0000040007da7824 */ /* 0x000fe200078e02da */
[----:B------:R-:W-:Y:S01]  /*22d0*/  FSEL R100, R100, -INF , P2 ;  /* 0xff80000064647808 */ /* 0x000fe20001000000 */
[----:B------:R-:W4:Y:S01]  /*22e0*/  SHFL.IDX PT, R90, R227, R0, 0x1f ;  /* 0x00001f00e35a7589 */ /* 0x000f2200000e0000 */
[----:B------:R1:W-:Y:S01]  /*22f0*/  MUFU.EX2 R13, R92 ;  /* 0x0000005c000d7308 */ /* 0x0003e20000000800 */
[----:B-----5:R-:W-:-:S02]  /*2300*/  FSEL R88, R101, -INF , P2 ;  /* 0xff80000065587808 */ /* 0x020fc40001000000 */
[----:B------:R-:W-:Y:S01]  /*2310*/  FSEL R102, R102, -INF , P1 ;  /* 0xff80000066667808 */ /* 0x000fe20000800000 */
[----:B------:R-:W-:Y:S01]  /*2320*/  SHFL.IDX PT, R98, R227, R231, 0x1f ;  /* 0x00001fe7e3627589 */ /* 0x000fe200000e0000 */
[----:B------:R-:W-:Y:S02]  /*2330*/  FSEL R89, R89, -INF , P2 ;  /* 0xff80000059597808 */ /* 0x000fe40001000000 */
[----:B------:R-:W-:Y:S01]  /*2340*/  FSEL R91, R91, -INF , P1 ;  /* 0xff8000005b5b7808 */ /* 0x000fe20000800000 */
[----:B------:R5:W-:Y:S01]  /*2350*/  MUFU.EX2 R16, R22 ;  /* 0x0000001600107308 */ /* 0x000be20000000800 */
[----:B-1----:R-:W1:Y:S01]  /*2360*/  SHFL.IDX PT, R92, R227, R234, 0x1f ;  /* 0x00001feae35c7589 */ /* 0x002e6200000e0000 */
[--C-:B------:R-:W-:Y:S01]  /*2370*/  FFMA.FTZ R89, R89, UR36, -R12.reuse ;  /* 0x0000002459597c23 */ /* 0x100fe2000801080c */
[--C-:B---3--:R-:W-:Y:S01]  /*2380*/  FFMA.FTZ R100, R100, UR36, -R21.reuse ;  /* 0x0000002464647c23 */ /* 0x108fe20008010815 */
[----:B------:R-:W-:Y:S01]  /*2390*/  FSEL R97, R97, -INF , P2 ;  /* 0xff80000061617808 */ /* 0x000fe20001000000 */
[----:B------:R-:W-:Y:S01]  /*23a0*/  FFMA.FTZ R12, R91, UR36, -R12 ;  /* 0x000000245b0c7c23 */ /* 0x000fe2000801080c */
[----:B------:R-:W-:Y:S01]  /*23b0*/  FSEL R99, R99, -INF , P1 ;  /* 0xff80000063637808 */ /* 0x000fe20000800000 */
[----:B------:R-:W-:Y:S01]  /*23c0*/  SHFL.IDX PT, R96, R227, R232, 0x1f ;  /* 0x00001fe8e3607589 */ /* 0x000fe200000e0000 */
[----:B------:R3:W-:Y:S01]  /*23d0*/  MUFU.EX2 R224, R89 ;  /* 0x0000005900e07308 */ /* 0x0007e20000000800 */
[----:B-----5:R-:W-:Y:S01]  /*23e0*/  FFMA.FTZ R22, R102, UR36, -R21 ;  /* 0x0000002466167c23 */ /* 0x020fe20008010815 */
[----:B------:R-:W-:Y:S01]  /*23f0*/  FSEL R91, R106, -INF , P1 ;  /* 0xff8000006a5b7808 */ /* 0x000fe20000800000 */
[--C-:B--2---:R-:W-:Y:S01]  /*2400*/  FFMA.FTZ R95, R88, UR36, -R23.reuse ;  /* 0x00000024585f7c23 */ /* 0x104fe20008010817 */
[----:B------:R-:W-:Y:S01]  /*2410*/  FFMA.FTZ R88, R94, UR36, -R23 ;  /* 0x000000245e587c23 */ /* 0x000fe20008010817 */
[--C-:B------:R-:W-:Y:S01]  /*2420*/  FFMA.FTZ R97, R97, UR36, -R18.reuse ;  /* 0x0000002461617c23 */ /* 0x100fe20008010812 */
[----:B------:R-:W2:Y:S01]  /*2430*/  SHFL.IDX PT, R94, R227, R233, 0x1f ;  /* 0x00001fe9e35e7589 */ /* 0x000ea200000e0000 */
[----:B------:R-:W-:Y:S01]  /*2440*/  FFMA.FTZ R99, R99, UR36, -R18 ;  /* 0x0000002463637c23 */ /* 0x000fe20008010812 */
[----:B------:R5:W-:Y:S01]  /*2450*/  MUFU.EX2 R21, R100 ;  /* 0x0000006400157308 */ /* 0x000be20000000800 */
[----:B---3--:R-:W-:Y:S01]  /*2460*/  FSEL R89, R104, -INF , P2 ;  /* 0xff80000068597808 */ /* 0x008fe20001000000 */
[----:B------:R-:W-:Y:S01]  /*2470*/  SHFL.IDX PT, R101, R227, R229, 0x1f ;  /* 0x00001fe5e3657589 */ /* 0x000fe200000e0000 */
[----:B------:R-:W-:-:S02]  /*2480*/  FSEL R93, R108, -INF , P2 ;  /* 0xff8000006c5d7808 */ /* 0x000fc40001000000 */
[----:B------:R-:W-:Y:S01]  /*2490*/  FSEL R107, R107, -INF , P1 ;  /* 0xff8000006b6b7808 */ /* 0x000fe20000800000 */
[----:B------:R-:W-:Y:S01]  /*24a0*/  SHFL.IDX PT, R104, R227, R228, 0x1f ;  /* 0x00001fe4e3687589 */ /* 0x000fe200000e0000 */
[--C-:B----4-:R-:W-:Y:S01]  /*24b0*/  FFMA.FTZ R89, R89, UR36, -R90.reuse ;  /* 0x0000002459597c23 */ /* 0x110fe2000801085a */
[----:B------:R-:W-:Y:S01]  /*24c0*/  FFMA.FTZ R90, R91, UR36, -R90 ;  /* 0x000000245b5a7c23 */ /* 0x000fe2000801085a */
[----:B------:R3:W-:Y:S01]  /*24d0*/  MUFU.EX2 R18, R97 ;  /* 0x0000006100127308 */ /* 0x0007e20000000800 */
[----:B-----5:R-:W4:Y:S01]  /*24e0*/  SHFL.IDX PT, R100, R227, R230, 0x1f ;  /* 0x00001fe6e3647589 */ /* 0x020f2200000e0000 */
[----:B------:R-:W-:Y:S02]  /*24f0*/  FSEL R91, R105, -INF , P2 ;  /* 0xff800000695b7808 */ /* 0x000fe40001000000 */
[----:B------:R-:W-:Y:S01]  /*2500*/  FSEL R103, R114, -INF , P1 ;  /* 0xff80000072677808 */ /* 0x000fe20000800000 */
[----:B------:R-:W5:Y:S01]  /*2510*/  SHFL.IDX PT, R108, R222, R234, 0x1f ;  /* 0x00001feade6c7589 */ /* 0x000f6200000e0000 */
[----:B------:R-:W-:Y:S01]  /*2520*/  FSEL R115, R115, -INF , P1 ;  /* 0xff80000073737808 */ /* 0x000fe20000800000 */
[--C-:B-1----:R-:W-:Y:S01]  /*2530*/  FFMA.FTZ R91, R91, UR36, -R92.reuse ;  /* 0x000000245b5b7c23 */ /* 0x102fe2000801085c */
[----:B------:R1:W-:Y:S01]  /*2540*/  MUFU.EX2 R20, R99 ;  /* 0x0000006300147308 */ /* 0x0003e20000000800 */
[----:B---3--:R-:W-:Y:S01]  /*2550*/  FSEL R97, R110, -INF , P1 ;  /* 0xff8000006e617808 */ /* 0x008fe20000800000 */
[----:B------:R-:W-:Y:S01]  /*2560*/  FFMA.FTZ R92, R107, UR36, -R92 ;  /* 0x000000246b5c7c23 */ /* 0x000fe2000801085c */
[----:B------:R-:W-:Y:S01]  /*2570*/  FSEL R107, R121, -INF , P2 ;  /* 0xff800000796b7808 */ /* 0x000fe20001000000 */
[----:B------:R-:W-:Y:S01]  /*2580*/  SHFL.IDX PT, R114, R222, R231, 0x1f ;  /* 0x00001fe7de727589 */ /* 0x000fe200000e0000 */
[--C-:B--2---:R-:W-:Y:S01]  /*2590*/  FFMA.FTZ R93, R93, UR36, -R94.reuse ;  /* 0x000000245d5d7c23 */ /* 0x104fe2000801085e */
[----:B------:R-:W-:Y:S01]  /*25a0*/  FFMA.FTZ R94, R97, UR36, -R94 ;  /* 0x00000024615e7c23 */ /* 0x000fe2000801085e */
[----:B------:R-:W-:Y:S01]  /*25b0*/  FSEL R97, R112, -INF , P2 ;  /* 0xff80000070617808 */ /* 0x000fe20001000000 */
[----:B------:R-:W2:Y:S01]  /*25c0*/  SHFL.IDX PT, R121, R222, R228, 0x1f ;  /* 0x00001fe4de797589 */ /* 0x000ea200000e0000 */
[----:B-1----:R-:W-:Y:S01]  /*25d0*/  FSEL R99, R113, -INF , P2 ;  /* 0xff80000071637808 */ /* 0x002fe20001000000 */
[----:B------:R1:W-:Y:S01]  /*25e0*/  MUFU.EX2 R23, R95 ;  /* 0x0000005f00177308 */ /* 0x0003e20000000800 */
[----:B------:R-:W-:Y:S01]  /*25f0*/  FSEL R119, R119, -INF , P1 ;  /* 0xff80000077777808 */ /* 0x000fe20000800000 */
[--C-:B------:R-:W-:Y:S01]  /*2600*/  FFMA.FTZ R97, R97, UR36, -R98.reuse ;  /* 0x0000002461617c23 */ /* 0x100fe20008010862 */
[----:B------:R-:W-:Y:S01]  /*2610*/  FFMA.FTZ R98, R103, UR36, -R98 ;  /* 0x0000002467627c23 */ /* 0x000fe20008010862 */
[----:B------:R-:W-:Y:S01]  /*2620*/  FSEL R103, R117, -INF , P2 ;  /* 0xff80000075677808 */ /* 0x000fe20001000000 */
[----:B------:R-:W-:Y:S01]  /*2630*/  SHFL.IDX PT, R106, R222, R0, 0x1f ;  /* 0x00001f00de6a7589 */ /* 0x000fe200000e0000 */
[----:B------:R-:W-:Y:S01]  /*2640*/  FSEL R111, R111, -INF , P1 ;  /* 0xff8000006f6f7808 */ /* 0x000fe20000800000 */
[--C-:B----4-:R-:W-:Y:S01]  /*2650*/  FFMA.FTZ R99, R99, UR36, -R100.reuse ;  /* 0x0000002463637c23 */ /* 0x110fe20008010864 */
[----:B------:R-:W-:Y:S01]  /*2660*/  FFMA.FTZ R100, R115, UR36, -R100 ;  /* 0x0000002473647c23 */ /* 0x000fe20008010864 */
[----:B-1----:R-:W-:Y:S01]  /*2670*/  FSEL R95, R109, -INF , P2 ;  /* 0xff8000006d5f7808 */ /* 0x002fe20001000000 */
[----:B------:R-:W1:Y:S01]  /*2680*/  SHFL.IDX PT, R115, R222, R230, 0x1f ;  /* 0x00001fe6de737589 */ /* 0x000e6200000e0000 */
[--C-:B------:R-:W-:Y:S01]  /*2690*/  FFMA.FTZ R103, R103, UR36, -R104.reuse ;  /* 0x0000002467677c23 */ /* 0x100fe20008010868 */
[----:B------:R-:W-:Y:S01]  /*26a0*/  FFMA.FTZ R104, R119, UR36, -R104 ;  /* 0x0000002477687c23 */ /* 0x000fe20008010868 */
[----:B------:R-:W-:Y:S01]  /*26b0*/  FSEL R105, R120, -INF , P2 ;  /* 0xff80000078697808 */ /* 0x000fe20001000000 */
[----:B------:R-:W3:Y:S01]  /*26c0*/  SHFL.IDX PT, R119, R222, R229, 0x1f ;  /* 0x00001fe5de777589 */ /* 0x000ee200000e0000 */
[--C-:B------:R-:W-:Y:S01]  /*26d0*/  FFMA.FTZ R95, R95, UR36, -R96.reuse ;  /* 0x000000245f5f7c23 */ /* 0x100fe20008010860 */
[----:B------:R-:W-:Y:S01]  /*26e0*/  FFMA.FTZ R96, R111, UR36, -R96 ;  /* 0x000000246f607c23 */ /* 0x000fe20008010860 */
[----:B------:R-:W-:Y:S01]  /*26f0*/  FSEL R111, R122, -INF , P1 ;  /* 0xff8000007a6f7808 */ /* 0x000fe20000800000 */
[--C-:B-----5:R-:W-:Y:S01]  /*2700*/  FFMA.FTZ R107, R107, UR36, -R108.reuse ;  /* 0x000000246b6b7c23 */ /* 0x120fe2000801086c */
[----:B------:R-:W4:Y:S01]  /*2710*/  SHFL.IDX PT, R122, R216, R0, 0x1f ;  /* 0x00001f00d87a7589 */ /* 0x000f2200000e0000 */
[----:B------:R-:W-:Y:S01]  /*2720*/  FSEL R102, R116, -INF , P2 ;  /* 0xff80000074667808 */ /* 0x000fe20001000000 */
[----:B------:R-:W5:Y:S01]  /*2730*/  MUFU.EX2 R11, R11 ;  /* 0x0000000b000b7308 */ /* 0x000f620000000800 */
[----:B------:R-:W-:Y:S01]  /*2740*/  FSEL R120, R133, -INF , P2 ;  /* 0xff80000085787808 */ /* 0x000fe20001000000 */
[----:B------:R-:W-:Y:S01]  /*2750*/  SHFL.IDX PT, R112, R222, R232, 0x1f ;  /* 0x00001fe8de707589 */ /* 0x000fe200000e0000 */
[----:B------:R-:W-:Y:S01]  /*2760*/  FSEL R118, R118, -INF , P1 ;  /* 0xff80000076767808 */ /* 0x000fe20000800000 */
[----:B------:R-:W-:Y:S01]  /*2770*/  FFMA.FTZ R102, R102, UR36, -R101 ;  /* 0x0000002466667c23 */ /* 0x000fe20008010865 */
[----:B------:R-:W-:Y:S01]  /*2780*/  FSEL R123, R123, -INF , P1 ;  /* 0xff8000007b7b7808 */ /* 0x000fe20000800000 */
[----:B--2---:R-:W-:Y:S01]  /*2790*/  FFMA.FTZ R227, R120, UR36, -R121 ;  /* 0x0000002478e37c23 */ /* 0x004fe20008010879 */
[----:B------:R-:W-:Y:S01]  /*27a0*/  FSEL R113, R128, -INF , P2 ;  /* 0xff80000080717808 */ /* 0x000fe20001000000 */
[----:B------:R-:W-:Y:S01]  /*27b0*/  FFMA.FTZ R101, R118, UR36, -R101 ;  /* 0x0000002476657c23 */ /* 0x000fe20008010865 */
[----:B------:R-:W-:Y:S01]  /*27c0*/  FSEL R116, R129, -INF , P2 ;  /* 0xff80000081747808 */ /* 0x000fe20001000000 */
[----:B------:R-:W2:Y:S01]  /*27d0*/  SHFL.IDX PT, R120, R216, R229, 0x1f ;  /* 0x00001fe5d8787589 */ /* 0x000ea200000e0000 */
[----:B------:R-:W-:Y:S01]  /*27e0*/  FSEL R117, R130, -INF , P1 ;  /* 0xff80000082757808 */ /* 0x000fe20000800000 */
[----:B------:R-:W-:Y:S01]  /*27f0*/  FFMA.FTZ R108, R123, UR36, -R108 ;  /* 0x000000247b6c7c23 */ /* 0x000fe2000801086c */
[----:B------:R-:W-:Y:S01]  /*2800*/  FSEL R118, R131, -INF , P1 ;  /* 0xff80000083767808 */ /* 0x000fe20000800000 */
[----:B------:R-:W5:Y:S01]  /*2810*/  SHFL.IDX PT, R123, R216, R233, 0x1f ;  /* 0x00001fe9d87b7589 */ /* 0x000f6200000e0000 */
[--C-:B------:R-:W-:Y:S01]  /*2820*/  FFMA.FTZ R113, R113, UR36, -R114.reuse ;  /* 0x0000002471717c23 */ /* 0x100fe20008010872 */
[--C-:B-1----:R-:W-:Y:S01]  /*2830*/  FFMA.FTZ R116, R116, UR36, -R115.reuse ;  /* 0x0000002474747c23 */ /* 0x102fe20008010873 */
[----:B------:R-:W-:Y:S01]  /*2840*/  FFMA.FTZ R114, R117, UR36, -R114 ;  /* 0x0000002475727c23 */ /* 0x000fe20008010872 */
[----:B------:R-:W1:Y:S01]  /*2850*/  SHFL.IDX PT, R130, R216, R234, 0x1f ;  /* 0x00001fead8827589 */ /* 0x000e6200000e0000 */
[----:B------:R-:W-:Y:S01]  /*2860*/  FFMA.FTZ R115, R118, UR36, -R115 ;  /* 0x0000002476737c23 */ /* 0x000fe20008010873 */
[----:B------:R-:W-:Y:S01]  /*2870*/  FSEL R117, R132, -INF , P2 ;  /* 0xff80000084757808 */ /* 0x000fe20001000000 */
[--C-:B------:R-:W-:Y:S01]  /*2880*/  FFMA.FTZ R105, R105, UR36, -R106.reuse ;  /* 0x0000002469697c23 */ /* 0x100fe2000801086a */
[----:B------:R-:W-:Y:S01]  /*2890*/  FSEL R118, R134, -INF , P1 ;  /* 0xff80000086767808 */ /* 0x000fe20000800000 */
[----:B------:R-:W-:Y:S01]  /*28a0*/  FFMA.FTZ R106, R111, UR36, -R106 ;  /* 0x000000246f6a7c23 */ /* 0x000fe2000801086a */
[----:B------:R-:W-:Y:S01]  /*28b0*/  FSEL R111, R125, -INF , P2 ;  /* 0xff8000007d6f7808 */ /* 0x000fe20001000000 */
[--C-:B---3--:R-:W-:Y:S01]  /*28c0*/  FFMA.FTZ R117, R117, UR36, -R119.reuse ;  /* 0x0000002475757c23 */ /* 0x108fe20008010877 */
[----:B------:R-:W-:Y:S01]  /*28d0*/  FSEL R125, R136, -INF , P2 ;  /* 0xff800000887d7808 */ /* 0x000fe20001000000 */
[----:B------:R-:W-:Y:S01]  /*28e0*/  FFMA.FTZ R118, R118, UR36, -R119 ;  /* 0x0000002476767c23 */ /* 0x000fe20008010877 */
[----:B------:R-:W-:Y:S01]  /*28f0*/  FSEL R119, R138, -INF , P1 ;  /* 0xff8000008a777808 */ /* 0x000fe20000800000 */
[----:B------:R-:W-:-:S02]  /*2900*/  WARPGROUP.DEPBAR.LE gsb0, 0x0 ;  /* 0x00008000000079c5 */ /* 0x000fc40000010000 */
[----:B------:R-:W-:Y:S01]  /*2910*/  WARPGROUP.ARRIVE ;  /* 0x00000000000079c5 */ /* 0x000fe20000000000 */
[----:B------:R-:W-:Y:S01]  /*2920*/  FSEL R110, R124, -INF , P2 ;  /* 0xff8000007c6e7808 */ /* 0x000fe20001000000 */
[--C-:B----4-:R-:W-:Y:S01]  /*2930*/  FFMA.FTZ R125, R125, UR36, -R122.reuse ;  /* 0x000000247d7d7c23 */ /* 0x110fe2000801087a */
[----:B------:R-:W-:Y:S01]  /*2940*/  FSEL R124, R135, -INF , P1 ;  /* 0xff800000877c7808 */ /* 0x000fe20000800000 */
[----:B------:R-:W-:Y:S01]  /*2950*/  FFMA.FTZ R122, R119, UR36, -R122 ;  /* 0x00000024777a7c23 */ /* 0x000fe2000801087a */
[----:B------:R-:W-:Y:S01]  /*2960*/  FSEL R119, R148, -INF , P2 ;  /* 0xff80000094777808 */ /* 0x000fe20001000000 */
[----:B------:R-:W-:Y:S01]  /*2970*/  HGMMA.64x128x16.F32 R24, gdesc[UR4], R24, gsb0 ;  /* 0x01e00000041879f0 */ /* 0x000fe20008000818 */
[----:B------:R-:W-:Y:S01]  /*2980*/  UIADD3 UR6, UR8, 0x4, URZ ;  /* 0x0000000408067890 */ /* 0x000fe2000fffe03f */
[----:B------:R-:W-:Y:S01]  /*2990*/  FSEL R135, R150, -INF , P1 ;  /* 0xff80000096877808 */ /* 0x000fe20000800000 */
[----:B------:R-:W-:Y:S01]  /*29a0*/  UIADD3 UR4, UR9, 0x4, URZ ;  /* 0x0000000409047890 */ /* 0x000fe2000fffe03f */
[----:B------:R-:W-:Y:S01]  /*29b0*/  FSEL R127, R127, -INF , P1 ;  /* 0xff8000007f7f7808 */ /* 0x000fe20000800000 */
[----:B------:R-:W-:Y:S01]  /*29c0*/  UMOV UR7, 0x40000040 ;  /* 0x4000004000077882 */ /* 0x000fe20000000000 */
[----:B------:R-:W-:Y:S01]  /*29d0*/  UMOV UR5, 0x40000040 ;  /* 0x4000004000057882 */ /* 0x000fe20000000000 */
[----:B------:R-:W-:Y:S01]  /*29e0*/  FSEL R140, R140, -INF , P2 ;  /* 0xff8000008c8c7808 */ /* 0x000fe20001000000 */
[----:B------:R-:W-:Y:S01]  /*29f0*/  FFMA.FTZ R121, R124, UR36, -R121 ;  /* 0x000000247c797c23 */ /* 0x000fe20008010879 */
[----:B------:R-:W-:Y:S01]  /*2a00*/  FSEL R142, R142, -INF , P1 ;  /* 0xff8000008e8e7808 */ /* 0x000fe20000800000 */
[----:B--2---:R-:W-:Y:S01]  /*2a10*/  FFMA.FTZ R124, R119, UR36, -R120 ;  /* 0x00000024777c7c23 */ /* 0x004fe20008010878 */
[----:B------:R-:W-:Y:S01]  /*2a20*/  FSEL R131, R137, -INF , P2 ;  /* 0xff80000089837808 */ /* 0x000fe20001000000 */
[----:B------:R-:W-:Y:S01]  /*2a30*/  FFMA.FTZ R111, R111, UR36, -R112 ;  /* 0x000000246f6f7c23 */ /* 0x000fe20008010870 */
[----:B------:R-:W-:Y:S01]  /*2a40*/  FSEL R139, R139, -INF , P1 ;  /* 0xff8000008b8b7808 */ /* 0x000fe20000800000 */
[----:B------:R-:W-:Y:S01]  /*2a50*/  FFMA.FTZ R120, R135, UR36, -R120 ;  /* 0x0000002487787c23 */ /* 0x000fe20008010878 */
[----:B------:R-:W-:Y:S01]  /*2a60*/  FFMA.FTZ R112, R127, UR36, -R112 ;  /* 0x000000247f707c23 */ /* 0x000fe20008010870 */
[--C-:B-----5:R-:W-:Y:S01]  /*2a70*/  FFMA.FTZ R127, R140, UR36, -R123.reuse ;  /* 0x000000248c7f7c23 */ /* 0x120fe2000801087b */
[----:B------:R-:W2:Y:S01]  /*2a80*/  SHFL.IDX PT, R109, R222, R233, 0x1f ;  /* 0x00001fe9de6d7589 */ /* 0x000ea200000e0000 */
[----:B------:R-:W-:Y:S01]  /*2a90*/  FFMA.FTZ R123, R142, UR36, -R123 ;  /* 0x000000248e7b7c23 */ /* 0x000fe2000801087b */
[--C-:B-1----:R-:W-:Y:S01]  /*2aa0*/  FFMA.FTZ R131, R131, UR36, -R130.reuse ;  /* 0x0000002483837c23 */ /* 0x102fe20008010882 */
[----:B------:R-:W-:Y:S01]  /*2ab0*/  FFMA.FTZ R130, R139, UR36, -R130 ;  /* 0x000000248b827c23 */ /* 0x000fe20008010882 */
[----:B------:R-:W-:Y:S01]  /*2ac0*/  FSEL R126, R126, -INF , P1 ;  /* 0xff8000007e7e7808 */ /* 0x000fe20000800000 */
[----:B------:R-:W1:Y:S01]  /*2ad0*/  SHFL.IDX PT, R128, R216, R230, 0x1f ;  /* 0x00001fe6d8807589 */ /* 0x000e6200000e0000 */
[----:B------:R-:W-:Y:S01]  /*2ae0*/  FSEL R129, R141, -INF , P2 ;  /* 0xff8000008d817808 */ /* 0x000fe20001000000 */
[----:B------:R-:W-:Y:S01]  /*2af0*/  MUFU.EX2 R12, R12 ;  /* 0x0000000c000c7308 */ /* 0x000fe20000000800 */
[----:B------:R-:W-:Y:S01]  /*2b00*/  FSEL R134, R144, -INF , P2 ;  /* 0xff80000090867808 */ /* 0x000fe20001000000 */
[----:B------:R-:W3:Y:S01]  /*2b10*/  SHFL.IDX PT, R133, R216, R231, 0x1f ;  /* 0x00001fe7d8857589 */ /* 0x000ee200000e0000 */
[----:B------:R-:W-:-:S02]  /*2b20*/  FSEL R145, R145, -INF , P2 ;  /* 0xff80000091917808 */ /* 0x000fc40001000000 */
[----:B------:R-:W-:Y:S02]  /*2b30*/  FSEL R149, R149, -INF , P2 ;  /* 0xff80000095957808 */ /* 0x000fe40001000000 */
[----:B------:R-:W-:Y:S01]  /*2b40*/  FSEL R151, R151, -INF , P1 ;  /* 0xff80000097977808 */ /* 0x000fe20000800000 */
[----:B------:R-:W4:Y:S01]  /*2b50*/  MUFU.EX2 R14, R14 ;  /* 0x0000000e000e7308 */ /* 0x000f220000000800 */
[----:B------:R-:W-:Y:S02]  /*2b60*/  FSEL R146, R146, -INF , P1 ;  /* 0xff80000092927808 */ /* 0x000fe40000800000 */
[----:B------:R-:W-:Y:S02]  /*2b70*/  FSEL R143, R143, -INF , P1 ;  /* 0xff8000008f8f7808 */ /* 0x000fe40000800000 */
[----:B------:R-:W-:-:S03]  /*2b80*/  FSEL R147, R147, -INF , P1 ;  /* 0xff80000093937808 */ /* 0x000fc60000800000 */
[----:B------:R-:W-:Y:S01]  /*2b90*/  MUFU.EX2 R17, R17 ;  /* 0x0000001100117308 */ /* 0x000fe20000000800 */
[--C-:B--2---:R-:W-:Y:S01]  /*2ba0*/  FFMA.FTZ R110, R110, UR36, -R109.reuse ;  /* 0x000000246e6e7c23 */ /* 0x104fe2000801086d */
[----:B------:R-:W-:Y:S02]  /*2bb0*/  FFMA.FTZ R109, R126, UR36, -R109 ;  /* 0x000000247e6d7c23 */ /* 0x000fe4000801086d */
[----:B------:R-:W2:Y:S01]  /*2bc0*/  SHFL.IDX PT, R126, R216, R232, 0x1f ;  /* 0x00001fe8d87e7589 */ /* 0x000ea200000e0000 */
[--C-:B-1----:R-:W-:Y:S01]  /*2bd0*/  FFMA.FTZ R132, R145, UR36, -R128.reuse ;  /* 0x0000002491847c23 */ /* 0x102fe20008010880 */
[----:B------:R-:W-:Y:S02]  /*2be0*/  FFMA.FTZ R128, R147, UR36, -R128 ;  /* 0x0000002493807c23 */ /* 0x000fe40008010880 */
[----:B------:R-:W1:Y:S01]  /*2bf0*/  SHFL.IDX PT, R216, R216, R228, 0x1f ;  /* 0x00001fe4d8d87589 */ /* 0x000e6200000e0000 */
[----:B------:R-:W-:Y:S01]  /*2c00*/  MUFU.EX2 R116, R116 ;  /* 0x0000007400747308 */ /* 0x000fe20000000800 */
[--C-:B---3--:R-:W-:Y:S01]  /*2c10*/  FFMA.FTZ R134, R134, UR36, -R133.reuse ;  /* 0x0000002486867c23 */ /* 0x108fe20008010885 */
[----:B------:R-:W-:-:S06]  /*2c20*/  FFMA.FTZ R133, R146, UR36, -R133 ;  /* 0x0000002492857c23 */ /* 0x000fcc0008010885 */
[----:B------:R-:W-:Y:S08]  /*2c30*/  MUFU.EX2 R114, R114 ;  /* 0x0000007200727308 */ /* 0x000ff00000000800 */
[----:B------:R-:W-:Y:S01]  /*2c40*/  MUFU.EX2 R109, R109 ;  /* 0x0000006d006d7308 */ /* 0x000fe20000000800 */
[--C-:B--2---:R-:W-:Y:S01]  /*2c50*/  FFMA.FTZ R129, R129, UR36, -R126.reuse ;  /* 0x0000002481817c23 */ /* 0x104fe2000801087e */
[----:B------:R-:W-:Y:S01]  /*2c60*/  FFMA.FTZ R126, R143, UR36, -R126 ;  /* 0x000000248f7e7c23 */ /* 0x000fe2000801087e */
[--C-:B-1----:R-:W-:Y:S01]  /*2c70*/  FFMA.FTZ R119, R149, UR36, -R216.reuse ;  /* 0x0000002495777c23 */ /* 0x102fe200080108d8 */
[----:B------:R-:W-:-:S04]  /*2c80*/  FFMA.FTZ R222, R151, UR36, -R216 ;  /* 0x0000002497de7c23 */ /* 0x000fc800080108d8 */
[----:B------:R-:W-:Y:S08]  /*2c90*/  MUFU.EX2 R112, R112 ;  /* 0x0000007000707308 */ /* 0x000ff00000000800 */
[----:B------:R-:W-:Y:S08]  /*2ca0*/  MUFU.EX2 R113, R113 ;  /* 0x0000007100717308 */ /* 0x000ff00000000800 */
[----:B------:R-:W-:Y:S08]  /*2cb0*/  MUFU.EX2 R117, R117 ;  /* 0x0000007500757308 */ /* 0x000ff00000000800 */
[----:B------:R-:W1:Y:S08]  /*2cc0*/  MUFU.EX2 R22, R22 ;  /* 0x0000001600167308 */ /* 0x000e700000000800 */
[----:B------:R-:W2:Y:S08]  /*2cd0*/  MUFU.EX2 R88, R88 ;  /* 0x0000005800587308 */ /* 0x000eb00000000800 */
[----:B------:R-:W-:Y:S08]  /*2ce0*/  MUFU.EX2 R110, R110 ;  /* 0x0000006e006e7308 */ /* 0x000ff00000000800 */
[----:B------:R-:W-:Y:S08]  /*2cf0*/  MUFU.EX2 R111, R111 ;  /* 0x0000006f006f7308 */ /* 0x000ff00000000800 */
[----:B------:R-:W-:Y:S01]  /*2d00*/  MUFU.EX2 R115, R115 ;  /* 0x0000007300737308 */ /* 0x000fe20000000800 */
[----:B------:R-:W-:-:S02]  /*2d10*/  WARPGROUP.DEPBAR.LE gsb0, 0x0 ;  /* 0x00008000000079c5 */ /* 0x000fc40000010000 */
[----:B------:R-:W-:-:S05]  /*2d20*/  WARPGROUP.ARRIVE ;  /* 0x00000000000079c5 */ /* 0x000fca0000000000 */
[----:B------:R-:W-:Y:S01]  /*2d30*/  MUFU.EX2 R19, R19 ;  /* 0x0000001300137308 */ /* 0x000fe20000000800 */
[----:B------:R-:W-:Y:S01]  /*2d40*/  HGMMA.64x128x16.F32 R24, gdesc[UR4], R24, gsb0 ;  /* 0x01e00000041879f0 */ /* 0x000fe20008000818 */
[----:B------:R-:W-:Y:S02]  /*2d50*/  UIADD3 UR6, UR8, 0x6, URZ ;  /* 0x0000000608067890 */ /* 0x000fe4000fffe03f */
[----:B------:R-:W-:-:S04]  /*2d60*/  UIADD3 UR4, UR9, 0x6, URZ ;  /* 0x0000000609047890 */ /* 0x000fc8000fffe03f */
[----:B------:R-:W3:Y:S01]  /*2d70*/  MUFU.EX2 R105, R105 ;  /* 0x0000006900697308 */ /* 0x000ee20000000800 */
[----:B------:R-:W-:Y:S01]  /*2d80*/  UMOV UR7, 0x40000040 ;  /* 0x4000004000077882 */ /* 0x000fe20000000000 */
[----:B------:R-:W-:-:S06]  /*2d90*/  UMOV UR5, 0x40000040 ;  /* 0x4000004000057882 */ /* 0x000fcc0000000000 */
[----:B------:R-:W5:Y:S08]  /*2da0*/  MUFU.EX2 R106, R106 ;  /* 0x0000006a006a7308 */ /* 0x000f700000000800 */
[----:B------:R-:W-:Y:S08]  /*2db0*/  MUFU.EX2 R107, R107 ;  /* 0x0000006b006b7308 */ /* 0x000ff00000000800 */
[----:B------:R-:W-:Y:S08]  /*2dc0*/  MUFU.EX2 R108, R108 ;  /* 0x0000006c006c7308 */ /* 0x000ff00000000800 */
[----:B------:R-:W5:Y:S08]  /*2dd0*/  MUFU.EX2 R89, R89 ;  /* 0x0000005900597308 */ /* 0x000f700000000800 */
        /* <DEDUP_REMOVED lines=17> */
[----:B------:R-:W-:Y:S01]  /*2ef0*/  UMOV UR7, 0x40000040 ;  /* 0x4000004000077882 */ /* 0x000fe20000000000 */
[----:B------:R-:W-:-:S04]  /*2f00*/  R2UR UR5, R226 ;  /* 0x00000000e20572ca */ /* 0x000fc800000e0000 */
[----:B------:R-:W-:Y:S08]  /*2f10*/  MUFU.EX2 R103, R103 ;  /* 0x0000006700677308 */ /* 0x000ff00000000800 */
[----:B------:R-:W-:Y:S01]  /*2f20*/  MUFU.EX2 R104, R104 ;  /* 0x0000006800687308 */ /* 0x000fe20000000800 */
[----:B------:R-:W-:Y:S01]  /*2f30*/  UMOV UR6, UR4 ;  /* 0x0000000400067c82 */ /* 0x000fe20008000000 */
[----:B------:R-:W-:-:S04]  /*2f40*/  USHF.R.U32.HI UR5, URZ, 0x4, UR5 ;  /* 0x000000043f057899 */ /* 0x000fc80008011605 */
[----:B------:R-:W-:Y:S02]  /*2f50*/  ULOP3.LUT UR9, UR5, 0x3fff, URZ, 0xc0, !UPT ;  /* 0x00003fff05097892 */ /* 0x000fe4000f8ec03f */
[----:B------:R-:W-:Y:S01]  /*2f60*/  MUFU.EX2 R118, R118 ;  /* 0x0000007600767308 */ /* 0x000fe20000000800 */
[----:B------:R-:W-:-:S07]  /*2f70*/  UMOV UR5, 0x40000040 ;  /* 0x4000004000057882 */ /* 0x000fce0000000000 */
        /* <DEDUP_REMOVED lines=9> */
[----:B------:R-:W4:Y:S04]  /*3010*/  LDS R217, [R217+0x400] ;  /* 0x00040000d9d97984 */ /* 0x000f280000000800 */
[----:B------:R-:W-:Y:S04]  /*3020*/  LDS R221, [R221+0x400] ;  /* 0x00040000dddd7984 */ /* 0x000fe80000000800 */
[----:B------:R-:W-:Y:S04]  /*3030*/  LDS R219, [R219+0x400] ;  /* 0x00040000dbdb7984 */ /* 0x000fe80000000800 */
[----:B------:R-:W-:Y:S04]  /*3040*/  LDS R220, [R220+0x400] ;  /* 0x00040000dcdc7984 */ /* 0x000fe80000000800 */
[----:B----4-:R-:W4:Y:S04]  /*3050*/  SHFL.IDX PT, R135, R217, R0, 0x1f ;  /* 0x00001f00d9877589 */ /* 0x010f2800000e0000 */
[----:B------:R-:W1:Y:S04]  /*3060*/  SHFL.IDX PT, R136, R217, R234, 0x1f ;  /* 0x00001fead9887589 */ /* 0x000e6800000e0000 */
[----:B------:R-:W2:Y:S04]  /*3070*/  SHFL.IDX PT, R140, R217, R233, 0x1f ;  /* 0x00001fe9d98c7589 */ /* 0x000ea800000e0000 */
[----:B------:R-:W3:Y:S04]  /*3080*/  SHFL.IDX PT, R142, R217, R230, 0x1f ;  /* 0x00001fe6d98e7589 */ /* 0x000ee800000e0000 */
[----:B------:R-:W5:Y:S04]  /*3090*/  SHFL.IDX PT, R138, R217, R232, 0x1f ;  /* 0x00001fe8d98a7589 */ /* 0x000f6800000e0000 */
[----:B------:R-:W5:Y:S01]  /*30a0*/  SHFL.IDX PT, R139, R217, R231, 0x1f ;  /* 0x00001fe7d98b7589 */ /* 0x000f6200000e0000 */
[--C-:B----4-:R-:W-:Y:S01]  /*30b0*/  FADD.FTZ R24, R24, -R135.reuse ;  /* 0x8000008718187221 */ /* 0x110fe20000010000 */
[----:B------:R-:W-:-:S02]  /*30c0*/  FADD.FTZ R26, R26, -R135 ;  /* 0x800000871a1a7221 */ /* 0x000fc40000010000 */
[----:B------:R-:W4:Y:S01]  /*30d0*/  SHFL.IDX PT, R144, R217, R229, 0x1f ;  /* 0x00001fe5d9907589 */ /* 0x000f2200000e0000 */
        /* <DEDUP_REMOVED lines=8> */
[--C-:B---3--:R-:W-:Y:S01]  /*3160*/  FADD.FTZ R140, R33, -R142.reuse ;  /* 0x8000008e218c7221 */ /* 0x108fe20000010000 */
[----:B------:R-:W-:Y:S01]  /*3170*/  FADD.FTZ R142, R35, -R142 ;  /* 0x8000008e238e7221 */ /* 0x000fe20000010000 */
[----:B------:R-:W3:Y:S01]  /*3180*/  SHFL.IDX PT, R33, R221, R231, 0x1f ;  /* 0x00001fe7dd217589 */ /* 0x000ee200000e0000 */
        /* <DEDUP_REMOVED lines=9> */
[----:B------:R-:W-:Y:S01]  /*3220*/  FMUL.FTZ R141, R15, R141 ;  /* 0x0000008d0f8d7220 */ /* 0x000fe20000410000 */
[----:B------:R-:W-:Y:S01]  /*3230*/  FMUL.FTZ R142, R20, R142 ;  /* 0x0000008e148e7220 */ /* 0x000fe20000410000 */
[----:B------:R-:W5:Y:S01]  /*3240*/  SHFL.IDX PT, R34, R221, R229, 0x1f ;  /* 0x00001fe5dd227589 */ /* 0x000f6200000e0000 */
[--C-:B----4-:R-:W-:Y:S01]  /*3250*/  FADD.FTZ R143, R36, -R144.reuse ;  /* 0x80000090248f7221 */ /* 0x110fe20000010000 */
[----:B------:R-:W-:Y:S01]  /*3260*/  MUFU.EX2 R31, R122 ;  /* 0x0000007a001f7308 */ /* 0x000fe20000000800 */
[----:B------:R-:W-:Y:S01]  /*3270*/  FADD.FTZ R38, R38, -R144 ;  /* 0x8000009026267221 */ /* 0x000fe20000010000 */
[----:B-1----:R-:W1:Y:S01]  /*3280*/  SHFL.IDX PT, R121, R221, R233, 0x1f ;  /* 0x00001fe9dd797589 */ /* 0x002e6200000e0000 */
[--C-:B------:R-:W-:Y:S01]  /*3290*/  FADD.FTZ R37, R37, -R217.reuse ;  /* 0x800000d925257221 */ /* 0x100fe20000010000 */
[----:B------:R-:W-:Y:S01]  /*32a0*/  FADD.FTZ R39, R39, -R217 ;  /* 0x800000d927277221 */ /* 0x000fe20000010000 */
[----:B------:R-:W-:Y:S01]  /*32b0*/  FMUL.FTZ R38, R22, R38 ;  /* 0x0000002616267220 */ /* 0x000fe20000410000 */
[----:B------:R-:W4:Y:S01]  /*32c0*/  SHFL.IDX PT, R150, R219, R232, 0x1f ;  /* 0x00001fe8db967589 */ /* 0x000f2200000e0000 */
[--C-:B--2---:R-:W-:Y:S01]  /*32d0*/  FADD.FTZ R40, R40, -R145.reuse ;  /* 0x8000009128287221 */ /* 0x104fe20000010000 */
[----:B------:R-:W-:Y:S01]  /*32e0*/  FADD.FTZ R42, R42, -R145 ;  /* 0x800000912a2a7221 */ /* 0x000fe20000010000 */
[----:B------:R-:W2:Y:S01]  /*32f0*/  MUFU.EX2 R28, R227 ;  /* 0x000000e3001c7308 */ /* 0x000ea20000000800 */
        /* <DEDUP_REMOVED lines=15> */
[----:B------:R3:W-:Y:S01]  /*33f0*/  MUFU.EX2 R32, R131 ;  /* 0x0000008300207308 */ /* 0x0007e20000000800 */
[--C-:B-1----:R-:W-:Y:S01]  /*3400*/  FADD.FTZ R44, R44, -R121.reuse ;  /* 0x800000792c2c7221 */ /* 0x102fe20000010000 */
[----:B------:R-:W-:Y:S01]  /*3410*/  FADD.FTZ R46, R46, -R121 ;  /* 0x800000792e2e7221 */ /* 0x000fe20000010000 */
[----:B--2---:R-:W1:Y:S01]  /*3420*/  SHFL.IDX PT, R130, R220, R228, 0x1f ;  /* 0x00001fe4dc827589 */ /* 0x004e6200000e0000 */
[----:B------:R-:W-:Y:S01]  /*3430*/  FMUL.FTZ R56, R105, R56 ;  /* 0x0000003869387220 */ /* 0x000fe20000410000 */
[--C-:B----4-:R-:W-:Y:S01]  /*3440*/  FADD.FTZ R61, R61, -R150.reuse ;  /* 0x800000963d3d7221 */ /* 0x110fe20000010000 */
[----:B------:R-:W-:Y:S01]  /*3450*/  FADD.FTZ R63, R63, -R150 ;  /* 0x800000963f3f7221 */ /* 0x000fe20000010000 */
[----:B------:R-:W2:Y:S01]  /*3460*/  SHFL.IDX PT, R121, R219, R230, 0x1f ;  /* 0x00001fe6db797589 */ /* 0x000ea200000e0000 */
[----:B------:R-:W4:Y:S01]  /*3470*/  MUFU.EX2 R34, R127 ;  /* 0x0000007f00227308 */ /* 0x000f220000000800 */
[----:B------:R-:W-:Y:S01]  /*3480*/  FMUL.FTZ R61, R111, R61 ;  /* 0x0000003d6f3d7220 */ /* 0x000fe20000410000 */
[----:B------:R-:W-:Y:S01]  /*3490*/  FMUL.FTZ R63, R112, R63 ;  /* 0x0000003f703f7220 */ /* 0x000fe20000410000 */
[----:B---3--:R-:W3:Y:S01]  /*34a0*/  SHFL.IDX PT, R131, R220, R231, 0x1f ;  /* 0x00001fe7dc837589 */ /* 0x008ee200000e0000 */
[--C-:B------:R-:W-:Y:S01]  /*34b0*/  FADD.FTZ R150, R77, -R146.reuse ;  /* 0x800000924d967221 */ /* 0x100fe20000010000 */
[----:B------:R-:W-:Y:S01]  /*34c0*/  FADD.FTZ R216, R79, -R146 ;  /* 0x800000924fd87221 */ /* 0x000fe20000010000 */
[----:B------:R-:W-:Y:S01]  /*34d0*/  FMUL.FTZ R58, R106, R58 ;  /* 0x0000003a6a3a7220 */ /* 0x000fe20000410000 */
[----:B------:R-:W4:Y:S01]  /*34e0*/  SHFL.IDX PT, R125, R219, R229, 0x1f ;  /* 0x00001fe5db7d7589 */ /* 0x000f2200000e0000 */
[--C-:B-----5:R-:W-:Y:S01]  /*34f0*/  FADD.FTZ R45, R45, -R36.reuse ;  /* 0x800000242d2d7221 */ /* 0x120fe20000010000 */
[----:B------:R-:W-:Y:S01]  /*3500*/  FADD.FTZ R47, R47, -R36 ;  /* 0x800000242f2f7221 */ /* 0x000fe20000010000 */
[----:B------:R-:W-:Y:S01]  /*3510*/  FMUL.FTZ R40, R89, R40 ;  /* 0x0000002859287220 */ /* 0x000fe20000410000 */
[----:B------:R-:W5:Y:S01]  /*3520*/  SHFL.IDX PT, R151, R219, R233, 0x1f ;  /* 0x00001fe9db977589 */ /* 0x000f6200000e0000 */
[----:B------:R-:W5:Y:S01]  /*3530*/  MUFU.EX2 R36, R129 ;  /* 0x0000008100247308 */ /* 0x000f620000000800 */
[--C-:B------:R-:W-:Y:S01]  /*3540*/  FADD.FTZ R49, R49, -R35.reuse ;  /* 0x8000002331317221 */ /* 0x100fe20000010000 */
[----:B------:R-:W-:Y:S01]  /*3550*/  FADD.FTZ R51, R51, -R35 ;  /* 0x8000002333337221 */ /* 0x000fe20000010000 */
[----:B------:R-:W5:Y:S01]  /*3560*/  SHFL.IDX PT, R122, R219, R228, 0x1f ;  /* 0x00001fe4db7a7589 */ /* 0x000f6200000e0000 */
[--C-:B------:R-:W-:Y:S01]  /*3570*/  FADD.FTZ R66, R66, -R147.reuse ;  /* 0x8000009342427221 */ /* 0x100fe20000010000 */
[----:B------:R-:W-:Y:S01]  /*3580*/  FADD.FTZ R64, R64, -R147 ;  /* 0x8000009340407221 */ /* 0x000fe20000010000 */
[----:B------:R-:W-:Y:S01]  /*3590*/  FMUL.FTZ R41, R91, R41 ;  /* 0x000000295b297220 */ /* 0x000fe20000410000 */
[----:B------:R-:W5:Y:S01]  /*35a0*/  SHFL.IDX PT, R217, R219, R234, 0x1f ;  /* 0x00001feadbd97589 */ /* 0x000f6200000e0000 */
[----:B-1----:R-:W-:Y:S01]  /*35b0*/  FADD.FTZ R218, R85, -R130 ;  /* 0x8000008255da7221 */ /* 0x002fe20000010000 */
[----:B------:R-:W-:Y:S01]  /*35c0*/  FMUL.FTZ R85, R12, R136 ;  /* 0x000000880c557220 */ /* 0x000fe20000410000 */
[----:B------:R1:W1:Y:S01]  /*35d0*/  MUFU.EX2 R35, R123 ;  /* 0x0000007b00237308 */ /* 0x0002620000000800 */
[----:B------:R-:W1:Y:S01]  /*35e0*/  SHFL.IDX PT, R149, R220, R233, 0x1f ;  /* 0x00001fe9dc957589 */ /* 0x000e6200000e0000 */
[--C-:B--2---:R-:W-:Y:S01]  /*35f0*/  FADD.FTZ R65, R65, -R121.reuse ;  /* 0x8000007941417221 */ /* 0x104fe20000010000 */
[----:B------:R-:W-:Y:S01]  /*3600*/  FADD.FTZ R121, R67, -R121 ;  /* 0x8000007943797221 */ /* 0x000fe20000010000 */
[----:B------:R-:W-:Y:S01]  /*3610*/  F2FP.F16.F32.PACK_AB R85, R85, R26 ;  /* 0x0000001a5555723e */ /* 0x000fe200000000ff */
[----:B------:R-:W2:Y:S01]  /*3620*/  SHFL.IDX PT, R148, R220, R229, 0x1f ;  /* 0x00001fe5dc947589 */ /* 0x000ea200000e0000 */
[--C-:B---3--:R-:W-:Y:S01]  /*3630*/  FADD.FTZ R146, R80, -R131.reuse ;  /* 0x8000008350927221 */ /* 0x108fe20000010000 */
[----:B------:R-:W-:Y:S01]  /*3640*/  FADD.FTZ R131, R82, -R131 ;  /* 0x8000008352837221 */ /* 0x000fe20000010000 */
[----:B------:R-:W-:Y:S01]  /*3650*/  FMUL.FTZ R82, R21, R143 ;  /* 0x0000008f15527220 */ /* 0x000fe20000410000 */
[----:B------:R-:W3:Y:S01]  /*3660*/  SHFL.IDX PT, R221, R221, R228, 0x1f ;  /* 0x00001fe4dddd7589 */ /* 0x000ee200000e0000 */
[----:B------:R-:W-:Y:S01]  /*3670*/  FMUL.FTZ R26, R17, R27 ;  /* 0x0000001b111a7220 */ /* 0x000fe20000410000 */
[----:B------:R-:W-:Y:S01]  /*3680*/  FMUL.FTZ R80, R16, R138 ;  /* 0x0000008a10507220 */ /* 0x000fe20000410000 */
[----:B------:R-:W-:Y:S01]  /*3690*/  FMUL.FTZ R27, R18, R140 ;  /* 0x0000008c121b7220 */ /* 0x000fe20000410000 */
[----:B------:R-:W3:Y:S01]  /*36a0*/  SHFL.IDX PT, R144, R220, R230, 0x1f ;  /* 0x00001fe6dc907589 */ /* 0x000ee200000e0000 */
[----:B------:R-:W-:Y:S01]  /*36b0*/  F2FP.F16.F32.PACK_AB R82, R37, R82 ;  /* 0x000000522552723e */ /* 0x000fe200000000ff */
[----:B----4-:R-:W-:Y:S01]  /*36c0*/  FADD.FTZ R67, R70, -R125 ;  /* 0x8000007d46437221 */ /* 0x010fe20000010000 */
[----:B------:R-:W4:Y:S01]  /*36d0*/  MUFU.EX2 R37, R222 ;  /* 0x000000de00257308 */ /* 0x000f220000000800 */
[----:B------:R-:W-:Y:S01]  /*36e0*/  SHFL.IDX PT, R145, R220, R234, 0x1f ;  /* 0x00001feadc917589 */ /* 0x000fe200000e0000 */
[----:B-----5:R-:W-:Y:S01]  /*36f0*/  FADD.FTZ R62, R62, -R151 ;  /* 0x800000973e3e7221 */ /* 0x020fe20000010000 */
[----:B-1----:R-:W-:Y:S01]  /*3700*/  FADD.FTZ R123, R68, -R125 ;  /* 0x8000007d447b7221 */ /* 0x002fe20000010000 */
[----:B------:R-:W-:Y:S01]  /*3710*/  FADD.FTZ R70, R69, -R122 ;  /* 0x8000007a45467221 */ /* 0x000fe20000010000 */
[----:B------:R-:W1:Y:S01]  /*3720*/  SHFL.IDX PT, R127, R220, R0, 0x1f ;  /* 0x00001f00dc7f7589 */ /* 0x000e6200000e0000 */
[----:B------:R-:W-:Y:S01]  /*3730*/  FADD.FTZ R130, R87, -R130 ;  /* 0x8000008257827221 */ /* 0x000fe20000010000 */
        /* <DEDUP_REMOVED lines=8> */
[----:B------:R-:W-:Y:S01]  /*37c0*/  FADD.FTZ R60, R60, -R151 ;  /* 0x800000973c3c7221 */ /* 0x000fe20000010000 */
[--C-:B------:R-:W-:Y:S01]  /*37d0*/  FADD.FTZ R57, R57, -R217.reuse ;  /* 0x800000d939397221 */ /* 0x100fe20000010000 */
[----:B------:R-:W-:Y:S01]  /*37e0*/  FADD.FTZ R59, R59, -R217 ;  /* 0x800000d93b3b7221 */ /* 0x000fe20000010000 */
[----:B------:R-:W-:Y:S01]  /*37f0*/  FADD.FTZ R147, R76, -R149 ;  /* 0x800000954c937221 */ /* 0x000fe20000010000 */
[----:B--2---:R-:W-:Y:S01]  /*3800*/  FADD.FTZ R217, R84, -R148 ;  /* 0x8000009454d97221 */ /* 0x004fe20000010000 */
[--C-:B---3--:R-:W-:Y:S01]  /*3810*/  FADD.FTZ R53, R53, -R221.reuse ;  /* 0x800000dd35357221 */ /* 0x108fe20000010000 */
        /* <DEDUP_REMOVED lines=8> */
[----:B------:R-:W-:Y:S01]  /*38a0*/  F2FP.F16.F32.PACK_AB R71, R63, R62 ;  /* 0x0000003e3f47723e */ /* 0x000fe200000000ff */
[----:B-1----:R-:W-:Y:S01]  /*38b0*/  FADD.FTZ R125, R72, -R127 ;  /* 0x8000007f487d7221 */ /* 0x002fe20000010000 */
[----:B------:R-:W-:Y:S01]  /*38c0*/  F2FP.F16.F32.PACK_AB R64, R25, R64 ;  /* 0x000000401940723e */ /* 0x000fe200000000ff */
[----:B------:R-:W-:Y:S01]  /*38d0*/  FADD.FTZ R129, R73, -R145 ;  /* 0x8000009149817221 */ /* 0x000fe20000010000 */
[----:B------:R-:W-:Y:S01]  /*38e0*/  F2FP.F16.F32.PACK_AB R66, R27, R66 ;  /* 0x000000421b42723e */ /* 0x000fe200000000ff */
        /* <DEDUP_REMOVED lines=53> */
[----:B----4-:R-:W-:Y:S01]  /*3c40*/  FMUL.FTZ R130, R37, R130 ;  /* 0x0000008225827220 */ /* 0x010fe20000410000 */
[----:B------:R-:W-:Y:S01]  /*3c50*/  F2FP.F16.F32.PACK_AB R72, R49, R48 ;  /* 0x000000303148723e */ /* 0x000fe200000000ff */
[----:B------:R-:W-:Y:S01]  /*3c60*/  STSM.16.MT88.4 [R38+0x20c00], R84 ;  /* 0x020c005426007844 */ /* 0x000fe20000004200 */
[----:B------:R-:W-:Y:S01]  /*3c70*/  F2FP.F16.F32.PACK_AB R73, R51, R50 ;  /* 0x000000323349723e */ /* 0x000fe200000000ff */
[----:B------:R-:W-:Y:S01]  /*3c80*/  VIADD R227, R226, 0x20c00 ;  /* 0x00020c00e2e37836 */ /* 0x000fe20000000000 */
        /* <DEDUP_REMOVED lines=154> */
.L_x_4176:
        /* <DEDUP_REMOVED lines=68> */
.L_x_4177:
        /* <DEDUP_REMOVED lines=45> */
.L_x_4160:
[----:B------:R-:W-:Y:S05]  /*4d40*/  @P0 BRA `(.L_x_4179) ;  /* 0x0000001000900947 */ /* 0x000fea0003800000 */
[----:B-1----:R-:W2:Y:S01]  /*4d50*/  LDL R25, [R1+0xc] ;  /* 0x00000c0001197983 */ /* 0x002ea20000100800 */
[----:B------:R-:W1:Y:S01]  /*4d60*/  S2UR UR5, SR_CgaCtaId ;  /* 0x00000000000579c3 */ /* 0x000e620000008800 */
[----:B------:R-:W-:Y:S01]  /*4d70*/  UMOV UR4, 0x400 ;  /* 0x0000040000047882 */ /* 0x000fe20000000000 */
[----:B------:R-:W-:Y:S01]  /*4d80*/  F2FP.F16.F32.PACK_AB R184, R185, R184 ;  /* 0x000000b8b9b8723e */ /* 0x000fe200000000ff */
[----:B------:R-:W3:Y:S01]  /*4d90*/  S2R R0, SR_TID.X ;  /* 0x0000000000007919 */ /* 0x000ee20000002100 */
[----:B------:R-:W-:Y:S02]  /*4da0*/  F2FP.F16.F32.PACK_AB R185, R187, R186 ;  /* 0x000000babbb9723e */ /* 0x000fe400000000ff */
[----:B------:R-:W-:Y:S02]  /*4db0*/  F2FP.F16.F32.PACK_AB R192, R193, R192 ;  /* 0x000000c0c1c0723e */ /* 0x000fe400000000ff */
[----:B------:R-:W4:Y:S01]  /*4dc0*/  LDC.64 R8, c[0x0][0x870] ;  /* 0x00021c00ff087b82 */ /* 0x000f220000000a00 */
        /* <DEDUP_REMOVED lines=8> */
[----:B-1----:R-:W-:Y:S01]  /*4e50*/  ULEA UR4, UR5, UR4, 0x18 ;  /* 0x0000000405047291 */ /* 0x002fe2000f8ec03f */
[----:B------:R-:W-:Y:S02]  /*4e60*/  F2FP.F16.F32.PACK_AB R194, R197, R196 ;  /* 0x000000c4c5c2723e */ /* 0x000fe400000000ff */
[----:B------:R-:W-:Y:S01]  /*4e70*/  F2FP.F16.F32.PACK_AB R176, R177, R176 ;  /* 0x000000b0b1b0723e */ /* 0x000fe200000000ff */
[----:B------:R-:W-:Y:S01]  /*4e80*/  BAR.SYNC.DEFER_BLOCKING 0x1, 0x100 ;  /* 0x0044000000007b1d */ /* 0x000fe20000010000 */
[----:B------:R-:W-:Y:S02]  /*4e90*/  F2FP.F16.F32.PACK_AB R195, R199, R198 ;  /* 0x000000c6c7c3723e */ /* 0x000fe400000000ff */
[----:B------:R-:W-:Y:S02]  /*4ea0*/  F2FP.F16.F32.PACK_AB R201, R203, R202 ;  /* 0x000000cacbc9723e */ /* 0x000fe400000000ff */
[----:B------:R-:W-:-:S03]  /*4eb0*/  F2FP.F16.F32.PACK_AB R202, R205, R204 ;  /* 0x000000cccdca723e */ /* 0x000fc600000000ff */
[----:B------:R-:W1:Y:S01]  /*4ec0*/  LDC.64 R22, c[0x0][0x850] ;  /* 0x00021400ff167b82 */ /* 0x000e620000000a00 */
[----:B---3--:R-:W-:Y:S01]  /*4ed0*/  VIADD R11, R0, 0xffffff80 ;  /* 0xffffff80000b7836 */ /* 0x008fe20000000000 */
        /* <DEDUP_REMOVED lines=12> */
[----:B------:R-:W-:Y:S02]  /*4fa0*/  SHF.R.S32.HI R3, RZ, 0x1f, R0 ;  /* 0x0000001fff037819 */ /* 0x000fe40000011400 */
[----:B------:R-:W-:Y:S02]  /*4fb0*/  F2FP.F16.F32.PACK_AB R155, R159, R158 ;  /* 0x0000009e9f9b723e */ /* 0x000fe400000000ff */
[----:B------:R-:W-:Y:S02]  /*4fc0*/  LEA.HI R3, R3, R0, RZ, 0x3 ;  /* 0x0000000003037211 */ /* 0x000fe400078f18ff */
[----:B------:R-:W-:Y:S02]  /*4fd0*/  F2FP.F16.F32.PACK_AB R161, R163, R162 ;  /* 0x000000a2a3a1723e */ /* 0x000fe400000000ff */
[C---:B------:R-:W-:Y:S01]  /*4fe0*/  LOP3.LUT R5, R3.reuse, 0xfffffff8, RZ, 0xc0, !PT ;  /* 0xfffffff803057812 */ /* 0x040fe200078ec0ff */
[----:B------:R-:W-:Y:S01]  /*4ff0*/  IMAD.SHL.U32 R3, R3, 0x40, RZ ;  /* 0x0000004003037824 */ /* 0x000fe200078e00ff */
[----:B------:R-:W-:-:S02]  /*5000*/  F2FP.F16.F32.PACK_AB R162, R165, R164 ;  /* 0x000000a4a5a2723e */ /* 0x000fc400000000ff */
[----:B------:R-:W-:Y:S01]  /*5010*/  F2FP.F16.F32.PACK_AB R163, R167, R166 ;  /* 0x000000a6a7a3723e */ /* 0x000fe200000000ff */
[----:B------:R-:W-:Y:S01]  /*5020*/  IMAD.IADD R5, R0, 0x1, -R5 ;  /* 0x0000000100057824 */ /* 0x000fe200078e0a05 */
[----:B------:R-:W-:Y:S02]  /*5030*/  LOP3.LUT R3, R3, 0x7ffffe00, RZ, 0xc0, !PT ;  /* 0x7ffffe0003037812 */ /* 0x000fe400078ec0ff */
[----:B------:R-:W-:Y:S01]  /*5040*/  F2FP.F16.F32.PACK_AB R169, R171, R170 ;  /* 0x000000aaaba9723e */ /* 0x000fe200000000ff */
[C---:B------:R-:W-:Y:S01]  /*5050*/  IMAD.SHL.U32 R0, R5.reuse, 0x40, RZ ;  /* 0x0000004005007824 */ /* 0x040fe200078e00ff */
[----:B------:R-:W-:Y:S01]  /*5060*/  R2P PR, R5, 0x6 ;  /* 0x0000000605007804 */ /* 0x000fe20000000000 */
[----:B------:R-:W-:Y:S01]  /*5070*/  IMAD.MOV.U32 R5, RZ, RZ, 0x20 ;  /* 0x00000020ff057424 */ /* 0x000fe200078e00ff */
[----:B----4-:R-:W-:Y:S02]  /*5080*/  ISETP.NE.U32.AND P4, PT, R8, RZ, PT ;  /* 0x000000ff0800720c */ /* 0x010fe40003f85070 */
        /* <DEDUP_REMOVED lines=9> */
[----:B------:R-:W-:Y:S01]  /*5120*/  IADD3 R0, R2, R3, R0 ;  /* 0x0000000302007210 */ /* 0x000fe20007ffe000 */
[----:B------:R-:W-:Y:S01]  /*5130*/  IMAD.MOV.U32 R3, RZ, RZ, 0x40 ;  /* 0x00000040ff037424 */ /* 0x000fe200078e00ff */
[----:B------:R-:W-:Y:S02]  /*5140*/  F2FP.F16.F32.PACK_AB R177, R179, R178 ;  /* 0x000000b2b3b1723e */ /* 0x000fe400000000ff */
        /* <DEDUP_REMOVED lines=9> */
[----:B------:R-:W2:Y:S01]  /*51e0*/  LDC.64 R2, c[0x0][0x870] ;  /* 0x00021c00ff027b82 */ /* 0x000ea20000000a00 */
[----:B------:R-:W-:Y:S01]  /*51f0*/  STSM.16.M88.4 [R8], R200 ;  /* 0x000000c808007844 */ /* 0x000fe20000000200 */
[----:B------:R-:W-:-:S03]  /*5200*/  ISETP.NE.AND.EX P4, PT, R9, RZ, PT, P4 ;  /* 0x000000ff0900720c */ /* 0x000fc60003f85340 */
        /* <DEDUP_REMOVED lines=8> */
[----:B------:R-:W4:Y:S01]  /*5290*/  @P4 LDG.E R9, desc[UR38][R4.64] ;  /* 0x0000002604094981 */ /* 0x000f22000c1e1900 */
[----:B------:R-:W-:Y:S01]  /*52a0*/  ULDC UR5, c[0x0][0x808] ;  /* 0x0002020000057ab9 */ /* 0x000fe20000000800 */
[----:B------:R-:W-:Y:S01]  /*52b0*/  LEA.HI R19, R10, R11, RZ, 0x3 ;  /* 0x0000000b0a137211 */ /* 0x000fe200078f18ff */
[----:B---3--:R-:W-:Y:S01]  /*52c0*/  IMAD.U32 R0, RZ, RZ, UR5 ;  /* 0x00000005ff007e24 */ /* 0x008fe2000f8e00ff */
[----:B--2---:R-:W-:-:S04]  /*52d0*/  ISETP.NE.U32.AND P0, PT, R2, RZ, PT ;  /* 0x000000ff0200720c */ /* 0x004fc80003f05070 */
[----:B------:R-:W-:-:S13]  /*52e0*/  ISETP.NE.AND.EX P0, PT, R3, RZ, PT, P0 ;  /* 0x000000ff0300720c */ /* 0x000fda0003f05300 */
[----:B------:R-:W2:Y:S01]  /*52f0*/  @P0 LDC.64 R2, c[0x0][0x878] ;  /* 0x00021e00ff020b82 */ /* 0x000ea20000000a00 */
[----:B----4-:R-:W-:Y:S02]  /*5300*/  LOP3.LUT R6, R19, 0x1ffffff8, RZ, 0xc0, !PT ;  /* 0x1ffffff813067812 */ /* 0x010fe400078ec0ff */
[----:B------:R-:W-:-:S05]  /*5310*/  SHF.R.S32.HI R19, RZ, 0x3, R19 ;  /* 0x00000003ff137819 */ /* 0x000fca0000011413 */
[----:B------:R-:W3:Y:S01]  /*5320*/  S2UR UR5, SR_CTAID.Y ;  /* 0x00000000000579c3 */ /* 0x000ee20000002600 */
[----:B------:R-:W4:Y:S01]  /*5330*/  S2R R27, SR_CTAID.X ;  /* 0x00000000001b7919 */ /* 0x000f220000002500 */
[----:B------:R-:W-:Y:S02]  /*5340*/  IMAD.IADD R6, R11, 0x1, -R6 ;  /* 0x000000010b067824 */ /* 0x000fe400078e0a06 */
[----:B-1----:R-:W-:Y:S02]  /*5350*/  IMAD.SHL.U32 R7, R19, 0x40, RZ ;  /* 0x0000004013077824 */ /* 0x002fe400078e00ff */
[----:B------:R-:W-:-:S03]  /*5360*/  IMAD.SHL.U32 R20, R6, 0x8, RZ ;  /* 0x0000000806147824 */ /* 0x000fc600078e00ff */
[----:B------:R-:W-:Y:S01]  /*5370*/  LOP3.LUT R7, R7, 0x1c0, RZ, 0xc0, !PT ;  /* 0x000001c007077812 */ /* 0x000fe200078ec0ff */
[----:B--2---:R-:W-:-:S05]  /*5380*/  @P0 IMAD.WIDE R2, R25, 0x4, R2 ;  /* 0x0000000419020825 */ /* 0x004fca00078e0202 */
[----:B------:R1:W5:Y:S01]  /*5390*/  @P0 LDG.E R0, desc[UR38][R2.64] ;  /* 0x0000002602000981 */ /* 0x000362000c1e1900 */
[----:B---3--:R-:W-:Y:S01]  /*53a0*/  USHF.R.S32.HI UR6, URZ, 0x1f, UR5 ;  /* 0x0000001f3f067899 */ /* 0x008fe20008011405 */
        /* <DEDUP_REMOVED lines=13> */
.L_x_4180:
        /* <DEDUP_REMOVED lines=37> */
[----:B--2---:R-:W-:Y:S06]  /*56d0*/  @P6 BRA `(.L_x_4182) ;  /* 0x00000000002c6947 */ /* 0x004fec0003800000 */
        /* <DEDUP_REMOVED lines=11> */
.L_x_4182:
[----:B------:R-:W-:Y:S05]  /*5790*/  BSYNC B0 ;  /* 0x0000000000007941 */ /* 0x000fea0003800000 */
.L_x_4181:
[----:B--2---:R2:W1:Y:S01]  /*57a0*/  LDS.128 R16, [R30+0x5000] ;  /* 0x005000001e107984 */ /* 0x0044620000000c00 */
[----:B------:R-:W-:Y:S01]  /*57b0*/  BSSY B0, `(.L_x_4183) ;  /* 0x0000010000007945 */ /* 0x000fe20003800000 */
[----:B------:R-:W-:-:S03]  /*57c0*/  ISETP.GE.OR P6, PT, R20, UR4, P0 ;  /* 0x0000000414007c0c */ /* 0x000fc600087c6670 */
        /* <DEDUP_REMOVED lines=14> */
.L_x_4184:
[----:B------:R-:W-:Y:S05]  /*58b0*/  BSYNC B0 ;  /* 0x0000000000007941 */ /* 0x000fea0003800000 */
.L_x_4183:
[----:B-1----:R1:W1:Y:S01]  /*58c0*/  LDS.128 R16, [R30+0x6000] ;  /* 0x006000001e107984 */ /* 0x0022620000000c00 */
[----:B------:R-:W-:Y:S01]  /*58d0*/  BSSY B0, `(.L_x_4185) ;  /* 0x0000010000007945 */ /* 0x000fe20003800000 */
[----:B------:R-:W-:-:S03]  /*58e0*/  IMAD R32, R34, UR6, RZ ;  /* 0x0000000622207c24 */ /* 0x000fc6000f8e02ff */
        /* <DEDUP_REMOVED lines=14> */
.L_x_4186:
[----:B------:R-:W-:Y:S05]  /*59d0*/  BSYNC B0 ;  /* 0x0000000000007941 */ /* 0x000fea0003800000 */
.L_x_4185:
[----:B-1----:R1:W1:Y:S01]  /*59e0*/  LDS.128 R16, [R30+0x7000] ;  /* 0x007000001e107984 */ /* 0x0022620000000c00 */
[----:B------:R-:W-:Y:S01]  /*59f0*/  BSSY B0, `(.L_x_4187) ;  /* 0x0000011000007945 */ /* 0x000fe20003800000 */
[----:B------:R-:W-:Y:S02]  /*5a00*/  IMAD R31, R35, UR5, R32 ;  /* 0x00000005231f7c24 */ /* 0x000fe4000f8e0220 */
[----:B------:R-:W-:Y:S01]  /*5a10*/  IMAD.WIDE.U32 R24, R34, UR5, R20 ;  /* 0x0000000522187c25 */ /* 0x000fe2000f8e0014 */
[----:B------:R-:W-:Y:S06]  /*5a20*/  @P6 BRA `(.L_x_4188) ;  /* 0x0000000000346947 */ /* 0x000fec0003800000 */
        /* <DEDUP_REMOVED lines=13> */
.L_x_4188:
[----:B------:R-:W-:Y:S05]  /*5b00*/  BSYNC B0 ;  /* 0x0000000000007941 */ /* 0x000fea0003800000 */
.L_x_4187:
        /* <DEDUP_REMOVED lines=24> */
.L_x_4190:
[----:B------:R-:W-:Y:S05]  /*5c90*/  BSYNC B0 ;  /* 0x0000000000007941 */ /* 0x000fea0003800000 */
.L_x_4189:
        /* <DEDUP_REMOVED lines=15> */
.L_x_4192:
[----:B------:R-:W-:Y:S05]  /*5d90*/  BSYNC B0 ;  /* 0x0000000000007941 */ /* 0x000fea0003800000 */
.L_x_4191:
[----:B------:R-:W-:Y:S04]  /*5da0*/  BSSY B0, `(.L_x_4193) ;  /* 0x000000f000007945 */ /* 0x000fe80003800000 */
[----:B------:R-:W-:Y:S05]  /*5db0*/  @P1 BRA `(.L_x_4194) ;  /* 0x0000000000341947 */ /* 0x000fea0003800000 */
[----:B-1-3--:R-:W-:Y:S01]  /*5dc0*/  IADD3 R13, P1, R26, 0x40, RZ ;  /* 0x000000401a0d7810 */ /* 0x00afe20007f3e0ff */
        /* <DEDUP_REMOVED lines=12> */
.L_x_4194:
[----:B------:R-:W-:Y:S05]  /*5e90*/  BSYNC B0 ;  /* 0x0000000000007941 */ /* 0x000fea0003800000 */
.L_x_4193:
[----:B------:R-:W-:Y:S05]  /*5ea0*/  @P0 BRA `(.L_x_4155) ;  /* 0x0000003800d40947 */ /* 0x000fea0003800000 */
[----:B-1--4-:R-:W-:Y:S01]  /*5eb0*/  IADD3 R9, P0, R26, 0x60, RZ ;  /* 0x000000601a097810 */ /* 0x012fe20007f1e0ff */
        /* <DEDUP_REMOVED lines=13> */
.L_x_4179:
        /* <DEDUP_REMOVED lines=40> */
.L_x_4195:
        /* <DEDUP_REMOVED lines=8> */
[----:B------:R-:W-:Y:S01]  /*6290*/  VIADD R13, R13, 0x60 ;  /* 0x000000600d0d7836 */ /* 0x000fe20000000000 */
[----:B------:R-:W-:Y:S01]  /*62a0*/  SEL R19, R18, RZ, !P4 ;  /* 0x000000ff12137207 */ /* 0x000fe20006000000 */
[----:B------:R-:W-:Y:S01]  /*62b0*/  IMAD.WIDE.U32 R4, R16, UR4, R10 ;  /* 0x0000000410047c25 */ /* 0x000fe2000f8e000a */
[----:B------:R-:W-:Y:S01]  /*62c0*/  ISETP.GE.OR P4, PT, R10, UR8, P3 ;  /* 0x000000080a007c0c */ /* 0x000fe20009f86670 */
[----:B------:R-:W-:Y:S01]  /*62d0*/  ULDC.64 UR6, c[0x0][0x828] ;  /* 0x00020a0000067ab9 */ /* 0x000fe20000000a00 */
[-C--:B------:R-:W-:Y:S01]  /*62e0*/  ISETP.GE.AND P2, PT, R7, R0.reuse, PT ;  /* 0x000000000700720c */ /* 0x080fe20003f46270 */
[----:B------:R-:W-:Y:S01]  /*62f0*/  IMAD.IADD R5, R5, 0x1, R17 ;  /* 0x0000000105057824 */ /* 0x000fe200078e0211 */
[-C--:B------:R-:W-:Y:S01]  /*6300*/  ISETP.GE.AND P1, PT, R9, R0.reuse, PT ;  /* 0x000000000900720c */ /* 0x080fe20003f26270 */
[----:B------:R-:W-:Y:S01]  /*6310*/  IMAD R12, R20, UR5, RZ ;  /* 0x00000005140c7c24 */ /* 0x000fe2000f8e02ff */
[----:B------:R-:W-:Y:S01]  /*6320*/  ISETP.GE.AND P0, PT, R13, R0, PT ;  /* 0x000000000d00720c */ /* 0x000fe20003f06270 */
[----:B------:R-:W-:Y:S01]  /*6330*/  IMAD R0, R14, UR6, RZ ;  /* 0x000000060e007c24 */ /* 0x000fe2000f8e02ff */
[----:B------:R-:W-:Y:S01]  /*6340*/  ULDC UR9, c[0x0][0x83c] ;  /* 0x00020f0000097ab9 */ /* 0x000fe20000000800 */
[----:B------:R-:W-:Y:S01]  /*6350*/  IMAD.WIDE.U32 R8, R19, UR6, R4 ;  /* 0x0000000613087c25 */ /* 0x000fe2000f8e0004 */
[----:B------:R-:W-:Y:S01]  /*6360*/  BSSY B0, `(.L_x_4196) ;  /* 0x0000012000007945 */ /* 0x000fe20003800000 */
[----:B------:R-:W-:-:S02]  /*6370*/  ISETP.GE.OR P6, PT, R10, UR8, P2 ;  /* 0x000000080a007c0c */ /* 0x000fc400097c6670 */
[----:B------:R-:W-:Y:S01]  /*6380*/  IMAD R13, R19, UR7, R0 ;  /* 0x00000007130d7c24 */ /* 0x000fe2000f8e0200 */
[----:B------:R-:W-:Y:S01]  /*6390*/  ISETP.GE.OR P5, PT, R10, UR8, P1 ;  /* 0x000000080a007c0c */ /* 0x000fe20008fa6670 */
[----:B------:R-:W-:-:S04]  /*63a0*/  IMAD.WIDE R6, R15, 0x80, R2 ;  /* 0x000000800f067825 */ /* 0x000fc800078e0202 */
        /* <DEDUP_REMOVED lines=13> */
.L_x_4197:
[----:B------:R-:W-:Y:S05]  /*6480*/  BSYNC B0 ;  /* 0x0000000000007941 */ /* 0x000fea0003800000 */
.L_x_4196:
        /* <DEDUP_REMOVED lines=19> */
.L_x_4199:
[----:B------:R-:W-:Y:S05]  /*65c0*/  BSYNC B0 ;  /* 0x0000000000007941 */ /* 0x000fea0003800000 */
.L_x_4198:
        /* <DEDUP_REMOVED lines=15> */
.L_x_4201:
[----:B------:R-:W-:Y:S05]  /*66c0*/  BSYNC B0 ;  /* 0x0000000000007941 */ /* 0x000fea0003800000 */
.L_x_4200:
        /* <DEDUP_REMOVED lines=15> */
.L_x_4203:
[----:B------:R-:W-:Y:S05]  /*67c0*/  BSYNC B0 ;  /* 0x0000000000007941 */ /* 0x000fea0003800000 */
.L_x_4202:
        /* <DEDUP_REMOVED lines=21> */
.L_x_4205:
[----:B------:R-:W-:Y:S05]  /*6920*/  BSYNC B0 ;  /* 0x0000000000007941 */ /* 0x000fea0003800000 */
.L_x_4204:
        /* <DEDUP_REMOVED lines=15> */
.L_x_4207:
[----:B------:R-:W-:Y:S05]  /*6a20*/  BSYNC B0 ;  /* 0x0000000000007941 */ /* 0x000fea0003800000 */
.L_x_4206:
        /* <DEDUP_REMOVED lines=15> */
.L_x_4209:
[----:B------:R-:W-:Y:S05]  /*6b20*/  BSYNC B0 ;  /* 0x0000000000007941 */ /* 0x000fea0003800000 */
.L_x_4208:
        /* <DEDUP_REMOVED lines=15> */
.L_x_4150:
        /* <DEDUP_REMOVED lines=15> */
[----:B------:R-:W-:Y:S02]  /*6d10*/  IMAD.U32 R2, RZ, RZ, UR4 ;  /* 0x00000004ff027e24 */ /* 0x000fe4000f8e00ff */
[----:B------:R-:W-:-:S05]  /*6d20*/  IMAD.U32 R3, RZ, RZ, UR5 ;  /* 0x00000005ff037e24 */ /* 0x000fca000f8e00ff */
[----:B------:R-:W2:Y:S02]  /*6d30*/  LDG.E R2, desc[UR38][R2.64] ;  /* 0x0000002602027981 */ /* 0x000ea4000c1e1900 */
[----:B--2---:R-:W-:Y:S01]  /*6d40*/  R2UR UR5, R2 ;  /* 0x00000000020572ca */ /* 0x004fe200000e0000 */
[----:B------:R-:W-:-:S14]  /*6d50*/  BRA `(.L_x_4212) ;  /* 0x0000000000387947 */ /* 0x000fdc0003800000 */
.L_x_4211:
        /* <DEDUP_REMOVED lines=10> */
[----:B--2---:R-:W-:-:S05]  /*6e00*/  IMAD.IADD R0, R5, 0x1, -R0 ;  /* 0x0000000105007824 */ /* 0x004fca00078e0a00 */
[----:B------:R-:W-:Y:S01]  /*6e10*/  R2UR UR5, R0 ;  /* 0x00000000000572ca */ /* 0x000fe200000e0000 */
[----:B------:R-:W-:-:S14]  /*6e20*/  BRA `(.L_x_4212) ;  /* 0x0000000000047947 */ /* 0x000fdc0003800000 */
.L_x_4213:
[----:B------:R-:W-:-:S05]  /*6e30*/  ULDC UR5, c[0x0][0x8bc] ;  /* 0x00022f0000057ab9 */ /* 0x000fca0000000800 */
.L_x_4212:
        /* <DEDUP_REMOVED lines=23> */
[----:B------:R-:W-:Y:S02]  /*6fb0*/  IMAD.U32 R4, RZ, RZ, UR4 ;  /* 0x00000004ff047e24 */ /* 0x000fe4000f8e00ff */
        /* <DEDUP_REMOVED lines=16> */
.L_x_4214:
        /* <DEDUP_REMOVED lines=35> */
[----:B------:R-:W-:Y:S01]  /*72f0*/  IMAD.IADD R0, R3, 0x1, -R2 ;  /* 0x0000000103007824 */ /* 0x000fe200078e0a02 */
        /* <DEDUP_REMOVED lines=13> */
.L_x_4228:
        /* <DEDUP_REMOVED lines=21> */
.L_x_4217:
[----:B------:R-:W-:Y:S05]  /*7520*/  BSYNC B0 ;  /* 0x0000000000007941 */ /* 0x000fea0003800000 */
.L_x_4216:
        /* <DEDUP_REMOVED lines=13> */
.L_x_4219:
[----:B------:R-:W-:Y:S05]  /*7600*/  BSYNC B0 ;  /* 0x0000000000007941 */ /* 0x000fea0003800000 */
.L_x_4218:
[----:B------:R-:W-:Y:S06]  /*7610*/  BAR.ARV 0xa, 0xa0 ;  /* 0x0282800000007b1d */ /* 0x000fec0000002000 */
[----:B------:R-:W-:Y:S04]  /*7620*/  BSSY B0, `(.L_x_4220) ;  /* 0x0000003000007945 */ /* 0x000fe80003800000 */
[----:B------:R-:W-:Y:S05]  /*7630*/  @!P0 BRA `(.L_x_4221) ;  /* 0x0000000000048947 */ /* 0x000fea0003800000 */
[----:B------:R-:W-:-:S04]  /*7640*/  DEPBAR.LE SB0, 0x0 ;  /* 0x000080000000791a */ /* 0x000fc80000000000 */
.L_x_4221:
[----:B------:R-:W-:Y:S05]  /*7650*/  BSYNC B0 ;  /* 0x0000000000007941 */ /* 0x000fea0003800000 */
.L_x_4220:
        /* <DEDUP_REMOVED lines=13> */
.L_x_4223:
[----:B------:R-:W-:Y:S05]  /*7730*/  BSYNC B0 ;  /* 0x0000000000007941 */ /* 0x000fea0003800000 */
.L_x_4222:
        /* <DEDUP_REMOVED lines=13> */
.L_x_4225:
[----:B------:R-:W-:Y:S05]  /*7810*/  BSYNC B0 ;  /* 0x0000000000007941 */ /* 0x000fea0003800000 */
.L_x_4224:
[----:B------:R-:W-:Y:S01]  /*7820*/  VIADD R0, R0, 0xfffffffe ;  /* 0xfffffffe00007836 */ /* 0x000fe20000000000 */
[----:B------:R-:W-:Y:S06]  /*7830*/  BAR.ARV 0xa, 0xa0 ;  /* 0x0282800000007b1d */ /* 0x000fec0000002000 */
[----:B------:R-:W-:Y:S01]  /*7840*/  BSSY B0, `(.L_x_4226) ;  /* 0x0000004000007945 */ /* 0x000fe20003800000 */
[----:B------:R-:W-:-:S03]  /*7850*/  ISETP.NE.AND P1, PT, R0, RZ, PT ;  /* 0x000000ff0000720c */ /* 0x000fc60003f25270 */
[----:B------:R-:W-:Y:S10]  /*7860*/  @!P0 BRA `(.L_x_4227) ;  /* 0x0000000000048947 */ /* 0x000ff40003800000 */
[----:B------:R-:W-:-:S04]  /*7870*/  DEPBAR.LE SB0, 0x0 ;  /* 0x000080000000791a */ /* 0x000fc80000000000 */
.L_x_4227:
[----:B------:R-:W-:Y:S05]  /*7880*/  BSYNC B0 ;  /* 0x0000000000007941 */ /* 0x000fea0003800000 */
.L_x_4226:
[----:B------:R-:W-:Y:S06]  /*7890*/  BAR.ARV 0xb, 0xa0 ;  /* 0x02c2800000007b1d */ /* 0x000fec0000002000 */
[----:B------:R-:W-:Y:S02]  /*78a0*/  UIADD3 UR5, UR5, 0x2, URZ ;  /* 0x0000000205057890 */ /* 0x000fe4000fffe03f */
[----:B------:R-:W-:Y:S01]  /*78b0*/  UIADD3 UR4, UR4, 0x1, URZ ;  /* 0x0000000104047890 */ /* 0x000fe2000fffe03f */
[----:B------:R-:W-:Y:S11]  /*78c0*/  @P1 BRA `(.L_x_4228) ;  /* 0xfffffff800c01947 */ /* 0x000ff6000383ffff */
[----:B------:R-:W-:-:S12]  /*78d0*/  USHF.L.U32 UR6, UR5, 0xd, URZ ;  /* 0x0000000d05067899 */ /* 0x000fd8000800063f */
.L_x_4215:
        /* <DEDUP_REMOVED lines=19> */
.L_x_4230:
[----:B------:R-:W-:Y:S05]  /*7a10*/  BSYNC B0 ;  /* 0x0000000000007941 */ /* 0x000fea0003800000 */
.L_x_4229:
        /* <DEDUP_REMOVED lines=19> */
.L_x_4232:
[----:B------:R-:W-:Y:S05]  /*7b50*/  BSYNC B0 ;  /* 0x0000000000007941 */ /* 0x000fea0003800000 */
.L_x_4231:
[----:B------:R-:W-:Y:S06]  /*7b60*/  BAR.ARV 0xa, 0xa0 ;  /* 0x0282800000007b1d */ /* 0x000fec0000002000 */
[----:B------:R-:W-:Y:S04]  /*7b70*/  BSSY B0, `(.L_x_4233) ;  /* 0x0000003000007945 */ /* 0x000fe80003800000 */
[----:B------:R-:W-:Y:S05]  /*7b80*/  @!P0 BRA `(.L_x_4234) ;  /* 0x0000000000048947 */ /* 0x000fea0003800000 */
[----:B------:R-:W-:-:S04]  /*7b90*/  DEPBAR.LE SB0, 0x0 ;  /* 0x000080000000791a */ /* 0x000fc80000000000 */
.L_x_4234:
[----:B------:R-:W-:Y:S05]  /*7ba0*/  BSYNC B0 ;  /* 0x0000000000007941 */ /* 0x000fea0003800000 */
.L_x_4233:
[----:B------:R-:W-:Y:S06]  /*7bb0*/  BAR.ARV 0xb, 0xa0 ;  /* 0x02c2800000007b1d */ /* 0x000fec0000002000 */
[----:B------:R-:W-:Y:S05]  /*7bc0*/  BRA `(.L_x_4155) ;  /* 0x0000001c008c7947 */ /* 0x000fea0003800000 */
.L_x_4210:
        /* <DEDUP_REMOVED lines=10> */
.L_x_4235:
        /* <DEDUP_REMOVED lines=10> */
.L_x_4237:
[----:B------:R-:W3:Y:S02]  /*7d10*/  LDC R5, c[0x0][0x8bc] ;  /* 0x00022f00ff057b82 */ /* 0x000ee40000000800 */
.L_x_4236:
[----:B------:R-:W4:Y:S01]  /*7d20*/  S2R R14, SR_CTAID.X ;  /* 0x00000000000e7919 */ /* 0x000f220000002500 */
[----:B------:R-:W-:Y:S02]  /*7d30*/  IMAD.MOV.U32 R0, RZ, RZ, 0x1 ;  /* 0x00000001ff007424 */ /* 0x000fe400078e00ff */
[----:B------:R-:W-:Y:S02]  /*7d40*/  IMAD.MOV.U32 R9, RZ, RZ, RZ ;  /* 0x000000ffff097224 */ /* 0x000fe400078e00ff */
        /* <DEDUP_REMOVED lines=41> */
[----:B--2---:R-:W-:-:S07]  /*7fe0*/  IMAD.IADD R4, R4, 0x1, -R9 ;  /* 0x0000000104047824 */ /* 0x004fce00078e0a09 */
.L_x_4239:
        /* <DEDUP_REMOVED lines=66> */
.L_x_4269:
        /* <DEDUP_REMOVED lines=9> */
.L_x_4242:
        /* <DEDUP_REMOVED lines=20> */
[----:B------:R-:W-:Y:S01]  /*85e0*/  UMOV UR19, UR25 ;  /* 0x0000001900137c82 */ /* 0x000fe20008000000 */
[----:B------:R-:W-:Y:S01]  /*85f0*/  IMAD.MOV.U32 R8, RZ, RZ, R3 ;  /* 0x000000ffff087224 */ /* 0x000fe200078e0003 */
        /* <DEDUP_REMOVED lines=9> */
[----:B------:R-:W-:Y:S01]  /*8690*/  R2UR UR31, R0 ;  /* 0x00000000001f72ca */ /* 0x000fe200000e0000 */
[--C-:B------:R-:W-:Y:S01]  /*86a0*/  IMAD.X R3, RZ, RZ, R8.reuse, P1 ;  /* 0x000000ffff037224 */ /* 0x100fe200008e0608 */
[----:B------:R-:W-:Y:S01]  /*86b0*/  R2UR UR6, R2 ;  /* 0x00000000020672ca */ /* 0x000fe200000e0000 */
[----:B------:R-:W-:Y:S01]  /*86c0*/  IMAD.X R0, RZ, RZ, R8, P2 ;  /* 0x000000ffff007224 */ /* 0x000fe200010e0608 */
[----:B------:R-:W-:Y:S02]  /*86d0*/  ISETP.GE.AND P1, PT, R4, 0x81, PT ;  /* 0x000000810400780c */ /* 0x000fe40003f26270 */
[----:B------:R-:W-:Y:S02]  /*86e0*/  R2UR UR7, R3 ;  /* 0x00000000030772ca */ /* 0x000fe400000e0000 */
[----:B------:R-:W-:Y:S01]  /*86f0*/  R2UR UR41, R0 ;  /* 0x00000000002972ca */ /* 0x000fe200000e0000 */
[----:B------:R-:W-:-:S10]  /*8700*/  IMAD.MOV.U32 R0, RZ, RZ, RZ ;  /* 0x000000ffff007224 */ /* 0x000fd400078e00ff */
        /* <DEDUP_REMOVED lines=24> */
.L_x_4253:
[----:B------:R-:W-:-:S04]  /*8890*/  SHF.L.U32 R21, R10, 0x1f, RZ ;  /* 0x0000001f0a157819 */ /* 0x000fc800000006ff */
[----:B-1----:R-:W1:Y:S02]  /*88a0*/  SYNCS.PHASECHK.TRANS64.TRYWAIT P1, [R12+URZ+0x30c40], R21 ;  /* 0x030c40150c0075a7 */ /* 0x002e64000802017f */
[----:B-12--5:R-:W-:Y:S05]  /*88b0*/  @!P1 BRA `(.L_x_4245) ;  /* 0x0000001000c49947 */ /* 0x026fea0003800000 */
.L_x_4270:
[----:B------:R-:W-:Y:S05]  /*88c0*/  @P0 BRA `(.L_x_4246) ;  /* 0x0000000000140947 */ /* 0x000fea0003800000 */
[----:B------:R-:W-:Y:S01]  /*88d0*/  ISETP.NE.AND P1, PT, R20, RZ, PT ;  /* 0x000000ff1400720c */ /* 0x000fe20003f25270 */
[----:B------:R-:W-:-:S04]  /*88e0*/  IMAD.MOV.U32 R3, RZ, RZ, 0x4200 ;  /* 0x00004200ff037424 */ /* 0x000fc800078e00ff */
[----:B------:R2:W-:Y:S08]  /*88f0*/  SYNCS.ARRIVE.TRANS64 RZ, [R12+URZ+0x30c30], R3 ;  /* 0x030c30030cff79a7 */ /* 0x0005f0000800003f */
[----:B------:R-:W-:Y:S05]  /*8900*/  @!P1 BRA `(.L_x_4246) ;  /* 0x0000000000049947 */ /* 0x000fea0003800000 */
[----:B------:R-:W-:Y:S01]  /*8910*/  BPT.TRAP 0x1 ;  /* 0x000000040000795c */ /* 0x000fe20000300000 */
.L_x_4246:
        /* <DEDUP_REMOVED lines=30> */
.L_x_4271:
[----:B------:R-:W-:Y:S05]  /*8b00*/  @P0 BRA `(.L_x_4248) ;  /* 0x0000000000140947 */ /* 0x000fea0003800000 */
[----:B------:R-:W-:Y:S01]  /*8b10*/  ISETP.NE.AND P1, PT, R20, RZ, PT ;  /* 0x000000ff1400720c */ /* 0x000fe20003f25270 */
[----:B------:R-:W-:-:S04]  /*8b20*/  IMAD.MOV.U32 R2, RZ, RZ, 0x4200 ;  /* 0x00004200ff027424 */ /* 0x000fc800078e00ff */
[----:B------:R3:W-:Y:S08]  /*8b30*/  SYNCS.ARRIVE.TRANS64 RZ, [R12+URZ+0x30c18], R2 ;  /* 0x030c18020cff79a7 */ /* 0x0007f0000800003f */
[----:B------:R-:W-:Y:S05]  /*8b40*/  @!P1 BRA `(.L_x_4248) ;  /* 0x0000000000049947 */ /* 0x000fea0003800000 */
[----:B------:R-:W-:Y:S01]  /*8b50*/  BPT.TRAP 0x1 ;  /* 0x000000040000795c */ /* 0x000fe20000300000 */
.L_x_4248:
[----:B------:R-:W-:Y:S01]  /*8b60*/  VIADD R16, R16, 0x80 ;  /* 0x0000008010107836 */ /* 0x000fe20000000000 */
[----:B------:R-:W-:Y:S01]  /*8b70*/  R2UR UR17, R12 ;  /* 0x000000000c1172ca */ /* 0x000fe200000e0000 */
[----:B------:R-:W-:Y:S01]  /*8b80*/  UMOV UR22, 0x0 ;  /* 0x0000000000167882 */ /* 0x000fe20000000000 */
[----:B---3--:R-:W-:Y:S01]  /*8b90*/  IADD3 R2, P1, R9, 0xf0, RZ ;  /* 0x000000f009027810 */ /* 0x008fe20007f3e0ff */
[C---:B------:R-:W-:Y:S01]  /*8ba0*/  VIADD R13, R16.reuse, UR27 ;  /* 0x0000001b100d7c36 */ /* 0x040fe20008000000 */
[----:B------:R-:W-:Y:S01]  /*8bb0*/  R2UR UR6, R16 ;  /* 0x00000000100672ca */ /* 0x000fe200000e0000 */
[----:B------:R-:W-:Y:S01]  /*8bc0*/  UMOV UR23, 0x14f00000 ;  /* 0x14f0000000177882 */ /* 0x000fe20000000000 */
[----:B------:R-:W-:Y:S01]  /*8bd0*/  R2UR UR14, R2 ;  /* 0x00000000020e72ca */ /* 0x000fe200000e0000 */
[----:B------:R-:W-:Y:S01]  /*8be0*/  IMAD.X R3, RZ, RZ, R8, P1 ;  /* 0x000000ffff037224 */ /* 0x000fe200008e0608 */
[----:B------:R-:W-:Y:S01]  /*8bf0*/  R2UR UR19, R13 ;  /* 0x000000000d1372ca */ /* 0x000fe200000e0000 */
[----:B------:R-:W-:Y:S01]  /*8c00*/  UMOV UR18, URZ ;  /* 0x0000003f00127c82 */ /* 0x000fe20008000000 */
[----:B------:R-:W-:-:S02]  /*8c10*/  UMOV UR10, 0x20 ;  /* 0x00000020000a7882 */ /* 0x000fc40000000000 */
        /* <DEDUP_REMOVED lines=10> */
.L_x_4272:
        /* <DEDUP_REMOVED lines=9> */
.L_x_4250:
        /* <DEDUP_REMOVED lines=24> */
.L_x_4274:
[----:B------:R-:W-:Y:S05]  /*8ed0*/  @P0 BRA `(.L_x_4252) ;  /* 0x0000000000140947 */ /* 0x000fea0003800000 */
[----:B------:R-:W-:Y:S01]  /*8ee0*/  ISETP.NE.AND P1, PT, R20, RZ, PT ;  /* 0x000000ff1400720c */ /* 0x000fe20003f25270 */
[----:B-1----:R-:W-:-:S04]  /*8ef0*/  IMAD.MOV.U32 R5, RZ, RZ, 0x4200 ;  /* 0x00004200ff057424 */ /* 0x002fc800078e00ff */
[----:B------:R2:W-:Y:S08]  /*8f00*/  SYNCS.ARRIVE.TRANS64 RZ, [R12+URZ+0x30c10], R5 ;  /* 0x030c10050cff79a7 */ /* 0x0005f0000800003f */
[----:B------:R-:W-:Y:S05]  /*8f10*/  @!P1 BRA `(.L_x_4252) ;  /* 0x0000000000049947 */ /* 0x000fea0003800000 */
[----:B------:R-:W-:Y:S01]  /*8f20*/  BPT.TRAP 0x1 ;  /* 0x000000040000795c */ /* 0x000fe20000300000 */
.L_x_4252:
        /* <DEDUP_REMOVED lines=23> */
.L_x_4244:
[----:B------:R-:W-:-:S13]  /*90a0*/  ISETP.NE.AND P1, PT, R18, RZ, PT ;  /* 0x000000ff1200720c */ /* 0x000fda0003f25270 */
[----:B------:R-:W-:Y:S05]  /*90b0*/  @!P1 BRA `(.L_x_4243) ;  /* 0x0000000000f89947 */ /* 0x000fea0003800000 */
[----:B------:R-:W-:-:S04]  /*90c0*/  SHF.L.U32 R13, R10, 0x1f, RZ ;  /* 0x0000001f0a0d7819 */ /* 0x000fc800000006ff */
[----:B------:R-:W1:Y:S02]  /*90d0*/  SYNCS.PHASECHK.TRANS64.TRYWAIT P1, [R12+URZ+0x30c40], R13 ;  /* 0x030c400d0c0075a7 */ /* 0x000e64000802017f */
[----:B-1----:R-:W-:Y:S05]  /*90e0*/  @!P1 BRA `(.L_x_4254) ;  /* 0x0000000c000c9947 */ /* 0x002fea0003800000 */
.L_x_4275:
[----:B------:R-:W-:Y:S05]  /*90f0*/  @P0 BRA `(.L_x_4255) ;  /* 0x0000000000140947 */ /* 0x000fea0003800000 */
[----:B------:R-:W-:Y:S01]  /*9100*/  ISETP.NE.AND P1, PT, R20, RZ, PT ;  /* 0x000000ff1400720c */ /* 0x000fe20003f25270 */
[----:B------:R-:W-:-:S04]  /*9110*/  IMAD.MOV.U32 R5, RZ, RZ, 0x4200 ;  /* 0x00004200ff057424 */ /* 0x000fc800078e00ff */
[----:B------:R2:W-:Y:S08]  /*9120*/  SYNCS.ARRIVE.TRANS64 RZ, [R12+URZ+0x30c30], R5 ;  /* 0x030c30050cff79a7 */ /* 0x0005f0000800003f */
[----:B------:R-:W-:Y:S05]  /*9130*/  @!P1 BRA `(.L_x_4255) ;  /* 0x0000000000049947 */ /* 0x000fea0003800000 */
[----:B------:R-:W-:Y:S01]  /*9140*/  BPT.TRAP 0x1 ;  /* 0x000000040000795c */ /* 0x000fe20000300000 */
.L_x_4255:
        /* <DEDUP_REMOVED lines=27> */
.L_x_4276:
[----:B------:R-:W-:Y:S05]  /*9300*/  @P0 BRA `(.L_x_4257) ;  /* 0x0000000000140947 */ /* 0x000fea0003800000 */
[----:B------:R-:W-:Y:S01]  /*9310*/  ISETP.NE.AND P0, PT, R20, RZ, PT ;  /* 0x000000ff1400720c */ /* 0x000fe20003f05270 */
[----:B------:R-:W-:-:S04]  /*9320*/  IMAD.MOV.U32 R5, RZ, RZ, 0x4200 ;  /* 0x00004200ff057424 */ /* 0x000fc800078e00ff */
[----:B------:R3:W-:Y:S08]  /*9330*/  SYNCS.ARRIVE.TRANS64 RZ, [R12+URZ+0x30c18], R5 ;  /* 0x030c18050cff79a7 */ /* 0x0007f0000800003f */
[----:B------:R-:W-:Y:S05]  /*9340*/  @!P0 BRA `(.L_x_4257) ;  /* 0x0000000000048947 */ /* 0x000fea0003800000 */
[----:B------:R-:W-:Y:S01]  /*9350*/  BPT.TRAP 0x1 ;  /* 0x000000040000795c */ /* 0x000fe20000300000 */
.L_x_4257:
        /* <DEDUP_REMOVED lines=20> */
.L_x_4243:
[----:B------:R-:W3:Y:S01]  /*94a0*/  S2R R2, SR_TID.X ;  /* 0x0000000000027919 */ /* 0x000ee20000002100 */
[----:B-12--5:R-:W-:Y:S01]  /*94b0*/  IMAD R13, R0, 0x8, R12 ;  /* 0x00000008000d7824 */ /* 0x026fe200078e020c */
[----:B---3--:R-:W-:Y:S02]  /*94c0*/  LOP3.LUT R3, R2, 0x7f, RZ, 0xc0, !PT ;  /* 0x0000007f02037812 */ /* 0x008fe400078ec0ff */
[----:B------:R-:W-:Y:S02]  /*94d0*/  SHF.L.U32 R2, R10, 0x1f, RZ ;  /* 0x0000001f0a027819 */ /* 0x000fe400000006ff */
[----:B------:R-:W-:Y:S02]  /*94e0*/  ISETP.NE.AND P1, PT, R3, RZ, PT ;  /* 0x000000ff0300720c */ /* 0x000fe40003f25270 */
[----:B------:R-:W1:Y:S02]  /*94f0*/  SYNCS.PHASECHK.TRANS64.TRYWAIT P0, [R13+URZ+0x30c40], R2 ;  /* 0x030c40020d0075a7 */ /* 0x000e64000800017f */
[----:B-1----:R-:W-:Y:S09]  /*9500*/  @!P0 BRA `(.L_x_4258) ;  /* 0x00000008002c8947 */ /* 0x002ff20003800000 */
.L_x_4277:
[----:B------:R-:W-:Y:S05]  /*9510*/  @P1 BRA `(.L_x_4259) ;  /* 0x0000000000181947 */ /* 0x000fea0003800000 */
[----:B------:R-:W2:Y:S01]  /*9520*/  S2R R3, SR_TID.X ;  /* 0x0000000000037919 */ /* 0x000ea20000002100 */
[----:B-1----:R-:W-:-:S04]  /*9530*/  IMAD.MOV.U32 R2, RZ, RZ, 0x4200 ;  /* 0x00004200ff027424 */ /* 0x002fc800078e00ff */
[----:B------:R3:W-:Y:S01]  /*9540*/  SYNCS.ARRIVE.TRANS64 RZ, [R13+URZ+0x30c30], R2 ;  /* 0x030c30020dff79a7 */ /* 0x0007e2000800003f */
[----:B--2---:R-:W-:-:S13]  /*9550*/  LOP3.LUT P0, RZ, R3, 0x1f, RZ, 0xc0, !PT ;  /* 0x0000001f03ff7812 */ /* 0x004fda000780c0ff */
[----:B---3--:R-:W-:Y:S05]  /*9560*/  @!P0 BRA `(.L_x_4259) ;  /* 0x0000000000048947 */ /* 0x008fea0003800000 */
[----:B------:R-:W-:Y:S01]  /*9570*/  BPT.TRAP 0x1 ;  /* 0x000000040000795c */ /* 0x000fe20000300000 */
.L_x_4259:
[----:B-1----:R-:W1:Y:S01]  /*9580*/  LDC.64 R2, c[0x0][0x728] ;  /* 0x0001ca00ff027b82 */ /* 0x002e620000000a00 */
[C---:B------:R-:W-:Y:S01]  /*9590*/  IADD3 R6, P0, R5.reuse, R6, RZ ;  /* 0x0000000605067210 */ /* 0x040fe20007f1e0ff */
[C-C-:B------:R-:W-:Y:S01]  /*95a0*/  IMAD R4, R0.reuse, 0x4000, R12.reuse ;  /* 0x0000400000047824 */ /* 0x140fe200078e020c */
[C---:B------:R-:W-:Y:S01]  /*95b0*/  R2UR UR19, R5.reuse ;  /* 0x00000000051372ca */ /* 0x040fe200000e0000 */
[----:B------:R-:W-:Y:S01]  /*95c0*/  IMAD R12, R0, 0x200, R12 ;  /* 0x00000200000c7824 */ /* 0x000fe200078e020c */
[----:B------:R-:W-:Y:S01]  /*95d0*/  LEA.HI.X.SX32 R11, R5, R11, 0x1, P0 ;  /* 0x0000000b050b7211 */ /* 0x000fe200000f0eff */
[----:B------:R-:W-:Y:S01]  /*95e0*/  UMOV UR8, 0x0 ;  /* 0x0000000000087882 */ /* 0x000fe20000000000 */
[----:B------:R-:W-:Y:S01]  /*95f0*/  R2UR UR17, R13 ;  /* 0x000000000d1172ca */ /* 0x000fe200000e0000 */
[----:B------:R-:W-:Y:S01]  /*9600*/  UMOV UR9, 0x14f00000 ;  /* 0x14f0000000097882 */ /* 0x000fe20000000000 */
[----:B------:R-:W-:Y:S01]  /*9610*/  R2UR UR16, R4 ;  /* 0x00000000041072ca */ /* 0x000fe200000e0000 */
[----:B------:R-:W-:Y:S01]  /*9620*/  UMOV UR18, URZ ;  /* 0x0000003f00127c82 */ /* 0x000fe20008000000 */
[----:B------:R-:W-:-:S05]  /*9630*/  R2UR UR10, R12 ;  /* 0x000000000c0a72ca */ /* 0x000fca00000e0000 */
[----:B------:R-:W-:-:S04]  /*9640*/  UIADD3 UR19, UR19, UR27, URZ ;  /* 0x0000001b13137290 */ /* 0x000fc8000fffe03f */
[----:B------:R-:W-:Y:S02]  /*9650*/  UIADD3 UR17, UR17, 0x30c30, URZ ;  /* 0x00030c3011117890 */ /* 0x000fe4000fffe03f */
[----:B------:R-:W-:Y:S01]  /*9660*/  UIADD3 UR16, UR16, 0x18000, URZ ;  /* 0x0001800010107890 */ /* 0x000fe2000fffe03f */
[----:B-1----:R-:W-:Y:S01]  /*9670*/  LEA R2, P0, R6, R2, 0x2 ;  /* 0x0000000206027211 */ /* 0x002fe200078010ff */
[----:B------:R-:W-:-:S03]  /*9680*/  UIADD3 UR14, UR10, 0x20400, URZ ;  /* 0x000204000a0e7890 */ /* 0x000fc6000fffe03f */
[----:B------:R-:W-:Y:S01]  /*9690*/  UMOV UR15, UR17 ;  /* 0x00000011000f7c82 */ /* 0x000fe20008000000 */
[----:B------:R-:W-:Y:S01]  /*96a0*/  LEA.HI.X R3, R6, R3, R11, 0x2, P0 ;  /* 0x0000000306037211 */ /* 0x000fe200000f140b */
[----:B------:R-:W-:Y:S01]  /*96b0*/  UMOV UR10, 0x20 ;  /* 0x00000020000a7882 */ /* 0x000fe20000000000 */
[----:B------:R-:W-:Y:S02]  /*96c0*/  IADD3 R9, P0, R9, 0x1f0, RZ ;  /* 0x000001f009097810 */ /* 0x000fe40007f1e0ff */
[----:B------:R-:W-:Y:S02]  /*96d0*/  R2UR UR22, R2 ;  /* 0x00000000021672ca */ /* 0x000fe400000e0000 */
        /* <DEDUP_REMOVED lines=12> */
.L_x_4240:
[----:B------:R-:W-:Y:S05]  /*97a0*/  BSYNC B0 ;  /* 0x0000000000007941 */ /* 0x000fea0003800000 */
.L_x_4238:
[----:B------:R-:W-:-:S03]  /*97b0*/  UMOV UR6, 0xffffffff ;  /* 0xffffffff00067882 */ /* 0x000fc60000000000 */
[----:B------:R-:W-:Y:S05]  /*97c0*/  BRA.DIV UR6, `(.L_x_4260) ;  /* 0x0000000606907947 */ /* 0x000fea000b800000 */
[----:B------:R-:W-:-:S13]  /*97d0*/  ELECT P6, URZ, PT ;  /* 0x00000000003f782f */ /* 0x000fda00038c0000 */
.L_x_4280:
[----:B------:R-:W-:Y:S05]  /*97e0*/  @!P6 BRA `(.L_x_4155) ;  /* 0x000000000084e947 */ /* 0x000fea0003800000 */
[----:B------:R-:W3:Y:S02]  /*97f0*/  LDL.LU R2, [R1+0x10] ;  /* 0x0000100001027983 */ /* 0x000ee40000300800 */
[----:B---3--:R-:W-:-:S04]  /*9800*/  LOP3.LUT R2, R2, 0x2, RZ, 0xfc, !PT ;  /* 0x0000000202027812 */ /* 0x008fc800078efcff */
[----:B------:R-:W-:-:S13]  /*9810*/  ISETP.NE.AND P2, PT, R2, 0x3, PT ;  /* 0x000000030200780c */ /* 0x000fda0003f45270 */
[----:B------:R-:W-:Y:S05]  /*9820*/  @!P2 BRA `(.L_x_4261) ;  /* 0x000000000004a947 */ /* 0x000fea0003800000 */
[----:B--2---:R-:W-:Y:S01]  /*9830*/  BPT.TRAP 0x1 ;  /* 0x000000040000795c */ /* 0x004fe20000300000 */
.L_x_4261:
        /* <DEDUP_REMOVED lines=15> */
.L_x_4281:
[----:B------:R-:W3:Y:S02]  /*9930*/  SYNCS.PHASECHK.TRANS64.TRYWAIT P0, [R11+URZ], R2 ;  /* 0x000000020b0075a7 */ /* 0x000ee4000800017f */
[----:B---3--:R-:W-:Y:S05]  /*9940*/  @!P0 BRA `(.L_x_4263) ;  /* 0x0000000400648947 */ /* 0x008fea0003800000 */
.L_x_4282:
[----:B------:R-:W-:Y:S05]  /*9950*/  @!P2 BRA `(.L_x_4264) ;  /* 0x000000000004a947 */ /* 0x000fea0003800000 */
[----:B--2---:R-:W-:Y:S01]  /*9960*/  BPT.TRAP 0x1 ;  /* 0x000000040000795c */ /* 0x004fe20000300000 */
.L_x_4264:
[----:B------:R-:W-:-:S04]  /*9970*/  VIADD R0, R6, 0x30c40 ;  /* 0x00030c4006007836 */ /* 0x000fc80000000000 */
[----:B------:R-:W-:-:S04]  /*9980*/  IMAD R9, R9, 0x8, R0 ;  /* 0x0000000809097824 */ /* 0x000fc800078e0200 */
[----:B------:R-:W4:Y:S02]  /*9990*/  SYNCS.PHASECHK.TRANS64.TRYWAIT P0, [R9+URZ], R4 ;  /* 0x00000004090075a7 */ /* 0x000f24000800017f */
[----:B----4-:R-:W-:Y:S05]  /*99a0*/  @!P0 BRA `(.L_x_4265) ;  /* 0x0000000400608947 */ /* 0x010fea0003800000 */
.L_x_4283:
[----:B------:R-:W-:-:S07]  /*99b0*/  IMAD R3, R3, 0x8, R0 ;  /* 0x0000000803037824 */ /* 0x000fce00078e0200 */
.L_x_4266:
[----:B------:R1:W1:Y:S02]  /*99c0*/  SYNCS.PHASECHK.TRANS64.TRYWAIT P0, [R3+URZ], R2 ;  /* 0x00000002030075a7 */ /* 0x000264000800017f */
[----:B-1----:R-:W-:Y:S05]  /*99d0*/  @!P0 NANOSLEEP.SYNCS 0x989680 ;  /* 0x009896800000895d */ /* 0x002fea0003900000 */
[----:B------:R-:W1:Y:S02]  /*99e0*/  @!P0 SYNCS.PHASECHK.TRANS64 P0, [R3+URZ], R2 ;  /* 0x00000002030085a7 */ /* 0x000e64000800007f */
[----:B-1----:R-:W-:Y:S05]  /*99f0*/  @!P0 BRA `(.L_x_4266) ;  /* 0xfffffffc00f08947 */ /* 0x002fea000383ffff */
.L_x_4155:
[----:B--2---:R-:W-:Y:S05]  /*9a00*/  BSYNC B6 ;  /* 0x0000000000067941 */ /* 0x004fea0003800000 */
.L_x_4149:
[----:B------:R-:W-:Y:S05]  /*9a10*/  EXIT ;  /* 0x000000000000794d */ /* 0x000fea0003800000 */
.L_x_4165:
[----:B------:R-:W-:Y:S02]  /*9a20*/  IMAD.MOV.U32 R12, RZ, RZ, RZ ;  /* 0x000000ffff0c7224 */ /* 0x000fe400078e00ff */
[----:B------:R-:W-:Y:S02]  /*9a30*/  IMAD.MOV.U32 R11, RZ, RZ, 0x1f ;  /* 0x0000001fff0b7424 */ /* 0x000fe400078e00ff */
[----:B------:R-:W-:-:S07]  /*9a40*/  IMAD.MOV.U32 R15, RZ, RZ, -0x1 ;  /* 0xffffffffff0f7424 */ /* 0x000fce00078e00ff */
[----:B------:R-:W-:Y:S05]  /*9a50*/  WARPSYNC.COLLECTIVE R15, `(.L_x_4267) ;  /* 0x000000000f087348 */ /* 0x000fea0003c00000 */
[----:B------:R1:W2:Y:S02]  /*9a60*/  SHFL.IDX P6, R14, R13, R12, R11 ;  /* 0x0000000c0d0e7389 */ /* 0x0002a400000c000b */
[----:B-12---:R-:W-:Y:S01]  /*9a70*/  ENDCOLLECTIVE ;  /* 0x000000000000791b */ /* 0x006fe20003800000 */
.L_x_4267:
[----:B------:R-:W-:Y:S05]  /*9a80*/  BRA `(.L_x_4268) ;  /* 0xffffff7400b87947 */ /* 0x000fea000383ffff */
.L_x_4167:
[----:B--2---:R2:W3:Y:S02]  /*9a90*/  SYNCS.PHASECHK.TRANS64.TRYWAIT P0, [R226+URZ+0x30c00], R15 ;  /* 0x030c000fe20075a7 */ /* 0x0044e4000800017f */
[----:B---3--:R-:W-:Y:S05]  /*9aa0*/  @!P0 NANOSLEEP.SYNCS 0x989680 ;  /* 0x009896800000895d */ /* 0x008fea0003900000 */
[----:B------:R-:W3:Y:S02]  /*9ab0*/  @!P0 SYNCS.PHASECHK.TRANS64 P0, [R226+URZ+0x30c00], R15 ;  /* 0x030c000fe20085a7 */ /* 0x000ee4000800007f */
[----:B---3--:R-:W-:Y:S05]  /*9ac0*/  @!P0 BRA `(.L_x_4167) ;  /* 0xfffffffc00f08947 */ /* 0x008fea000383ffff */
[----:B------:R-:W-:Y:S05]  /*9ad0*/  BRA `(.L_x_4166) ;  /* 0xffffff78001c7947 */ /* 0x000fea000383ffff */
.L_x_4171:
[----:B--2---:R2:W3:Y:S02]  /*9ae0*/  SYNCS.PHASECHK.TRANS64.TRYWAIT P1, [R9+URZ+0x30c10], R12 ;  /* 0x030c100c090075a7 */ /* 0x0044e4000802017f */
[----:B---3--:R-:W-:Y:S05]  /*9af0*/  @!P1 NANOSLEEP.SYNCS 0x989680 ;  /* 0x009896800000995d */ /* 0x008fea0003900000 */
[----:B------:R-:W3:Y:S02]  /*9b00*/  @!P1 SYNCS.PHASECHK.TRANS64 P1, [R9+URZ+0x30c10], R12 ;  /* 0x030c100c090095a7 */ /* 0x000ee4000802007f */
[----:B---3--:R-:W-:Y:S05]  /*9b10*/  @!P1 BRA `(.L_x_4171) ;  /* 0xfffffffc00f09947 */ /* 0x008fea000383ffff */
[----:B------:R-:W-:Y:S05]  /*9b20*/  BRA `(.L_x_4170) ;  /* 0xffffff7c00f07947 */ /* 0x000fea000383ffff */
.L_x_4175:
[----:B------:R1:W1:Y:S02]  /*9b30*/  SYNCS.PHASECHK.TRANS64.TRYWAIT P1, [R9+URZ+0x30c30], R12 ;  /* 0x030c300c090075a7 */ /* 0x000264000802017f */
[----:B-1----:R-:W-:Y:S05]  /*9b40*/  @!P1 NANOSLEEP.SYNCS 0x989680 ;  /* 0x009896800000995d */ /* 0x002fea0003900000 */
[----:B------:R-:W1:Y:S02]  /*9b50*/  @!P1 SYNCS.PHASECHK.TRANS64 P1, [R9+URZ+0x30c30], R12 ;  /* 0x030c300c090095a7 */ /* 0x000e64000802007f */
[----:B-1----:R-:W-:Y:S05]  /*9b60*/  @!P1 BRA `(.L_x_4175) ;  /* 0xfffffffc00f09947 */ /* 0x002fea000383ffff */
[----:B------:R-:W-:Y:S05]  /*9b70*/  BRA `(.L_x_4174) ;  /* 0xffffff8400007947 */ /* 0x000fea000383ffff */
.L_x_4241:
[----:B-1----:R1:W2:Y:S02]  /*9b80*/  SYNCS.PHASECHK.TRANS64.TRYWAIT P1, [R12+URZ+0x30c20], R3 ;  /* 0x030c20030c0075a7 */ /* 0x0022a4000802017f */
[----:B--2---:R-:W-:Y:S05]  /*9b90*/  @!P1 NANOSLEEP.SYNCS 0x989680 ;  /* 0x009896800000995d */ /* 0x004fea0003900000 */
[----:B------:R-:W2:Y:S02]  /*9ba0*/  @!P1 SYNCS.PHASECHK.TRANS64 P1, [R12+URZ+0x30c20], R3 ;  /* 0x030c20030c0095a7 */ /* 0x000ea4000802007f */
[----:B--2---:R-:W-:Y:S05]  /*9bb0*/  @!P1 BRA `(.L_x_4241) ;  /* 0xfffffffc00f09947 */ /* 0x004fea000383ffff */
[----:B------:R-:W-:Y:S05]  /*9bc0*/  BRA `(.L_x_4269) ;  /* 0xffffffe800107947 */ /* 0x000fea000383ffff */
.L_x_4245:
[----:B-1----:R1:W2:Y:S02]  /*9bd0*/  SYNCS.PHASECHK.TRANS64.TRYWAIT P1, [R12+URZ+0x30c40], R21 ;  /* 0x030c40150c0075a7 */ /* 0x0022a4000802017f */
[----:B--2---:R-:W-:Y:S05]  /*9be0*/  @!P1 NANOSLEEP.SYNCS 0x989680 ;  /* 0x009896800000995d */ /* 0x004fea0003900000 */
[----:B------:R-:W2:Y:S02]  /*9bf0*/  @!P1 SYNCS.PHASECHK.TRANS64 P1, [R12+URZ+0x30c40], R21 ;  /* 0x030c40150c0095a7 */ /* 0x000ea4000802007f */
[----:B--2---:R-:W-:Y:S05]  /*9c00*/  @!P1 BRA `(.L_x_4245) ;  /* 0xfffffffc00f09947 */ /* 0x004fea000383ffff */
[----:B------:R-:W-:Y:S05]  /*9c10*/  BRA `(.L_x_4270) ;  /* 0xffffffec00287947 */ /* 0x000fea000383ffff */
.L_x_4247:
[----:B--2---:R2:W3:Y:S02]  /*9c20*/  SYNCS.PHASECHK.TRANS64.TRYWAIT P1, [R12+URZ+0x30c28], R21 ;  /* 0x030c28150c0075a7 */ /* 0x0044e4000802017f */
[----:B---3--:R-:W-:Y:S05]  /*9c30*/  @!P1 NANOSLEEP.SYNCS 0x989680 ;  /* 0x009896800000995d */ /* 0x008fea0003900000 */
[----:B------:R-:W3:Y:S02]  /*9c40*/  @!P1 SYNCS.PHASECHK.TRANS64 P1, [R12+URZ+0x30c28], R21 ;  /* 0x030c28150c0095a7 */ /* 0x000ee4000802007f */
[----:B---3--:R-:W-:Y:S05]  /*9c50*/  @!P1 BRA `(.L_x_4247) ;  /* 0xfffffffc00f09947 */ /* 0x008fea000383ffff */
[----:B------:R-:W-:Y:S05]  /*9c60*/  BRA `(.L_x_4271) ;  /* 0xffffffec00a47947 */ /* 0x000fea000383ffff */
.L_x_4249:
[----:B---3--:R3:W4:Y:S02]  /*9c70*/  SYNCS.PHASECHK.TRANS64.TRYWAIT P1, [R12+URZ+0x30c48], R21 ;  /* 0x030c48150c0075a7 */ /* 0x008724000802017f */
[----:B----4-:R-:W-:Y:S05]  /*9c80*/  @!P1 NANOSLEEP.SYNCS 0x989680 ;  /* 0x009896800000995d */ /* 0x010fea0003900000 */
[----:B------:R-:W4:Y:S02]  /*9c90*/  @!P1 SYNCS.PHASECHK.TRANS64 P1, [R12+URZ+0x30c48], R21 ;  /* 0x030c48150c0095a7 */ /* 0x000f24000802007f */
[----:B----4-:R-:W-:Y:S05]  /*9ca0*/  @!P1 BRA `(.L_x_4249) ;  /* 0xfffffffc00f09947 */ /* 0x010fea000383ffff */
[----:B------:R-:W-:Y:S05]  /*9cb0*/  BRA `(.L_x_4272) ;  /* 0xfffffff000007947 */ /* 0x000fea000383ffff */
.L_x_4251:
[----:B------:R-:W-:-:S07]  /*9cc0*/  SHF.L.U32 R5, R10, 0x1f, RZ ;  /* 0x0000001f0a057819 */ /* 0x000fce00000006ff */
.L_x_4273:
[----:B-1----:R1:W2:Y:S02]  /*9cd0*/  SYNCS.PHASECHK.TRANS64.TRYWAIT P1, [R12+URZ+0x30c20], R5 ;  /* 0x030c20050c0075a7 */ /* 0x0022a4000802017f */
[----:B--2---:R-:W-:Y:S05]  /*9ce0*/  @!P1 NANOSLEEP.SYNCS 0x989680 ;  /* 0x009896800000995d */ /* 0x004fea0003900000 */
[----:B------:R-:W2:Y:S02]  /*9cf0*/  @!P1 SYNCS.PHASECHK.TRANS64 P1, [R12+URZ+0x30c20], R5 ;  /* 0x030c20050c0095a7 */ /* 0x000ea4000802007f */
[----:B--2---:R-:W-:Y:S05]  /*9d00*/  @!P1 BRA `(.L_x_4273) ;  /* 0xfffffffc00f09947 */ /* 0x004fea000383ffff */
[----:B------:R-:W-:Y:S05]  /*9d10*/  BRA `(.L_x_4274) ;  /* 0xfffffff0006c7947 */ /* 0x000fea000383ffff */
.L_x_4254:
[----:B-1----:R1:W2:Y:S02]  /*9d20*/  SYNCS.PHASECHK.TRANS64.TRYWAIT P1, [R12+URZ+0x30c40], R13 ;  /* 0x030c400d0c0075a7 */ /* 0x0022a4000802017f */
[----:B--2---:R-:W-:Y:S05]  /*9d30*/  @!P1 NANOSLEEP.SYNCS 0x989680 ;  /* 0x009896800000995d */ /* 0x004fea0003900000 */
[----:B------:R-:W2:Y:S02]  /*9d40*/  @!P1 SYNCS.PHASECHK.TRANS64 P1, [R12+URZ+0x30c40], R13 ;  /* 0x030c400d0c0095a7 */ /* 0x000ea4000802007f */
[----:B--2---:R-:W-:Y:S05]  /*9d50*/  @!P1 BRA `(.L_x_4254) ;  /* 0xfffffffc00f09947 */ /* 0x004fea000383ffff */
[----:B------:R-:W-:Y:S05]  /*9d60*/  BRA `(.L_x_4275) ;  /* 0xfffffff000e07947 */ /* 0x000fea000383ffff */
.L_x_4256:
[----:B--2---:R2:W3:Y:S02]  /*9d70*/  SYNCS.PHASECHK.TRANS64.TRYWAIT P1, [R12+URZ+0x30c28], R13 ;  /* 0x030c280d0c0075a7 */ /* 0x0044e4000802017f */
[----:B---3--:R-:W-:Y:S05]  /*9d80*/  @!P1 NANOSLEEP.SYNCS 0x989680 ;  /* 0x009896800000995d */ /* 0x008fea0003900000 */
[----:B------:R-:W3:Y:S02]  /*9d90*/  @!P1 SYNCS.PHASECHK.TRANS64 P1, [R12+URZ+0x30c28], R13 ;  /* 0x030c280d0c0095a7 */ /* 0x000ee4000802007f */
[----:B---3--:R-:W-:Y:S05]  /*9da0*/  @!P1 BRA `(.L_x_4256) ;  /* 0xfffffffc00f09947 */ /* 0x008fea000383ffff */
[----:B------:R-:W-:Y:S05]  /*9db0*/  BRA `(.L_x_4276) ;  /* 0xfffffff400507947 */ /* 0x000fea000383ffff */
.L_x_4258:
[----:B-1----:R1:W2:Y:S02]  /*9dc0*/  SYNCS.PHASECHK.TRANS64.TRYWAIT P0, [R13+URZ+0x30c40], R2 ;  /* 0x030c40020d0075a7 */ /* 0x0022a4000800017f */
[----:B--2---:R-:W-:Y:S05]  /*9dd0*/  @!P0 NANOSLEEP.SYNCS 0x989680 ;  /* 0x009896800000895d */ /* 0x004fea0003900000 */
[----:B------:R-:W2:Y:S02]  /*9de0*/  @!P0 SYNCS.PHASECHK.TRANS64 P0, [R13+URZ+0x30c40], R2 ;  /* 0x030c40020d0085a7 */ /* 0x000ea4000800007f */
[----:B--2---:R-:W-:Y:S05]  /*9df0*/  @!P0 BRA `(.L_x_4258) ;  /* 0xfffffffc00f08947 */ /* 0x004fea000383ffff */
[----:B------:R-:W-:Y:S05]  /*9e00*/  BRA `(.L_x_4277) ;  /* 0xfffffff400c07947 */ /* 0x000fea000383ffff */
.L_x_4260:
[----:B------:R-:W-:Y:S01]  /*9e10*/  BSSY B0, `(.L_x_4278) ;  /* 0x0000006000007945 */ /* 0x000fe20003800000 */
[----:B------:R-:W-:-:S07]  /*9e20*/  IMAD.MOV.U32 R15, RZ, RZ, -0x1 ;  /* 0xffffffffff0f7424 */ /* 0x000fce00078e00ff */
[----:B--2---:R-:W-:Y:S05]  /*9e30*/  WARPSYNC.COLLECTIVE R15, `(.L_x_4279) ;  /* 0x000000000f0c7348 */ /* 0x004fea0003c00000 */
[----:B------:R-:W-:Y:S02]  /*9e40*/  ELECT P6, UR62, PT ;  /* 0x00000000003e782f */ /* 0x000fe400038c0000 */
[----:B------:R-:W-:Y:S01]  /*9e50*/  MOV R14, UR62 ;  /* 0x0000003e000e7c02 */ /* 0x000fe20008000f00 */
[----:B--2---:R-:W-:Y:S10]  /*9e60*/  ENDCOLLECTIVE ;  /* 0x000000000000791b */ /* 0x004ff40003800000 */
.L_x_4279:
[----:B------:R-:W-:Y:S05]  /*9e70*/  BSYNC B0 ;  /* 0x0000000000007941 */ /* 0x000fea0003800000 */
.L_x_4278:
[----:B------:R-:W-:Y:S05]  /*9e80*/  BRA `(.L_x_4280) ;  /* 0xfffffff800547947 */ /* 0x000fea000383ffff */
.L_x_4262:
[----:B-1----:R1:W3:Y:S02]  /*9e90*/  SYNCS.PHASECHK.TRANS64.TRYWAIT P0, [R7+URZ], R4 ;  /* 0x00000004070075a7 */ /* 0x0022e4000800017f */
[----:B---3--:R-:W-:Y:S05]  /*9ea0*/  @!P0 NANOSLEEP.SYNCS 0x989680 ;  /* 0x009896800000895d */ /* 0x008fea0003900000 */
[----:B------:R-:W3:Y:S02]  /*9eb0*/  @!P0 SYNCS.PHASECHK.TRANS64 P0, [R7+URZ], R4 ;  /* 0x00000004070085a7 */ /* 0x000ee4000800007f */
[----:B---3--:R-:W-:Y:S05]  /*9ec0*/  @!P0 BRA `(.L_x_4262) ;  /* 0xfffffffc00f08947 */ /* 0x008fea000383ffff */
[----:B------:R-:W-:Y:S05]  /*9ed0*/  BRA `(.L_x_4281) ;  /* 0xfffffff800947947 */ /* 0x000fea000383ffff */
.L_x_4263:
[----:B---3--:R3:W4:Y:S02]  /*9ee0*/  SYNCS.PHASECHK.TRANS64.TRYWAIT P0, [R11+URZ], R2 ;  /* 0x000000020b0075a7 */ /* 0x008724000800017f */
[----:B----4-:R-:W-:Y:S05]  /*9ef0*/  @!P0 NANOSLEEP.SYNCS 0x989680 ;  /* 0x009896800000895d */ /* 0x010fea0003900000 */
[----:B------:R-:W4:Y:S02]  /*9f00*/  @!P0 SYNCS.PHASECHK.TRANS64 P0, [R11+URZ], R2 ;  /* 0x000000020b0085a7 */ /* 0x000f24000800007f */
[----:B----4-:R-:W-:Y:S05]  /*9f10*/  @!P0 BRA `(.L_x_4263) ;  /* 0xfffffffc00f08947 */ /* 0x010fea000383ffff */
[----:B------:R-:W-:Y:S05]  /*9f20*/  BRA `(.L_x_4282) ;  /* 0xfffffff800887947 */ /* 0x000fea000383ffff */
.L_x_4265:
[----:B----4-:R4:W1:Y:S02]  /*9f30*/  SYNCS.PHASECHK.TRANS64.TRYWAIT P0, [R9+URZ], R4 ;  /* 0x00000004090075a7 */ /* 0x010864000800017f */
[----:B-1----:R-:W-:Y:S05]  /*9f40*/  @!P0 NANOSLEEP.SYNCS 0x989680 ;  /* 0x009896800000895d */ /* 0x002fea0003900000 */
[----:B------:R-:W1:Y:S02]  /*9f50*/  @!P0 SYNCS.PHASECHK.TRANS64 P0, [R9+URZ], R4 ;  /* 0x00000004090085a7 */ /* 0x000e64000800007f */
[----:B-1----:R-:W-:Y:S05]  /*9f60*/  @!P0 BRA `(.L_x_4265) ;  /* 0xfffffffc00f08947 */ /* 0x002fea000383ffff */
[----:B------:R-:W-:Y:S05]  /*9f70*/  BRA `(.L_x_4283) ;  /* 0xfffffff8008c7947 */ /* 0x000fea000383ffff */
.L_x_4284:
        /* <DEDUP_REMOVED lines=16> */
.L_x_7405:


//--------------------- .text._ZN7cutlass13device_kernelIN5flash11enable_sm90INS1_16FlashAttnBwdSm90INS1_25CollectiveMainloopBwdSm90ILi2ELi2ELi2EN4cute5tupleIJNS5_1CILi1EEES8_S8_EEENS6_IJNS7_ILi128EEESA_NS7_ILi64EEEEEENS_6half_tEfNS_4arch4Sm90ELb0ELb0ELb0ELb1ELb1ELb1ELb0ELb0ELi2ELi1ELi2ELi2ELb0EEENS1_21CollectiveEpilogueBwdISC_SD_SF_Li256ELb1ELb0ELi1EEENS1_19SingleTileSchedulerILb1ELb0ELb0ELi128EEEEEEEEEvNT_6ParamsE --------------------------
	.section	.text._ZN7cutlass13device_kernelIN5flash11enable_sm90INS1_16FlashAttnBwdSm90INS1_25CollectiveMainloopBwdSm90ILi2ELi2ELi2EN4cute5tupleIJNS5_1CILi1EEES8_S8_EEENS6_IJNS7_ILi128EEESA_NS7_ILi64EEEEEENS_6half_tEfNS_4arch4Sm90ELb0ELb0ELb0ELb1ELb1ELb1ELb0ELb0ELi2ELi1ELi2ELi2ELb0EEENS1_21CollectiveEpilogueBwdISC_SD_SF_Li256ELb1ELb0ELi1EEENS1_19SingleTileSchedulerILb1ELb0ELb0ELi128EEEEEEEEEvNT_6ParamsE,"ax",@progbits
	.align	128
.text._ZN7cutlass13device_kernelIN5flash11enable_sm90INS1_16FlashAttnBwdSm90INS1_25CollectiveMainloopBwdSm90ILi2ELi2ELi2EN4cute5tupleIJNS5_1CILi1EEES8_S8_EEENS6_IJNS7_ILi128EEESA_NS7_ILi64EEEEEENS_6half_tEfNS_4arch4Sm90ELb0ELb0ELb0ELb1ELb1ELb1ELb0ELb0ELi2ELi1ELi2ELi2ELb0EEENS1_21CollectiveEpilogueBwdISC_SD_SF_Li256ELb1ELb0ELi1EEENS1_19SingleTileSchedulerILb1ELb0ELb0ELi128EEEEEEEEEvNT_6ParamsE:
        .type           _ZN7cutlass13device_kernelIN5flash11enable_sm90INS1_16FlashAttnBwdSm90INS1_25CollectiveMainloopBwdSm90ILi2ELi2ELi2EN4cute5tupleIJNS5_1CILi1EEES8_S8_EEENS6_IJNS7_ILi128EEESA_NS7_ILi64EEEEEENS_6half_tEfNS_4arch4Sm90ELb0ELb0ELb0ELb1ELb1ELb1ELb0ELb0ELi2ELi1ELi2ELi2ELb0EEENS1_21CollectiveEpilogueBwdISC_SD_SF_Li256ELb1ELb0ELi1EEENS1_19SingleTileSchedulerILb1ELb0ELb0ELi128EEEEEEEEEvNT_6ParamsE,@function
        .size           _ZN7cutlass13device_kernelIN5flash11enable_sm90INS1_16FlashAttnBwdSm90INS1_25CollectiveMainloopBwdSm90ILi2ELi2ELi2EN4cute5tupleIJNS5_1CILi1EEES8_S8_EEENS6_IJNS7_ILi128EEESA_NS7_ILi64EEEEEENS_6half_tEfNS_4arch4Sm90ELb0ELb0ELb0ELb1ELb1ELb1ELb0ELb0ELi2ELi1ELi2ELi2ELb0EEENS1_21CollectiveEpilogueBwdISC_SD_SF_Li256ELb1ELb0ELi1EEENS1_19SingleTileSchedulerILb1ELb0ELb0ELi128EEEEEEEEEvNT_6ParamsE,(.L_x_7406 - _ZN7cutlass13device_kernelIN5flash11enable_sm90INS1_16FlashAttnBwdSm90INS1_25CollectiveMainloopBwdSm90ILi2ELi2ELi2EN4cute5tupleIJNS5_1CILi1EEES8_S8_EEENS6_IJNS7_ILi128EEESA_NS7_ILi64EEEEEENS_6half_tEfNS_4arch4Sm90ELb0ELb0ELb0ELb1ELb1ELb1ELb0ELb0ELi2ELi1ELi2ELi2ELb0EEENS1_21CollectiveEpilogueBwdISC_SD_SF_Li256ELb1ELb0ELi1EEENS1_19SingleTileSchedulerILb1ELb0ELb0ELi128EEEEEEEEEvNT_6ParamsE)
        .other          _ZN7cutlass13device_kernelIN5flash11enable_sm90INS1_16FlashAttnBwdSm90INS1_25CollectiveMainloopBwdSm90ILi2ELi2ELi2EN4cute5tupleIJNS5_1CILi1EEES8_S8_EEENS6_IJNS7_ILi128EEESA_NS7_ILi64EEEEEENS_6half_tEfNS_4arch4Sm90ELb0ELb0ELb0ELb1ELb1ELb1ELb0ELb0ELi2ELi1ELi2ELi2ELb0EEENS1_21CollectiveEpilogueBwdISC_SD_SF_Li256ELb1ELb0ELi1EEENS1_19SingleTileSchedulerILb1ELb0ELb0ELi128EEEEEEEEEvNT_6ParamsE,@"STO_CUDA_ENTRY STV_DEFAULT"
_ZN7cutlass13device_kernelIN5flash11enable_sm90INS1_16FlashAttnBwdSm90INS1_25CollectiveMainloopBwdSm90ILi2ELi2ELi2EN4cute5tupleIJNS5_1CILi1EEES8_S8_EEENS6_IJNS7_ILi128EEESA_NS7_ILi64EEEEEENS_6half_tEfNS_4arch4Sm90ELb0ELb0ELb0ELb1ELb1ELb1ELb0ELb0ELi2ELi1ELi2ELi2ELb0EEENS1_21CollectiveEpilogueBwdISC_SD_SF_Li256ELb1ELb0ELi1EEENS1_19SingleTileSchedulerILb1ELb0ELb0ELi128EEEEEEEEEvNT_6ParamsE:
        /* <DEDUP_REMOVED lines=23> */
.L_x_4286:
[----:B------:R-:W-:Y:S05]  /*0170*/  BSYNC B0 ;  /* 0x0000000000007941 */ /* 0x000fea0003800000 */
.L_x_4285:
        /* <DEDUP_REMOVED lines=34> */
.L_x_4287:
        /* <DEDUP_REMOVED lines=22> */
.L_x_4288:
        /* <DEDUP_REMOVED lines=9> */
.L_x_4291:
        /* <DEDUP_REMOVED lines=20> */
.L_x_4292:
        /* <DEDUP_REMOVED lines=10> */
.L_x_4294:
[----:B------:R-:W2:Y:S02]  /*0770*/  LDC R0, c[0x0][0x8bc] ;  /* 0x00022f00ff007b82 */ /* 0x000ea40000000800 */
.L_x_4293:
        /* <DEDUP_REMOVED lines=19> */
.L_x_4296:
        /* <DEDUP_REMOVED lines=10> */
.L_x_4297:
        /* <DEDUP_REMOVED lines=8> */
.L_x_4298:
        /* <DEDUP_REMOVED lines=9> */
.L_x_4299:
        /* <DEDUP_REMOVED lines=55> */
.L_x_4302:
        /* <DEDUP_REMOVED lines=15> */
.L_x_4301:
        /* <DEDUP_REMOVED lines=22> */
.L_x_4304:
        /* <DEDUP_REMOVED lines=15> */
.L_x_4303:
[----:B------:R-:W-:Y:S01]  /*1110*/  SHF.R.S32.HI R3, RZ, 0x1f, R16 ;  /* 0x0000001fff037819 */ /* 0x000fe20000011410 */
[----:B------:R-:W-:-:S03]  /*1120*/  UMOV UR4, 0xffffffff ;  /* 0xffffffff00047882 */ /* 0x000fc60000000000 */
[----:B------:R-:W-:-:S04]  /*1130*/  LEA.HI R0, R3, R16, RZ, 0x7 ;  /* 0x0000001003007211 */ /* 0x000fc800078f38ff */
[----:B------:R-:W-:Y:S01]  /*1140*/  SHF.R.S32.HI R13, RZ, 0x7, R0 ;  /* 0x00000007ff0d7819 */ /* 0x000fe20000011400 */
[----:B------:R-:W-:Y:S06]  /*1150*/  BRA.DIV UR4, `(.L_x_4305) ;  /* 0x0000009204307947 */ /* 0x000fec000b800000 */
[----:B------:R1:W2:Y:S02]  /*1160*/  SHFL.IDX PT, R14, R13, RZ, 0x1f ;  /* 0x00001fff0d0e7589 */ /* 0x0002a400000e0000 */
.L_x_4424:
        /* <DEDUP_REMOVED lines=30> */
.L_x_4306:
        /* <DEDUP_REMOVED lines=108> */
.L_x_4318:
[----:B------:R-:W-:-:S13]  /*1a10*/  ISETP.NE.AND P0, PT, R4, 0x3, PT ;  /* 0x000000030400780c */ /* 0x000fda0003f05270 */
[----:B-1----:R-:W-:Y:S05]  /*1a20*/  @!P0 BRA `(.L_x_4308) ;  /* 0x0000000000048947 */ /* 0x002fea0003800000 */
[----:B------:R-:W-:Y:S01]  /*1a30*/  BPT.TRAP 0x1 ;  /* 0x000000040000795c */ /* 0x000fe20000300000 */
.L_x_4308:
[----:B------:R-:W-:Y:S01]  /*1a40*/  IMAD R9, R7, 0x8, R226 ;  /* 0x0000000807097824 */ /* 0x000fe200078e02e2 */
[----:B------:R-:W-:-:S04]  /*1a50*/  SHF.L.U32 R12, R6, 0x1f, RZ ;  /* 0x0000001f060c7819 */ /* 0x000fc800000006ff */
[----:B------:R1:W2:Y:S01]  /*1a60*/  SYNCS.PHASECHK.TRANS64.TRYWAIT P1, [R9+URZ+0x30c10], R12 ;  /* 0x030c100c090075a7 */ /* 0x0002a2000802017f */
[----:B------:R-:W-:Y:S05]  /*1a70*/  @!P0 BRA `(.L_x_4309) ;  /* 0x0000000000048947 */ /* 0x000fea0003800000 */
[----:B------:R-:W-:Y:S01]  /*1a80*/  BPT.TRAP 0x1 ;  /* 0x000000040000795c */ /* 0x000fe20000300000 */
.L_x_4309:
[----:B------:R-:W-:-:S05]  /*1a90*/  VIADD R10, R226, 0x10000 ;  /* 0x00010000e20a7836 */ /* 0x000fca0000000000 */
[----:B------:R-:W-:-:S04]  /*1aa0*/  SHF.R.U32.HI R10, RZ, 0x4, R10 ;  /* 0x00000004ff0a7819 */ /* 0x000fc8000001160a */
[----:B------:R-:W-:Y:S01]  /*1ab0*/  LOP3.LUT R10, R10, 0x3fff, RZ, 0xc0, !PT ;  /* 0x00003fff0a0a7812 */ /* 0x000fe200078ec0ff */
[----:B--2---:R-:W-:Y:S06]  /*1ac0*/  @P1 BRA `(.L_x_4310) ;  /* 0x0000000000081947 */ /* 0x004fec0003800000 */
[----:B------:R-:W2:Y:S02]  /*1ad0*/  SYNCS.PHASECHK.TRANS64.TRYWAIT P1, [R9+URZ+0x30c10], R12 ;  /* 0x030c100c090075a7 */ /* 0x000ea4000802017f */
[----:B--2---:R-:W-:Y:S05]  /*1ae0*/  @!P1 BRA `(.L_x_4311) ;  /* 0x0000008400fc9947 */ /* 0x004fea0003800000 */
.L_x_4310:
        /* <DEDUP_REMOVED lines=63> */
.L_x_4312:
[----:B------:R1:W1:Y:S01]  /*1ee0*/  SYNCS.PHASECHK.TRANS64.TRYWAIT P1, [R9+URZ+0x30c30], R12 ;  /* 0x030c300c090075a7 */ /* 0x000262000802017f */
[----:B------:R-:W-:Y:S05]  /*1ef0*/  @!P0 BRA `(.L_x_4313) ;  /* 0x0000000000048947 */ /* 0x000fea0003800000 */
[----:B------:R-:W-:Y:S01]  /*1f00*/  BPT.TRAP 0x1 ;  /* 0x000000040000795c */ /* 0x000fe20000300000 */
.L_x_4313:
[----:B------:R-:W-:-:S05]  /*1f10*/  VIADD R11, R226, 0x18000 ;  /* 0x00018000e20b7836 */ /* 0x000fca0000000000 */
[----:B------:R-:W-:-:S04]  /*1f20*/  SHF.R.U32.HI R11, RZ, 0x4, R11 ;  /* 0x00000004ff0b7819 */ /* 0x000fc8000001160b */
[----:B------:R-:W-:-:S04]  /*1f30*/  LOP3.LUT R218, R11, 0x3fff, RZ, 0xc0, !PT ;  /* 0x00003fff0bda7812 */ /* 0x000fc800078ec0ff */
[----:B------:R-:W-:Y:S01]  /*1f40*/  LOP3.LUT R14, R218, 0x10000, RZ, 0xfc, !PT ;  /* 0x00010000da0e7812 */ /* 0x000fe200078efcff */
[----:B-1----:R-:W-:Y:S06]  /*1f50*/  @P1 BRA `(.L_x_4314) ;  /* 0x0000000000081947 */ /* 0x002fec0003800000 */
[----:B------:R-:W1:Y:S02]  /*1f60*/  SYNCS.PHASECHK.TRANS64.TRYWAIT P1, [R9+URZ+0x30c30], R12 ;  /* 0x030c300c090075a7 */ /* 0x000e64000802017f */
[----:B-1----:R-:W-:Y:S05]  /*1f70*/  @!P1 BRA `(.L_x_4315) ;  /* 0x0000008000ec9947 */ /* 0x002fea0003800000 */
.L_x_4314:
        /* <DEDUP_REMOVED lines=619> */
.L_x_4316:
        /* <DEDUP_REMOVED lines=68> */
.L_x_4317:
        /* <DEDUP_REMOVED lines=45> */
.L_x_4300:
        /* <DEDUP_REMOVED lines=116> */
.L_x_4320:
        /* <DEDUP_REMOVED lines=49> */
.L_x_4322:
[----:B------:R-:W-:Y:S05]  /*5790*/  BSYNC B0 ;  /* 0x0000000000007941 */ /* 0x000fea0003800000 */
.L_x_4321:
        /* <DEDUP_REMOVED lines=17> */
.L_x_4324:
[----:B------:R-:W-:Y:S05]  /*58b0*/  BSYNC B0 ;  /* 0x0000000000007941 */ /* 0x000fea0003800000 */
.L_x_4323:
        /* <DEDUP_REMOVED lines=17> */
.L_x_4326:
[----:B------:R-:W-:Y:S05]  /*59d0*/  BSYNC B0 ;  /* 0x0000000000007941 */ /* 0x000fea0003800000 */
.L_x_4325:
        /* <DEDUP_REMOVED lines=18> */
.L_x_4328:
[----:B------:R-:W-:Y:S05]  /*5b00*/  BSYNC B0 ;  /* 0x0000000000007941 */ /* 0x000fea0003800000 */
.L_x_4327:
        /* <DEDUP_REMOVED lines=24> */
.L_x_4330:
[----:B------:R-:W-:Y:S05]  /*5c90*/  BSYNC B0 ;  /* 0x0000000000007941 */ /* 0x000fea0003800000 */
.L_x_4329:
        /* <DEDUP_REMOVED lines=15> */
.L_x_4332:
[----:B------:R-:W-:Y:S05]  /*5d90*/  BSYNC B0 ;  /* 0x0000000000007941 */ /* 0x000fea0003800000 */
.L_x_4331:
        /* <DEDUP_REMOVED lines=15> */
.L_x_4334:
[----:B------:R-:W-:Y:S05]  /*5e90*/  BSYNC B0 ;  /* 0x0000000000007941 */ /* 0x000fea0003800000 */
.L_x_4333:
        /* <DEDUP_REMOVED lines=15> */
.L_x_4319:
        /* <DEDUP_REMOVED lines=40> */
.L_x_4335:
        /* <DEDUP_REMOVED lines=39> */
.L_x_4337:
[----:B------:R-:W-:Y:S05]  /*6480*/  BSYNC B0 ;  /* 0x0000000000007941 */ /* 0x000fea0003800000 */
.L_x_4336:
        /* <DEDUP_REMOVED lines=19> */
.L_x_4339:
[----:B------:R-:W-:Y:S05]  /*65c0*/  BSYNC B0 ;  /* 0x0000000000007941 */ /* 0x000fea0003800000 */
.L_x_4338:
        /* <DEDUP_REMOVED lines=15> */
.L_x_4341:
[----:B------:R-:W-:Y:S05]  /*66c0*/  BSYNC B0 ;  /* 0x0000000000007941 */ /* 0x000fea0003800000 */
.L_x_4340:
        /* <DEDUP_REMOVED lines=15> */
.L_x_4343:
[----:B------:R-:W-:Y:S05]  /*67c0*/  BSYNC B0 ;  /* 0x0000000000007941 */ /* 0x000fea0003800000 */
.L_x_4342:
        /* <DEDUP_REMOVED lines=21> */
.L_x_4345:
[----:B------:R-:W-:Y:S05]  /*6920*/  BSYNC B0 ;  /* 0x0000000000007941 */ /* 0x000fea0003800000 */
.L_x_4344:
        /* <DEDUP_REMOVED lines=15> */
.L_x_4347:
[----:B------:R-:W-:Y:S05]  /*6a20*/  BSYNC B0 ;  /* 0x0000000000007941 */ /* 0x000fea0003800000 */
.L_x_4346:
        /* <DEDUP_REMOVED lines=15> */
.L_x_4349:
[----:B------:R-:W-:Y:S05]  /*6b20*/  BSYNC B0 ;  /* 0x0000000000007941 */ /* 0x000fea0003800000 */
.L_x_4348:
        /* <DEDUP_REMOVED lines=15> */
.L_x_4290:
        /* <DEDUP_REMOVED lines=21> */
.L_x_4351:
        /* <DEDUP_REMOVED lines=13> */
.L_x_4353:
[----:B------:R-:W-:-:S05]  /*6e40*/  ULDC UR4, c[0x0][0x8bc] ;  /* 0x00022f0000047ab9 */ /* 0x000fca0000000800 */
.L_x_4352:
        /* <DEDUP_REMOVED lines=37> */
.L_x_4354:
        /* <DEDUP_REMOVED lines=58> */
.L_x_4380:
        /* <DEDUP_REMOVED lines=17> */
.L_x_4358:
[----:B------:R-:W2:Y:S04]  /*7550*/  LDG.E.STRONG.GPU R5, desc[UR38][R2.64] ;  /* 0x0000002602057981 */ /* 0x000ea8000c1ef900 */
[----:B--2---:R-:W-:Y:S01]  /*7560*/  CCTL.IVALL ;  /* 0x00000000ff00798f */ /* 0x004fe20002000000 */
[----:B------:R-:W-:Y:S05]  /*7570*/  YIELD ;  /* 0x0000000000007946 */ /* 0x000fea0003800000 */
[----:B------:R-:W-:-:S13]  /*7580*/  ISETP.NE.AND P1, PT, R5, UR24, PT ;  /* 0x0000001805007c0c */ /* 0x000fda000bf25270 */
[----:B------:R-:W-:Y:S05]  /*7590*/  @P1 BRA `(.L_x_4358) ;  /* 0xfffffffc00ec1947 */ /* 0x000fea000383ffff */
.L_x_4357:
[----:B------:R-:W-:Y:S05]  /*75a0*/  BSYNC B0 ;  /* 0x0000000000007941 */ /* 0x000fea0003800000 */
.L_x_4356:
[----:B------:R-:W-:-:S03]  /*75b0*/  UMOV UR22, 0xffffffff ;  /* 0xffffffff00167882 */ /* 0x000fc60000000000 */
[----:B------:R-:W-:Y:S05]  /*75c0*/  BRA.DIV UR22, `(.L_x_4359) ;  /* 0x0000002e166c7947 */ /* 0x000fea000b800000 */
[----:B------:R-:W-:Y:S01]  /*75d0*/  NOP ;  /* 0x0000000000007918 */ /* 0x000fe20000000000 */
.L_x_4427:
        /* <DEDUP_REMOVED lines=19> */
.L_x_4361:
[----:B------:R-:W-:Y:S05]  /*7710*/  BSYNC B0 ;  /* 0x0000000000007941 */ /* 0x000fea0003800000 */
.L_x_4360:
        /* <DEDUP_REMOVED lines=13> */
.L_x_4363:
[----:B------:R-:W-:Y:S05]  /*77f0*/  BSYNC B0 ;  /* 0x0000000000007941 */ /* 0x000fea0003800000 */
.L_x_4362:
[----:B------:R-:W-:Y:S06]  /*7800*/  BAR.ARV 0xa, 0xa0 ;  /* 0x0282800000007b1d */ /* 0x000fec0000002000 */
[----:B------:R-:W-:Y:S04]  /*7810*/  BSSY B0, `(.L_x_4364) ;  /* 0x0000003000007945 */ /* 0x000fe80003800000 */
[----:B------:R-:W-:Y:S05]  /*7820*/  @!P0 BRA `(.L_x_4365) ;  /* 0x0000000000048947 */ /* 0x000fea0003800000 */
[----:B------:R-:W-:-:S04]  /*7830*/  DEPBAR.LE SB0, 0x0 ;  /* 0x000080000000791a */ /* 0x000fc80000000000 */
.L_x_4365:
[----:B------:R-:W-:Y:S05]  /*7840*/  BSYNC B0 ;  /* 0x0000000000007941 */ /* 0x000fea0003800000 */
.L_x_4364:
        /* <DEDUP_REMOVED lines=19> */
.L_x_4367:
[----:B------:R-:W-:Y:S05]  /*7980*/  BSYNC B0 ;  /* 0x0000000000007941 */ /* 0x000fea0003800000 */
.L_x_4366:
        /* <DEDUP_REMOVED lines=9> */
.L_x_4370:
[----:B------:R-:W2:Y:S04]  /*7a20*/  LDG.E.STRONG.GPU R5, desc[UR38][R2.64] ;  /* 0x0000002602057981 */ /* 0x000ea8000c1ef900 */
[----:B--2---:R-:W-:Y:S01]  /*7a30*/  CCTL.IVALL ;  /* 0x00000000ff00798f */ /* 0x004fe20002000000 */
[----:B------:R-:W-:Y:S05]  /*7a40*/  YIELD ;  /* 0x0000000000007946 */ /* 0x000fea0003800000 */
[----:B------:R-:W-:-:S13]  /*7a50*/  ISETP.NE.AND P1, PT, R5, UR24, PT ;  /* 0x0000001805007c0c */ /* 0x000fda000bf25270 */
[----:B------:R-:W-:Y:S05]  /*7a60*/  @P1 BRA `(.L_x_4370) ;  /* 0xfffffffc00ec1947 */ /* 0x000fea000383ffff */
.L_x_4369:
[----:B------:R-:W-:Y:S05]  /*7a70*/  BSYNC B0 ;  /* 0x0000000000007941 */ /* 0x000fea0003800000 */
.L_x_4368:
[----:B------:R-:W-:-:S03]  /*7a80*/  UMOV UR6, 0xffffffff ;  /* 0xffffffff00067882 */ /* 0x000fc60000000000 */
[----:B------:R-:W-:Y:S05]  /*7a90*/  BRA.DIV UR6, `(.L_x_4371) ;  /* 0x0000002a06547947 */ /* 0x000fea000b800000 */
[----:B------:R-:W-:Y:S01]  /*7aa0*/  NOP ;  /* 0x0000000000007918 */ /* 0x000fe20000000000 */
.L_x_4430:
        /* <DEDUP_REMOVED lines=13> */
.L_x_4373:
[----:B------:R-:W-:Y:S05]  /*7b80*/  BSYNC B0 ;  /* 0x0000000000007941 */ /* 0x000fea0003800000 */
.L_x_4372:
        /* <DEDUP_REMOVED lines=13> */
.L_x_4375:
[----:B------:R-:W-:Y:S05]  /*7c60*/  BSYNC B0 ;  /* 0x0000000000007941 */ /* 0x000fea0003800000 */
.L_x_4374:
[----:B------:R-:W-:Y:S06]  /*7c70*/  BAR.ARV 0xa, 0xa0 ;  /* 0x0282800000007b1d */ /* 0x000fec0000002000 */
[----:B------:R-:W-:Y:S04]  /*7c80*/  BSSY B0, `(.L_x_4376) ;  /* 0x0000003000007945 */ /* 0x000fe80003800000 */
[----:B------:R-:W-:Y:S05]  /*7c90*/  @!P0 BRA `(.L_x_4377) ;  /* 0x0000000000048947 */ /* 0x000fea0003800000 */
[----:B------:R-:W-:-:S04]  /*7ca0*/  DEPBAR.LE SB0, 0x0 ;  /* 0x000080000000791a */ /* 0x000fc80000000000 */
.L_x_4377:
[----:B------:R-:W-:Y:S05]  /*7cb0*/  BSYNC B0 ;  /* 0x0000000000007941 */ /* 0x000fea0003800000 */
.L_x_4376:
        /* <DEDUP_REMOVED lines=19> */
.L_x_4379:
[----:B------:R-:W-:Y:S05]  /*7df0*/  BSYNC B0 ;  /* 0x0000000000007941 */ /* 0x000fea0003800000 */
.L_x_4378:
[----:B------:R-:W-:Y:S02]  /*7e00*/  UIADD3 UR4, UR4, 0x2, URZ ;  /* 0x0000000204047890 */ /* 0x000fe4000fffe03f */
[----:B------:R-:W-:Y:S01]  /*7e10*/  UIADD3 UR5, UR5, 0x1, URZ ;  /* 0x0000000105057890 */ /* 0x000fe2000fffe03f */
[----:B------:R-:W-:Y:S11]  /*7e20*/  @P3 BRA `(.L_x_4380) ;  /* 0xfffffff400843947 */ /* 0x000ff6000383ffff */
.L_x_4355:
        /* <DEDUP_REMOVED lines=13> */
.L_x_4383:
[----:B------:R-:W2:Y:S04]  /*7f00*/  LDG.E.STRONG.GPU R0, desc[UR38][R2.64] ;  /* 0x0000002602007981 */ /* 0x000ea8000c1ef900 */
[----:B--2---:R-:W-:Y:S01]  /*7f10*/  CCTL.IVALL ;  /* 0x00000000ff00798f */ /* 0x004fe20002000000 */
[----:B------:R-:W-:Y:S05]  /*7f20*/  YIELD ;  /* 0x0000000000007946 */ /* 0x000fea0003800000 */
[----:B------:R-:W-:-:S13]  /*7f30*/  ISETP.NE.AND P1, PT, R0, UR24, PT ;  /* 0x0000001800007c0c */ /* 0x000fda000bf25270 */
[----:B------:R-:W-:Y:S05]  /*7f40*/  @P1 BRA `(.L_x_4383) ;  /* 0xfffffffc00ec1947 */ /* 0x000fea000383ffff */
.L_x_4382:
[----:B------:R-:W-:Y:S05]  /*7f50*/  BSYNC B0 ;  /* 0x0000000000007941 */ /* 0x000fea0003800000 */
.L_x_4381:
[----:B------:R-:W-:-:S03]  /*7f60*/  UMOV UR5, 0xffffffff ;  /* 0xffffffff00057882 */ /* 0x000fc60000000000 */
[----:B------:R-:W-:Y:S05]  /*7f70*/  BRA.DIV UR5, `(.L_x_4384) ;  /* 0x0000002605387947 */ /* 0x000fea000b800000 */
[----:B------:R-:W-:Y:S01]  /*7f80*/  NOP ;  /* 0x0000000000007918 */ /* 0x000fe20000000000 */
.L_x_4433:
        /* <DEDUP_REMOVED lines=22> */
.L_x_4386:
[----:B------:R-:W-:Y:S05]  /*80f0*/  BSYNC B0 ;  /* 0x0000000000007941 */ /* 0x000fea0003800000 */
.L_x_4385:
        /* <DEDUP_REMOVED lines=20> */
.L_x_4388:
[----:B------:R-:W-:Y:S05]  /*8240*/  BSYNC B0 ;  /* 0x0000000000007941 */ /* 0x000fea0003800000 */
.L_x_4387:
[----:B------:R-:W-:Y:S06]  /*8250*/  BAR.ARV 0xa, 0xa0 ;  /* 0x0282800000007b1d */ /* 0x000fec0000002000 */
[----:B------:R-:W-:Y:S04]  /*8260*/  BSSY B0, `(.L_x_4389) ;  /* 0x0000003000007945 */ /* 0x000fe80003800000 */
[----:B------:R-:W-:Y:S05]  /*8270*/  @!P0 BRA `(.L_x_4390) ;  /* 0x0000000000048947 */ /* 0x000fea0003800000 */
[----:B------:R-:W-:-:S04]  /*8280*/  DEPBAR.LE SB0, 0x0 ;  /* 0x000080000000791a */ /* 0x000fc80000000000 */
.L_x_4390:
[----:B------:R-:W-:Y:S05]  /*8290*/  BSYNC B0 ;  /* 0x0000000000007941 */ /* 0x000fea0003800000 */
.L_x_4389:
        /* <DEDUP_REMOVED lines=19> */
.L_x_4350:
        /* <DEDUP_REMOVED lines=10> */
.L_x_4391:
        /* <DEDUP_REMOVED lines=10> */
.L_x_4393:
[----:B------:R-:W3:Y:S02]  /*8510*/  LDC R5, c[0x0][0x8bc] ;  /* 0x00022f00ff057b82 */ /* 0x000ee40000000800 */
.L_x_4392:
[----:B------:R-:W1:Y:S01]  /*8520*/  S2R R14, SR_CTAID.X ;  /* 0x00000000000e7919 */ /* 0x000e620000002500 */
[----:B------:R-:W-:Y:S02]  /*8530*/  IMAD.MOV.U32 R0, RZ, RZ, 0x1 ;  /* 0x00000001ff007424 */ /* 0x000fe400078e00ff */
[----:B------:R-:W-:Y:S02]  /*8540*/  IMAD.MOV.U32 R9, RZ, RZ, RZ ;  /* 0x000000ffff097224 */ /* 0x000fe400078e00ff */
[----:B-1----:R-:W-:-:S05]  /*8550*/  IMAD.SHL.U32 R14, R14, 0x80, RZ ;  /* 0x000000800e0e7824 */ /* 0x002fca00078e00ff */
        /* <DEDUP_REMOVED lines=41> */
.L_x_4395:
        /* <DEDUP_REMOVED lines=66> */
.L_x_4434:
        /* <DEDUP_REMOVED lines=9> */
.L_x_4398:
        /* <DEDUP_REMOVED lines=63> */
.L_x_4409:
[----:B------:R-:W-:-:S04]  /*9090*/  SHF.L.U32 R21, R10, 0x1f, RZ ;  /* 0x0000001f0a157819 */ /* 0x000fc800000006ff */
[----:B-1----:R-:W1:Y:S02]  /*90a0*/  SYNCS.PHASECHK.TRANS64.TRYWAIT P1, [R12+URZ+0x30c40], R21 ;  /* 0x030c40150c0075a7 */ /* 0x002e64000802017f */
[----:B-12--5:R-:W-:Y:S05]  /*90b0*/  @!P1 BRA `(.L_x_4401) ;  /* 0x0000001400189947 */ /* 0x026fea0003800000 */
.L_x_4435:
[----:B------:R-:W-:Y:S05]  /*90c0*/  @P0 BRA `(.L_x_4402) ;  /* 0x0000000000140947 */ /* 0x000fea0003800000 */
[----:B------:R-:W-:Y:S01]  /*90d0*/  ISETP.NE.AND P1, PT, R20, RZ, PT ;  /* 0x000000ff1400720c */ /* 0x000fe20003f25270 */
[----:B------:R-:W-:-:S04]  /*90e0*/  IMAD.MOV.U32 R3, RZ, RZ, 0x4200 ;  /* 0x00004200ff037424 */ /* 0x000fc800078e00ff */
[----:B------:R2:W-:Y:S08]  /*90f0*/  SYNCS.ARRIVE.TRANS64 RZ, [R12+URZ+0x30c30], R3 ;  /* 0x030c30030cff79a7 */ /* 0x0005f0000800003f */
[----:B------:R-:W-:Y:S05]  /*9100*/  @!P1 BRA `(.L_x_4402) ;  /* 0x0000000000049947 */ /* 0x000fea0003800000 */
[----:B------:R-:W-:Y:S01]  /*9110*/  BPT.TRAP 0x1 ;  /* 0x000000040000795c */ /* 0x000fe20000300000 */
.L_x_4402:
        /* <DEDUP_REMOVED lines=30> */
.L_x_4436:
[----:B------:R-:W-:Y:S05]  /*9300*/  @P0 BRA `(.L_x_4404) ;  /* 0x0000000000140947 */ /* 0x000fea0003800000 */
[----:B------:R-:W-:Y:S01]  /*9310*/  ISETP.NE.AND P1, PT, R20, RZ, PT ;  /* 0x000000ff1400720c */ /* 0x000fe20003f25270 */
[----:B------:R-:W-:-:S04]  /*9320*/  IMAD.MOV.U32 R2, RZ, RZ, 0x4200 ;  /* 0x00004200ff027424 */ /* 0x000fc800078e00ff */
[----:B------:R3:W-:Y:S08]  /*9330*/  SYNCS.ARRIVE.TRANS64 RZ, [R12+URZ+0x30c18], R2 ;  /* 0x030c18020cff79a7 */ /* 0x0007f0000800003f */
[----:B------:R-:W-:Y:S05]  /*9340*/  @!P1 BRA `(.L_x_4404) ;  /* 0x0000000000049947 */ /* 0x000fea0003800000 */
[----:B------:R-:W-:Y:S01]  /*9350*/  BPT.TRAP 0x1 ;  /* 0x000000040000795c */ /* 0x000fe20000300000 */
.L_x_4404:
        /* <DEDUP_REMOVED lines=22> */
.L_x_4437:
        /* <DEDUP_REMOVED lines=9> */
.L_x_4406:
        /* <DEDUP_REMOVED lines=24> */
.L_x_4439:
[----:B------:R-:W-:Y:S05]  /*96d0*/  @P0 BRA `(.L_x_4408) ;  /* 0x0000000000140947 */ /* 0x000fea0003800000 */
[----:B------:R-:W-:Y:S01]  /*96e0*/  ISETP.NE.AND P1, PT, R20, RZ, PT ;  /* 0x000000ff1400720c */ /* 0x000fe20003f25270 */
[----:B-1----:R-:W-:-:S04]  /*96f0*/  IMAD.MOV.U32 R5, RZ, RZ, 0x4200 ;  /* 0x00004200ff057424 */ /* 0x002fc800078e00ff */
[----:B------:R2:W-:Y:S08]  /*9700*/  SYNCS.ARRIVE.TRANS64 RZ, [R12+URZ+0x30c10], R5 ;  /* 0x030c10050cff79a7 */ /* 0x0005f0000800003f */
[----:B------:R-:W-:Y:S05]  /*9710*/  @!P1 BRA `(.L_x_4408) ;  /* 0x0000000000049947 */ /* 0x000fea0003800000 */
[----:B------:R-:W-:Y:S01]  /*9720*/  BPT.TRAP 0x1 ;  /* 0x000000040000795c */ /* 0x000fe20000300000 */
.L_x_4408:
        /* <DEDUP_REMOVED lines=23> */
.L_x_4400:
[----:B------:R-:W-:-:S13]  /*98a0*/  ISETP.NE.AND P1, PT, R18, RZ, PT ;  /* 0x000000ff1200720c */ /* 0x000fda0003f25270 */
[----:B------:R-:W-:Y:S05]  /*98b0*/  @!P1 BRA `(.L_x_4399) ;  /* 0x0000000000f89947 */ /* 0x000fea0003800000 */
[----:B------:R-:W-:-:S04]  /*98c0*/  SHF.L.U32 R13, R10, 0x1f, RZ ;  /* 0x0000001f0a0d7819 */ /* 0x000fc800000006ff */
[----:B------:R-:W1:Y:S02]  /*98d0*/  SYNCS.PHASECHK.TRANS64.TRYWAIT P1, [R12+URZ+0x30c40], R13 ;  /* 0x030c400d0c0075a7 */ /* 0x000e64000802017f */
[----:B-1----:R-:W-:Y:S05]  /*98e0*/  @!P1 BRA `(.L_x_4410) ;  /* 0x0000000c00609947 */ /* 0x002fea0003800000 */
.L_x_4440:
[----:B------:R-:W-:Y:S05]  /*98f0*/  @P0 BRA `(.L_x_4411) ;  /* 0x0000000000140947 */ /* 0x000fea0003800000 */
[----:B------:R-:W-:Y:S01]  /*9900*/  ISETP.NE.AND P1, PT, R20, RZ, PT ;  /* 0x000000ff1400720c */ /* 0x000fe20003f25270 */
[----:B------:R-:W-:-:S04]  /*9910*/  IMAD.MOV.U32 R5, RZ, RZ, 0x4200 ;  /* 0x00004200ff057424 */ /* 0x000fc800078e00ff */
[----:B------:R2:W-:Y:S08]  /*9920*/  SYNCS.ARRIVE.TRANS64 RZ, [R12+URZ+0x30c30], R5 ;  /* 0x030c30050cff79a7 */ /* 0x0005f0000800003f */
[----:B------:R-:W-:Y:S05]  /*9930*/  @!P1 BRA `(.L_x_4411) ;  /* 0x0000000000049947 */ /* 0x000fea0003800000 */
[----:B------:R-:W-:Y:S01]  /*9940*/  BPT.TRAP 0x1 ;  /* 0x000000040000795c */ /* 0x000fe20000300000 */
.L_x_4411:
        /* <DEDUP_REMOVED lines=27> */
.L_x_4441:
[----:B------:R-:W-:Y:S05]  /*9b00*/  @P0 BRA `(.L_x_4413) ;  /* 0x0000000000140947 */ /* 0x000fea0003800000 */
[----:B------:R-:W-:Y:S01]  /*9b10*/  ISETP.NE.AND P0, PT, R20, RZ, PT ;  /* 0x000000ff1400720c */ /* 0x000fe20003f05270 */
[----:B------:R-:W-:-:S04]  /*9b20*/  IMAD.MOV.U32 R5, RZ, RZ, 0x4200 ;  /* 0x00004200ff057424 */ /* 0x000fc800078e00ff */
[----:B------:R3:W-:Y:S08]  /*9b30*/  SYNCS.ARRIVE.TRANS64 RZ, [R12+URZ+0x30c18], R5 ;  /* 0x030c18050cff79a7 */ /* 0x0007f0000800003f */
[----:B------:R-:W-:Y:S05]  /*9b40*/  @!P0 BRA `(.L_x_4413) ;  /* 0x0000000000048947 */ /* 0x000fea0003800000 */
[----:B------:R-:W-:Y:S01]  /*9b50*/  BPT.TRAP 0x1 ;  /* 0x000000040000795c */ /* 0x000fe20000300000 */
.L_x_4413:
        /* <DEDUP_REMOVED lines=20> */
.L_x_4399:
[----:B------:R-:W3:Y:S01]  /*9ca0*/  S2R R2, SR_TID.X ;  /* 0x0000000000027919 */ /* 0x000ee20000002100 */
[----:B-12--5:R-:W-:Y:S01]  /*9cb0*/  IMAD R13, R0, 0x8, R12 ;  /* 0x00000008000d7824 */ /* 0x026fe200078e020c */
[----:B---3--:R-:W-:Y:S02]  /*9cc0*/  LOP3.LUT R3, R2, 0x7f, RZ, 0xc0, !PT ;  /* 0x0000007f02037812 */ /* 0x008fe400078ec0ff */
[----:B------:R-:W-:Y:S02]  /*9cd0*/  SHF.L.U32 R2, R10, 0x1f, RZ ;  /* 0x0000001f0a027819 */ /* 0x000fe400000006ff */
[----:B------:R-:W-:Y:S02]  /*9ce0*/  ISETP.NE.AND P1, PT, R3, RZ, PT ;  /* 0x000000ff0300720c */ /* 0x000fe40003f25270 */
[----:B------:R-:W1:Y:S02]  /*9cf0*/  SYNCS.PHASECHK.TRANS64.TRYWAIT P0, [R13+URZ+0x30c40], R2 ;  /* 0x030c40020d0075a7 */ /* 0x000e64000800017f */
[----:B-1----:R-:W-:Y:S09]  /*9d00*/  @!P0 BRA `(.L_x_4414) ;  /* 0x0000000800808947 */ /* 0x002ff20003800000 */
.L_x_4442:
[----:B------:R-:W-:Y:S05]  /*9d10*/  @P1 BRA `(.L_x_4415) ;  /* 0x0000000000181947 */ /* 0x000fea0003800000 */
[----:B------:R-:W2:Y:S01]  /*9d20*/  S2R R3, SR_TID.X ;  /* 0x0000000000037919 */ /* 0x000ea20000002100 */
[----:B-1----:R-:W-:-:S04]  /*9d30*/  IMAD.MOV.U32 R2, RZ, RZ, 0x4200 ;  /* 0x00004200ff027424 */ /* 0x002fc800078e00ff */
[----:B------:R3:W-:Y:S01]  /*9d40*/  SYNCS.ARRIVE.TRANS64 RZ, [R13+URZ+0x30c30], R2 ;  /* 0x030c30020dff79a7 */ /* 0x0007e2000800003f */
[----:B--2---:R-:W-:-:S13]  /*9d50*/  LOP3.LUT P0, RZ, R3, 0x1f, RZ, 0xc0, !PT ;  /* 0x0000001f03ff7812 */ /* 0x004fda000780c0ff */
[----:B---3--:R-:W-:Y:S05]  /*9d60*/  @!P0 BRA `(.L_x_4415) ;  /* 0x0000000000048947 */ /* 0x008fea0003800000 */
[----:B------:R-:W-:Y:S01]  /*9d70*/  BPT.TRAP 0x1 ;  /* 0x000000040000795c */ /* 0x000fe20000300000 */
.L_x_4415:
        /* <DEDUP_REMOVED lines=34> */
.L_x_4396:
[----:B------:R-:W-:Y:S05]  /*9fa0*/  BSYNC B0 ;  /* 0x0000000000007941 */ /* 0x000fea0003800000 */
.L_x_4394:
[----:B------:R-:W-:-:S03]  /*9fb0*/  UMOV UR6, 0xffffffff ;  /* 0xffffffff00067882 */ /* 0x000fc60000000000 */
[----:B------:R-:W-:Y:S05]  /*9fc0*/  BRA.DIV UR6, `(.L_x_4416) ;  /* 0x0000000606e47947 */ /* 0x000fea000b800000 */
[----:B------:R-:W-:-:S13]  /*9fd0*/  ELECT P6, URZ, PT ;  /* 0x00000000003f782f */ /* 0x000fda00038c0000 */
.L_x_4445:
[----:B------:R-:W-:Y:S05]  /*9fe0*/  @!P6 BRA `(.L_x_4295) ;  /* 0x000000000084e947 */ /* 0x000fea0003800000 */
[----:B----4-:R-:W3:Y:S02]  /*9ff0*/  LDL.LU R2, [R1+0x10] ;  /* 0x0000100001027983 */ /* 0x010ee40000300800 */
[----:B---3--:R-:W-:-:S04]  /*a000*/  LOP3.LUT R2, R2, 0x2, RZ, 0xfc, !PT ;  /* 0x0000000202027812 */ /* 0x008fc800078efcff */
[----:B------:R-:W-:-:S13]  /*a010*/  ISETP.NE.AND P2, PT, R2, 0x3, PT ;  /* 0x000000030200780c */ /* 0x000fda0003f45270 */
[----:B------:R-:W-:Y:S05]  /*a020*/  @!P2 BRA `(.L_x_4417) ;  /* 0x000000000004a947 */ /* 0x000fea0003800000 */
[----:B--2---:R-:W-:Y:S01]  /*a030*/  BPT.TRAP 0x1 ;  /* 0x000000040000795c */ /* 0x004fe20000300000 */
.L_x_4417:
        /* <DEDUP_REMOVED lines=15> */
.L_x_4446:
[----:B------:R-:W3:Y:S02]  /*a130*/  SYNCS.PHASECHK.TRANS64.TRYWAIT P0, [R11+URZ], R2 ;  /* 0x000000020b0075a7 */ /* 0x000ee4000800017f */
[----:B---3--:R-:W-:Y:S05]  /*a140*/  @!P0 BRA `(.L_x_4419) ;  /* 0x0000000400b88947 */ /* 0x008fea0003800000 */
.L_x_4447:
[----:B------:R-:W-:Y:S05]  /*a150*/  @!P2 BRA `(.L_x_4420) ;  /* 0x000000000004a947 */ /* 0x000fea0003800000 */
[----:B--2---:R-:W-:Y:S01]  /*a160*/  BPT.TRAP 0x1 ;  /* 0x000000040000795c */ /* 0x004fe20000300000 */
.L_x_4420:
[----:B------:R-:W-:-:S04]  /*a170*/  VIADD R0, R6, 0x30c40 ;  /* 0x00030c4006007836 */ /* 0x000fc80000000000 */
[----:B------:R-:W-:-:S04]  /*a180*/  IMAD R9, R9, 0x8, R0 ;  /* 0x0000000809097824 */ /* 0x000fc800078e0200 */
[----:B------:R-:W4:Y:S02]  /*a190*/  SYNCS.PHASECHK.TRANS64.TRYWAIT P0, [R9+URZ], R4 ;  /* 0x00000004090075a7 */ /* 0x000f24000800017f */
[----:B----4-:R-:W-:Y:S05]  /*a1a0*/  @!P0 BRA `(.L_x_4421) ;  /* 0x0000000400b48947 */ /* 0x010fea0003800000 */
.L_x_4448:
[----:B------:R-:W-:-:S07]  /*a1b0*/  IMAD R3, R3, 0x8, R0 ;  /* 0x0000000803037824 */ /* 0x000fce00078e0200 */
.L_x_4422:
[----:B------:R1:W1:Y:S02]  /*a1c0*/  SYNCS.PHASECHK.TRANS64.TRYWAIT P0, [R3+URZ], R2 ;  /* 0x00000002030075a7 */ /* 0x000264000800017f */
[----:B-1----:R-:W-:Y:S05]  /*a1d0*/  @!P0 NANOSLEEP.SYNCS 0x989680 ;  /* 0x009896800000895d */ /* 0x002fea0003900000 */
[----:B------:R-:W1:Y:S02]  /*a1e0*/  @!P0 SYNCS.PHASECHK.TRANS64 P0, [R3+URZ], R2 ;  /* 0x00000002030085a7 */ /* 0x000e64000800007f */
[----:B-1----:R-:W-:Y:S05]  /*a1f0*/  @!P0 BRA `(.L_x_4422) ;  /* 0xfffffffc00f08947 */ /* 0x002fea000383ffff */
.L_x_4295:
[----:B--2---:R-:W-:Y:S05]  /*a200*/  BSYNC B6 ;  /* 0x0000000000067941 */ /* 0x004fea0003800000 */
.L_x_4289:
[----:B------:R-:W-:Y:S05]  /*a210*/  EXIT ;  /* 0x000000000000794d */ /* 0x000fea0003800000 */
.L_x_4305:
[----:B------:R-:W-:Y:S02]  /*a220*/  IMAD.MOV.U32 R12, RZ, RZ, RZ ;  /* 0x000000ffff0c7224 */ /* 0x000fe400078e00ff */
[----:B------:R-:W-:Y:S02]  /*a230*/  IMAD.MOV.U32 R11, RZ, RZ, 0x1f ;  /* 0x0000001fff0b7424 */ /* 0x000fe400078e00ff */
[----:B------:R-:W-:-:S07]  /*a240*/  IMAD.MOV.U32 R15, RZ, RZ, -0x1 ;  /* 0xffffffffff0f7424 */ /* 0x000fce00078e00ff */
[----:B------:R-:W-:Y:S05]  /*a250*/  WARPSYNC.COLLECTIVE R15, `(.L_x_4423) ;  /* 0x000000000f087348 */ /* 0x000fea0003c00000 */
[----:B------:R1:W2:Y:S02]  /*a260*/  SHFL.IDX P6, R14, R13, R12, R11 ;  /* 0x0000000c0d0e7389 */ /* 0x0002a400000c000b */
[----:B-12---:R-:W-:Y:S01]  /*a270*/  ENDCOLLECTIVE ;  /* 0x000000000000791b */ /* 0x006fe20003800000 */
.L_x_4423:
[----:B------:R-:W-:Y:S05]  /*a280*/  BRA `(.L_x_4424) ;  /* 0xffffff6c00b87947 */ /* 0x000fea000383ffff */
.L_x_4307:
[----:B--2---:R2:W3:Y:S02]  /*a290*/  SYNCS.PHASECHK.TRANS64.TRYWAIT P0, [R226+URZ+0x30c00], R15 ;  /* 0x030c000fe20075a7 */ /* 0x0044e4000800017f */
[----:B---3--:R-:W-:Y:S05]  /*a2a0*/  @!P0 NANOSLEEP.SYNCS 0x989680 ;  /* 0x009896800000895d */ /* 0x008fea0003900000 */
[----:B------:R-:W3:Y:S02]  /*a2b0*/  @!P0 SYNCS.PHASECHK.TRANS64 P0, [R226+URZ+0x30c00], R15 ;  /* 0x030c000fe20085a7 */ /* 0x000ee4000800007f */
[----:B---3--:R-:W-:Y:S05]  /*a2c0*/  @!P0 BRA `(.L_x_4307) ;  /* 0xfffffffc00f08947 */ /* 0x008fea000383ffff */
[----:B------:R-:W-:Y:S05]  /*a2d0*/  BRA `(.L_x_4306) ;  /* 0xffffff70001c7947 */ /* 0x000fea000383ffff */
.L_x_4311:
[----:B--2---:R2:W3:Y:S02]  /*a2e0*/  SYNCS.PHASECHK.TRANS64.TRYWAIT P1, [R9+URZ+0x30c10], R12 ;  /* 0x030c100c090075a7 */ /* 0x0044e4000802017f */
[----:B---3--:R-:W-:Y:S05]  /*a2f0*/  @!P1 NANOSLEEP.SYNCS 0x989680 ;  /* 0x009896800000995d */ /* 0x008fea0003900000 */
[----:B------:R-:W3:Y:S02]  /*a300*/  @!P1 SYNCS.PHASECHK.TRANS64 P1, [R9+URZ+0x30c10], R12 ;  /* 0x030c100c090095a7 */ /* 0x000ee4000802007f */
[----:B---3--:R-:W-:Y:S05]  /*a310*/  @!P1 BRA `(.L_x_4311) ;  /* 0xfffffffc00f09947 */ /* 0x008fea000383ffff */
[----:B------:R-:W-:Y:S05]  /*a320*/  BRA `(.L_x_4310) ;  /* 0xffffff7400f07947 */ /* 0x000fea000383ffff */
.L_x_4315:
[----:B------:R1:W1:Y:S02]  /*a330*/  SYNCS.PHASECHK.TRANS64.TRYWAIT P1, [R9+URZ+0x30c30], R12 ;  /* 0x030c300c090075a7 */ /* 0x000264000802017f */
[----:B-1----:R-:W-:Y:S05]  /*a340*/  @!P1 NANOSLEEP.SYNCS 0x989680 ;  /* 0x009896800000995d */ /* 0x002fea0003900000 */
[----:B------:R-:W1:Y:S02]  /*a350*/  @!P1 SYNCS.PHASECHK.TRANS64 P1, [R9+URZ+0x30c30], R12 ;  /* 0x030c300c090095a7 */ /* 0x000e64000802007f */
[----:B-1----:R-:W-:Y:S05]  /*a360*/  @!P1 BRA `(.L_x_4315) ;  /* 0xfffffffc00f09947 */ /* 0x002fea000383ffff */
[----:B------:R-:W-:Y:S05]  /*a370*/  BRA `(.L_x_4314) ;  /* 0xffffff7c00007947 */ /* 0x000fea000383ffff */
.L_x_4359:
[----:B------:R-:W-:Y:S01]  /*a380*/  BSSY B0, `(.L_x_4425) ;  /* 0x0000005000007945 */ /* 0x000fe20003800000 */
[----:B------:R-:W-:-:S07]  /*a390*/  IMAD.MOV.U32 R15, RZ, RZ, -0x1 ;  /* 0xffffffffff0f7424 */ /* 0x000fce00078e00ff */
[----:B------:R-:W-:Y:S05]  /*a3a0*/  WARPSYNC.COLLECTIVE R15, `(.L_x_4426) ;  /* 0x000000000f087348 */ /* 0x000fea0003c00000 */
[----:B------:R-:W-:Y:S01]  /*a3b0*/  NOP ;  /* 0x0000000000007918 */ /* 0x000fe20000000000 */
[----:B------:R-:W-:Y:S01]  /*a3c0*/  ENDCOLLECTIVE ;  /* 0x000000000000791b */ /* 0x000fe20003800000 */
.L_x_4426:
[----:B------:R-:W-:Y:S05]  /*a3d0*/  BSYNC B0 ;  /* 0x0000000000007941 */ /* 0x000fea0003800000 */
.L_x_4425:
[----:B------:R-:W-:Y:S05]  /*a3e0*/  BRA `(.L_x_4427) ;  /* 0xffffffd0007c7947 */ /* 0x000fea000383ffff */
.L_x_4371:
[----:B------:R-:W-:Y:S01]  /*a3f0*/  BSSY B0, `(.L_x_4428) ;  /* 0x0000005000007945 */ /* 0x000fe20003800000 */
[----:B------:R-:W-:-:S07]  /*a400*/  IMAD.MOV.U32 R15, RZ, RZ, -0x1 ;  /* 0xffffffffff0f7424 */ /* 0x000fce00078e00ff */
[----:B------:R-:W-:Y:S05]  /*a410*/  WARPSYNC.COLLECTIVE R15, `(.L_x_4429) ;  /* 0x000000000f087348 */ /* 0x000fea0003c00000 */
[----:B------:R-:W-:Y:S01]  /*a420*/  NOP ;  /* 0x0000000000007918 */ /* 0x000fe20000000000 */
[----:B------:R-:W-:Y:S01]  /*a430*/  ENDCOLLECTIVE ;  /* 0x000000000000791b */ /* 0x000fe20003800000 */
.L_x_4429:
[----:B------:R-:W-:Y:S05]  /*a440*/  BSYNC B0 ;  /* 0x0000000000007941 */ /* 0x000fea0003800000 */
.L_x_4428:
[----:B------:R-:W-:Y:S05]  /*a450*/  BRA `(.L_x_4430) ;  /* 0xffffffd400947947 */ /* 0x000fea000383ffff */
.L_x_4384:
[----:B------:R-:W-:Y:S01]  /*a460*/  BSSY B0, `(.L_x_4431) ;  /* 0x0000005000007945 */ /* 0x000fe20003800000 */
[----:B------:R-:W-:-:S07]  /*a470*/  IMAD.MOV.U32 R15, RZ, RZ, -0x1 ;  /* 0xffffffffff0f7424 */ /* 0x000fce00078e00ff */
[----:B------:R-:W-:Y:S05]  /*a480*/  WARPSYNC.COLLECTIVE R15, `(.L_x_4432) ;  /* 0x000000000f087348 */ /* 0x000fea0003c00000 */
[----:B------:R-:W-:Y:S01]  /*a490*/  NOP ;  /* 0x0000000000007918 */ /* 0x000fe20000000000 */
[----:B------:R-:W-:Y:S01]  /*a4a0*/  ENDCOLLECTIVE ;  /* 0x000000000000791b */ /* 0x000fe20003800000 */
.L_x_4432:
[----:B------:R-:W-:Y:S05]  /*a4b0*/  BSYNC B0 ;  /* 0x0000000000007941 */ /* 0x000fea0003800000 */
.L_x_4431:
[----:B------:R-:W-:Y:S05]  /*a4c0*/  BRA `(.L_x_4433) ;  /* 0xffffffd800b07947 */ /* 0x000fea000383ffff */
.L_x_4397:
[----:B-1----:R1:W2:Y:S02]  /*a4d0*/  SYNCS.PHASECHK.TRANS64.TRYWAIT P1, [R12+URZ+0x30c20], R3 ;  /* 0x030c20030c0075a7 */ /* 0x0022a4000802017f */
[----:B--2---:R-:W-:Y:S05]  /*a4e0*/  @!P1 NANOSLEEP.SYNCS 0x989680 ;  /* 0x009896800000995d */ /* 0x004fea0003900000 */
[----:B------:R-:W2:Y:S02]  /*a4f0*/  @!P1 SYNCS.PHASECHK.TRANS64 P1, [R12+URZ+0x30c20], R3 ;  /* 0x030c20030c0095a7 */ /* 0x000ea4000802007f */
[----:B--2---:R-:W-:Y:S05]  /*a500*/  @!P1 BRA `(.L_x_4397) ;  /* 0xfffffffc00f09947 */ /* 0x004fea000383ffff */
[----:B------:R-:W-:Y:S05]  /*a510*/  BRA `(.L_x_4434) ;  /* 0xffffffe400bc7947 */ /* 0x000fea000383ffff */
.L_x_4401:
[----:B-1----:R1:W2:Y:S02]  /*a520*/  SYNCS.PHASECHK.TRANS64.TRYWAIT P1, [R12+URZ+0x30c40], R21 ;  /* 0x030c40150c0075a7 */ /* 0x0022a4000802017f */
[----:B--2---:R-:W-:Y:S05]  /*a530*/  @!P1 NANOSLEEP.SYNCS 0x989680 ;  /* 0x009896800000995d */ /* 0x004fea0003900000 */
[----:B------:R-:W2:Y:S02]  /*a540*/  @!P1 SYNCS.PHASECHK.TRANS64 P1, [R12+URZ+0x30c40], R21 ;  /* 0x030c40150c0095a7 */ /* 0x000ea4000802007f */
[----:B--2---:R-:W-:Y:S05]  /*a550*/  @!P1 BRA `(.L_x_4401) ;  /* 0xfffffffc00f09947 */ /* 0x004fea000383ffff */
[----:B------:R-:W-:Y:S05]  /*a560*/  BRA `(.L_x_4435) ;  /* 0xffffffe800d47947 */ /* 0x000fea000383ffff */
.L_x_4403:
[----:B--2---:R2:W3:Y:S02]  /*a570*/  SYNCS.PHASECHK.TRANS64.TRYWAIT P1, [R12+URZ+0x30c28], R21 ;  /* 0x030c28150c0075a7 */ /* 0x0044e4000802017f */
[----:B---3--:R-:W-:Y:S05]  /*a580*/  @!P1 NANOSLEEP.SYNCS 0x989680 ;  /* 0x009896800000995d */ /* 0x008fea0003900000 */
[----:B------:R-:W3:Y:S02]  /*a590*/  @!P1 SYNCS.PHASECHK.TRANS64 P1, [R12+URZ+0x30c28], R21 ;  /* 0x030c28150c0095a7 */ /* 0x000ee4000802007f */
[----:B---3--:R-:W-:Y:S05]  /*a5a0*/  @!P1 BRA `(.L_x_4403) ;  /* 0xfffffffc00f09947 */ /* 0x008fea000383ffff */
[----:B------:R-:W-:Y:S05]  /*a5b0*/  BRA `(.L_x_4436) ;  /* 0xffffffec00507947 */ /* 0x000fea000383ffff */
.L_x_4405:
[----:B---3--:R3:W4:Y:S02]  /*a5c0*/  SYNCS.PHASECHK.TRANS64.TRYWAIT P1, [R12+URZ+0x30c48], R21 ;  /* 0x030c48150c0075a7 */ /* 0x008724000802017f */
[----:B----4-:R-:W-:Y:S05]  /*a5d0*/  @!P1 NANOSLEEP.SYNCS 0x989680 ;  /* 0x009896800000995d */ /* 0x010fea0003900000 */
[----:B------:R-:W4:Y:S02]  /*a5e0*/  @!P1 SYNCS.PHASECHK.TRANS64 P1, [R12+URZ+0x30c48], R21 ;  /* 0x030c48150c0095a7 */ /* 0x000f24000802007f */
[----:B----4-:R-:W-:Y:S05]  /*a5f0*/  @!P1 BRA `(.L_x_4405) ;  /* 0xfffffffc00f09947 */ /* 0x010fea000383ffff */
[----:B------:R-:W-:Y:S05]  /*a600*/  BRA `(.L_x_4437) ;  /* 0xffffffec00ac7947 */ /* 0x000fea000383ffff */
.L_x_4407:
[----:B------:R-:W-:-:S07]  /*a610*/  SHF.L.U32 R5, R10, 0x1f, RZ ;  /* 0x0000001f0a057819 */ /* 0x000fce00000006ff */
.L_x_4438:
[----:B-1----:R1:W2:Y:S02]  /*a620*/  SYNCS.PHASECHK.TRANS64.TRYWAIT P1, [R12+URZ+0x30c20], R5 ;  /* 0x030c20050c0075a7 */ /* 0x0022a4000802017f */
[----:B--2---:R-:W-:Y:S05]  /*a630*/  @!P1 NANOSLEEP.SYNCS 0x989680 ;  /* 0x009896800000995d */ /* 0x004fea0003900000 */
[----:B------:R-:W2:Y:S02]  /*a640*/  @!P1 SYNCS.PHASECHK.TRANS64 P1, [R12+URZ+0x30c20], R5 ;  /* 0x030c20050c0095a7 */ /* 0x000ea4000802007f */
[----:B--2---:R-:W-:Y:S05]  /*a650*/  @!P1 BRA `(.L_x_4438) ;  /* 0xfffffffc00f09947 */ /* 0x004fea000383ffff */
[----:B------:R-:W-:Y:S05]  /*a660*/  BRA `(.L_x_4439) ;  /* 0xfffffff000187947 */ /* 0x000fea000383ffff */
.L_x_4410:
[----:B-1----:R1:W2:Y:S02]  /*a670*/  SYNCS.PHASECHK.TRANS64.TRYWAIT P1, [R12+URZ+0x30c40], R13 ;  /* 0x030c400d0c0075a7 */ /* 0x0022a4000802017f */
[----:B--2---:R-:W-:Y:S05]  /*a680*/  @!P1 NANOSLEEP.SYNCS 0x989680 ;  /* 0x009896800000995d */ /* 0x004fea0003900000 */
[----:B------:R-:W2:Y:S02]  /*a690*/  @!P1 SYNCS.PHASECHK.TRANS64 P1, [R12+URZ+0x30c40], R13 ;  /* 0x030c400d0c0095a7 */ /* 0x000ea4000802007f */
[----:B--2---:R-:W-:Y:S05]  /*a6a0*/  @!P1 BRA `(.L_x_4410) ;  /* 0xfffffffc00f09947 */ /* 0x004fea000383ffff */
[----:B------:R-:W-:Y:S05]  /*a6b0*/  BRA `(.L_x_4440) ;  /* 0xfffffff0008c7947 */ /* 0x000fea000383ffff */
.L_x_4412:
[----:B--2---:R2:W3:Y:S02]  /*a6c0*/  SYNCS.PHASECHK.TRANS64.TRYWAIT P1, [R12+URZ+0x30c28], R13 ;  /* 0x030c280d0c0075a7 */ /* 0x0044e4000802017f */
[----:B---3--:R-:W-:Y:S05]  /*a6d0*/  @!P1 NANOSLEEP.SYNCS 0x989680 ;  /* 0x009896800000995d */ /* 0x008fea0003900000 */
[----:B------:R-:W3:Y:S02]  /*a6e0*/  @!P1 SYNCS.PHASECHK.TRANS64 P1, [R12+URZ+0x30c28], R13 ;  /* 0x030c280d0c0095a7 */ /* 0x000ee4000802007f */
[----:B---3--:R-:W-:Y:S05]  /*a6f0*/  @!P1 BRA `(.L_x_4412) ;  /* 0xfffffffc00f09947 */ /* 0x008fea000383ffff */
[----:B------:R-:W-:Y:S05]  /*a700*/  BRA `(.L_x_4441) ;  /* 0xfffffff000fc7947 */ /* 0x000fea000383ffff */
.L_x_4414:
[----:B-1----:R1:W2:Y:S02]  /*a710*/  SYNCS.PHASECHK.TRANS64.TRYWAIT P0, [R13+URZ+0x30c40], R2 ;  /* 0x030c40020d0075a7 */ /* 0x0022a4000800017f */
[----:B--2---:R-:W-:Y:S05]  /*a720*/  @!P0 NANOSLEEP.SYNCS 0x989680 ;  /* 0x009896800000895d */ /* 0x004fea0003900000 */
[----:B------:R-:W2:Y:S02]  /*a730*/  @!P0 SYNCS.PHASECHK.TRANS64 P0, [R13+URZ+0x30c40], R2 ;  /* 0x030c40020d0085a7 */ /* 0x000ea4000800007f */
[----:B--2---:R-:W-:Y:S05]  /*a740*/  @!P0 BRA `(.L_x_4414) ;  /* 0xfffffffc00f08947 */ /* 0x004fea000383ffff */
[----:B------:R-:W-:Y:S05]  /*a750*/  BRA `(.L_x_4442) ;  /* 0xfffffff4006c7947 */ /* 0x000fea000383ffff */
.L_x_4416:
[----:B------:R-:W-:Y:S01]  /*a760*/  BSSY B0, `(.L_x_4443) ;  /* 0x0000006000007945 */ /* 0x000fe20003800000 */
[----:B------:R-:W-:-:S07]  /*a770*/  IMAD.MOV.U32 R15, RZ, RZ, -0x1 ;  /* 0xffffffffff0f7424 */ /* 0x000fce00078e00ff */
[----:B--2-4-:R-:W-:Y:S05]  /*a780*/  WARPSYNC.COLLECTIVE R15, `(.L_x_4444) ;  /* 0x000000000f0c7348 */ /* 0x014fea0003c00000 */
[----:B------:R-:W-:Y:S02]  /*a790*/  ELECT P6, UR62, PT ;  /* 0x00000000003e782f */ /* 0x000fe400038c0000 */
[----:B------:R-:W-:Y:S01]  /*a7a0*/  MOV R14, UR62 ;  /* 0x0000003e000e7c02 */ /* 0x000fe20008000f00 */
[----:B--2-4-:R-:W-:Y:S10]  /*a7b0*/  ENDCOLLECTIVE ;  /* 0x000000000000791b */ /* 0x014ff40003800000 */
.L_x_4444:
[----:B------:R-:W-:Y:S05]  /*a7c0*/  BSYNC B0 ;  /* 0x0000000000007941 */ /* 0x000fea0003800000 */
.L_x_4443:
[----:B------:R-:W-:Y:S05]  /*a7d0*/  BRA `(.L_x_4445) ;  /* 0xfffffff800007947 */ /* 0x000fea000383ffff */
.L_x_4418:
[----:B-1----:R1:W3:Y:S02]  /*a7e0*/  SYNCS.PHASECHK.TRANS64.TRYWAIT P0, [R7+URZ], R4 ;  /* 0x00000004070075a7 */ /* 0x0022e4000800017f */
[----:B---3--:R-:W-:Y:S05]  /*a7f0*/  @!P0 NANOSLEEP.SYNCS 0x989680 ;  /* 0x009896800000895d */ /* 0x008fea0003900000 */
[----:B------:R-:W3:Y:S02]  /*a800*/  @!P0 SYNCS.PHASECHK.TRANS64 P0, [R7+URZ], R4 ;  /* 0x00000004070085a7 */ /* 0x000ee4000800007f */
[----:B---3--:R-:W-:Y:S05]  /*a810*/  @!P0 BRA `(.L_x_4418) ;  /* 0xfffffffc00f08947 */ /* 0x008fea000383ffff */
[----:B------:R-:W-:Y:S05]  /*a820*/  BRA `(.L_x_4446) ;  /* 0xfffffff800407947 */ /* 0x000fea000383ffff */
.L_x_4419:
[----:B---3--:R3:W4:Y:S02]  /*a830*/  SYNCS.PHASECHK.TRANS64.TRYWAIT P0, [R11+URZ], R2 ;  /* 0x000000020b0075a7 */ /* 0x008724000800017f */
[----:B----4-:R-:W-:Y:S05]  /*a840*/  @!P0 NANOSLEEP.SYNCS 0x989680 ;  /* 0x009896800000895d */ /* 0x010fea0003900000 */
[----:B------:R-:W4:Y:S02]  /*a850*/  @!P0 SYNCS.PHASECHK.TRANS64 P0, [R11+URZ], R2 ;  /* 0x000000020b0085a7 */ /* 0x000f24000800007f */
[----:B----4-:R-:W-:Y:S05]  /*a860*/  @!P0 BRA `(.L_x_4419) ;  /* 0xfffffffc00f08947 */ /* 0x010fea000383ffff */
[----:B------:R-:W-:Y:S05]  /*a870*/  BRA `(.L_x_4447) ;  /* 0xfffffff800347947 */ /* 0x000fea000383ffff */
.L_x_4421:
[----:B----4-:R4:W1:Y:S02]  /*a880*/  SYNCS.PHASECHK.TRANS64.TRYWAIT P0, [R9+URZ], R4 ;  /* 0x00000004090075a7 */ /* 0x010864000800017f */
[----:B-1----:R-:W-:Y:S05]  /*a890*/  @!P0 NANOSLEEP.SYNCS 0x989680 ;  /* 0x009896800000895d */ /* 0x002fea0003900000 */
[----:B------:R-:W1:Y:S02]  /*a8a0*/  @!P0 SYNCS.PHASECHK.TRANS64 P0, [R9+URZ], R4 ;  /* 0x00000004090085a7 */ /* 0x000e64000800007f */
[----:B-1----:R-:W-:Y:S05]  /*a8b0*/  @!P0 BRA `(.L_x_4421) ;  /* 0xfffffffc00f08947 */ /* 0x002fea000383ffff */
[----:B------:R-:W-:Y:S05]  /*a8c0*/  BRA `(.L_x_4448) ;  /* 0xfffffff800387947 */ /* 0x000fea000383ffff */
.L_x_4449:
        /* <DEDUP_REMOVED lines=11> */
.L_x_7406:


//--------------------- .text._ZN7cutlass13device_kernelIN5flash11enable_sm90INS1_16FlashAttnBwdSm90INS1_25CollectiveMainloopBwdSm90ILi2ELi2ELi2EN4cute5tupleIJNS5_1CILi1EEES8_S8_EEENS6_IJNS7_ILi128EEESA_NS7_ILi64EEEEEENS_6half_tEfNS_4arch4Sm90ELb0ELb0ELb0ELb1ELb0ELb1ELb0ELb0ELi2ELi1ELi2ELi2ELb0EEENS1_24CollectiveEpilogueBwdGQAISC_fSF_Li256ELb1ELb0EEENS1_19SingleTileSchedulerILb1ELb0ELb0ELi128EEEEEEEEEvNT_6ParamsE --------------------------
	.section	.text._ZN7cutlass13device_kernelIN5flash11enable_sm90INS1_16FlashAttnBwdSm90INS1_25CollectiveMainloopBwdSm90ILi2ELi2ELi2EN4cute5tupleIJNS5_1CILi1EEES8_S8_EEENS6_IJNS7_ILi128EEESA_NS7_ILi64EEEEEENS_6half_tEfNS_4arch4Sm90ELb0ELb0ELb0ELb1ELb0ELb1ELb0ELb0ELi2ELi1ELi2ELi2ELb0EEENS1_24CollectiveEpilogueBwdGQAISC_fSF_Li256ELb1ELb0EEENS1_19SingleTileSchedulerILb1ELb0ELb0ELi128EEEEEEEEEvNT_6ParamsE,"ax",@progbits
	.align	128
.text._ZN7cutlass13device_kernelIN5flash11enable_sm90INS1_16FlashAttnBwdSm90INS1_25CollectiveMainloopBwdSm90ILi2ELi2ELi2EN4cute5tupleIJNS5_1CILi1EEES8_S8_EEENS6_IJNS7_ILi128EEESA_NS7_ILi64EEEEEENS_6half_tEfNS_4arch4Sm90ELb0ELb0ELb0ELb1ELb0ELb1ELb0ELb0ELi2ELi1ELi2ELi2ELb0EEENS1_24CollectiveEpilogueBwdGQAISC_fSF_Li256ELb1ELb0EEENS1_19SingleTileSchedulerILb1ELb0ELb0ELi128EEEEEEEEEvNT_6ParamsE:
        .type           _ZN7cutlass13device_kernelIN5flash11enable_sm90INS1_16FlashAttnBwdSm90INS1_25CollectiveMainloopBwdSm90ILi2ELi2ELi2EN4cute5tupleIJNS5_1CILi1EEES8_S8_EEENS6_IJNS7_ILi128EEESA_NS7_ILi64EEEEEENS_6half_tEfNS_4arch4Sm90ELb0ELb0ELb0ELb1ELb0ELb1ELb0ELb0ELi2ELi1ELi2ELi2ELb0EEENS1_24CollectiveEpilogueBwdGQAISC_fSF_Li256ELb1ELb0EEENS1_19SingleTileSchedulerILb1ELb0ELb0ELi128EEEEEEEEEvNT_6ParamsE,@function
        .size           _ZN7cutlass13device_kernelIN5flash11enable_sm90INS1_16FlashAttnBwdSm90INS1_25CollectiveMainloopBwdSm90ILi2ELi2ELi2EN4cute5tupleIJNS5_1CILi1EEES8_S8_EEENS6_IJNS7_ILi128EEESA_NS7_ILi64EEEEEENS_6half_tEfNS_4arch4Sm90ELb0ELb0ELb0ELb1ELb0ELb1ELb0ELb0ELi2ELi1ELi2ELi2ELb0EEENS1_24CollectiveEpilogueBwdGQAISC_fSF_Li256ELb1ELb0EEENS1_19SingleTileSchedulerILb1ELb0ELb0ELi128EEEEEEEEEvNT_6ParamsE,(.L_x_7407 - _ZN7cutlass13device_kernelIN5flash11enable_sm90INS1_16FlashAttnBwdSm90INS1_25CollectiveMainloopBwdSm90ILi2ELi2ELi2EN4cute5tupleIJNS5_1CILi1EEES8_S8_EEENS6_IJNS7_ILi128EEESA_NS7_ILi64EEEEEENS_6half_tEfNS_4arch4Sm90ELb0ELb0ELb0ELb1ELb0ELb1ELb0ELb0ELi2ELi1ELi2ELi2ELb0EEENS1_24CollectiveEpilogueBwdGQAISC_fSF_Li256ELb1ELb0EEENS1_19SingleTileSchedulerILb1ELb0ELb0ELi128EEEEEEEEEvNT_6ParamsE)
        .other          _ZN7cutlass13device_kernelIN5flash11enable_sm90INS1_16FlashAttnBwdSm90INS1_25CollectiveMainloopBwdSm90ILi2ELi2ELi2EN4cute5tupleIJNS5_1CILi1EEES8_S8_EEENS6_IJNS7_ILi128EEESA_NS7_ILi64EEEEEENS_6half_tEfNS_4arch4Sm90ELb0ELb0ELb0ELb1ELb0ELb1ELb0ELb0ELi2ELi1ELi2ELi2ELb0EEENS1_24CollectiveEpilogueBwdGQAISC_fSF_Li256ELb1ELb0EEENS1_19SingleTileSchedulerILb1ELb0ELb0ELi128EEEEEEEEEvNT_6ParamsE,@"STO_CUDA_ENTRY STV_DEFAULT"
_ZN7cutlass13device_kernelIN5flash11enable_sm90INS1_16FlashAttnBwdSm90INS1_25CollectiveMainloopBwdSm90ILi2ELi2ELi2EN4cute5tupleIJNS5_1CILi1EEES8_S8_EEENS6_IJNS7_ILi128EEESA_NS7_ILi64EEEEEENS_6half_tEfNS_4arch4Sm90ELb0ELb0ELb0ELb1ELb0ELb1ELb0ELb0ELi2ELi1ELi2ELi2ELb0EEENS1_24CollectiveEpilogueBwdGQAISC_fSF_Li256ELb1ELb0EEENS1_19SingleTileSchedulerILb1ELb0ELb0ELi128EEEEEEEEEvNT_6ParamsE:
        /* <DEDUP_REMOVED lines=23> */
.L_x_4451:
[----:B------:R-:W-:Y:S05]  /*0170*/  BSYNC B0 ;  /* 0x0000000000007941 */ /* 0x000fea0003800000 */
.L_x_4450:
        /* <DEDUP_REMOVED lines=34> */
.L_x_4452:
        /* <DEDUP_REMOVED lines=22> */
.L_x_4453:
        /* <DEDUP_REMOVED lines=9> */
.L_x_4456:
        /* <DEDUP_REMOVED lines=20> */
.L_x_4457:
        /* <DEDUP_REMOVED lines=10> */
.L_x_4459:
[----:B------:R-:W2:Y:S02]  /*0770*/  LDC R0, c[0x0][0x8c4] ;  /* 0x00023100ff007b82 */ /* 0x000ea40000000800 */
.L_x_4458:
        /* <DEDUP_REMOVED lines=19> */
.L_x_4461:
        /* <DEDUP_REMOVED lines=10> */
.L_x_4462:
        /* <DEDUP_REMOVED lines=8> */
.L_x_4463:
        /* <DEDUP_REMOVED lines=9> */
.L_x_4464:
        /* <DEDUP_REMOVED lines=55> */
.L_x_4467:
        /* <DEDUP_REMOVED lines=15> */
.L_x_4466:
        /* <DEDUP_REMOVED lines=22> */
.L_x_4469:
        /* <DEDUP_REMOVED lines=15> */
.L_x_4468:
[----:B------:R-:W-:Y:S01]  /*1110*/  SHF.R.S32.HI R3, RZ, 0x1f, R16 ;  /* 0x0000001fff037819 */ /* 0x000fe20000011410 */
[----:B------:R-:W-:-:S03]  /*1120*/  UMOV UR4, 0xffffffff ;  /* 0xffffffff00047882 */ /* 0x000fc60000000000 */
[----:B------:R-:W-:-:S04]  /*1130*/  LEA.HI R0, R3, R16, RZ, 0x7 ;  /* 0x0000001003007211 */ /* 0x000fc800078f38ff */
[----:B------:R-:W-:Y:S01]  /*1140*/  SHF.R.S32.HI R13, RZ, 0x7, R0 ;  /* 0x00000007ff0d7819 */ /* 0x000fe20000011400 */
[----:B------:R-:W-:Y:S06]  /*1150*/  BRA.DIV UR4, `(.L_x_4470) ;  /* 0x0000007204907947 */ /* 0x000fec000b800000 */
[----:B------:R1:W2:Y:S02]  /*1160*/  SHFL.IDX PT, R14, R13, RZ, 0x1f ;  /* 0x00001fff0d0e7589 */ /* 0x0002a400000e0000 */
.L_x_4546:
        /* <DEDUP_REMOVED lines=30> */
.L_x_4471:
        /* <DEDUP_REMOVED lines=108> */
.L_x_4483:
[----:B------:R-:W-:-:S13]  /*1a10*/  ISETP.NE.AND P0, PT, R4, 0x3, PT ;  /* 0x000000030400780c */ /* 0x000fda0003f05270 */
[----:B-1----:R-:W-:Y:S05]  /*1a20*/  @!P0 BRA `(.L_x_4473) ;  /* 0x0000000000048947 */ /* 0x002fea0003800000 */
[----:B------:R-:W-:Y:S01]  /*1a30*/  BPT.TRAP 0x1 ;  /* 0x000000040000795c */ /* 0x000fe20000300000 */
.L_x_4473:
[----:B------:R-:W-:Y:S01]  /*1a40*/  IMAD R9, R7, 0x8, R226 ;  /* 0x0000000807097824 */ /* 0x000fe200078e02e2 */
[----:B------:R-:W-:-:S04]  /*1a50*/  SHF.L.U32 R12, R6, 0x1f, RZ ;  /* 0x0000001f060c7819 */ /* 0x000fc800000006ff */
[----:B------:R1:W2:Y:S01]  /*1a60*/  SYNCS.PHASECHK.TRANS64.TRYWAIT P1, [R9+URZ+0x30c10], R12 ;  /* 0x030c100c090075a7 */ /* 0x0002a2000802017f */
[----:B------:R-:W-:Y:S05]  /*1a70*/  @!P0 BRA `(.L_x_4474) ;  /* 0x0000000000048947 */ /* 0x000fea0003800000 */
[----:B------:R-:W-:Y:S01]  /*1a80*/  BPT.TRAP 0x1 ;  /* 0x000000040000795c */ /* 0x000fe20000300000 */
.L_x_4474:
[----:B------:R-:W-:-:S05]  /*1a90*/  VIADD R10, R226, 0x10000 ;  /* 0x00010000e20a7836 */ /* 0x000fca0000000000 */
[----:B------:R-:W-:-:S04]  /*1aa0*/  SHF.R.U32.HI R10, RZ, 0x4, R10 ;  /* 0x00000004ff0a7819 */ /* 0x000fc8000001160a */
[----:B------:R-:W-:Y:S01]  /*1ab0*/  LOP3.LUT R10, R10, 0x3fff, RZ, 0xc0, !PT ;  /* 0x00003fff0a0a7812 */ /* 0x000fe200078ec0ff */
[----:B--2---:R-:W-:Y:S06]  /*1ac0*/  @P1 BRA `(.L_x_4475) ;  /* 0x0000000000081947 */ /* 0x004fec0003800000 */
[----:B------:R-:W2:Y:S02]  /*1ad0*/  SYNCS.PHASECHK.TRANS64.TRYWAIT P1, [R9+URZ+0x30c10], R12 ;  /* 0x030c100c090075a7 */ /* 0x000ea4000802017f */
[----:B--2---:R-:W-:Y:S05]  /*1ae0*/  @!P1 BRA `(.L_x_4476) ;  /* 0x00000068005c9947 */ /* 0x004fea0003800000 */
.L_x_4475:
        /* <DEDUP_REMOVED lines=63> */
.L_x_4477:
[----:B------:R1:W1:Y:S01]  /*1ee0*/  SYNCS.PHASECHK.TRANS64.TRYWAIT P1, [R9+URZ+0x30c30], R12 ;  /* 0x030c300c090075a7 */ /* 0x000262000802017f */
[----:B------:R-:W-:Y:S05]  /*1ef0*/  @!P0 BRA `(.L_x_4478) ;  /* 0x0000000000048947 */ /* 0x000fea0003800000 */
[----:B------:R-:W-:Y:S01]  /*1f00*/  BPT.TRAP 0x1 ;  /* 0x000000040000795c */ /* 0x000fe20000300000 */
.L_x_4478:
[----:B------:R-:W-:-:S05]  /*1f10*/  VIADD R11, R226, 0x18000 ;  /* 0x00018000e20b7836 */ /* 0x000fca0000000000 */
[----:B------:R-:W-:-:S04]  /*1f20*/  SHF.R.U32.HI R11, RZ, 0x4, R11 ;  /* 0x00000004ff0b7819 */ /* 0x000fc8000001160b */
[----:B------:R-:W-:-:S04]  /*1f30*/  LOP3.LUT R218, R11, 0x3fff, RZ, 0xc0, !PT ;  /* 0x00003fff0bda7812 */ /* 0x000fc800078ec0ff */
[----:B------:R-:W-:Y:S01]  /*1f40*/  LOP3.LUT R14, R218, 0x10000, RZ, 0xfc, !PT ;  /* 0x00010000da0e7812 */ /* 0x000fe200078efcff */
[----:B-1----:R-:W-:Y:S06]  /*1f50*/  @P1 BRA `(.L_x_4479) ;  /* 0x0000000000081947 */ /* 0x002fec0003800000 */
[----:B------:R-:W1:Y:S02]  /*1f60*/  SYNCS.PHASECHK.TRANS64.TRYWAIT P1, [R9+URZ+0x30c30], R12 ;  /* 0x030c300c090075a7 */ /* 0x000e64000802017f */
[----:B-1----:R-:W-:Y:S05]  /*1f70*/  @!P1 BRA `(.L_x_4480) ;  /* 0x00000064004c9947 */ /* 0x002fea0003800000 */
.L_x_4479:
        /* <DEDUP_REMOVED lines=619> */
.L_x_4481:
        /* <DEDUP_REMOVED lines=68> */
.L_x_4482:
        /* <DEDUP_REMOVED lines=45> */
.L_x_4465:
[----:B------:R-:W-:Y:S05]  /*4d40*/  @P0 BRA `(.L_x_4460) ;  /* 0x00000034008c0947 */ /* 0x000fea0003800000 */
[----:B-1----:R-:W2:Y:S01]  /*4d50*/  LDL.LU R24, [R1+0xc] ;  /* 0x00000c0001187983 */ /* 0x002ea20000300800 */
[----:B------:R-:W1:Y:S01]  /*4d60*/  LDC.64 R2, c[0x0][0x878] ;  /* 0x00021e00ff027b82 */ /* 0x000e620000000a00 */
        /* <DEDUP_REMOVED lines=52> */
[----:B------:R-:W-:-:S05]  /*50b0*/  @P0 IMAD R2, R24, 0x80, R2 ;  /* 0x0000008018020824 */ /* 0x000fca00078e0202 */
[----:B------:R-:W-:-:S04]  /*50c0*/  @P0 SHF.R.S32.HI R3, RZ, 0x1f, R2 ;  /* 0x0000001fff030819 */ /* 0x000fc80000011402 */
[----:B------:R-:W-:-:S05]  /*50d0*/  @P0 LEA.HI R3, R3, R2, RZ, 0x7 ;  /* 0x0000000203030211 */ /* 0x000fca00078f38ff */
[----:B------:R-:W-:-:S05]  /*50e0*/  @P0 IMAD.SHL.U32 R3, R3, 0x40, RZ ;  /* 0x0000004003030824 */ /* 0x000fca00078e00ff */
        /* <DEDUP_REMOVED lines=10> */
[----:B------:R-:W-:Y:S01]  /*5190*/  IMAD.IADD R3, R3, 0x1, R9 ;  /* 0x0000000103037824 */ /* 0x000fe200078e0209 */
[----:B------:R-:W-:Y:S01]  /*51a0*/  SEL R9, R0, RZ, !P0 ;  /* 0x000000ff00097207 */ /* 0x000fe20004000000 */
[----:B------:R-:W-:Y:S01]  /*51b0*/  IMAD.WIDE.U32 R4, R7, R14, R4 ;  /* 0x0000000e07047225 */ /* 0x000fe200078e0004 */
[----:B------:R-:W-:Y:S02]  /*51c0*/  SEL R7, R24, RZ, !P0 ;  /* 0x000000ff18077207 */ /* 0x000fe40004000000 */
[----:B------:R-:W-:Y:S01]  /*51d0*/  ISETP.NE.AND P0, PT, R23, RZ, PT ;  /* 0x000000ff1700720c */ /* 0x000fe20003f05270 */
[----:B------:R-:W-:Y:S02]  /*51e0*/  IMAD.IADD R5, R5, 0x1, R11 ;  /* 0x0000000105057824 */ /* 0x000fe400078e020b */
[C---:B------:R-:W-:Y:S02]  /*51f0*/  IMAD R0, R9.reuse, R12, RZ ;  /* 0x0000000c09007224 */ /* 0x040fe400078e02ff */
[----:B------:R-:W-:-:S02]  /*5200*/  IMAD R8, R9, R16, RZ ;  /* 0x0000001009087224 */ /* 0x000fc400078e02ff */
[----:B------:R-:W-:-:S04]  /*5210*/  IMAD.WIDE.U32 R2, R7, R12, R2 ;  /* 0x0000000c07027225 */ /* 0x000fc800078e0002 */
[----:B------:R-:W-:Y:S01]  /*5220*/  IMAD.WIDE.U32 R4, R7, R16, R4 ;  /* 0x0000001007047225 */ /* 0x000fe200078e0004 */
[----:B------:R-:W-:-:S03]  /*5230*/  LEA R18, P1, R2, R18, 0x2 ;  /* 0x0000001202127211 */ /* 0x000fc600078210ff */
        /* <DEDUP_REMOVED lines=14> */
.L_x_4486:
[----:B------:R-:W-:Y:S01]  /*5320*/  @P0 ELECT P1, URZ, PT ;  /* 0x00000000003f082f */ /* 0x000fe20003820000 */
[----:B------:R1:W-:-:S12]  /*5330*/  UBLKRED.G.S.ADD.F32.RN [UR6], [UR4], UR5, desc[UR8] ;  /* 0x00000806040073bb */ /* 0x0003d800080a1405 */
[----:B------:R-:W-:Y:S02]  /*5340*/  @P1 PLOP3.LUT P0, PT, P1, PT, PT, 0x8, 0x0 ;  /* 0x000000000000181c */ /* 0x000fe40000f0e170 */
[----:B------:R-:W-:-:S11]  /*5350*/  PLOP3.LUT P1, PT, PT, PT, PT, 0x8, 0x0 ;  /* 0x000000000000781c */ /* 0x000fd60003f2e170 */
[----:B-1----:R-:W-:Y:S05]  /*5360*/  @P0 BRA.U.ANY `(.L_x_4486) ;  /* 0xfffffffd00ec0947 */ /* 0x002fea000393ffff */
[----:B------:R0:W-:Y:S01]  /*5370*/  UTMACMDFLUSH ;  /* 0x00000000000079b7 */ /* 0x0001e20000000000 */
[----:B------:R-:W-:-:S04]  /*5380*/  DEPBAR.LE SB0, 0x0 ;  /* 0x000080000000791a */ /* 0x000fc80000000000 */
.L_x_4485:
[----:B------:R-:W-:Y:S05]  /*5390*/  BSYNC B0 ;  /* 0x0000000000007941 */ /* 0x000fea0003800000 */
.L_x_4484:
        /* <DEDUP_REMOVED lines=24> */
.L_x_4487:
        /* <DEDUP_REMOVED lines=8> */
.L_x_4455:
        /* <DEDUP_REMOVED lines=20> */
.L_x_4489:
        /* <DEDUP_REMOVED lines=13> */
.L_x_4491:
[----:B------:R-:W-:-:S05]  /*57b0*/  ULDC UR5, c[0x0][0x8c4] ;  /* 0x0002310000057ab9 */ /* 0x000fca0000000800 */
.L_x_4490:
        /* <DEDUP_REMOVED lines=40> */
.L_x_4492:
        /* <DEDUP_REMOVED lines=49> */
.L_x_4506:
        /* <DEDUP_REMOVED lines=21> */
.L_x_4495:
[----:B------:R-:W-:Y:S05]  /*5ea0*/  BSYNC B0 ;  /* 0x0000000000007941 */ /* 0x000fea0003800000 */
.L_x_4494:
        /* <DEDUP_REMOVED lines=13> */
.L_x_4497:
[----:B------:R-:W-:Y:S05]  /*5f80*/  BSYNC B0 ;  /* 0x0000000000007941 */ /* 0x000fea0003800000 */
.L_x_4496:
[----:B------:R-:W-:Y:S06]  /*5f90*/  BAR.ARV 0xa, 0xa0 ;  /* 0x0282800000007b1d */ /* 0x000fec0000002000 */
[----:B------:R-:W-:Y:S04]  /*5fa0*/  BSSY B0, `(.L_x_4498) ;  /* 0x0000003000007945 */ /* 0x000fe80003800000 */
[----:B------:R-:W-:Y:S05]  /*5fb0*/  @!P0 BRA `(.L_x_4499) ;  /* 0x0000000000048947 */ /* 0x000fea0003800000 */
[----:B------:R-:W-:-:S04]  /*5fc0*/  DEPBAR.LE SB0, 0x0 ;  /* 0x000080000000791a */ /* 0x000fc80000000000 */
.L_x_4499:
[----:B------:R-:W-:Y:S05]  /*5fd0*/  BSYNC B0 ;  /* 0x0000000000007941 */ /* 0x000fea0003800000 */
.L_x_4498:
        /* <DEDUP_REMOVED lines=13> */
.L_x_4501:
[----:B------:R-:W-:Y:S05]  /*60b0*/  BSYNC B0 ;  /* 0x0000000000007941 */ /* 0x000fea0003800000 */
.L_x_4500:
        /* <DEDUP_REMOVED lines=13> */
.L_x_4503:
[----:B------:R-:W-:Y:S05]  /*6190*/  BSYNC B0 ;  /* 0x0000000000007941 */ /* 0x000fea0003800000 */
.L_x_4502:
[----:B------:R-:W-:Y:S01]  /*61a0*/  VIADD R0, R0, 0xfffffffe ;  /* 0xfffffffe00007836 */ /* 0x000fe20000000000 */
[----:B------:R-:W-:Y:S06]  /*61b0*/  BAR.ARV 0xa, 0xa0 ;  /* 0x0282800000007b1d */ /* 0x000fec0000002000 */
[----:B------:R-:W-:Y:S01]  /*61c0*/  BSSY B0, `(.L_x_4504) ;  /* 0x0000004000007945 */ /* 0x000fe20003800000 */
[----:B------:R-:W-:-:S03]  /*61d0*/  ISETP.NE.AND P1, PT, R0, RZ, PT ;  /* 0x000000ff0000720c */ /* 0x000fc60003f25270 */
[----:B------:R-:W-:Y:S10]  /*61e0*/  @!P0 BRA `(.L_x_4505) ;  /* 0x0000000000048947 */ /* 0x000ff40003800000 */
[----:B------:R-:W-:-:S04]  /*61f0*/  DEPBAR.LE SB0, 0x0 ;  /* 0x000080000000791a */ /* 0x000fc80000000000 */
.L_x_4505:
[----:B------:R-:W-:Y:S05]  /*6200*/  BSYNC B0 ;  /* 0x0000000000007941 */ /* 0x000fea0003800000 */
.L_x_4504:
[----:B------:R-:W-:Y:S06]  /*6210*/  BAR.ARV 0xb, 0xa0 ;  /* 0x02c2800000007b1d */ /* 0x000fec0000002000 */
[----:B------:R-:W-:Y:S02]  /*6220*/  UIADD3 UR5, UR5, 0x2, URZ ;  /* 0x0000000205057890 */ /* 0x000fe4000fffe03f */
[----:B------:R-:W-:Y:S01]  /*6230*/  UIADD3 UR4, UR4, 0x1, URZ ;  /* 0x0000000104047890 */ /* 0x000fe2000fffe03f */
[----:B------:R-:W-:Y:S11]  /*6240*/  @P1 BRA `(.L_x_4506) ;  /* 0xfffffff800c01947 */ /* 0x000ff6000383ffff */
[----:B------:R-:W-:-:S12]  /*6250*/  USHF.L.U32 UR6, UR5, 0xd, URZ ;  /* 0x0000000d05067899 */ /* 0x000fd8000800063f */
.L_x_4493:
        /* <DEDUP_REMOVED lines=19> */
.L_x_4508:
[----:B------:R-:W-:Y:S05]  /*6390*/  BSYNC B0 ;  /* 0x0000000000007941 */ /* 0x000fea0003800000 */
.L_x_4507:
        /* <DEDUP_REMOVED lines=19> */
.L_x_4510:
[----:B------:R-:W-:Y:S05]  /*64d0*/  BSYNC B0 ;  /* 0x0000000000007941 */ /* 0x000fea0003800000 */
.L_x_4509:
[----:B------:R-:W-:Y:S06]  /*64e0*/  BAR.ARV 0xa, 0xa0 ;  /* 0x0282800000007b1d */ /* 0x000fec0000002000 */
[----:B------:R-:W-:Y:S04]  /*64f0*/  BSSY B0, `(.L_x_4511) ;  /* 0x0000003000007945 */ /* 0x000fe80003800000 */
[----:B------:R-:W-:Y:S05]  /*6500*/  @!P0 BRA `(.L_x_4512) ;  /* 0x0000000000048947 */ /* 0x000fea0003800000 */
[----:B------:R-:W-:-:S04]  /*6510*/  DEPBAR.LE SB0, 0x0 ;  /* 0x000080000000791a */ /* 0x000fc80000000000 */
.L_x_4512:
[----:B------:R-:W-:Y:S05]  /*6520*/  BSYNC B0 ;  /* 0x0000000000007941 */ /* 0x000fea0003800000 */
.L_x_4511:
[----:B------:R-:W-:Y:S06]  /*6530*/  BAR.ARV 0xb, 0xa0 ;  /* 0x02c2800000007b1d */ /* 0x000fec0000002000 */
[----:B------:R-:W-:Y:S05]  /*6540*/  BRA `(.L_x_4460) ;  /* 0x0000001c008c7947 */ /* 0x000fea0003800000 */
.L_x_4488:
        /* <DEDUP_REMOVED lines=10> */
.L_x_4513:
        /* <DEDUP_REMOVED lines=10> */
.L_x_4515:
[----:B------:R-:W3:Y:S02]  /*6690*/  LDC R5, c[0x0][0x8c4] ;  /* 0x00023100ff057b82 */ /* 0x000ee40000000800 */
.L_x_4514:
        /* <DEDUP_REMOVED lines=45> */
.L_x_4517:
        /* <DEDUP_REMOVED lines=66> */
.L_x_4547:
        /* <DEDUP_REMOVED lines=9> */
.L_x_4520:
        /* <DEDUP_REMOVED lines=63> */
.L_x_4531:
[----:B------:R-:W-:-:S04]  /*7210*/  SHF.L.U32 R21, R10, 0x1f, RZ ;  /* 0x0000001f0a157819 */ /* 0x000fc800000006ff */
[----:B-1----:R-:W1:Y:S02]  /*7220*/  SYNCS.PHASECHK.TRANS64.TRYWAIT P1, [R12+URZ+0x30c40], R21 ;  /* 0x030c40150c0075a7 */ /* 0x002e64000802017f */
[----:B-12--5:R-:W-:Y:S05]  /*7230*/  @!P1 BRA `(.L_x_4523) ;  /* 0x0000001000c49947 */ /* 0x026fea0003800000 */
.L_x_4548:
[----:B------:R-:W-:Y:S05]  /*7240*/  @P0 BRA `(.L_x_4524) ;  /* 0x0000000000140947 */ /* 0x000fea0003800000 */
[----:B------:R-:W-:Y:S01]  /*7250*/  ISETP.NE.AND P1, PT, R20, RZ, PT ;  /* 0x000000ff1400720c */ /* 0x000fe20003f25270 */
[----:B------:R-:W-:-:S04]  /*7260*/  IMAD.MOV.U32 R3, RZ, RZ, 0x4200 ;  /* 0x00004200ff037424 */ /* 0x000fc800078e00ff */
[----:B------:R2:W-:Y:S08]  /*7270*/  SYNCS.ARRIVE.TRANS64 RZ, [R12+URZ+0x30c30], R3 ;  /* 0x030c30030cff79a7 */ /* 0x0005f0000800003f */
[----:B------:R-:W-:Y:S05]  /*7280*/  @!P1 BRA `(.L_x_4524) ;  /* 0x0000000000049947 */ /* 0x000fea0003800000 */
[----:B------:R-:W-:Y:S01]  /*7290*/  BPT.TRAP 0x1 ;  /* 0x000000040000795c */ /* 0x000fe20000300000 */
.L_x_4524:
        /* <DEDUP_REMOVED lines=30> */
.L_x_4549:
[----:B------:R-:W-:Y:S05]  /*7480*/  @P0 BRA `(.L_x_4526) ;  /* 0x0000000000140947 */ /* 0x000fea0003800000 */
[----:B------:R-:W-:Y:S01]  /*7490*/  ISETP.NE.AND P1, PT, R20, RZ, PT ;  /* 0x000000ff1400720c */ /* 0x000fe20003f25270 */
[----:B------:R-:W-:-:S04]  /*74a0*/  IMAD.MOV.U32 R2, RZ, RZ, 0x4200 ;  /* 0x00004200ff027424 */ /* 0x000fc800078e00ff */
[----:B------:R3:W-:Y:S08]  /*74b0*/  SYNCS.ARRIVE.TRANS64 RZ, [R12+URZ+0x30c18], R2 ;  /* 0x030c18020cff79a7 */ /* 0x0007f0000800003f */
[----:B------:R-:W-:Y:S05]  /*74c0*/  @!P1 BRA `(.L_x_4526) ;  /* 0x0000000000049947 */ /* 0x000fea0003800000 */
[----:B------:R-:W-:Y:S01]  /*74d0*/  BPT.TRAP 0x1 ;  /* 0x000000040000795c */ /* 0x000fe20000300000 */
.L_x_4526:
        /* <DEDUP_REMOVED lines=22> */
.L_x_4550:
        /* <DEDUP_REMOVED lines=9> */
.L_x_4528:
        /* <DEDUP_REMOVED lines=24> */
.L_x_4552:
[----:B------:R-:W-:Y:S05]  /*7850*/  @P0 BRA `(.L_x_4530) ;  /* 0x0000000000140947 */ /* 0x000fea0003800000 */
[----:B------:R-:W-:Y:S01]  /*7860*/  ISETP.NE.AND P1, PT, R20, RZ, PT ;  /* 0x000000ff1400720c */ /* 0x000fe20003f25270 */
[----:B-1----:R-:W-:-:S04]  /*7870*/  IMAD.MOV.U32 R5, RZ, RZ, 0x4200 ;  /* 0x00004200ff057424 */ /* 0x002fc800078e00ff */
[----:B------:R2:W-:Y:S08]  /*7880*/  SYNCS.ARRIVE.TRANS64 RZ, [R12+URZ+0x30c10], R5 ;  /* 0x030c10050cff79a7 */ /* 0x0005f0000800003f */
[----:B------:R-:W-:Y:S05]  /*7890*/  @!P1 BRA `(.L_x_4530) ;  /* 0x0000000000049947 */ /* 0x000fea0003800000 */
[----:B------:R-:W-:Y:S01]  /*78a0*/  BPT.TRAP 0x1 ;  /* 0x000000040000795c */ /* 0x000fe20000300000 */
.L_x_4530:
        /* <DEDUP_REMOVED lines=23> */
.L_x_4522:
[----:B------:R-:W-:-:S13]  /*7a20*/  ISETP.NE.AND P1, PT, R18, RZ, PT ;  /* 0x000000ff1200720c */ /* 0x000fda0003f25270 */
[----:B------:R-:W-:Y:S05]  /*7a30*/  @!P1 BRA `(.L_x_4521) ;  /* 0x0000000000f89947 */ /* 0x000fea0003800000 */
[----:B------:R-:W-:-:S04]  /*7a40*/  SHF.L.U32 R13, R10, 0x1f, RZ ;  /* 0x0000001f0a0d7819 */ /* 0x000fc800000006ff */
[----:B------:R-:W1:Y:S02]  /*7a50*/  SYNCS.PHASECHK.TRANS64.TRYWAIT P1, [R12+URZ+0x30c40], R13 ;  /* 0x030c400d0c0075a7 */ /* 0x000e64000802017f */
[----:B-1----:R-:W-:Y:S05]  /*7a60*/  @!P1 BRA `(.L_x_4532) ;  /* 0x0000000c000c9947 */ /* 0x002fea0003800000 */
.L_x_4553:
[----:B------:R-:W-:Y:S05]  /*7a70*/  @P0 BRA `(.L_x_4533) ;  /* 0x0000000000140947 */ /* 0x000fea0003800000 */
[----:B------:R-:W-:Y:S01]  /*7a80*/  ISETP.NE.AND P1, PT, R20, RZ, PT ;  /* 0x000000ff1400720c */ /* 0x000fe20003f25270 */
[----:B------:R-:W-:-:S04]  /*7a90*/  IMAD.MOV.U32 R5, RZ, RZ, 0x4200 ;  /* 0x00004200ff057424 */ /* 0x000fc800078e00ff */
[----:B------:R2:W-:Y:S08]  /*7aa0*/  SYNCS.ARRIVE.TRANS64 RZ, [R12+URZ+0x30c30], R5 ;  /* 0x030c30050cff79a7 */ /* 0x0005f0000800003f */
[----:B------:R-:W-:Y:S05]  /*7ab0*/  @!P1 BRA `(.L_x_4533) ;  /* 0x0000000000049947 */ /* 0x000fea0003800000 */
[----:B------:R-:W-:Y:S01]  /*7ac0*/  BPT.TRAP 0x1 ;  /* 0x000000040000795c */ /* 0x000fe20000300000 */
.L_x_4533:
        /* <DEDUP_REMOVED lines=27> */
.L_x_4554:
[----:B------:R-:W-:Y:S05]  /*7c80*/  @P0 BRA `(.L_x_4535) ;  /* 0x0000000000140947 */ /* 0x000fea0003800000 */
[----:B------:R-:W-:Y:S01]  /*7c90*/  ISETP.NE.AND P0, PT, R20, RZ, PT ;  /* 0x000000ff1400720c */ /* 0x000fe20003f05270 */
[----:B------:R-:W-:-:S04]  /*7ca0*/  IMAD.MOV.U32 R5, RZ, RZ, 0x4200 ;  /* 0x00004200ff057424 */ /* 0x000fc800078e00ff */
[----:B------:R3:W-:Y:S08]  /*7cb0*/  SYNCS.ARRIVE.TRANS64 RZ, [R12+URZ+0x30c18], R5 ;  /* 0x030c18050cff79a7 */ /* 0x0007f0000800003f */
[----:B------:R-:W-:Y:S05]  /*7cc0*/  @!P0 BRA `(.L_x_4535) ;  /* 0x0000000000048947 */ /* 0x000fea0003800000 */
[----:B------:R-:W-:Y:S01]  /*7cd0*/  BPT.TRAP 0x1 ;  /* 0x000000040000795c */ /* 0x000fe20000300000 */
.L_x_4535:
        /* <DEDUP_REMOVED lines=20> */
.L_x_4521:
[----:B------:R-:W3:Y:S01]  /*7e20*/  S2R R2, SR_TID.X ;  /* 0x0000000000027919 */ /* 0x000ee20000002100 */
[----:B-12--5:R-:W-:Y:S01]  /*7e30*/  IMAD R13, R0, 0x8, R12 ;  /* 0x00000008000d7824 */ /* 0x026fe200078e020c */
[----:B---3--:R-:W-:Y:S02]  /*7e40*/  LOP3.LUT R3, R2, 0x7f, RZ, 0xc0, !PT ;  /* 0x0000007f02037812 */ /* 0x008fe400078ec0ff */
[----:B------:R-:W-:Y:S02]  /*7e50*/  SHF.L.U32 R2, R10, 0x1f, RZ ;  /* 0x0000001f0a027819 */ /* 0x000fe400000006ff */
[----:B------:R-:W-:Y:S02]  /*7e60*/  ISETP.NE.AND P1, PT, R3, RZ, PT ;  /* 0x000000ff0300720c */ /* 0x000fe40003f25270 */
[----:B------:R-:W1:Y:S02]  /*7e70*/  SYNCS.PHASECHK.TRANS64.TRYWAIT P0, [R13+URZ+0x30c40], R2 ;  /* 0x030c40020d0075a7 */ /* 0x000e64000800017f */
[----:B-1----:R-:W-:Y:S09]  /*7e80*/  @!P0 BRA `(.L_x_4536) ;  /* 0x00000008002c8947 */ /* 0x002ff20003800000 */
.L_x_4555:
[----:B------:R-:W-:Y:S05]  /*7e90*/  @P1 BRA `(.L_x_4537) ;  /* 0x0000000000181947 */ /* 0x000fea0003800000 */
[----:B------:R-:W2:Y:S01]  /*7ea0*/  S2R R3, SR_TID.X ;  /* 0x0000000000037919 */ /* 0x000ea20000002100 */
[----:B-1----:R-:W-:-:S04]  /*7eb0*/  IMAD.MOV.U32 R2, RZ, RZ, 0x4200 ;  /* 0x00004200ff027424 */ /* 0x002fc800078e00ff */
[----:B------:R3:W-:Y:S01]  /*7ec0*/  SYNCS.ARRIVE.TRANS64 RZ, [R13+URZ+0x30c30], R2 ;  /* 0x030c30020dff79a7 */ /* 0x0007e2000800003f */
[----:B--2---:R-:W-:-:S13]  /*7ed0*/  LOP3.LUT P0, RZ, R3, 0x1f, RZ, 0xc0, !PT ;  /* 0x0000001f03ff7812 */ /* 0x004fda000780c0ff */
[----:B---3--:R-:W-:Y:S05]  /*7ee0*/  @!P0 BRA `(.L_x_4537) ;  /* 0x0000000000048947 */ /* 0x008fea0003800000 */
[----:B------:R-:W-:Y:S01]  /*7ef0*/  BPT.TRAP 0x1 ;  /* 0x000000040000795c */ /* 0x000fe20000300000 */
.L_x_4537:
        /* <DEDUP_REMOVED lines=34> */
.L_x_4518:
[----:B------:R-:W-:Y:S05]  /*8120*/  BSYNC B0 ;  /* 0x0000000000007941 */ /* 0x000fea0003800000 */
.L_x_4516:
[----:B------:R-:W-:-:S03]  /*8130*/  UMOV UR6, 0xffffffff ;  /* 0xffffffff00067882 */ /* 0x000fc60000000000 */
[----:B------:R-:W-:Y:S05]  /*8140*/  BRA.DIV UR6, `(.L_x_4538) ;  /* 0x0000000606907947 */ /* 0x000fea000b800000 */
[----:B------:R-:W-:-:S13]  /*8150*/  ELECT P0, URZ, PT ;  /* 0x00000000003f782f */ /* 0x000fda0003800000 */
.L_x_4558:
[----:B------:R-:W-:Y:S05]  /*8160*/  @!P0 BRA `(.L_x_4460) ;  /* 0x0000000000848947 */ /* 0x000fea0003800000 */
[----:B----4-:R-:W3:Y:S02]  /*8170*/  LDL.LU R2, [R1+0x10] ;  /* 0x0000100001027983 */ /* 0x010ee40000300800 */
[----:B---3--:R-:W-:-:S04]  /*8180*/  LOP3.LUT R2, R2, 0x2, RZ, 0xfc, !PT ;  /* 0x0000000202027812 */ /* 0x008fc800078efcff */
[----:B------:R-:W-:-:S13]  /*8190*/  ISETP.NE.AND P0, PT, R2, 0x3, PT ;  /* 0x000000030200780c */ /* 0x000fda0003f05270 */
[----:B------:R-:W-:Y:S05]  /*81a0*/  @!P0 BRA `(.L_x_4539) ;  /* 0x0000000000048947 */ /* 0x000fea0003800000 */
[----:B--2---:R-:W-:Y:S01]  /*81b0*/  BPT.TRAP 0x1 ;  /* 0x000000040000795c */ /* 0x004fe20000300000 */
.L_x_4539:
        /* <DEDUP_REMOVED lines=15> */
.L_x_4559:
[----:B------:R-:W3:Y:S02]  /*82b0*/  SYNCS.PHASECHK.TRANS64.TRYWAIT P1, [R11+URZ], R2 ;  /* 0x000000020b0075a7 */ /* 0x000ee4000802017f */
[----:B---3--:R-:W-:Y:S05]  /*82c0*/  @!P1 BRA `(.L_x_4541) ;  /* 0x0000000400689947 */ /* 0x008fea0003800000 */
.L_x_4560:
[----:B------:R-:W-:Y:S05]  /*82d0*/  @!P0 BRA `(.L_x_4542) ;  /* 0x0000000000048947 */ /* 0x000fea0003800000 */
[----:B--2---:R-:W-:Y:S01]  /*82e0*/  BPT.TRAP 0x1 ;  /* 0x000000040000795c */ /* 0x004fe20000300000 */
.L_x_4542:
[----:B------:R-:W-:-:S04]  /*82f0*/  VIADD R0, R6, 0x30c40 ;  /* 0x00030c4006007836 */ /* 0x000fc80000000000 */
[----:B------:R-:W-:-:S04]  /*8300*/  IMAD R9, R9, 0x8, R0 ;  /* 0x0000000809097824 */ /* 0x000fc800078e0200 */
[----:B------:R-:W4:Y:S02]  /*8310*/  SYNCS.PHASECHK.TRANS64.TRYWAIT P0, [R9+URZ], R4 ;  /* 0x00000004090075a7 */ /* 0x000f24000800017f */
[----:B----4-:R-:W-:Y:S05]  /*8320*/  @!P0 BRA `(.L_x_4543) ;  /* 0x0000000400648947 */ /* 0x010fea0003800000 */
.L_x_4561:
[----:B------:R-:W-:-:S07]  /*8330*/  IMAD R3, R3, 0x8, R0 ;  /* 0x0000000803037824 */ /* 0x000fce00078e0200 */
.L_x_4544:
[----:B------:R1:W1:Y:S02]  /*8340*/  SYNCS.PHASECHK.TRANS64.TRYWAIT P0, [R3+URZ], R2 ;  /* 0x00000002030075a7 */ /* 0x000264000800017f */
[----:B-1----:R-:W-:Y:S05]  /*8350*/  @!P0 NANOSLEEP.SYNCS 0x989680 ;  /* 0x009896800000895d */ /* 0x002fea0003900000 */
[----:B------:R-:W1:Y:S02]  /*8360*/  @!P0 SYNCS.PHASECHK.TRANS64 P0, [R3+URZ], R2 ;  /* 0x00000002030085a7 */ /* 0x000e64000800007f */
[----:B-1----:R-:W-:Y:S05]  /*8370*/  @!P0 BRA `(.L_x_4544) ;  /* 0xfffffffc00f08947 */ /* 0x002fea000383ffff */
.L_x_4460:
[----:B--2---:R-:W-:Y:S05]  /*8380*/  BSYNC B6 ;  /* 0x0000000000067941 */ /* 0x004fea0003800000 */
.L_x_4454:
[----:B------:R-:W-:Y:S05]  /*8390*/  EXIT ;  /* 0x000000000000794d */ /* 0x000fea0003800000 */
.L_x_4470:
[----:B------:R-:W-:Y:S02]  /*83a0*/  IMAD.MOV.U32 R12, RZ, RZ, RZ ;  /* 0x000000ffff0c7224 */ /* 0x000fe400078e00ff */
[----:B------:R-:W-:Y:S02]  /*83b0*/  IMAD.MOV.U32 R11, RZ, RZ, 0x1f ;  /* 0x0000001fff0b7424 */ /* 0x000fe400078e00ff */
[----:B------:R-:W-:-:S07]  /*83c0*/  IMAD.MOV.U32 R15, RZ, RZ, -0x1 ;  /* 0xffffffffff0f7424 */ /* 0x000fce00078e00ff */
[----:B------:R-:W-:Y:S05]  /*83d0*/  WARPSYNC.COLLECTIVE R15, `(.L_x_4545) ;  /* 0x000000000f087348 */ /* 0x000fea0003c00000 */
[----:B------:R1:W2:Y:S02]  /*83e0*/  SHFL.IDX P6, R14, R13, R12, R11 ;  /* 0x0000000c0d0e7389 */ /* 0x0002a400000c000b */
[----:B-12---:R-:W-:Y:S01]  /*83f0*/  ENDCOLLECTIVE ;  /* 0x000000000000791b */ /* 0x006fe20003800000 */
.L_x_4545:
[----:B------:R-:W-:Y:S05]  /*8400*/  BRA `(.L_x_4546) ;  /* 0xffffff8c00587947 */ /* 0x000fea000383ffff */
.L_x_4472:
[----:B--2---:R2:W3:Y:S02]  /*8410*/  SYNCS.PHASECHK.TRANS64.TRYWAIT P0, [R226+URZ+0x30c00], R15 ;  /* 0x030c000fe20075a7 */ /* 0x0044e4000800017f */
[----:B---3--:R-:W-:Y:S05]  /*8420*/  @!P0 NANOSLEEP.SYNCS 0x989680 ;  /* 0x009896800000895d */ /* 0x008fea0003900000 */
[----:B------:R-:W3:Y:S02]  /*8430*/  @!P0 SYNCS.PHASECHK.TRANS64 P0, [R226+URZ+0x30c00], R15 ;  /* 0x030c000fe20085a7 */ /* 0x000ee4000800007f */
[----:B---3--:R-:W-:Y:S05]  /*8440*/  @!P0 BRA `(.L_x_4472) ;  /* 0xfffffffc00f08947 */ /* 0x008fea000383ffff */
[----:B------:R-:W-:Y:S05]  /*8450*/  BRA `(.L_x_4471) ;  /* 0xffffff8c00bc7947 */ /* 0x000fea000383ffff */
.L_x_4476:
[----:B--2---:R2:W3:Y:S02]  /*8460*/  SYNCS.PHASECHK.TRANS64.TRYWAIT P1, [R9+URZ+0x30c10], R12 ;  /* 0x030c100c090075a7 */ /* 0x0044e4000802017f */
[----:B---3--:R-:W-:Y:S05]  /*8470*/  @!P1 NANOSLEEP.SYNCS 0x989680 ;  /* 0x009896800000995d */ /* 0x008fea0003900000 */
[----:B------:R-:W3:Y:S02]  /*8480*/  @!P1 SYNCS.PHASECHK.TRANS64 P1, [R9+URZ+0x30c10], R12 ;  /* 0x030c100c090095a7 */ /* 0x000ee4000802007f */
[----:B---3--:R-:W-:Y:S05]  /*8490*/  @!P1 BRA `(.L_x_4476) ;  /* 0xfffffffc00f09947 */ /* 0x008fea000383ffff */
[----:B------:R-:W-:Y:S05]  /*84a0*/  BRA `(.L_x_4475) ;  /* 0xffffff9400907947 */ /* 0x000fea000383ffff */
.L_x_4480:
[----:B------:R1:W1:Y:S02]  /*84b0*/  SYNCS.PHASECHK.TRANS64.TRYWAIT P1, [R9+URZ+0x30c30], R12 ;  /* 0x030c300c090075a7 */ /* 0x000264000802017f */
[----:B-1----:R-:W-:Y:S05]  /*84c0*/  @!P1 NANOSLEEP.SYNCS 0x989680 ;  /* 0x009896800000995d */ /* 0x002fea0003900000 */
[----:B------:R-:W1:Y:S02]  /*84d0*/  @!P1 SYNCS.PHASECHK.TRANS64 P1, [R9+URZ+0x30c30], R12 ;  /* 0x030c300c090095a7 */ /* 0x000e64000802007f */
[----:B-1----:R-:W-:Y:S05]  /*84e0*/  @!P1 BRA `(.L_x_4480) ;  /* 0xfffffffc00f09947 */ /* 0x002fea000383ffff */
[----:B------:R-:W-:Y:S05]  /*84f0*/  BRA `(.L_x_4479) ;  /* 0xffffff9800a07947 */ /* 0x000fea000383ffff */
.L_x_4519:
[----:B-1----:R1:W2:Y:S02]  /*8500*/  SYNCS.PHASECHK.TRANS64.TRYWAIT P1, [R12+URZ+0x30c20], R3 ;  /* 0x030c20030c0075a7 */ /* 0x0022a4000802017f */
[----:B--2---:R-:W-:Y:S05]  /*8510*/  @!P1 NANOSLEEP.SYNCS 0x989680 ;  /* 0x009896800000995d */ /* 0x004fea0003900000 */
[----:B------:R-:W2:Y:S02]  /*8520*/  @!P1 SYNCS.PHASECHK.TRANS64 P1, [R12+URZ+0x30c20], R3 ;  /* 0x030c20030c0095a7 */ /* 0x000ea4000802007f */
[----:B--2---:R-:W-:Y:S05]  /*8530*/  @!P1 BRA `(.L_x_4519) ;  /* 0xfffffffc00f09947 */ /* 0x004fea000383ffff */
[----:B------:R-:W-:Y:S05]  /*8540*/  BRA `(.L_x_4547) ;  /* 0xffffffe800107947 */ /* 0x000fea000383ffff */
.L_x_4523:
[----:B-1----:R1:W2:Y:S02]  /*8550*/  SYNCS.PHASECHK.TRANS64.TRYWAIT P1, [R12+URZ+0x30c40], R21 ;  /* 0x030c40150c0075a7 */ /* 0x0022a4000802017f */
[----:B--2---:R-:W-:Y:S05]  /*8560*/  @!P1 NANOSLEEP.SYNCS 0x989680 ;  /* 0x009896800000995d */ /* 0x004fea0003900000 */
[----:B------:R-:W2:Y:S02]  /*8570*/  @!P1 SYNCS.PHASECHK.TRANS64 P1, [R12+URZ+0x30c40], R21 ;  /* 0x030c40150c0095a7 */ /* 0x000ea4000802007f */
[----:B--2---:R-:W-:Y:S05]  /*8580*/  @!P1 BRA `(.L_x_4523) ;  /* 0xfffffffc00f09947 */ /* 0x004fea000383ffff */
[----:B------:R-:W-:Y:S05]  /*8590*/  BRA `(.L_x_4548) ;  /* 0xffffffec00287947 */ /* 0x000fea000383ffff */
.L_x_4525:
[----:B--2---:R2:W3:Y:S02]  /*85a0*/  SYNCS.PHASECHK.TRANS64.TRYWAIT P1, [R12+URZ+0x30c28], R21 ;  /* 0x030c28150c0075a7 */ /* 0x0044e4000802017f */
[----:B---3--:R-:W-:Y:S05]  /*85b0*/  @!P1 NANOSLEEP.SYNCS 0x989680 ;  /* 0x009896800000995d */ /* 0x008fea0003900000 */
[----:B------:R-:W3:Y:S02]  /*85c0*/  @!P1 SYNCS.PHASECHK.TRANS64 P1, [R12+URZ+0x30c28], R21 ;  /* 0x030c28150c0095a7 */ /* 0x000ee4000802007f */
[----:B---3--:R-:W-:Y:S05]  /*85d0*/  @!P1 BRA `(.L_x_4525) ;  /* 0xfffffffc00f09947 */ /* 0x008fea000383ffff */
[----:B------:R-:W-:Y:S05]  /*85e0*/  BRA `(.L_x_4549) ;  /* 0xffffffec00a47947 */ /* 0x000fea000383ffff */
.L_x_4527:
[----:B---3--:R3:W4:Y:S02]  /*85f0*/  SYNCS.PHASECHK.TRANS64.TRYWAIT P1, [R12+URZ+0x30c48], R21 ;  /* 0x030c48150c0075a7 */ /* 0x008724000802017f */
[----:B----4-:R-:W-:Y:S05]  /*8600*/  @!P1 NANOSLEEP.SYNCS 0x989680 ;  /* 0x009896800000995d */ /* 0x010fea0003900000 */
[----:B------:R-:W4:Y:S02]  /*8610*/  @!P1 SYNCS.PHASECHK.TRANS64 P1, [R12+URZ+0x30c48], R21 ;  /* 0x030c48150c0095a7 */ /* 0x000f24000802007f */
[----:B----4-:R-:W-:Y:S05]  /*8620*/  @!P1 BRA `(.L_x_4527) ;  /* 0xfffffffc00f09947 */ /* 0x010fea000383ffff */
[----:B------:R-:W-:Y:S05]  /*8630*/  BRA `(.L_x_4550) ;  /* 0xfffffff000007947 */ /* 0x000fea000383ffff */
.L_x_4529:
[----:B------:R-:W-:-:S07]  /*8640*/  SHF.L.U32 R5, R10, 0x1f, RZ ;  /* 0x0000001f0a057819 */ /* 0x000fce00000006ff */
.L_x_4551:
[----:B-1----:R1:W2:Y:S02]  /*8650*/  SYNCS.PHASECHK.TRANS64.TRYWAIT P1, [R12+URZ+0x30c20], R5 ;  /* 0x030c20050c0075a7 */ /* 0x0022a4000802017f */
[----:B--2---:R-:W-:Y:S05]  /*8660*/  @!P1 NANOSLEEP.SYNCS 0x989680 ;  /* 0x009896800000995d */ /* 0x004fea0003900000 */
[----:B------:R-:W2:Y:S02]  /*8670*/  @!P1 SYNCS.PHASECHK.TRANS64 P1, [R12+URZ+0x30c20], R5 ;  /* 0x030c20050c0095a7 */ /* 0x000ea4000802007f */
[----:B--2---:R-:W-:Y:S05]  /*8680*/  @!P1 BRA `(.L_x_4551) ;  /* 0xfffffffc00f09947 */ /* 0x004fea000383ffff */
[----:B------:R-:W-:Y:S05]  /*8690*/  BRA `(.L_x_4552) ;  /* 0xfffffff0006c7947 */ /* 0x000fea000383ffff */
.L_x_4532:
[----:B-1----:R1:W2:Y:S02]  /*86a0*/  SYNCS.PHASECHK.TRANS64.TRYWAIT P1, [R12+URZ+0x30c40], R13 ;  /* 0x030c400d0c0075a7 */ /* 0x0022a4000802017f */
[----:B--2---:R-:W-:Y:S05]  /*86b0*/  @!P1 NANOSLEEP.SYNCS 0x989680 ;  /* 0x009896800000995d */ /* 0x004fea0003900000 */
[----:B------:R-:W2:Y:S02]  /*86c0*/  @!P1 SYNCS.PHASECHK.TRANS64 P1, [R12+URZ+0x30c40], R13 ;  /* 0x030c400d0c0095a7 */ /* 0x000ea4000802007f */
[----:B--2---:R-:W-:Y:S05]  /*86d0*/  @!P1 BRA `(.L_x_4532) ;  /* 0xfffffffc00f09947 */ /* 0x004fea000383ffff */
[----:B------:R-:W-:Y:S05]  /*86e0*/  BRA `(.L_x_4553) ;  /* 0xfffffff000e07947 */ /* 0x000fea000383ffff */
.L_x_4534:
[----:B--2---:R2:W3:Y:S02]  /*86f0*/  SYNCS.PHASECHK.TRANS64.TRYWAIT P1, [R12+URZ+0x30c28], R13 ;  /* 0x030c280d0c0075a7 */ /* 0x0044e4000802017f */
[----:B---3--:R-:W-:Y:S05]  /*8700*/  @!P1 NANOSLEEP.SYNCS 0x989680 ;  /* 0x009896800000995d */ /* 0x008fea0003900000 */
[----:B------:R-:W3:Y:S02]  /*8710*/  @!P1 SYNCS.PHASECHK.TRANS64 P1, [R12+URZ+0x30c28], R13 ;  /* 0x030c280d0c0095a7 */ /* 0x000ee4000802007f */
[----:B---3--:R-:W-:Y:S05]  /*8720*/  @!P1 BRA `(.L_x_4534) ;  /* 0xfffffffc00f09947 */ /* 0x008fea000383ffff */
[----:B------:R-:W-:Y:S05]  /*8730*/  BRA `(.L_x_4554) ;  /* 0xfffffff400507947 */ /* 0x000fea000383ffff */
.L_x_4536:
[----:B-1----:R1:W2:Y:S02]  /*8740*/  SYNCS.PHASECHK.TRANS64.TRYWAIT P0, [R13+URZ+0x30c40], R2 ;  /* 0x030c40020d0075a7 */ /* 0x0022a4000800017f */
[----:B--2---:R-:W-:Y:S05]  /*8750*/  @!P0 NANOSLEEP.SYNCS 0x989680 ;  /* 0x009896800000895d */ /* 0x004fea0003900000 */
[----:B------:R-:W2:Y:S02]  /*8760*/  @!P0 SYNCS.PHASECHK.TRANS64 P0, [R13+URZ+0x30c40], R2 ;  /* 0x030c40020d0085a7 */ /* 0x000ea4000800007f */
[----:B--2---:R-:W-:Y:S05]  /*8770*/  @!P0 BRA `(.L_x_4536) ;  /* 0xfffffffc00f08947 */ /* 0x004fea000383ffff */
[----:B------:R-:W-:Y:S05]  /*8780*/  BRA `(.L_x_4555) ;  /* 0xfffffff400c07947 */ /* 0x000fea000383ffff */
.L_x_4538:
[----:B------:R-:W-:Y:S01]  /*8790*/  BSSY B0, `(.L_x_4556) ;  /* 0x0000006000007945 */ /* 0x000fe20003800000 */
[----:B------:R-:W-:-:S07]  /*87a0*/  IMAD.MOV.U32 R15, RZ, RZ, -0x1 ;  /* 0xffffffffff0f7424 */ /* 0x000fce00078e00ff */
[----:B--2-4-:R-:W-:Y:S05]  /*87b0*/  WARPSYNC.COLLECTIVE R15, `(.L_x_4557) ;  /* 0x000000000f0c7348 */ /* 0x014fea0003c00000 */
[----:B------:R-:W-:Y:S02]  /*87c0*/  ELECT P6, UR62, PT ;  /* 0x00000000003e782f */ /* 0x000fe400038c0000 */
[----:B------:R-:W-:Y:S01]  /*87d0*/  MOV R14, UR62 ;  /* 0x0000003e000e7c02 */ /* 0x000fe20008000f00 */
[----:B--2-4-:R-:W-:Y:S10]  /*87e0*/  ENDCOLLECTIVE ;  /* 0x000000000000791b */ /* 0x014ff40003800000 */
.L_x_4557:
[----:B------:R-:W-:Y:S05]  /*87f0*/  BSYNC B0 ;  /* 0x0000000000007941 */ /* 0x000fea0003800000 */
.L_x_4556:
[----:B------:R-:W-:Y:S01]  /*8800*/  PLOP3.LUT P0, PT, P6, PT, PT, 0x80, 0x0 ;  /* 0x000000000000781c */ /* 0x000fe2000370f070 */
[----:B------:R-:W-:-:S12]  /*8810*/  BRA `(.L_x_4558) ;  /* 0xfffffff800507947 */ /* 0x000fd8000383ffff */
.L_x_4540:
[----:B-1----:R1:W3:Y:S02]  /*8820*/  SYNCS.PHASECHK.TRANS64.TRYWAIT P1, [R7+URZ], R4 ;  /* 0x00000004070075a7 */ /* 0x0022e4000802017f */
[----:B---3--:R-:W-:Y:S05]  /*8830*/  @!P1 NANOSLEEP.SYNCS 0x989680 ;  /* 0x009896800000995d */ /* 0x008fea0003900000 */
[----:B------:R-:W3:Y:S02]  /*8840*/  @!P1 SYNCS.PHASECHK.TRANS64 P1, [R7+URZ], R4 ;  /* 0x00000004070095a7 */ /* 0x000ee4000802007f */
[----:B---3--:R-:W-:Y:S05]  /*8850*/  @!P1 BRA `(.L_x_4540) ;  /* 0xfffffffc00f09947 */ /* 0x008fea000383ffff */
[----:B------:R-:W-:Y:S05]  /*8860*/  BRA `(.L_x_4559) ;  /* 0xfffffff800907947 */ /* 0x000fea000383ffff */
.L_x_4541:
[----:B---3--:R3:W4:Y:S02]  /*8870*/  SYNCS.PHASECHK.TRANS64.TRYWAIT P1, [R11+URZ], R2 ;  /* 0x000000020b0075a7 */ /* 0x008724000802017f */
[----:B----4-:R-:W-:Y:S05]  /*8880*/  @!P1 NANOSLEEP.SYNCS 0x989680 ;  /* 0x009896800000995d */ /* 0x010fea0003900000 */
[----:B------:R-:W4:Y:S02]  /*8890*/  @!P1 SYNCS.PHASECHK.TRANS64 P1, [R11+URZ], R2 ;  /* 0x000000020b0095a7 */ /* 0x000f24000802007f */
[----:B----4-:R-:W-:Y:S05]  /*88a0*/  @!P1 BRA `(.L_x_4541) ;  /* 0xfffffffc00f09947 */ /* 0x010fea000383ffff */
[----:B------:R-:W-:Y:S05]  /*88b0*/  BRA `(.L_x_4560) ;  /* 0xfffffff800847947 */ /* 0x000fea000383ffff */
.L_x_4543:
[----:B----4-:R4:W1:Y:S02]  /*88c0*/  SYNCS.PHASECHK.TRANS64.TRYWAIT P0, [R9+URZ], R4 ;  /* 0x00000004090075a7 */ /* 0x010864000800017f */
[----:B-1----:R-:W-:Y:S05]  /*88d0*/  @!P0 NANOSLEEP.SYNCS 0x989680 ;  /* 0x009896800000895d */ /* 0x002fea0003900000 */
[----:B------:R-:W1:Y:S02]  /*88e0*/  @!P0 SYNCS.PHASECHK.TRANS64 P0, [R9+URZ], R4 ;  /* 0x00000004090085a7 */ /* 0x000e64000800007f */
[----:B-1----:R-:W-:Y:S05]  /*88f0*/  @!P0 BRA `(.L_x_4543) ;  /* 0xfffffffc00f08947 */ /* 0x002fea000383ffff */
[----:B------:R-:W-:Y:S05]  /*8900*/  BRA `(.L_x_4561) ;  /* 0xfffffff800887947 */ /* 0x000fea000383ffff */
.L_x_4562:
        /* <DEDUP_REMOVED lines=15> */
.L_x_7407:


//--------------------- .text._ZN7cutlass13device_kernelIN5flash11enable_sm90INS1_16FlashAttnBwdSm90INS1_25CollectiveMainloopBwdSm90ILi2ELi2ELi2EN4cute5tupleIJNS5_1CILi1EEES8_S8_EEENS6_IJNS7_ILi128EEESA_NS7_ILi64EEEEEENS_6half_tEfNS_4arch4Sm90ELb0ELb0ELb0ELb1ELb1ELb1ELb0ELb0ELi2ELi1ELi2ELi2ELb0EEENS1_24CollectiveEpilogueBwdGQAISC_fSF_Li256ELb1ELb1EEENS1_19SingleTileSchedulerILb1ELb0ELb0ELi128EEEEEEEEEvNT_6ParamsE --------------------------
	.section	.text._ZN7cutlass13device_kernelIN5flash11enable_sm90INS1_16FlashAttnBwdSm90INS1_25CollectiveMainloopBwdSm90ILi2ELi2ELi2EN4cute5tupleIJNS5_1CILi1EEES8_S8_EEENS6_IJNS7_ILi128EEESA_NS7_ILi64EEEEEENS_6half_tEfNS_4arch4Sm90ELb0ELb0ELb0ELb1ELb1ELb1ELb0ELb0ELi2ELi1ELi2ELi2ELb0EEENS1_24CollectiveEpilogueBwdGQAISC_fSF_Li256ELb1ELb1EEENS1_19SingleTileSchedulerILb1ELb0ELb0ELi128EEEEEEEEEvNT_6ParamsE,"ax",@progbits
	.align	128
.text._ZN7cutlass13device_kernelIN5flash11enable_sm90INS1_16FlashAttnBwdSm90INS1_25CollectiveMainloopBwdSm90ILi2ELi2ELi2EN4cute5tupleIJNS5_1CILi1EEES8_S8_EEENS6_IJNS7_ILi128EEESA_NS7_ILi64EEEEEENS_6half_tEfNS_4arch4Sm90ELb0ELb0ELb0ELb1ELb1ELb1ELb0ELb0ELi2ELi1ELi2ELi2ELb0EEENS1_24CollectiveEpilogueBwdGQAISC_fSF_Li256ELb1ELb1EEENS1_19SingleTileSchedulerILb1ELb0ELb0ELi128EEEEEEEEEvNT_6ParamsE:
        .type           _ZN7cutlass13device_kernelIN5flash11enable_sm90INS1_16FlashAttnBwdSm90INS1_25CollectiveMainloopBwdSm90ILi2ELi2ELi2EN4cute5tupleIJNS5_1CILi1EEES8_S8_EEENS6_IJNS7_ILi128EEESA_NS7_ILi64EEEEEENS_6half_tEfNS_4arch4Sm90ELb0ELb0ELb0ELb1ELb1ELb1ELb0ELb0ELi2ELi1ELi2ELi2ELb0EEENS1_24CollectiveEpilogueBwdGQAISC_fSF_Li256ELb1ELb1EEENS1_19SingleTileSchedulerILb1ELb0ELb0ELi128EEEEEEEEEvNT_6ParamsE,@function
        .size           _ZN7cutlass13device_kernelIN5flash11enable_sm90INS1_16FlashAttnBwdSm90INS1_25CollectiveMainloopBwdSm90ILi2ELi2ELi2EN4cute5tupleIJNS5_1CILi1EEES8_S8_EEENS6_IJNS7_ILi128EEESA_NS7_ILi64EEEEEENS_6half_tEfNS_4arch4Sm90ELb0ELb0ELb0ELb1ELb1ELb1ELb0ELb0ELi2ELi1ELi2ELi2ELb0EEENS1_24CollectiveEpilogueBwdGQAISC_fSF_Li256ELb1ELb1EEENS1_19SingleTileSchedulerILb1ELb0ELb0ELi128EEEEEEEEEvNT_6ParamsE,(.L_x_7408 - _ZN7cutlass13device_kernelIN5flash11enable_sm90INS1_16FlashAttnBwdSm90INS1_25CollectiveMainloopBwdSm90ILi2ELi2ELi2EN4cute5tupleIJNS5_1CILi1EEES8_S8_EEENS6_IJNS7_ILi128EEESA_NS7_ILi64EEEEEENS_6half_tEfNS_4arch4Sm90ELb0ELb0ELb0ELb1ELb1ELb1ELb0ELb0ELi2ELi1ELi2ELi2ELb0EEENS1_24CollectiveEpilogueBwdGQAISC_fSF_Li256ELb1ELb1EEENS1_19SingleTileSchedulerILb1ELb0ELb0ELi128EEEEEEEEEvNT_6ParamsE)
        .other          _ZN7cutlass13device_kernelIN5flash11enable_sm90INS1_16FlashAttnBwdSm90INS1_25CollectiveMainloopBwdSm90ILi2ELi2ELi2EN4cute5tupleIJNS5_1CILi1EEES8_S8_EEENS6_IJNS7_ILi128EEESA_NS7_ILi64EEEEEENS_6half_tEfNS_4arch4Sm90ELb0ELb0ELb0ELb1ELb1ELb1ELb0ELb0ELi2ELi1ELi2ELi2ELb0EEENS1_24CollectiveEpilogueBwdGQAISC_fSF_Li256ELb1ELb1EEENS1_19SingleTileSchedulerILb1ELb0ELb0ELi128EEEEEEEEEvNT_6ParamsE,@"STO_CUDA_ENTRY STV_DEFAULT"
_ZN7cutlass13device_kernelIN5flash11enable_sm90INS1_16FlashAttnBwdSm90INS1_25CollectiveMainloopBwdSm90ILi2ELi2ELi2EN4cute5tupleIJNS5_1CILi1EEES8_S8_EEENS6_IJNS7_ILi128EEESA_NS7_ILi64EEEEEENS_6half_tEfNS_4arch4Sm90ELb0ELb0ELb0ELb1ELb1ELb1ELb0ELb0ELi2ELi1ELi2ELi2ELb0EEENS1_24CollectiveEpilogueBwdGQAISC_fSF_Li256ELb1ELb1EEENS1_19SingleTileSchedulerILb1ELb0ELb0ELi128EEEEEEEEEvNT_6ParamsE:
        /* <DEDUP_REMOVED lines=23> */
.L_x_4564:
[----:B------:R-:W-:Y:S05]  /*0170*/  BSYNC B0 ;  /* 0x0000000000007941 */ /* 0x000fea0003800000 */
.L_x_4563:
        /* <DEDUP_REMOVED lines=34> */
.L_x_4565:
        /* <DEDUP_REMOVED lines=22> */
.L_x_4566:
        /* <DEDUP_REMOVED lines=9> */
.L_x_4569:
        /* <DEDUP_REMOVED lines=20> */
.L_x_4570:
        /* <DEDUP_REMOVED lines=10> */
.L_x_4572:
[----:B------:R-:W2:Y:S02]  /*0770*/  LDC R0, c[0x0][0x8c4] ;  /* 0x00023100ff007b82 */ /* 0x000ea40000000800 */
.L_x_4571:
        /* <DEDUP_REMOVED lines=19> */
.L_x_4574:
        /* <DEDUP_REMOVED lines=10> */
.L_x_4575:
        /* <DEDUP_REMOVED lines=8> */
.L_x_4576:
        /* <DEDUP_REMOVED lines=9> */
.L_x_4577:
        /* <DEDUP_REMOVED lines=55> */
.L_x_4580:
        /* <DEDUP_REMOVED lines=15> */
.L_x_4579:
        /* <DEDUP_REMOVED lines=22> */
.L_x_4582:
        /* <DEDUP_REMOVED lines=15> */
.L_x_4581:
[----:B------:R-:W-:Y:S01]  /*1110*/  SHF.R.S32.HI R3, RZ, 0x1f, R16 ;  /* 0x0000001fff037819 */ /* 0x000fe20000011410 */
[----:B------:R-:W-:-:S03]  /*1120*/  UMOV UR4, 0xffffffff ;  /* 0xffffffff00047882 */ /* 0x000fc60000000000 */
[----:B------:R-:W-:-:S04]  /*1130*/  LEA.HI R0, R3, R16, RZ, 0x7 ;  /* 0x0000001003007211 */ /* 0x000fc800078f38ff */
[----:B------:R-:W-:Y:S01]  /*1140*/  SHF.R.S32.HI R13, RZ, 0x7, R0 ;  /* 0x00000007ff0d7819 */ /* 0x000fe20000011400 */
[----:B------:R-:W-:Y:S06]  /*1150*/  BRA.DIV UR4, `(.L_x_4583) ;  /* 0x0000007e04b87947 */ /* 0x000fec000b800000 */
[----:B------:R1:W2:Y:S02]  /*1160*/  SHFL.IDX PT, R14, R13, RZ, 0x1f ;  /* 0x00001fff0d0e7589 */ /* 0x0002a400000e0000 */
.L_x_4687:
        /* <DEDUP_REMOVED lines=30> */
.L_x_4584:
        /* <DEDUP_REMOVED lines=108> */
.L_x_4596:
[----:B------:R-:W-:-:S13]  /*1a10*/  ISETP.NE.AND P0, PT, R4, 0x3, PT ;  /* 0x000000030400780c */ /* 0x000fda0003f05270 */
[----:B-1----:R-:W-:Y:S05]  /*1a20*/  @!P0 BRA `(.L_x_4586) ;  /* 0x0000000000048947 */ /* 0x002fea0003800000 */
[----:B------:R-:W-:Y:S01]  /*1a30*/  BPT.TRAP 0x1 ;  /* 0x000000040000795c */ /* 0x000fe20000300000 */
.L_x_4586:
[----:B------:R-:W-:Y:S01]  /*1a40*/  IMAD R9, R7, 0x8, R226 ;  /* 0x0000000807097824 */ /* 0x000fe200078e02e2 */
[----:B------:R-:W-:-:S04]  /*1a50*/  SHF.L.U32 R12, R6, 0x1f, RZ ;  /* 0x0000001f060c7819 */ /* 0x000fc800000006ff */
[----:B------:R1:W2:Y:S01]  /*1a60*/  SYNCS.PHASECHK.TRANS64.TRYWAIT P1, [R9+URZ+0x30c10], R12 ;  /* 0x030c100c090075a7 */ /* 0x0002a2000802017f */
[----:B------:R-:W-:Y:S05]  /*1a70*/  @!P0 BRA `(.L_x_4587) ;  /* 0x0000000000048947 */ /* 0x000fea0003800000 */
[----:B------:R-:W-:Y:S01]  /*1a80*/  BPT.TRAP 0x1 ;  /* 0x000000040000795c */ /* 0x000fe20000300000 */
.L_x_4587:
[----:B------:R-:W-:-:S05]  /*1a90*/  VIADD R10, R226, 0x10000 ;  /* 0x00010000e20a7836 */ /* 0x000fca0000000000 */
[----:B------:R-:W-:-:S04]  /*1aa0*/  SHF.R.U32.HI R10, RZ, 0x4, R10 ;  /* 0x00000004ff0a7819 */ /* 0x000fc8000001160a */
[----:B------:R-:W-:Y:S01]  /*1ab0*/  LOP3.LUT R10, R10, 0x3fff, RZ, 0xc0, !PT ;  /* 0x00003fff0a0a7812 */ /* 0x000fe200078ec0ff */
[----:B--2---:R-:W-:Y:S06]  /*1ac0*/  @P1 BRA `(.L_x_4588) ;  /* 0x0000000000081947 */ /* 0x004fec0003800000 */
[----:B------:R-:W2:Y:S02]  /*1ad0*/  SYNCS.PHASECHK.TRANS64.TRYWAIT P1, [R9+URZ+0x30c10], R12 ;  /* 0x030c100c090075a7 */ /* 0x000ea4000802017f */
[----:B--2---:R-:W-:Y:S05]  /*1ae0*/  @!P1 BRA `(.L_x_4589) ;  /* 0x0000007400849947 */ /* 0x004fea0003800000 */
.L_x_4588:
        /* <DEDUP_REMOVED lines=63> */
.L_x_4590:
[----:B------:R1:W1:Y:S01]  /*1ee0*/  SYNCS.PHASECHK.TRANS64.TRYWAIT P1, [R9+URZ+0x30c30], R12 ;  /* 0x030c300c090075a7 */ /* 0x000262000802017f */
[----:B------:R-:W-:Y:S05]  /*1ef0*/  @!P0 BRA `(.L_x_4591) ;  /* 0x0000000000048947 */ /* 0x000fea0003800000 */
[----:B------:R-:W-:Y:S01]  /*1f00*/  BPT.TRAP 0x1 ;  /* 0x000000040000795c */ /* 0x000fe20000300000 */
.L_x_4591:
[----:B------:R-:W-:-:S05]  /*1f10*/  VIADD R11, R226, 0x18000 ;  /* 0x00018000e20b7836 */ /* 0x000fca0000000000 */
[----:B------:R-:W-:-:S04]  /*1f20*/  SHF.R.U32.HI R11, RZ, 0x4, R11 ;  /* 0x00000004ff0b7819 */ /* 0x000fc8000001160b */
[----:B------:R-:W-:-:S04]  /*1f30*/  LOP3.LUT R218, R11, 0x3fff, RZ, 0xc0, !PT ;  /* 0x00003fff0bda7812 */ /* 0x000fc800078ec0ff */
[----:B------:R-:W-:Y:S01]  /*1f40*/  LOP3.LUT R14, R218, 0x10000, RZ, 0xfc, !PT ;  /* 0x00010000da0e7812 */ /* 0x000fe200078efcff */
[----:B-1----:R-:W-:Y:S06]  /*1f50*/  @P1 BRA `(.L_x_4592) ;  /* 0x0000000000081947 */ /* 0x002fec0003800000 */
[----:B------:R-:W1:Y:S02]  /*1f60*/  SYNCS.PHASECHK.TRANS64.TRYWAIT P1, [R9+URZ+0x30c30], R12 ;  /* 0x030c300c090075a7 */ /* 0x000e64000802017f */
[----:B-1----:R-:W-:Y:S05]  /*1f70*/  @!P1 BRA `(.L_x_4593) ;  /* 0x0000007000749947 */ /* 0x002fea0003800000 */
.L_x_4592:
        /* <DEDUP_REMOVED lines=619> */
.L_x_4594:
        /* <DEDUP_REMOVED lines=68> */
.L_x_4595:
        /* <DEDUP_REMOVED lines=45> */
.L_x_4578:
[----:B------:R-:W-:Y:S05]  /*4d40*/  @P0 BRA `(.L_x_4573) ;  /* 0x0000004000b40947 */ /* 0x000fea0003800000 */
[----:B-1----:R-:W2:Y:S01]  /*4d50*/  LDL.LU R26, [R1+0xc] ;  /* 0x00000c00011a7983 */ /* 0x002ea20000300800 */
[----:B------:R-:W1:Y:S01]  /*4d60*/  LDC.64 R2, c[0x0][0x878] ;  /* 0x00021e00ff027b82 */ /* 0x000e620000000a00 */
        /* <DEDUP_REMOVED lines=25> */
[C---:B--2---:R-:W-:Y:S01]  /*4f00*/  LOP3.LUT R3, R5.reuse, 0xfffff80, RZ, 0xc0, !PT ;  /* 0x0fffff8005037812 */ /* 0x044fe200078ec0ff */
[----:B------:R-:W-:-:S04]  /*4f10*/  IMAD.SHL.U32 R5, R5, 0x20, RZ ;  /* 0x0000002005057824 */ /* 0x000fc800078e00ff */
[----:B------:R-:W-:Y:S01]  /*4f20*/  IMAD.IADD R4, R18, 0x1, -R3 ;  /* 0x0000000112047824 */ /* 0x000fe200078e0a03 */
[----:B------:R-:W-:Y:S01]  /*4f30*/  LOP3.LUT R5, R5, 0x3ffff000, RZ, 0xc0, !PT ;  /* 0x3ffff00005057812 */ /* 0x000fe200078ec0ff */
[----:B------:R-:W2:Y:S04]  /*4f40*/  @P2 LDC R9, c[0x0][0x858] ;  /* 0x00021600ff092b82 */ /* 0x000ea80000000800 */
[----:B------:R-:W-:Y:S02]  /*4f50*/  IMAD R4, R4, 0x4, R5 ;  /* 0x0000000404047824 */ /* 0x000fe400078e0205 */
        /* <DEDUP_REMOVED lines=38> */
[----:B------:R-:W-:Y:S01]  /*51c0*/  IMAD.IADD R3, R3, 0x1, R9 ;  /* 0x0000000103037824 */ /* 0x000fe200078e0209 */
[----:B------:R-:W-:Y:S02]  /*51d0*/  SEL R9, R26, RZ, !P0 ;  /* 0x000000ff1a097207 */ /* 0x000fe40004000000 */
[----:B------:R1:W-:Y:S01]  /*51e0*/  STS.128 [R0+0x1800], R164 ;  /* 0x001800a400007388 */ /* 0x0003e20000000c00 */
[----:B------:R-:W-:-:S03]  /*51f0*/  IMAD.WIDE.U32 R4, R7, R14, R4 ;  /* 0x0000000e07047225 */ /* 0x000fc600078e0004 */
[----:B------:R1:W-:Y:S01]  /*5200*/  STS.128 [R0+0x2000], R168 ;  /* 0x002000a800007388 */ /* 0x0003e20000000c00 */
[C---:B--2---:R-:W-:Y:S02]  /*5210*/  IMAD R6, R13.reuse, R18, RZ ;  /* 0x000000120d067224 */ /* 0x044fe400078e02ff */
[----:B------:R-:W-:Y:S01]  /*5220*/  IMAD R12, R13, R20, RZ ;  /* 0x000000140d0c7224 */ /* 0x000fe200078e02ff */
[----:B------:R1:W-:Y:S01]  /*5230*/  STS.128 [R0+0x2800], R172 ;  /* 0x002800ac00007388 */ /* 0x0003e20000000c00 */
[----:B------:R-:W-:Y:S02]  /*5240*/  IMAD.SHL.U32 R13, R10, 0x4, RZ ;  /* 0x000000040a0d7824 */ /* 0x000fe400078e00ff */
[----:B------:R-:W-:Y:S01]  /*5250*/  IMAD.IADD R5, R5, 0x1, R15 ;  /* 0x0000000105057824 */ /* 0x000fe200078e020f */
[----:B------:R1:W-:Y:S01]  /*5260*/  STS.128 [R0+0x3000], R176 ;  /* 0x003000b000007388 */ /* 0x0003e20000000c00 */
[----:B------:R-:W-:Y:S01]  /*5270*/  IMAD R15, R9, R19, R6 ;  /* 0x00000013090f7224 */ /* 0x000fe200078e0206 */
[----:B------:R-:W-:Y:S01]  /*5280*/  IADD3 R6, P4, R13, UR6, RZ ;  /* 0x000000060d067c10 */ /* 0x000fe2000ff9e0ff */
[C---:B------:R-:W-:Y:S01]  /*5290*/  IMAD.WIDE.U32 R2, R9.reuse, R18, R2 ;  /* 0x0000001209027225 */ /* 0x040fe200078e0002 */
[----:B------:R1:W-:Y:S03]  /*52a0*/  STS.128 [R0+0x3800], R180 ;  /* 0x003800b400007388 */ /* 0x0003e60000000c00 */
[----:B------:R-:W-:Y:S01]  /*52b0*/  IMAD.WIDE.U32 R4, R9, R20, R4 ;  /* 0x0000001409047225 */ /* 0x000fe200078e0004 */
[----:B------:R-:W-:-:S03]  /*52c0*/  LEA R22, P3, R2, R22, 0x2 ;  /* 0x0000001602167211 */ /* 0x000fc600078610ff */
[----:B------:R-:W-:Y:S01]  /*52d0*/  IMAD.MOV R10, RZ, RZ, -R7 ;  /* 0x000000ffff0a7224 */ /* 0x000fe200078e0a07 */
[----:B------:R-:W-:Y:S01]  /*52e0*/  IADD3.X R7, R11, UR7, RZ, P4, !PT ;  /* 0x000000070b077c10 */ /* 0x000fe2000a7fe4ff */
[----:B------:R-:W-:Y:S01]  /*52f0*/  IMAD R9, R9, R21, R12 ;  /* 0x0000001509097224 */ /* 0x000fe200078e020c */
[----:B------:R-:W-:Y:S01]  /*5300*/  LEA R24, P0, R4, R24, 0x2 ;  /* 0x0000001804187211 */ /* 0x000fe200078010ff */
[----:B------:R-:W-:Y:S02]  /*5310*/  IMAD R17, R17, R10, R8 ;  /* 0x0000000a11117224 */ /* 0x000fe400078e0208 */
[----:B------:R-:W-:Y:S02]  /*5320*/  IMAD.IADD R10, R3, 0x1, R15 ;  /* 0x00000001030a7824 */ /* 0x000fe400078e020f */
[----:B------:R-:W-:Y:S01]  /*5330*/  IMAD.IADD R9, R5, 0x1, R9 ;  /* 0x0000000105097824 */ /* 0x000fe200078e0209 */
[----:B-1----:R-:W-:Y:S07]  /*5340*/  @P2 BRA `(.L_x_4598) ;  /* 0x0000000000142947 */ /* 0x002fee0003800000 */
.L_x_4599:
[----:B------:R-:W2:Y:S04]  /*5350*/  LDG.E.STRONG.GPU R8, desc[UR38][R6.64] ;  /* 0x0000002606087981 */ /* 0x000ea8000c1ef900 */
[----:B--2---:R-:W-:Y:S01]  /*5360*/  CCTL.IVALL ;  /* 0x00000000ff00798f */ /* 0x004fe20002000000 */
[----:B------:R-:W-:Y:S05]  /*5370*/  YIELD ;  /* 0x0000000000007946 */ /* 0x000fea0003800000 */
[----:B------:R-:W-:-:S13]  /*5380*/  ISETP.NE.AND P2, PT, R8, R17, PT ;  /* 0x000000110800720c */ /* 0x000fda0003f45270 */
[----:B------:R-:W-:Y:S05]  /*5390*/  @P2 BRA `(.L_x_4599) ;  /* 0xfffffffc00ec2947 */ /* 0x000fea000383ffff */
.L_x_4598:
[----:B------:R-:W-:Y:S05]  /*53a0*/  BSYNC B0 ;  /* 0x0000000000007941 */ /* 0x000fea0003800000 */
.L_x_4597:
[----:B------:R-:W-:Y:S01]  /*53b0*/  UMOV UR5, 0xffffffff ;  /* 0xffffffff00057882 */ /* 0x000fe20000000000 */
[----:B------:R-:W-:Y:S02]  /*53c0*/  LEA.HI.X R10, R2, R23, R10, 0x2, P3 ;  /* 0x00000017020a7211 */ /* 0x000fe400018f140a */
[----:B------:R-:W-:Y:S01]  /*53d0*/  LEA.HI.X R9, R4, R25, R9, 0x2, P0 ;  /* 0x0000001904097211 */ /* 0x000fe200000f1409 */
[----:B------:R-:W-:Y:S06]  /*53e0*/  BRA.DIV UR5, `(.L_x_4600) ;  /* 0x0000003e056c7947 */ /* 0x000fec000b800000 */
[----:B------:R-:W-:Y:S01]  /*53f0*/  NOP ;  /* 0x0000000000007918 */ /* 0x000fe20000000000 */
.L_x_4690:
        /* <DEDUP_REMOVED lines=16> */
.L_x_4603:
[----:B------:R-:W-:Y:S01]  /*5500*/  @P0 ELECT P2, URZ, PT ;  /* 0x00000000003f082f */ /* 0x000fe20003840000 */
[----:B------:R1:W-:-:S12]  /*5510*/  UBLKRED.G.S.ADD.F32.RN [UR6], [UR4], UR5, desc[UR8] ;  /* 0x00000806040073bb */ /* 0x0003d800080a1405 */
[----:B------:R-:W-:Y:S02]  /*5520*/  @P2 PLOP3.LUT P0, PT, P2, PT, PT, 0x8, 0x0 ;  /* 0x000000000000281c */ /* 0x000fe4000170e170 */
[----:B------:R-:W-:-:S11]  /*5530*/  PLOP3.LUT P2, PT, PT, PT, PT, 0x8, 0x0 ;  /* 0x000000000000781c */ /* 0x000fd60003f4e170 */
[----:B-1----:R-:W-:Y:S05]  /*5540*/  @P0 BRA.U.ANY `(.L_x_4603) ;  /* 0xfffffffd00ec0947 */ /* 0x002fea000393ffff */
[----:B------:R0:W-:Y:S01]  /*5550*/  UTMACMDFLUSH ;  /* 0x00000000000079b7 */ /* 0x0001e20000000000 */
[----:B------:R-:W-:-:S04]  /*5560*/  DEPBAR.LE SB0, 0x0 ;  /* 0x000080000000791a */ /* 0x000fc80000000000 */
.L_x_4602:
[----:B------:R-:W-:Y:S05]  /*5570*/  BSYNC B0 ;  /* 0x0000000000007941 */ /* 0x000fea0003800000 */
.L_x_4601:
        /* <DEDUP_REMOVED lines=14> */
.L_x_4605:
[----:B------:R-:W-:Y:S05]  /*5660*/  BSYNC B0 ;  /* 0x0000000000007941 */ /* 0x000fea0003800000 */
.L_x_4604:
        /* <DEDUP_REMOVED lines=14> */
.L_x_4608:
[----:B-1----:R-:W2:Y:S04]  /*5750*/  LDG.E.STRONG.GPU R0, desc[UR38][R2.64] ;  /* 0x0000002602007981 */ /* 0x002ea8000c1ef900 */
[----:B--2---:R-:W-:Y:S01]  /*5760*/  CCTL.IVALL ;  /* 0x00000000ff00798f */ /* 0x004fe20002000000 */
[----:B------:R-:W-:Y:S05]  /*5770*/  YIELD ;  /* 0x0000000000007946 */ /* 0x000fea0003800000 */
[----:B------:R-:W-:-:S13]  /*5780*/  ISETP.NE.AND P0, PT, R0, R17, PT ;  /* 0x000000110000720c */ /* 0x000fda0003f05270 */
[----:B------:R-:W-:Y:S05]  /*5790*/  @P0 BRA `(.L_x_4608) ;  /* 0xfffffffc00ec0947 */ /* 0x000fea000383ffff */
.L_x_4607:
[----:B------:R-:W-:Y:S05]  /*57a0*/  BSYNC B0 ;  /* 0x0000000000007941 */ /* 0x000fea0003800000 */
.L_x_4606:
[----:B------:R-:W-:-:S03]  /*57b0*/  UMOV UR5, 0xffffffff ;  /* 0xffffffff00057882 */ /* 0x000fc60000000000 */
[----:B------:R-:W-:Y:S05]  /*57c0*/  BRA.DIV UR5, `(.L_x_4609) ;  /* 0x0000003a05907947 */ /* 0x000fea000b800000 */
[----:B------:R-:W-:Y:S01]  /*57d0*/  NOP ;  /* 0x0000000000007918 */ /* 0x000fe20000000000 */
.L_x_4693:
        /* <DEDUP_REMOVED lines=16> */
.L_x_4612:
[----:B------:R-:W-:Y:S01]  /*58e0*/  @P0 ELECT P2, URZ, PT ;  /* 0x00000000003f082f */ /* 0x000fe20003840000 */
[----:B------:R2:W-:-:S12]  /*58f0*/  UBLKRED.G.S.ADD.F32.RN [UR6], [UR4], UR5, desc[UR8] ;  /* 0x00000806040073bb */ /* 0x0005d800080a1405 */
[----:B------:R-:W-:Y:S02]  /*5900*/  @P2 PLOP3.LUT P0, PT, P2, PT, PT, 0x8, 0x0 ;  /* 0x000000000000281c */ /* 0x000fe4000170e170 */
[----:B------:R-:W-:-:S11]  /*5910*/  PLOP3.LUT P2, PT, PT, PT, PT, 0x8, 0x0 ;  /* 0x000000000000781c */ /* 0x000fd60003f4e170 */
[----:B--2---:R-:W-:Y:S05]  /*5920*/  @P0 BRA.U.ANY `(.L_x_4612) ;  /* 0xfffffffd00ec0947 */ /* 0x004fea000393ffff */
[----:B------:R0:W-:Y:S01]  /*5930*/  UTMACMDFLUSH ;  /* 0x00000000000079b7 */ /* 0x0001e20000000000 */
[----:B------:R-:W-:-:S04]  /*5940*/  DEPBAR.LE SB0, 0x0 ;  /* 0x000080000000791a */ /* 0x000fc80000000000 */
.L_x_4611:
[----:B------:R-:W-:Y:S05]  /*5950*/  BSYNC B0 ;  /* 0x0000000000007941 */ /* 0x000fea0003800000 */
.L_x_4610:
        /* <DEDUP_REMOVED lines=14> */
.L_x_4568:
        /* <DEDUP_REMOVED lines=21> */
.L_x_4614:
        /* <DEDUP_REMOVED lines=13> */
.L_x_4616:
[----:B------:R-:W-:-:S05]  /*5c60*/  ULDC UR4, c[0x0][0x8c4] ;  /* 0x0002310000047ab9 */ /* 0x000fca0000000800 */
.L_x_4615:
        /* <DEDUP_REMOVED lines=37> */
.L_x_4617:
        /* <DEDUP_REMOVED lines=58> */
.L_x_4643:
        /* <DEDUP_REMOVED lines=17> */
.L_x_4621:
[----:B------:R-:W2:Y:S04]  /*6370*/  LDG.E.STRONG.GPU R5, desc[UR38][R2.64] ;  /* 0x0000002602057981 */ /* 0x000ea8000c1ef900 */
[----:B--2---:R-:W-:Y:S01]  /*6380*/  CCTL.IVALL ;  /* 0x00000000ff00798f */ /* 0x004fe20002000000 */
[----:B------:R-:W-:Y:S05]  /*6390*/  YIELD ;  /* 0x0000000000007946 */ /* 0x000fea0003800000 */
[----:B------:R-:W-:-:S13]  /*63a0*/  ISETP.NE.AND P3, PT, R5, UR24, PT ;  /* 0x0000001805007c0c */ /* 0x000fda000bf65270 */
[----:B------:R-:W-:Y:S05]  /*63b0*/  @P3 BRA `(.L_x_4621) ;  /* 0xfffffffc00ec3947 */ /* 0x000fea000383ffff */
.L_x_4620:
[----:B------:R-:W-:Y:S05]  /*63c0*/  BSYNC B0 ;  /* 0x0000000000007941 */ /* 0x000fea0003800000 */
.L_x_4619:
[----:B------:R-:W-:-:S03]  /*63d0*/  UMOV UR22, 0xffffffff ;  /* 0xffffffff00167882 */ /* 0x000fc60000000000 */
[----:B------:R-:W-:Y:S05]  /*63e0*/  BRA.DIV UR22, `(.L_x_4622) ;  /* 0x0000002e16a47947 */ /* 0x000fea000b800000 */
[----:B------:R-:W-:Y:S01]  /*63f0*/  NOP ;  /* 0x0000000000007918 */ /* 0x000fe20000000000 */
.L_x_4696:
        /* <DEDUP_REMOVED lines=19> */
.L_x_4624:
[----:B------:R-:W-:Y:S05]  /*6530*/  BSYNC B0 ;  /* 0x0000000000007941 */ /* 0x000fea0003800000 */
.L_x_4623:
        /* <DEDUP_REMOVED lines=13> */
.L_x_4626:
[----:B------:R-:W-:Y:S05]  /*6610*/  BSYNC B0 ;  /* 0x0000000000007941 */ /* 0x000fea0003800000 */
.L_x_4625:
[----:B------:R-:W-:Y:S06]  /*6620*/  BAR.ARV 0xa, 0xa0 ;  /* 0x0282800000007b1d */ /* 0x000fec0000002000 */
[----:B------:R-:W-:Y:S04]  /*6630*/  BSSY B0, `(.L_x_4627) ;  /* 0x0000003000007945 */ /* 0x000fe80003800000 */
[----:B------:R-:W-:Y:S05]  /*6640*/  @!P0 BRA `(.L_x_4628) ;  /* 0x0000000000048947 */ /* 0x000fea0003800000 */
[----:B------:R-:W-:-:S04]  /*6650*/  DEPBAR.LE SB0, 0x0 ;  /* 0x000080000000791a */ /* 0x000fc80000000000 */
.L_x_4628:
[----:B------:R-:W-:Y:S05]  /*6660*/  BSYNC B0 ;  /* 0x0000000000007941 */ /* 0x000fea0003800000 */
.L_x_4627:
        /* <DEDUP_REMOVED lines=19> */
.L_x_4630:
[----:B------:R-:W-:Y:S05]  /*67a0*/  BSYNC B0 ;  /* 0x0000000000007941 */ /* 0x000fea0003800000 */
.L_x_4629:
        /* <DEDUP_REMOVED lines=9> */
.L_x_4633:
[----:B------:R-:W2:Y:S04]  /*6840*/  LDG.E.STRONG.GPU R5, desc[UR38][R2.64] ;  /* 0x0000002602057981 */ /* 0x000ea8000c1ef900 */
[----:B--2---:R-:W-:Y:S01]  /*6850*/  CCTL.IVALL ;  /* 0x00000000ff00798f */ /* 0x004fe20002000000 */
[----:B------:R-:W-:Y:S05]  /*6860*/  YIELD ;  /* 0x0000000000007946 */ /* 0x000fea0003800000 */
[----:B------:R-:W-:-:S13]  /*6870*/  ISETP.NE.AND P3, PT, R5, UR24, PT ;  /* 0x0000001805007c0c */ /* 0x000fda000bf65270 */
[----:B------:R-:W-:Y:S05]  /*6880*/  @P3 BRA `(.L_x_4633) ;  /* 0xfffffffc00ec3947 */ /* 0x000fea000383ffff */
.L_x_4632:
[----:B------:R-:W-:Y:S05]  /*6890*/  BSYNC B0 ;  /* 0x0000000000007941 */ /* 0x000fea0003800000 */
.L_x_4631:
[----:B------:R-:W-:-:S03]  /*68a0*/  UMOV UR6, 0xffffffff ;  /* 0xffffffff00067882 */ /* 0x000fc60000000000 */
[----:B------:R-:W-:Y:S05]  /*68b0*/  BRA.DIV UR6, `(.L_x_4634) ;  /* 0x0000002a068c7947 */ /* 0x000fea000b800000 */
[----:B------:R-:W-:Y:S01]  /*68c0*/  NOP ;  /* 0x0000000000007918 */ /* 0x000fe20000000000 */
.L_x_4699:
        /* <DEDUP_REMOVED lines=13> */
.L_x_4636:
[----:B------:R-:W-:Y:S05]  /*69a0*/  BSYNC B0 ;  /* 0x0000000000007941 */ /* 0x000fea0003800000 */
.L_x_4635:
        /* <DEDUP_REMOVED lines=13> */
.L_x_4638:
[----:B------:R-:W-:Y:S05]  /*6a80*/  BSYNC B0 ;  /* 0x0000000000007941 */ /* 0x000fea0003800000 */
.L_x_4637:
[----:B------:R-:W-:Y:S06]  /*6a90*/  BAR.ARV 0xa, 0xa0 ;  /* 0x0282800000007b1d */ /* 0x000fec0000002000 */
[----:B------:R-:W-:Y:S04]  /*6aa0*/  BSSY B0, `(.L_x_4639) ;  /* 0x0000003000007945 */ /* 0x000fe80003800000 */
[----:B------:R-:W-:Y:S05]  /*6ab0*/  @!P0 BRA `(.L_x_4640) ;  /* 0x0000000000048947 */ /* 0x000fea0003800000 */
[----:B------:R-:W-:-:S04]  /*6ac0*/  DEPBAR.LE SB0, 0x0 ;  /* 0x000080000000791a */ /* 0x000fc80000000000 */
.L_x_4640:
[----:B------:R-:W-:Y:S05]  /*6ad0*/  BSYNC B0 ;  /* 0x0000000000007941 */ /* 0x000fea0003800000 */
.L_x_4639:
        /* <DEDUP_REMOVED lines=19> */
.L_x_4642:
[----:B------:R-:W-:Y:S05]  /*6c10*/  BSYNC B0 ;  /* 0x0000000000007941 */ /* 0x000fea0003800000 */
.L_x_4641:
[----:B------:R-:W-:Y:S02]  /*6c20*/  UIADD3 UR4, UR4, 0x2, URZ ;  /* 0x0000000204047890 */ /* 0x000fe4000fffe03f */
[----:B------:R-:W-:Y:S01]  /*6c30*/  UIADD3 UR5, UR5, 0x1, URZ ;  /* 0x0000000105057890 */ /* 0x000fe2000fffe03f */
[----:B------:R-:W-:Y:S11]  /*6c40*/  @P2 BRA `(.L_x_4643) ;  /* 0xfffffff400842947 */ /* 0x000ff6000383ffff */
.L_x_4618:
        /* <DEDUP_REMOVED lines=13> */
.L_x_4646:
[----:B------:R-:W2:Y:S04]  /*6d20*/  LDG.E.STRONG.GPU R0, desc[UR38][R2.64] ;  /* 0x0000002602007981 */ /* 0x000ea8000c1ef900 */
[----:B--2---:R-:W-:Y:S01]  /*6d30*/  CCTL.IVALL ;  /* 0x00000000ff00798f */ /* 0x004fe20002000000 */
[----:B------:R-:W-:Y:S05]  /*6d40*/  YIELD ;  /* 0x0000000000007946 */ /* 0x000fea0003800000 */
[----:B------:R-:W-:-:S13]  /*6d50*/  ISETP.NE.AND P1, PT, R0, UR24, PT ;  /* 0x0000001800007c0c */ /* 0x000fda000bf25270 */
[----:B------:R-:W-:Y:S05]  /*6d60*/  @P1 BRA `(.L_x_4646) ;  /* 0xfffffffc00ec1947 */ /* 0x000fea000383ffff */
.L_x_4645:
[----:B------:R-:W-:Y:S05]  /*6d70*/  BSYNC B0 ;  /* 0x0000000000007941 */ /* 0x000fea0003800000 */
.L_x_4644:
[----:B------:R-:W-:-:S03]  /*6d80*/  UMOV UR5, 0xffffffff ;  /* 0xffffffff00057882 */ /* 0x000fc60000000000 */
[----:B------:R-:W-:Y:S05]  /*6d90*/  BRA.DIV UR5, `(.L_x_4647) ;  /* 0x0000002605707947 */ /* 0x000fea000b800000 */
[----:B------:R-:W-:Y:S01]  /*6da0*/  NOP ;  /* 0x0000000000007918 */ /* 0x000fe20000000000 */
.L_x_4702:
        /* <DEDUP_REMOVED lines=22> */
.L_x_4649:
[----:B------:R-:W-:Y:S05]  /*6f10*/  BSYNC B0 ;  /* 0x0000000000007941 */ /* 0x000fea0003800000 */
.L_x_4648:
        /* <DEDUP_REMOVED lines=20> */
.L_x_4651:
[----:B------:R-:W-:Y:S05]  /*7060*/  BSYNC B0 ;  /* 0x0000000000007941 */ /* 0x000fea0003800000 */
.L_x_4650:
[----:B------:R-:W-:Y:S06]  /*7070*/  BAR.ARV 0xa, 0xa0 ;  /* 0x0282800000007b1d */ /* 0x000fec0000002000 */
[----:B------:R-:W-:Y:S04]  /*7080*/  BSSY B0, `(.L_x_4652) ;  /* 0x0000003000007945 */ /* 0x000fe80003800000 */
[----:B------:R-:W-:Y:S05]  /*7090*/  @!P0 BRA `(.L_x_4653) ;  /* 0x0000000000048947 */ /* 0x000fea0003800000 */
[----:B------:R-:W-:-:S04]  /*70a0*/  DEPBAR.LE SB0, 0x0 ;  /* 0x000080000000791a */ /* 0x000fc80000000000 */
.L_x_4653:
[----:B------:R-:W-:Y:S05]  /*70b0*/  BSYNC B0 ;  /* 0x0000000000007941 */ /* 0x000fea0003800000 */
.L_x_4652:
        /* <DEDUP_REMOVED lines=19> */
.L_x_4613:
        /* <DEDUP_REMOVED lines=10> */
.L_x_4654:
        /* <DEDUP_REMOVED lines=10> */
.L_x_4656:
[----:B------:R-:W3:Y:S02]  /*7330*/  LDC R5, c[0x0][0x8c4] ;  /* 0x00023100ff057b82 */ /* 0x000ee40000000800 */
.L_x_4655:
        /* <DEDUP_REMOVED lines=45> */
.L_x_4658:
        /* <DEDUP_REMOVED lines=66> */
.L_x_4703:
        /* <DEDUP_REMOVED lines=9> */
.L_x_4661:
        /* <DEDUP_REMOVED lines=63> */
.L_x_4672:
[----:B------:R-:W-:-:S04]  /*7eb0*/  SHF.L.U32 R21, R10, 0x1f, RZ ;  /* 0x0000001f0a157819 */ /* 0x000fc800000006ff */
[----:B-1----:R-:W1:Y:S02]  /*7ec0*/  SYNCS.PHASECHK.TRANS64.TRYWAIT P1, [R12+URZ+0x30c40], R21 ;  /* 0x030c40150c0075a7 */ /* 0x002e64000802017f */
[----:B-12--5:R-:W-:Y:S05]  /*7ed0*/  @!P1 BRA `(.L_x_4664) ;  /* 0x0000001400509947 */ /* 0x026fea0003800000 */
.L_x_4704:
[----:B------:R-:W-:Y:S05]  /*7ee0*/  @P0 BRA `(.L_x_4665) ;  /* 0x0000000000140947 */ /* 0x000fea0003800000 */
[----:B------:R-:W-:Y:S01]  /*7ef0*/  ISETP.NE.AND P1, PT, R20, RZ, PT ;  /* 0x000000ff1400720c */ /* 0x000fe20003f25270 */
[----:B------:R-:W-:-:S04]  /*7f00*/  IMAD.MOV.U32 R3, RZ, RZ, 0x4200 ;  /* 0x00004200ff037424 */ /* 0x000fc800078e00ff */
[----:B------:R2:W-:Y:S08]  /*7f10*/  SYNCS.ARRIVE.TRANS64 RZ, [R12+URZ+0x30c30], R3 ;  /* 0x030c30030cff79a7 */ /* 0x0005f0000800003f */
[----:B------:R-:W-:Y:S05]  /*7f20*/  @!P1 BRA `(.L_x_4665) ;  /* 0x0000000000049947 */ /* 0x000fea0003800000 */
[----:B------:R-:W-:Y:S01]  /*7f30*/  BPT.TRAP 0x1 ;  /* 0x000000040000795c */ /* 0x000fe20000300000 */
.L_x_4665:
        /* <DEDUP_REMOVED lines=30> */
.L_x_4705:
[----:B------:R-:W-:Y:S05]  /*8120*/  @P0 BRA `(.L_x_4667) ;  /* 0x0000000000140947 */ /* 0x000fea0003800000 */
[----:B------:R-:W-:Y:S01]  /*8130*/  ISETP.NE.AND P1, PT, R20, RZ, PT ;  /* 0x000000ff1400720c */ /* 0x000fe20003f25270 */
[----:B------:R-:W-:-:S04]  /*8140*/  IMAD.MOV.U32 R2, RZ, RZ, 0x4200 ;  /* 0x00004200ff027424 */ /* 0x000fc800078e00ff */
[----:B------:R3:W-:Y:S08]  /*8150*/  SYNCS.ARRIVE.TRANS64 RZ, [R12+URZ+0x30c18], R2 ;  /* 0x030c18020cff79a7 */ /* 0x0007f0000800003f */
[----:B------:R-:W-:Y:S05]  /*8160*/  @!P1 BRA `(.L_x_4667) ;  /* 0x0000000000049947 */ /* 0x000fea0003800000 */
[----:B------:R-:W-:Y:S01]  /*8170*/  BPT.TRAP 0x1 ;  /* 0x000000040000795c */ /* 0x000fe20000300000 */
.L_x_4667:
        /* <DEDUP_REMOVED lines=22> */
.L_x_4706:
        /* <DEDUP_REMOVED lines=9> */
.L_x_4669:
        /* <DEDUP_REMOVED lines=24> */
.L_x_4708:
[----:B------:R-:W-:Y:S05]  /*84f0*/  @P0 BRA `(.L_x_4671) ;  /* 0x0000000000140947 */ /* 0x000fea0003800000 */
[----:B------:R-:W-:Y:S01]  /*8500*/  ISETP.NE.AND P1, PT, R20, RZ, PT ;  /* 0x000000ff1400720c */ /* 0x000fe20003f25270 */
[----:B-1----:R-:W-:-:S04]  /*8510*/  IMAD.MOV.U32 R5, RZ, RZ, 0x4200 ;  /* 0x00004200ff057424 */ /* 0x002fc800078e00ff */
[----:B------:R2:W-:Y:S08]  /*8520*/  SYNCS.ARRIVE.TRANS64 RZ, [R12+URZ+0x30c10], R5 ;  /* 0x030c10050cff79a7 */ /* 0x0005f0000800003f */
[----:B------:R-:W-:Y:S05]  /*8530*/  @!P1 BRA `(.L_x_4671) ;  /* 0x0000000000049947 */ /* 0x000fea0003800000 */
[----:B------:R-:W-:Y:S01]  /*8540*/  BPT.TRAP 0x1 ;  /* 0x000000040000795c */ /* 0x000fe20000300000 */
.L_x_4671:
        /* <DEDUP_REMOVED lines=23> */
.L_x_4663:
[----:B------:R-:W-:-:S13]  /*86c0*/  ISETP.NE.AND P1, PT, R18, RZ, PT ;  /* 0x000000ff1200720c */ /* 0x000fda0003f25270 */
[----:B------:R-:W-:Y:S05]  /*86d0*/  @!P1 BRA `(.L_x_4662) ;  /* 0x0000000000f89947 */ /* 0x000fea0003800000 */
[----:B------:R-:W-:-:S04]  /*86e0*/  SHF.L.U32 R13, R10, 0x1f, RZ ;  /* 0x0000001f0a0d7819 */ /* 0x000fc800000006ff */
[----:B------:R-:W1:Y:S02]  /*86f0*/  SYNCS.PHASECHK.TRANS64.TRYWAIT P1, [R12+URZ+0x30c40], R13 ;  /* 0x030c400d0c0075a7 */ /* 0x000e64000802017f */
[----:B-1----:R-:W-:Y:S05]  /*8700*/  @!P1 BRA `(.L_x_4673) ;  /* 0x0000000c00989947 */ /* 0x002fea0003800000 */
.L_x_4709:
[----:B------:R-:W-:Y:S05]  /*8710*/  @P0 BRA `(.L_x_4674) ;  /* 0x0000000000140947 */ /* 0x000fea0003800000 */
[----:B------:R-:W-:Y:S01]  /*8720*/  ISETP.NE.AND P1, PT, R20, RZ, PT ;  /* 0x000000ff1400720c */ /* 0x000fe20003f25270 */
[----:B------:R-:W-:-:S04]  /*8730*/  IMAD.MOV.U32 R5, RZ, RZ, 0x4200 ;  /* 0x00004200ff057424 */ /* 0x000fc800078e00ff */
[----:B------:R2:W-:Y:S08]  /*8740*/  SYNCS.ARRIVE.TRANS64 RZ, [R12+URZ+0x30c30], R5 ;  /* 0x030c30050cff79a7 */ /* 0x0005f0000800003f */
[----:B------:R-:W-:Y:S05]  /*8750*/  @!P1 BRA `(.L_x_4674) ;  /* 0x0000000000049947 */ /* 0x000fea0003800000 */
[----:B------:R-:W-:Y:S01]  /*8760*/  BPT.TRAP 0x1 ;  /* 0x000000040000795c */ /* 0x000fe20000300000 */
.L_x_4674:
        /* <DEDUP_REMOVED lines=27> */
.L_x_4710:
[----:B------:R-:W-:Y:S05]  /*8920*/  @P0 BRA `(.L_x_4676) ;  /* 0x0000000000140947 */ /* 0x000fea0003800000 */
[----:B------:R-:W-:Y:S01]  /*8930*/  ISETP.NE.AND P0, PT, R20, RZ, PT ;  /* 0x000000ff1400720c */ /* 0x000fe20003f05270 */
[----:B------:R-:W-:-:S04]  /*8940*/  IMAD.MOV.U32 R5, RZ, RZ, 0x4200 ;  /* 0x00004200ff057424 */ /* 0x000fc800078e00ff */
[----:B------:R3:W-:Y:S08]  /*8950*/  SYNCS.ARRIVE.TRANS64 RZ, [R12+URZ+0x30c18], R5 ;  /* 0x030c18050cff79a7 */ /* 0x0007f0000800003f */
[----:B------:R-:W-:Y:S05]  /*8960*/  @!P0 BRA `(.L_x_4676) ;  /* 0x0000000000048947 */ /* 0x000fea0003800000 */
[----:B------:R-:W-:Y:S01]  /*8970*/  BPT.TRAP 0x1 ;  /* 0x000000040000795c */ /* 0x000fe20000300000 */
.L_x_4676:
        /* <DEDUP_REMOVED lines=20> */
.L_x_4662:
[----:B------:R-:W3:Y:S01]  /*8ac0*/  S2R R2, SR_TID.X ;  /* 0x0000000000027919 */ /* 0x000ee20000002100 */
[----:B-12--5:R-:W-:Y:S01]  /*8ad0*/  IMAD R13, R0, 0x8, R12 ;  /* 0x00000008000d7824 */ /* 0x026fe200078e020c */
[----:B---3--:R-:W-:Y:S02]  /*8ae0*/  LOP3.LUT R3, R2, 0x7f, RZ, 0xc0, !PT ;  /* 0x0000007f02037812 */ /* 0x008fe400078ec0ff */
[----:B------:R-:W-:Y:S02]  /*8af0*/  SHF.L.U32 R2, R10, 0x1f, RZ ;  /* 0x0000001f0a027819 */ /* 0x000fe400000006ff */
[----:B------:R-:W-:Y:S02]  /*8b00*/  ISETP.NE.AND P1, PT, R3, RZ, PT ;  /* 0x000000ff0300720c */ /* 0x000fe40003f25270 */
[----:B------:R-:W1:Y:S02]  /*8b10*/  SYNCS.PHASECHK.TRANS64.TRYWAIT P0, [R13+URZ+0x30c40], R2 ;  /* 0x030c40020d0075a7 */ /* 0x000e64000800017f */
[----:B-1----:R-:W-:Y:S09]  /*8b20*/  @!P0 BRA `(.L_x_4677) ;  /* 0x0000000800b88947 */ /* 0x002ff20003800000 */
.L_x_4711:
[----:B------:R-:W-:Y:S05]  /*8b30*/  @P1 BRA `(.L_x_4678) ;  /* 0x0000000000181947 */ /* 0x000fea0003800000 */
[----:B------:R-:W2:Y:S01]  /*8b40*/  S2R R3, SR_TID.X ;  /* 0x0000000000037919 */ /* 0x000ea20000002100 */
[----:B-1----:R-:W-:-:S04]  /*8b50*/  IMAD.MOV.U32 R2, RZ, RZ, 0x4200 ;  /* 0x00004200ff027424 */ /* 0x002fc800078e00ff */
[----:B------:R3:W-:Y:S01]  /*8b60*/  SYNCS.ARRIVE.TRANS64 RZ, [R13+URZ+0x30c30], R2 ;  /* 0x030c30020dff79a7 */ /* 0x0007e2000800003f */
[----:B--2---:R-:W-:-:S13]  /*8b70*/  LOP3.LUT P0, RZ, R3, 0x1f, RZ, 0xc0, !PT ;  /* 0x0000001f03ff7812 */ /* 0x004fda000780c0ff */
[----:B---3--:R-:W-:Y:S05]  /*8b80*/  @!P0 BRA `(.L_x_4678) ;  /* 0x0000000000048947 */ /* 0x008fea0003800000 */
[----:B------:R-:W-:Y:S01]  /*8b90*/  BPT.TRAP 0x1 ;  /* 0x000000040000795c */ /* 0x000fe20000300000 */
.L_x_4678:
        /* <DEDUP_REMOVED lines=34> */
.L_x_4659:
[----:B------:R-:W-:Y:S05]  /*8dc0*/  BSYNC B0 ;  /* 0x0000000000007941 */ /* 0x000fea0003800000 */
.L_x_4657:
[----:B------:R-:W-:-:S03]  /*8dd0*/  UMOV UR6, 0xffffffff ;  /* 0xffffffff00067882 */ /* 0x000fc60000000000 */
[----:B------:R-:W-:Y:S05]  /*8de0*/  BRA.DIV UR6, `(.L_x_4679) ;  /* 0x0000000a061c7947 */ /* 0x000fea000b800000 */
[----:B------:R-:W-:-:S13]  /*8df0*/  ELECT P0, URZ, PT ;  /* 0x00000000003f782f */ /* 0x000fda0003800000 */
.L_x_4714:
[----:B------:R-:W-:Y:S05]  /*8e00*/  @!P0 BRA `(.L_x_4573) ;  /* 0x0000000000848947 */ /* 0x000fea0003800000 */
[----:B------:R-:W3:Y:S02]  /*8e10*/  LDL.LU R2, [R1+0x10] ;  /* 0x0000100001027983 */ /* 0x000ee40000300800 */
[----:B---3--:R-:W-:-:S04]  /*8e20*/  LOP3.LUT R2, R2, 0x2, RZ, 0xfc, !PT ;  /* 0x0000000202027812 */ /* 0x008fc800078efcff */
[----:B------:R-:W-:-:S13]  /*8e30*/  ISETP.NE.AND P0, PT, R2, 0x3, PT ;  /* 0x000000030200780c */ /* 0x000fda0003f05270 */
[----:B------:R-:W-:Y:S05]  /*8e40*/  @!P0 BRA `(.L_x_4680) ;  /* 0x0000000000048947 */ /* 0x000fea0003800000 */
[----:B--2---:R-:W-:Y:S01]  /*8e50*/  BPT.TRAP 0x1 ;  /* 0x000000040000795c */ /* 0x004fe20000300000 */
.L_x_4680:
        /* <DEDUP_REMOVED lines=15> */
.L_x_4715:
[----:B------:R-:W3:Y:S02]  /*8f50*/  SYNCS.PHASECHK.TRANS64.TRYWAIT P1, [R11+URZ], R2 ;  /* 0x000000020b0075a7 */ /* 0x000ee4000802017f */
[----:B---3--:R-:W-:Y:S05]  /*8f60*/  @!P1 BRA `(.L_x_4682) ;  /* 0x0000000400f49947 */ /* 0x008fea0003800000 */
.L_x_4716:
[----:B------:R-:W-:Y:S05]  /*8f70*/  @!P0 BRA `(.L_x_4683) ;  /* 0x0000000000048947 */ /* 0x000fea0003800000 */
[----:B--2---:R-:W-:Y:S01]  /*8f80*/  BPT.TRAP 0x1 ;  /* 0x000000040000795c */ /* 0x004fe20000300000 */
.L_x_4683:
[----:B------:R-:W-:-:S04]  /*8f90*/  VIADD R0, R6, 0x30c40 ;  /* 0x00030c4006007836 */ /* 0x000fc80000000000 */
[----:B------:R-:W-:-:S04]  /*8fa0*/  IMAD R9, R9, 0x8, R0 ;  /* 0x0000000809097824 */ /* 0x000fc800078e0200 */
[----:B------:R-:W4:Y:S02]  /*8fb0*/  SYNCS.PHASECHK.TRANS64.TRYWAIT P0, [R9+URZ], R4 ;  /* 0x00000004090075a7 */ /* 0x000f24000800017f */
[----:B----4-:R-:W-:Y:S05]  /*8fc0*/  @!P0 BRA `(.L_x_4684) ;  /* 0x0000000400f08947 */ /* 0x010fea0003800000 */
.L_x_4717:
[----:B------:R-:W-:-:S07]  /*8fd0*/  IMAD R3, R3, 0x8, R0 ;  /* 0x0000000803037824 */ /* 0x000fce00078e0200 */
.L_x_4685:
[----:B------:R1:W1:Y:S02]  /*8fe0*/  SYNCS.PHASECHK.TRANS64.TRYWAIT P0, [R3+URZ], R2 ;  /* 0x00000002030075a7 */ /* 0x000264000800017f */
[----:B-1----:R-:W-:Y:S05]  /*8ff0*/  @!P0 NANOSLEEP.SYNCS 0x989680 ;  /* 0x009896800000895d */ /* 0x002fea0003900000 */
[----:B------:R-:W1:Y:S02]  /*9000*/  @!P0 SYNCS.PHASECHK.TRANS64 P0, [R3+URZ], R2 ;  /* 0x00000002030085a7 */ /* 0x000e64000800007f */
[----:B-1----:R-:W-:Y:S05]  /*9010*/  @!P0 BRA `(.L_x_4685) ;  /* 0xfffffffc00f08947 */ /* 0x002fea000383ffff */
.L_x_4573:
[----:B--2---:R-:W-:Y:S05]  /*9020*/  BSYNC B6 ;  /* 0x0000000000067941 */ /* 0x004fea0003800000 */
.L_x_4567:
[----:B------:R-:W-:Y:S05]  /*9030*/  EXIT ;  /* 0x000000000000794d */ /* 0x000fea0003800000 */
.L_x_4583:
[----:B------:R-:W-:Y:S02]  /*9040*/  IMAD.MOV.U32 R12, RZ, RZ, RZ ;  /* 0x000000ffff0c7224 */ /* 0x000fe400078e00ff */
[----:B------:R-:W-:Y:S02]  /*9050*/  IMAD.MOV.U32 R11, RZ, RZ, 0x1f ;  /* 0x0000001fff0b7424 */ /* 0x000fe400078e00ff */
[----:B------:R-:W-:-:S07]  /*9060*/  IMAD.MOV.U32 R15, RZ, RZ, -0x1 ;  /* 0xffffffffff0f7424 */ /* 0x000fce00078e00ff */
[----:B------:R-:W-:Y:S05]  /*9070*/  WARPSYNC.COLLECTIVE R15, `(.L_x_4686) ;  /* 0x000000000f087348 */ /* 0x000fea0003c00000 */
[----:B------:R1:W2:Y:S02]  /*9080*/  SHFL.IDX P6, R14, R13, R12, R11 ;  /* 0x0000000c0d0e7389 */ /* 0x0002a400000c000b */
[----:B-12---:R-:W-:Y:S01]  /*9090*/  ENDCOLLECTIVE ;  /* 0x000000000000791b */ /* 0x006fe20003800000 */
.L_x_4686:
[----:B------:R-:W-:Y:S05]  /*90a0*/  BRA `(.L_x_4687) ;  /* 0xffffff8000307947 */ /* 0x000fea000383ffff */
.L_x_4585:
[----:B--2---:R2:W3:Y:S02]  /*90b0*/  SYNCS.PHASECHK.TRANS64.TRYWAIT P0, [R226+URZ+0x30c00], R15 ;  /* 0x030c000fe20075a7 */ /* 0x0044e4000800017f */
[----:B---3--:R-:W-:Y:S05]  /*90c0*/  @!P0 NANOSLEEP.SYNCS 0x989680 ;  /* 0x009896800000895d */ /* 0x008fea0003900000 */
[----:B------:R-:W3:Y:S02]  /*90d0*/  @!P0 SYNCS.PHASECHK.TRANS64 P0, [R226+URZ+0x30c00], R15 ;  /* 0x030c000fe20085a7 */ /* 0x000ee4000800007f */
[----:B---3--:R-:W-:Y:S05]  /*90e0*/  @!P0 BRA `(.L_x_4585) ;  /* 0xfffffffc00f08947 */ /* 0x008fea000383ffff */
[----:B------:R-:W-:Y:S05]  /*90f0*/  BRA `(.L_x_4584) ;  /* 0xffffff8000947947 */ /* 0x000fea000383ffff */
.L_x_4589:
[----:B--2---:R2:W3:Y:S02]  /*9100*/  SYNCS.PHASECHK.TRANS64.TRYWAIT P1, [R9+URZ+0x30c10], R12 ;  /* 0x030c100c090075a7 */ /* 0x0044e4000802017f */
[----:B---3--:R-:W-:Y:S05]  /*9110*/  @!P1 NANOSLEEP.SYNCS 0x989680 ;  /* 0x009896800000995d */ /* 0x008fea0003900000 */
[----:B------:R-:W3:Y:S02]  /*9120*/  @!P1 SYNCS.PHASECHK.TRANS64 P1, [R9+URZ+0x30c10], R12 ;  /* 0x030c100c090095a7 */ /* 0x000ee4000802007f */
[----:B---3--:R-:W-:Y:S05]  /*9130*/  @!P1 BRA `(.L_x_4589) ;  /* 0xfffffffc00f09947 */ /* 0x008fea000383ffff */
[----:B------:R-:W-:Y:S05]  /*9140*/  BRA `(.L_x_4588) ;  /* 0xffffff8800687947 */ /* 0x000fea000383ffff */
.L_x_4593:
[----:B------:R1:W1:Y:S02]  /*9150*/  SYNCS.PHASECHK.TRANS64.TRYWAIT P1, [R9+URZ+0x30c30], R12 ;  /* 0x030c300c090075a7 */ /* 0x000264000802017f */
[----:B-1----:R-:W-:Y:S05]  /*9160*/  @!P1 NANOSLEEP.SYNCS 0x989680 ;  /* 0x009896800000995d */ /* 0x002fea0003900000 */
[----:B------:R-:W1:Y:S02]  /*9170*/  @!P1 SYNCS.PHASECHK.TRANS64 P1, [R9+URZ+0x30c30], R12 ;  /* 0x030c300c090095a7 */ /* 0x000e64000802007f */
[----:B-1----:R-:W-:Y:S05]  /*9180*/  @!P1 BRA `(.L_x_4593) ;  /* 0xfffffffc00f09947 */ /* 0x002fea000383ffff */
[----:B------:R-:W-:Y:S05]  /*9190*/  BRA `(.L_x_4592) ;  /* 0xffffff8c00787947 */ /* 0x000fea000383ffff */
.L_x_4600:
[----:B------:R-:W-:Y:S01]  /*91a0*/  BSSY B0, `(.L_x_4688) ;  /* 0x0000005000007945 */ /* 0x000fe20003800000 */
[----:B------:R-:W-:-:S07]  /*91b0*/  IMAD.MOV.U32 R15, RZ, RZ, -0x1 ;  /* 0xffffffffff0f7424 */ /* 0x000fce00078e00ff */
[----:B------:R-:W-:Y:S05]  /*91c0*/  WARPSYNC.COLLECTIVE R15, `(.L_x_4689) ;  /* 0x000000000f087348 */ /* 0x000fea0003c00000 */
[----:B------:R-:W-:Y:S01]  /*91d0*/  NOP ;  /* 0x0000000000007918 */ /* 0x000fe20000000000 */
[----:B------:R-:W-:Y:S01]  /*91e0*/  ENDCOLLECTIVE ;  /* 0x000000000000791b */ /* 0x000fe20003800000 */
.L_x_4689:
[----:B------:R-:W-:Y:S05]  /*91f0*/  BSYNC B0 ;  /* 0x0000000000007941 */ /* 0x000fea0003800000 */
.L_x_4688:
[----:B------:R-:W-:Y:S05]  /*9200*/  BRA `(.L_x_4690) ;  /* 0xffffffc0007c7947 */ /* 0x000fea000383ffff */
.L_x_4609:
[----:B------:R-:W-:Y:S01]  /*9210*/  BSSY B0, `(.L_x_4691) ;  /* 0x0000005000007945 */ /* 0x000fe20003800000 */
[----:B------:R-:W-:-:S07]  /*9220*/  IMAD.MOV.U32 R15, RZ, RZ, -0x1 ;  /* 0xffffffffff0f7424 */ /* 0x000fce00078e00ff */
[----:B-1----:R-:W-:Y:S05]  /*9230*/  WARPSYNC.COLLECTIVE R15, `(.L_x_4692) ;  /* 0x000000000f087348 */ /* 0x002fea0003c00000 */
[----:B------:R-:W-:Y:S01]  /*9240*/  NOP ;  /* 0x0000000000007918 */ /* 0x000fe20000000000 */
[----:B-1----:R-:W-:Y:S01]  /*9250*/  ENDCOLLECTIVE ;  /* 0x000000000000791b */ /* 0x002fe20003800000 */
.L_x_4692:
[----:B------:R-:W-:Y:S05]  /*9260*/  BSYNC B0 ;  /* 0x0000000000007941 */ /* 0x000fea0003800000 */
.L_x_4691:
[----:B------:R-:W-:Y:S05]  /*9270*/  BRA `(.L_x_4693) ;  /* 0xffffffc400587947 */ /* 0x000fea000383ffff */
.L_x_4622:
[----:B------:R-:W-:Y:S01]  /*9280*/  BSSY B0, `(.L_x_4694) ;  /* 0x0000005000007945 */ /* 0x000fe20003800000 */
[----:B------:R-:W-:-:S07]  /*9290*/  IMAD.MOV.U32 R15, RZ, RZ, -0x1 ;  /* 0xffffffffff0f7424 */ /* 0x000fce00078e00ff */
[----:B------:R-:W-:Y:S05]  /*92a0*/  WARPSYNC.COLLECTIVE R15, `(.L_x_4695) ;  /* 0x000000000f087348 */ /* 0x000fea0003c00000 */
[----:B------:R-:W-:Y:S01]  /*92b0*/  NOP ;  /* 0x0000000000007918 */ /* 0x000fe20000000000 */
[----:B------:R-:W-:Y:S01]  /*92c0*/  ENDCOLLECTIVE ;  /* 0x000000000000791b */ /* 0x000fe20003800000 */
.L_x_4695:
[----:B------:R-:W-:Y:S05]  /*92d0*/  BSYNC B0 ;  /* 0x0000000000007941 */ /* 0x000fea0003800000 */
.L_x_4694:
[----:B------:R-:W-:Y:S05]  /*92e0*/  BRA `(.L_x_4696) ;  /* 0xffffffd000447947 */ /* 0x000fea000383ffff */
.L_x_4634:
[----:B------:R-:W-:Y:S01]  /*92f0*/  BSSY B0, `(.L_x_4697) ;  /* 0x0000005000007945 */ /* 0x000fe20003800000 */
[----:B------:R-:W-:-:S07]  /*9300*/  IMAD.MOV.U32 R15, RZ, RZ, -0x1 ;  /* 0xffffffffff0f7424 */ /* 0x000fce00078e00ff */
[----:B------:R-:W-:Y:S05]  /*9310*/  WARPSYNC.COLLECTIVE R15, `(.L_x_4698) ;  /* 0x000000000f087348 */ /* 0x000fea0003c00000 */
[----:B------:R-:W-:Y:S01]  /*9320*/  NOP ;  /* 0x0000000000007918 */ /* 0x000fe20000000000 */
[----:B------:R-:W-:Y:S01]  /*9330*/  ENDCOLLECTIVE ;  /* 0x000000000000791b */ /* 0x000fe20003800000 */
.L_x_4698:
[----:B------:R-:W-:Y:S05]  /*9340*/  BSYNC B0 ;  /* 0x0000000000007941 */ /* 0x000fea0003800000 */
.L_x_4697:
[----:B------:R-:W-:Y:S05]  /*9350*/  BRA `(.L_x_4699) ;  /* 0xffffffd4005c7947 */ /* 0x000fea000383ffff */
.L_x_4647:
[----:B------:R-:W-:Y:S01]  /*9360*/  BSSY B0, `(.L_x_4700) ;  /* 0x0000005000007945 */ /* 0x000fe20003800000 */
[----:B------:R-:W-:-:S07]  /*9370*/  IMAD.MOV.U32 R15, RZ, RZ, -0x1 ;  /* 0xffffffffff0f7424 */ /* 0x000fce00078e00ff */
[----:B------:R-:W-:Y:S05]  /*9380*/  WARPSYNC.COLLECTIVE R15, `(.L_x_4701) ;  /* 0x000000000f087348 */ /* 0x000fea0003c00000 */
[----:B------:R-:W-:Y:S01]  /*9390*/  NOP ;  /* 0x0000000000007918 */ /* 0x000fe20000000000 */
[----:B------:R-:W-:Y:S01]  /*93a0*/  ENDCOLLECTIVE ;  /* 0x000000000000791b */ /* 0x000fe20003800000 */
.L_x_4701:
[----:B------:R-:W-:Y:S05]  /*93b0*/  BSYNC B0 ;  /* 0x0000000000007941 */ /* 0x000fea0003800000 */
.L_x_4700:
[----:B------:R-:W-:Y:S05]  /*93c0*/  BRA `(.L_x_4702) ;  /* 0xffffffd800787947 */ /* 0x000fea000383ffff */
.L_x_4660:
[----:B-1----:R1:W2:Y:S02]  /*93d0*/  SYNCS.PHASECHK.TRANS64.TRYWAIT P1, [R12+URZ+0x30c20], R3 ;  /* 0x030c20030c0075a7 */ /* 0x0022a4000802017f */
[----:B--2---:R-:W-:Y:S05]  /*93e0*/  @!P1 NANOSLEEP.SYNCS 0x989680 ;  /* 0x009896800000995d */ /* 0x004fea0003900000 */
[----:B------:R-:W2:Y:S02]  /*93f0*/  @!P1 SYNCS.PHASECHK.TRANS64 P1, [R12+URZ+0x30c20], R3 ;  /* 0x030c20030c0095a7 */ /* 0x000ea4000802007f */
[----:B--2---:R-:W-:Y:S05]  /*9400*/  @!P1 BRA `(.L_x_4660) ;  /* 0xfffffffc00f09947 */ /* 0x004fea000383ffff */
[----:B------:R-:W-:Y:S05]  /*9410*/  BRA `(.L_x_4703) ;  /* 0xffffffe400847947 */ /* 0x000fea000383ffff */
.L_x_4664:
[----:B-1----:R1:W2:Y:S02]  /*9420*/  SYNCS.PHASECHK.TRANS64.TRYWAIT P1, [R12+URZ+0x30c40], R21 ;  /* 0x030c40150c0075a7 */ /* 0x0022a4000802017f */
[----:B--2---:R-:W-:Y:S05]  /*9430*/  @!P1 NANOSLEEP.SYNCS 0x989680 ;  /* 0x009896800000995d */ /* 0x004fea0003900000 */
[----:B------:R-:W2:Y:S02]  /*9440*/  @!P1 SYNCS.PHASECHK.TRANS64 P1, [R12+URZ+0x30c40], R21 ;  /* 0x030c40150c0095a7 */ /* 0x000ea4000802007f */
[----:B--2---:R-:W-:Y:S05]  /*9450*/  @!P1 BRA `(.L_x_4664) ;  /* 0xfffffffc00f09947 */ /* 0x004fea000383ffff */
[----:B------:R-:W-:Y:S05]  /*9460*/  BRA `(.L_x_4704) ;  /* 0xffffffe8009c7947 */ /* 0x000fea000383ffff */
.L_x_4666:
[----:B--2---:R2:W3:Y:S02]  /*9470*/  SYNCS.PHASECHK.TRANS64.TRYWAIT P1, [R12+URZ+0x30c28], R21 ;  /* 0x030c28150c0075a7 */ /* 0x0044e4000802017f */
[----:B---3--:R-:W-:Y:S05]  /*9480*/  @!P1 NANOSLEEP.SYNCS 0x989680 ;  /* 0x009896800000995d */ /* 0x008fea0003900000 */
[----:B------:R-:W3:Y:S02]  /*9490*/  @!P1 SYNCS.PHASECHK.TRANS64 P1, [R12+URZ+0x30c28], R21 ;  /* 0x030c28150c0095a7 */ /* 0x000ee4000802007f */
[----:B---3--:R-:W-:Y:S05]  /*94a0*/  @!P1 BRA `(.L_x_4666) ;  /* 0xfffffffc00f09947 */ /* 0x008fea000383ffff */
[----:B------:R-:W-:Y:S05]  /*94b0*/  BRA `(.L_x_4705) ;  /* 0xffffffec00187947 */ /* 0x000fea000383ffff */
.L_x_4668:
[----:B---3--:R3:W4:Y:S02]  /*94c0*/  SYNCS.PHASECHK.TRANS64.TRYWAIT P1, [R12+URZ+0x30c48], R21 ;  /* 0x030c48150c0075a7 */ /* 0x008724000802017f */
[----:B----4-:R-:W-:Y:S05]  /*94d0*/  @!P1 NANOSLEEP.SYNCS 0x989680 ;  /* 0x009896800000995d */ /* 0x010fea0003900000 */
[----:B------:R-:W4:Y:S02]  /*94e0*/  @!P1 SYNCS.PHASECHK.TRANS64 P1, [R12+URZ+0x30c48], R21 ;  /* 0x030c48150c0095a7 */ /* 0x000f24000802007f */
[----:B----4-:R-:W-:Y:S05]  /*94f0*/  @!P1 BRA `(.L_x_4668) ;  /* 0xfffffffc00f09947 */ /* 0x010fea000383ffff */
[----:B------:R-:W-:Y:S05]  /*9500*/  BRA `(.L_x_4706) ;  /* 0xffffffec00747947 */ /* 0x000fea000383ffff */
.L_x_4670:
[----:B------:R-:W-:-:S07]  /*9510*/  SHF.L.U32 R5, R10, 0x1f, RZ ;  /* 0x0000001f0a057819 */ /* 0x000fce00000006ff */
.L_x_4707:
[----:B-1----:R1:W2:Y:S02]  /*9520*/  SYNCS.PHASECHK.TRANS64.TRYWAIT P1, [R12+URZ+0x30c20], R5 ;  /* 0x030c20050c0075a7 */ /* 0x0022a4000802017f */
[----:B--2---:R-:W-:Y:S05]  /*9530*/  @!P1 NANOSLEEP.SYNCS 0x989680 ;  /* 0x009896800000995d */ /* 0x004fea0003900000 */
[----:B------:R-:W2:Y:S02]  /*9540*/  @!P1 SYNCS.PHASECHK.TRANS64 P1, [R12+URZ+0x30c20], R5 ;  /* 0x030c20050c0095a7 */ /* 0x000ea4000802007f */
[----:B--2---:R-:W-:Y:S05]  /*9550*/  @!P1 BRA `(.L_x_4707) ;  /* 0xfffffffc00f09947 */ /* 0x004fea000383ffff */
[----:B------:R-:W-:Y:S05]  /*9560*/  BRA `(.L_x_4708) ;  /* 0xffffffec00e07947 */ /* 0x000fea000383ffff */
.L_x_4673:
[----:B-1----:R1:W2:Y:S02]  /*9570*/  SYNCS.PHASECHK.TRANS64.TRYWAIT P1, [R12+URZ+0x30c40], R13 ;  /* 0x030c400d0c0075a7 */ /* 0x0022a4000802017f */
[----:B--2---:R-:W-:Y:S05]  /*9580*/  @!P1 NANOSLEEP.SYNCS 0x989680 ;  /* 0x009896800000995d */ /* 0x004fea0003900000 */
[----:B------:R-:W2:Y:S02]  /*9590*/  @!P1 SYNCS.PHASECHK.TRANS64 P1, [R12+URZ+0x30c40], R13 ;  /* 0x030c400d0c0095a7 */ /* 0x000ea4000802007f */
[----:B--2---:R-:W-:Y:S05]  /*95a0*/  @!P1 BRA `(.L_x_4673) ;  /* 0xfffffffc00f09947 */ /* 0x004fea000383ffff */
[----:B------:R-:W-:Y:S05]  /*95b0*/  BRA `(.L_x_4709) ;  /* 0xfffffff000547947 */ /* 0x000fea000383ffff */
.L_x_4675:
[----:B--2---:R2:W3:Y:S02]  /*95c0*/  SYNCS.PHASECHK.TRANS64.TRYWAIT P1, [R12+URZ+0x30c28], R13 ;  /* 0x030c280d0c0075a7 */ /* 0x0044e4000802017f */
[----:B---3--:R-:W-:Y:S05]  /*95d0*/  @!P1 NANOSLEEP.SYNCS 0x989680 ;  /* 0x009896800000995d */ /* 0x008fea0003900000 */
[----:B------:R-:W3:Y:S02]  /*95e0*/  @!P1 SYNCS.PHASECHK.TRANS64 P1, [R12+URZ+0x30c28], R13 ;  /* 0x030c280d0c0095a7 */ /* 0x000ee4000802007f */
[----:B---3--:R-:W-:Y:S05]  /*95f0*/  @!P1 BRA `(.L_x_4675) ;  /* 0xfffffffc00f09947 */ /* 0x008fea000383ffff */
[----:B------:R-:W-:Y:S05]  /*9600*/  BRA `(.L_x_4710) ;  /* 0xfffffff000c47947 */ /* 0x000fea000383ffff */
.L_x_4677:
[----:B-1----:R1:W2:Y:S02]  /*9610*/  SYNCS.PHASECHK.TRANS64.TRYWAIT P0, [R13+URZ+0x30c40], R2 ;  /* 0x030c40020d0075a7 */ /* 0x0022a4000800017f */
[----:B--2---:R-:W-:Y:S05]  /*9620*/  @!P0 NANOSLEEP.SYNCS 0x989680 ;  /* 0x009896800000895d */ /* 0x004fea0003900000 */
[----:B------:R-:W2:Y:S02]  /*9630*/  @!P0 SYNCS.PHASECHK.TRANS64 P0, [R13+URZ+0x30c40], R2 ;  /* 0x030c40020d0085a7 */ /* 0x000ea4000800007f */
[----:B--2---:R-:W-:Y:S05]  /*9640*/  @!P0 BRA `(.L_x_4677) ;  /* 0xfffffffc00f08947 */ /* 0x004fea000383ffff */
[----:B------:R-:W-:Y:S05]  /*9650*/  BRA `(.L_x_4711) ;  /* 0xfffffff400347947 */ /* 0x000fea000383ffff */
.L_x_4679:
[----:B------:R-:W-:Y:S01]  /*9660*/  BSSY B0, `(.L_x_4712) ;  /* 0x0000006000007945 */ /* 0x000fe20003800000 */
[----:B------:R-:W-:-:S07]  /*9670*/  IMAD.MOV.U32 R15, RZ, RZ, -0x1 ;  /* 0xffffffffff0f7424 */ /* 0x000fce00078e00ff */
[----:B--2---:R-:W-:Y:S05]  /*9680*/  WARPSYNC.COLLECTIVE R15, `(.L_x_4713) ;  /* 0x000000000f0c7348 */ /* 0x004fea0003c00000 */
[----:B------:R-:W-:Y:S02]  /*9690*/  ELECT P6, UR62, PT ;  /* 0x00000000003e782f */ /* 0x000fe400038c0000 */
[----:B------:R-:W-:Y:S01]  /*96a0*/  MOV R14, UR62 ;  /* 0x0000003e000e7c02 */ /* 0x000fe20008000f00 */
[----:B--2---:R-:W-:Y:S10]  /*96b0*/  ENDCOLLECTIVE ;  /* 0x000000000000791b */ /* 0x004ff40003800000 */
.L_x_4713:
[----:B------:R-:W-:Y:S05]  /*96c0*/  BSYNC B0 ;  /* 0x0000000000007941 */ /* 0x000fea0003800000 */
.L_x_4712:
[----:B------:R-:W-:Y:S01]  /*96d0*/  PLOP3.LUT P0, PT, P6, PT, PT, 0x80, 0x0 ;  /* 0x000000000000781c */ /* 0x000fe2000370f070 */
[----:B------:R-:W-:-:S12]  /*96e0*/  BRA `(.L_x_4714) ;  /* 0xfffffff400c47947 */ /* 0x000fd8000383ffff */
.L_x_4681:
[----:B-1----:R1:W3:Y:S02]  /*96f0*/  SYNCS.PHASECHK.TRANS64.TRYWAIT P1, [R7+URZ], R4 ;  /* 0x00000004070075a7 */ /* 0x0022e4000802017f */
[----:B---3--:R-:W-:Y:S05]  /*9700*/  @!P1 NANOSLEEP.SYNCS 0x989680 ;  /* 0x009896800000995d */ /* 0x008fea0003900000 */
[----:B------:R-:W3:Y:S02]  /*9710*/  @!P1 SYNCS.PHASECHK.TRANS64 P1, [R7+URZ], R4 ;  /* 0x00000004070095a7 */ /* 0x000ee4000802007f */
[----:B---3--:R-:W-:Y:S05]  /*9720*/  @!P1 BRA `(.L_x_4681) ;  /* 0xfffffffc00f09947 */ /* 0x008fea000383ffff */
[----:B------:R-:W-:Y:S05]  /*9730*/  BRA `(.L_x_4715) ;  /* 0xfffffff800047947 */ /* 0x000fea000383ffff */
.L_x_4682:
[----:B---3--:R3:W4:Y:S02]  /*9740*/  SYNCS.PHASECHK.TRANS64.TRYWAIT P1, [R11+URZ], R2 ;  /* 0x000000020b0075a7 */ /* 0x008724000802017f */
[----:B----4-:R-:W-:Y:S05]  /*9750*/  @!P1 NANOSLEEP.SYNCS 0x989680 ;  /* 0x009896800000995d */ /* 0x010fea0003900000 */
[----:B------:R-:W4:Y:S02]  /*9760*/  @!P1 SYNCS.PHASECHK.TRANS64 P1, [R11+URZ], R2 ;  /* 0x000000020b0095a7 */ /* 0x000f24000802007f */
[----:B----4-:R-:W-:Y:S05]  /*9770*/  @!P1 BRA `(.L_x_4682) ;  /* 0xfffffffc00f09947 */ /* 0x010fea000383ffff */
[----:B------:R-:W-:Y:S05]  /*9780*/  BRA `(.L_x_4716) ;  /* 0xfffffff400f87947 */ /* 0x000fea000383ffff */
.L_x_4684:
[----:B----4-:R4:W1:Y:S02]  /*9790*/  SYNCS.PHASECHK.TRANS64.TRYWAIT P0, [R9+URZ], R4 ;  /* 0x00000004090075a7 */ /* 0x010864000800017f */
[----:B-1----:R-:W-:Y:S05]  /*97a0*/  @!P0 NANOSLEEP.SYNCS 0x989680 ;  /* 0x009896800000895d */ /* 0x002fea0003900000 */
[----:B------:R-:W1:Y:S02]  /*97b0*/  @!P0 SYNCS.PHASECHK.TRANS64 P0, [R9+URZ], R4 ;  /* 0x00000004090085a7 */ /* 0x000e64000800007f */
[----:B-1----:R-:W-:Y:S05]  /*97c0*/  @!P0 BRA `(.L_x_4684) ;  /* 0xfffffffc00f08947 */ /* 0x002fea000383ffff */
[----:B------:R-:W-:Y:S05]  /*97d0*/  BRA `(.L_x_4717) ;  /* 0xfffffff400fc7947 */ /* 0x000fea000383ffff */
.L_x_4718:
        /* <DEDUP_REMOVED lines=10> */
.L_x_7408:


//--------------------- .text._ZN7cutlass13device_kernelIN5flash11enable_sm90INS1_16FlashAttnBwdSm90INS1_25CollectiveMainloopBwdSm90ILi2ELi2ELi2EN4cute5tupleIJNS5_1CILi1EEES8_S8_EEENS6_IJNS7_ILi128EEESA_NS7_ILi64EEEEEENS_6half_tEfNS_4arch4Sm90ELb0ELb1ELb0ELb0ELb0ELb1ELb0ELb0ELi2ELi1ELi2ELi2ELb0EEENS1_21CollectiveEpilogueBwdISC_SD_SF_Li256ELb0ELb0ELi1EEENS1_19SingleTileSchedulerILb0ELb0ELb0ELi128EEEEEEEEEvNT_6ParamsE --------------------------
	.section	.text._ZN7cutlass13device_kernelIN5flash11enable_sm90INS1_16FlashAttnBwdSm90INS1_25CollectiveMainloopBwdSm90ILi2ELi2ELi2EN4cute5tupleIJNS5_1CILi1EEES8_S8_EEENS6_IJNS7_ILi128EEESA_NS7_ILi64EEEEEENS_6half_tEfNS_4arch4Sm90ELb0ELb1ELb0ELb0ELb0ELb1ELb0ELb0ELi2ELi1ELi2ELi2ELb0EEENS1_21CollectiveEpilogueBwdISC_SD_SF_Li256ELb0ELb0ELi1EEENS1_19SingleTileSchedulerILb0ELb0ELb0ELi128EEEEEEEEEvNT_6ParamsE,"ax",@progbits
	.align	128
.text._ZN7cutlass13device_kernelIN5flash11enable_sm90INS1_16FlashAttnBwdSm90INS1_25CollectiveMainloopBwdSm90ILi2ELi2ELi2EN4cute5tupleIJNS5_1CILi1EEES8_S8_EEENS6_IJNS7_ILi128EEESA_NS7_ILi64EEEEEENS_6half_tEfNS_4arch4Sm90ELb0ELb1ELb0ELb0ELb0ELb1ELb0ELb0ELi2ELi1ELi2ELi2ELb0EEENS1_21CollectiveEpilogueBwdISC_SD_SF_Li256ELb0ELb0ELi1EEENS1_19SingleTileSchedulerILb0ELb0ELb0ELi128EEEEEEEEEvNT_6ParamsE:
        .type           _ZN7cutlass13device_kernelIN5flash11enable_sm90INS1_16FlashAttnBwdSm90INS1_25CollectiveMainloopBwdSm90ILi2ELi2ELi2EN4cute5tupleIJNS5_1CILi1EEES8_S8_EEENS6_IJNS7_ILi128EEESA_NS7_ILi64EEEEEENS_6half_tEfNS_4arch4Sm90ELb0ELb1ELb0ELb0ELb0ELb1ELb0ELb0ELi2ELi1ELi2ELi2ELb0EEENS1_21CollectiveEpilogueBwdISC_SD_SF_Li256ELb0ELb0ELi1EEENS1_19SingleTileSchedulerILb0ELb0ELb0ELi128EEEEEEEEEvNT_6ParamsE,@function
        .size           _ZN7cutlass13device_kernelIN5flash11enable_sm90INS1_16FlashAttnBwdSm90INS1_25CollectiveMainloopBwdSm90ILi2ELi2ELi2EN4cute5tupleIJNS5_1CILi1EEES8_S8_EEENS6_IJNS7_ILi128EEESA_NS7_ILi64EEEEEENS_6half_tEfNS_4arch4Sm90ELb0ELb1ELb0ELb0ELb0ELb1ELb0ELb0ELi2ELi1ELi2ELi2ELb0EEENS1_21CollectiveEpilogueBwdISC_SD_SF_Li256ELb0ELb0ELi1EEENS1_19SingleTileSchedulerILb0ELb0ELb0ELi128EEEEEEEEEvNT_6ParamsE,(.L_x_7409 - _ZN7cutlass13device_kernelIN5flash11enable_sm90INS1_16FlashAttnBwdSm90INS1_25CollectiveMainloopBwdSm90ILi2ELi2ELi2EN4cute5tupleIJNS5_1CILi1EEES8_S8_EEENS6_IJNS7_ILi128EEESA_NS7_ILi64EEEEEENS_6half_tEfNS_4arch4Sm90ELb0ELb1ELb0ELb0ELb0ELb1ELb0ELb0ELi2ELi1ELi2ELi2ELb0EEENS1_21CollectiveEpilogueBwdISC_SD_SF_Li256ELb0ELb0ELi1EEENS1_19SingleTileSchedulerILb0ELb0ELb0ELi128EEEEEEEEEvNT_6ParamsE)
        .other          _ZN7cutlass13device_kernelIN5flash11enable_sm90INS1_16FlashAttnBwdSm90INS1_25CollectiveMainloopBwdSm90ILi2ELi2ELi2EN4cute5tupleIJNS5_1CILi1EEES8_S8_EEENS6_IJNS7_ILi128EEESA_NS7_ILi64EEEEEENS_6half_tEfNS_4arch4Sm90ELb0ELb1ELb0ELb0ELb0ELb1ELb0ELb0ELi2ELi1ELi2ELi2ELb0EEENS1_21CollectiveEpilogueBwdISC_SD_SF_Li256ELb0ELb0ELi1EEENS1_19SingleTileSchedulerILb0ELb0ELb0ELi128EEEEEEEEEvNT_6ParamsE,@"STO_CUDA_ENTRY STV_DEFAULT"
_ZN7cutlass13device_kernelIN5flash11enable_sm90INS1_16FlashAttnBwdSm90INS1_25CollectiveMainloopBwdSm90ILi2ELi2ELi2EN4cute5tupleIJNS5_1CILi1EEES8_S8_EEENS6_IJNS7_ILi128EEESA_NS7_ILi64EEEEEENS_6half_tEfNS_4arch4Sm90ELb0ELb1ELb0ELb0ELb0ELb1ELb0ELb0ELi2ELi1ELi2ELi2ELb0EEENS1_21CollectiveEpilogueBwdISC_SD_SF_Li256ELb0ELb0ELi1EEENS1_19SingleTileSchedulerILb0ELb0ELb0ELi128EEEEEEEEEvNT_6ParamsE:
        /* <DEDUP_REMOVED lines=30> */
.L_x_4720:
[----:B------:R-:W-:Y:S05]  /*01e0*/  BSYNC B0 ;  /* 0x0000000000007941 */ /* 0x000fea0003800000 */
.L_x_4719:
        /* <DEDUP_REMOVED lines=37> */
.L_x_4721:
        /* <DEDUP_REMOVED lines=22> */
.L_x_4722:
[----:B------:R-:W-:Y:S01]  /*05a0*/  PLOP3.LUT P0, PT, PT, PT, UP0, 0x80, 0x0 ;  /* 0x000000000000781c */ /* 0x000fe20003f0f008 */
[----:B------:R-:W-:Y:S01]  /*05b0*/  NOP ;  /* 0x0000000000007918 */ /* 0x000fe20000000000 */
[----:B------:R-:W-:Y:S01]  /*05c0*/  BSSY B6, `(.L_x_4723) ;  /* 0x00010e0000067945 */ /* 0x000fe20003800000 */
[----:B-12-4-:R-:W-:Y:S10]  /*05d0*/  BAR.SYNC.DEFER_BLOCKING 0x0 ;  /* 0x0000000000007b1d */ /* 0x016ff40000010000 */
[----:B------:R-:W-:Y:S05]  /*05e0*/  @!P0 BRA `(.L_x_4724) ;  /* 0x000000e400148947 */ /* 0x000fea0003800000 */
.L_x_4725:
        /* <DEDUP_REMOVED lines=47> */
[----:B--2---:R-:W-:Y:S01]  /*08e0*/  VIADD R16, R3, 0xffffff80 ;  /* 0xffffff8003107836 */ /* 0x004fe20000000000 */
        /* <DEDUP_REMOVED lines=23> */
.L_x_4727:
        /* <DEDUP_REMOVED lines=28> */
.L_x_4730:
        /* <DEDUP_REMOVED lines=15> */
.L_x_4729:
        /* <DEDUP_REMOVED lines=22> */
.L_x_4732:
        /* <DEDUP_REMOVED lines=15> */
.L_x_4731:
[----:B------:R-:W-:Y:S01]  /*0f60*/  SHF.R.S32.HI R5, RZ, 0x1f, R16 ;  /* 0x0000001fff057819 */ /* 0x000fe20000011410 */
[----:B------:R-:W-:-:S03]  /*0f70*/  UMOV UR4, 0xffffffff ;  /* 0xffffffff00047882 */ /* 0x000fc60000000000 */
[----:B------:R-:W-:-:S04]  /*0f80*/  LEA.HI R0, R5, R16, RZ, 0x7 ;  /* 0x0000001005007211 */ /* 0x000fc800078f38ff */
[----:B------:R-:W-:Y:S01]  /*0f90*/  SHF.R.S32.HI R10, RZ, 0x7, R0 ;  /* 0x00000007ff0a7819 */ /* 0x000fe20000011400 */
[----:B------:R-:W-:Y:S06]  /*0fa0*/  BRA.DIV UR4, `(.L_x_4733) ;  /* 0x00000106040c7947 */ /* 0x000fec000b800000 */
[----:B------:R1:W2:Y:S02]  /*0fb0*/  SHFL.IDX PT, R14, R10, RZ, 0x1f ;  /* 0x00001fff0a0e7589 */ /* 0x0002a400000e0000 */
.L_x_4846:
        /* <DEDUP_REMOVED lines=9> */
[----:B------:R-:W-:Y:S02]  /*1050*/  LOP3.LUT R7, R3, 0x30, R2, 0xf8, !PT ;  /* 0x0000003003077812 */ /* 0x000fe400078ef802 */
[----:B--2---:R-:W-:Y:S02]  /*1060*/  LEA.HI R2, R14, R14, RZ, 0x1 ;  /* 0x0000000e0e027211 */ /* 0x004fe400078f08ff */
[----:B------:R-:W-:Y:S02]  /*1070*/  LOP3.LUT R9, R9, 0x7ffffe, RZ, 0xc0, !PT ;  /* 0x007ffffe09097812 */ /* 0x000fe400078ec0ff */
[----:B------:R-:W-:Y:S02]  /*1080*/  LEA.HI R4, R5, R16, RZ, 0x3 ;  /* 0x0000001005047211 */ /* 0x000fe400078f18ff */
[----:B------:R-:W-:Y:S01]  /*1090*/  LOP3.LUT R233, R2, 0xffffe, RZ, 0xc0, !PT ;  /* 0x000ffffe02e97812 */ /* 0x000fe200078ec0ff */
[----:B------:R-:W-:Y:S01]  /*10a0*/  IMAD.IADD R9, R8, 0x1, -R9 ;  /* 0x0000000108097824 */ /* 0x000fe200078e0a09 */
[----:B------:R-:W-:-:S02]  /*10b0*/  LOP3.LUT R4, R7, 0x8, R4, 0xf8, !PT ;  /* 0x0000000807047812 */ /* 0x000fc400078ef804 */
[----:B------:R-:W-:Y:S01]  /*10c0*/  SHF.R.U32.HI R3, RZ, 0x3, R3 ;  /* 0x00000003ff037819 */ /* 0x000fe20000011603 */
[----:B------:R-:W-:Y:S02]  /*10d0*/  IMAD.IADD R233, R14, 0x1, -R233 ;  /* 0x000000010ee97824 */ /* 0x000fe400078e0ae9 */
[----:B------:R-:W-:Y:S01]  /*10e0*/  IMAD R2, R10, 0x10, R9 ;  /* 0x000000100a027824 */ /* 0x000fe200078e0209 */
[----:B------:R-:W-:Y:S01]  /*10f0*/  LOP3.LUT R3, R4, R3, RZ, 0x3c, !PT ;  /* 0x0000000304037212 */ /* 0x000fe200078e3cff */
[----:B---3--:R-:W-:Y:S06]  /*1100*/  @P0 BRA `(.L_x_4734) ;  /* 0x0000000000080947 */ /* 0x008fec0003800000 */
[----:B------:R-:W2:Y:S02]  /*1110*/  SYNCS.PHASECHK.TRANS64.TRYWAIT P0, [R222+URZ+0x30c00], R11 ;  /* 0x030c000bde0075a7 */ /* 0x000ea4000800017f */
[----:B--2---:R-:W-:Y:S05]  /*1120*/  @!P0 BRA `(.L_x_4735) ;  /* 0x0000010000cc8947 */ /* 0x004fea0003800000 */
.L_x_4734:
[----:B------:R-:W-:Y:S01]  /*1130*/  ULDC UR6, c[0x0][0x290] ;  /* 0x0000a40000067ab9 */ /* 0x000fe20000000800 */
[----:B------:R-:W-:Y:S01]  /*1140*/  ULDC UR5, c[0x0][0x74c] ;  /* 0x0001d30000057ab9 */ /* 0x000fe20000000800 */
[----:B------:R-:W-:Y:S01]  /*1150*/  UIADD3 UR4, UR40, -UR6, URZ ;  /* 0x8000000628047290 */ /* 0x000fe2000fffe03f */
[----:B------:R-:W-:Y:S01]  /*1160*/  IMAD.U32 R2, R2, 0x200, R3 ;  /* 0x0000020002027824 */ /* 0x000fe200078e0003 */
[----:B------:R-:W-:Y:S01]  /*1170*/  LOP3.LUT R3, R0, 0xffffff80, RZ, 0xc0, !PT ;  /* 0xffffff8000037812 */ /* 0x000fe200078ec0ff */
[----:B------:R-:W-:Y:S01]  /*1180*/  IMAD.MOV.U32 R0, RZ, RZ, RZ ;  /* 0x000000ffff007224 */ /* 0x000fe200078e00ff */
[----:B------:R-:W-:Y:S01]  /*1190*/  ULEA UR4, UR39, UR4, 0x7 ;  /* 0x0000000427047291 */ /* 0x000fe2000f8e383f */
[----:B------:R-:W-:Y:S01]  /*11a0*/  LEA.HI R12, R5, R16, RZ, 0x7 ;  /* 0x00000010050c7211 */ /* 0x000fe200078f38ff */
[----:B------:R3:W-:Y:S01]  /*11b0*/  STL [R1+0x1c], R2 ;  /* 0x00001c0201007387 */ /* 0x0007e20000100800 */
[----:B-1----:R-:W-:Y:S01]  /*11c0*/  IMAD.IADD R10, R16, 0x1, -R3 ;  /* 0x00000001100a7824 */ /* 0x002fe200078e0a03 */
[----:B------:R-:W-:Y:S01]  /*11d0*/  UIADD3 UR4, UR4, -UR5, URZ ;  /* 0x8000000504047290 */ /* 0x000fe2000fffe03f */
[----:B------:R-:W-:Y:S01]  /*11e0*/  SHF.R.S32.HI R12, RZ, 0x7, R12 ;  /* 0x00000007ff0c7819 */ /* 0x000fe2000001140c */
[----:B------:R-:W-:Y:S01]  /*11f0*/  IMAD.MOV.U32 R4, RZ, RZ, RZ ;  /* 0x000000ffff047224 */ /* 0x000fe200078e00ff */
[----:B------:R-:W-:Y:S01]  /*1200*/  CS2R R182, SRZ ;  /* 0x0000000000b67805 */ /* 0x000fe2000001ff00 */
[----:B------:R-:W-:Y:S01]  /*1210*/  USHF.R.S32.HI UR5, URZ, 0x1f, UR4 ;  /* 0x0000001f3f057899 */ /* 0x000fe20008011404 */
[--C-:B------:R-:W-:Y:S01]  /*1220*/  SHF.R.S32.HI R8, RZ, 0x1f, R10.reuse ;  /* 0x0000001fff087819 */ /* 0x100fe2000001140a */
[----:B------:R1:W-:Y:S01]  /*1230*/  STL [R1+0x34], R10 ;  /* 0x0000340a01007387 */ /* 0x0003e20000100800 */
[----:B------:R-:W-:Y:S01]  /*1240*/  IMAD R7, R12, 0x400, R10 ;  /* 0x000004000c077824 */ /* 0x000fe200078e020a */
[----:B------:R-:W-:Y:S01]  /*1250*/  ULEA.HI UR5, UR5, UR4, URZ, 0x7 ;  /* 0x0000000405057291 */ /* 0x000fe2000f8f383f */
[----:B------:R-:W-:Y:S01]  /*1260*/  LEA.HI R9, R8, R10, RZ, 0x2 ;  /* 0x0000000a08097211 */ /* 0x000fe200078f10ff */
[----:B------:R1:W-:Y:S01]  /*1270*/  STL [R1+0x3c], R8 ;  /* 0x00003c0801007387 */ /* 0x0003e20000100800 */
[----:B------:R-:W-:Y:S01]  /*1280*/  IMAD.SHL.U32 R7, R7, 0x4, RZ ;  /* 0x0000000407077824 */ /* 0x000fe200078e00ff */
[----:B------:R-:W-:Y:S01]  /*1290*/  ULEA.HI.SX32 UR5, UR5, 0x1, 0x19 ;  /* 0x0000000105057891 */ /* 0x000fe2000f8fca3f */
[----:B------:R-:W-:Y:S01]  /*12a0*/  LOP3.LUT R3, R9, 0x7ffffffc, RZ, 0xc0, !PT ;  /* 0x7ffffffc09037812 */ /* 0x000fe200078ec0ff */
[----:B------:R1:W-:Y:S01]  /*12b0*/  STL [R1+0x38], R9 ;  /* 0x0000380901007387 */ /* 0x0003e20000100800 */
[----:B------:R-:W-:-:S02]  /*12c0*/  CS2R R180, SRZ ;  /* 0x0000000000b47805 */ /* 0x000fc4000001ff00 */
[----:B------:R-:W-:Y:S02]  /*12d0*/  CS2R R178, SRZ ;  /* 0x0000000000b27805 */ /* 0x000fe4000001ff00 */
[----:B------:R-:W-:Y:S01]  /*12e0*/  CS2R R176, SRZ ;  /* 0x0000000000b07805 */ /* 0x000fe2000001ff00 */
[----:B------:R-:W-:Y:S01]  /*12f0*/  IMAD.U32 R223, RZ, RZ, UR5 ;  /* 0x00000005ffdf7e24 */ /* 0x000fe2000f8e00ff */
[----:B------:R-:W-:Y:S02]  /*1300*/  CS2R R174, SRZ ;  /* 0x0000000000ae7805 */ /* 0x000fe4000001ff00 */
[----:B------:R-:W-:Y:S02]  /*1310*/  CS2R R172, SRZ ;  /* 0x0000000000ac7805 */ /* 0x000fe4000001ff00 */
[----:B------:R-:W-:Y:S02]  /*1320*/  CS2R R170, SRZ ;  /* 0x0000000000aa7805 */ /* 0x000fe4000001ff00 */
[----:B------:R-:W-:-:S02]  /*1330*/  CS2R R168, SRZ ;  /* 0x0000000000a87805 */ /* 0x000fc4000001ff00 */
[----:B------:R-:W-:Y:S02]  /*1340*/  VIMNMX R223, R223, UR37, PT ;  /* 0x00000025dfdf7c48 */ /* 0x000fe4000bfe0100 */
[----:B------:R-:W-:Y:S02]  /*1350*/  CS2R R166, SRZ ;  /* 0x0000000000a67805 */ /* 0x000fe4000001ff00 */
[----:B------:R-:W-:Y:S02]  /*1360*/  CS2R R164, SRZ ;  /* 0x0000000000a47805 */ /* 0x000fe4000001ff00 */
[----:B------:R-:W-:Y:S02]  /*1370*/  CS2R R162, SRZ ;  /* 0x0000000000a27805 */ /* 0x000fe4000001ff00 */
[----:B------:R-:W-:Y:S02]  /*1380*/  ISETP.LE.AND P0, PT, R223, UR38, PT ;  /* 0x00000026df007c0c */ /* 0x000fe4000bf03270 */
        /* <DEDUP_REMOVED lines=21> */
[----:B---3--:R-:W-:Y:S02]  /*14e0*/  IMAD R2, R7, 0x4, R222 ;  /* 0x0000000407027824 */ /* 0x008fe400078e02de */
[----:B------:R-:W-:Y:S01]  /*14f0*/  IMAD.IADD R3, R10, 0x1, -R3 ;  /* 0x000000010a037824 */ /* 0x000fe200078e0a03 */
[----:B-1----:R-:W-:Y:S06]  /*1500*/  @P0 BRA `(.L_x_4736) ;  /* 0x0000003c00a00947 */ /* 0x002fec0003800000 */
[----:B------:R-:W-:Y:S01]  /*1510*/  LOP3.LUT R7, R6, 0xffffffe0, RZ, 0xc0, !PT ;  /* 0xffffffe006077812 */ /* 0x000fe200078ec0ff */
[----:B------:R-:W1:Y:S01]  /*1520*/  S2R R19, SR_CTAID.X ;  /* 0x0000000000137919 */ /* 0x000e620000002500 */
        /* <DEDUP_REMOVED lines=8> */
[----:B------:R-:W-:Y:S01]  /*15b0*/  SHF.R.S32.HI R0, RZ, 0x1f, R7 ;  /* 0x0000001fff007819 */ /* 0x000fe20000011407 */
[----:B------:R-:W-:Y:S01]  /*15c0*/  IMAD.IADD R5, R16, 0x1, -R9 ;  /* 0x0000000110057824 */ /* 0x000fe200078e0a09 */
[----:B------:R-:W-:Y:S02]  /*15d0*/  LOP3.LUT R9, R4, 0xfffffff8, RZ, 0xc0, !PT ;  /* 0xfffffff804097812 */ /* 0x000fe400078ec0ff */
[----:B------:R-:W-:Y:S02]  /*15e0*/  LEA.HI R8, R8, R10, RZ, 0x5 ;  /* 0x0000000a08087211 */ /* 0x000fe400078f28ff */
[-C--:B------:R-:W-:Y:S01]  /*15f0*/  LEA.HI R4, R0, R7.reuse, RZ, 0x3 ;  /* 0x0000000700047211 */ /* 0x080fe200078f18ff */
[----:B------:R-:W-:Y:S01]  /*1600*/  IMAD.IADD R6, R6, 0x1, -R9 ;  /* 0x0000000106067824 */ /* 0x000fe200078e0a09 */
[----:B------:R-:W-:Y:S02]  /*1610*/  LEA.HI R7, R0, R7, RZ, 0x2 ;  /* 0x0000000700077211 */ /* 0x000fe400078f10ff */
[----:B------:R-:W-:-:S02]  /*1620*/  LEA.HI R10, R12, R12, RZ, 0x1 ;  /* 0x0000000c0c0a7211 */ /* 0x000fc400078f08ff */
[----:B--2---:R-:W-:Y:S02]  /*1630*/  SHF.R.S32.HI R11, RZ, 0x5, R8 ;  /* 0x00000005ff0b7819 */ /* 0x004fe40000011408 */
[--C-:B------:R-:W-:Y:S02]  /*1640*/  SHF.R.S32.HI R0, RZ, 0x3, R4.reuse ;  /* 0x00000003ff007819 */ /* 0x100fe40000011404 */
[----:B------:R-:W-:Y:S01]  /*1650*/  SHF.R.S32.HI R9, RZ, 0x1f, R4 ;  /* 0x0000001fff097819 */ /* 0x000fe20000011404 */
[----:B------:R-:W-:Y:S01]  /*1660*/  IMAD R11, R11, 0x10, R6 ;  /* 0x000000100b0b7824 */ /* 0x000fe200078e0206 */
[----:B------:R-:W-:Y:S02]  /*1670*/  SHF.R.S32.HI R4, RZ, 0x2, R7 ;  /* 0x00000002ff047819 */ /* 0x000fe40000011407 */
[----:B------:R-:W-:Y:S02]  /*1680*/  LOP3.LUT R10, R10, 0x3fffffe, RZ, 0xc0, !PT ;  /* 0x03fffffe0a0a7812 */ /* 0x000fe400078ec0ff */
[----:B------:R-:W-:Y:S01]  /*1690*/  LEA.HI R9, R9, R0, RZ, 0x4 ;  /* 0x0000000009097211 */ /* 0x000fe200078f20ff */
[----:B------:R-:W-:Y:S01]  /*16a0*/  VIADD R6, R4, 0x8 ;  /* 0x0000000804067836 */ /* 0x000fe20000000000 */
[----:B------:R-:W-:Y:S01]  /*16b0*/  LEA.HI R7, R7, R4, RZ, 0x1 ;  /* 0x0000000407077211 */ /* 0x000fe200078f08ff */
[----:B------:R-:W-:Y:S01]  /*16c0*/  IMAD.IADD R10, R12, 0x1, -R10 ;  /* 0x000000010c0a7824 */ /* 0x000fe200078e0a0a */
[----:B------:R-:W-:Y:S01]  /*16d0*/  LOP3.LUT R9, R9, 0x1ffffff0, RZ, 0xc0, !PT ;  /* 0x1ffffff009097812 */ /* 0x000fe200078ec0ff */
[----:B------:R-:W-:Y:S01]  /*16e0*/  VIADD R12, R4, 0x18 ;  /* 0x00000018040c7836 */ /* 0x000fe20000000000 */
[----:B------:R-:W-:Y:S01]  /*16f0*/  LOP3.LUT R7, R7, 0xfffffffe, RZ, 0xc0, !PT ;  /* 0xfffffffe07077812 */ /* 0x000fe200078ec0ff */
[----:B------:R-:W-:Y:S01]  /*1700*/  IMAD R16, R10, 0x40, R11 ;  /* 0x000000400a107824 */ /* 0x000fe200078e020b */
[----:B------:R-:W-:Y:S01]  /*1710*/  LEA.HI R8, R6, R6, RZ, 0x1 ;  /* 0x0000000606087211 */ /* 0x000fe200078f08ff */
[----:B------:R-:W-:Y:S01]  /*1720*/  VIADD R10, R4, 0x10 ;  /* 0x00000010040a7836 */ /* 0x000fe20000000000 */
[----:B------:R-:W-:Y:S01]  /*1730*/  LEA.HI R14, R12, R12, RZ, 0x1 ;  /* 0x0000000c0c0e7211 */ /* 0x000fe200078f08ff */
[----:B------:R-:W-:Y:S01]  /*1740*/  IMAD.IADD R0, R0, 0x1, -R9 ;  /* 0x0000000100007824 */ /* 0x000fe200078e0a09 */
[----:B------:R-:W-:Y:S01]  /*1750*/  LOP3.LUT R9, R8, 0xfffffffe, RZ, 0xc0, !PT ;  /* 0xfffffffe08097812 */ /* 0x000fe200078ec0ff */
[----:B------:R-:W-:Y:S01]  /*1760*/  IMAD.IADD R7, R4, 0x1, -R7 ;  /* 0x0000000104077824 */ /* 0x000fe200078e0a07 */
[----:B------:R-:W-:-:S02]  /*1770*/  LEA.HI R4, R10, R10, RZ, 0x1 ;  /* 0x0000000a0a047211 */ /* 0x000fc400078f08ff */
[----:B------:R-:W-:Y:S01]  /*1780*/  SHF.R.S32.HI R15, RZ, 0x1f, R14 ;  /* 0x0000001fff0f7819 */ /* 0x000fe2000001140e */
[----:B------:R-:W-:Y:S01]  /*1790*/  IMAD.IADD R9, R6, 0x1, -R9 ;  /* 0x0000000106097824 */ /* 0x000fe200078e0a09 */
[----:B------:R-:W-:Y:S01]  /*17a0*/  LOP3.LUT R11, R4, 0xfffffffe, RZ, 0xc0, !PT ;  /* 0xfffffffe040b7812 */ /* 0x000fe200078ec0ff */
[----:B------:R-:W-:Y:S01]  /*17b0*/  IMAD R229, R0, 0x8, R7 ;  /* 0x0000000800e57824 */ /* 0x000fe200078e0207 */
[--C-:B------:R-:W-:Y:S02]  /*17c0*/  SHF.R.S32.HI R6, RZ, 0x1, R4.reuse ;  /* 0x00000001ff067819 */ /* 0x100fe40000011404 */
[----:B------:R-:W-:Y:S01]  /*17d0*/  SHF.R.S32.HI R13, RZ, 0x1f, R4 ;  /* 0x0000001fff0d7819 */ /* 0x000fe20000011404 */
[----:B------:R-:W-:Y:S01]  /*17e0*/  IMAD.IADD R11, R10, 0x1, -R11 ;  /* 0x000000010a0b7824 */ /* 0x000fe200078e0a0b */
[--C-:B------:R-:W-:Y:S02]  /*17f0*/  SHF.R.S32.HI R0, RZ, 0x1, R8.reuse ;  /* 0x00000001ff007819 */ /* 0x100fe40000011408 */
        /* <DEDUP_REMOVED lines=9> */
[----:B------:R-:W-:Y:S01]  /*1890*/  LOP3.LUT R17, R8, 0x1ffffff0, RZ, 0xc0, !PT ;  /* 0x1ffffff008117812 */ /* 0x000fe200078ec0ff */
[----:B------:R-:W-:Y:S01]  /*18a0*/  IMAD.IADD R226, R0, 0x1, -R7 ;  /* 0x0000000100e27824 */ /* 0x000fe200078e0a07 */
[----:B------:R-:W-:Y:S01]  /*18b0*/  IADD3 R7, -R16, UR4, RZ ;  /* 0x0000000410077c10 */ /* 0x000fe2000fffe1ff */
[----:B------:R-:W-:Y:S02]  /*18c0*/  IMAD.IADD R15, R12, 0x1, -R15 ;  /* 0x000000010c0f7824 */ /* 0x000fe400078e0a0f */
[----:B------:R-:W-:Y:S02]  /*18d0*/  IMAD.IADD R224, R4, 0x1, -R17 ;  /* 0x0000000104e07824 */ /* 0x000fe400078e0a11 */
[----:B------:R-:W-:Y:S02]  /*18e0*/  IMAD R225, R6, 0x8, R11 ;  /* 0x0000000806e17824 */ /* 0x000fe400078e020b */
[----:B------:R-:W-:-:S02]  /*18f0*/  IMAD R226, R226, 0x8, R9 ;  /* 0x00000008e2e27824 */ /* 0x000fc400078e0209 */
[----:B------:R-:W-:Y:S02]  /*1900*/  IMAD R224, R224, 0x8, R15 ;  /* 0x00000008e0e07824 */ /* 0x000fe400078e020f */
[----:B------:R-:W-:Y:S02]  /*1910*/  IMAD.MOV.U32 R4, RZ, RZ, RZ ;  /* 0x000000ffff047224 */ /* 0x000fe400078e00ff */
[----:B------:R-:W-:Y:S02]  /*1920*/  IMAD.MOV.U32 R0, RZ, RZ, RZ ;  /* 0x000000ffff007224 */ /* 0x000fe400078e00ff */
[----:B-1----:R-:W-:-:S07]  /*1930*/  IMAD R6, R19, -0x80, -R16 ;  /* 0xffffff8013067824 */ /* 0x002fce00078e0a10 */
.L_x_4747:
[----:B------:R-:W-:Y:S05]  /*1940*/  YIELD ;  /* 0x0000000000007946 */ /* 0x000fea0003800000 */
[----:B------:R-:W-:-:S06]  /*1950*/  ULOP3.LUT UR4, UR36, 0x1, URZ, 0xfc, !UPT ;  /* 0x0000000124047892 */ /* 0x000fcc000f8efc3f */
[----:B-1----:R-:W-:-:S05]  /*1960*/  IMAD.U32 R8, RZ, RZ, UR4 ;  /* 0x00000004ff087e24 */ /* 0x002fca000f8e00ff */
[----:B------:R-:W-:-:S13]  /*1970*/  ISETP.NE.AND P6, PT, R8, 0x3, PT ;  /* 0x000000030800780c */ /* 0x000fda0003fc5270 */
[----:B------:R-:W-:Y:S05]  /*1980*/  @!P6 BRA `(.L_x_4737) ;  /* 0x000000000004e947 */ /* 0x000fea0003800000 */
[----:B------:R-:W-:Y:S01]  /*1990*/  BPT.TRAP 0x1 ;  /* 0x000000040000795c */ /* 0x000fe20000300000 */
.L_x_4737:
[----:B------:R-:W-:Y:S01]  /*19a0*/  IMAD R8, R0, 0x8, R222 ;  /* 0x0000000800087824 */ /* 0x000fe200078e02de */
[----:B------:R-:W-:-:S04]  /*19b0*/  SHF.L.U32 R21, R4, 0x1f, RZ ;  /* 0x0000001f04157819 */ /* 0x000fc800000006ff */
[----:B------:R1:W2:Y:S01]  /*19c0*/  SYNCS.PHASECHK.TRANS64.TRYWAIT P0, [R8+URZ+0x30c10], R21 ;  /* 0x030c1015080075a7 */ /* 0x0002a2000800017f */
[----:B------:R-:W-:Y:S05]  /*19d0*/  @!P6 BRA `(.L_x_4738) ;  /* 0x000000000004e947 */ /* 0x000fea0003800000 */
[----:B------:R-:W-:Y:S01]  /*19e0*/  BPT.TRAP 0x1 ;  /* 0x000000040000795c */ /* 0x000fe20000300000 */
.L_x_4738:
[----:B------:R-:W-:-:S05]  /*19f0*/  VIADD R9, R222, 0x10000 ;  /* 0x00010000de097836 */ /* 0x000fca0000000000 */
[----:B------:R-:W-:-:S04]  /*1a00*/  SHF.R.U32.HI R9, RZ, 0x4, R9 ;  /* 0x00000004ff097819 */ /* 0x000fc80000011609 */
[----:B------:R-:W-:Y:S01]  /*1a10*/  LOP3.LUT R9, R9, 0x3fff, RZ, 0xc0, !PT ;  /* 0x00003fff09097812 */ /* 0x000fe200078ec0ff */
[----:B--2---:R-:W-:Y:S06]  /*1a20*/  @P0 BRA `(.L_x_4739) ;  /* 0x0000000000080947 */ /* 0x004fec0003800000 */
[----:B------:R-:W2:Y:S02]  /*1a30*/  SYNCS.PHASECHK.TRANS64.TRYWAIT P0, [R8+URZ+0x30c10], R21 ;  /* 0x030c1015080075a7 */ /* 0x000ea4000800017f */
[----:B--2---:R-:W-:Y:S05]  /*1a40*/  @!P0 BRA `(.L_x_4740) ;  /* 0x000000f800988947 */ /* 0x004fea0003800000 */
.L_x_4739:
[----:B------:R-:W-:Y:S05]  /*1a50*/  WARPSYNC.ALL ;  /* 0x0000000000007948 */ /* 0x000fea0003800000 */
[----:B------:R-:W-:Y:S01]  /*1a60*/  LOP3.LUT R11, R9, 0x10000, RZ, 0xfc, !PT ;  /* 0x00010000090b7812 */ /* 0x000fe200078efcff */
[----:B------:R-:W-:Y:S01]  /*1a70*/  IMAD R10, R233, 0x2000, R222 ;  /* 0x00002000e90a7824 */ /* 0x000fe200078e02de */
[----:B------:R-:W-:-:S03]  /*1a80*/  WARPGROUP.ARRIVE ;  /* 0x00000000000079c5 */ /* 0x000fc60000000000 */
[----:B------:R-:W-:Y:S01]  /*1a90*/  IMAD R11, R0, 0x400, R11 ;  /* 0x00000400000b7824 */ /* 0x000fe200078e020b */
[----:B------:R-:W-:Y:S01]  /*1aa0*/  UMOV UR7, 0x40000040 ;  /* 0x4000004000077882 */ /* 0x000fe20000000000 */
[----:B------:R-:W-:Y:S01]  /*1ab0*/  UMOV UR5, 0x40000040 ;  /* 0x4000004000057882 */ /* 0x000fe20000000000 */
[----:B------:R-:W-:Y:S01]  /*1ac0*/  R2UR UR9, R10 ;  /* 0x000000000a0972ca */ /* 0x000fe200000e0000 */
[C---:B------:R-:W-:Y:S01]  /*1ad0*/  IMAD R10, R0.reuse, 0x80, R229 ;  /* 0x00000080000a7824 */ /* 0x040fe200078e02e5 */
[----:B------:R-:W-:Y:S01]  /*1ae0*/  R2UR UR8, R11 ;  /* 0x000000000b0872ca */ /* 0x000fe200000e0000 */
[C---:B------:R-:W-:Y:S02]  /*1af0*/  IMAD R12, R0.reuse, 0x80, R226 ;  /* 0x00000080000c7824 */ /* 0x040fe400078e02e2 */
[C---:B------:R-:W-:Y:S02]  /*1b00*/  IMAD R14, R0.reuse, 0x80, R225 ;  /* 0x00000080000e7824 */ /* 0x040fe400078e02e1 */
[----:B------:R-:W-:-:S02]  /*1b10*/  IMAD R16, R0, 0x80, R224 ;  /* 0x0000008000107824 */ /* 0x000fc400078e02e0 */
[C---:B------:R-:W-:Y:S02]  /*1b20*/  IMAD R11, R3.reuse, 0x2, R10 ;  /* 0x00000002030b7824 */ /* 0x040fe400078e020a */
[C---:B------:R-:W-:Y:S02]  /*1b30*/  IMAD R15, R3.reuse, 0x2, R12 ;  /* 0x00000002030f7824 */ /* 0x040fe400078e020c */
[----:B------:R-:W-:Y:S01]  /*1b40*/  USHF.R.U32.HI UR4, URZ, 0x4, UR9 ;  /* 0x000000043f047899 */ /* 0x000fe20008011609 */
[C---:B------:R-:W-:Y:S01]  /*1b50*/  IMAD R13, R3.reuse, 0x2, R14 ;  /* 0x00000002030d7824 */ /* 0x040fe200078e020e */
[----:B------:R-:W-:Y:S01]  /*1b60*/  UMOV UR6, UR8 ;  /* 0x0000000800067c82 */ /* 0x000fe20008000000 */
[----:B------:R-:W-:Y:S01]  /*1b70*/  IMAD R19, R3, 0x2, R16 ;  /* 0x0000000203137824 */ /* 0x000fe200078e0210 */
[----:B------:R-:W-:Y:S01]  /*1b80*/  ULOP3.LUT UR4, UR4, 0x3fff, URZ, 0xc0, !UPT ;  /* 0x00003fff04047892 */ /* 0x000fe2000f8ec03f */
[--C-:B------:R-:W-:Y:S02]  /*1b90*/  IMAD R20, R11, 0x4, R222.reuse ;  /* 0x000000040b147824 */ /* 0x100fe400078e02de */
[--C-:B------:R-:W-:Y:S01]  /*1ba0*/  IMAD R17, R15, 0x4, R222.reuse ;  /* 0x000000040f117824 */ /* 0x100fe200078e02de */
[----:B------:R-:W-:Y:S01]  /*1bb0*/  ULOP3.LUT UR10, UR4, 0x10000, URZ, 0xfc, !UPT ;  /* 0x00010000040a7892 */ /* 0x000fe2000f8efc3f */
[----:B------:R-:W-:-:S02]  /*1bc0*/  IMAD R12, R13, 0x4, R222 ;  /* 0x000000040d0c7824 */ /* 0x000fc400078e02de */
[----:B------:R-:W-:Y:S02]  /*1bd0*/  IMAD R16, R19, 0x4, R222 ;  /* 0x0000000413107824 */ /* 0x000fe400078e02de */
[----:B------:R-:W-:Y:S02]  /*1be0*/  VIADD R18, R222, 0x20000 ;  /* 0x00020000de127836 */ /* 0x000fe40000000000 */
[----:B------:R-:W-:Y:S02]  /*1bf0*/  UMOV UR4, UR10 ;  /* 0x0000000a00047c82 */ /* 0x000fe40008000000 */
[----:B------:R-:W-:Y:S01]  /*1c00*/  HGMMA.64x128x16.F32 R88, gdesc[UR4], RZ, !UPT, gsb0 ;  /* 0x01e00000045879f0 */ /* 0x000fe2000c0008ff */
[----:B------:R-:W-:Y:S01]  /*1c10*/  UIADD3 UR6, UR8, 0x2, URZ ;  /* 0x0000000208067890 */ /* 0x000fe2000fffe03f */
[--C-:B------:R-:W-:Y:S01]  /*1c20*/  IMAD R10, R11, 0x4, R18.reuse ;  /* 0x000000040b0a7824 */ /* 0x100fe200078e0212 */
[----:B------:R-:W-:Y:S01]  /*1c30*/  UIADD3 UR4, UR10, 0x2, URZ ;  /* 0x000000020a047890 */ /* 0x000fe2000fffe03f */
[--C-:B------:R-:W-:Y:S01]  /*1c40*/  IMAD R15, R15, 0x4, R18.reuse ;  /* 0x000000040f0f7824 */ /* 0x100fe200078e0212 */
[----:B------:R-:W-:Y:S01]  /*1c50*/  UMOV UR7, 0x40000040 ;  /* 0x4000004000077882 */ /* 0x000fe20000000000 */
[----:B------:R-:W-:Y:S01]  /*1c60*/  UMOV UR5, 0x40000040 ;  /* 0x4000004000057882 */ /* 0x000fe20000000000 */
[----:B------:R-:W-:-:S02]  /*1c70*/  IMAD R14, R13, 0x4, R18 ;  /* 0x000000040d0e7824 */ /* 0x000fc400078e0212 */
[----:B------:R-:W-:Y:S01]  /*1c80*/  IMAD R11, R19, 0x4, R18 ;  /* 0x00000004130b7824 */ /* 0x000fe200078e0212 */
        /* <DEDUP_REMOVED lines=24> */
.L_x_4741:
[----:B------:R1:W1:Y:S01]  /*1e10*/  SYNCS.PHASECHK.TRANS64.TRYWAIT P0, [R8+URZ+0x30c30], R21 ;  /* 0x030c3015080075a7 */ /* 0x000262000800017f */
[----:B------:R-:W-:Y:S05]  /*1e20*/  @!P6 BRA `(.L_x_4742) ;  /* 0x000000000004e947 */ /* 0x000fea0003800000 */
[----:B------:R-:W-:Y:S01]  /*1e30*/  BPT.TRAP 0x1 ;  /* 0x000000040000795c */ /* 0x000fe20000300000 */
.L_x_4742:
[----:B------:R-:W-:-:S05]  /*1e40*/  VIADD R13, R222, 0x18000 ;  /* 0x00018000de0d7836 */ /* 0x000fca0000000000 */
[----:B------:R-:W-:-:S04]  /*1e50*/  SHF.R.U32.HI R13, RZ, 0x4, R13 ;  /* 0x00000004ff0d7819 */ /* 0x000fc8000001160d */
[----:B------:R-:W-:-:S04]  /*1e60*/  LOP3.LUT R13, R13, 0x3fff, RZ, 0xc0, !PT ;  /* 0x00003fff0d0d7812 */ /* 0x000fc800078ec0ff */
[----:B------:R-:W-:Y:S01]  /*1e70*/  LOP3.LUT R19, R13, 0x10000, RZ, 0xfc, !PT ;  /* 0x000100000d137812 */ /* 0x000fe200078efcff */
[----:B-1----:R-:W-:Y:S06]  /*1e80*/  @P0 BRA `(.L_x_4743) ;  /* 0x0000000000080947 */ /* 0x002fec0003800000 */
[----:B------:R-:W1:Y:S02]  /*1e90*/  SYNCS.PHASECHK.TRANS64.TRYWAIT P0, [R8+URZ+0x30c30], R21 ;  /* 0x030c3015080075a7 */ /* 0x000e64000800017f */
[----:B-1----:R-:W-:Y:S05]  /*1ea0*/  @!P0 BRA `(.L_x_4744) ;  /* 0x000000f400948947 */ /* 0x002fea0003800000 */
.L_x_4743:
[----:B------:R-:W-:Y:S01]  /*1eb0*/  UIADD3 UR9, UR9, 0x4000, URZ ;  /* 0x0000400009097890 */ /* 0x000fe2000fffe03f */
[C---:B------:R-:W-:Y:S01]  /*1ec0*/  IMAD R19, R0.reuse, 0x400, R19 ;  /* 0x0000040000137824 */ /* 0x040fe200078e0213 */
[----:B------:R-:W-:Y:S01]  /*1ed0*/  WARPGROUP.ARRIVE ;  /* 0x00000000000079c5 */ /* 0x000fe20000000000 */
[----:B------:R-:W-:Y:S01]  /*1ee0*/  UMOV UR7, 0x40000040 ;  /* 0x4000004000077882 */ /* 0x000fe20000000000 */
[----:B------:R-:W-:Y:S01]  /*1ef0*/  USHF.R.U32.HI UR9, URZ, 0x4, UR9 ;  /* 0x000000043f097899 */ /* 0x000fe20008011609 */
[----:B------:R-:W-:Y:S01]  /*1f00*/  IMAD R13, R0, 0x400, R13 ;  /* 0x00000400000d7824 */ /* 0x000fe200078e020d */
[----:B------:R-:W-:Y:S01]  /*1f10*/  R2UR UR8, R19 ;  /* 0x00000000130872ca */ /* 0x000fe200000e0000 */
[----:B------:R-:W-:Y:S01]  /*1f20*/  UMOV UR5, 0x40000040 ;  /* 0x4000004000057882 */ /* 0x000fe20000000000 */
[----:B------:R-:W-:Y:S01]  /*1f30*/  ULOP3.LUT UR9, UR9, 0x3fff, URZ, 0xc0, !UPT ;  /* 0x00003fff09097892 */ /* 0x000fe2000f8ec03f */
[----:B------:R-:W2:Y:S01]  /*1f40*/  LDC.64 R18, c[0x0][0x748] ;  /* 0x0001d200ff127b82 */ /* 0x000ea20000000a00 */
[----:B------:R-:W-:Y:S01]  /*1f50*/  VIADD R221, R5, 0x4 ;  /* 0x0000000405dd7836 */ /* 0x000fe20000000000 */
[----:B------:R-:W-:Y:S01]  /*1f60*/  R2UR UR10, R13 ;  /* 0x000000000d0a72ca */ /* 0x000fe200000e0000 */
[----:B------:R-:W-:Y:S01]  /*1f70*/  ULOP3.LUT UR9, UR9, 0x10000, URZ, 0xfc, !UPT ;  /* 0x0001000009097892 */ /* 0x000fe2000f8efc3f */
[C---:B------:R-:W-:Y:S01]  /*1f80*/  ISETP.GT.AND P2, PT, R6.reuse, RZ, PT ;  /* 0x000000ff0600720c */ /* 0x040fe20003f44270 */
[----:B---3--:R-:W1:Y:S01]  /*1f90*/  SHFL.IDX PT, R23, R20, R5, 0x1f ;  /* 0x00001f0514177589 */ /* 0x008e6200000e0000 */
[----:B------:R-:W-:Y:S01]  /*1fa0*/  ISETP.GT.AND P1, PT, R7, RZ, PT ;  /* 0x000000ff0700720c */ /* 0x000fe20003f24270 */
[----:B------:R-:W-:Y:S01]  /*1fb0*/  ULDC UR11, c[0x0][0x744] ;  /* 0x0001d100000b7ab9 */ /* 0x000fe20000000800 */
[----:B------:R-:W-:Y:S01]  /*1fc0*/  ISETP.GT.AND P0, PT, R6, 0x8, PT ;  /* 0x000000080600780c */ /* 0x000fe20003f04270 */
[----:B------:R-:W-:Y:S01]  /*1fd0*/  VIADD R220, R5, 0x8 ;  /* 0x0000000805dc7836 */ /* 0x000fe20000000000 */
[----:B------:R-:W-:Y:S01]  /*1fe0*/  UMOV UR6, UR8 ;  /* 0x0000000800067c82 */ /* 0x000fe20008000000 */
[----:B------:R-:W-:Y:S01]  /*1ff0*/  UMOV UR4, UR9 ;  /* 0x0000000900047c82 */ /* 0x000fe20008000000 */
[----:B------:R-:W-:Y:S01]  /*2000*/  ISETP.GT.AND P3, PT, R7, 0x8, PT ;  /* 0x000000080700780c */ /* 0x000fe20003f64270 */
[----:B------:R-:W-:Y:S01]  /*2010*/  HGMMA.64x128x16.F32 R24, gdesc[UR4], RZ, !UPT, gsb0 ;  /* 0x01e00000041879f0 */ /* 0x000fe2000c0008ff */
[----:B------:R-:W-:Y:S01]  /*2020*/  ULDC UR4, c[0x0][0x280] ;  /* 0x0000a00000047ab9 */ /* 0x000fe20000000800 */
[----:B------:R-:W-:-:S02]  /*2030*/  UIADD3 UR6, UR8, 0x2, URZ ;  /* 0x0000000208067890 */ /* 0x000fc4000fffe03f */
[----:B------:R-:W-:Y:S01]  /*2040*/  ULEA UR4, UR38, -UR4, 0x7 ;  /* 0x8000000426047291 */ /* 0x000fe2000f8e383f */
[----:B------:R-:W-:Y:S01]  /*2050*/  UMOV UR7, 0x40000040 ;  /* 0x4000004000077882 */ /* 0x000fe20000000000 */
[----:B------:R-:W-:-:S04]  /*2060*/  UMOV UR5, 0x40000040 ;  /* 0x4000004000057882 */ /* 0x000fc80000000000 */
[----:B------:R-:W-:Y:S01]  /*2070*/  LEA R22, R3, UR4, 0x1 ;  /* 0x0000000403167c11 */ /* 0x000fe2000f8e08ff */
[----:B------:R-:W-:-:S04]  /*2080*/  UIADD3 UR4, UR9, 0x2, URZ ;  /* 0x0000000209047890 */ /* 0x000fc8000fffe03f */
[----:B------:R-:W-:-:S04]  /*2090*/  IMAD.IADD R22, R7, 0x1, R22 ;  /* 0x0000000107167824 */ /* 0x000fc800078e0216 */
[--C-:B--2---:R-:W-:Y:S01]  /*20a0*/  IMAD.IADD R21, R18, 0x1, -R22.reuse ;  /* 0x0000000112157824 */ /* 0x104fe200078e0a16 */
[--C-:B------:R-:W-:Y:S02]  /*20b0*/  IADD3 R217, RZ, -R22, -R19.reuse ;  /* 0x80000016ffd97210 */ /* 0x100fe40007ffe813 */
[----:B------:R-:W-:Y:S02]  /*20c0*/  IADD3 R216, -R22, 0x8, -R19 ;  /* 0x0000000816d87810 */ /* 0x000fe40007ffe913 */
[----:B------:R-:W-:Y:S02]  /*20d0*/  IADD3 R13, R18, 0x8, -R22 ;  /* 0x00000008120d7810 */ /* 0x000fe40007ffe816 */
[----:B------:R-:W2:Y:S01]  /*20e0*/  SHFL.IDX PT, R22, R20, R221, 0x1f ;  /* 0x00001fdd14167589 */ /* 0x000ea200000e0000 */
[----:B------:R-:W-:Y:S02]  /*20f0*/  SEL R21, R21, 0x80, !P2 ;  /* 0x0000008015157807 */ /* 0x000fe40005000000 */
[----:B------:R-:W-:-:S02]  /*2100*/  SEL R13, R13, 0x80, !P0 ;  /* 0x000000800d0d7807 */ /* 0x000fc40004000000 */
[----:B------:R-:W-:Y:S02]  /*2110*/  SEL R19, R217, 0x80, P1 ;  /* 0x00000080d9137807 */ /* 0x000fe40000800000 */
[C---:B------:R-:W-:Y:S02]  /*2120*/  ISETP.GE.AND P1, PT, R21.reuse, RZ, PT ;  /* 0x000000ff1500720c */ /* 0x040fe40003f26270 */
[----:B------:R-:W-:Y:S02]  /*2130*/  ISETP.GE.AND P2, PT, R21, 0x1, PT ;  /* 0x000000011500780c */ /* 0x000fe40003f46270 */
[----:B------:R-:W-:Y:S02]  /*2140*/  SEL R18, R216, 0x80, P3 ;  /* 0x00000080d8127807 */ /* 0x000fe40001800000 */
[----:B------:R-:W-:Y:S02]  /*2150*/  ISETP.GE.AND P0, PT, R13, 0x1, PT ;  /* 0x000000010d00780c */ /* 0x000fe40003f06270 */
[----:B------:R-:W-:-:S02]  /*2160*/  ISETP.GT.OR P1, PT, R19, RZ, !P1 ;  /* 0x000000ff1300720c */ /* 0x000fc40004f24670 */
[----:B------:R-:W-:Y:S02]  /*2170*/  ISETP.GT.OR P2, PT, R19, 0x1, !P2 ;  /* 0x000000011300780c */ /* 0x000fe40005744670 */
[----:B------:R-:W-:Y:S02]  /*2180*/  ISETP.GT.OR P0, PT, R18, 0x1, !P0 ;  /* 0x000000011200780c */ /* 0x000fe40004704670 */
[----:B------:R-:W-:Y:S02]  /*2190*/  ISETP.GE.AND P3, PT, R13, RZ, PT ;  /* 0x000000ff0d00720c */ /* 0x000fe40003f66270 */
[----:B------:R-:W-:Y:S02]  /*21a0*/  FSEL R216, R88, -INF , !P1 ;  /* 0xff80000058d87808 */ /* 0x000fe40004800000 */
[----:B------:R-:W-:Y:S02]  /*21b0*/  ISETP.GE.AND P1, PT, R21, 0x8, PT ;  /* 0x000000081500780c */ /* 0x000fe40003f26270 */
[----:B------:R-:W-:Y:S01]  /*21c0*/  FSEL R89, R89, -INF , !P2 ;  /* 0xff80000059597808 */ /* 0x000fe20005000000 */
[----:B-1----:R-:W-:Y:S01]  /*21d0*/  FFMA.FTZ R216, R216, UR11, -R23 ;  /* 0x0000000bd8d87c23 */ /* 0x002fe20008010817 */
[----:B------:R-:W-:-:S02]  /*21e0*/  FSEL R91, R91, -INF , !P0 ;  /* 0xff8000005b5b7808 */ /* 0x000fc40004000000 */
[----:B------:R-:W-:Y:S01]  /*21f0*/  ISETP.GT.OR P3, PT, R18, RZ, !P3 ;  /* 0x000000ff1200720c */ /* 0x000fe20005f64670 */
[--C-:B--2---:R-:W-:Y:S01]  /*2200*/  FFMA.FTZ R218, R89, UR11, -R22.reuse ;  /* 0x0000000b59da7c23 */ /* 0x104fe20008010816 */
[----:B------:R-:W-:Y:S01]  /*2210*/  ISETP.GE.AND P4, PT, R21, 0x18, PT ;  /* 0x000000181500780c */ /* 0x000fe20003f86270 */
[----:B------:R-:W-:Y:S01]  /*2220*/  FFMA.FTZ R89, R91, UR11, -R22 ;  /* 0x0000000b5b597c23 */ /* 0x000fe20008010816 */
[----:B------:R-:W-:Y:S01]  /*2230*/  ISETP.GT.OR P1, PT, R19, 0x8, !P1 ;  /* 0x000000081300780c */ /* 0x000fe20004f24670 */
[----:B------:R-:W-:Y:S01]  /*2240*/  VIADD R22, R5, 0xc ;  /* 0x0000000c05167836 */ /* 0x000fe20000000000 */
[----:B------:R-:W-:Y:S01]  /*2250*/  FSEL R88, R90, -INF , !P3 ;  /* 0xff8000005a587808 */ /* 0x000fe20005800000 */
[----:B------:R-:W1:Y:S01]  /*2260*/  SHFL.IDX PT, R91, R20, R220, 0x1f ;  /* 0x00001fdc145b7589 */ /* 0x000e6200000e0000 */
[----:B------:R-:W-:Y:S01]  /*2270*/  ISETP.GT.OR P4, PT, R19, 0x18, !P4 ;  /* 0x000000181300780c */ /* 0x000fe20006784670 */
[----:B------:R-:W2:Y:S01]  /*2280*/  MUFU.EX2 R216, R216 ;  /* 0x000000d800d87308 */ /* 0x000ea20000000800 */
[----:B------:R-:W-:Y:S01]  /*2290*/  FSEL R90, R92, -INF , !P1 ;  /* 0xff8000005c5a7808 */ /* 0x000fe20004800000 */
[----:B------:R-:W-:Y:S01]  /*22a0*/  FFMA.FTZ R88, R88, UR11, -R23 ;  /* 0x0000000b58587c23 */ /* 0x000fe20008010817 */
[----:B------:R-:W-:Y:S01]  /*22b0*/  ISETP.GE.AND P1, PT, R13, 0x10, PT ;  /* 0x000000100d00780c */ /* 0x000fe20003f26270 */
[----:B------:R-:W-:Y:S01]  /*22c0*/  SHFL.IDX PT, R219, R20, R22, 0x1f ;  /* 0x00001f1614db7589 */ /* 0x000fe200000e0000 */
[----:B------:R-:W-:Y:S01]  /*22d0*/  FSEL R100, R100, -INF , !P4 ;  /* 0xff80000064647808 */ /* 0x000fe20006000000 */
[----:B------:R-:W-:Y:S01]  /*22e0*/  VIADD R23, R5, 0x10 ;  /* 0x0000001005177836 */ /* 0x000fe20000000000 */
[----:B------:R-:W-:-:S02]  /*22f0*/  ISETP.GE.AND P4, PT, R21, 0x30, PT ;  /* 0x000000301500780c */ /* 0x000fc40003f86270 */
[----:B------:R-:W-:Y:S02]  /*2300*/  ISETP.GE.AND P0, PT, R13, 0x9, PT ;  /* 0x000000090d00780c */ /* 0x000fe40003f06270 */
[----:B------:R-:W-:Y:S01]  /*2310*/  ISETP.GE.AND P2, PT, R21, 0x9, PT ;  /* 0x000000091500780c */ /* 0x000fe20003f46270 */
[----:B------:R-:W3:Y:S01]  /*2320*/  SHFL.IDX PT, R217, R20, R23, 0x1f ;  /* 0x00001f1714d97589 */ /* 0x000ee200000e0000 */
[----:B------:R-:W-:Y:S01]  /*2330*/  ISETP.GT.OR P1, PT, R18, 0x10, !P1 ;  /* 0x000000101200780c */ /* 0x000fe20004f24670 */
[----:B------:R-:W-:Y:S01]  /*2340*/  MUFU.EX2 R88, R88 ;  /* 0x0000005800587308 */ /* 0x000fe20000000800 */
[----:B------:R-:W-:Y:S02]  /*2350*/  ISETP.GT.OR P4, PT, R19, 0x30, !P4 ;  /* 0x000000301300780c */ /* 0x000fe40006784670 */
[----:B------:R-:W-:Y:S02]  /*2360*/  FSEL R98, R98, -INF , !P1 ;  /* 0xff80000062627808 */ /* 0x000fe40004800000 */
[----:B------:R-:W-:-:S02]  /*2370*/  ISETP.GE.AND P1, PT, R21, 0x11, PT ;  /* 0x000000111500780c */ /* 0x000fc40003f26270 */
[----:B------:R-:W-:Y:S01]  /*2380*/  FSEL R112, R112, -INF , !P4 ;  /* 0xff80000070707808 */ /* 0x000fe20006000000 */
[----:B-1----:R-:W-:Y:S01]  /*2390*/  FFMA.FTZ R90, R90, UR11, -R91 ;  /* 0x0000000b5a5a7c23 */ /* 0x002fe2000801085b */
[----:B------:R-:W-:Y:S01]  /*23a0*/  ISETP.GE.AND P4, PT, R21, 0x48, PT ;  /* 0x000000481500780c */ /* 0x000fe20003f86270 */
[----:B------:R-:W-:Y:S01]  /*23b0*/  MUFU.EX2 R89, R89 ;  /* 0x0000005900597308 */ /* 0x000fe20000000800 */
[----:B------:R-:W-:Y:S02]  /*23c0*/  ISETP.GT.OR P1, PT, R19, 0x11, !P1 ;  /* 0x000000111300780c */ /* 0x000fe40004f24670 */
[----:B------:R-:W-:Y:S02]  /*23d0*/  ISETP.GE.AND P3, PT, R13, 0x8, PT ;  /* 0x000000080d00780c */ /* 0x000fe40003f66270 */
[----:B------:R-:W-:Y:S02]  /*23e0*/  ISETP.GT.OR P0, PT, R18, 0x9, !P0 ;  /* 0x000000091200780c */ /* 0x000fe40004704670 */
[----:B------:R-:W-:-:S02]  /*23f0*/  ISETP.GT.OR P4, PT, R19, 0x48, !P4 ;  /* 0x000000481300780c */ /* 0x000fc40006784670 */
[----:B------:R-:W-:Y:S01]  /*2400*/  ISETP.GE.AND P5, PT, R21, 0x19, PT ;  /* 0x000000191500780c */ /* 0x000fe20003fa6270 */
[----:B------:R-:W-:Y:S02]  /*2410*/  WARPGROUP.DEPBAR.LE gsb0, 0x0 ;  /* 0x00008000000079c5 */ /* 0x000fe40000010000 */
[----:B------:R-:W-:Y:S01]  /*2420*/  WARPGROUP.ARRIVE ;  /* 0x00000000000079c5 */ /* 0x000fe20000000000 */
[----:B------:R-:W-:Y:S01]  /*2430*/  FSEL R97, R97, -INF , !P1 ;  /* 0xff80000061617808 */ /* 0x000fe20004800000 */
[----:B----4-:R-:W-:Y:S01]  /*2440*/  SHFL.IDX PT, R230, R17, R22, 0x1f ;  /* 0x00001f1611e67589 */ /* 0x010fe200000e0000 */
[----:B------:R-:W-:Y:S01]  /*2450*/  ISETP.GE.AND P1, PT, R21, 0x29, PT ;  /* 0x000000291500780c */ /* 0x000fe20003f26270 */
[----:B------:R-:W-:Y:S01]  /*2460*/  MUFU.EX2 R90, R90 ;  /* 0x0000005a005a7308 */ /* 0x000fe20000000800 */
[----:B------:R-:W-:Y:S01]  /*2470*/  ISETP.GT.OR P2, PT, R19, 0x9, !P2 ;  /* 0x000000091300780c */ /* 0x000fe20005744670 */
[----:B------:R-:W-:Y:S01]  /*2480*/  HGMMA.64x128x16.F32 R24, gdesc[UR4], R24, gsb0 ;  /* 0x01e00000041879f0 */ /* 0x000fe20008000818 */
[----:B------:R-:W-:Y:S01]  /*2490*/  UIADD3 UR6, UR8, 0x4, URZ ;  /* 0x0000000408067890 */ /* 0x000fe2000fffe03f */
[----:B------:R-:W-:Y:S01]  /*24a0*/  ISETP.GT.OR P3, PT, R18, 0x8, !P3 ;  /* 0x000000081200780c */ /* 0x000fe20005f64670 */
[----:B------:R-:W-:Y:S01]  /*24b0*/  UIADD3 UR4, UR9, 0x4, URZ ;  /* 0x0000000409047890 */ /* 0x000fe2000fffe03f */
[----:B------:R-:W-:Y:S01]  /*24c0*/  FSEL R228, R95, -INF , !P0 ;  /* 0xff8000005fe47808 */ /* 0x000fe20004000000 */
[----:B------:R-:W-:Y:S01]  /*24d0*/  UMOV UR7, 0x40000040 ;  /* 0x4000004000077882 */ /* 0x000fe20000000000 */
[----:B------:R-:W-:Y:S01]  /*24e0*/  UMOV UR5, 0x40000040 ;  /* 0x4000004000057882 */ /* 0x000fe20000000000 */
[----:B------:R-:W-:Y:S01]  /*24f0*/  FSEL R124, R124, -INF , !P4 ;  /* 0xff8000007c7c7808 */ /* 0x000fe20006000000 */
[----:B---3--:R-:W-:Y:S01]  /*2500*/  FFMA.FTZ R95, R98, UR11, -R217 ;  /* 0x0000000b625f7c23 */ /* 0x008fe200080108d9 */
[----:B------:R-:W-:-:S02]  /*2510*/  ISETP.GE.AND P0, PT, R21, 0x10, PT ;  /* 0x000000101500780c */ /* 0x000fc40003f06270 */
[----:B------:R-:W-:Y:S02]  /*2520*/  ISETP.GE.AND P4, PT, R21, 0x60, PT ;  /* 0x000000601500780c */ /* 0x000fe40003f86270 */
[----:B------:R-:W-:Y:S01]  /*2530*/  ISETP.GT.OR P1, PT, R19, 0x29, !P1 ;  /* 0x000000291300780c */ /* 0x000fe20004f24670 */
[----:B------:R-:W-:Y:S01]  /*2540*/  MUFU.EX2 R95, R95 ;  /* 0x0000005f005f7308 */ /* 0x000fe20000000800 */
[----:B------:R-:W-:Y:S02]  /*2550*/  FSEL R94, R94, -INF , !P3 ;  /* 0xff8000005e5e7808 */ /* 0x000fe40005800000 */
[----:B------:R-:W-:Y:S01]  /*2560*/  FSEL R92, R93, -INF , !P2 ;  /* 0xff8000005d5c7808 */ /* 0x000fe20005000000 */
[----:B------:R-:W-:Y:S01]  /*2570*/  FFMA.FTZ R93, R228, UR11, -R219 ;  /* 0x0000000be45d7c23 */ /* 0x000fe200080108db */
[C---:B------:R-:W-:Y:S01]  /*2580*/  ISETP.GT.OR P0, PT, R19.reuse, 0x10, !P0 ;  /* 0x000000101300780c */ /* 0x040fe20004704670 */
[----:B------:R-:W-:Y:S01]  /*2590*/  FFMA.FTZ R91, R94, UR11, -R91 ;  /* 0x0000000b5e5b7c23 */ /* 0x000fe2000801085b */
[----:B------:R-:W-:Y:S01]  /*25a0*/  ISETP.GT.OR P4, PT, R19, 0x60, !P4 ;  /* 0x000000601300780c */ /* 0x000fe20006784670 */
[----:B------:R-:W-:Y:S01]  /*25b0*/  FFMA.FTZ R92, R92, UR11, -R219 ;  /* 0x0000000b5c5c7c23 */ /* 0x000fe200080108db */
[----:B------:R-:W-:Y:S01]  /*25c0*/  FSEL R109, R109, -INF , !P1 ;  /* 0xff8000006d6d7808 */ /* 0x000fe20004800000 */
[----:B------:R-:W-:Y:S01]  /*25d0*/  VIADD R219, R5, 0x14 ;  /* 0x0000001405db7836 */ /* 0x000fe20000000000 */
[----:B------:R-:W-:Y:S01]  /*25e0*/  ISETP.GE.AND P1, PT, R21, 0x41, PT ;  /* 0x000000411500780c */ /* 0x000fe20003f26270 */
[----:B------:R-:W-:Y:S01]  /*25f0*/  MUFU.EX2 R91, R91 ;  /* 0x0000005b005b7308 */ /* 0x000fe20000000800 */
[----:B------:R-:W-:-:S02]  /*2600*/  FSEL R94, R96, -INF , !P0 ;  /* 0xff800000605e7808 */ /* 0x000fc40004000000 */
[----:B------:R-:W-:Y:S01]  /*2610*/  FSEL R136, R136, -INF , !P4 ;  /* 0xff80000088887808 */ /* 0x000fe20006000000 */
[----:B------:R-:W1:Y:S01]  /*2620*/  SHFL.IDX PT, R98, R20, R219, 0x1f ;  /* 0x00001fdb14627589 */ /* 0x000e6200000e0000 */
[----:B------:R-:W-:Y:S01]  /*2630*/  ISETP.GE.AND P4, PT, R13, 0x18, PT ;  /* 0x000000180d00780c */ /* 0x000fe20003f86270 */
[----:B------:R-:W-:Y:S01]  /*2640*/  FFMA.FTZ R94, R94, UR11, -R217 ;  /* 0x0000000b5e5e7c23 */ /* 0x000fe200080108d9 */
[----:B------:R-:W-:Y:S01]  /*2650*/  ISETP.GT.OR P1, PT, R19, 0x41, !P1 ;  /* 0x000000411300780c */ /* 0x000fe20004f24670 */
[----:B------:R-:W-:Y:S01]  /*2660*/  MUFU.EX2 R93, R93 ;  /* 0x0000005d005d7308 */ /* 0x000fe20000000800 */
[----:B------:R-:W-:Y:S02]  /*2670*/  ISETP.GT.OR P4, PT, R18, 0x18, !P4 ;  /* 0x000000181200780c */ /* 0x000fe40006784670 */
[----:B------:R-:W-:Y:S02]  /*2680*/  FSEL R217, R121, -INF , !P1 ;  /* 0xff80000079d97808 */ /* 0x000fe40004800000 */
[----:B------:R-:W-:-:S02]  /*2690*/  ISETP.GE.AND P1, PT, R21, 0x59, PT ;  /* 0x000000591500780c */ /* 0x000fc40003f26270 */
[----:B------:R-:W-:Y:S01]  /*26a0*/  FSEL R96, R102, -INF , !P4 ;  /* 0xff80000066607808 */ /* 0x000fe20006000000 */
[----:B------:R3:W4:Y:S01]  /*26b0*/  MUFU.EX2 R121, R218 ;  /* 0x000000da00797308 */ /* 0x0007220000000800 */
[----:B------:R-:W-:Y:S02]  /*26c0*/  ISETP.GE.AND P4, PT, R13, 0x21, PT ;  /* 0x000000210d00780c */ /* 0x000fe40003f86270 */
[C---:B------:R-:W-:Y:S02]  /*26d0*/  ISETP.GT.OR P1, PT, R19.reuse, 0x59, !P1 ;  /* 0x000000591300780c */ /* 0x040fe40004f24670 */
[----:B------:R-:W-:Y:S02]  /*26e0*/  ISETP.GT.OR P5, PT, R19, 0x19, !P5 ;  /* 0x000000191300780c */ /* 0x000fe40006fa4670 */
[----:B------:R-:W-:Y:S01]  /*26f0*/  ISETP.GT.OR P4, PT, R18, 0x21, !P4 ;  /* 0x000000211200780c */ /* 0x000fe20006784670 */
[----:B------:R-:W-:Y:S01]  /*2700*/  MUFU.EX2 R94, R94 ;  /* 0x0000005e005e7308 */ /* 0x000fe20000000800 */
[----:B------:R-:W-:Y:S01]  /*2710*/  FSEL R133, R133, -INF , !P1 ;  /* 0xff80000085857808 */ /* 0x000fe20004800000 */
[----:B---3--:R-:W-:Y:S01]  /*2720*/  VIADD R218, R5, 0x18 ;  /* 0x0000001805da7836 */ /* 0x008fe20000000000 */
[----:B------:R-:W-:-:S02]  /*2730*/  ISETP.GE.AND P1, PT, R13, 0x11, PT ;  /* 0x000000110d00780c */ /* 0x000fc40003f26270 */
[----:B------:R-:W-:Y:S02]  /*2740*/  FSEL R101, R101, -INF , !P5 ;  /* 0xff80000065657808 */ /* 0x000fe40006800000 */
[----:B------:R-:W-:Y:S01]  /*2750*/  FSEL R227, R107, -INF , !P4 ;  /* 0xff8000006be37808 */ /* 0x000fe20006000000 */
[----:B------:R-:W3:Y:S01]  /*2760*/  SHFL.IDX PT, R228, R20, R218, 0x1f ;  /* 0x00001fda14e47589 */ /* 0x000ee200000e0000 */
[----:B------:R-:W-:Y:S01]  /*2770*/  ISETP.GE.AND P5, PT, R21, 0x31, PT ;  /* 0x000000311500780c */ /* 0x000fe20003fa6270 */
[----:B------:R-:W-:Y:S01]  /*2780*/  MUFU.EX2 R92, R92 ;  /* 0x0000005c005c7308 */ /* 0x000fe20000000800 */
[----:B------:R-:W-:Y:S02]  /*2790*/  ISETP.GE.AND P4, PT, R13, 0x30, PT ;  /* 0x000000300d00780c */ /* 0x000fe40003f86270 */
[----:B------:R-:W-:Y:S02]  /*27a0*/  ISETP.GT.OR P1, PT, R18, 0x11, !P1 ;  /* 0x000000111200780c */ /* 0x000fe40004f24670 */
[----:B------:R-:W-:-:S02]  /*27b0*/  ISETP.GT.OR P5, PT, R19, 0x31, !P5 ;  /* 0x000000311300780c */ /* 0x000fc40006fa4670 */
[----:B------:R-:W-:Y:S02]  /*27c0*/  ISETP.GT.OR P4, PT, R18, 0x30, !P4 ;  /* 0x000000301200780c */ /* 0x000fe40006784670 */
[----:B------:R-:W-:Y:S02]  /*27d0*/  FSEL R99, R99, -INF , !P1 ;  /* 0xff80000063637808 */ /* 0x000fe40004800000 */
[----:B------:R-:W-:Y:S02]  /*27e0*/  FSEL R113, R113, -INF , !P5 ;  /* 0xff80000071717808 */ /* 0x000fe40006800000 */
[----:B------:R-:W-:Y:S01]  /*27f0*/  FSEL R102, R114, -INF , !P4 ;  /* 0xff80000072667808 */ /* 0x000fe20006000000 */
[----:B------:R-:W-:Y:S01]  /*2800*/  VIADD R114, R5, 0x1c ;  /* 0x0000001c05727836 */ /* 0x000fe20000000000 */
[----:B------:R-:W-:Y:S01]  /*2810*/  ISETP.GE.AND P5, PT, R21, 0x49, PT ;  /* 0x000000491500780c */ /* 0x000fe20003fa6270 */
[----:B-1----:R-:W-:Y:S01]  /*2820*/  FFMA.FTZ R235, R99, UR11, -R98 ;  /* 0x0000000b63eb7c23 */ /* 0x002fe20008010862 */
[----:B------:R-:W-:-:S02]  /*2830*/  ISETP.GE.AND P2, PT, R21, 0x20, PT ;  /* 0x000000201500780c */ /* 0x000fc40003f46270 */
[----:B------:R-:W-:Y:S01]  /*2840*/  ISETP.GT.OR P5, PT, R19, 0x49, !P5 ;  /* 0x000000491300780c */ /* 0x000fe20006fa4670 */
[----:B------:R1:W5:Y:S01]  /*2850*/  SHFL.IDX PT, R232, R20, R114, 0x1f ;  /* 0x00001f7214e87589 */ /* 0x00036200000e0000 */
[----:B------:R-:W-:Y:S01]  /*2860*/  ISETP.GE.AND P3, PT, R21, 0x21, PT ;  /* 0x000000211500780c */ /* 0x000fe20003f66270 */
[----:B---3--:R-:W-:Y:S01]  /*2870*/  FFMA.FTZ R96, R96, UR11, -R228 ;  /* 0x0000000b60607c23 */ /* 0x008fe200080108e4 */
[----:B------:R-:W-:Y:S02]  /*2880*/  FSEL R125, R125, -INF , !P5 ;  /* 0xff8000007d7d7808 */ /* 0x000fe40006800000 */
[C---:B------:R-:W-:Y:S02]  /*2890*/  ISETP.GE.AND P0, PT, R21.reuse, 0x28, PT ;  /* 0x000000281500780c */ /* 0x040fe40003f06270 */
[----:B------:R-:W-:Y:S02]  /*28a0*/  ISETP.GE.AND P5, PT, R21, 0x61, PT ;  /* 0x000000611500780c */ /* 0x000fe40003fa6270 */
[C---:B------:R-:W-:Y:S01]  /*28b0*/  ISETP.GT.OR P2, PT, R19.reuse, 0x20, !P2 ;  /* 0x000000201300780c */ /* 0x040fe20005744670 */
[----:B-1----:R1:W-:Y:S01]  /*28c0*/  MUFU.EX2 R20, R235 ;  /* 0x000000eb00147308 */ /* 0x0023e20000000800 */
[----:B------:R-:W-:-:S02]  /*28d0*/  ISETP.GT.OR P3, PT, R19, 0x21, !P3 ;  /* 0x000000211300780c */ /* 0x000fc40005f64670 */
[C---:B------:R-:W-:Y:S02]  /*28e0*/  ISETP.GT.OR P0, PT, R19.reuse, 0x28, !P0 ;  /* 0x000000281300780c */ /* 0x040fe40004704670 */
[----:B------:R-:W-:Y:S02]  /*28f0*/  ISETP.GT.OR P5, PT, R19, 0x61, !P5 ;  /* 0x000000611300780c */ /* 0x000fe40006fa4670 */
[----:B------:R-:W-:Y:S01]  /*2900*/  FSEL R104, R104, -INF , !P2 ;  /* 0xff80000068687808 */ /* 0x000fe20005000000 */
[----:B-1----:R-:W3:Y:S01]  /*2910*/  LDL R235, [R1+0x1c] ;  /* 0x00001c0001eb7983 */ /* 0x002ee20000100800 */
[----:B------:R-:W-:Y:S02]  /*2920*/  FSEL R105, R105, -INF , !P3 ;  /* 0xff80000069697808 */ /* 0x000fe40005800000 */
[----:B------:R-:W-:Y:S02]  /*2930*/  FSEL R108, R108, -INF , !P0 ;  /* 0xff8000006c6c7808 */ /* 0x000fe40004000000 */
[----:B------:R-:W-:-:S02]  /*2940*/  FSEL R137, R137, -INF , !P5 ;  /* 0xff80000089897808 */ /* 0x000fc40006800000 */
[C---:B------:R-:W-:Y:S02]  /*2950*/  ISETP.GE.AND P2, PT, R21.reuse, 0x38, PT ;  /* 0x000000381500780c */ /* 0x040fe40003f46270 */
[C---:B------:R-:W-:Y:S02]  /*2960*/  ISETP.GE.AND P3, PT, R21.reuse, 0x39, PT ;  /* 0x000000391500780c */ /* 0x040fe40003f66270 */
[----:B------:R-:W-:Y:S02]  /*2970*/  ISETP.GE.AND P0, PT, R21, 0x40, PT ;  /* 0x000000401500780c */ /* 0x000fe40003f06270 */
[C---:B------:R-:W-:Y:S02]  /*2980*/  ISETP.GE.AND P5, PT, R13.reuse, 0x19, PT ;  /* 0x000000190d00780c */ /* 0x040fe40003fa6270 */
[----:B------:R-:W-:Y:S02]  /*2990*/  ISETP.GE.AND P1, PT, R13, 0x20, PT ;  /* 0x000000200d00780c */ /* 0x000fe40003f26270 */
[----:B------:R-:W-:-:S02]  /*29a0*/  ISETP.GT.OR P2, PT, R19, 0x38, !P2 ;  /* 0x000000381300780c */ /* 0x000fc40005744670 */
[C---:B------:R-:W-:Y:S02]  /*29b0*/  ISETP.GT.OR P3, PT, R19.reuse, 0x39, !P3 ;  /* 0x000000391300780c */ /* 0x040fe40005f64670 */
[----:B------:R-:W-:Y:S02]  /*29c0*/  ISETP.GT.OR P0, PT, R19, 0x40, !P0 ;  /* 0x000000401300780c */ /* 0x000fe40004704670 */
[C---:B------:R-:W-:Y:S02]  /*29d0*/  ISETP.GT.OR P5, PT, R18.reuse, 0x19, !P5 ;  /* 0x000000191200780c */ /* 0x040fe40006fa4670 */
[----:B------:R-:W-:Y:S02]  /*29e0*/  ISETP.GT.OR P1, PT, R18, 0x20, !P1 ;  /* 0x000000201200780c */ /* 0x000fe40004f24670 */
[----:B------:R-:W-:Y:S02]  /*29f0*/  FSEL R116, R116, -INF , !P2 ;  /* 0xff80000074747808 */ /* 0x000fe40005000000 */
[----:B------:R-:W-:-:S02]  /*2a00*/  FSEL R117, R117, -INF , !P3 ;  /* 0xff80000075757808 */ /* 0x000fc40005800000 */
[----:B------:R-:W-:Y:S02]  /*2a10*/  FSEL R120, R120, -INF , !P0 ;  /* 0xff80000078787808 */ /* 0x000fe40004000000 */
[----:B------:R-:W-:Y:S01]  /*2a20*/  FSEL R103, R103, -INF , !P5 ;  /* 0xff80000067677808 */ /* 0x000fe20006800000 */
[----:B------:R-:W-:Y:S02]  /*2a30*/  WARPGROUP.DEPBAR.LE gsb0, 0x0 ;  /* 0x00008000000079c5 */ /* 0x000fe40000010000 */
[----:B------:R-:W-:Y:S01]  /*2a40*/  WARPGROUP.ARRIVE ;  /* 0x00000000000079c5 */ /* 0x000fe20000000000 */
[----:B------:R-:W-:Y:S02]  /*2a50*/  FSEL R106, R106, -INF , !P1 ;  /* 0xff8000006a6a7808 */ /* 0x000fe40004800000 */
[C---:B------:R-:W-:Y:S02]  /*2a60*/  ISETP.GE.AND P2, PT, R21.reuse, 0x50, PT ;  /* 0x000000501500780c */ /* 0x040fe40003f46270 */
[C---:B------:R-:W-:Y:S01]  /*2a70*/  ISETP.GE.AND P3, PT, R21.reuse, 0x51, PT ;  /* 0x000000511500780c */ /* 0x040fe20003f66270 */
[----:B------:R-:W-:Y:S01]  /*2a80*/  HGMMA.64x128x16.F32 R24, gdesc[UR4], R24, gsb0 ;  /* 0x01e00000041879f0 */ /* 0x000fe20008000818 */
[----:B------:R-:W-:-:S02]  /*2a90*/  ISETP.GE.AND P0, PT, R21, 0x58, PT ;  /* 0x000000581500780c */ /* 0x000fc40003f06270 */
[C---:B------:R-:W-:Y:S02]  /*2aa0*/  ISETP.GE.AND P5, PT, R13.reuse, 0x28, PT ;  /* 0x000000280d00780c */ /* 0x040fe40003fa6270 */
[----:B------:R-:W-:Y:S01]  /*2ab0*/  ISETP.GE.AND P1, PT, R13, 0x29, PT ;  /* 0x000000290d00780c */ /* 0x000fe20003f26270 */
[----:B------:R-:W-:Y:S01]  /*2ac0*/  UIADD3 UR6, UR8, 0x6, URZ ;  /* 0x0000000608067890 */ /* 0x000fe2000fffe03f */
[C---:B------:R-:W-:Y:S01]  /*2ad0*/  ISETP.GT.OR P2, PT, R19.reuse, 0x50, !P2 ;  /* 0x000000501300780c */ /* 0x040fe20005744670 */
[----:B------:R-:W-:Y:S01]  /*2ae0*/  UIADD3 UR4, UR9, 0x6, URZ ;  /* 0x0000000609047890 */ /* 0x000fe2000fffe03f */
[C---:B------:R-:W-:Y:S02]  /*2af0*/  ISETP.GT.OR P3, PT, R19.reuse, 0x51, !P3 ;  /* 0x000000511300780c */ /* 0x040fe40005f64670 */
[----:B------:R-:W-:Y:S02]  /*2b00*/  ISETP.GT.OR P0, PT, R19, 0x58, !P0 ;  /* 0x000000581300780c */ /* 0x000fe40004704670 */
[----:B------:R-:W-:-:S02]  /*2b10*/  ISETP.GT.OR P5, PT, R18, 0x28, !P5 ;  /* 0x000000281200780c */ /* 0x000fc40006fa4670 */
[----:B------:R-:W-:Y:S01]  /*2b20*/  ISETP.GT.OR P1, PT, R18, 0x29, !P1 ;  /* 0x000000291200780c */ /* 0x000fe20004f24670 */
[----:B------:R-:W-:Y:S01]  /*2b30*/  UMOV UR7, 0x40000040 ;  /* 0x4000004000077882 */ /* 0x000fe20000000000 */
[----:B------:R-:W-:Y:S01]  /*2b40*/  FSEL R128, R128, -INF , !P2 ;  /* 0xff80000080807808 */ /* 0x000fe20005000000 */
[----:B------:R-:W-:Y:S01]  /*2b50*/  UMOV UR5, 0x40000040 ;  /* 0x4000004000057882 */ /* 0x000fe20000000000 */
[----:B------:R-:W-:Y:S02]  /*2b60*/  FSEL R129, R129, -INF , !P3 ;  /* 0xff80000081817808 */ /* 0x000fe40005800000 */
[----:B------:R-:W-:Y:S02]  /*2b70*/  FSEL R132, R132, -INF , !P0 ;  /* 0xff80000084847808 */ /* 0x000fe40004000000 */
[----:B------:R-:W-:Y:S02]  /*2b80*/  FSEL R110, R110, -INF , !P5 ;  /* 0xff8000006e6e7808 */ /* 0x000fe40006800000 */
[----:B------:R-:W-:-:S02]  /*2b90*/  FSEL R107, R111, -INF , !P1 ;  /* 0xff8000006f6b7808 */ /* 0x000fc40004800000 */
[C---:B------:R-:W-:Y:S02]  /*2ba0*/  ISETP.GE.AND P2, PT, R21.reuse, 0x68, PT ;  /* 0x000000681500780c */ /* 0x040fe40003f46270 */
[C---:B------:R-:W-:Y:S02]  /*2bb0*/  ISETP.GE.AND P3, PT, R21.reuse, 0x69, PT ;  /* 0x000000691500780c */ /* 0x040fe40003f66270 */
[C---:B------:R-:W-:Y:S02]  /*2bc0*/  ISETP.GE.AND P0, PT, R21.reuse, 0x70, PT ;  /* 0x000000701500780c */ /* 0x040fe40003f06270 */
[C---:B------:R-:W-:Y:S02]  /*2bd0*/  ISETP.GE.AND P5, PT, R21.reuse, 0x71, PT ;  /* 0x000000711500780c */ /* 0x040fe40003fa6270 */
[C---:B------:R-:W-:Y:S02]  /*2be0*/  ISETP.GE.AND P1, PT, R21.reuse, 0x78, PT ;  /* 0x000000781500780c */ /* 0x040fe40003f26270 */
[----:B------:R-:W-:Y:S01]  /*2bf0*/  ISETP.GE.AND P4, PT, R21, 0x79, PT ;  /* 0x000000791500780c */ /* 0x000fe20003f86270 */
[----:B------:R-:W-:Y:S01]  /*2c00*/  FFMA.FTZ R21, R97, UR11, -R98 ;  /* 0x0000000b61157c23 */ /* 0x000fe20008010862 */
[----:B------:R-:W-:Y:S01]  /*2c10*/  FFMA.FTZ R97, R100, UR11, -R228 ;  /* 0x0000000b64617c23 */ /* 0x000fe200080108e4 */
[----:B------:R-:W1:Y:S04]  /*2c20*/  SHFL.IDX PT, R98, R17, R5, 0x1f ;  /* 0x00001f0511627589 */ /* 0x000e6800000e0000 */
[----:B------:R-:W2:Y:S01]  /*2c30*/  SHFL.IDX PT, R99, R17, R221, 0x1f ;  /* 0x00001fdd11637589 */ /* 0x000ea200000e0000 */
[----:B------:R-:W-:-:S03]  /*2c40*/  ISETP.GT.OR P0, PT, R19, 0x70, !P0 ;  /* 0x000000701300780c */ /* 0x000fc60004704670 */
[----:B------:R-:W-:Y:S01]  /*2c50*/  SHFL.IDX PT, R111, R17, R23, 0x1f ;  /* 0x00001f17116f7589 */ /* 0x000fe200000e0000 */
[C---:B------:R-:W-:Y:S01]  /*2c60*/  ISETP.GT.OR P2, PT, R19.reuse, 0x68, !P2 ;  /* 0x000000681300780c */ /* 0x040fe20005744670 */
[----:B------:R-:W-:Y:S02]  /*2c70*/  WARPGROUP.DEPBAR.LE gsb0, 0x0 ;  /* 0x00008000000079c5 */ /* 0x000fe40000010000 */
[----:B------:R-:W-:Y:S01]  /*2c80*/  WARPGROUP.ARRIVE ;  /* 0x00000000000079c5 */ /* 0x000fe20000000000 */
[----:B------:R-:W4:Y:S01]  /*2c90*/  SHFL.IDX PT, R100, R17, R220, 0x1f ;  /* 0x00001fdc11647589 */ /* 0x000f2200000e0000 */
[----:B------:R-:W-:Y:S01]  /*2ca0*/  ISETP.GT.OR P3, PT, R19, 0x69, !P3 ;  /* 0x000000691300780c */ /* 0x000fe20005f64670 */
[----:B------:R-:W-:Y:S01]  /*2cb0*/  FFMA.FTZ R107, R107, UR11, -R230 ;  /* 0x0000000b6b6b7c23 */ /* 0x000fe200080108e6 */
[----:B------:R-:W-:Y:S01]  /*2cc0*/  ISETP.GT.OR P5, PT, R19, 0x71, !P5 ;  /* 0x000000711300780c */ /* 0x000fe20006fa4670 */
[----:B------:R-:W3:Y:S01]  /*2cd0*/  MUFU.EX2 R21, R21 ;  /* 0x0000001500157308 */ /* 0x000ee20000000800 */
[----:B------:R-:W-:Y:S01]  /*2ce0*/  HGMMA.64x128x16.F32 R24, gdesc[UR4], R24, gsb0 ;  /* 0x01e00000041879f0 */ /* 0x000fe20008000818 */
[----:B------:R-:W-:-:S02]  /*2cf0*/  FSEL R144, R144, -INF , !P0 ;  /* 0xff80000090907808 */ /* 0x000fc40004000000 */
[----:B------:R-:W-:Y:S02]  /*2d00*/  ISETP.GE.AND P0, PT, R13, 0x39, PT ;  /* 0x000000390d00780c */ /* 0x000fe40003f06270 */
[----:B------:R-:W-:Y:S01]  /*2d10*/  FSEL R140, R140, -INF , !P2 ;  /* 0xff8000008c8c7808 */ /* 0x000fe20005000000 */
[----:B-----5:R-:W-:Y:S01]  /*2d20*/  FFMA.FTZ R228, R101, UR11, -R232 ;  /* 0x0000000b65e47c23 */ /* 0x020fe200080108e8 */
[----:B------:R-:W-:Y:S02]  /*2d30*/  ISETP.GE.AND P2, PT, R13, 0x31, PT ;  /* 0x000000310d00780c */ /* 0x000fe40003f46270 */
[----:B------:R-:W-:Y:S01]  /*2d40*/  ISETP.GT.OR P0, PT, R18, 0x39, !P0 ;  /* 0x000000391200780c */ /* 0x000fe20004704670 */
[--C-:B-1----:R-:W-:Y:S01]  /*2d50*/  FFMA.FTZ R231, R104, UR11, -R98.reuse ;  /* 0x0000000b68e77c23 */ /* 0x102fe20008010862 */
[----:B------:R-:W-:Y:S01]  /*2d60*/  FFMA.FTZ R101, R106, UR11, -R98 ;  /* 0x0000000b6a657c23 */ /* 0x000fe20008010862 */
[----:B------:R-:W-:Y:S01]  /*2d70*/  ISETP.GT.OR P2, PT, R18, 0x31, !P2 ;  /* 0x000000311200780c */ /* 0x000fe20005744670 */
[----:B------:R2:W-:Y:S01]  /*2d80*/  MUFU.EX2 R98, R228 ;  /* 0x000000e400627308 */ /* 0x0005e20000000800 */
[----:B------:R-:W-:-:S02]  /*2d90*/  FSEL R119, R119, -INF , !P0 ;  /* 0xff80000077777808 */ /* 0x000fc40004000000 */
[----:B------:R-:W-:Y:S02]  /*2da0*/  ISETP.GE.AND P0, PT, R13, 0x48, PT ;  /* 0x000000480d00780c */ /* 0x000fe40003f06270 */
[----:B------:R-:W-:Y:S01]  /*2db0*/  FSEL R141, R141, -INF , !P3 ;  /* 0xff8000008d8d7808 */ /* 0x000fe20005800000 */
[--C-:B--2---:R-:W-:Y:S01]  /*2dc0*/  FFMA.FTZ R228, R105, UR11, -R99.reuse ;  /* 0x0000000b69e47c23 */ /* 0x104fe20008010863 */
[----:B----4-:R-:W-:Y:S01]  /*2dd0*/  FFMA.FTZ R105, R110, UR11, -R100 ;  /* 0x0000000b6e697c23 */ /* 0x010fe20008010864 */
[----:B------:R-:W-:Y:S02]  /*2de0*/  FSEL R110, R115, -INF , !P2 ;  /* 0xff800000736e7808 */ /* 0x000fe40005000000 */
[C---:B------:R-:W-:Y:S02]  /*2df0*/  ISETP.GE.AND P3, PT, R13.reuse, 0x38, PT ;  /* 0x000000380d00780c */ /* 0x040fe40003f66270 */
[----:B------:R-:W-:Y:S01]  /*2e00*/  ISETP.GE.AND P2, PT, R13, 0x40, PT ;  /* 0x000000400d00780c */ /* 0x000fe20003f46270 */
[----:B------:R-:W-:Y:S01]  /*2e10*/  FFMA.FTZ R232, R103, UR11, -R232 ;  /* 0x0000000b67e87c23 */ /* 0x000fe200080108e8 */
[----:B------:R-:W-:Y:S01]  /*2e20*/  ISETP.GT.OR P0, PT, R18, 0x48, !P0 ;  /* 0x000000481200780c */ /* 0x000fe20004704670 */
[----:B------:R-:W-:Y:S01]  /*2e30*/  FFMA.FTZ R103, R227, UR11, -R99 ;  /* 0x0000000be3677c23 */ /* 0x000fe20008010863 */
[----:B------:R-:W-:Y:S01]  /*2e40*/  FFMA.FTZ R104, R108, UR11, -R100 ;  /* 0x0000000b6c687c23 */ /* 0x000fe20008010864 */
[----:B------:R-:W-:Y:S01]  /*2e50*/  FFMA.FTZ R106, R109, UR11, -R230 ;  /* 0x0000000b6d6a7c23 */ /* 0x000fe200080108e6 */
[--C-:B------:R-:W-:Y:S01]  /*2e60*/  FFMA.FTZ R108, R112, UR11, -R111.reuse ;  /* 0x0000000b706c7c23 */ /* 0x100fe2000801086f */
[----:B------:R-:W-:Y:S01]  /*2e70*/  FFMA.FTZ R109, R102, UR11, -R111 ;  /* 0x0000000b666d7c23 */ /* 0x000fe2000801086f */
[C---:B------:R-:W-:Y:S01]  /*2e80*/  ISETP.GT.OR P3, PT, R18.reuse, 0x38, !P3 ;  /* 0x000000381200780c */ /* 0x040fe20005f64670 */
[----:B------:R-:W1:Y:S01]  /*2e90*/  SHFL.IDX PT, R227, R17, R219, 0x1f ;  /* 0x00001fdb11e37589 */ /* 0x000e6200000e0000 */
[----:B------:R-:W-:-:S02]  /*2ea0*/  ISETP.GT.OR P2, PT, R18, 0x40, !P2 ;  /* 0x000000401200780c */ /* 0x000fc40005744670 */
[----:B------:R-:W-:Y:S02]  /*2eb0*/  FSEL R111, R126, -INF , !P0 ;  /* 0xff8000007e6f7808 */ /* 0x000fe40004000000 */
[C---:B------:R-:W-:Y:S02]  /*2ec0*/  ISETP.GE.AND P0, PT, R13.reuse, 0x51, PT ;  /* 0x000000510d00780c */ /* 0x040fe40003f06270 */
[----:B------:R-:W-:Y:S02]  /*2ed0*/  FSEL R118, R118, -INF , !P3 ;  /* 0xff80000076767808 */ /* 0x000fe40005800000 */
[----:B------:R-:W-:Y:S02]  /*2ee0*/  FSEL R122, R122, -INF , !P2 ;  /* 0xff8000007a7a7808 */ /* 0x000fe40005000000 */
[C---:B------:R-:W-:Y:S02]  /*2ef0*/  ISETP.GE.AND P3, PT, R13.reuse, 0x41, PT ;  /* 0x000000410d00780c */ /* 0x040fe40003f66270 */
[----:B------:R-:W-:-:S02]  /*2f00*/  ISETP.GE.AND P2, PT, R13, 0x49, PT ;  /* 0x000000490d00780c */ /* 0x000fc40003f46270 */
[C---:B------:R-:W-:Y:S02]  /*2f10*/  ISETP.GT.OR P0, PT, R18.reuse, 0x51, !P0 ;  /* 0x000000511200780c */ /* 0x040fe40004704670 */
[C---:B------:R-:W-:Y:S02]  /*2f20*/  ISETP.GT.OR P3, PT, R18.reuse, 0x41, !P3 ;  /* 0x000000411200780c */ /* 0x040fe40005f64670 */
[----:B------:R-:W-:Y:S02]  /*2f30*/  ISETP.GT.OR P2, PT, R18, 0x49, !P2 ;  /* 0x000000491200780c */ /* 0x000fe40005744670 */
[----:B------:R-:W-:Y:S02]  /*2f40*/  FSEL R115, R131, -INF , !P0 ;  /* 0xff80000083737808 */ /* 0x000fe40004000000 */
        /* <DEDUP_REMOVED lines=8> */
[----:B------:R-:W-:Y:S02]  /*2fd0*/  FSEL R131, R138, -INF , !P0 ;  /* 0xff8000008a837808 */ /* 0x000fe40004000000 */
[----:B------:R-:W2:Y:S01]  /*2fe0*/  SHFL.IDX PT, R138, R17, R218, 0x1f ;  /* 0x00001fda118a7589 */ /* 0x000ea200000e0000 */
[----:B------:R4:W-:Y:S01]  /*2ff0*/  MUFU.EX2 R102, R228 ;  /* 0x000000e400667308 */ /* 0x0009e20000000800 */
[----:B------:R-:W-:Y:S02]  /*3000*/  FSEL R112, R130, -INF , !P3 ;  /* 0xff80000082707808 */ /* 0x000fe40005800000 */
[----:B------:R-:W-:Y:S01]  /*3010*/  FSEL R134, R134, -INF , !P2 ;  /* 0xff80000086867808 */ /* 0x000fe20005000000 */
[--C-:B-1----:R-:W-:Y:S01]  /*3020*/  FFMA.FTZ R113, R113, UR11, -R227.reuse ;  /* 0x0000000b71717c23 */ /* 0x102fe200080108e3 */
[C---:B------:R-:W-:Y:S01]  /*3030*/  ISETP.GE.AND P3, PT, R13.reuse, 0x59, PT ;  /* 0x000000590d00780c */ /* 0x040fe20003f66270 */
[----:B------:R-:W-:Y:S01]  /*3040*/  FFMA.FTZ R110, R110, UR11, -R227 ;  /* 0x0000000b6e6e7c23 */ /* 0x000fe200080108e3 */
[----:B------:R-:W-:Y:S01]  /*3050*/  ISETP.GE.AND P2, PT, R13, 0x61, PT ;  /* 0x000000610d00780c */ /* 0x000fe20003f46270 */
[----:B----4-:R-:W-:Y:S01]  /*3060*/  SHFL.IDX PT, R228, R17, R114, 0x1f ;  /* 0x00001f7211e47589 */ /* 0x010fe200000e0000 */
[----:B------:R-:W-:-:S03]  /*3070*/  ISETP.GT.OR P3, PT, R18, 0x59, !P3 ;  /* 0x000000591200780c */ /* 0x000fc60005f64670 */
[----:B------:R-:W1:Y:S01]  /*3080*/  SHFL.IDX PT, R227, R12, R5, 0x1f ;  /* 0x00001f050ce37589 */ /* 0x000e6200000e0000 */
[----:B------:R-:W-:Y:S02]  /*3090*/  ISETP.GT.OR P2, PT, R18, 0x61, !P2 ;  /* 0x000000611200780c */ /* 0x000fe40005744670 */
[----:B------:R-:W-:Y:S02]  /*30a0*/  FSEL R135, R135, -INF , !P3 ;  /* 0xff80000087877808 */ /* 0x000fe40005800000 */
[----:B------:R-:W-:Y:S02]  /*30b0*/  FSEL R139, R139, -INF , !P2 ;  /* 0xff8000008b8b7808 */ /* 0x000fe40005000000 */
[C---:B------:R-:W-:Y:S02]  /*30c0*/  ISETP.GE.AND P3, PT, R13.reuse, 0x68, PT ;  /* 0x000000680d00780c */ /* 0x040fe40003f66270 */
[C---:B------:R-:W-:Y:S02]  /*30d0*/  ISETP.GE.AND P0, PT, R13.reuse, 0x69, PT ;  /* 0x000000690d00780c */ /* 0x040fe40003f06270 */
[----:B------:R-:W-:-:S02]  /*30e0*/  ISETP.GE.AND P2, PT, R13, 0x70, PT ;  /* 0x000000700d00780c */ /* 0x000fc40003f46270 */
[C---:B------:R-:W-:Y:S02]  /*30f0*/  ISETP.GT.OR P3, PT, R18.reuse, 0x68, !P3 ;  /* 0x000000681200780c */ /* 0x040fe40005f64670 */
[C---:B------:R-:W-:Y:S02]  /*3100*/  ISETP.GT.OR P0, PT, R18.reuse, 0x69, !P0 ;  /* 0x000000691200780c */ /* 0x040fe40004704670 */
[----:B------:R-:W-:Y:S02]  /*3110*/  ISETP.GT.OR P2, PT, R18, 0x70, !P2 ;  /* 0x000000701200780c */ /* 0x000fe40005744670 */
[----:B------:R-:W-:Y:S02]  /*3120*/  FSEL R126, R142, -INF , !P3 ;  /* 0xff8000008e7e7808 */ /* 0x000fe40005800000 */
[----:B------:R-:W-:Y:S02]  /*3130*/  FSEL R143, R143, -INF , !P0 ;  /* 0xff8000008f8f7808 */ /* 0x000fe40004000000 */
[----:B------:R-:W-:-:S02]  /*3140*/  FSEL R130, R146, -INF , !P2 ;  /* 0xff80000092827808 */ /* 0x000fc40005000000 */
[C---:B------:R-:W-:Y:S02]  /*3150*/  ISETP.GE.AND P3, PT, R13.reuse, 0x71, PT ;  /* 0x000000710d00780c */ /* 0x040fe40003f66270 */
[C---:B------:R-:W-:Y:S02]  /*3160*/  ISETP.GE.AND P0, PT, R13.reuse, 0x78, PT ;  /* 0x000000780d00780c */ /* 0x040fe40003f06270 */
[----:B------:R-:W-:Y:S02]  /*3170*/  ISETP.GE.AND P2, PT, R13, 0x79, PT ;  /* 0x000000790d00780c */ /* 0x000fe40003f46270 */
[C---:B------:R-:W-:Y:S02]  /*3180*/  ISETP.GT.OR P1, PT, R19.reuse, 0x78, !P1 ;  /* 0x000000781300780c */ /* 0x040fe40004f24670 */
[----:B------:R-:W-:Y:S01]  /*3190*/  ISETP.GT.OR P4, PT, R19, 0x79, !P4 ;  /* 0x000000791300780c */ /* 0x000fe20006784670 */
[--C-:B--2---:R-:W-:Y:S01]  /*31a0*/  FFMA.FTZ R19, R116, UR11, -R138.reuse ;  /* 0x0000000b74137c23 */ /* 0x104fe2000801088a */
[----:B------:R-:W-:Y:S01]  /*31b0*/  ISETP.GT.OR P3, PT, R18, 0x71, !P3 ;  /* 0x000000711200780c */ /* 0x000fe20005f64670 */
[----:B------:R-:W-:Y:S01]  /*31c0*/  FFMA.FTZ R138, R118, UR11, -R138 ;  /* 0x0000000b768a7c23 */ /* 0x000fe2000801088a */
[----:B------:R-:W-:-:S02]  /*31d0*/  ISETP.GT.OR P0, PT, R18, 0x78, !P0 ;  /* 0x000000781200780c */ /* 0x000fc40004704670 */
[----:B------:R-:W-:Y:S01]  /*31e0*/  ISETP.GT.OR P2, PT, R18, 0x79, !P2 ;  /* 0x000000791200780c */ /* 0x000fe20005744670 */
[----:B------:R-:W2:Y:S01]  /*31f0*/  SHFL.IDX PT, R142, R12, R221, 0x1f ;  /* 0x00001fdd0c8e7589 */ /* 0x000ea200000e0000 */
[----:B------:R4:W-:Y:S01]  /*3200*/  MUFU.EX2 R18, R110 ;  /* 0x0000006e00127308 */ /* 0x0009e20000000800 */
[--C-:B-1----:R-:W-:Y:S02]  /*3210*/  FFMA.FTZ R120, R120, UR11, -R227.reuse ;  /* 0x0000000b78787c23 */ /* 0x102fe400080108e3 */
[----:B------:R-:W1:Y:S01]  /*3220*/  SHFL.IDX PT, R146, R12, R23, 0x1f ;  /* 0x00001f170c927589 */ /* 0x000e6200000e0000 */
[--C-:B----4-:R-:W-:Y:S01]  /*3230*/  FFMA.FTZ R110, R117, UR11, -R228.reuse ;  /* 0x0000000b756e7c23 */ /* 0x110fe200080108e4 */
[----:B------:R-:W-:Y:S01]  /*3240*/  FFMA.FTZ R228, R119, UR11, -R228 ;  /* 0x0000000b77e47c23 */ /* 0x000fe200080108e4 */
[----:B------:R-:W-:Y:S02]  /*3250*/  FFMA.FTZ R119, R122, UR11, -R227 ;  /* 0x0000000b7a777c23 */ /* 0x000fe400080108e3 */
[----:B------:R4:W-:Y:S01]  /*3260*/  MUFU.EX2 R17, R138 ;  /* 0x0000008a00117308 */ /* 0x0009e20000000800 */
[----:B------:R-:W5:Y:S04]  /*3270*/  SHFL.IDX PT, R227, R12, R218, 0x1f ;  /* 0x00001fda0ce37589 */ /* 0x000f6800000e0000 */
[----:B----4-:R-:W4:Y:S04]  /*3280*/  SHFL.IDX PT, R138, R12, R114, 0x1f ;  /* 0x00001f720c8a7589 */ /* 0x010f2800000e0000 */
[----:B------:R-:W4:Y:S04]  /*3290*/  SHFL.IDX PT, R116, R12, R220, 0x1f ;  /* 0x00001fdc0c747589 */ /* 0x000f2800000e0000 */
[----:B------:R-:W4:Y:S01]  /*32a0*/  SHFL.IDX PT, R118, R12, R22, 0x1f ;  /* 0x00001f160c767589 */ /* 0x000f2200000e0000 */
[----:B------:R1:W-:Y:S01]  /*32b0*/  MUFU.EX2 R13, R113 ;  /* 0x00000071000d7308 */ /* 0x0003e20000000800 */
[----:B--2---:R-:W-:-:S02]  /*32c0*/  FFMA.FTZ R217, R217, UR11, -R142 ;  /* 0x0000000bd9d97c23 */ /* 0x004fc4000801088e */
[----:B-1----:R-:W1:Y:S01]  /*32d0*/  SHFL.IDX PT, R113, R12, R219, 0x1f ;  /* 0x00001fdb0c717589 */ /* 0x002e6200000e0000 */
[----:B------:R-:W-:Y:S01]  /*32e0*/  FFMA.FTZ R142, R123, UR11, -R142 ;  /* 0x0000000b7b8e7c23 */ /* 0x000fe2000801088e */
[--C-:B------:R-:W-:Y:S01]  /*32f0*/  FFMA.FTZ R123, R128, UR11, -R146.reuse ;  /* 0x0000000b807b7c23 */ /* 0x100fe20008010892 */
[----:B------:R-:W-:Y:S01]  /*3300*/  FFMA.FTZ R122, R112, UR11, -R146 ;  /* 0x0000000b707a7c23 */ /* 0x000fe20008010892 */
[----:B-----5:R-:W-:Y:S01]  /*3310*/  FFMA.FTZ R146, R132, UR11, -R227 ;  /* 0x0000000b84927c23 */ /* 0x020fe200080108e3 */
[----:B------:R-:W-:Y:S02]  /*3320*/  WARPGROUP.DEPBAR.LE gsb0, 0x0 ;  /* 0x00008000000079c5 */ /* 0x000fe40000010000 */
[--C-:B----4-:R-:W-:Y:S01]  /*3330*/  FFMA.FTZ R133, R133, UR11, -R138.reuse ;  /* 0x0000000b85857c23 */ /* 0x110fe2000801088a */
[----:B------:R-:W-:Y:S02]  /*3340*/  FFMA.FTZ R132, R135, UR11, -R138 ;  /* 0x0000000b87847c23 */ /* 0x000fe4000801088a */
[----:B------:R-:W-:Y:S01]  /*3350*/  LDS R138, [R10+0x400] ;  /* 0x000400000a8a7984 */ /* 0x000fe20000000800 */
[--C-:B------:R-:W-:Y:S01]  /*3360*/  FFMA.FTZ R124, R124, UR11, -R116.reuse ;  /* 0x0000000b7c7c7c23 */ /* 0x100fe20008010874 */
[----:B------:R-:W-:Y:S01]  /*3370*/  FFMA.FTZ R117, R111, UR11, -R116 ;  /* 0x0000000b6f757c23 */ /* 0x000fe20008010874 */
[----:B------:R-:W-:Y:S01]  /*3380*/  FFMA.FTZ R116, R125, UR11, -R118 ;  /* 0x0000000b7d747c23 */ /* 0x000fe20008010876 */
[----:B------:R-:W2:Y:S01]  /*3390*/  SHFL.IDX PT, R128, R16, R22, 0x1f ;  /* 0x00001f1610807589 */ /* 0x000ea200000e0000 */
[----:B------:R1:W-:Y:S03]  /*33a0*/  MUFU.EX2 R111, R120 ;  /* 0x00000078006f7308 */ /* 0x0003e60000000800 */
[----:B------:R-:W4:Y:S01]  /*33b0*/  SHFL.IDX PT, R125, R16, R23, 0x1f ;  /* 0x00001f17107d7589 */ /* 0x000f2200000e0000 */
[----:B-1----:R-:W-:-:S04]  /*33c0*/  FFMA.FTZ R120, R115, UR11, -R113 ;  /* 0x0000000b73787c23 */ /* 0x002fc80008010871 */
[----:B------:R1:W-:Y:S08]  /*33d0*/  MUFU.EX2 R112, R119 ;  /* 0x0000007700707308 */ /* 0x0003f00000000800 */
[----:B------:R5:W3:Y:S01]  /*33e0*/  MUFU.EX2 R115, R124 ;  /* 0x0000007c00737308 */ /* 0x000ae20000000800 */
[----:B-1----:R-:W-:Y:S02]  /*33f0*/  FFMA.FTZ R119, R129, UR11, -R113 ;  /* 0x0000000b81777c23 */ /* 0x002fe40008010871 */
[----:B------:R-:W1:Y:S04]  /*3400*/  SHFL.IDX PT, R129, R16, R221, 0x1f ;  /* 0x00001fdd10817589 */ /* 0x000e6800000e0000 */
[----:B-----5:R-:W5:Y:S01]  /*3410*/  SHFL.IDX PT, R124, R16, R218, 0x1f ;  /* 0x00001fda107c7589 */ /* 0x020f6200000e0000 */
[--C-:B--2---:R-:W-:Y:S01]  /*3420*/  FFMA.FTZ R141, R141, UR11, -R128.reuse ;  /* 0x0000000b8d8d7c23 */ /* 0x104fe20008010880 */
[--C-:B----4-:R-:W-:Y:S01]  /*3430*/  FFMA.FTZ R144, R144, UR11, -R125.reuse ;  /* 0x0000000b90907c23 */ /* 0x110fe2000801087d */
[----:B------:R-:W-:Y:S01]  /*3440*/  FFMA.FTZ R130, R130, UR11, -R125 ;  /* 0x0000000b82827c23 */ /* 0x000fe2000801087d */
[----:B------:R-:W-:Y:S01]  /*3450*/  FFMA.FTZ R128, R143, UR11, -R128 ;  /* 0x0000000b8f807c23 */ /* 0x000fe20008010880 */
[----:B------:R-:W-:Y:S01]  /*3460*/  FSEL R125, R148, -INF , !P1 ;  /* 0xff800000947d7808 */ /* 0x000fe20004800000 */
[----:B------:R2:W-:Y:S01]  /*3470*/  MUFU.EX2 R10, R142 ;  /* 0x0000008e000a7308 */ /* 0x0005e20000000800 */
[----:B------:R-:W-:Y:S01]  /*3480*/  FSEL R143, R150, -INF , !P0 ;  /* 0xff800000968f7808 */ /* 0x000fe20004000000 */
[----:B------:R-:W-:-:S02]  /*3490*/  FFMA.FTZ R118, R127, UR11, -R118 ;  /* 0x0000000b7f767c23 */ /* 0x000fc40008010876 */
[----:B------:R-:W4:Y:S04]  /*34a0*/  SHFL.IDX PT, R127, R16, R5, 0x1f ;  /* 0x00001f05107f7589 */ /* 0x000f2800000e0000 */
[----:B--2---:R-:W2:Y:S01]  /*34b0*/  SHFL.IDX PT, R142, R16, R114, 0x1f ;  /* 0x00001f72108e7589 */ /* 0x004ea200000e0000 */
[----:B------:R3:W-:Y:S01]  /*34c0*/  MUFU.EX2 R12, R228 ;  /* 0x000000e4000c7308 */ /* 0x0007e20000000800 */
[--C-:B-1----:R-:W-:Y:S01]  /*34d0*/  FFMA.FTZ R137, R137, UR11, -R129.reuse ;  /* 0x0000000b89897c23 */ /* 0x102fe20008010881 */
[----:B------:R-:W-:Y:S01]  /*34e0*/  FFMA.FTZ R129, R139, UR11, -R129 ;  /* 0x0000000b8b817c23 */ /* 0x000fe20008010881 */
[----:B------:R-:W-:Y:S01]  /*34f0*/  SHFL.IDX PT, R148, R138, R220, 0x1f ;  /* 0x00001fdc8a947589 */ /* 0x000fe200000e0000 */
[--C-:B-----5:R-:W-:Y:S01]  /*3500*/  FFMA.FTZ R125, R125, UR11, -R124.reuse ;  /* 0x0000000b7d7d7c23 */ /* 0x120fe2000801087c */
[----:B---3--:R-:W-:Y:S01]  /*3510*/  FSEL R228, R145, -INF , !P5 ;  /* 0xff80000091e47808 */ /* 0x008fe20006800000 */
[----:B------:R-:W-:-:S02]  /*3520*/  FFMA.FTZ R124, R143, UR11, -R124 ;  /* 0x0000000b8f7c7c23 */ /* 0x000fc4000801087c */
[----:B------:R1:W-:Y:S01]  /*3530*/  MUFU.EX2 R113, R217 ;  /* 0x000000d900717308 */ /* 0x0003e20000000800 */
[----:B------:R-:W3:Y:S04]  /*3540*/  SHFL.IDX PT, R145, R138, R5, 0x1f ;  /* 0x00001f058a917589 */ /* 0x000ee800000e0000 */
[----:B------:R-:W5:Y:S01]  /*3550*/  SHFL.IDX PT, R143, R138, R221, 0x1f ;  /* 0x00001fdd8a8f7589 */ /* 0x000f6200000e0000 */
[----:B-1----:R-:W-:-:S03]  /*3560*/  FSEL R217, R151, -INF , !P2 ;  /* 0xff80000097d97808 */ /* 0x002fc60005000000 */
[----:B------:R1:W-:Y:S04]  /*3570*/  LDS R139, [R15+0x400] ;  /* 0x000400000f8b7984 */ /* 0x0003e80000000800 */
[----:B------:R-:W5:Y:S01]  /*3580*/  SHFL.IDX PT, R151, R138, R22, 0x1f ;  /* 0x00001f168a977589 */ /* 0x000f6200000e0000 */
[----:B------:R-:W-:Y:S02]  /*3590*/  FSEL R149, R149, -INF , !P4 ;  /* 0xff80000095957808 */ /* 0x000fe40006000000 */
[----:B------:R-:W-:Y:S01]  /*35a0*/  FSEL R230, R147, -INF , !P3 ;  /* 0xff80000093e67808 */ /* 0x000fe20005800000 */
[----:B-1----:R2:W-:Y:S01]  /*35b0*/  MUFU.EX2 R15, R123 ;  /* 0x0000007b000f7308 */ /* 0x0025e20000000800 */
[----:B------:R-:W1:Y:S01]  /*35c0*/  SHFL.IDX PT, R147, R138, R23, 0x1f ;  /* 0x00001f178a937589 */ /* 0x000e6200000e0000 */
[--C-:B----4-:R-:W-:Y:S01]  /*35d0*/  FFMA.FTZ R136, R136, UR11, -R127.reuse ;  /* 0x0000000b88887c23 */ /* 0x110fe2000801087f */
[----:B------:R-:W-:-:S02]  /*35e0*/  FFMA.FTZ R131, R131, UR11, -R127 ;  /* 0x0000000b83837c23 */ /* 0x000fc4000801087f */
[----:B------:R-:W4:Y:S01]  /*35f0*/  SHFL.IDX PT, R150, R138, R219, 0x1f ;  /* 0x00001fdb8a967589 */ /* 0x000f2200000e0000 */
[----:B------:R-:W-:Y:S01]  /*3600*/  FFMA.FTZ R134, R134, UR11, -R227 ;  /* 0x0000000b86867c23 */ /* 0x000fe200080108e3 */
[----:B--2---:R-:W-:Y:S02]  /*3610*/  FFMA.FTZ R123, R149, UR11, -R142 ;  /* 0x0000000b957b7c23 */ /* 0x004fe4000801088e */
[----:B------:R-:W-:Y:S04]  /*3620*/  SHFL.IDX PT, R135, R16, R220, 0x1f ;  /* 0x00001fdc10877589 */ /* 0x000fe800000e0000 */
[----:B------:R-:W2:Y:S01]  /*3630*/  SHFL.IDX PT, R149, R138, R218, 0x1f ;  /* 0x00001fda8a957589 */ /* 0x000ea200000e0000 */
[----:B---3--:R-:W-:-:S03]  /*3640*/  FADD.FTZ R24, R24, -R145 ;  /* 0x8000009118187221 */ /* 0x008fc60000010000 */
[----:B------:R3:W-:Y:S01]  /*3650*/  SHFL.IDX PT, R127, R16, R219, 0x1f ;  /* 0x00001fdb107f7589 */ /* 0x0007e200000e0000 */
[----:B------:R-:W-:Y:S01]  /*3660*/  FADD.FTZ R26, R26, -R145 ;  /* 0x800000911a1a7221 */ /* 0x000fe20000010000 */
[----:B------:R-:W-:Y:S01]  /*3670*/  FADD.FTZ R145, R28, -R148 ;  /* 0x800000941c917221 */ /* 0x000fe20000010000 */
[----:B---3--:R3:W-:Y:S02]  /*3680*/  MUFU.EX2 R16, R122 ;  /* 0x0000007a00107308 */ /* 0x0087e40000000800 */
[----:B---3--:R-:W-:Y:S01]  /*3690*/  FFMA.FTZ R122, R217, UR11, -R142 ;  /* 0x0000000bd97a7c23 */ /* 0x008fe2000801088e */
[----:B-----5:R-:W-:Y:S01]  /*36a0*/  FADD.FTZ R142, R25, -R143 ;  /* 0x8000008f198e7221 */ /* 0x020fe20000010000 */
[----:B------:R-:W-:Y:S01]  /*36b0*/  FADD.FTZ R25, R30, -R148 ;  /* 0x800000941e197221 */ /* 0x000fe20000010000 */
[----:B------:R-:W-:-:S03]  /*36c0*/  FADD.FTZ R148, R29, -R151 ;  /* 0x800000971d947221 */ /* 0x000fc60000010000 */
[----:B------:R3:W-:Y:S02]  /*36d0*/  MUFU.EX2 R29, R134 ;  /* 0x00000086001d7308 */ /* 0x0007e40000000800 */
[----:B---3--:R3:W-:Y:S01]  /*36e0*/  LDS R134, [R14+0x400] ;  /* 0x000400000e867984 */ /* 0x0087e20000000800 */
[----:B------:R-:W-:-:S05]  /*36f0*/  FADD.FTZ R143, R27, -R143 ;  /* 0x8000008f1b8f7221 */ /* 0x000fca0000010000 */
[----:B------:R5:W-:Y:S01]  /*3700*/  MUFU.EX2 R28, R146 ;  /* 0x00000092001c7308 */ /* 0x000be20000000800 */
[----:B------:R-:W-:Y:S01]  /*3710*/  FADD.FTZ R27, R31, -R151 ;  /* 0x800000971f1b7221 */ /* 0x000fe20000010000 */
[----:B-1----:R-:W-:-:S06]  /*3720*/  FADD.FTZ R34, R34, -R147 ;  /* 0x8000009322227221 */ /* 0x002fcc0000010000 */
[----:B---3--:R1:W-:Y:S01]  /*3730*/  MUFU.EX2 R14, R133 ;  /* 0x00000085000e7308 */ /* 0x0083e20000000800 */
[----:B-----5:R-:W-:Y:S01]  /*3740*/  FADD.FTZ R146, R32, -R147 ;  /* 0x8000009320927221 */ /* 0x020fe20000010000 */
[--C-:B----4-:R-:W-:Y:S01]  /*3750*/  FADD.FTZ R147, R33, -R150.reuse ;  /* 0x8000009621937221 */ /* 0x110fe20000010000 */
[----:B------:R-:W3:Y:S04]  /*3760*/  SHFL.IDX PT, R31, R139, R221, 0x1f ;  /* 0x00001fdd8b1f7589 */ /* 0x000ee800000e0000 */
[----:B-1----:R-:W-:Y:S01]  /*3770*/  LDS R133, [R11+0x400] ;  /* 0x000400000b857984 */ /* 0x002fe20000000800 */
[----:B------:R-:W-:Y:S01]  /*3780*/  FADD.FTZ R35, R35, -R150 ;  /* 0x8000009623237221 */ /* 0x000fe20000010000 */
[--C-:B--2---:R-:W-:Y:S01]  /*3790*/  FADD.FTZ R36, R36, -R149.reuse ;  /* 0x8000009524247221 */ /* 0x104fe20000010000 */
[----:B------:R-:W-:Y:S01]  /*37a0*/  FADD.FTZ R38, R38, -R149 ;  /* 0x8000009526267221 */ /* 0x000fe20000010000 */
[----:B------:R-:W1:Y:S04]  /*37b0*/  SHFL.IDX PT, R33, R139, R218, 0x1f ;  /* 0x00001fda8b217589 */ /* 0x000e6800000e0000 */
[----:B------:R-:W2:Y:S04]  /*37c0*/  SHFL.IDX PT, R30, R138, R114, 0x1f ;  /* 0x00001f728a1e7589 */ /* 0x000ea800000e0000 */
[----:B------:R-:W4:Y:S04]  /*37d0*/  SHFL.IDX PT, R150, R139, R220, 0x1f ;  /* 0x00001fdc8b967589 */ /* 0x000f2800000e0000 */
[----:B------:R-:W5:Y:S04]  /*37e0*/  SHFL.IDX PT, R149, R139, R22, 0x1f ;  /* 0x00001f168b957589 */ /* 0x000f6800000e0000 */
[----:B------:R-:W5:Y:S04]  /*37f0*/  SHFL.IDX PT, R138, R139, R23, 0x1f ;  /* 0x00001f178b8a7589 */ /* 0x000f6800000e0000 */
[----:B------:R-:W5:Y:S01]  /*3800*/  SHFL.IDX PT, R32, R139, R219, 0x1f ;  /* 0x00001fdb8b207589 */ /* 0x000f6200000e0000 */
[--C-:B---3--:R-:W-:Y:S01]  /*3810*/  FADD.FTZ R41, R41, -R31.reuse ;  /* 0x8000001f29297221 */ /* 0x108fe20000010000 */
[----:B------:R-:W-:-:S02]  /*3820*/  FADD.FTZ R43, R43, -R31 ;  /* 0x8000001f2b2b7221 */ /* 0x000fc40000010000 */
[----:B------:R3:W-:Y:S01]  /*3830*/  MUFU.EX2 R31, R131 ;  /* 0x00000083001f7308 */ /* 0x0007e20000000800 */
[--C-:B-1----:R-:W-:Y:S01]  /*3840*/  FADD.FTZ R52, R52, -R33.reuse ;  /* 0x8000002134347221 */ /* 0x102fe20000010000 */
[----:B------:R-:W-:Y:S01]  /*3850*/  FADD.FTZ R54, R54, -R33 ;  /* 0x8000002136367221 */ /* 0x000fe20000010000 */
[----:B------:R-:W-:Y:S01]  /*3860*/  SHFL.IDX PT, R151, R139, R5, 0x1f ;  /* 0x00001f058b977589 */ /* 0x000fe200000e0000 */
[--C-:B--2---:R-:W-:Y:S01]  /*3870*/  FADD.FTZ R37, R37, -R30.reuse ;  /* 0x8000001e25257221 */ /* 0x104fe20000010000 */
[----:B------:R-:W-:Y:S01]  /*3880*/  FADD.FTZ R39, R39, -R30 ;  /* 0x8000001e27277221 */ /* 0x000fe20000010000 */
[--C-:B----4-:R-:W-:Y:S01]  /*3890*/  FADD.FTZ R44, R44, -R150.reuse ;  /* 0x800000962c2c7221 */ /* 0x110fe20000010000 */
[----:B------:R-:W-:Y:S01]  /*38a0*/  FADD.FTZ R46, R46, -R150 ;  /* 0x800000962e2e7221 */ /* 0x000fe20000010000 */
[----:B------:R1:W-:Y:S01]  /*38b0*/  MUFU.EX2 R33, R129 ;  /* 0x0000008100217308 */ /* 0x0003e20000000800 */
[----:B---3--:R-:W2:Y:S01]  /*38c0*/  SHFL.IDX PT, R131, R134, R219, 0x1f ;  /* 0x00001fdb86837589 */ /* 0x008ea200000e0000 */
[--C-:B-----5:R-:W-:Y:S01]  /*38d0*/  FADD.FTZ R45, R45, -R149.reuse ;  /* 0x800000952d2d7221 */ /* 0x120fe20000010000 */
[----:B------:R-:W-:-:S02]  /*38e0*/  FADD.FTZ R47, R47, -R149 ;  /* 0x800000952f2f7221 */ /* 0x000fc40000010000 */
[----:B------:R-:W-:Y:S01]  /*38f0*/  SHFL.IDX PT, R150, R139, R114, 0x1f ;  /* 0x00001f728b967589 */ /* 0x000fe200000e0000 */
[--C-:B------:R-:W-:Y:S01]  /*3900*/  FADD.FTZ R48, R48, -R138.reuse ;  /* 0x8000008a30307221 */ /* 0x100fe20000010000 */
[----:B------:R-:W-:Y:S01]  /*3910*/  FADD.FTZ R50, R50, -R138 ;  /* 0x8000008a32327221 */ /* 0x000fe20000010000 */
[----:B------:R-:W-:Y:S01]  /*3920*/  MUFU.EX2 R11, R132 ;  /* 0x00000084000b7308 */ /* 0x000fe20000000800 */
[----:B-1----:R-:W1:Y:S04]  /*3930*/  SHFL.IDX PT, R129, R134, R218, 0x1f ;  /* 0x00001fda86817589 */ /* 0x002e6800000e0000 */
[----:B------:R-:W-:Y:S03]  /*3940*/  SHFL.IDX PT, R139, R134, R5, 0x1f ;  /* 0x00001f05868b7589 */ /* 0x000fe600000e0000 */
[----:B------:R3:W-:Y:S01]  /*3950*/  MUFU.EX2 R30, R136 ;  /* 0x00000088001e7308 */ /* 0x0007e20000000800 */
[----:B------:R-:W-:Y:S04]  /*3960*/  SHFL.IDX PT, R149, R134, R221, 0x1f ;  /* 0x00001fdd86957589 */ /* 0x000fe800000e0000 */
[----:B------:R-:W-:Y:S04]  /*3970*/  SHFL.IDX PT, R138, R134, R220, 0x1f ;  /* 0x00001fdc868a7589 */ /* 0x000fe800000e0000 */
[----:B---3--:R-:W-:Y:S04]  /*3980*/  SHFL.IDX PT, R136, R134, R22, 0x1f ;  /* 0x00001f1686887589 */ /* 0x008fe800000e0000 */
[----:B------:R-:W-:Y:S04]  /*3990*/  SHFL.IDX PT, R132, R134, R23, 0x1f ;  /* 0x00001f1786847589 */ /* 0x000fe800000e0000 */
[----:B------:R-:W3:Y:S01]  /*39a0*/  SHFL.IDX PT, R134, R134, R114, 0x1f ;  /* 0x00001f7286867589 */ /* 0x000ee200000e0000 */
[--C-:B------:R-:W-:Y:S01]  /*39b0*/  FADD.FTZ R49, R49, -R32.reuse ;  /* 0x8000002031317221 */ /* 0x100fe20000010000 */
[----:B------:R-:W-:-:S02]  /*39c0*/  FADD.FTZ R51, R51, -R32 ;  /* 0x8000002033337221 */ /* 0x000fc40000010000 */
[----:B------:R4:W-:Y:S01]  /*39d0*/  MUFU.EX2 R32, R137 ;  /* 0x0000008900207308 */ /* 0x0009e20000000800 */
[----:B------:R-:W5:Y:S04]  /*39e0*/  SHFL.IDX PT, R218, R133, R218, 0x1f ;  /* 0x00001fda85da7589 */ /* 0x000f6800000e0000 */
[----:B------:R-:W-:Y:S04]  /*39f0*/  SHFL.IDX PT, R23, R133, R23, 0x1f ;  /* 0x00001f1785177589 */ /* 0x000fe800000e0000 */
[----:B----4-:R-:W4:Y:S04]  /*3a00*/  SHFL.IDX PT, R137, R133, R22, 0x1f ;  /* 0x00001f1685897589 */ /* 0x010f2800000e0000 */
[----:B------:R-:W4:Y:S04]  /*3a10*/  SHFL.IDX PT, R114, R133, R114, 0x1f ;  /* 0x00001f7285727589 */ /* 0x000f2800000e0000 */
[----:B------:R-:W-:Y:S04]  /*3a20*/  SHFL.IDX PT, R221, R133, R221, 0x1f ;  /* 0x00001fdd85dd7589 */ /* 0x000fe800000e0000 */
[----:B------:R-:W-:Y:S04]  /*3a30*/  SHFL.IDX PT, R220, R133, R220, 0x1f ;  /* 0x00001fdc85dc7589 */ /* 0x000fe800000e0000 */
[----:B------:R-:W-:Y:S04]  /*3a40*/  SHFL.IDX PT, R219, R133, R219, 0x1f ;  /* 0x00001fdb85db7589 */ /* 0x000fe800000e0000 */
[----:B------:R-:W4:Y:S01]  /*3a50*/  SHFL.IDX PT, R133, R133, R5, 0x1f ;  /* 0x00001f0585857589 */ /* 0x000f2200000e0000 */
[----:B------:R-:W4:Y:S01]  /*3a60*/  MUFU.EX2 R116, R116 ;  /* 0x0000007400747308 */ /* 0x000f220000000800 */
[--C-:B--2---:R-:W-:Y:S01]  /*3a70*/  FADD.FTZ R65, R65, -R131.reuse ;  /* 0x8000008341417221 */ /* 0x104fe20000010000 */
[----:B------:R-:W-:Y:S01]  /*3a80*/  FADD.FTZ R67, R67, -R131 ;  /* 0x8000008343437221 */ /* 0x000fe20000010000 */
[--C-:B-1----:R-:W-:Y:S01]  /*3a90*/  FADD.FTZ R131, R68, -R129.reuse ;  /* 0x8000008144837221 */ /* 0x102fe20000010000 */
[----:B------:R-:W-:-:S04]  /*3aa0*/  FADD.FTZ R129, R70, -R129 ;  /* 0x8000008146817221 */ /* 0x000fc80000010000 */
[----:B------:R-:W1:Y:S01]  /*3ab0*/  MUFU.EX2 R119, R119 ;  /* 0x0000007700777308 */ /* 0x000e620000000800 */
[----:B---3--:R-:W-:Y:S01]  /*3ac0*/  FADD.FTZ R70, R69, -R134 ;  /* 0x8000008645467221 */ /* 0x008fe20000010000 */
[----:B------:R-:W-:Y:S01]  /*3ad0*/  FFMA.FTZ R140, R140, UR11, -R135 ;  /* 0x0000000b8c8c7c23 */ /* 0x000fe20008010887 */
[----:B------:R-:W-:Y:S01]  /*3ae0*/  FMUL.FTZ R24, R216, R24 ;  /* 0x00000018d8187220 */ /* 0x000fe20000410000 */
[----:B------:R-:W-:Y:S01]  /*3af0*/  FMUL.FTZ R69, R121, R142 ;  /* 0x0000008e79457220 */ /* 0x000fe20000410000 */
[--C-:B------:R-:W-:Y:S01]  /*3b00*/  FADD.FTZ R53, R53, -R150.reuse ;  /* 0x8000009635357221 */ /* 0x100fe20000010000 */
[----:B------:R-:W-:Y:S02]  /*3b10*/  FADD.FTZ R55, R55, -R150 ;  /* 0x8000009637377221 */ /* 0x000fe40000010000 */
[----:B------:R-:W2:Y:S01]  /*3b20*/  MUFU.EX2 R120, R120 ;  /* 0x0000007800787308 */ /* 0x000ea20000000800 */
[--C-:B------:R-:W-:Y:S01]  /*3b30*/  FADD.FTZ R56, R56, -R139.reuse ;  /* 0x8000008b38387221 */ /* 0x100fe20000010000 */
[----:B------:R-:W-:Y:S01]  /*3b40*/  FADD.FTZ R58, R58, -R139 ;  /* 0x8000008b3a3a7221 */ /* 0x000fe20000010000 */
[----:B-----5:R-:W-:Y:S01]  /*3b50*/  FADD.FTZ R150, R84, -R218 ;  /* 0x800000da54967221 */ /* 0x020fe20000010000 */
[----:B------:R-:W-:Y:S01]  /*3b60*/  FFMA.FTZ R126, R126, UR11, -R135 ;  /* 0x0000000b7e7e7c23 */ /* 0x000fe20008010887 */
[----:B----4-:R-:W-:Y:S01]  /*3b70*/  FADD.FTZ R139, R77, -R137 ;  /* 0x800000894d8b7221 */ /* 0x010fe20000010000 */
[----:B------:R-:W-:-:S02]  /*3b80*/  F2FP.F16.F32.PACK_AB R84, R69, R24 ;  /* 0x000000184554723e */ /* 0x000fc400000000ff */
[----:B------:R3:W-:Y:S01]  /*3b90*/  MUFU.EX2 R22, R140 ;  /* 0x0000008c00167308 */ /* 0x0007e20000000800 */
[--C-:B------:R-:W-:Y:S01]  /*3ba0*/  FFMA.FTZ R135, R228, UR11, -R127.reuse ;  /* 0x0000000be4877c23 */ /* 0x100fe2000801087f */
[----:B------:R-:W-:Y:S01]  /*3bb0*/  FMUL.FTZ R25, R91, R25 ;  /* 0x000000195b197220 */ /* 0x000fe20000410000 */
[----:B------:R-:W-:Y:S01]  /*3bc0*/  FMUL.FTZ R24, R93, R27 ;  /* 0x0000001b5d187220 */ /* 0x000fe20000410000 */
[----:B------:R-:W-:Y:S01]  /*3bd0*/  FFMA.FTZ R127, R230, UR11, -R127 ;  /* 0x0000000be67f7c23 */ /* 0x000fe2000801087f */
[----:B------:R-:W-:Y:S01]  /*3be0*/  FMUL.FTZ R147, R21, R147 ;  /* 0x0000009315937220 */ /* 0x000fe20000410000 */
[----:B------:R-:W-:Y:S02]  /*3bf0*/  FADD.FTZ R40, R40, -R151 ;  /* 0x8000009728287221 */ /* 0x000fe40000010000 */
[----:B------:R-:W4:Y:S01]  /*3c00*/  MUFU.EX2 R117, R117 ;  /* 0x0000007500757308 */ /* 0x000f220000000800 */
[----:B---3--:R-:W-:Y:S01]  /*3c10*/  FADD.FTZ R140, R79, -R137 ;  /* 0x800000894f8c7221 */ /* 0x008fe20000010000 */
[----:B------:R-:W-:Y:S01]  /*3c20*/  FADD.FTZ R137, R80, -R23 ;  /* 0x8000001750897221 */ /* 0x000fe20000010000 */
[----:B------:R-:W-:Y:S01]  /*3c30*/  FMUL.FTZ R80, R94, R146 ;  /* 0x000000925e507220 */ /* 0x000fe20000410000 */
[----:B------:R-:W-:Y:S01]  /*3c40*/  FADD.FTZ R42, R42, -R151 ;  /* 0x800000972a2a7221 */ /* 0x000fe20000010000 */
[----:B------:R-:W-:Y:S01]  /*3c50*/  FADD.FTZ R60, R60, -R138 ;  /* 0x8000008a3c3c7221 */ /* 0x000fe20000010000 */
[----:B------:R-:W-:-:S02]  /*3c60*/  FADD.FTZ R61, R61, -R136 ;  /* 0x800000883d3d7221 */ /* 0x000fc40000010000 */
[----:B------:R-:W3:Y:S01]  /*3c70*/  MUFU.EX2 R118, R118 ;  /* 0x0000007600767308 */ /* 0x000ee20000000800 */
[----:B------:R-:W-:Y:S01]  /*3c80*/  FADD.FTZ R64, R64, -R132 ;  /* 0x8000008440407221 */ /* 0x000fe20000010000 */
[--C-:B------:R-:W-:Y:S01]  /*3c90*/  FADD.FTZ R151, R85, -R114.reuse ;  /* 0x8000007255977221 */ /* 0x100fe20000010000 */
[----:B------:R-:W-:Y:S01]  /*3ca0*/  FADD.FTZ R114, R87, -R114 ;  /* 0x8000007257727221 */ /* 0x000fe20000010000 */
[----:B------:R-:W-:-:S04]  /*3cb0*/  F2FP.F16.F32.PACK_AB R87, R24, R25 ;  /* 0x000000191857723e */ /* 0x000fc800000000ff */
[----:B------:R-:W5:Y:S01]  /*3cc0*/  MUFU.EX2 R97, R97 ;  /* 0x0000006100617308 */ /* 0x000f620000000800 */
[----:B------:R-:W-:Y:S01]  /*3cd0*/  F2FP.F16.F32.PACK_AB R80, R147, R80 ;  /* 0x000000509350723e */ /* 0x000fe200000000ff */
[----:B------:R-:W-:Y:S01]  /*3ce0*/  FMUL.FTZ R60, R115, R60 ;  /* 0x0000003c733c7220 */ /* 0x000fe20000410000 */
[----:B------:R-:W-:-:S05]  /*3cf0*/  FMUL.FTZ R61, R116, R61 ;  /* 0x0000003d743d7220 */ /* 0x000fca0000410000 */
[----:B------:R-:W5:Y:S01]  /*3d00*/  MUFU.EX2 R96, R96 ;  /* 0x0000006000607308 */ /* 0x000f620000000800 */
[----:B------:R-:W-:Y:S01]  /*3d10*/  FMUL.FTZ R64, R15, R64 ;  /* 0x000000400f407220 */ /* 0x000fe20000410000 */
[----:B-1----:R-:W-:-:S06]  /*3d20*/  FMUL.FTZ R25, R119, R65 ;  /* 0x0000004177197220 */ /* 0x002fcc0000410000 */
[----:B------:R-:W1:Y:S01]  /*3d30*/  MUFU.EX2 R99, R232 ;  /* 0x000000e800637308 */ /* 0x000e620000000800 */
[----:B------:R-:W-:Y:S01]  /*3d40*/  FADD.FTZ R63, R63, -R136 ;  /* 0x800000883f3f7221 */ /* 0x000fe20000010000 */
[----:B------:R-:W-:-:S06]  /*3d50*/  FADD.FTZ R66, R66, -R132 ;  /* 0x8000008442427221 */ /* 0x000fcc0000010000 */
[----:B------:R-:W1:Y:S01]  /*3d60*/  MUFU.EX2 R100, R231 ;  /* 0x000000e700647308 */ /* 0x000e620000000800 */
[----:B------:R-:W-:Y:S01]  /*3d70*/  FADD.FTZ R132, R72, -R133 ;  /* 0x8000008548847221 */ /* 0x000fe20000010000 */
[----:B------:R-:W-:-:S06]  /*3d80*/  FADD.FTZ R136, R73, -R221 ;  /* 0x800000dd49887221 */ /* 0x000fcc0000010000 */
[----:B------:R-:W1:Y:S08]  /*3d90*/  MUFU.EX2 R101, R101 ;  /* 0x0000006500657308 */ /* 0x000e700000000800 */
[----:B------:R-:W1:Y:S08]  /*3da0*/  MUFU.EX2 R103, R103 ;  /* 0x0000006700677308 */ /* 0x000e700000000800 */
[----:B------:R-:W1:Y:S08]  /*3db0*/  MUFU.EX2 R104, R104 ;  /* 0x0000006800687308 */ /* 0x000e700000000800 */
[----:B------:R-:W-:Y:S08]  /*3dc0*/  MUFU.EX2 R105, R105 ;  /* 0x0000006900697308 */ /* 0x000ff00000000800 */
[----:B------:R-:W1:Y:S08]  /*3dd0*/  MUFU.EX2 R106, R106 ;  /* 0x0000006a006a7308 */ /* 0x000e700000000800 */
[----:B------:R-:W1:Y:S01]  /*3de0*/  MUFU.EX2 R107, R107 ;  /* 0x0000006b006b7308 */ /* 0x000e620000000800 */
[----:B------:R-:W-:-:S07]  /*3df0*/  FMUL.FTZ R27, R14, R70 ;  /* 0x000000460e1b7220 */ /* 0x000fce0000410000 */
[----:B------:R-:W1:Y:S08]  /*3e00*/  MUFU.EX2 R108, R108 ;  /* 0x0000006c006c7308 */ /* 0x000e700000000800 */
[----:B------:R-:W1:Y:S08]  /*3e10*/  MUFU.EX2 R109, R109 ;  /* 0x0000006d006d7308 */ /* 0x000e700000000800 */
[----:B------:R-:W1:Y:S08]  /*3e20*/  MUFU.EX2 R19, R19 ;  /* 0x0000001300137308 */ /* 0x000e700000000800 */
[----:B------:R-:W1:Y:S01]  /*3e30*/  MUFU.EX2 R110, R110 ;  /* 0x0000006e006e7308 */ /* 0x000e620000000800 */
[----:B------:R-:W-:Y:S01]  /*3e40*/  F2FP.F16.F32.PACK_AB R70, R61, R60 ;  /* 0x0000003c3d46723e */ /* 0x000fe200000000ff */
[----:B------:R-:W-:Y:S01]  /*3e50*/  FMUL.FTZ R65, R16, R66 ;  /* 0x0000004210417220 */ /* 0x000fe20000410000 */
[----:B------:R-:W-:-:S05]  /*3e60*/  F2FP.F16.F32.PACK_AB R64, R25, R64 ;  /* 0x000000401940723e */ /* 0x000fca00000000ff */
[----:B------:R-:W1:Y:S01]  /*3e70*/  MUFU.EX2 R126, R126 ;  /* 0x0000007e007e7308 */ /* 0x000e620000000800 */
[----:B--2---:R-:W-:Y:S01]  /*3e80*/  FMUL.FTZ R24, R120, R67 ;  /* 0x0000004378187220 */ /* 0x004fe20000410000 */
[----:B------:R-:W-:-:S06]  /*3e90*/  FMUL.FTZ R60, R30, R132 ;  /* 0x000000841e3c7220 */ /* 0x000fcc0000410000 */
[----:B------:R-:W2:Y:S01]  /*3ea0*/  MUFU.EX2 R141, R141 ;  /* 0x0000008d008d7308 */ /* 0x000ea20000000800 */
[----:B------:R-:W-:-:S07]  /*3eb0*/  FMUL.FTZ R25, R32, R136 ;  /* 0x0000008820197220 */ /* 0x000fce0000410000 */
[----:B------:R-:W2:Y:S01]  /*3ec0*/  MUFU.EX2 R128, R128 ;  /* 0x0000008000807308 */ /* 0x000ea20000000800 */
[----:B------:R-:W-:-:S07]  /*3ed0*/  FADD.FTZ R62, R62, -R138 ;  /* 0x8000008a3e3e7221 */ /* 0x000fce0000010000 */
        /* <DEDUP_REMOVED lines=8> */
[----:B------:R-:W2:Y:S08]  /*3f60*/  MUFU.EX2 R125, R125 ;  /* 0x0000007d007d7308 */ /* 0x000eb00000000800 */
[----:B------:R-:W2:Y:S08]  /*3f70*/  MUFU.EX2 R124, R124 ;  /* 0x0000007c007c7308 */ /* 0x000eb00000000800 */
[----:B------:R-:W2:Y:S08]  /*3f80*/  MUFU.EX2 R123, R123 ;  /* 0x0000007b007b7308 */ /* 0x000eb00000000800 */
[----:B------:R-:W2:Y:S01]  /*3f90*/  MUFU.EX2 R147, R122 ;  /* 0x0000007a00937308 */ /* 0x000ea20000000800 */
        /* <DEDUP_REMOVED lines=8> */
[----:B----4-:R-:W-:Y:S01]  /*4020*/  FMUL.FTZ R62, R117, R62 ;  /* 0x0000003e753e7220 */ /* 0x010fe20000410000 */
[----:B---3--:R-:W-:Y:S01]  /*4030*/  FMUL.FTZ R63, R118, R63 ;  /* 0x0000003f763f7220 */ /* 0x008fe20000410000 */
[----:B------:R-:W-:Y:S01]  /*4040*/  F2FP.F16.F32.PACK_AB R65, R24, R65 ;  /* 0x000000411841723e */ /* 0x000fe200000000ff */
[----:B------:R-:W-:Y:S01]  /*4050*/  FADD.FTZ R138, R76, -R220 ;  /* 0x800000dc4c8a7221 */ /* 0x000fe20000010000 */
[----:B------:R-:W-:Y:S01]  /*4060*/  F2FP.F16.F32.PACK_AB R60, R25, R60 ;  /* 0x0000003c193c723e */ /* 0x000fe200000000ff */
[----:B-----5:R-:W-:Y:S01]  /*4070*/  FMUL.FTZ R36, R97, R36 ;  /* 0x0000002461247220 */ /* 0x020fe20000410000 */
[----:B------:R-:W-:Y:S01]  /*4080*/  FMUL.FTZ R37, R98, R37 ;  /* 0x0000002562257220 */ /* 0x000fe20000410000 */
        /* <DEDUP_REMOVED lines=42> */
[----:B--2---:R-:W-:Y:S01]  /*4330*/  FMUL.FTZ R139, R141, R139 ;  /* 0x0000008b8d8b7220 */ /* 0x004fe20000410000 */
        /* <DEDUP_REMOVED lines=95> */
[----:B-1----:R-:W-:Y:S02]  /*4930*/  F2FP.F16.F32.PACK_AB R34, R141, R22 ;  /* 0x000000168d22723e */ /* 0x002fe400000000ff */
        /* <DEDUP_REMOVED lines=15> */
[----:B------:R-:W-:-:S05]  /*4a30*/  IMAD R10, R233, 0x2000, R234 ;  /* 0x00002000e90a7824 */ /* 0x000fca00078e02ea */
        /* <DEDUP_REMOVED lines=70> */
.L_x_4745:
        /* <DEDUP_REMOVED lines=68> */
.L_x_4746:
        /* <DEDUP_REMOVED lines=11> */
.L_x_4736:
[----:B-1----:R-:W1:Y:S01]  /*5390*/  S2R R8, SR_CTAID.X ;  /* 0x0000000000087919 */ /* 0x002e620000002500 */
[----:B------:R-:W3:Y:S01]  /*53a0*/  LDC R5, c[0x0][0x280] ;  /* 0x0000a000ff057b82 */ /* 0x000ee20000000800 */
[----:B------:R-:W-:-:S07]  /*53b0*/  ULDC UR4, c[0x0][0x748] ;  /* 0x0001d20000047ab9 */ /* 0x000fce0000000800 */
[----:B------:R-:W3:Y:S02]  /*53c0*/  LDC R7, c[0x0][0x290] ;  /* 0x0000a400ff077b82 */ /* 0x000ee40000000800 */
[----:B---3--:R-:W-:-:S04]  /*53d0*/  IMAD.IADD R5, R5, 0x1, -R7 ;  /* 0x0000000105057824 */ /* 0x008fc800078e0a07 */
[----:B-1----:R-:W-:-:S04]  /*53e0*/  IMAD R5, R8, 0x80, R5 ;  /* 0x0000008008057824 */ /* 0x002fc800078e0205 */
[----:B------:R-:W-:-:S05]  /*53f0*/  VIADD R5, R5, UR4 ;  /* 0x0000000405057c36 */ /* 0x000fca0008000000 */
[----:B------:R-:W-:-:S04]  /*5400*/  SHF.R.S32.HI R6, RZ, 0x1f, R5 ;  /* 0x0000001fff067819 */ /* 0x000fc80000011405 */
[----:B------:R-:W-:-:S04]  /*5410*/  LEA.HI R6, R6, R5, RZ, 0x7 ;  /* 0x0000000506067211 */ /* 0x000fc800078f38ff */
[----:B------:R-:W-:-:S04]  /*5420*/  SHF.R.S32.HI R6, RZ, 0x7, R6 ;  /* 0x00000007ff067819 */ /* 0x000fc80000011406 */
[----:B------:R-:W-:-:S04]  /*5430*/  VIMNMX R9, R6, UR37, PT ;  /* 0x0000002506097c48 */ /* 0x000fc8000bfe0100 */
[----:B------:R-:W-:Y:S01]  /*5440*/  ISETP.LE.AND P0, PT, R9, UR38, PT ;  /* 0x0000002609007c0c */ /* 0x000fe2000bf03270 */
[----:B------:R1:W-:-:S12]  /*5450*/  STL [R1+0x18], R9 ;  /* 0x0000180901007387 */ /* 0x0003d80000100800 */
[----:B-1----:R-:W-:Y:S05]  /*5460*/  @P0 BRA `(.L_x_4748) ;  /* 0x0000003800500947 */ /* 0x002fea0003800000 */
[----:B------:R-:W3:Y:S04]  /*5470*/  LDL R13, [R1+0x34] ;  /* 0x00003400010d7983 */ /* 0x000ee80000100800 */
[----:B--2---:R-:W3:Y:S04]  /*5480*/  LDL R11, [R1+0x3c] ;  /* 0x00003c00010b7983 */ /* 0x004ee80000100800 */
[----:B------:R-:W2:Y:S01]  /*5490*/  LDL R12, [R1+0x38] ;  /* 0x00003800010c7983 */ /* 0x000ea20000100800 */
[----:B------:R-:W-:Y:S02]  /*54a0*/  IMAD R8, R8, -0x80, R7 ;  /* 0xffffff8008087824 */ /* 0x000fe400078e0207 */
[----:B------:R-:W-:Y:S01]  /*54b0*/  IMAD.MOV.U32 R237, RZ, RZ, 0x40000040 ;  /* 0x40000040ffed7424 */ /* 0x000fe200078e00ff */
[----:B------:R-:W1:Y:S01]  /*54c0*/  S2R R5, SR_TID.X ;  /* 0x0000000000057919 */ /* 0x000e620000002100 */
[----:B------:R-:W-:-:S02]  /*54d0*/  IMAD.MOV.U32 R235, RZ, RZ, 0x40000040 ;  /* 0x40000040ffeb7424 */ /* 0x000fc400078e00ff */
[----:B------:R-:W-:Y:S01]  /*54e0*/  IMAD.MOV.U32 R231, RZ, RZ, 0x40000040 ;  /* 0x40000040ffe77424 */ /* 0x000fe200078e00ff */
[----:B------:R-:W4:Y:S01]  /*54f0*/  S2R R14, SR_TID.X ;  /* 0x00000000000e7919 */ /* 0x000f220000002100 */
[----:B------:R-:W-:Y:S02]  /*5500*/  IMAD.MOV.U32 R229, RZ, RZ, 0x40000040 ;  /* 0x40000040ffe57424 */ /* 0x000fe400078e00ff */
[----:B-1----:R-:W-:Y:S02]  /*5510*/  VIADD R9, R5, 0xffffff80 ;  /* 0xffffff8005097836 */ /* 0x002fe40000000000 */
[----:B----4-:R-:W-:-:S03]  /*5520*/  VIADD R15, R14, 0xffffff80 ;  /* 0xffffff800e0f7836 */ /* 0x010fc60000000000 */
[----:B------:R-:W-:Y:S01]  /*5530*/  SHF.R.S32.HI R10, RZ, 0x1f, R9 ;  /* 0x0000001fff0a7819 */ /* 0x000fe20000011409 */
[----:B------:R-:W-:-:S03]  /*5540*/  VIADD R14, R14, 0xffffff80 ;  /* 0xffffff800e0e7836 */ /* 0x000fc60000000000 */
[CC--:B------:R-:W-:Y:S02]  /*5550*/  LEA.HI R5, R10.reuse, R9.reuse, RZ, 0x5 ;  /* 0x000000090a057211 */ /* 0x0c0fe400078f28ff */
[----:B------:R-:W-:Y:S02]  /*5560*/  SHF.R.S32.HI R14, RZ, 0x1f, R14 ;  /* 0x0000001fff0e7819 */ /* 0x000fe4000001140e */
[----:B------:R-:W-:Y:S02]  /*5570*/  LEA.HI R10, R10, R9, RZ, 0x2 ;  /* 0x000000090a0a7211 */ /* 0x000fe400078f10ff */
[----:B------:R-:W-:-:S04]  /*5580*/  LEA.HI R14, R14, R15, RZ, 0x7 ;  /* 0x0000000f0e0e7211 */ /* 0x000fc800078f38ff */
[----:B------:R-:W-:Y:S02]  /*5590*/  SHF.R.S32.HI R14, RZ, 0x7, R14 ;  /* 0x00000007ff0e7819 */ /* 0x000fe4000001140e */
[----:B---3--:R-:W-:-:S04]  /*55a0*/  LEA.HI R6, R11, R13, RZ, 0x5 ;  /* 0x0000000d0b067211 */ /* 0x008fc800078f28ff */
[----:B------:R-:W-:Y:S02]  /*55b0*/  SHF.R.S32.HI R13, RZ, 0x5, R6 ;  /* 0x00000005ff0d7819 */ /* 0x000fe40000011406 */
[--C-:B--2---:R-:W-:Y:S02]  /*55c0*/  SHF.R.S32.HI R11, RZ, 0x2, R12.reuse ;  /* 0x00000002ff0b7819 */ /* 0x104fe4000001140c */
[----:B------:R-:W-:Y:S02]  /*55d0*/  LOP3.LUT R6, R5, 0xffffffe0, RZ, 0xc0, !PT ;  /* 0xffffffe005067812 */ /* 0x000fe400078ec0ff */
[----:B------:R-:W-:Y:S02]  /*55e0*/  SHF.R.S32.HI R12, RZ, 0x1f, R12 ;  /* 0x0000001fff0c7819 */ /* 0x000fe4000001140c */
[----:B------:R-:W-:Y:S01]  /*55f0*/  LEA.HI R5, R14, R14, RZ, 0x1 ;  /* 0x0000000e0e057211 */ /* 0x000fe200078f08ff */
[----:B------:R-:W-:Y:S01]  /*5600*/  IMAD.IADD R7, R9, 0x1, -R6 ;  /* 0x0000000109077824 */ /* 0x000fe200078e0a06 */
[----:B------:R-:W-:Y:S01]  /*5610*/  LEA.HI R12, R12, R11, RZ, 0x3 ;  /* 0x0000000b0c0c7211 */ /* 0x000fe200078f18ff */
[----:B------:R-:W-:Y:S01]  /*5620*/  IMAD R6, R13, -0x10, R8 ;  /* 0xfffffff00d067824 */ /* 0x000fe200078e0208 */
[----:B------:R-:W-:-:S02]  /*5630*/  LOP3.LUT R5, R5, 0xfffffffe, RZ, 0xc0, !PT ;  /* 0xfffffffe05057812 */ /* 0x000fc400078ec0ff */
[----:B------:R-:W-:Y:S02]  /*5640*/  LOP3.LUT R12, R12, 0xfffffff8, RZ, 0xc0, !PT ;  /* 0xfffffff80c0c7812 */ /* 0x000fe400078ec0ff */
[----:B------:R-:W-:Y:S01]  /*5650*/  SHF.R.S32.HI R8, RZ, 0x1f, R7 ;  /* 0x0000001fff087819 */ /* 0x000fe20000011407 */
[----:B------:R-:W-:Y:S01]  /*5660*/  IMAD.IADD R5, R14, 0x1, -R5 ;  /* 0x000000010e057824 */ /* 0x000fe200078e0a05 */
[----:B------:R-:W-:Y:S02]  /*5670*/  IADD3 R6, R6, R12, -R11 ;  /* 0x0000000c06067210 */ /* 0x000fe40007ffe80b */
        /* <DEDUP_REMOVED lines=8> */
[----:B------:R-:W-:Y:S01]  /*5700*/  VIADD R6, R11, 0x8 ;  /* 0x000000080b067836 */ /* 0x000fe20000000000 */
[----:B------:R-:W-:Y:S02]  /*5710*/  LOP3.LUT R12, R12, 0x1ffffff0, RZ, 0xc0, !PT ;  /* 0x1ffffff00c0c7812 */ /* 0x000fe400078ec0ff */
[----:B------:R-:W-:-:S02]  /*5720*/  LOP3.LUT R8, R8, 0xfffffffe, RZ, 0xc0, !PT ;  /* 0xfffffffe08087812 */ /* 0x000fc400078ec0ff */
[----:B------:R-:W-:Y:S01]  /*5730*/  LOP3.LUT R14, R10, 0xfffffffc, RZ, 0xc0, !PT ;  /* 0xfffffffc0a0e7812 */ /* 0x000fe200078ec0ff */
[----:B------:R-:W-:Y:S01]  /*5740*/  IMAD.IADD R7, R7, 0x1, -R12 ;  /* 0x0000000107077824 */ /* 0x000fe200078e0a0c */
[----:B------:R-:W-:Y:S01]  /*5750*/  LEA.HI R10, R6, R6, RZ, 0x1 ;  /* 0x00000006060a7211 */ /* 0x000fe200078f08ff */
[C---:B------:R-:W-:Y:S02]  /*5760*/  IMAD.IADD R8, R11.reuse, 0x1, -R8 ;  /* 0x000000010b087824 */ /* 0x040fe400078e0a08 */
[----:B------:R-:W-:Y:S02]  /*5770*/  VIADD R12, R11, 0x10 ;  /* 0x000000100b0c7836 */ /* 0x000fe40000000000 */
[----:B------:R-:W-:Y:S01]  /*5780*/  IMAD.IADD R5, R9, 0x1, -R14 ;  /* 0x0000000109057824 */ /* 0x000fe200078e0a0e */
[----:B------:R-:W-:Y:S01]  /*5790*/  LOP3.LUT R9, R10, 0xfffffffe, RZ, 0xc0, !PT ;  /* 0xfffffffe0a097812 */ /* 0x000fe200078ec0ff */
[----:B------:R-:W-:Y:S01]  /*57a0*/  IMAD R7, R7, 0x8, R8 ;  /* 0x0000000807077824 */ /* 0x000fe200078e0208 */
[----:B------:R-:W-:Y:S01]  /*57b0*/  LEA.HI R8, R12, R12, RZ, 0x1 ;  /* 0x0000000c0c087211 */ /* 0x000fe200078f08ff */
[----:B------:R-:W-:-:S02]  /*57c0*/  VIADD R14, R11, 0x18 ;  /* 0x000000180b0e7836 */ /* 0x000fc40000000000 */
[----:B------:R-:W-:Y:S01]  /*57d0*/  IMAD.IADD R9, R6, 0x1, -R9 ;  /* 0x0000000106097824 */ /* 0x000fe200078e0a09 */
[----:B------:R1:W-:Y:S01]  /*57e0*/  STL [R1+0x2c], R7 ;  /* 0x00002c0701007387 */ /* 0x0003e20000100800 */
[----:B------:R-:W-:Y:S02]  /*57f0*/  SHF.R.S32.HI R6, RZ, 0x1, R10 ;  /* 0x00000001ff067819 */ /* 0x000fe4000001140a */
[----:B------:R-:W-:Y:S02]  /*5800*/  SHF.R.S32.HI R13, RZ, 0x1f, R8 ;  /* 0x0000001fff0d7819 */ /* 0x000fe40000011408 */
[----:B------:R-:W-:Y:S02]  /*5810*/  LEA.HI R15, R14, R14, RZ, 0x1 ;  /* 0x0000000e0e0f7211 */ /* 0x000fe400078f08ff */
[----:B------:R-:W-:Y:S02]  /*5820*/  LOP3.LUT R11, R8, 0xfffffffe, RZ, 0xc0, !PT ;  /* 0xfffffffe080b7812 */ /* 0x000fe400078ec0ff */
[----:B------:R-:W-:-:S02]  /*5830*/  SHF.R.S32.HI R17, RZ, 0x1f, R15 ;  /* 0x0000001fff117819 */ /* 0x000fc4000001140f */
[----:B-1----:R-:W-:Y:S01]  /*5840*/  SHF.R.S32.HI R7, RZ, 0x1f, R10 ;  /* 0x0000001fff077819 */ /* 0x002fe2000001140a */
[----:B------:R-:W-:Y:S01]  /*5850*/  IMAD.IADD R11, R12, 0x1, -R11 ;  /* 0x000000010c0b7824 */ /* 0x000fe200078e0a0b */
[----:B------:R-:W-:Y:S02]  /*5860*/  SHF.R.S32.HI R10, RZ, 0x1, R8 ;  /* 0x00000001ff0a7819 */ /* 0x000fe40000011408 */
[----:B------:R-:W-:Y:S02]  /*5870*/  LEA.HI R7, R7, R6, RZ, 0x4 ;  /* 0x0000000607077211 */ /* 0x000fe400078f20ff */
[----:B------:R-:W-:Y:S02]  /*5880*/  LEA.HI R13, R13, R10, RZ, 0x4 ;  /* 0x0000000a0d0d7211 */ /* 0x000fe400078f20ff */
[----:B------:R-:W-:Y:S02]  /*5890*/  SHF.R.S32.HI R8, RZ, 0x1, R15 ;  /* 0x00000001ff087819 */ /* 0x000fe4000001140f */
[----:B------:R-:W-:-:S02]  /*58a0*/  LOP3.LUT R7, R7, 0x1ffffff0, RZ, 0xc0, !PT ;  /* 0x1ffffff007077812 */ /* 0x000fc400078ec0ff */
[----:B------:R-:W-:Y:S02]  /*58b0*/  LOP3.LUT R13, R13, 0x1ffffff0, RZ, 0xc0, !PT ;  /* 0x1ffffff00d0d7812 */ /* 0x000fe400078ec0ff */
[----:B------:R-:W-:Y:S01]  /*58c0*/  LEA.HI R17, R17, R8, RZ, 0x4 ;  /* 0x0000000811117211 */ /* 0x000fe200078f20ff */
[----:B------:R-:W-:Y:S01]  /*58d0*/  IMAD.IADD R6, R6, 0x1, -R7 ;  /* 0x0000000106067824 */ /* 0x000fe200078e0a07 */
[----:B------:R-:W-:Y:S01]  /*58e0*/  LOP3.LUT R15, R15, 0xfffffffe, RZ, 0xc0, !PT ;  /* 0xfffffffe0f0f7812 */ /* 0x000fe200078ec0ff */
[----:B------:R-:W-:Y:S01]  /*58f0*/  IMAD.IADD R10, R10, 0x1, -R13 ;  /* 0x000000010a0a7824 */ /* 0x000fe200078e0a0d */
[----:B------:R-:W-:Y:S01]  /*5900*/  LOP3.LUT R17, R17, 0x1ffffff0, RZ, 0xc0, !PT ;  /* 0x1ffffff011117812 */ /* 0x000fe200078ec0ff */
[----:B------:R-:W-:Y:S02]  /*5910*/  IMAD R12, R6, 0x8, R9 ;  /* 0x00000008060c7824 */ /* 0x000fe400078e0209 */
[----:B------:R-:W-:Y:S02]  /*5920*/  IMAD R6, R10, 0x8, R11 ;  /* 0x000000080a067824 */ /* 0x000fe400078e020b */
[----:B------:R-:W-:Y:S01]  /*5930*/  IMAD.IADD R15, R14, 0x1, -R15 ;  /* 0x000000010e0f7824 */ /* 0x000fe200078e0a0f */
[----:B------:R-:W-:Y:S01]  /*5940*/  STL [R1+0x28], R12 ;  /* 0x0000280c01007387 */ /* 0x000fe20000100800 */
[----:B------:R-:W-:-:S02]  /*5950*/  IMAD.IADD R8, R8, 0x1, -R17 ;  /* 0x0000000108087824 */ /* 0x000fc400078e0a11 */
[----:B------:R-:W-:Y:S01]  /*5960*/  IMAD R7, R233, 0x2000, R222 ;  /* 0x00002000e9077824 */ /* 0x000fe200078e02de */
[----:B------:R1:W-:Y:S01]  /*5970*/  STL [R1+0x24], R6 ;  /* 0x0000240601007387 */ /* 0x0003e20000100800 */
[----:B------:R-:W-:Y:S02]  /*5980*/  IMAD R10, R8, 0x8, R15 ;  /* 0x00000008080a7824 */ /* 0x000fe400078e020f */
[C---:B------:R-:W-:Y:S02]  /*5990*/  VIADD R8, R7.reuse, 0x4000 ;  /* 0x0000400007087836 */ /* 0x040fe40000000000 */
[----:B------:R-:W-:Y:S01]  /*59a0*/  IMAD.MOV.U32 R11, RZ, RZ, 0x40000040 ;  /* 0x40000040ff0b7424 */ /* 0x000fe200078e00ff */
[----:B------:R2:W-:Y:S01]  /*59b0*/  STL [R1+0x20], R10 ;  /* 0x0000200a01007387 */ /* 0x0005e20000100800 */
[----:B------:R-:W-:Y:S01]  /*59c0*/  IMAD.MOV.U32 R9, RZ, RZ, 0x40000040 ;  /* 0x40000040ff097424 */ /* 0x000fe200078e00ff */
[----:B------:R-:W-:Y:S01]  /*59d0*/  SHF.R.U32.HI R8, RZ, 0x4, R8 ;  /* 0x00000004ff087819 */ /* 0x000fe20000011608 */
[----:B-1----:R-:W-:Y:S01]  /*59e0*/  VIADD R6, R7, 0x20c00 ;  /* 0x00020c0007067836 */ /* 0x002fe20000000000 */
[----:B------:R-:W-:-:S02]  /*59f0*/  SHF.R.U32.HI R7, RZ, 0x4, R7 ;  /* 0x00000004ff077819 */ /* 0x000fc40000011607 */
[----:B------:R-:W-:Y:S02]  /*5a00*/  LOP3.LUT R8, R8, 0x3fff, RZ, 0xc0, !PT ;  /* 0x00003fff08087812 */ /* 0x000fe400078ec0ff */
[----:B------:R-:W-:Y:S02]  /*5a10*/  SHF.R.U32.HI R6, RZ, 0x4, R6 ;  /* 0x00000004ff067819 */ /* 0x000fe40000011606 */
[----:B------:R-:W-:Y:S02]  /*5a20*/  LOP3.LUT R7, R7, 0x3fff, RZ, 0xc0, !PT ;  /* 0x00003fff07077812 */ /* 0x000fe400078ec0ff */
[----:B------:R-:W-:Y:S02]  /*5a30*/  LOP3.LUT R6, R6, 0x3fff, RZ, 0xc0, !PT ;  /* 0x00003fff06067812 */ /* 0x000fe400078ec0ff */
[----:B------:R-:W-:Y:S02]  /*5a40*/  LOP3.LUT R12, R7, 0x10000, RZ, 0xfc, !PT ;  /* 0x00010000070c7812 */ /* 0x000fe400078efcff */
[----:B------:R-:W-:-:S02]  /*5a50*/  LOP3.LUT R6, R6, 0x10000, RZ, 0xfc, !PT ;  /* 0x0001000006067812 */ /* 0x000fc400078efcff */
[----:B------:R-:W-:Y:S01]  /*5a60*/  LOP3.LUT R7, R8, 0x10000, RZ, 0xfc, !PT ;  /* 0x0001000008077812 */ /* 0x000fe200078efcff */
[C---:B--2---:R-:W-:Y:S01]  /*5a70*/  VIADD R10, R12.reuse, 0x2 ;  /* 0x000000020c0a7836 */ /* 0x044fe20000000000 */
[----:B------:R1:W-:Y:S01]  /*5a80*/  STL [R1+0x14], R12 ;  /* 0x0000140c01007387 */ /* 0x0003e20000100800 */
[C---:B------:R-:W-:Y:S02]  /*5a90*/  VIADD R8, R12.reuse, 0x4 ;  /* 0x000000040c087836 */ /* 0x040fe40000000000 */
[----:B------:R-:W-:Y:S01]  /*5aa0*/  VIADD R236, R12, 0x6 ;  /* 0x000000060cec7836 */ /* 0x000fe20000000000 */
[----:B------:R2:W-:Y:S01]  /*5ab0*/  STL [R1+0x30], R6 ;  /* 0x0000300601007387 */ /* 0x0005e20000100800 */
[C---:B------:R-:W-:Y:S02]  /*5ac0*/  VIADD R234, R7.reuse, 0x2 ;  /* 0x0000000207ea7836 */ /* 0x040fe40000000000 */
[C---:B------:R-:W-:Y:S01]  /*5ad0*/  VIADD R230, R7.reuse, 0x4 ;  /* 0x0000000407e67836 */ /* 0x040fe20000000000 */
[----:B------:R3:W-:Y:S01]  /*5ae0*/  STL [R1+0x10], R7 ;  /* 0x0000100701007387 */ /* 0x0007e20000100800 */
[----:B------:R-:W-:-:S02]  /*5af0*/  VIADD R228, R7, 0x6 ;  /* 0x0000000607e47836 */ /* 0x000fc40000000000 */
[C---:B-1----:R-:W-:Y:S01]  /*5b00*/  VIADD R12, R5.reuse, 0x8 ;  /* 0x00000008050c7836 */ /* 0x042fe20000000000 */
[----:B------:R1:W-:Y:S01]  /*5b10*/  STL.64 [R1+0x8], R10 ;  /* 0x0000080a01007387 */ /* 0x0003e20000100a00 */
[C---:B------:R-:W-:Y:S02]  /*5b20*/  VIADD R12, R5.reuse, 0x14 ;  /* 0x00000014050c7836 */ /* 0x040fe40000000000 */
[C---:B--2---:R-:W-:Y:S01]  /*5b30*/  VIADD R6, R5.reuse, 0x4 ;  /* 0x0000000405067836 */ /* 0x044fe20000000000 */
[----:B------:R1:W-:Y:S01]  /*5b40*/  STL.64 [R1], R8 ;  /* 0x0000000801007387 */ /* 0x0003e20000100a00 */
[C---:B------:R-:W-:Y:S02]  /*5b50*/  VIADD R6, R5.reuse, 0x10 ;  /* 0x0000001005067836 */ /* 0x040fe40000000000 */
[C---:B---3--:R-:W-:Y:S02]  /*5b60*/  VIADD R7, R5.reuse, 0xc ;  /* 0x0000000c05077836 */ /* 0x048fe40000000000 */
[----:B------:R-:W-:-:S02]  /*5b70*/  VIADD R7, R5, 0x18 ;  /* 0x0000001805077836 */ /* 0x000fc40000000000 */
[----:B------:R-:W-:-:S07]  /*5b80*/  VIADD R6, R5, 0x1c ;  /* 0x0000001c05067836 */ /* 0x000fce0000000000 */
.L_x_4759:
[----:B------:R-:W-:Y:S01]  /*5b90*/  IMAD.U32 R6, RZ, RZ, UR36 ;  /* 0x00000024ff067e24 */ /* 0x000fe2000f8e00ff */
[----:B------:R-:W-:Y:S05]  /*5ba0*/  YIELD ;  /* 0x0000000000007946 */ /* 0x000fea0003800000 */
[----:B------:R-:W-:-:S04]  /*5bb0*/  LOP3.LUT R6, R6, 0x1, RZ, 0xfc, !PT ;  /* 0x0000000106067812 */ /* 0x000fc800078efcff */
[----:B------:R-:W-:-:S13]  /*5bc0*/  ISETP.NE.AND P0, PT, R6, 0x3, PT ;  /* 0x000000030600780c */ /* 0x000fda0003f05270 */
[----:B------:R-:W-:Y:S05]  /*5bd0*/  @!P0 BRA `(.L_x_4749) ;  /* 0x0000000000048947 */ /* 0x000fea0003800000 */
[----:B------:R-:W-:Y:S01]  /*5be0*/  BPT.TRAP 0x1 ;  /* 0x000000040000795c */ /* 0x000fe20000300000 */
.L_x_4749:
[----:B------:R-:W-:Y:S01]  /*5bf0*/  IMAD R6, R0, 0x8, R222 ;  /* 0x0000000800067824 */ /* 0x000fe200078e02de */
[----:B-1----:R-:W-:-:S04]  /*5c00*/  SHF.L.U32 R11, R4, 0x1f, RZ ;  /* 0x0000001f040b7819 */ /* 0x002fc800000006ff */
[----:B------:R1:W2:Y:S01]  /*5c10*/  SYNCS.PHASECHK.TRANS64.TRYWAIT P1, [R6+URZ+0x30c10], R11 ;  /* 0x030c100b060075a7 */ /* 0x0002a2000802017f */
[----:B------:R-:W-:Y:S05]  /*5c20*/  @!P0 BRA `(.L_x_4750) ;  /* 0x0000000000048947 */ /* 0x000fea0003800000 */
[----:B------:R-:W-:Y:S01]  /*5c30*/  BPT.TRAP 0x1 ;  /* 0x000000040000795c */ /* 0x000fe20000300000 */
.L_x_4750:
[----:B------:R-:W-:-:S05]  /*5c40*/  VIADD R7, R222, 0x10000 ;  /* 0x00010000de077836 */ /* 0x000fca0000000000 */
[----:B------:R-:W-:-:S04]  /*5c50*/  SHF.R.U32.HI R7, RZ, 0x4, R7 ;  /* 0x00000004ff077819 */ /* 0x000fc80000011607 */
[----:B------:R-:W-:-:S04]  /*5c60*/  LOP3.LUT R220, R7, 0x3fff, RZ, 0xc0, !PT ;  /* 0x00003fff07dc7812 */ /* 0x000fc800078ec0ff */
[----:B------:R-:W-:Y:S01]  /*5c70*/  LOP3.LUT R7, R220, 0x10000, RZ, 0xfc, !PT ;  /* 0x00010000dc077812 */ /* 0x000fe200078efcff */
[----:B--2---:R-:W-:Y:S06]  /*5c80*/  @P1 BRA `(.L_x_4751) ;  /* 0x0000000000081947 */ /* 0x004fec0003800000 */
[----:B------:R-:W2:Y:S02]  /*5c90*/  SYNCS.PHASECHK.TRANS64.TRYWAIT P1, [R6+URZ+0x30c10], R11 ;  /* 0x030c100b060075a7 */ /* 0x000ea4000802017f */
[----:B--2---:R-:W-:Y:S05]  /*5ca0*/  @!P1 BRA `(.L_x_4752) ;  /* 0x000000b800289947 */ /* 0x004fea0003800000 */
.L_x_4751:
[----:B------:R-:W3:Y:S04]  /*5cb0*/  LDL R13, [R1+0x14] ;  /* 0x00001400010d7983 */ /* 0x000ee80000100800 */
[----:B------:R-:W4:Y:S04]  /*5cc0*/  LDL.64 R16, [R1+0x8] ;  /* 0x0000080001107983 */ /* 0x000f280000100a00 */
[----:B------:R-:W5:Y:S01]  /*5cd0*/  LDL.64 R14, [R1] ;  /* 0x00000000010e7983 */ /* 0x000f620000100a00 */
[----:B------:R-:W-:Y:S01]  /*5ce0*/  IMAD R7, R0, 0x400, R7 ;  /* 0x0000040000077824 */ /* 0x000fe200078e0207 */
[----:B------:R-:W-:Y:S05]  /*5cf0*/  WARPSYNC.ALL ;  /* 0x0000000000007948 */ /* 0x000fea0003800000 */
[----:B------:R-:W-:Y:S01]  /*5d00*/  R2UR UR6, R7 ;  /* 0x00000000070672ca */ /* 0x000fe200000e0000 */
[----:B------:R-:W-:Y:S01]  /*5d10*/  WARPGROUP.ARRIVE ;  /* 0x00000000000079c5 */ /* 0x000fe20000000000 */
[----:B------:R-:W-:Y:S01]  /*5d20*/  UMOV UR5, 0x40000040 ;  /* 0x4000004000057882 */ /* 0x000fe20000000000 */
[----:B------:R-:W-:Y:S01]  /*5d30*/  UMOV UR7, 0x40000040 ;  /* 0x4000004000077882 */ /* 0x000fe20000000000 */
[----:B------:R-:W-:Y:S01]  /*5d40*/  UMOV UR11, 0x40000040 ;  /* 0x40000040000b7882 */ /* 0x000fe20000000000 */
[----:B------:R-:W2:Y:S04]  /*5d50*/  LDL R8, [R1+0x2c] ;  /* 0x00002c0001087983 */ /* 0x000ea80000100800 */
[----:B------:R-:W5:Y:S04]  /*5d60*/  LDL R10, [R1+0x28] ;  /* 0x00002800010a7983 */ /* 0x000f680000100800 */
[----:B------:R-:W5:Y:S04]  /*5d70*/  LDL R12, [R1+0x24] ;  /* 0x00002400010c7983 */ /* 0x000f680000100800 */
[----:B------:R-:W5:Y:S01]  /*5d80*/  LDL R9, [R1+0x20] ;  /* 0x0000200001097983 */ /* 0x000f620000100800 */
[----:B------:R-:W-:Y:S01]  /*5d90*/  VIADD R224, R222, 0x20000 ;  /* 0x00020000dee07836 */ /* 0x000fe20000000000 */
[----:B---3--:R-:W-:-:S02]  /*5da0*/  R2UR UR4, R13 ;  /* 0x000000000d0472ca */ /* 0x008fc400000e0000 */
[----:B----4-:R-:W-:Y:S02]  /*5db0*/  R2UR UR8, R16 ;  /* 0x00000000100872ca */ /* 0x010fe400000e0000 */
[----:B------:R-:W-:-:S09]  /*5dc0*/  R2UR UR9, R17 ;  /* 0x00000000110972ca */ /* 0x000fd200000e0000 */
[----:B------:R-:W-:Y:S01]  /*5dd0*/  HGMMA.64x128x16.F32 R88, gdesc[UR4], RZ, !UPT, gsb0 ;  /* 0x01e00000045879f0 */ /* 0x000fe2000c0008ff */
[----:B------:R-:W-:Y:S01]  /*5de0*/  UIADD3 UR4, UR6, 0x2, URZ ;  /* 0x0000000206047890 */ /* 0x000fe2000fffe03f */
[----:B------:R-:W-:Y:S01]  /*5df0*/  R2UR UR5, R237 ;  /* 0x00000000ed0572ca */ /* 0x000fe200000e0000 */
[----:B------:R-:W-:Y:S01]  /*5e00*/  UMOV UR7, 0x40000040 ;  /* 0x4000004000077882 */ /* 0x000fe20000000000 */
[----:B--2---:R-:W-:-:S04]  /*5e10*/  IMAD R8, R0, 0x80, R8 ;  /* 0x0000008000087824 */ /* 0x004fc800078e0208 */
[----:B------:R-:W-:Y:S01]  /*5e20*/  UMOV UR10, UR4 ;  /* 0x00000004000a7c82 */ /* 0x000fe20008000000 */
[----:B------:R-:W-:Y:S02]  /*5e30*/  UIADD3 UR4, UR6, 0x4, URZ ;  /* 0x0000000406047890 */ /* 0x000fe4000fffe03f */
[----:B------:R-:W-:Y:S01]  /*5e40*/  UIADD3 UR6, UR6, 0x6, URZ ;  /* 0x0000000606067890 */ /* 0x000fe2000fffe03f */
[C---:B-----5:R-:W-:Y:S02]  /*5e50*/  IMAD R10, R0.reuse, 0x80, R10 ;  /* 0x00000080000a7824 */ /* 0x060fe400078e020a */
[C---:B------:R-:W-:Y:S02]  /*5e60*/  IMAD R223, R3.reuse, 0x2, R8 ;  /* 0x0000000203df7824 */ /* 0x040fe400078e0208 */
[----:B------:R-:W-:Y:S02]  /*5e70*/  IMAD R12, R0, 0x80, R12 ;  /* 0x00000080000c7824 */ /* 0x000fe400078e020c */
[----:B------:R-:W-:-:S02]  /*5e80*/  IMAD R7, R3, 0x2, R10 ;  /* 0x0000000203077824 */ /* 0x000fc400078e020a */
[----:B------:R-:W-:Y:S02]  /*5e90*/  IMAD R225, R3, 0x2, R12 ;  /* 0x0000000203e17824 */ /* 0x000fe400078e020c */
[--C-:B------:R-:W-:Y:S02]  /*5ea0*/  IMAD R227, R7, 0x4, R222.reuse ;  /* 0x0000000407e37824 */ /* 0x100fe400078e02de */
[----:B------:R-:W-:Y:S02]  /*5eb0*/  IMAD R218, R225, 0x4, R222 ;  /* 0x00000004e1da7824 */ /* 0x000fe400078e02de */
[--C-:B------:R-:W-:Y:S02]  /*5ec0*/  IMAD R226, R7, 0x4, R224.reuse ;  /* 0x0000000407e27824 */ /* 0x100fe400078e02e0 */
        /* <DEDUP_REMOVED lines=9> */
[----:B------:R-:W-:Y:S02]  /*5f60*/  IMAD R14, R0, 0x80, R9 ;  /* 0x00000080000e7824 */ /* 0x000fe400078e0209 */
[----:B------:R-:W-:Y:S02]  /*5f70*/  IMAD R15, R223, 0x4, R222 ;  /* 0x00000004df0f7824 */ /* 0x000fe400078e02de */
[----:B------:R-:W-:-:S02]  /*5f80*/  IMAD R9, R3, 0x2, R14 ;  /* 0x0000000203097824 */ /* 0x000fc400078e020e */
[----:B------:R-:W-:Y:S02]  /*5f90*/  IMAD R223, R223, 0x4, R224 ;  /* 0x00000004dfdf7824 */ /* 0x000fe400078e02e0 */
[C---:B------:R-:W-:Y:S02]  /*5fa0*/  IMAD R216, R9.reuse, 0x4, R222 ;  /* 0x0000000409d87824 */ /* 0x040fe400078e02de */
        /* <DEDUP_REMOVED lines=14> */
.L_x_4753:
[----:B------:R1:W1:Y:S01]  /*6090*/  SYNCS.PHASECHK.TRANS64.TRYWAIT P1, [R6+URZ+0x30c30], R11 ;  /* 0x030c300b060075a7 */ /* 0x000262000802017f */
[----:B------:R-:W-:Y:S05]  /*60a0*/  @!P0 BRA `(.L_x_4754) ;  /* 0x0000000000048947 */ /* 0x000fea0003800000 */
[----:B------:R-:W-:Y:S01]  /*60b0*/  BPT.TRAP 0x1 ;  /* 0x000000040000795c */ /* 0x000fe20000300000 */
.L_x_4754:
        /* <DEDUP_REMOVED lines=8> */
.L_x_4755:
[----:B------:R-:W5:Y:S01]  /*6140*/  LDL R8, [R1+0x10] ;  /* 0x0000100001087983 */ /* 0x000f620000100800 */
        /* <DEDUP_REMOVED lines=8> */
[C---:B------:R-:W-:Y:S01]  /*61d0*/  ISETP.GT.AND P2, PT, R232.reuse, RZ, PT ;  /* 0x000000ffe800720c */ /* 0x040fe20003f44270 */
[C---:B------:R-:W-:Y:S01]  /*61e0*/  VIADD R11, R5.reuse, 0x14 ;  /* 0x00000014050b7836 */ /* 0x040fe20000000000 */
[----:B------:R-:W-:Y:S01]  /*61f0*/  ISETP.GT.AND P1, PT, R232, 0x8, PT ;  /* 0x00000008e800780c */ /* 0x000fe20003f24270 */
[----:B------:R-:W-:Y:S01]  /*6200*/  VIADD R13, R5, 0x18 ;  /* 0x00000018050d7836 */ /* 0x000fe20000000000 */
[----:B--2---:R-:W1:Y:S01]  /*6210*/  SHFL.IDX PT, R12, R15, R23, 0x1f ;  /* 0x00001f170f0c7589 */ /* 0x004e6200000e0000 */
[----:B------:R-:W-:Y:S01]  /*6220*/  FSEL R93, R93, -INF , P2 ;  /* 0xff8000005d5d7808 */ /* 0x000fe20001000000 */
[----:B------:R-:W-:Y:S01]  /*6230*/  VIADD R9, R5, 0x8 ;  /* 0x0000000805097836 */ /* 0x000fe20000000000 */
[----:B------:R-:W-:Y:S01]  /*6240*/  FSEL R95, R95, -INF , P1 ;  /* 0xff8000005f5f7808 */ /* 0x000fe20000800000 */
[----:B------:R1:W-:Y:S01]  /*6250*/  SHFL.IDX PT, R16, R15, R11, 0x1f ;  /* 0x00001f0b0f107589 */ /* 0x0003e200000e0000 */
[----:B------:R-:W-:Y:S01]  /*6260*/  FSEL R101, R101, -INF , P2 ;  /* 0xff80000065657808 */ /* 0x000fe20001000000 */
[----:B------:R-:W-:Y:S01]  /*6270*/  IMAD R217, R0, 0x400, R217 ;  /* 0x0000040000d97824 */ /* 0x000fe200078e02d9 */
[----:B------:R-:W-:Y:S01]  /*6280*/  FSEL R88, R88, -INF , P2 ;  /* 0xff80000058587808 */ /* 0x000fe20001000000 */
[----:B------:R-:W2:Y:S01]  /*6290*/  SHFL.IDX PT, R7, R15, R5, 0x1f ;  /* 0x00001f050f077589 */ /* 0x000ea200000e0000 */
[----:B------:R-:W-:-:S02]  /*62a0*/  FSEL R89, R89, -INF , P2 ;  /* 0xff80000059597808 */ /* 0x000fc40001000000 */
[----:B------:R-:W-:Y:S01]  /*62b0*/  FSEL R100, R100, -INF , P2 ;  /* 0xff80000064647808 */ /* 0x000fe20001000000 */
[----:B------:R-:W4:Y:S01]  /*62c0*/  SHFL.IDX PT, R18, R15, R13, 0x1f ;  /* 0x00001f0d0f127589 */ /* 0x000f2200000e0000 */
[----:B------:R-:W-:Y:S02]  /*62d0*/  FSEL R103, R103, -INF , P1 ;  /* 0xff80000067677808 */ /* 0x000fe40000800000 */
[----:B------:R-:W-:Y:S01]  /*62e0*/  FSEL R90, R90, -INF , P1 ;  /* 0xff8000005a5a7808 */ /* 0x000fe20000800000 */
[----:B------:R-:W4:Y:S01]  /*62f0*/  SHFL.IDX PT, R10, R15, R9, 0x1f ;  /* 0x00001f090f0a7589 */ /* 0x000f2200000e0000 */
[----:B------:R-:W-:Y:S02]  /*6300*/  FSEL R92, R92, -INF , P2 ;  /* 0xff8000005c5c7808 */ /* 0x000fe40001000000 */
[----:B------:R-:W-:Y:S01]  /*6310*/  FSEL R94, R94, -INF , P1 ;  /* 0xff8000005e5e7808 */ /* 0x000fe20000800000 */
[----:B---3--:R-:W-:Y:S01]  /*6320*/  SHFL.IDX PT, R22, R227, R5, 0x1f ;  /* 0x00001f05e3167589 */ /* 0x008fe200000e0000 */
[----:B------:R-:W-:-:S02]  /*6330*/  FSEL R105, R105, -INF , P2 ;  /* 0xff80000069697808 */ /* 0x000fc40001000000 */
[----:B------:R-:W-:Y:S02]  /*6340*/  FSEL R108, R108, -INF , P2 ;  /* 0xff8000006c6c7808 */ /* 0x000fe40001000000 */
[----:B------:R-:W-:Y:S02]  /*6350*/  FSEL R96, R96, -INF , P2 ;  /* 0xff80000060607808 */ /* 0x000fe40001000000 */
[----:B------:R-:W-:Y:S02]  /*6360*/  FSEL R98, R98, -INF , P1 ;  /* 0xff80000062627808 */ /* 0x000fe40000800000 */
[----:B------:R-:W-:Y:S02]  /*6370*/  FSEL R97, R97, -INF , P2 ;  /* 0xff80000061617808 */ /* 0x000fe40001000000 */
[----:B------:R-:W-:Y:S02]  /*6380*/  FSEL R99, R99, -INF , P1 ;  /* 0xff80000063637808 */ /* 0x000fe40000800000 */
        /* <DEDUP_REMOVED lines=31> */
[----:B-----5:R-:W-:Y:S01]  /*6580*/  R2UR UR4, R8 ;  /* 0x00000000080472ca */ /* 0x020fe200000e0000 */
[----:B------:R-:W-:-:S06]  /*6590*/  VIADD R8, R5, 0x4 ;  /* 0x0000000405087836 */ /* 0x000fcc0000000000 */
[----:B------:R-:W3:Y:S06]  /*65a0*/  SHFL.IDX PT, R8, R15, R8, 0x1f ;  /* 0x00001f080f087589 */ /* 0x000eec00000e0000 */
[----:B------:R-:W-:Y:S01]  /*65b0*/  HGMMA.64x128x16.F32 R24, gdesc[UR4], RZ, !UPT, gsb0 ;  /* 0x01e00000041879f0 */ /* 0x000fe2000c0008ff */
[----:B------:R-:W-:Y:S01]  /*65c0*/  UIADD3 UR4, UR6, 0x2, URZ ;  /* 0x0000000206047890 */ /* 0x000fe2000fffe03f */
[----:B------:R-:W-:Y:S02]  /*65d0*/  ULDC UR5, c[0x0][0x744] ;  /* 0x0001d10000057ab9 */ /* 0x000fe40000000800 */
[--C-:B-1----:R-:W-:Y:S01]  /*65e0*/  FFMA.FTZ R11, R93, UR5, -R12.reuse ;  /* 0x000000055d0b7c23 */ /* 0x102fe2000801080c */
[----:B------:R-:W-:Y:S01]  /*65f0*/  FFMA.FTZ R12, R95, UR5, -R12 ;  /* 0x000000055f0c7c23 */ /* 0x000fe2000801080c */
[----:B------:R-:W-:-:S02]  /*6600*/  VIADD R95, R5, 0x1c ;  /* 0x0000001c055f7836 */ /* 0x000fc40000000000 */
[----:B------:R-:W-:Y:S01]  /*6610*/  UMOV UR10, UR4 ;  /* 0x00000004000a7c82 */ /* 0x000fe20008000000 */
[----:B------:R-:W-:Y:S01]  /*6620*/  UIADD3 UR4, UR6, 0x4, URZ ;  /* 0x0000000406047890 */ /* 0x000fe2000fffe03f */
[--C-:B--2---:R-:W-:Y:S01]  /*6630*/  FFMA.FTZ R88, R88, UR5, -R7.reuse ;  /* 0x0000000558587c23 */ /* 0x104fe20008010807 */
[----:B------:R-:W-:Y:S01]  /*6640*/  UIADD3 UR6, UR6, 0x6, URZ ;  /* 0x0000000606067890 */ /* 0x000fe2000fffe03f */
[----:B------:R-:W1:Y:S01]  /*6650*/  SHFL.IDX PT, R20, R15, R95, 0x1f ;  /* 0x00001f5f0f147589 */ /* 0x000e6200000e0000 */
[----:B----4-:R-:W-:Y:S01]  /*6660*/  FFMA.FTZ R17, R100, UR5, -R18 ;  /* 0x0000000564117c23 */ /* 0x010fe20008010812 */
[----:B------:R-:W-:Y:S01]  /*6670*/  VIADD R100, R5, 0x4 ;  /* 0x0000000405647836 */ /* 0x000fe20000000000 */
[----:B------:R2:W-:Y:S01]  /*6680*/  MUFU.EX2 R219, R88 ;  /* 0x0000005800db7308 */ /* 0x0005e20000000800 */
[----:B------:R-:W-:Y:S01]  /*6690*/  FFMA.FTZ R7, R90, UR5, -R7 ;  /* 0x000000055a077c23 */ /* 0x000fe20008010807 */
[----:B------:R-:W-:Y:S01]  /*66a0*/  FFMA.FTZ R9, R92, UR5, -R10 ;  /* 0x000000055c097c23 */ /* 0x000fe2000801080a */
[----:B---3--:R-:W-:Y:S01]  /*66b0*/  FFMA.FTZ R89, R89, UR5, -R8 ;  /* 0x0000000559597c23 */ /* 0x008fe20008010808 */
[----:B------:R-:W-:Y:S01]  /*66c0*/  FFMA.FTZ R10, R94, UR5, -R10 ;  /* 0x000000055e0a7c23 */ /* 0x000fe2000801080a */
[----:B------:R-:W3:Y:S01]  /*66d0*/  SHFL.IDX PT, R92, R227, R23, 0x1f ;  /* 0x00001f17e35c7589 */ /* 0x000ee200000e0000 */
[----:B------:R-:W-:Y:S01]  /*66e0*/  FFMA.FTZ R21, R104, UR5, -R22 ;  /* 0x0000000568157c23 */ /* 0x000fe20008010816 */
[----:B------:R-:W-:Y:S01]  /*66f0*/  FFMA.FTZ R18, R102, UR5, -R18 ;  /* 0x0000000566127c23 */ /* 0x000fe20008010812 */
[----:B------:R4:W-:Y:S01]  /*6700*/  MUFU.EX2 R221, R89 ;  /* 0x0000005900dd7308 */ /* 0x0009e20000000800 */
[----:B--2---:R-:W2:Y:S01]  /*6710*/  SHFL.IDX PT, R88, R227, R100, 0x1f ;  /* 0x00001f64e3587589 */ /* 0x004ea200000e0000 */
[----:B------:R-:W-:Y:S01]  /*6720*/  FFMA.FTZ R8, R91, UR5, -R8 ;  /* 0x000000055b087c23 */ /* 0x000fe20008010808 */
[----:B------:R-:W-:-:S02]  /*6730*/  FFMA.FTZ R22, R106, UR5, -R22 ;  /* 0x000000056a167c23 */ /* 0x000fc40008010816 */
[----:B------:R-:W-:Y:S03]  /*6740*/  SHFL.IDX PT, R104, R218, R100, 0x1f ;  /* 0x00001f64da687589 */ /* 0x000fe600000e0000 */
[----:B------:R-:W-:Y:S01]  /*6750*/  MUFU.EX2 R17, R17 ;  /* 0x0000001100117308 */ /* 0x000fe20000000800 */
[----:B----4-:R-:W-:Y:S01]  /*6760*/  VIADD R89, R5, 0x10 ;  /* 0x0000001005597836 */ /* 0x010fe20000000000 */
[----:B------:R-:W4:Y:S01]  /*6770*/  SHFL.IDX PT, R102, R218, R5, 0x1f ;  /* 0x00001f05da667589 */ /* 0x000f2200000e0000 */
[--C-:B-1----:R-:W-:Y:S01]  /*6780*/  FFMA.FTZ R19, R101, UR5, -R20.reuse ;  /* 0x0000000565137c23 */ /* 0x102fe20008010814 */
[----:B------:R-:W-:Y:S01]  /*6790*/  FFMA.FTZ R20, R103, UR5, -R20 ;  /* 0x0000000567147c23 */ /* 0x000fe20008010814 */
[----:B------:R-:W-:Y:S01]  /*67a0*/  VIADD R103, R5, 0x8 ;  /* 0x0000000805677836 */ /* 0x000fe20000000000 */
[----:B------:R1:W5:Y:S02]  /*67b0*/  SHFL.IDX PT, R14, R15, R89, 0x1f ;  /* 0x00001f590f0e7589 */ /* 0x00036400000e0000 */
[----:B------:R-:W5:Y:S02]  /*67c0*/  MUFU.EX2 R10, R10 ;  /* 0x0000000a000a7308 */ /* 0x000f640000000800 */
[----:B------:R-:W5:Y:S01]  /*67d0*/  SHFL.IDX PT, R90, R227, R103, 0x1f ;  /* 0x00001f67e35a7589 */ /* 0x000f6200000e0000 */
[--C-:B---3--:R-:W-:Y:S01]  /*67e0*/  FFMA.FTZ R91, R109, UR5, -R92.reuse ;  /* 0x000000056d5b7c23 */ /* 0x108fe2000801085c */
[----:B------:R-:W-:Y:S01]  /*67f0*/  FSEL R109, R128, -INF , P2 ;  /* 0xff800000806d7808 */ /* 0x000fe20001000000 */
[----:B------:R-:W-:Y:S01]  /*6800*/  FFMA.FTZ R92, R111, UR5, -R92 ;  /* 0x000000056f5c7c23 */ /* 0x000fe2000801085c */
[----:B------:R-:W3:Y:S01]  /*6810*/  SHFL.IDX PT, R94, R227, R89, 0x1f ;  /* 0x00001f59e35e7589 */ /* 0x000ee200000e0000 */
[----:B--2---:R-:W-:Y:S01]  /*6820*/  FFMA.FTZ R23, R105, UR5, -R88 ;  /* 0x0000000569177c23 */ /* 0x004fe20008010858 */
[----:B------:R-:W-:-:S02]  /*6830*/  VIADD R105, R5, 0x14 ;  /* 0x0000001405697836 */ /* 0x000fc40000000000 */
[--C-:B-1----:R-:W-:Y:S01]  /*6840*/  FFMA.FTZ R15, R97, UR5, -R16.reuse ;  /* 0x00000005610f7c23 */ /* 0x102fe20008010810 */
[----:B------:R-:W-:Y:S01]  /*6850*/  FFMA.FTZ R16, R99, UR5, -R16 ;  /* 0x0000000563107c23 */ /* 0x000fe20008010810 */
[----:B------:R-:W-:Y:S01]  /*6860*/  FFMA.FTZ R88, R107, UR5, -R88 ;  /* 0x000000056b587c23 */ /* 0x000fe20008010858 */
[----:B------:R1:W-:Y:S01]  /*6870*/  SHFL.IDX PT, R106, R218, R103, 0x1f ;  /* 0x00001f67da6a7589 */ /* 0x0003e200000e0000 */
[----:B------:R-:W-:Y:S01]  /*6880*/  FSEL R111, R129, -INF , P2 ;  /* 0xff800000816f7808 */ /* 0x000fe20001000000 */
[----:B------:R-:W-:Y:S01]  /*6890*/  MUFU.EX2 R19, R19 ;  /* 0x0000001300137308 */ /* 0x000fe20000000800 */
[----:B------:R-:W-:Y:S01]  /*68a0*/  FSEL R129, R140, -INF , P2 ;  /* 0xff8000008c817808 */ /* 0x000fe20001000000 */
[--C-:B----4-:R-:W-:Y:S01]  /*68b0*/  FFMA.FTZ R101, R120, UR5, -R102.reuse ;  /* 0x0000000578657c23 */ /* 0x110fe20008010866 */
[----:B------:R-:W-:Y:S01]  /*68c0*/  FSEL R120, R148, -INF , P2 ;  /* 0xff80000094787808 */ /* 0x000fe20001000000 */
[----:B------:R-:W-:Y:S02]  /*68d0*/  VIADD R148, R5, 0x14 ;  /* 0x0000001405947836 */ /* 0x000fe40000000000 */
[----:B------:R-:W-:Y:S01]  /*68e0*/  FFMA.FTZ R102, R122, UR5, -R102 ;  /* 0x000000057a667c23 */ /* 0x000fe20008010866 */
[----:B------:R-:W-:Y:S01]  /*68f0*/  FSEL R122, R145, -INF , P2 ;  /* 0xff800000917a7808 */ /* 0x000fe20001000000 */
[--C-:B-----5:R-:W-:Y:S01]  /*6900*/  FFMA.FTZ R13, R96, UR5, -R14.reuse ;  /* 0x00000005600d7c23 */ /* 0x120fe2000801080e */
[----:B------:R-:W-:Y:S01]  /*6910*/  FFMA.FTZ R14, R98, UR5, -R14 ;  /* 0x00000005620e7c23 */ /* 0x000fe2000801080e */
[----:B------:R-:W2:Y:S01]  /*6920*/  SHFL.IDX PT, R96, R227, R105, 0x1f ;  /* 0x00001f69e3607589 */ /* 0x000ea200000e0000 */
[----:B-1----:R-:W-:Y:S01]  /*6930*/  FSEL R103, R121, -INF , P2 ;  /* 0xff80000079677808 */ /* 0x002fe20001000000 */
[----:B------:R-:W-:Y:S01]  /*6940*/  FFMA.FTZ R89, R108, UR5, -R90 ;  /* 0x000000056c597c23 */ /* 0x000fe2000801085a */
[----:B------:R-:W-:-:S02]  /*6950*/  VIADD R108, R5, 0x18 ;  /* 0x00000018056c7836 */ /* 0x000fc40000000000 */
[----:B------:R-:W-:Y:S01]  /*6960*/  FFMA.FTZ R90, R110, UR5, -R90 ;  /* 0x000000056e5a7c23 */ /* 0x000fe2000801085a */
[----:B------:R-:W-:Y:S02]  /*6970*/  VIADD R110, R5, 0x10 ;  /* 0x00000010056e7836 */ /* 0x000fe40000000000 */
[--C-:B---3--:R-:W-:Y:S01]  /*6980*/  FFMA.FTZ R93, R112, UR5, -R94.reuse ;  /* 0x00000005705d7c23 */ /* 0x108fe2000801085e */
[----:B------:R-:W-:Y:S01]  /*6990*/  FFMA.FTZ R94, R114, UR5, -R94 ;  /* 0x00000005725e7c23 */ /* 0x000fe2000801085e */
[----:B------:R-:W1:Y:S01]  /*69a0*/  SHFL.IDX PT, R98, R227, R108, 0x1f ;  /* 0x00001f6ce3627589 */ /* 0x000e6200000e0000 */
[--C-:B------:R-:W-:Y:S01]  /*69b0*/  FFMA.FTZ R103, R103, UR5, -R104.reuse ;  /* 0x0000000567677c23 */ /* 0x100fe20008010868 */
[----:B------:R-:W-:Y:S01]  /*69c0*/  FFMA.FTZ R104, R123, UR5, -R104 ;  /* 0x000000057b687c23 */ /* 0x000fe20008010868 */
[----:B------:R-:W3:Y:S01]  /*69d0*/  MUFU.EX2 R12, R12 ;  /* 0x0000000c000c7308 */ /* 0x000ee20000000800 */
[----:B------:R2:W4:Y:S04]  /*69e0*/  SHFL.IDX PT, R227, R227, R95, 0x1f ;  /* 0x00001f5fe3e37589 */ /* 0x00052800000e0000 */
[----:B------:R5:W-:Y:S03]  /*69f0*/  SHFL.IDX PT, R114, R218, R108, 0x1f ;  /* 0x00001f6cda727589 */ /* 0x000be600000e0000 */
[----:B------:R-:W3:Y:S01]  /*6a00*/  MUFU.EX2 R7, R7 ;  /* 0x0000000700077308 */ /* 0x000ee20000000800 */
[----:B------:R-:W3:Y:S01]  /*6a10*/  SHFL.IDX PT, R110, R218, R110, 0x1f ;  /* 0x00001f6eda6e7589 */ /* 0x000ee200000e0000 */
[--C-:B--2---:R-:W-:Y:S01]  /*6a20*/  FFMA.FTZ R95, R113, UR5, -R96.reuse ;  /* 0x00000005715f7c23 */ /* 0x104fe20008010860 */
[----:B------:R-:W-:Y:S01]  /*6a30*/  FSEL R113, R125, -INF , P2 ;  /* 0xff8000007d717808 */ /* 0x000fe20001000000 */
[----:B------:R-:W-:Y:S01]  /*6a40*/  FFMA.FTZ R96, R115, UR5, -R96 ;  /* 0x0000000573607c23 */ /* 0x000fe20008010860 */
[----:B-----5:R-:W-:Y:S01]  /*6a50*/  FSEL R108, R127, -INF , P1 ;  /* 0xff8000007f6c7808 */ /* 0x020fe20000800000 */
[----:B------:R2:W5:Y:S01]  /*6a60*/  SHFL.IDX PT, R112, R218, R105, 0x1f ;  /* 0x00001f69da707589 */ /* 0x00056200000e0000 */
[----:B------:R-:W-:Y:S01]  /*6a70*/  FSEL R115, R133, -INF , P2 ;  /* 0xff80000085737808 */ /* 0x000fe20001000000 */
[----:B------:R-:W-:Y:S01]  /*6a80*/  MUFU.EX2 R8, R8 ;  /* 0x0000000800087308 */ /* 0x000fe20000000800 */
[--C-:B-1----:R-:W-:Y:S01]  /*6a90*/  FFMA.FTZ R97, R116, UR5, -R98.reuse ;  /* 0x0000000574617c23 */ /* 0x102fe20008010862 */
[----:B------:R-:W1:Y:S01]  /*6aa0*/  SHFL.IDX PT, R121, R216, R148, 0x1f ;  /* 0x00001f94d8797589 */ /* 0x000e6200000e0000 */
[----:B------:R-:W-:Y:S01]  /*6ab0*/  FFMA.FTZ R98, R118, UR5, -R98 ;  /* 0x0000000576627c23 */ /* 0x000fe20008010862 */
[----:B------:R-:W-:Y:S01]  /*6ac0*/  FSEL R118, R149, -INF , P2 ;  /* 0xff80000095767808 */ /* 0x000fe20001000000 */
[----:B----4-:R-:W-:Y:S01]  /*6ad0*/  FFMA.FTZ R99, R117, UR5, -R227 ;  /* 0x0000000575637c23 */ /* 0x010fe200080108e3 */
[----:B------:R-:W-:-:S02]  /*6ae0*/  VIADD R117, R5, 0xc ;  /* 0x0000000c05757836 */ /* 0x000fc40000000000 */
[----:B------:R-:W-:Y:S01]  /*6af0*/  FFMA.FTZ R100, R119, UR5, -R227 ;  /* 0x0000000577647c23 */ /* 0x000fe200080108e3 */
[C---:B------:R-:W-:Y:S01]  /*6b00*/  VIADD R227, R5.reuse, 0x1c ;  /* 0x0000001c05e37836 */ /* 0x040fe20000000000 */
[----:B--2---:R-:W-:Y:S01]  /*6b10*/  FSEL R105, R124, -INF , P2 ;  /* 0xff8000007c697808 */ /* 0x004fe20001000000 */
[----:B------:R-:W-:Y:S01]  /*6b20*/  VIADD R149, R5, 0x10 ;  /* 0x0000001005957836 */ /* 0x000fe20000000000 */
[----:B------:R-:W2:Y:S01]  /*6b30*/  SHFL.IDX PT, R107, R218, R117, 0x1f ;  /* 0x00001f75da6b7589 */ /* 0x000ea200000e0000 */
[----:B------:R-:W-:Y:S01]  /*6b40*/  FSEL R124, R144, -INF , P2 ;  /* 0xff800000907c7808 */ /* 0x000fe20001000000 */
[--C-:B---3--:R-:W-:Y:S01]  /*6b50*/  FFMA.FTZ R109, R109, UR5, -R110.reuse ;  /* 0x000000056d6d7c23 */ /* 0x108fe2000801086e */
[----:B------:R-:W-:Y:S01]  /*6b60*/  FFMA.FTZ R110, R130, UR5, -R110 ;  /* 0x00000005826e7c23 */ /* 0x000fe2000801086e */
[----:B------:R3:W4:Y:S01]  /*6b70*/  SHFL.IDX PT, R116, R218, R227, 0x1f ;  /* 0x00001fe3da747589 */ /* 0x00072200000e0000 */
[----:B------:R-:W-:Y:S01]  /*6b80*/  FSEL R130, R139, -INF , P1 ;  /* 0xff8000008b827808 */ /* 0x000fe20000800000 */
[--C-:B------:R-:W-:Y:S01]  /*6b90*/  FFMA.FTZ R105, R105, UR5, -R106.reuse ;  /* 0x0000000569697c23 */ /* 0x100fe2000801086a */
[----:B------:R-:W-:Y:S01]  /*6ba0*/  FFMA.FTZ R106, R126, UR5, -R106 ;  /* 0x000000057e6a7c23 */ /* 0x000fe2000801086a */
[----:B------:R1:W4:Y:S01]  /*6bb0*/  SHFL.IDX PT, R125, R216, R117, 0x1f ;  /* 0x00001f75d87d7589 */ /* 0x00032200000e0000 */
[----:B------:R-:W-:Y:S01]  /*6bc0*/  FSEL R126, R141, -INF , P2 ;  /* 0xff8000008d7e7808 */ /* 0x000fe20001000000 */
[--C-:B-----5:R-:W-:Y:S01]  /*6bd0*/  FFMA.FTZ R111, R111, UR5, -R112.reuse ;  /* 0x000000056f6f7c23 */ /* 0x120fe20008010870 */
[----:B------:R-:W-:Y:S01]  /*6be0*/  FFMA.FTZ R112, R131, UR5, -R112 ;  /* 0x0000000583707c23 */ /* 0x000fe20008010870 */
[C---:B------:R-:W-:Y:S01]  /*6bf0*/  VIADD R131, R5.reuse, 0x8 ;  /* 0x0000000805837836 */ /* 0x040fe20000000000 */
[----:B------:R-:W-:Y:S01]  /*6c00*/  SHFL.IDX PT, R123, R216, R149, 0x1f ;  /* 0x00001f95d87b7589 */ /* 0x000fe200000e0000 */
[----:B---3--:R-:W-:-:S02]  /*6c10*/  VIADD R218, R5, 0x18 ;  /* 0x0000001805da7836 */ /* 0x008fc40000000000 */
[--C-:B-1----:R-:W-:Y:S01]  /*6c20*/  FFMA.FTZ R122, R122, UR5, -R121.reuse ;  /* 0x000000057a7a7c23 */ /* 0x102fe20008010879 */
[----:B------:R-:W-:Y:S01]  /*6c30*/  FFMA.FTZ R121, R147, UR5, -R121 ;  /* 0x0000000593797c23 */ /* 0x000fe20008010879 */
[----:B------:R-:W1:Y:S01]  /*6c40*/  SHFL.IDX PT, R127, R216, R131, 0x1f ;  /* 0x00001f83d87f7589 */ /* 0x000e6200000e0000 */
[----:B------:R-:W-:Y:S01]  /*6c50*/  FSEL R117, R151, -INF , P1 ;  /* 0xff80000097757808 */ /* 0x000fe20000800000 */
[----:B------:R-:W-:Y:S01]  /*6c60*/  VIADD R151, R5, 0xc ;  /* 0x0000000c05977836 */ /* 0x000fe20000000000 */
[----:B------:R-:W-:Y:S01]  /*6c70*/  MUFU.EX2 R111, R111 ;  /* 0x0000006f006f7308 */ /* 0x000fe20000000800 */
[----:B------:R-:W3:Y:S01]  /*6c80*/  SHFL.IDX PT, R119, R216, R218, 0x1f ;  /* 0x00001fdad8777589 */ /* 0x000ee200000e0000 */
[--C-:B--2---:R-:W-:Y:S01]  /*6c90*/  FFMA.FTZ R113, R113, UR5, -R107.reuse ;  /* 0x0000000571717c23 */ /* 0x104fe2000801086b */
[----:B------:R-:W-:Y:S01]  /*6ca0*/  FFMA.FTZ R108, R108, UR5, -R107 ;  /* 0x000000056c6c7c23 */ /* 0x000fe2000801086b */
[----:B------:R-:W-:Y:S02]  /*6cb0*/  WARPGROUP.DEPBAR.LE gsb0, 0x0 ;  /* 0x00008000000079c5 */ /* 0x000fe40000010000 */
[----:B------:R-:W-:-:S02]  /*6cc0*/  WARPGROUP.ARRIVE ;  /* 0x00000000000079c5 */ /* 0x000fc40000000000 */
[----:B------:R2:W-:Y:S01]  /*6cd0*/  MUFU.EX2 R107, R113 ;  /* 0x00000071006b7308 */ /* 0x0005e20000000800 */
[--C-:B----4-:R-:W-:Y:S01]  /*6ce0*/  FFMA.FTZ R115, R115, UR5, -R116.reuse ;  /* 0x0000000573737c23 */ /* 0x110fe20008010874 */
[----:B------:R-:W-:Y:S01]  /*6cf0*/  FFMA.FTZ R116, R135, UR5, -R116 ;  /* 0x0000000587747c23 */ /* 0x000fe20008010874 */
[----:B------:R-:W-:Y:S01]  /*6d00*/  FFMA.FTZ R126, R126, UR5, -R125 ;  /* 0x000000057e7e7c23 */ /* 0x000fe2000801087d */
[----:B------:R-:W4:Y:S01]  /*6d10*/  SHFL.IDX PT, R135, R216, R5, 0x1f ;  /* 0x00001f05d8877589 */ /* 0x000f2200000e0000 */
[----:B------:R-:W-:Y:S01]  /*6d20*/  HGMMA.64x128x16.F32 R24, gdesc[UR8], R24, gsb0 ;  /* 0x01e00000081879f0 */ /* 0x000fe20008000818 */
[----:B------:R-:W-:Y:S01]  /*6d30*/  R2UR UR8, R230 ;  /* 0x00000000e60872ca */ /* 0x000fe200000e0000 */
[----:B------:R-:W-:Y:S01]  /*6d40*/  UMOV UR10, UR4 ;  /* 0x00000004000a7c82 */ /* 0x000fe20008000000 */
[----:B------:R-:W-:Y:S01]  /*6d50*/  R2UR UR9, R231 ;  /* 0x00000000e70972ca */ /* 0x000fe200000e0000 */
[----:B------:R-:W-:Y:S01]  /*6d60*/  UMOV UR11, 0x40000040 ;  /* 0x40000040000b7882 */ /* 0x000fe20000000000 */
[----:B--2---:R-:W-:Y:S01]  /*6d70*/  FSEL R113, R132, -INF , P2 ;  /* 0xff80000084717808 */ /* 0x004fe20001000000 */
[----:B------:R-:W-:-:S02]  /*6d80*/  VIADD R132, R5, 0x4 ;  /* 0x0000000405847836 */ /* 0x000fc40000000000 */
[----:B------:R-:W-:Y:S01]  /*6d90*/  FFMA.FTZ R125, R143, UR5, -R125 ;  /* 0x000000058f7d7c23 */ /* 0x000fe2000801087d */
[--C-:B-1----:R-:W-:Y:S01]  /*6da0*/  FFMA.FTZ R129, R129, UR5, -R127.reuse ;  /* 0x0000000581817c23 */ /* 0x102fe2000801087f */
[----:B------:R-:W-:Y:S01]  /*6db0*/  FFMA.FTZ R127, R142, UR5, -R127 ;  /* 0x000000058e7f7c23 */ /* 0x000fe2000801087f */
[--C-:B------:R-:W-:Y:S01]  /*6dc0*/  FFMA.FTZ R113, R113, UR5, -R114.reuse ;  /* 0x0000000571717c23 */ /* 0x100fe20008010872 */
[----:B------:R-:W1:Y:S01]  /*6dd0*/  SHFL.IDX PT, R128, R216, R132, 0x1f ;  /* 0x00001f84d8807589 */ /* 0x000e6200000e0000 */
[----:B------:R-:W-:Y:S01]  /*6de0*/  FFMA.FTZ R114, R134, UR5, -R114 ;  /* 0x0000000586727c23 */ /* 0x000fe20008010872 */
[----:B------:R-:W-:Y:S01]  /*6df0*/  FSEL R134, R136, -INF , P2 ;  /* 0xff80000088867808 */ /* 0x000fe20001000000 */
[--C-:B---3--:R-:W-:Y:S01]  /*6e00*/  FFMA.FTZ R120, R120, UR5, -R119.reuse ;  /* 0x0000000578787c23 */ /* 0x108fe20008010877 */
[----:B------:R-:W-:Y:S01]  /*6e10*/  FFMA.FTZ R119, R150, UR5, -R119 ;  /* 0x0000000596777c23 */ /* 0x000fe20008010877 */
[----:B------:R-:W-:Y:S01]  /*6e20*/  VIADD R150, R5, 0x8 ;  /* 0x0000000805967836 */ /* 0x000fe20000000000 */
[----:B------:R-:W2:Y:S01]  /*6e30*/  SHFL.IDX PT, R216, R216, R227, 0x1f ;  /* 0x00001fe3d8d87589 */ /* 0x000ea200000e0000 */
[--C-:B------:R-:W-:Y:S01]  /*6e40*/  FFMA.FTZ R124, R124, UR5, -R123.reuse ;  /* 0x000000057c7c7c23 */ /* 0x100fe2000801087b */
[----:B------:R-:W-:Y:S01]  /*6e50*/  FFMA.FTZ R123, R146, UR5, -R123 ;  /* 0x00000005927b7c23 */ /* 0x000fe2000801087b */
[----:B------:R-:W-:Y:S01]  /*6e60*/  MUFU.EX2 R110, R110 ;  /* 0x0000006e006e7308 */ /* 0x000fe20000000800 */
[----:B------:R-:W-:Y:S01]  /*6e70*/  R2UR UR4, R217 ;  /* 0x00000000d90472ca */ /* 0x000fe200000e0000 */
[--C-:B----4-:R-:W-:Y:S01]  /*6e80*/  FFMA.FTZ R134, R134, UR5, -R135.reuse ;  /* 0x0000000586867c23 */ /* 0x110fe20008010887 */
[----:B------:R-:W-:-:S05]  /*6e90*/  FFMA.FTZ R135, R138, UR5, -R135 ;  /* 0x000000058a877c23 */ /* 0x000fca0008010887 */
[----:B------:R-:W3:Y:S01]  /*6ea0*/  MUFU.EX2 R18, R18 ;  /* 0x0000001200127308 */ /* 0x000ee20000000800 */
[--C-:B-1----:R-:W-:Y:S01]  /*6eb0*/  FFMA.FTZ R139, R137, UR5, -R128.reuse ;  /* 0x00000005898b7c23 */ /* 0x102fe20008010880 */
[----:B------:R-:W-:-:S06]  /*6ec0*/  FFMA.FTZ R138, R130, UR5, -R128 ;  /* 0x00000005828a7c23 */ /* 0x000fcc0008010880 */
[----:B------:R-:W1:Y:S01]  /*6ed0*/  MUFU.EX2 R20, R20 ;  /* 0x0000001400147308 */ /* 0x000e620000000800 */
[--C-:B--2---:R-:W-:Y:S01]  /*6ee0*/  FFMA.FTZ R118, R118, UR5, -R216.reuse ;  /* 0x0000000576767c23 */ /* 0x104fe200080108d8 */
[----:B------:R-:W-:Y:S01]  /*6ef0*/  FFMA.FTZ R117, R117, UR5, -R216 ;  /* 0x0000000575757c23 */ /* 0x000fe200080108d8 */
[----:B------:R-:W-:-:S05]  /*6f00*/  VIADD R216, R5, 0x4 ;  /* 0x0000000405d87836 */ /* 0x000fca0000000000 */
[----:B------:R-:W2:Y:S08]  /*6f10*/  MUFU.EX2 R105, R105 ;  /* 0x0000006900697308 */ /* 0x000eb00000000800 */
[----:B------:R-:W4:Y:S08]  /*6f20*/  MUFU.EX2 R106, R106 ;  /* 0x0000006a006a7308 */ /* 0x000f300000000800 */
[----:B------:R-:W5:Y:S08]  /*6f30*/  MUFU.EX2 R108, R108 ;  /* 0x0000006c006c7308 */ /* 0x000f700000000800 */
[----:B------:R-:W5:Y:S08]  /*6f40*/  MUFU.EX2 R109, R109 ;  /* 0x0000006d006d7308 */ /* 0x000f700000000800 */
[----:B------:R-:W5:Y:S08]  /*6f50*/  MUFU.EX2 R112, R112 ;  /* 0x0000007000707308 */ /* 0x000f700000000800 */
[----:B------:R-:W5:Y:S08]  /*6f60*/  MUFU.EX2 R113, R113 ;  /* 0x0000007100717308 */ /* 0x000f700000000800 */
[----:B------:R-:W5:Y:S08]  /*6f70*/  MUFU.EX2 R115, R115 ;  /* 0x0000007300737308 */ /* 0x000f700000000800 */
[----:B------:R-:W5:Y:S08]  /*6f80*/  MUFU.EX2 R9, R9 ;  /* 0x0000000900097308 */ /* 0x000f700000000800 */
[----:B------:R-:W5:Y:S08]  /*6f90*/  MUFU.EX2 R11, R11 ;  /* 0x0000000b000b7308 */ /* 0x000f700000000800 */
[----:B------:R-:W5:Y:S08]  /*6fa0*/  MUFU.EX2 R13, R13 ;  /* 0x0000000d000d7308 */ /* 0x000f700000000800 */
[----:B------:R-:W-:Y:S08]  /*6fb0*/  MUFU.EX2 R14, R14 ;  /* 0x0000000e000e7308 */ /* 0x000ff00000000800 */
[----:B------:R-:W5:Y:S01]  /*6fc0*/  MUFU.EX2 R15, R15 ;  /* 0x0000000f000f7308 */ /* 0x000f620000000800 */
[----:B------:R-:W-:-:S02]  /*6fd0*/  WARPGROUP.DEPBAR.LE gsb0, 0x0 ;  /* 0x00008000000079c5 */ /* 0x000fc40000010000 */
[----:B------:R-:W-:-:S05]  /*6fe0*/  WARPGROUP.ARRIVE ;  /* 0x00000000000079c5 */ /* 0x000fca0000000000 */
[----:B------:R-:W5:Y:S01]  /*6ff0*/  MUFU.EX2 R16, R16 ;  /* 0x0000001000107308 */ /* 0x000f620000000800 */
[----:B------:R-:W-:Y:S01]  /*7000*/  HGMMA.64x128x16.F32 R24, gdesc[UR8], R24, gsb0 ;  /* 0x01e00000081879f0 */ /* 0x000fe20008000818 */
[----:B------:R-:W-:Y:S01]  /*7010*/  R2UR UR8, R228 ;  /* 0x00000000e40872ca */ /* 0x000fe200000e0000 */
[----:B------:R-:W-:Y:S01]  /*7020*/  UMOV UR10, UR6 ;  /* 0x00000006000a7c82 */ /* 0x000fe20008000000 */
[----:B------:R-:W-:Y:S01]  /*7030*/  R2UR UR9, R229 ;  /* 0x00000000e50972ca */ /* 0x000fe200000e0000 */
[----:B------:R-:W-:-:S03]  /*7040*/  UMOV UR11, 0x40000040 ;  /* 0x40000040000b7882 */ /* 0x000fc60000000000 */
[----:B------:R-:W5:Y:S08]  /*7050*/  MUFU.EX2 R101, R101 ;  /* 0x0000006500657308 */ /* 0x000f700000000800 */
[----:B------:R-:W-:Y:S08]  /*7060*/  MUFU.EX2 R102, R102 ;  /* 0x0000006600667308 */ /* 0x000ff00000000800 */
[----:B------:R-:W5:Y:S08]  /*7070*/  MUFU.EX2 R103, R103 ;  /* 0x0000006700677308 */ /* 0x000f700000000800 */
        /* <DEDUP_REMOVED lines=16> */
[----:B------:R-:W-:Y:S07]  /*7180*/  HGMMA.64x128x16.F32 R24, gdesc[UR8], R24, gsb0 ;  /* 0x01e00000081879f0 */ /* 0x000fee0008000818 */
        /* <DEDUP_REMOVED lines=11> */
[----:B------:R-:W-:Y:S04]  /*7240*/  SHFL.IDX PT, R130, R223, R132, 0x1f ;  /* 0x00001f84df827589 */ /* 0x000fe800000e0000 */
[----:B------:R-:W1:Y:S04]  /*7250*/  SHFL.IDX PT, R128, R223, R5, 0x1f ;  /* 0x00001f05df807589 */ /* 0x000e6800000e0000 */
[----:B------:R-:W2:Y:S04]  /*7260*/  SHFL.IDX PT, R132, R223, R151, 0x1f ;  /* 0x00001f97df847589 */ /* 0x000ea800000e0000 */
[----:B------:R-:W-:Y:S04]  /*7270*/  SHFL.IDX PT, R136, R223, R148, 0x1f ;  /* 0x00001f94df887589 */ /* 0x000fe800000e0000 */
[----:B------:R-:W4:Y:S01]  /*7280*/  SHFL.IDX PT, R147, R223, R218, 0x1f ;  /* 0x00001fdadf937589 */ /* 0x000f2200000e0000 */
[----:B---3--:R-:W-:-:S03]  /*7290*/  FADD.FTZ R131, R28, -R137 ;  /* 0x800000891c837221 */ /* 0x008fc60000010000 */
[----:B------:R-:W3:Y:S01]  /*72a0*/  SHFL.IDX PT, R141, R226, R151, 0x1f ;  /* 0x00001f97e28d7589 */ /* 0x000ee200000e0000 */
[----:B------:R2:W5:Y:S03]  /*72b0*/  MUFU.EX2 R28, R134 ;  /* 0x00000086001c7308 */ /* 0x0005660000000800 */
[----:B------:R-:W5:Y:S01]  /*72c0*/  SHFL.IDX PT, R133, R223, R149, 0x1f ;  /* 0x00001f95df857589 */ /* 0x000f6200000e0000 */
[--C-:B-1----:R-:W-:Y:S01]  /*72d0*/  FADD.FTZ R24, R24, -R128.reuse ;  /* 0x8000008018187221 */ /* 0x102fe20000010000 */
[----:B------:R-:W-:Y:S01]  /*72e0*/  FADD.FTZ R26, R26, -R128 ;  /* 0x800000801a1a7221 */ /* 0x000fe20000010000 */
[----:B------:R-:W-:Y:S01]  /*72f0*/  FADD.FTZ R128, R25, -R130 ;  /* 0x8000008219807221 */ /* 0x000fe20000010000 */
[----:B------:R-:W-:Y:S01]  /*7300*/  FADD.FTZ R25, R30, -R137 ;  /* 0x800000891e197221 */ /* 0x000fe20000010000 */
[----:B--2---:R-:W-:Y:S01]  /*7310*/  FADD.FTZ R134, R29, -R132 ;  /* 0x800000841d867221 */ /* 0x004fe20000010000 */
[----:B------:R-:W1:Y:S01]  /*7320*/  SHFL.IDX PT, R143, R226, R150, 0x1f ;  /* 0x00001f96e28f7589 */ /* 0x000e6200000e0000 */
[----:B------:R2:W-:Y:S01]  /*7330*/  MUFU.EX2 R29, R135 ;  /* 0x00000087001d7308 */ /* 0x0005e20000000800 */
[----:B------:R-:W-:Y:S01]  /*7340*/  FADD.FTZ R130, R27, -R130 ;  /* 0x800000821b827221 */ /* 0x000fe20000010000 */
[----:B------:R-:W-:Y:S01]  /*7350*/  FADD.FTZ R27, R31, -R132 ;  /* 0x800000841f1b7221 */ /* 0x000fe20000010000 */
[----:B------:R-:W1:Y:S01]  /*7360*/  SHFL.IDX PT, R140, R226, R218, 0x1f ;  /* 0x00001fdae28c7589 */ /* 0x000e6200000e0000 */
[--C-:B----4-:R-:W-:Y:S01]  /*7370*/  FADD.FTZ R137, R36, -R147.reuse ;  /* 0x8000009324897221 */ /* 0x110fe20000010000 */
[----:B------:R-:W-:-:S03]  /*7380*/  FADD.FTZ R38, R38, -R147 ;  /* 0x8000009326267221 */ /* 0x000fc60000010000 */
[----:B------:R4:W4:Y:S01]  /*7390*/  MUFU.EX2 R30, R139 ;  /* 0x0000008b001e7308 */ /* 0x0009220000000800 */
[--C-:B--2---:R-:W-:Y:S01]  /*73a0*/  FADD.FTZ R135, R33, -R136.reuse ;  /* 0x8000008821877221 */ /* 0x104fe20000010000 */
[----:B------:R-:W-:Y:S01]  /*73b0*/  FADD.FTZ R136, R35, -R136 ;  /* 0x8000008823887221 */ /* 0x000fe20000010000 */
[----:B------:R-:W-:Y:S01]  /*73c0*/  SHFL.IDX PT, R147, R224, R151, 0x1f ;  /* 0x00001f97e0937589 */ /* 0x000fe200000e0000 */
[--C-:B---3--:R-:W-:Y:S01]  /*73d0*/  FADD.FTZ R45, R45, -R141.reuse ;  /* 0x8000008d2d2d7221 */ /* 0x108fe20000010000 */
[----:B------:R-:W-:Y:S02]  /*73e0*/  FADD.FTZ R47, R47, -R141 ;  /* 0x8000008d2f2f7221 */ /* 0x000fe40000010000 */
[----:B------:R2:W3:Y:S01]  /*73f0*/  SHFL.IDX PT, R35, R225, R151, 0x1f ;  /* 0x00001f97e1237589 */ /* 0x0004e200000e0000 */
[--C-:B-----5:R-:W-:Y:S01]  /*7400*/  FADD.FTZ R132, R32, -R133.reuse ;  /* 0x8000008520847221 */ /* 0x120fe20000010000 */
[----:B------:R-:W-:Y:S01]  /*7410*/  FADD.FTZ R133, R34, -R133 ;  /* 0x8000008522857221 */ /* 0x000fe20000010000 */
[----:B------:R-:W5:Y:S01]  /*7420*/  MUFU.EX2 R31, R138 ;  /* 0x0000008a001f7308 */ /* 0x000f620000000800 */
[----:B------:R-:W5:Y:S04]  /*7430*/  SHFL.IDX PT, R32, R226, R148, 0x1f ;  /* 0x00001f94e2207589 */ /* 0x000f6800000e0000 */
[----:B------:R-:W5:Y:S01]  /*7440*/  SHFL.IDX PT, R145, R226, R5, 0x1f ;  /* 0x00001f05e2917589 */ /* 0x000f6200000e0000 */
[--C-:B-1----:R-:W-:Y:S01]  /*7450*/  FADD.FTZ R44, R44, -R143.reuse ;  /* 0x8000008f2c2c7221 */ /* 0x102fe20000010000 */
[----:B------:R-:W-:-:S02]  /*7460*/  FADD.FTZ R46, R46, -R143 ;  /* 0x8000008f2e2e7221 */ /* 0x000fc40000010000 */
[----:B--2---:R-:W2:Y:S01]  /*7470*/  LDL R151, [R1+0x1c] ;  /* 0x00001c0001977983 */ /* 0x004ea20000100800 */
[--C-:B------:R-:W-:Y:S01]  /*7480*/  FADD.FTZ R52, R52, -R140.reuse ;  /* 0x8000008c34347221 */ /* 0x100fe20000010000 */
[----:B------:R-:W-:Y:S02]  /*7490*/  FADD.FTZ R54, R54, -R140 ;  /* 0x8000008c36367221 */ /* 0x000fe40000010000 */
[----:B------:R-:W1:Y:S04]  /*74a0*/  SHFL.IDX PT, R142, R226, R149, 0x1f ;  /* 0x00001f95e28e7589 */ /* 0x000e6800000e0000 */
[----:B----4-:R-:W4:Y:S04]  /*74b0*/  SHFL.IDX PT, R139, R225, R5, 0x1f ;  /* 0x00001f05e18b7589 */ /* 0x010f2800000e0000 */
[----:B------:R-:W4:Y:S01]  /*74c0*/  SHFL.IDX PT, R146, R223, R227, 0x1f ;  /* 0x00001fe3df927589 */ /* 0x000f2200000e0000 */
[--C-:B---3--:R-:W-:Y:S01]  /*74d0*/  FADD.FTZ R61, R61, -R35.reuse ;  /* 0x800000233d3d7221 */ /* 0x108fe20000010000 */
[----:B------:R-:W-:-:S02]  /*74e0*/  FADD.FTZ R63, R63, -R35 ;  /* 0x800000233f3f7221 */ /* 0x000fc40000010000 */
[----:B------:R-:W3:Y:S01]  /*74f0*/  SHFL.IDX PT, R141, R225, R150, 0x1f ;  /* 0x00001f96e18d7589 */ /* 0x000ee200000e0000 */
[--C-:B-----5:R-:W-:Y:S01]  /*7500*/  FADD.FTZ R49, R49, -R32.reuse ;  /* 0x8000002031317221 */ /* 0x120fe20000010000 */
[----:B------:R-:W-:Y:S01]  /*7510*/  FADD.FTZ R51, R51, -R32 ;  /* 0x8000002033337221 */ /* 0x000fe20000010000 */
[----:B------:R-:W-:Y:S01]  /*7520*/  MUFU.EX2 R35, R125 ;  /* 0x0000007d00237308 */ /* 0x000fe20000000800 */
[----:B------:R-:W-:Y:S01]  /*7530*/  SHFL.IDX PT, R143, R224, R149, 0x1f ;  /* 0x00001f95e08f7589 */ /* 0x000fe200000e0000 */
[--C-:B------:R-:W-:Y:S01]  /*7540*/  FADD.FTZ R40, R40, -R145.reuse ;  /* 0x8000009128287221 */ /* 0x100fe20000010000 */
[----:B------:R-:W-:Y:S02]  /*7550*/  FADD.FTZ R42, R42, -R145 ;  /* 0x800000912a2a7221 */ /* 0x000fe40000010000 */
[----:B------:R-:W5:Y:S03]  /*7560*/  SHFL.IDX PT, R34, R225, R216, 0x1f ;  /* 0x00001fd8e1227589 */ /* 0x000f6600000e0000 */
[----:B------:R3:W5:Y:S01]  /*7570*/  MUFU.EX2 R32, R129 ;  /* 0x0000008100207308 */ /* 0x0007620000000800 */
[--C-:B-1----:R-:W-:Y:S01]  /*7580*/  FADD.FTZ R48, R48, -R142.reuse ;  /* 0x8000008e30307221 */ /* 0x102fe20000010000 */
[----:B------:R-:W-:Y:S01]  /*7590*/  FADD.FTZ R50, R50, -R142 ;  /* 0x8000008e32327221 */ /* 0x000fe20000010000 */
[----:B------:R-:W1:Y:S01]  /*75a0*/  SHFL.IDX PT, R140, R225, R149, 0x1f ;  /* 0x00001f95e18c7589 */ /* 0x000e6200000e0000 */
[--C-:B----4-:R-:W-:Y:S01]  /*75b0*/  FADD.FTZ R56, R56, -R139.reuse ;  /* 0x8000008b38387221 */ /* 0x110fe20000010000 */
[----:B------:R-:W-:-:S02]  /*75c0*/  FADD.FTZ R58, R58, -R139 ;  /* 0x8000008b3a3a7221 */ /* 0x000fc40000010000 */
[----:B------:R-:W-:Y:S01]  /*75d0*/  SHFL.IDX PT, R142, R224, R150, 0x1f ;  /* 0x00001f96e08e7589 */ /* 0x000fe200000e0000 */
[----:B------:R-:W-:-:S03]  /*75e0*/  FADD.FTZ R37, R37, -R146 ;  /* 0x8000009225257221 */ /* 0x000fc60000010000 */
[----:B------:R-:W-:Y:S01]  /*75f0*/  SHFL.IDX PT, R144, R226, R216, 0x1f ;  /* 0x00001fd8e2907589 */ /* 0x000fe200000e0000 */
[----:B------:R-:W-:Y:S01]  /*7600*/  FMUL.FTZ R25, R10, R25 ;  /* 0x000000190a197220 */ /* 0x000fe20000410000 */
[--C-:B---3--:R-:W-:Y:S01]  /*7610*/  FADD.FTZ R60, R60, -R141.reuse ;  /* 0x8000008d3c3c7221 */ /* 0x108fe20000010000 */
[----:B------:R-:W-:Y:S01]  /*7620*/  FADD.FTZ R62, R62, -R141 ;  /* 0x8000008d3e3e7221 */ /* 0x000fe20000010000 */
[----:B------:R-:W-:Y:S01]  /*7630*/  SHFL.IDX PT, R129, R224, R5, 0x1f ;  /* 0x00001f05e0817589 */ /* 0x000fe200000e0000 */
[----:B------:R-:W-:Y:S01]  /*7640*/  FMUL.FTZ R27, R12, R27 ;  /* 0x0000001b0c1b7220 */ /* 0x000fe20000410000 */
[----:B------:R-:W-:Y:S01]  /*7650*/  FMUL.FTZ R26, R7, R26 ;  /* 0x0000001a071a7220 */ /* 0x000fe20000410000 */
[----:B------:R-:W-:Y:S01]  /*7660*/  MUFU.EX2 R123, R123 ;  /* 0x0000007b007b7308 */ /* 0x000fe20000000800 */
[----:B------:R-:W-:Y:S01]  /*7670*/  SHFL.IDX PT, R139, R224, R216, 0x1f ;  /* 0x00001fd8e08b7589 */ /* 0x000fe200000e0000 */
[----:B------:R-:W-:Y:S01]  /*7680*/  FADD.FTZ R39, R39, -R146 ;  /* 0x8000009227277221 */ /* 0x000fe20000010000 */
[--C-:B-----5:R-:W-:Y:S01]  /*7690*/  FADD.FTZ R57, R57, -R34.reuse ;  /* 0x8000002239397221 */ /* 0x120fe20000010000 */
[----:B------:R-:W-:Y:S01]  /*76a0*/  FADD.FTZ R59, R59, -R34 ;  /* 0x800000223b3b7221 */ /* 0x000fe20000010000 */
[----:B------:R-:W-:Y:S04]  /*76b0*/  SHFL.IDX PT, R145, R224, R148, 0x1f ;  /* 0x00001f94e0917589 */ /* 0x000fe800000e0000 */
[----:B------:R-:W-:Y:S04]  /*76c0*/  SHFL.IDX PT, R149, R224, R218, 0x1f ;  /* 0x00001fdae0957589 */ /* 0x000fe800000e0000 */
[----:B------:R-:W3:Y:S04]  /*76d0*/  SHFL.IDX PT, R33, R226, R227, 0x1f ;  /* 0x00001fe3e2217589 */ /* 0x000ee800000e0000 */
[----:B------:R-:W4:Y:S04]  /*76e0*/  SHFL.IDX PT, R138, R225, R148, 0x1f ;  /* 0x00001f94e18a7589 */ /* 0x000f2800000e0000 */
[----:B------:R-:W5:Y:S01]  /*76f0*/  SHFL.IDX PT, R36, R225, R218, 0x1f ;  /* 0x00001fdae1247589 */ /* 0x000f6200000e0000 */
[----:B------:R-:W-:Y:S01]  /*7700*/  FADD.FTZ R141, R80, -R143 ;  /* 0x8000008f508d7221 */ /* 0x000fe20000010000 */
[----:B------:R5:W5:Y:S01]  /*7710*/  MUFU.EX2 R34, R126 ;  /* 0x0000007e00227308 */ /* 0x000b620000000800 */
[----:B------:R-:W-:Y:S01]  /*7720*/  FMUL.FTZ R37, R19, R37 ;  /* 0x0000002513257220 */ /* 0x000fe20000410000 */
[----:B------:R-:W5:Y:S01]  /*7730*/  SHFL.IDX PT, R224, R224, R227, 0x1f ;  /* 0x00001fe3e0e07589 */ /* 0x000f6200000e0000 */
[--C-:B-1----:R-:W-:Y:S01]  /*7740*/  FADD.FTZ R66, R66, -R140.reuse ;  /* 0x8000008c42427221 */ /* 0x102fe20000010000 */
[----:B------:R-:W-:-:S04]  /*7750*/  FADD.FTZ R64, R64, -R140 ;  /* 0x8000008c40407221 */ /* 0x000fc80000010000 */
[----:B------:R-:W-:Y:S01]  /*7760*/  MUFU.EX2 R122, R122 ;  /* 0x0000007a007a7308 */ /* 0x000fe20000000800 */
[----:B------:R-:W1:Y:S01]  /*7770*/  SHFL.IDX PT, R225, R225, R227, 0x1f ;  /* 0x00001fe3e1e17589 */ /* 0x000e6200000e0000 */
[----:B------:R-:W-:Y:S01]  /*7780*/  FADD.FTZ R143, R82, -R143 ;  /* 0x8000008f528f7221 */ /* 0x000fe20000010000 */
[----:B------:R-:W-:-:S05]  /*7790*/  FMUL.FTZ R82, R17, R137 ;  /* 0x0000008911527220 */ /* 0x000fca0000410000 */
[----:B------:R-:W-:Y:S01]  /*77a0*/  MUFU.EX2 R121, R121 ;  /* 0x0000007900797308 */ /* 0x000fe20000000800 */
[--C-:B---3--:R-:W-:Y:S01]  /*77b0*/  FADD.FTZ R53, R53, -R33.reuse ;  /* 0x8000002135357221 */ /* 0x108fe20000010000 */
[----:B------:R-:W-:Y:S01]  /*77c0*/  FADD.FTZ R55, R55, -R33 ;  /* 0x8000002137377221 */ /* 0x000fe20000010000 */
[--C-:B----4-:R-:W-:Y:S01]  /*77d0*/  FADD.FTZ R125, R67, -R138.reuse ;  /* 0x8000008a437d7221 */ /* 0x110fe20000010000 */
[----:B------:R-:W-:Y:S01]  /*77e0*/  FADD.FTZ R65, R65, -R138 ;  /* 0x8000008a41417221 */ /* 0x000fe20000010000 */
[----:B------:R-:W-:Y:S01]  /*77f0*/  F2FP.F16.F32.PACK_AB R82, R37, R82 ;  /* 0x000000522552723e */ /* 0x000fe200000000ff */
[--C-:B-----5:R-:W-:Y:S01]  /*7800*/  FADD.FTZ R126, R68, -R36.reuse ;  /* 0x80000024447e7221 */ /* 0x120fe20000010000 */
[----:B------:R-:W-:Y:S01]  /*7810*/  FADD.FTZ R67, R70, -R36 ;  /* 0x8000002446437221 */ /* 0x000fe20000010000 */
[----:B------:R3:W4:Y:S01]  /*7820*/  MUFU.EX2 R33, R127 ;  /* 0x0000007f00217308 */ /* 0x0007220000000800 */
[----:B------:R-:W-:Y:S01]  /*7830*/  FMUL.FTZ R38, R18, R38 ;  /* 0x0000002612267220 */ /* 0x000fe20000410000 */
[--C-:B------:R-:W-:Y:S01]  /*7840*/  FADD.FTZ R150, R85, -R224.reuse ;  /* 0x800000e055967221 */ /* 0x100fe20000010000 */
[----:B------:R-:W-:Y:S01]  /*7850*/  FMUL.FTZ R85, R8, R130 ;  /* 0x0000008208557220 */ /* 0x000fe20000410000 */
[----:B------:R-:W-:Y:S01]  /*7860*/  FADD.FTZ R224, R87, -R224 ;  /* 0x800000e057e07221 */ /* 0x000fe20000010000 */
[----:B------:R-:W-:-:S03]  /*7870*/  F2FP.F16.F32.PACK_AB R87, R27, R25 ;  /* 0x000000191b57723e */ /* 0x000fc600000000ff */
[----:B------:R-:W-:Y:S01]  /*7880*/  MUFU.EX2 R120, R120 ;  /* 0x0000007800787308 */ /* 0x000fe20000000800 */
[----:B-1----:R-:W-:Y:S01]  /*7890*/  FADD.FTZ R70, R69, -R225 ;  /* 0x800000e145467221 */ /* 0x002fe20000010000 */
[----:B------:R-:W-:Y:S01]  /*78a0*/  FMUL.FTZ R25, R111, R65 ;  /* 0x000000416f197220 */ /* 0x000fe20000410000 */
[----:B------:R-:W-:Y:S01]  /*78b0*/  F2FP.F16.F32.PACK_AB R85, R85, R26 ;  /* 0x0000001a5555723e */ /* 0x000fe200000000ff */
[----:B------:R-:W-:-:S04]  /*78c0*/  FMUL.FTZ R65, R110, R66 ;  /* 0x000000426e417220 */ /* 0x000fc80000410000 */
[----:B------:R-:W-:Y:S01]  /*78d0*/  MUFU.EX2 R119, R119 ;  /* 0x0000007700777308 */ /* 0x000fe20000000800 */
[----:B------:R-:W-:Y:S01]  /*78e0*/  FMUL.FTZ R39, R20, R39 ;  /* 0x0000002714277220 */ /* 0x000fe20000410000 */
[----:B------:R-:W-:Y:S01]  /*78f0*/  FMUL.FTZ R60, R105, R60 ;  /* 0x0000003c693c7220 */ /* 0x000fe20000410000 */
[----:B------:R-:W-:-:S05]  /*7900*/  FMUL.FTZ R61, R107, R61 ;  /* 0x0000003d6b3d7220 */ /* 0x000fca0000410000 */
[----:B------:R-:W-:Y:S01]  /*7910*/  MUFU.EX2 R118, R118 ;  /* 0x0000007600767308 */ /* 0x000fe20000000800 */
[----:B------:R-:W-:Y:S01]  /*7920*/  FMUL.FTZ R62, R106, R62 ;  /* 0x0000003e6a3e7220 */ /* 0x000fe20000410000 */
[----:B------:R-:W-:Y:S01]  /*7930*/  FMUL.FTZ R63, R108, R63 ;  /* 0x0000003f6c3f7220 */ /* 0x000fe20000410000 */
[----:B------:R-:W-:Y:S01]  /*7940*/  FMUL.FTZ R64, R109, R64 ;  /* 0x000000406d407220 */ /* 0x000fe20000410000 */
[--C-:B------:R-:W-:Y:S01]  /*7950*/  FADD.FTZ R41, R41, -R144.reuse ;  /* 0x8000009029297221 */ /* 0x100fe20000010000 */
[----:B------:R-:W-:-:S03]  /*7960*/  FADD.FTZ R43, R43, -R144 ;  /* 0x800000902b2b7221 */ /* 0x000fc60000010000 */
[----:B------:R1:W5:Y:S01]  /*7970*/  MUFU.EX2 R36, R124 ;  /* 0x0000007c00247308 */ /* 0x0003620000000800 */
[----:B------:R-:W-:Y:S01]  /*7980*/  FMUL.FTZ R26, R112, R125 ;  /* 0x0000007d701a7220 */ /* 0x000fe20000410000 */
[----:B------:R-:W-:Y:S01]  /*7990*/  FMUL.FTZ R66, R113, R126 ;  /* 0x0000007e71427220 */ /* 0x000fe20000410000 */
[----:B------:R-:W-:-:S05]  /*79a0*/  FMUL.FTZ R27, R115, R70 ;  /* 0x00000046731b7220 */ /* 0x000fca0000410000 */
[----:B------:R-:W5:Y:S01]  /*79b0*/  MUFU.EX2 R37, R117 ;  /* 0x0000007500257308 */ /* 0x000f620000000800 */
[----:B---3--:R-:W-:Y:S01]  /*79c0*/  FADD.FTZ R127, R72, -R129 ;  /* 0x80000081487f7221 */ /* 0x008fe20000010000 */
[----:B------:R-:W-:Y:S01]  /*79d0*/  FADD.FTZ R138, R73, -R139 ;  /* 0x8000008b498a7221 */ /* 0x000fe20000010000 */
[----:B------:R-:W-:Y:S01]  /*79e0*/  FADD.FTZ R129, R74, -R129 ;  /* 0x800000814a817221 */ /* 0x000fe20000010000 */
[----:B------:R-:W-:Y:S01]  /*79f0*/  FADD.FTZ R139, R75, -R139 ;  /* 0x8000008b4b8b7221 */ /* 0x000fe20000010000 */
[--C-:B------:R-:W-:Y:S01]  /*7a00*/  FADD.FTZ R140, R76, -R142.reuse ;  /* 0x8000008e4c8c7221 */ /* 0x100fe20000010000 */
[----:B------:R-:W-:Y:S01]  /*7a10*/  FADD.FTZ R146, R77, -R147 ;  /* 0x800000934d927221 */ /* 0x000fe20000010000 */
[----:B------:R-:W-:Y:S01]  /*7a20*/  FADD.FTZ R144, R81, -R145 ;  /* 0x8000009151907221 */ /* 0x000fe20000010000 */
[----:B------:R-:W-:Y:S01]  /*7a30*/  FADD.FTZ R148, R84, -R149 ;  /* 0x8000009554947221 */ /* 0x000fe20000010000 */
[----:B-1----:R-:W-:Y:S01]  /*7a40*/  FADD.FTZ R124, R71, -R225 ;  /* 0x800000e1477c7221 */ /* 0x002fe20000010000 */
[----:B------:R-:W-:Y:S01]  /*7a50*/  FADD.FTZ R145, R83, -R145 ;  /* 0x8000009153917221 */ /* 0x000fe20000010000 */
[----:B------:R-:W-:Y:S01]  /*7a60*/  FADD.FTZ R149, R86, -R149 ;  /* 0x8000009556957221 */ /* 0x000fe20000010000 */
        /* <DEDUP_REMOVED lines=47> */
[----:B----4-:R-:W-:Y:S01]  /*7d60*/  FMUL.FTZ R63, R33, R142 ;  /* 0x0000008e213f7220 */ /* 0x010fe20000410000 */
[----:B------:R-:W-:Y:S01]  /*7d70*/  F2FP.F16.F32.PACK_AB R81, R136, R81 ;  /* 0x000000518851723e */ /* 0x000fe200000000ff */
[----:B------:R-:W-:Y:S01]  /*7d80*/  FMUL.FTZ R38, R35, R147 ;  /* 0x0000009323267220 */ /* 0x000fe20000410000 */
[----:B------:R-:W-:Y:S01]  /*7d90*/  F2FP.F16.F32.PACK_AB R68, R57, R56 ;  /* 0x000000383944723e */ /* 0x000fe200000000ff */
[----:B-----5:R-:W-:Y:S01]  /*7da0*/  FMUL.FTZ R56, R36, R141 ;  /* 0x0000008d24387220 */ /* 0x020fe20000410000 */
        /* <DEDUP_REMOVED lines=108> */
[----:B---3--:R-:W-:-:S05]  /*8470*/  IMAD R7, R0, 0x800, R38 ;  /* 0x0000080000077824 */ /* 0x008fca00078e0226 */
        /* <DEDUP_REMOVED lines=65> */
.L_x_4757:
[----:B------:R-:W-:Y:S01]  /*8890*/  IMAD R220, R0, 0x400, R220 ;  /* 0x0000040000dc7824 */ /* 0x000fe200078e02dc */
[----:B------:R-:W-:Y:S01]  /*88a0*/  UMOV UR7, 0x40000040 ;  /* 0x4000004000077882 */ /* 0x000fe20000000000 */
[----:B------:R-:W-:Y:S01]  /*88b0*/  VIADD R7, R6, 0x30c40 ;  /* 0x00030c4006077836 */ /* 0x000fe20000000000 */
[----:B------:R-:W1:Y:S02]  /*88c0*/  S2R R8, SR_TID.X ;  /* 0x0000000000087919 */ /* 0x000e640000002100 */
[----:B------:R-:W-:Y:S02]  /*88d0*/  R2UR UR4, R220 ;  /* 0x00000000dc0472ca */ /* 0x000fe400000e0000 */
[----:B------:R-:W-:-:S04]  /*88e0*/  PRMT R7, RZ, 0x654, R7 ;  /* 0x00000654ff077816 */ /* 0x000fc80000000007 */
[----:B------:R2:W-:Y:S01]  /*88f0*/  SYNCS.ARRIVE.TRANS64.RED.A1T0 RZ, [R7+URZ], RZ ;  /* 0x000000ff07ff79a7 */ /* 0x0005e2000810043f */
[----:B------:R-:W-:-:S06]  /*8900*/  WARPGROUP.ARRIVE ;  /* 0x00000000000079c5 */ /* 0x000fcc0000000000 */
[----:B------:R-:W-:Y:S02]  /*8910*/  UMOV UR6, UR4 ;  /* 0x0000000400067c82 */ /* 0x000fe40008000000 */
        /* <DEDUP_REMOVED lines=61> */
.L_x_4758:
        /* <DEDUP_REMOVED lines=12> */
.L_x_4748:
[----:B------:R-:W-:-:S06]  /*8db0*/  UISETP.GE.AND UP0, UPT, UR38, UR37, UPT ;  /* 0x000000252600728c */ /* 0x000fcc000bf06270 */
[----:B------:R-:W-:-:S13]  /*8dc0*/  PLOP3.LUT P0, PT, PT, PT, UP0, 0x80, 0x0 ;  /* 0x000000000000781c */ /* 0x000fda0003f0f008 */
[----:B------:R-:W-:Y:S05]  /*8dd0*/  @P0 BRA `(.L_x_4760) ;  /* 0x0000004000bc0947 */ /* 0x000fea0003800000 */
[----:B------:R-:W2:Y:S01]  /*8de0*/  LDL.LU R9, [R1+0x38] ;  /* 0x0000380001097983 */ /* 0x000ea20000300800 */
[----:B------:R-:W1:Y:S03]  /*8df0*/  LDC R20, c[0x0][0x290] ;  /* 0x0000a400ff147b82 */ /* 0x000e660000000800 */
[----:B------:R-:W3:Y:S04]  /*8e00*/  LDL R14, [R1+0x34] ;  /* 0x00003400010e7983 */ /* 0x000ee80000100800 */
[----:B------:R-:W3:Y:S01]  /*8e10*/  LDL.LU R13, [R1+0x3c] ;  /* 0x00003c00010d7983 */ /* 0x000ee20000300800 */
[----:B------:R-:W-:Y:S02]  /*8e20*/  IMAD R233, R233, 0x2000, R222 ;  /* 0x00002000e9e97824 */ /* 0x000fe400078e02de */
[----:B------:R-:W-:Y:S01]  /*8e30*/  IMAD.MOV.U32 R237, RZ, RZ, 0x40000040 ;  /* 0x40000040ffed7424 */ /* 0x000fe200078e00ff */
[----:B------:R-:W4:Y:S01]  /*8e40*/  S2R R5, SR_TID.X ;  /* 0x0000000000057919 */ /* 0x000f220000002100 */
[----:B------:R-:W-:-:S02]  /*8e50*/  IMAD.MOV.U32 R235, RZ, RZ, 0x40000040 ;  /* 0x40000040ffeb7424 */ /* 0x000fc400078e00ff */
[----:B------:R-:W-:Y:S01]  /*8e60*/  IMAD.MOV.U32 R231, RZ, RZ, 0x40000040 ;  /* 0x40000040ffe77424 */ /* 0x000fe200078e00ff */
[----:B------:R-:W5:Y:S01]  /*8e70*/  S2R R12, SR_TID.X ;  /* 0x00000000000c7919 */ /* 0x000f620000002100 */
[----:B------:R-:W1:Y:S01]  /*8e80*/  S2R R229, SR_CTAID.X ;  /* 0x0000000000e57919 */ /* 0x000e620000002500 */
[----:B----4-:R-:W-:Y:S02]  /*8e90*/  VIADD R5, R5, 0xffffff80 ;  /* 0xffffff8005057836 */ /* 0x010fe40000000000 */
[----:B-----5:R-:W-:-:S03]  /*8ea0*/  VIADD R15, R12, 0xffffff80 ;  /* 0xffffff800c0f7836 */ /* 0x020fc60000000000 */
[----:B------:R-:W-:Y:S01]  /*8eb0*/  SHF.R.S32.HI R6, RZ, 0x1f, R5 ;  /* 0x0000001fff067819 */ /* 0x000fe20000011405 */
[----:B------:R-:W-:-:S03]  /*8ec0*/  VIADD R16, R12, 0xffffff80 ;  /* 0xffffff800c107836 */ /* 0x000fc60000000000 */
[----:B------:R-:W-:Y:S02]  /*8ed0*/  LEA.HI R7, R6, R5, RZ, 0x5 ;  /* 0x0000000506077211 */ /* 0x000fe400078f28ff */
[----:B------:R-:W-:Y:S02]  /*8ee0*/  SHF.R.S32.HI R15, RZ, 0x1f, R15 ;  /* 0x0000001fff0f7819 */ /* 0x000fe4000001140f */
[----:B------:R-:W-:Y:S02]  /*8ef0*/  LOP3.LUT R8, R7, 0xffffffe0, RZ, 0xc0, !PT ;  /* 0xffffffe007087812 */ /* 0x000fe400078ec0ff */
[----:B------:R-:W-:-:S03]  /*8f00*/  LEA.HI R15, R15, R16, RZ, 0x7 ;  /* 0x000000100f0f7211 */ /* 0x000fc600078f38ff */
[----:B------:R-:W-:Y:S01]  /*8f10*/  IMAD.IADD R8, R5, 0x1, -R8 ;  /* 0x0000000105087824 */ /* 0x000fe200078e0a08 */
[----:B------:R-:W-:-:S04]  /*8f20*/  SHF.R.S32.HI R15, RZ, 0x7, R15 ;  /* 0x00000007ff0f7819 */ /* 0x000fc8000001140f */
[----:B------:R-:W-:Y:S02]  /*8f30*/  SHF.R.S32.HI R7, RZ, 0x1f, R8 ;  /* 0x0000001fff077819 */ /* 0x000fe40000011408 */
[--C-:B--2---:R-:W-:Y:S02]  /*8f40*/  SHF.R.S32.HI R11, RZ, 0x2, R9.reuse ;  /* 0x00000002ff0b7819 */ /* 0x104fe40000011409 */
[----:B------:R-:W-:Y:S02]  /*8f50*/  SHF.R.S32.HI R10, RZ, 0x1f, R9 ;  /* 0x0000001fff0a7819 */ /* 0x000fe40000011409 */
[CC--:B------:R-:W-:Y:S02]  /*8f60*/  LEA.HI R9, R7.reuse, R8.reuse, RZ, 0x3 ;  /* 0x0000000807097211 */ /* 0x0c0fe400078f18ff */
[----:B------:R-:W-:Y:S02]  /*8f70*/  LEA.HI R10, R10, R11, RZ, 0x3 ;  /* 0x0000000b0a0a7211 */ /* 0x000fe400078f18ff */
[----:B------:R-:W-:-:S02]  /*8f80*/  LEA.HI R7, R7, R8, RZ, 0x2 ;  /* 0x0000000807077211 */ /* 0x000fc400078f10ff */
[----:B------:R-:W-:Y:S02]  /*8f90*/  LOP3.LUT R12, R10, 0xfffffff8, RZ, 0xc0, !PT ;  /* 0xfffffff80a0c7812 */ /* 0x000fe400078ec0ff */
[--C-:B------:R-:W-:Y:S02]  /*8fa0*/  SHF.R.S32.HI R10, RZ, 0x3, R9.reuse ;  /* 0x00000003ff0a7819 */ /* 0x100fe40000011409 */
[----:B------:R-:W-:Y:S01]  /*8fb0*/  SHF.R.S32.HI R9, RZ, 0x1f, R9 ;  /* 0x0000001fff097819 */ /* 0x000fe20000011409 */
[----:B------:R-:W-:Y:S01]  /*8fc0*/  IMAD.IADD R12, R11, 0x1, -R12 ;  /* 0x000000010b0c7824 */ /* 0x000fe200078e0a0c */
[----:B------:R-:W-:Y:S02]  /*8fd0*/  SHF.R.S32.HI R8, RZ, 0x2, R7 ;  /* 0x00000002ff087819 */ /* 0x000fe40000011407 */
[----:B------:R-:W-:Y:S02]  /*8fe0*/  LEA.HI R9, R9, R10, RZ, 0x4 ;  /* 0x0000000a09097211 */ /* 0x000fe400078f20ff */
[----:B------:R-:W-:-:S02]  /*8ff0*/  LEA.HI R7, R7, R8, RZ, 0x1 ;  /* 0x0000000807077211 */ /* 0x000fc400078f08ff */
[----:B---3--:R-:W-:Y:S02]  /*9000*/  LEA.HI R13, R13, R14, RZ, 0x5 ;  /* 0x0000000e0d0d7211 */ /* 0x008fe400078f28ff */
[----:B------:R-:W-:Y:S02]  /*9010*/  LOP3.LUT R9, R9, 0x1ffffff0, RZ, 0xc0, !PT ;  /* 0x1ffffff009097812 */ /* 0x000fe400078ec0ff */
[----:B------:R-:W-:Y:S02]  /*9020*/  LEA.HI R14, R15, R15, RZ, 0x1 ;  /* 0x0000000f0f0e7211 */ /* 0x000fe400078f08ff */
[----:B------:R-:W-:Y:S01]  /*9030*/  LOP3.LUT R7, R7, 0xfffffffe, RZ, 0xc0, !PT ;  /* 0xfffffffe07077812 */ /* 0x000fe200078ec0ff */
[----:B------:R-:W-:Y:S01]  /*9040*/  IMAD.IADD R10, R10, 0x1, -R9 ;  /* 0x000000010a0a7824 */ /* 0x000fe200078e0a09 */
[----:B------:R-:W-:Y:S01]  /*9050*/  SHF.R.S32.HI R13, RZ, 0x5, R13 ;  /* 0x00000005ff0d7819 */ /* 0x000fe2000001140d */
[----:B------:R-:W-:Y:S01]  /*9060*/  VIADD R9, R8, 0x8 ;  /* 0x0000000808097836 */ /* 0x000fe20000000000 */
[----:B------:R-:W-:Y:S01]  /*9070*/  LOP3.LUT R14, R14, 0x3fffffe, RZ, 0xc0, !PT ;  /* 0x03fffffe0e0e7812 */ /* 0x000fe200078ec0ff */
[----:B------:R-:W-:-:S02]  /*9080*/  IMAD.IADD R7, R8, 0x1, -R7 ;  /* 0x0000000108077824 */ /* 0x000fc400078e0a07 */
[----:B------:R-:W-:Y:S01]  /*9090*/  IMAD R12, R13, 0x10, R12 ;  /* 0x000000100d0c7824 */ /* 0x000fe200078e020c */
[----:B------:R-:W-:Y:S01]  /*90a0*/  LEA.HI R13, R6, R5, RZ, 0x2 ;  /* 0x00000005060d7211 */ /* 0x000fe200078f10ff */
[----:B------:R-:W-:Y:S01]  /*90b0*/  IMAD.IADD R11, R15, 0x1, -R14 ;  /* 0x000000010f0b7824 */ /* 0x000fe200078e0a0e */
[----:B------:R-:W-:Y:S01]  /*90c0*/  LEA.HI R6, R9, R9, RZ, 0x1 ;  /* 0x0000000909067211 */ /* 0x000fe200078f08ff */
[----:B------:R-:W-:Y:S01]  /*90d0*/  IMAD R7, R10, 0x8, R7 ;  /* 0x000000080a077824 */ /* 0x000fe200078e0207 */
[----:B------:R-:W-:Y:S01]  /*90e0*/  LOP3.LUT R14, R13, 0xfffffffc, RZ, 0xc0, !PT ;  /* 0xfffffffc0d0e7812 */ /* 0x000fe200078ec0ff */
[----:B------:R-:W-:Y:S02]  /*90f0*/  VIADD R10, R8, 0x10 ;  /* 0x00000010080a7836 */ /* 0x000fe40000000000 */
[----:B------:R-:W-:Y:S01]  /*9100*/  IMAD R18, R11, 0x40, R12 ;  /* 0x000000400b127824 */ /* 0x000fe200078e020c */
[----:B------:R-:W-:Y:S01]  /*9110*/  LOP3.LUT R12, R6, 0xfffffffe, RZ, 0xc0, !PT ;  /* 0xfffffffe060c7812 */ /* 0x000fe200078ec0ff */
[----:B------:R-:W-:Y:S01]  /*9120*/  VIADD R13, R8, 0x18 ;  /* 0x00000018080d7836 */ /* 0x000fe20000000000 */
[----:B------:R2:W-:Y:S01]  /*9130*/  STL [R1+0x30], R7 ;  /* 0x0000300701007387 */ /* 0x0005e20000100800 */
[----:B------:R-:W-:Y:S01]  /*9140*/  LEA.HI R8, R10, R10, RZ, 0x1 ;  /* 0x0000000a0a087211 */ /* 0x000fe200078f08ff */
[----:B------:R-:W-:-:S02]  /*9150*/  IMAD.IADD R5, R5, 0x1, -R14 ;  /* 0x0000000105057824 */ /* 0x000fc400078e0a0e */
[----:B------:R-:W-:Y:S01]  /*9160*/  LEA.HI R14, R13, R13, RZ, 0x1 ;  /* 0x0000000d0d0e7211 */ /* 0x000fe200078f08ff */
[----:B------:R-:W-:Y:S01]  /*9170*/  IMAD.IADD R12, R9, 0x1, -R12 ;  /* 0x00000001090c7824 */ /* 0x000fe200078e0a0c */
[----:B------:R-:W-:Y:S02]  /*9180*/  LOP3.LUT R11, R8, 0xfffffffe, RZ, 0xc0, !PT ;  /* 0xfffffffe080b7812 */ /* 0x000fe400078ec0ff */
[----:B------:R-:W-:Y:S02]  /*9190*/  SHF.R.S32.HI R9, RZ, 0x1, R8 ;  /* 0x00000001ff097819 */ /* 0x000fe40000011408 */
[--C-:B--2---:R-:W-:Y:S01]  /*91a0*/  SHF.R.S32.HI R7, RZ, 0x1, R6.reuse ;  /* 0x00000001ff077819 */ /* 0x104fe20000011406 */
[----:B------:R-:W-:Y:S01]  /*91b0*/  IMAD.IADD R11, R10, 0x1, -R11 ;  /* 0x000000010a0b7824 */ /* 0x000fe200078e0a0b */
[----:B------:R-:W-:Y:S02]  /*91c0*/  SHF.R.S32.HI R6, RZ, 0x1f, R6 ;  /* 0x0000001fff067819 */ /* 0x000fe40000011406 */
[----:B------:R-:W-:-:S02]  /*91d0*/  SHF.R.S32.HI R8, RZ, 0x1f, R8 ;  /* 0x0000001fff087819 */ /* 0x000fc40000011408 */
[----:B------:R-:W-:Y:S02]  /*91e0*/  LEA.HI R6, R6, R7, RZ, 0x4 ;  /* 0x0000000706067211 */ /* 0x000fe400078f20ff */
[--C-:B------:R-:W-:Y:S02]  /*91f0*/  SHF.R.S32.HI R15, RZ, 0x1, R14.reuse ;  /* 0x00000001ff0f7819 */ /* 0x100fe4000001140e */
[----:B------:R-:W-:Y:S02]  /*9200*/  SHF.R.S32.HI R16, RZ, 0x1f, R14 ;  /* 0x0000001fff107819 */ /* 0x000fe4000001140e */
[----:B------:R-:W-:Y:S02]  /*9210*/  LOP3.LUT R6, R6, 0x1ffffff0, RZ, 0xc0, !PT ;  /* 0x1ffffff006067812 */ /* 0x000fe400078ec0ff */
[----:B------:R-:W-:Y:S02]  /*9220*/  LEA.HI R8, R8, R9, RZ, 0x4 ;  /* 0x0000000908087211 */ /* 0x000fe400078f20ff */
[----:B------:R-:W-:Y:S01]  /*9230*/  LEA.HI R16, R16, R15, RZ, 0x4 ;  /* 0x0000000f10107211 */ /* 0x000fe200078f20ff */
[----:B------:R-:W-:Y:S01]  /*9240*/  IMAD.IADD R7, R7, 0x1, -R6 ;  /* 0x0000000107077824 */ /* 0x000fe200078e0a06 */
[----:B------:R-:W-:-:S02]  /*9250*/  LOP3.LUT R8, R8, 0x1ffffff0, RZ, 0xc0, !PT ;  /* 0x1ffffff008087812 */ /* 0x000fc400078ec0ff */
[----:B------:R-:W-:Y:S01]  /*9260*/  LOP3.LUT R14, R14, 0xfffffffe, RZ, 0xc0, !PT ;  /* 0xfffffffe0e0e7812 */ /* 0x000fe200078ec0ff */
[----:B------:R-:W-:Y:S01]  /*9270*/  IMAD R6, R7, 0x8, R12 ;  /* 0x0000000807067824 */ /* 0x000fe200078e020c */
[----:B------:R-:W-:Y:S01]  /*9280*/  LOP3.LUT R16, R16, 0x1ffffff0, RZ, 0xc0, !PT ;  /* 0x1ffffff010107812 */ /* 0x000fe200078ec0ff */
[----:B------:R-:W-:Y:S02]  /*9290*/  IMAD.IADD R8, R9, 0x1, -R8 ;  /* 0x0000000109087824 */ /* 0x000fe400078e0a08 */
[----:B------:R-:W-:Y:S01]  /*92a0*/  IMAD.IADD R14, R13, 0x1, -R14 ;  /* 0x000000010d0e7824 */ /* 0x000fe200078e0a0e */
[----:B------:R2:W-:Y:S01]  /*92b0*/  STL [R1+0x2c], R6 ;  /* 0x00002c0601007387 */ /* 0x0005e20000100800 */
[----:B------:R-:W-:Y:S02]  /*92c0*/  IMAD.IADD R15, R15, 0x1, -R16 ;  /* 0x000000010f0f7824 */ /* 0x000fe400078e0a10 */
[----:B------:R-:W-:Y:S02]  /*92d0*/  IMAD R8, R8, 0x8, R11 ;  /* 0x0000000808087824 */ /* 0x000fe400078e020b */
[----:B-1----:R-:W-:-:S02]  /*92e0*/  IMAD R7, R229, -0x80, R20 ;  /* 0xffffff80e5077824 */ /* 0x002fc400078e0214 */
[----:B------:R-:W-:Y:S01]  /*92f0*/  IMAD.MOV.U32 R13, RZ, RZ, 0x40000040 ;  /* 0x40000040ff0d7424 */ /* 0x000fe200078e00ff */
[----:B------:R1:W-:Y:S01]  /*9300*/  STL [R1+0x28], R8 ;  /* 0x0000280801007387 */ /* 0x0003e20000100800 */
[----:B------:R-:W-:Y:S02]  /*9310*/  IMAD.MOV.U32 R11, RZ, RZ, 0x40000040 ;  /* 0x40000040ff0b7424 */ /* 0x000fe400078e00ff */
[----:B--2---:R-:W-:Y:S02]  /*9320*/  IMAD R6, R15, 0x8, R14 ;  /* 0x000000080f067824 */ /* 0x004fe400078e020e */
[----:B------:R-:W-:Y:S02]  /*9330*/  IMAD.MOV.U32 R9, RZ, RZ, 0x40000040 ;  /* 0x40000040ff097424 */ /* 0x000fe400078e00ff */
[----:B------:R-:W-:Y:S01]  /*9340*/  VIADD R15, R5, 0x8 ;  /* 0x00000008050f7836 */ /* 0x000fe20000000000 */
[----:B------:R2:W-:Y:S01]  /*9350*/  STL [R1+0x24], R6 ;  /* 0x0000240601007387 */ /* 0x0005e20000100800 */
[----:B------:R-:W-:-:S02]  /*9360*/  IMAD R229, R229, -0x80, -R18 ;  /* 0xffffff80e5e57824 */ /* 0x000fc400078e0a12 */
[----:B-1----:R-:W-:Y:S02]  /*9370*/  VIADD R8, R233, 0x20c00 ;  /* 0x00020c00e9087836 */ /* 0x002fe40000000000 */
[----:B------:R-:W-:-:S03]  /*9380*/  VIADD R15, R5, 0x14 ;  /* 0x00000014050f7836 */ /* 0x000fc60000000000 */
[----:B------:R-:W-:Y:S01]  /*9390*/  SHF.R.U32.HI R8, RZ, 0x4, R8 ;  /* 0x00000004ff087819 */ /* 0x000fe20000011608 */
[----:B--2---:R-:W-:Y:S02]  /*93a0*/  IMAD.IADD R6, R7, 0x1, -R18 ;  /* 0x0000000107067824 */ /* 0x004fe400078e0a12 */
[----:B------:R-:W-:Y:S01]  /*93b0*/  VIADD R7, R233, 0x4000 ;  /* 0x00004000e9077836 */ /* 0x000fe20000000000 */
[----:B------:R-:W-:Y:S02]  /*93c0*/  SHF.R.U32.HI R233, RZ, 0x4, R233 ;  /* 0x00000004ffe97819 */ /* 0x000fe400000116e9 */
[----:B------:R-:W-:Y:S02]  /*93d0*/  LOP3.LUT R8, R8, 0x3fff, RZ, 0xc0, !PT ;  /* 0x00003fff08087812 */ /* 0x000fe400078ec0ff */
[----:B------:R-:W-:Y:S02]  /*93e0*/  SHF.R.U32.HI R7, RZ, 0x4, R7 ;  /* 0x00000004ff077819 */ /* 0x000fe40000011607 */
[----:B------:R-:W-:-:S02]  /*93f0*/  LOP3.LUT R233, R233, 0x3fff, RZ, 0xc0, !PT ;  /* 0x00003fffe9e97812 */ /* 0x000fc400078ec0ff */
[----:B------:R-:W-:Y:S02]  /*9400*/  LOP3.LUT R7, R7, 0x3fff, RZ, 0xc0, !PT ;  /* 0x00003fff07077812 */ /* 0x000fe400078ec0ff */
[----:B------:R-:W-:Y:S02]  /*9410*/  LOP3.LUT R14, R233, 0x10000, RZ, 0xfc, !PT ;  /* 0x00010000e90e7812 */ /* 0x000fe400078efcff */
[----:B------:R-:W-:Y:S02]  /*9420*/  LOP3.LUT R233, R7, 0x10000, RZ, 0xfc, !PT ;  /* 0x0001000007e97812 */ /* 0x000fe400078efcff */
[----:B------:R-:W-:Y:S01]  /*9430*/  LOP3.LUT R7, R8, 0x10000, RZ, 0xfc, !PT ;  /* 0x0001000008077812 */ /* 0x000fe200078efcff */
[C---:B------:R-:W-:Y:S01]  /*9440*/  VIADD R12, R14.reuse, 0x2 ;  /* 0x000000020e0c7836 */ /* 0x040fe20000000000 */
[----:B------:R1:W-:Y:S01]  /*9450*/  STL [R1+0x18], R14 ;  /* 0x0000180e01007387 */ /* 0x0003e20000100800 */
[C---:B------:R-:W-:Y:S02]  /*9460*/  VIADD R10, R14.reuse, 0x4 ;  /* 0x000000040e0a7836 */ /* 0x040fe40000000000 */
[----:B------:R-:W-:Y:S01]  /*9470*/  VIADD R8, R14, 0x6 ;  /* 0x000000060e087836 */ /* 0x000fe20000000000 */
[----:B------:R2:W-:Y:S01]  /*9480*/  STL [R1+0x20], R7 ;  /* 0x0000200701007387 */ /* 0x0005e20000100800 */
[----:B------:R-:W-:-:S02]  /*9490*/  VIADD R236, R233, 0x2 ;  /* 0x00000002e9ec7836 */ /* 0x000fc40000000000 */
[C---:B------:R-:W-:Y:S01]  /*94a0*/  VIADD R234, R233.reuse, 0x4 ;  /* 0x00000004e9ea7836 */ /* 0x040fe20000000000 */
[----:B------:R3:W-:Y:S01]  /*94b0*/  STL.64 [R1+0x10], R12 ;  /* 0x0000100c01007387 */ /* 0x0007e20000100a00 */
[----:B------:R-:W-:Y:S02]  /*94c0*/  VIADD R230, R233, 0x6 ;  /* 0x00000006e9e67836 */ /* 0x000fe40000000000 */
[C---:B-1----:R-:W-:Y:S01]  /*94d0*/  VIADD R14, R5.reuse, 0xc ;  /* 0x0000000c050e7836 */ /* 0x042fe20000000000 */
[----:B------:R3:W-:Y:S01]  /*94e0*/  STL.64 [R1+0x8], R10 ;  /* 0x0000080a01007387 */ /* 0x0007e20000100a00 */
[C---:B------:R-:W-:Y:S02]  /*94f0*/  VIADD R14, R5.reuse, 0x18 ;  /* 0x00000018050e7836 */ /* 0x040fe40000000000 */
[C---:B--2---:R-:W-:Y:S01]  /*9500*/  VIADD R7, R5.reuse, 0x4 ;  /* 0x0000000405077836 */ /* 0x044fe20000000000 */
[----:B------:R3:W-:Y:S01]  /*9510*/  STL.64 [R1], R8 ;  /* 0x0000000801007387 */ /* 0x0007e20000100a00 */
[----:B------:R-:W-:-:S02]  /*9520*/  VIADD R7, R5, 0x10 ;  /* 0x0000001005077836 */ /* 0x000fc40000000000 */
[----:B------:R-:W-:-:S07]  /*9530*/  VIADD R7, R5, 0x1c ;  /* 0x0000001c05077836 */ /* 0x000fce0000000000 */
.L_x_4771:
[----:B------:R-:W-:Y:S01]  /*9540*/  IMAD.U32 R7, RZ, RZ, UR36 ;  /* 0x00000024ff077e24 */ /* 0x000fe2000f8e00ff */
[----:B------:R-:W-:Y:S05]  /*9550*/  YIELD ;  /* 0x0000000000007946 */ /* 0x000fea0003800000 */
[----:B------:R-:W-:-:S04]  /*9560*/  LOP3.LUT R7, R7, 0x1, RZ, 0xfc, !PT ;  /* 0x0000000107077812 */ /* 0x000fc800078efcff */
[----:B------:R-:W-:-:S13]  /*9570*/  ISETP.NE.AND P6, PT, R7, 0x3, PT ;  /* 0x000000030700780c */ /* 0x000fda0003fc5270 */
[----:B--2---:R-:W-:Y:S05]  /*9580*/  @!P6 BRA `(.L_x_4761) ;  /* 0x000000000004e947 */ /* 0x004fea0003800000 */
[----:B------:R-:W-:Y:S01]  /*9590*/  BPT.TRAP 0x1 ;  /* 0x000000040000795c */ /* 0x000fe20000300000 */
.L_x_4761:
[----:B------:R-:W-:Y:S01]  /*95a0*/  IMAD R7, R0, 0x8, R222 ;  /* 0x0000000800077824 */ /* 0x000fe200078e02de */
[----:B------:R-:W-:-:S04]  /*95b0*/  SHF.L.U32 R18, R4, 0x1f, RZ ;  /* 0x0000001f04127819 */ /* 0x000fc800000006ff */
[----:B------:R1:W2:Y:S01]  /*95c0*/  SYNCS.PHASECHK.TRANS64.TRYWAIT P0, [R7+URZ+0x30c10], R18 ;  /* 0x030c1012070075a7 */ /* 0x0002a2000800017f */
[----:B------:R-:W-:Y:S05]  /*95d0*/  @!P6 BRA `(.L_x_4762) ;  /* 0x000000000004e947 */ /* 0x000fea0003800000 */
[----:B------:R-:W-:Y:S01]  /*95e0*/  BPT.TRAP 0x1 ;  /* 0x000000040000795c */ /* 0x000fe20000300000 */
.L_x_4762:
[----:B---3--:R-:W-:-:S05]  /*95f0*/  VIADD R8, R222, 0x10000 ;  /* 0x00010000de087836 */ /* 0x008fca0000000000 */
[----:B------:R-:W-:-:S04]  /*9600*/  SHF.R.U32.HI R8, RZ, 0x4, R8 ;  /* 0x00000004ff087819 */ /* 0x000fc80000011608 */
[----:B------:R-:W-:-:S04]  /*9610*/  LOP3.LUT R8, R8, 0x3fff, RZ, 0xc0, !PT ;  /* 0x00003fff08087812 */ /* 0x000fc800078ec0ff */
[----:B------:R-:W-:Y:S01]  /*9620*/  LOP3.LUT R9, R8, 0x10000, RZ, 0xfc, !PT ;  /* 0x0001000008097812 */ /* 0x000fe200078efcff */
[----:B--2---:R-:W-:Y:S06]  /*9630*/  @P0 BRA `(.L_x_4763) ;  /* 0x0000000000080947 */ /* 0x004fec0003800000 */
[----:B------:R-:W2:Y:S02]  /*9640*/  SYNCS.PHASECHK.TRANS64.TRYWAIT P0, [R7+URZ+0x30c10], R18 ;  /* 0x030c1012070075a7 */ /* 0x000ea4000800017f */
[----:B--2---:R-:W-:Y:S05]  /*9650*/  @!P0 BRA `(.L_x_4764) ;  /* 0x0000007c00e48947 */ /* 0x004fea0003800000 */
.L_x_4763:
        /* <DEDUP_REMOVED lines=9> */
[----:B------:R-:W2:Y:S01]  /*96f0*/  LDL.64 R14, [R1] ;  /* 0x00000000010e7983 */ /* 0x000ea20000100a00 */
[----:B------:R-:W-:-:S03]  /*9700*/  UMOV UR11, 0x40000040 ;  /* 0x40000040000b7882 */ /* 0x000fc60000000000 */
[----:B------:R-:W5:Y:S04]  /*9710*/  LDL R10, [R1+0x30] ;  /* 0x00003000010a7983 */ /* 0x000f680000100800 */
        /* <DEDUP_REMOVED lines=15> */
[----:B------:R-:W-:Y:S02]  /*9810*/  IMAD R12, R0, 0x80, R12 ;  /* 0x00000080000c7824 */ /* 0x000fe400078e020c */
[C---:B------:R-:W-:Y:S02]  /*9820*/  IMAD R9, R3.reuse, 0x2, R10 ;  /* 0x0000000203097824 */ /* 0x040fe400078e020a */
[----:B------:R-:W-:Y:S02]  /*9830*/  IMAD R219, R3, 0x2, R12 ;  /* 0x0000000203db7824 */ /* 0x000fe400078e020c */
[----:B------:R-:W-:-:S02]  /*9840*/  IMAD R224, R9, 0x4, R216 ;  /* 0x0000000409e07824 */ /* 0x000fc400078e02d8 */
[C---:B------:R-:W-:Y:S02]  /*9850*/  IMAD R232, R219.reuse, 0x4, R222 ;  /* 0x00000004dbe87824 */ /* 0x040fe400078e02de */
        /* <DEDUP_REMOVED lines=9> */
[C---:B------:R-:W-:Y:S02]  /*98f0*/  IMAD R14, R0.reuse, 0x80, R13 ;  /* 0x00000080000e7824 */ /* 0x040fe400078e020d */
[----:B------:R-:W-:Y:S02]  /*9900*/  IMAD R16, R0, 0x80, R11 ;  /* 0x0000008000107824 */ /* 0x000fe400078e020b */
[----:B------:R-:W-:-:S02]  /*9910*/  IMAD R217, R3, 0x2, R14 ;  /* 0x0000000203d97824 */ /* 0x000fc400078e020e */
[----:B------:R-:W-:Y:S02]  /*9920*/  IMAD R11, R3, 0x2, R16 ;  /* 0x00000002030b7824 */ /* 0x000fe400078e0210 */
[--C-:B------:R-:W-:Y:S02]  /*9930*/  IMAD R16, R9, 0x4, R222.reuse ;  /* 0x0000000409107824 */ /* 0x100fe400078e02de */
[--C-:B------:R-:W-:Y:S02]  /*9940*/  IMAD R220, R217, 0x4, R222.reuse ;  /* 0x00000004d9dc7824 */ /* 0x100fe400078e02de */
[----:B------:R-:W-:Y:S02]  /*9950*/  IMAD R221, R11, 0x4, R222 ;  /* 0x000000040bdd7824 */ /* 0x000fe400078e02de */
[--C-:B------:R-:W-:Y:S02]  /*9960*/  IMAD R217, R217, 0x4, R216.reuse ;  /* 0x00000004d9d97824 */ /* 0x100fe400078e02d8 */
[----:B------:R-:W-:Y:S01]  /*9970*/  IMAD R216, R11, 0x4, R216 ;  /* 0x000000040bd87824 */ /* 0x000fe200078e02d8 */
[----:B------:R-:W-:-:S02]  /*9980*/  WARPGROUP.DEPBAR.LE gsb0, 0x0 ;  /* 0x00008000000079c5 */ /* 0x000fc40000010000 */
        /* <DEDUP_REMOVED lines=12> */
.L_x_4765:
[----:B------:R1:W1:Y:S01]  /*9a50*/  SYNCS.PHASECHK.TRANS64.TRYWAIT P0, [R7+URZ+0x30c30], R18 ;  /* 0x030c3012070075a7 */ /* 0x000262000800017f */
[----:B------:R-:W-:Y:S05]  /*9a60*/  @!P6 BRA `(.L_x_4766) ;  /* 0x000000000004e947 */ /* 0x000fea0003800000 */
[----:B------:R-:W-:Y:S01]  /*9a70*/  BPT.TRAP 0x1 ;  /* 0x000000040000795c */ /* 0x000fe20000300000 */
.L_x_4766:
        /* <DEDUP_REMOVED lines=8> */
.L_x_4767:
[----:B------:R-:W-:Y:S01]  /*9b00*/  R2UR UR4, R233 ;  /* 0x00000000e90472ca */ /* 0x000fe200000e0000 */
[----:B------:R-:W-:Y:S01]  /*9b10*/  WARPGROUP.ARRIVE ;  /* 0x00000000000079c5 */ /* 0x000fe20000000000 */
[----:B------:R-:W-:Y:S01]  /*9b20*/  R2UR UR6, R11 ;  /* 0x000000000b0672ca */ /* 0x000fe200000e0000 */
[----:B------:R-:W-:Y:S01]  /*9b30*/  UMOV UR5, 0x40000040 ;  /* 0x4000004000057882 */ /* 0x000fe20000000000 */
[----:B------:R-:W-:Y:S01]  /*9b40*/  UMOV UR7, 0x40000040 ;  /* 0x4000004000077882 */ /* 0x000fe20000000000 */
[----:B------:R-:W-:Y:S01]  /*9b50*/  R2UR UR12, R236 ;  /* 0x00000000ec0c72ca */ /* 0x000fe200000e0000 */
[----:B------:R-:W-:Y:S01]  /*9b60*/  UMOV UR15, 0x40000040 ;  /* 0x40000040000f7882 */ /* 0x000fe20000000000 */
[----:B------:R-:W-:Y:S01]  /*9b70*/  R2UR UR13, R237 ;  /* 0x00000000ed0d72ca */ /* 0x000fe200000e0000 */
[----:B------:R-:W1:Y:S01]  /*9b80*/  LDC.64 R10, c[0x0][0x748] ;  /* 0x0001d200ff0a7b82 */ /* 0x000e620000000a00 */
[----:B------:R-:W-:Y:S01]  /*9b90*/  VIADD R22, R5, 0x4 ;  /* 0x0000000405167836 */ /* 0x000fe20000000000 */
[C---:B------:R-:W-:Y:S01]  /*9ba0*/  ISETP.GT.AND P2, PT, R229.reuse, RZ, PT ;  /* 0x000000ffe500720c */ /* 0x040fe20003f44270 */
[----:B------:R-:W-:Y:S01]  /*9bb0*/  IMAD R9, R0, 0x400, R9 ;  /* 0x0000040000097824 */ /* 0x000fe200078e0209 */
[----:B------:R-:W-:Y:S01]  /*9bc0*/  ISETP.GT.AND P0, PT, R229, 0x8, PT ;  /* 0x00000008e500780c */ /* 0x000fe20003f04270 */
[----:B------:R-:W-:Y:S01]  /*9bd0*/  VIADD R20, R5, 0x1c ;  /* 0x0000001c05147836 */ /* 0x000fe20000000000 */
[C---:B------:R-:W-:Y:S01]  /*9be0*/  ISETP.GT.AND P1, PT, R6.reuse, RZ, PT ;  /* 0x000000ff0600720c */ /* 0x040fe20003f24270 */
[----:B------:R-:W-:Y:S01]  /*9bf0*/  HGMMA.64x128x16.F32 R24, gdesc[UR4], RZ, !UPT, gsb0 ;  /* 0x01e00000041879f0 */ /* 0x000fe2000c0008ff */
[----:B------:R-:W-:Y:S01]  /*9c00*/  ULDC UR4, c[0x0][0x280] ;  /* 0x0000a00000047ab9 */ /* 0x000fe20000000800 */
[----:B------:R-:W5:Y:S01]  /*9c10*/  LDC R13, c[0x0][0x74c] ;  /* 0x0001d300ff0d7b82 */ /* 0x000f620000000800 */
[----:B------:R-:W-:Y:S01]  /*9c20*/  ULEA UR4, UR38, -UR4, 0x7 ;  /* 0x8000000426047291 */ /* 0x000fe2000f8e383f */
[C---:B------:R-:W-:Y:S01]  /*9c30*/  ISETP.GT.AND P3, PT, R6.reuse, 0x8, PT ;  /* 0x000000080600780c */ /* 0x040fe20003f64270 */
[----:B------:R-:W-:Y:S01]  /*9c40*/  ULDC UR5, c[0x0][0x744] ;  /* 0x0001d10000057ab9 */ /* 0x000fe20000000800 */
[----:B------:R-:W-:Y:S01]  /*9c50*/  R2UR UR8, R9 ;  /* 0x00000000090872ca */ /* 0x000fe200000e0000 */
[----:B--2---:R-:W-:Y:S01]  /*9c60*/  SHFL.IDX PT, R23, R16, R20, 0x1f ;  /* 0x00001f1410177589 */ /* 0x004fe200000e0000 */
[----:B------:R-:W-:Y:S01]  /*9c70*/  VIADD R19, R5, 0x18 ;  /* 0x0000001805137836 */ /* 0x000fe20000000000 */
[----:B------:R-:W-:Y:S01]  /*9c80*/  LEA R12, R3, UR4, 0x1 ;  /* 0x00000004030c7c11 */ /* 0x000fe2000f8e08ff */
[----:B------:R-:W-:Y:S01]  /*9c90*/  UIADD3 UR4, UR6, 0x2, URZ ;  /* 0x0000000206047890 */ /* 0x000fe2000fffe03f */
[----:B------:R-:W-:Y:S03]  /*9ca0*/  SHFL.IDX PT, R9, R16, R5, 0x1f ;  /* 0x00001f0510097589 */ /* 0x000fe600000e0000 */
[----:B------:R-:W-:Y:S01]  /*9cb0*/  IMAD.IADD R12, R6, 0x1, R12 ;  /* 0x00000001060c7824 */ /* 0x000fe200078e020c */
[----:B------:R-:W-:Y:S02]  /*9cc0*/  SHFL.IDX PT, R19, R16, R19, 0x1f ;  /* 0x00001f1310137589 */ /* 0x000fe400000e0000 */
[----:B------:R-:W-:Y:S01]  /*9cd0*/  UMOV UR14, UR4 ;  /* 0x00000004000e7c82 */ /* 0x000fe20008000000 */
[----:B------:R-:W-:Y:S01]  /*9ce0*/  UIADD3 UR4, UR6, 0x4, URZ ;  /* 0x0000000406047890 */ /* 0x000fe2000fffe03f */
[----:B-1----:R-:W-:Y:S01]  /*9cf0*/  IADD3 R225, RZ, -R12, -R11 ;  /* 0x8000000cffe17210 */ /* 0x002fe20007ffe80b */
[C-C-:B------:R-:W-:Y:S01]  /*9d00*/  IMAD.IADD R226, R10.reuse, 0x1, -R12.reuse ;  /* 0x000000010ae27824 */ /* 0x140fe200078e0a0c */
[----:B------:R-:W1:Y:S01]  /*9d10*/  SHFL.IDX PT, R11, R16, R22, 0x1f ;  /* 0x00001f16100b7589 */ /* 0x000e6200000e0000 */
[----:B------:R-:W-:Y:S01]  /*9d20*/  IADD3 R218, R10, 0x8, -R12 ;  /* 0x000000080ada7810 */ /* 0x000fe20007ffe80c */
[----:B------:R-:W-:Y:S01]  /*9d30*/  UIADD3 UR6, UR6, 0x6, URZ ;  /* 0x0000000606067890 */ /* 0x000fe2000fffe03f */
[----:B------:R-:W-:-:S02]  /*9d40*/  SEL R225, R225, 0x80, P1 ;  /* 0x00000080e1e17807 */ /* 0x000fc40000800000 */
[----:B-----5:R-:W-:Y:S02]  /*9d50*/  IADD3 R13, -R13, 0x8, RZ ;  /* 0x000000080d0d7810 */ /* 0x020fe40007ffe1ff */
[----:B------:R-:W-:Y:S02]  /*9d60*/  SEL R226, R226, 0x80, !P2 ;  /* 0x00000080e2e27807 */ /* 0x000fe40005000000 */
[----:B------:R-:W-:Y:S01]  /*9d70*/  SEL R218, R218, 0x80, !P0 ;  /* 0x00000080dada7807 */ /* 0x000fe20004000000 */
[----:B------:R-:W-:Y:S01]  /*9d80*/  IMAD.IADD R223, R13, 0x1, -R12 ;  /* 0x000000010ddf7824 */ /* 0x000fe200078e0a0c */
[C---:B------:R-:W-:Y:S01]  /*9d90*/  ISETP.GE.AND P2, PT, R226.reuse, 0x1, PT ;  /* 0x00000001e200780c */ /* 0x040fe20003f46270 */
[----:B------:R-:W-:Y:S01]  /*9da0*/  VIADD R13, R5, 0x10 ;  /* 0x00000010050d7836 */ /* 0x000fe20000000000 */
[----:B------:R-:W-:Y:S02]  /*9db0*/  ISETP.GE.AND P1, PT, R226, RZ, PT ;  /* 0x000000ffe200720c */ /* 0x000fe40003f26270 */
[----:B------:R-:W-:-:S02]  /*9dc0*/  SEL R223, R223, 0x80, P3 ;  /* 0x00000080dfdf7807 */ /* 0x000fc40001800000 */
[----:B------:R-:W-:Y:S01]  /*9dd0*/  ISETP.GE.AND P0, PT, R218, 0x1, PT ;  /* 0x00000001da00780c */ /* 0x000fe20003f06270 */
[----:B------:R-:W-:Y:S01]  /*9de0*/  SHFL.IDX PT, R17, R16, R13, 0x1f ;  /* 0x00001f0d10117589 */ /* 0x000fe200000e0000 */
[C---:B------:R-:W-:Y:S02]  /*9df0*/  ISETP.GT.OR P2, PT, R225.reuse, 0x1, !P2 ;  /* 0x00000001e100780c */ /* 0x040fe40005744670 */
[----:B------:R-:W-:Y:S02]  /*9e00*/  ISETP.GT.OR P1, PT, R225, RZ, !P1 ;  /* 0x000000ffe100720c */ /* 0x000fe40004f24670 */
[----:B------:R-:W-:Y:S02]  /*9e10*/  ISETP.GT.OR P0, PT, R223, 0x1, !P0 ;  /* 0x00000001df00780c */ /* 0x000fe40004704670 */
[----:B------:R-:W-:Y:S01]  /*9e20*/  FSEL R227, R89, -INF , !P2 ;  /* 0xff80000059e37808 */ /* 0x000fe20005000000 */
[----:B------:R-:W-:Y:S01]  /*9e30*/  VIADD R89, R5, 0x8 ;  /* 0x0000000805597836 */ /* 0x000fe20000000000 */
[----:B------:R-:W-:-:S02]  /*9e40*/  FSEL R88, R88, -INF , !P1 ;  /* 0xff80000058587808 */ /* 0x000fc40004800000 */
[----:B------:R-:W-:Y:S01]  /*9e50*/  FSEL R91, R91, -INF , !P0 ;  /* 0xff8000005b5b7808 */ /* 0x000fe20004000000 */
[--C-:B-1----:R-:W-:Y:S01]  /*9e60*/  FFMA.FTZ R227, R227, UR5, -R11.reuse ;  /* 0x00000005e3e37c23 */ /* 0x102fe2000801080b */
[----:B------:R-:W-:Y:S01]  /*9e70*/  ISETP.GE.AND P1, PT, R226, 0x8, PT ;  /* 0x00000008e200780c */ /* 0x000fe20003f26270 */
[----:B------:R-:W1:Y:S01]  /*9e80*/  SHFL.IDX PT, R12, R16, R89, 0x1f ;  /* 0x00001f59100c7589 */ /* 0x000e6200000e0000 */
[C---:B------:R-:W-:Y:S01]  /*9e90*/  ISETP.GE.AND P0, PT, R218.reuse, 0x9, PT ;  /* 0x00000009da00780c */ /* 0x040fe20003f06270 */
[----:B------:R-:W-:Y:S01]  /*9ea0*/  FFMA.FTZ R11, R91, UR5, -R11 ;  /* 0x000000055b0b7c23 */ /* 0x000fe2000801080b */
[----:B------:R-:W-:Y:S01]  /*9eb0*/  ISETP.GT.OR P1, PT, R225, 0x8, !P1 ;  /* 0x00000008e100780c */ /* 0x000fe20004f24670 */
[----:B------:R-:W-:Y:S01]  /*9ec0*/  VIADD R91, R5, 0xc ;  /* 0x0000000c055b7836 */ /* 0x000fe20000000000 */
[----:B------:R-:W-:Y:S01]  /*9ed0*/  ISETP.GE.AND P3, PT, R218, RZ, PT ;  /* 0x000000ffda00720c */ /* 0x000fe20003f66270 */
[----:B------:R-:W-:Y:S01]  /*9ee0*/  FFMA.FTZ R88, R88, UR5, -R9 ;  /* 0x0000000558587c23 */ /* 0x000fe20008010809 */
[C---:B------:R-:W-:Y:S01]  /*9ef0*/  ISETP.GT.OR P0, PT, R223.reuse, 0x9, !P0 ;  /* 0x00000009df00780c */ /* 0x040fe20004704670 */
[----:B------:R-:W-:Y:S01]  /*9f00*/  MUFU.EX2 R11, R11 ;  /* 0x0000000b000b7308 */ /* 0x000fe20000000800 */
[----:B------:R-:W-:Y:S01]  /*9f10*/  FSEL R92, R92, -INF , !P1 ;  /* 0xff8000005c5c7808 */ /* 0x000fe20004800000 */
[----:B------:R-:W2:Y:S01]  /*9f20*/  SHFL.IDX PT, R10, R16, R91, 0x1f ;  /* 0x00001f5b100a7589 */ /* 0x000ea200000e0000 */
[----:B------:R-:W-:-:S02]  /*9f30*/  ISETP.GT.OR P3, PT, R223, RZ, !P3 ;  /* 0x000000ffdf00720c */ /* 0x000fc40005f64670 */
[----:B------:R-:W-:Y:S02]  /*9f40*/  ISETP.GE.AND P1, PT, R218, 0x10, PT ;  /* 0x00000010da00780c */ /* 0x000fe40003f26270 */
[----:B------:R-:W-:Y:S01]  /*9f50*/  FSEL R95, R95, -INF , !P0 ;  /* 0xff8000005f5f7808 */ /* 0x000fe20004000000 */
[----:B------:R5:W-:Y:S01]  /*9f60*/  MUFU.EX2 R228, R88 ;  /* 0x0000005800e47308 */ /* 0x000be20000000800 */
[----:B------:R-:W-:Y:S02]  /*9f70*/  FSEL R90, R90, -INF , !P3 ;  /* 0xff8000005a5a7808 */ /* 0x000fe40005800000 */
[----:B------:R-:W-:Y:S02]  /*9f80*/  ISETP.GE.AND P0, PT, R226, 0x10, PT ;  /* 0x00000010e200780c */ /* 0x000fe40003f06270 */
[----:B------:R-:W-:Y:S01]  /*9f90*/  ISETP.GT.OR P1, PT, R223, 0x10, !P1 ;  /* 0x00000010df00780c */ /* 0x000fe20004f24670 */
[----:B------:R-:W-:Y:S01]  /*9fa0*/  FFMA.FTZ R9, R90, UR5, -R9 ;  /* 0x000000055a097c23 */ /* 0x000fe20008010809 */
[----:B------:R-:W-:Y:S01]  /*9fb0*/  ISETP.GE.AND P3, PT, R218, 0x8, PT ;  /* 0x00000008da00780c */ /* 0x000fe20003f66270 */
[----:B---3--:R-:W-:Y:S01]  /*9fc0*/  SHFL.IDX PT, R90, R232, R22, 0x1f ;  /* 0x00001f16e85a7589 */ /* 0x008fe200000e0000 */
[----:B------:R-:W-:Y:S01]  /*9fd0*/  ISETP.GT.OR P0, PT, R225, 0x10, !P0 ;  /* 0x00000010e100780c */ /* 0x000fe20004704670 */
[----:B-1----:R-:W-:Y:S01]  /*9fe0*/  FFMA.FTZ R92, R92, UR5, -R12 ;  /* 0x000000055c5c7c23 */ /* 0x002fe2000801080c */
[----:B------:R-:W-:Y:S01]  /*9ff0*/  FSEL R98, R98, -INF , !P1 ;  /* 0xff80000062627808 */ /* 0x000fe20004800000 */
[----:B-----5:R-:W-:Y:S01]  /*a000*/  SHFL.IDX PT, R88, R232, R5, 0x1f ;  /* 0x00001f05e8587589 */ /* 0x020fe200000e0000 */
[----:B------:R-:W-:Y:S01]  /*a010*/  ISETP.GE.AND P2, PT, R226, 0x9, PT ;  /* 0x00000009e200780c */ /* 0x000fe20003f46270 */
[----:B------:R-:W1:Y:S01]  /*a020*/  MUFU.EX2 R9, R9 ;  /* 0x0000000900097308 */ /* 0x000e620000000800 */
[----:B------:R-:W-:-:S02]  /*a030*/  ISETP.GT.OR P3, PT, R223, 0x8, !P3 ;  /* 0x00000008df00780c */ /* 0x000fc40005f64670 */
[----:B------:R-:W-:Y:S01]  /*a040*/  ISETP.GE.AND P1, PT, R218, 0x11, PT ;  /* 0x00000011da00780c */ /* 0x000fe20003f26270 */
[----:B--2---:R-:W-:Y:S01]  /*a050*/  FFMA.FTZ R14, R95, UR5, -R10 ;  /* 0x000000055f0e7c23 */ /* 0x004fe2000801080a */
[----:B------:R-:W-:Y:S01]  /*a060*/  FSEL R15, R96, -INF , !P0 ;  /* 0xff800000600f7808 */ /* 0x000fe20004000000 */
[----:B------:R-:W-:Y:S01]  /*a070*/  VIADD R95, R5, 0x14 ;  /* 0x00000014055f7836 */ /* 0x000fe20000000000 */
[----:B------:R-:W-:Y:S01]  /*a080*/  ISETP.GT.OR P2, PT, R225, 0x9, !P2 ;  /* 0x00000009e100780c */ /* 0x000fe20005744670 */
[----:B------:R-:W-:Y:S01]  /*a090*/  MUFU.EX2 R227, R227 ;  /* 0x000000e300e37308 */ /* 0x000fe20000000800 */
[----:B------:R-:W-:Y:S01]  /*a0a0*/  FSEL R94, R94, -INF , !P3 ;  /* 0xff8000005e5e7808 */ /* 0x000fe20005800000 */
[--C-:B------:R-:W-:Y:S01]  /*a0b0*/  FFMA.FTZ R15, R15, UR5, -R17.reuse ;  /* 0x000000050f0f7c23 */ /* 0x100fe20008010811 */
[----:B------:R-:W-:Y:S01]  /*a0c0*/  ISETP.GE.AND P0, PT, R226, 0x11, PT ;  /* 0x00000011e200780c */ /* 0x000fe20003f06270 */
[----:B------:R-:W2:Y:S01]  /*a0d0*/  SHFL.IDX PT, R18, R16, R95, 0x1f ;  /* 0x00001f5f10127589 */ /* 0x000ea200000e0000 */
[----:B------:R-:W-:Y:S01]  /*a0e0*/  ISETP.GT.OR P1, PT, R223, 0x11, !P1 ;  /* 0x00000011df00780c */ /* 0x000fe20004f24670 */
[----:B------:R-:W-:Y:S01]  /*a0f0*/  FFMA.FTZ R12, R94, UR5, -R12 ;  /* 0x000000055e0c7c23 */ /* 0x000fe2000801080c */
[----:B------:R-:W-:Y:S01]  /*a100*/  ISETP.GE.AND P3, PT, R218, 0x18, PT ;  /* 0x00000018da00780c */ /* 0x000fe20003f66270 */
[----:B------:R-:W-:Y:S01]  /*a110*/  SHFL.IDX PT, R94, R232, R91, 0x1f ;  /* 0x00001f5be85e7589 */ /* 0x000fe200000e0000 */
[----:B------:R-:W-:Y:S01]  /*a120*/  FSEL R93, R93, -INF , !P2 ;  /* 0xff8000005d5d7808 */ /* 0x000fe20005000000 */
[----:B------:R-:W-:Y:S01]  /*a130*/  FFMA.FTZ R17, R98, UR5, -R17 ;  /* 0x0000000562117c23 */ /* 0x000fe20008010811 */
[----:B------:R-:W-:Y:S01]  /*a140*/  ISETP.GT.OR P0, PT, R225, 0x11, !P0 ;  /* 0x00000011e100780c */ /* 0x000fe20004704670 */
[----:B------:R-:W-:Y:S01]  /*a150*/  SHFL.IDX PT, R98, R232, R95, 0x1f ;  /* 0x00001f5fe8627589 */ /* 0x000fe200000e0000 */
[----:B------:R-:W-:Y:S01]  /*a160*/  FSEL R99, R99, -INF , !P1 ;  /* 0xff80000063637808 */ /* 0x000fe20004800000 */
[----:B------:R-:W-:Y:S01]  /*a170*/  FFMA.FTZ R13, R93, UR5, -R10 ;  /* 0x000000055d0d7c23 */ /* 0x000fe2000801080a */
[----:B------:R-:W-:Y:S01]  /*a180*/  ISETP.GE.AND P2, PT, R226, 0x18, PT ;  /* 0x00000018e200780c */ /* 0x000fe20003f46270 */
[----:B------:R3:W-:Y:S01]  /*a190*/  MUFU.EX2 R10, R92 ;  /* 0x0000005c000a7308 */ /* 0x0007e20000000800 */
[----:B------:R-:W-:Y:S01]  /*a1a0*/  ISETP.GT.OR P1, PT, R223, 0x18, !P3 ;  /* 0x00000018df00780c */ /* 0x000fe20005f24670 */
[----:B------:R-:W-:Y:S01]  /*a1b0*/  VIADD R93, R5, 0x10 ;  /* 0x00000010055d7836 */ /* 0x000fe20000000000 */
[----:B------:R-:W-:-:S02]  /*a1c0*/  FSEL R97, R97, -INF , !P0 ;  /* 0xff80000061617808 */ /* 0x000fc40004000000 */
[----:B------:R-:W-:Y:S02]  /*a1d0*/  ISETP.GT.OR P0, PT, R225, 0x18, !P2 ;  /* 0x00000018e100780c */ /* 0x000fe40005704670 */
[----:B------:R-:W-:Y:S01]  /*a1e0*/  FSEL R102, R102, -INF , !P1 ;  /* 0xff80000066667808 */ /* 0x000fe20004800000 */
[----:B------:R-:W-:Y:S01]  /*a1f0*/  SHFL.IDX PT, R96, R232, R93, 0x1f ;  /* 0x00001f5de8607589 */ /* 0x000fe200000e0000 */
[----:B------:R-:W-:Y:S01]  /*a200*/  ISETP.GE.AND P1, PT, R226, 0x20, PT ;  /* 0x00000020e200780c */ /* 0x000fe20003f26270 */
[----:B------:R-:W5:Y:S01]  /*a210*/  MUFU.EX2 R12, R12 ;  /* 0x0000000c000c7308 */ /* 0x000f620000000800 */
[----:B------:R-:W-:Y:S01]  /*a220*/  FSEL R20, R100, -INF , !P0 ;  /* 0xff80000064147808 */ /* 0x000fe20004000000 */
[----:B---3--:R3:W1:Y:S01]  /*a230*/  SHFL.IDX PT, R92, R232, R89, 0x1f ;  /* 0x00001f59e85c7589 */ /* 0x00866200000e0000 */
[----:B------:R-:W-:Y:S01]  /*a240*/  ISETP.GE.AND P0, PT, R226, 0x19, PT ;  /* 0x00000019e200780c */ /* 0x000fe20003f06270 */
[--C-:B--2---:R-:W-:Y:S01]  /*a250*/  FFMA.FTZ R16, R97, UR5, -R18.reuse ;  /* 0x0000000561107c23 */ /* 0x104fe20008010812 */
[----:B------:R-:W-:Y:S01]  /*a260*/  ISETP.GT.OR P1, PT, R225, 0x20, !P1 ;  /* 0x00000020e100780c */ /* 0x000fe20004f24670 */
[----:B------:R-:W-:Y:S01]  /*a270*/  VIADD R97, R5, 0x18 ;  /* 0x0000001805617836 */ /* 0x000fe20000000000 */
[----:B------:R-:W-:Y:S01]  /*a280*/  ISETP.GT.OR P0, PT, R225, 0x19, !P0 ;  /* 0x00000019e100780c */ /* 0x000fe20004704670 */
[----:B------:R-:W-:Y:S01]  /*a290*/  FFMA.FTZ R18, R99, UR5, -R18 ;  /* 0x0000000563127c23 */ /* 0x000fe20008010812 */
[----:B------:R-:W-:Y:S01]  /*a2a0*/  FSEL R22, R104, -INF , !P1 ;  /* 0xff80000068167808 */ /* 0x000fe20004800000 */
[--C-:B------:R-:W-:Y:S01]  /*a2b0*/  FFMA.FTZ R20, R20, UR5, -R19.reuse ;  /* 0x0000000514147c23 */ /* 0x100fe20008010813 */
[C---:B------:R-:W-:Y:S01]  /*a2c0*/  ISETP.GE.AND P3, PT, R218.reuse, 0x20, PT ;  /* 0x00000020da00780c */ /* 0x040fe20003f66270 */
[----:B------:R2:W5:Y:S01]  /*a2d0*/  SHFL.IDX PT, R100, R232, R97, 0x1f ;  /* 0x00001f61e8647589 */ /* 0x00056200000e0000 */
[----:B------:R-:W-:Y:S01]  /*a2e0*/  ISETP.GE.AND P1, PT, R218, 0x21, PT ;  /* 0x00000021da00780c */ /* 0x000fe20003f26270 */
[----:B------:R-:W-:Y:S01]  /*a2f0*/  FFMA.FTZ R19, R102, UR5, -R19 ;  /* 0x0000000566137c23 */ /* 0x000fe20008010813 */
[----:B------:R-:W-:Y:S01]  /*a300*/  FSEL R21, R101, -INF , !P0 ;  /* 0xff80000065157808 */ /* 0x000fe20004000000 */
[----:B------:R-:W-:Y:S01]  /*a310*/  VIADD R102, R5, 0x1c ;  /* 0x0000001c05667836 */ /* 0x000fe20000000000 */
[----:B------:R-:W-:-:S02]  /*a320*/  WARPGROUP.DEPBAR.LE gsb0, 0x0 ;  /* 0x00008000000079c5 */ /* 0x000fc40000010000 */
[----:B------:R-:W-:Y:S01]  /*a330*/  WARPGROUP.ARRIVE ;  /* 0x00000000000079c5 */ /* 0x000fe20000000000 */
[C---:B------:R-:W-:Y:S01]  /*a340*/  ISETP.GT.OR P0, PT, R223.reuse, 0x20, !P3 ;  /* 0x00000020df00780c */ /* 0x040fe20005f04670 */
[----:B------:R-:W-:Y:S01]  /*a350*/  SHFL.IDX PT, R232, R232, R102, 0x1f ;  /* 0x00001f66e8e87589 */ /* 0x000fe200000e0000 */
[----:B------:R-:W-:Y:S01]  /*a360*/  ISETP.GT.OR P1, PT, R223, 0x21, !P1 ;  /* 0x00000021df00780c */ /* 0x000fe20004f24670 */
[----:B------:R-:W-:Y:S01]  /*a370*/  FFMA.FTZ R21, R21, UR5, -R23 ;  /* 0x0000000515157c23 */ /* 0x000fe20008010817 */
[----:B------:R-:W-:Y:S01]  /*a380*/  ISETP.GE.AND P2, PT, R218, 0x19, PT ;  /* 0x00000019da00780c */ /* 0x000fe20003f46270 */
[----:B------:R-:W-:Y:S01]  /*a390*/  HGMMA.64x128x16.F32 R24, gdesc[UR12], R24, gsb0 ;  /* 0x01e000000c1879f0 */ /* 0x000fe20008000818 */
[----:B------:R-:W-:Y:S01]  /*a3a0*/  R2UR UR12, R234 ;  /* 0x00000000ea0c72ca */ /* 0x000fe200000e0000 */
[----:B------:R-:W-:Y:S01]  /*a3b0*/  UMOV UR14, UR4 ;  /* 0x00000004000e7c82 */ /* 0x000fe20008000000 */
[----:B------:R-:W-:Y:S01]  /*a3c0*/  R2UR UR13, R235 ;  /* 0x00000000eb0d72ca */ /* 0x000fe200000e0000 */
[----:B------:R-:W-:Y:S01]  /*a3d0*/  UMOV UR15, 0x40000040 ;  /* 0x40000040000f7882 */ /* 0x000fe20000000000 */
[----:B------:R-:W-:Y:S01]  /*a3e0*/  ISETP.GE.AND P3, PT, R218, 0x28, PT ;  /* 0x00000028da00780c */ /* 0x000fe20003f66270 */
[----:B------:R-:W-:Y:S01]  /*a3f0*/  FFMA.FTZ R22, R22, UR5, -R88 ;  /* 0x0000000516167c23 */ /* 0x000fe20008010858 */
[----:B------:R-:W-:Y:S01]  /*a400*/  FSEL R106, R106, -INF , !P0 ;  /* 0xff8000006a6a7808 */ /* 0x000fe20004000000 */
[----:B------:R-:W-:Y:S01]  /*a410*/  MUFU.EX2 R14, R14 ;  /* 0x0000000e000e7308 */ /* 0x000fe20000000800 */
[----:B------:R-:W-:-:S02]  /*a420*/  FSEL R107, R107, -INF , !P1 ;  /* 0xff8000006b6b7808 */ /* 0x000fc40004800000 */
[C---:B------:R-:W-:Y:S01]  /*a430*/  ISETP.GT.OR P2, PT, R223.reuse, 0x19, !P2 ;  /* 0x00000019df00780c */ /* 0x040fe20005744670 */
[----:B------:R-:W-:Y:S01]  /*a440*/  FFMA.FTZ R88, R106, UR5, -R88 ;  /* 0x000000056a587c23 */ /* 0x000fe20008010858 */
[----:B------:R-:W-:Y:S02]  /*a450*/  ISETP.GE.AND P0, PT, R226, 0x21, PT ;  /* 0x00000021e200780c */ /* 0x000fe40003f06270 */
[----:B------:R-:W-:Y:S01]  /*a460*/  ISETP.GT.OR P1, PT, R223, 0x28, !P3 ;  /* 0x00000028df00780c */ /* 0x000fe20005f24670 */
[----:B------:R-:W-:Y:S01]  /*a470*/  MUFU.EX2 R15, R15 ;  /* 0x0000000f000f7308 */ /* 0x000fe20000000800 */
[----:B------:R-:W-:Y:S02]  /*a480*/  FSEL R103, R103, -INF , !P2 ;  /* 0xff80000067677808 */ /* 0x000fe40005000000 */
[----:B------:R-:W-:Y:S02]  /*a490*/  ISETP.GT.OR P0, PT, R225, 0x21, !P0 ;  /* 0x00000021e100780c */ /* 0x000fe40004704670 */
[----:B------:R-:W-:Y:S01]  /*a4a0*/  FSEL R110, R110, -INF , !P1 ;  /* 0xff8000006e6e7808 */ /* 0x000fe20004800000 */
[----:B------:R-:W-:Y:S01]  /*a4b0*/  FFMA.FTZ R23, R103, UR5, -R23 ;  /* 0x0000000567177c23 */ /* 0x000fe20008010817 */
[----:B------:R-:W-:Y:S01]  /*a4c0*/  ISETP.GE.AND P2, PT, R226, 0x28, PT ;  /* 0x00000028e200780c */ /* 0x000fe20003f46270 */
[----:B----4-:R-:W-:Y:S01]  /*a4d0*/  SHFL.IDX PT, R103, R220, R5, 0x1f ;  /* 0x00001f05dc677589 */ /* 0x010fe200000e0000 */
[----:B------:R-:W-:Y:S01]  /*a4e0*/  ISETP.GE.AND P1, PT, R218, 0x29, PT ;  /* 0x00000029da00780c */ /* 0x000fe20003f26270 */
[----:B------:R-:W-:Y:S01]  /*a4f0*/  MUFU.EX2 R16, R16 ;  /* 0x0000001000107308 */ /* 0x000fe20000000800 */
[----:B---3--:R-:W-:-:S02]  /*a500*/  FSEL R89, R105, -INF , !P0 ;  /* 0xff80000069597808 */ /* 0x008fc40004000000 */
[----:B------:R-:W-:Y:S02]  /*a510*/  ISETP.GT.OR P0, PT, R225, 0x28, !P2 ;  /* 0x00000028e100780c */ /* 0x000fe40005704670 */
[----:B------:R-:W-:Y:S01]  /*a520*/  ISETP.GT.OR P1, PT, R223, 0x29, !P1 ;  /* 0x00000029df00780c */ /* 0x000fe20004f24670 */
[--C-:B------:R-:W-:Y:S01]  /*a530*/  FFMA.FTZ R89, R89, UR5, -R90.reuse ;  /* 0x0000000559597c23 */ /* 0x100fe2000801085a */
[----:B------:R-:W-:Y:S01]  /*a540*/  FSEL R91, R108, -INF , !P0 ;  /* 0xff8000006c5b7808 */ /* 0x000fe20004000000 */
[----:B------:R-:W-:Y:S01]  /*a550*/  FFMA.FTZ R90, R107, UR5, -R90 ;  /* 0x000000056b5a7c23 */ /* 0x000fe2000801085a */
[----:B------:R-:W-:Y:S01]  /*a560*/  FSEL R111, R111, -INF , !P1 ;  /* 0xff8000006f6f7808 */ /* 0x000fe20004800000 */
[----:B------:R-:W3:Y:S01]  /*a570*/  MUFU.EX2 R19, R19 ;  /* 0x0000001300137308 */ /* 0x000ee20000000800 */
[----:B------:R-:W-:Y:S01]  /*a580*/  ISETP.GE.AND P0, PT, R226, 0x29, PT ;  /* 0x00000029e200780c */ /* 0x000fe20003f06270 */
[--C-:B-1----:R-:W-:Y:S01]  /*a590*/  FFMA.FTZ R91, R91, UR5, -R92.reuse ;  /* 0x000000055b5b7c23 */ /* 0x102fe2000801085c */
[----:B------:R-:W-:Y:S01]  /*a5a0*/  ISETP.GE.AND P1, PT, R218, 0x30, PT ;  /* 0x00000030da00780c */ /* 0x000fe20003f26270 */
[----:B------:R-:W-:Y:S01]  /*a5b0*/  FFMA.FTZ R92, R110, UR5, -R92 ;  /* 0x000000056e5c7c23 */ /* 0x000fe2000801085c */
[----:B------:R-:W-:Y:S01]  /*a5c0*/  ISETP.GT.OR P0, PT, R225, 0x29, !P0 ;  /* 0x00000029e100780c */ /* 0x000fe20004704670 */
[----:B------:R-:W-:Y:S01]  /*a5d0*/  VIADD R110, R5, 0xc ;  /* 0x0000000c056e7836 */ /* 0x000fe20000000000 */
[----:B------:R-:W-:Y:S01]  /*a5e0*/  ISETP.GT.OR P1, PT, R223, 0x30, !P1 ;  /* 0x00000030df00780c */ /* 0x000fe20004f24670 */
[----:B------:R-:W-:Y:S01]  /*a5f0*/  MUFU.EX2 R23, R23 ;  /* 0x0000001700177308 */ /* 0x000fe20000000800 */
[----:B------:R-:W-:-:S02]  /*a600*/  FSEL R93, R109, -INF , !P0 ;  /* 0xff8000006d5d7808 */ /* 0x000fc40004000000 */
[----:B------:R-:W-:Y:S01]  /*a610*/  FSEL R114, R114, -INF , !P1 ;  /* 0xff80000072727808 */ /* 0x000fe20004800000 */
[----:B------:R-:W-:Y:S01]  /*a620*/  SHFL.IDX PT, R110, R220, R110, 0x1f ;  /* 0x00001f6edc6e7589 */ /* 0x000fe200000e0000 */
[C---:B------:R-:W-:Y:S01]  /*a630*/  ISETP.GE.AND P0, PT, R226.reuse, 0x30, PT ;  /* 0x00000030e200780c */ /* 0x040fe20003f06270 */
[--C-:B------:R-:W-:Y:S01]  /*a640*/  FFMA.FTZ R93, R93, UR5, -R94.reuse ;  /* 0x000000055d5d7c23 */ /* 0x100fe2000801085e */
[----:B------:R-:W-:Y:S01]  /*a650*/  ISETP.GE.AND P1, PT, R226, 0x31, PT ;  /* 0x00000031e200780c */ /* 0x000fe20003f26270 */
[----:B------:R-:W-:Y:S01]  /*a660*/  FFMA.FTZ R94, R111, UR5, -R94 ;  /* 0x000000056f5e7c23 */ /* 0x000fe2000801085e */
[----:B------:R-:W-:Y:S01]  /*a670*/  ISETP.GT.OR P0, PT, R225, 0x30, !P0 ;  /* 0x00000030e100780c */ /* 0x000fe20004704670 */
[----:B------:R-:W-:Y:S01]  /*a680*/  VIADD R111, R5, 0x8 ;  /* 0x00000008056f7836 */ /* 0x000fe20000000000 */
[----:B------:R-:W-:Y:S01]  /*a690*/  ISETP.GT.OR P1, PT, R225, 0x31, !P1 ;  /* 0x00000031e100780c */ /* 0x000fe20004f24670 */
[----:B------:R-:W-:Y:S01]  /*a6a0*/  MUFU.EX2 R13, R13 ;  /* 0x0000000d000d7308 */ /* 0x000fe20000000800 */
[----:B------:R-:W-:Y:S01]  /*a6b0*/  FSEL R95, R112, -INF , !P0 ;  /* 0xff800000705f7808 */ /* 0x000fe20004000000 */
[----:B------:R-:W-:Y:S01]  /*a6c0*/  VIADD R112, R5, 0x10 ;  /* 0x0000001005707836 */ /* 0x000fe20000000000 */
[----:B------:R-:W-:Y:S01]  /*a6d0*/  ISETP.GE.AND P2, PT, R226, 0x38, PT ;  /* 0x00000038e200780c */ /* 0x000fe20003f46270 */
[----:B------:R-:W1:Y:S01]  /*a6e0*/  SHFL.IDX PT, R109, R220, R111, 0x1f ;  /* 0x00001f6fdc6d7589 */ /* 0x000e6200000e0000 */
[----:B--2---:R-:W-:Y:S01]  /*a6f0*/  FSEL R97, R113, -INF , !P1 ;  /* 0xff80000071617808 */ /* 0x004fe20004800000 */
[--C-:B------:R-:W-:Y:S01]  /*a700*/  FFMA.FTZ R95, R95, UR5, -R96.reuse ;  /* 0x000000055f5f7c23 */ /* 0x100fe20008010860 */
[----:B------:R-:W-:Y:S01]  /*a710*/  ISETP.GE.AND P3, PT, R218, 0x31, PT ;  /* 0x00000031da00780c */ /* 0x000fe20003f66270 */
[----:B------:R-:W-:Y:S01]  /*a720*/  FFMA.FTZ R96, R114, UR5, -R96 ;  /* 0x0000000572607c23 */ /* 0x000fe20008010860 */
[----:B------:R-:W-:Y:S01]  /*a730*/  ISETP.GE.AND P0, PT, R218, 0x38, PT ;  /* 0x00000038da00780c */ /* 0x000fe20003f06270 */
[----:B------:R-:W-:Y:S01]  /*a740*/  FFMA.FTZ R97, R97, UR5, -R98 ;  /* 0x0000000561617c23 */ /* 0x000fe20008010862 */
[----:B------:R-:W-:Y:S01]  /*a750*/  ISETP.GE.AND P1, PT, R226, 0x41, PT ;  /* 0x00000041e200780c */ /* 0x000fe20003f26270 */
[----:B------:R-:W-:Y:S01]  /*a760*/  SHFL.IDX PT, R112, R220, R112, 0x1f ;  /* 0x00001f70dc707589 */ /* 0x000fe200000e0000 */
[----:B------:R-:W-:Y:S01]  /*a770*/  ISETP.GT.OR P2, PT, R225, 0x38, !P2 ;  /* 0x00000038e100780c */ /* 0x000fe20005744670 */
[----:B------:R-:W-:Y:S01]  /*a780*/  MUFU.EX2 R17, R17 ;  /* 0x0000001100117308 */ /* 0x000fe20000000800 */
[----:B------:R-:W-:-:S02]  /*a790*/  ISETP.GT.OR P3, PT, R223, 0x31, !P3 ;  /* 0x00000031df00780c */ /* 0x000fc40005f64670 */
[----:B------:R-:W-:Y:S02]  /*a7a0*/  ISETP.GT.OR P0, PT, R223, 0x38, !P0 ;  /* 0x00000038df00780c */ /* 0x000fe40004704670 */
[----:B------:R-:W-:Y:S02]  /*a7b0*/  ISETP.GT.OR P1, PT, R225, 0x41, !P1 ;  /* 0x00000041e100780c */ /* 0x000fe40004f24670 */
[----:B------:R-:W-:Y:S01]  /*a7c0*/  FSEL R99, R116, -INF , !P2 ;  /* 0xff80000074637808 */ /* 0x000fe20005000000 */
[----:B------:R-:W-:Y:S01]  /*a7d0*/  MUFU.EX2 R18, R18 ;  /* 0x0000001200127308 */ /* 0x000fe20000000800 */
[----:B------:R-:W-:Y:S02]  /*a7e0*/  FSEL R115, R115, -INF , !P3 ;  /* 0xff80000073737808 */ /* 0x000fe40005800000 */
[----:B------:R-:W-:Y:S01]  /*a7f0*/  FSEL R118, R118, -INF , !P0 ;  /* 0xff80000076767808 */ /* 0x000fe20004000000 */
[----:B-----5:R-:W-:Y:S01]  /*a800*/  FFMA.FTZ R99, R99, UR5, -R100 ;  /* 0x0000000563637c23 */ /* 0x020fe20008010864 */
[----:B------:R-:W-:Y:S01]  /*a810*/  FSEL R121, R121, -INF , !P1 ;  /* 0xff80000079797808 */ /* 0x000fe20004800000 */
[----:B------:R-:W-:Y:S01]  /*a820*/  FFMA.FTZ R98, R115, UR5, -R98 ;  /* 0x0000000573627c23 */ /* 0x000fe20008010862 */
[----:B------:R-:W-:Y:S01]  /*a830*/  ISETP.GE.AND P2, PT, R226, 0x48, PT ;  /* 0x00000048e200780c */ /* 0x000fe20003f46270 */
[----:B------:R-:W-:Y:S01]  /*a840*/  FFMA.FTZ R100, R118, UR5, -R100 ;  /* 0x0000000576647c23 */ /* 0x000fe20008010864 */
[C---:B------:R-:W-:Y:S01]  /*a850*/  ISETP.GE.AND P3, PT, R226.reuse, 0x49, PT ;  /* 0x00000049e200780c */ /* 0x040fe20003f66270 */
[----:B------:R-:W-:Y:S01]  /*a860*/  VIADD R118, R5, 0x4 ;  /* 0x0000000405767836 */ /* 0x000fe20000000000 */
[----:B------:R-:W-:Y:S01]  /*a870*/  ISETP.GE.AND P1, PT, R226, 0x59, PT ;  /* 0x00000059e200780c */ /* 0x000fe20003f26270 */
[----:B------:R-:W-:Y:S01]  /*a880*/  MUFU.EX2 R20, R20 ;  /* 0x0000001400147308 */ /* 0x000fe20000000800 */
[----:B------:R-:W-:-:S02]  /*a890*/  ISETP.GT.OR P2, PT, R225, 0x48, !P2 ;  /* 0x00000048e100780c */ /* 0x000fc40005744670 */
[C---:B------:R-:W-:Y:S01]  /*a8a0*/  ISETP.GT.OR P3, PT, R225.reuse, 0x49, !P3 ;  /* 0x00000049e100780c */ /* 0x040fe20005f64670 */
[----:B------:R-:W2:Y:S01]  /*a8b0*/  SHFL.IDX PT, R102, R220, R118, 0x1f ;  /* 0x00001f76dc667589 */ /* 0x000ea200000e0000 */
[----:B------:R-:W-:Y:S02]  /*a8c0*/  ISETP.GT.OR P1, PT, R225, 0x59, !P1 ;  /* 0x00000059e100780c */ /* 0x000fe40004f24670 */
[----:B------:R-:W-:Y:S01]  /*a8d0*/  FSEL R124, R124, -INF , !P2 ;  /* 0xff8000007c7c7808 */ /* 0x000fe20005000000 */
[----:B------:R-:W-:Y:S01]  /*a8e0*/  MUFU.EX2 R21, R21 ;  /* 0x0000001500157308 */ /* 0x000fe20000000800 */
[----:B------:R-:W-:Y:S02]  /*a8f0*/  FSEL R108, R125, -INF , !P3 ;  /* 0xff8000007d6c7808 */ /* 0x000fe40005800000 */
[----:B------:R-:W-:Y:S01]  /*a900*/  FSEL R133, R133, -INF , !P1 ;  /* 0xff80000085857808 */ /* 0x000fe20004800000 */
[----:B-1----:R-:W-:Y:S01]  /*a910*/  FFMA.FTZ R107, R124, UR5, -R109 ;  /* 0x000000057c6b7c23 */ /* 0x002fe2000801086d */
[----:B------:R-:W-:Y:S01]  /*a920*/  ISETP.GE.AND P5, PT, R226, 0x39, PT ;  /* 0x00000039e200780c */ /* 0x000fe20003fa6270 */
[----:B------:R-:W-:Y:S01]  /*a930*/  FFMA.FTZ R108, R108, UR5, -R110 ;  /* 0x000000056c6c7c23 */ /* 0x000fe2000801086e */
[C---:B------:R-:W-:Y:S01]  /*a940*/  ISETP.GE.AND P4, PT, R226.reuse, 0x40, PT ;  /* 0x00000040e200780c */ /* 0x040fe20003f86270 */
[----:B------:R-:W-:Y:S01]  /*a950*/  MUFU.EX2 R22, R22 ;  /* 0x0000001600167308 */ /* 0x000fe20000000800 */
[----:B------:R-:W-:-:S02]  /*a960*/  ISETP.GE.AND P0, PT, R226, 0x50, PT ;  /* 0x00000050e200780c */ /* 0x000fc40003f06270 */
[C---:B------:R-:W-:Y:S02]  /*a970*/  ISETP.GE.AND P2, PT, R226.reuse, 0x60, PT ;  /* 0x00000060e200780c */ /* 0x040fe40003f46270 */
[----:B------:R-:W-:Y:S02]  /*a980*/  ISETP.GE.AND P3, PT, R226, 0x61, PT ;  /* 0x00000061e200780c */ /* 0x000fe40003f66270 */
[----:B------:R-:W-:Y:S01]  /*a990*/  ISETP.GE.AND P1, PT, R218, 0x39, PT ;  /* 0x00000039da00780c */ /* 0x000fe20003f26270 */
[----:B------:R-:W1:Y:S01]  /*a9a0*/  MUFU.EX2 R107, R107 ;  /* 0x0000006b006b7308 */ /* 0x000e620000000800 */
[C---:B------:R-:W-:Y:S02]  /*a9b0*/  ISETP.GT.OR P5, PT, R225.reuse, 0x39, !P5 ;  /* 0x00000039e100780c */ /* 0x040fe40006fa4670 */
[----:B------:R-:W-:Y:S01]  /*a9c0*/  ISETP.GT.OR P4, PT, R225, 0x40, !P4 ;  /* 0x00000040e100780c */ /* 0x000fe20006784670 */
[----:B--2---:R-:W-:Y:S01]  /*a9d0*/  FFMA.FTZ R105, R121, UR5, -R102 ;  /* 0x0000000579697c23 */ /* 0x004fe20008010866 */
[----:B------:R-:W-:-:S02]  /*a9e0*/  ISETP.GT.OR P0, PT, R225, 0x50, !P0 ;  /* 0x00000050e100780c */ /* 0x000fc40004704670 */
[C---:B------:R-:W-:Y:S01]  /*a9f0*/  ISETP.GT.OR P2, PT, R225.reuse, 0x60, !P2 ;  /* 0x00000060e100780c */ /* 0x040fe20005744670 */
[----:B------:R-:W-:Y:S01]  /*aa00*/  MUFU.EX2 R108, R108 ;  /* 0x0000006c006c7308 */ /* 0x000fe20000000800 */
[----:B------:R-:W-:Y:S02]  /*aa10*/  ISETP.GT.OR P3, PT, R225, 0x61, !P3 ;  /* 0x00000061e100780c */ /* 0x000fe40005f64670 */
[----:B------:R-:W-:Y:S02]  /*aa20*/  ISETP.GT.OR P1, PT, R223, 0x39, !P1 ;  /* 0x00000039df00780c */ /* 0x000fe40004f24670 */
[----:B------:R-:W-:Y:S02]  /*aa30*/  FSEL R117, R117, -INF , !P5 ;  /* 0xff80000075757808 */ /* 0x000fe40006800000 */
[----:B------:R-:W-:Y:S01]  /*aa40*/  FSEL R120, R120, -INF , !P4 ;  /* 0xff80000078787808 */ /* 0x000fe20006000000 */
[----:B------:R-:W-:Y:S01]  /*aa50*/  MUFU.EX2 R105, R105 ;  /* 0x0000006900697308 */ /* 0x000fe20000000800 */
[----:B------:R-:W-:Y:S01]  /*aa60*/  FSEL R128, R128, -INF , !P0 ;  /* 0xff80000080807808 */ /* 0x000fe20004000000 */
[----:B------:R-:W-:Y:S01]  /*aa70*/  FFMA.FTZ R101, R117, UR5, -R232 ;  /* 0x0000000575657c23 */ /* 0x000fe200080108e8 */
[----:B------:R-:W-:Y:S01]  /*aa80*/  FSEL R136, R136, -INF , !P2 ;  /* 0xff80000088887808 */ /* 0x000fe20005000000 */
[----:B------:R-:W-:-:S02]  /*aa90*/  WARPGROUP.DEPBAR.LE gsb0, 0x0 ;  /* 0x00008000000079c5 */ /* 0x000fc40000010000 */
[----:B------:R-:W-:Y:S01]  /*aaa0*/  WARPGROUP.ARRIVE ;  /* 0x00000000000079c5 */ /* 0x000fe20000000000 */
[----:B------:R-:W-:Y:S01]  /*aab0*/  FSEL R137, R137, -INF , !P3 ;  /* 0xff80000089897808 */ /* 0x000fe20005800000 */
[----:B------:R-:W-:Y:S01]  /*aac0*/  FFMA.FTZ R120, R120, UR5, -R103 ;  /* 0x0000000578787c23 */ /* 0x000fe20008010867 */
[----:B------:R-:W-:Y:S01]  /*aad0*/  FSEL R119, R119, -INF , !P1 ;  /* 0xff80000077777808 */ /* 0x000fe20004800000 */
[----:B------:R-:W-:Y:S01]  /*aae0*/  MUFU.EX2 R88, R88 ;  /* 0x0000005800587308 */ /* 0x000fe20000000800 */
[----:B------:R-:W-:Y:S01]  /*aaf0*/  ISETP.GE.AND P5, PT, R226, 0x51, PT ;  /* 0x00000051e200780c */ /* 0x000fe20003fa6270 */
[----:B------:R-:W-:Y:S01]  /*ab00*/  HGMMA.64x128x16.F32 R24, gdesc[UR12], R24, gsb0 ;  /* 0x01e000000c1879f0 */ /* 0x000fe20008000818 */
[----:B------:R-:W-:Y:S01]  /*ab10*/  R2UR UR12, R230 ;  /* 0x00000000e60c72ca */ /* 0x000fe200000e0000 */
[----:B------:R-:W-:Y:S01]  /*ab20*/  UMOV UR14, UR6 ;  /* 0x00000006000e7c82 */ /* 0x000fe20008000000 */
[----:B------:R-:W-:Y:S01]  /*ab30*/  R2UR UR13, R231 ;  /* 0x00000000e70d72ca */ /* 0x000fe200000e0000 */
[----:B------:R-:W-:Y:S01]  /*ab40*/  UMOV UR15, 0x40000040 ;  /* 0x40000040000f7882 */ /* 0x000fe20000000000 */
[C---:B------:R-:W-:Y:S01]  /*ab50*/  ISETP.GE.AND P4, PT, R226.reuse, 0x58, PT ;  /* 0x00000058e200780c */ /* 0x040fe20003f86270 */
[----:B------:R-:W-:Y:S01]  /*ab60*/  FFMA.FTZ R119, R119, UR5, -R232 ;  /* 0x0000000577777c23 */ /* 0x000fe200080108e8 */
[----:B------:R-:W-:Y:S01]  /*ab70*/  ISETP.GE.AND P0, PT, R226, 0x68, PT ;  /* 0x00000068e200780c */ /* 0x000fe20003f06270 */
[----:B------:R-:W-:Y:S01]  /*ab80*/  VIADD R232, R5, 0x14 ;  /* 0x0000001405e87836 */ /* 0x000fe20000000000 */
[C---:B------:R-:W-:Y:S01]  /*ab90*/  ISETP.GE.AND P2, PT, R218.reuse, 0x40, PT ;  /* 0x00000040da00780c */ /* 0x040fe20003f46270 */
[----:B------:R-:W-:Y:S01]  /*aba0*/  MUFU.EX2 R89, R89 ;  /* 0x0000005900597308 */ /* 0x000fe20000000800 */
[----:B------:R-:W-:-:S02]  /*abb0*/  ISETP.GE.AND P3, PT, R218, 0x41, PT ;  /* 0x00000041da00780c */ /* 0x000fc40003f66270 */
[----:B------:R-:W-:Y:S02]  /*abc0*/  ISETP.GE.AND P1, PT, R218, 0x48, PT ;  /* 0x00000048da00780c */ /* 0x000fe40003f26270 */
[C---:B------:R-:W-:Y:S02]  /*abd0*/  ISETP.GT.OR P5, PT, R225.reuse, 0x51, !P5 ;  /* 0x00000051e100780c */ /* 0x040fe40006fa4670 */
[----:B------:R-:W-:Y:S01]  /*abe0*/  ISETP.GT.OR P4, PT, R225, 0x58, !P4 ;  /* 0x00000058e100780c */ /* 0x000fe20006784670 */
[----:B------:R-:W-:Y:S01]  /*abf0*/  MUFU.EX2 R90, R90 ;  /* 0x0000005a005a7308 */ /* 0x000fe20000000800 */
[C---:B------:R-:W-:Y:S02]  /*ac00*/  ISETP.GT.OR P2, PT, R223.reuse, 0x40, !P2 ;  /* 0x00000040df00780c */ /* 0x040fe40005744670 */
[C---:B------:R-:W-:Y:S02]  /*ac10*/  ISETP.GT.OR P3, PT, R223.reuse, 0x41, !P3 ;  /* 0x00000041df00780c */ /* 0x040fe40005f64670 */
[----:B------:R-:W-:-:S02]  /*ac20*/  ISETP.GT.OR P1, PT, R223, 0x48, !P1 ;  /* 0x00000048df00780c */ /* 0x000fc40004f24670 */
[----:B------:R-:W-:Y:S01]  /*ac30*/  ISETP.GT.OR P0, PT, R225, 0x68, !P0 ;  /* 0x00000068e100780c */ /* 0x000fe20004704670 */
[----:B------:R-:W-:Y:S01]  /*ac40*/  MUFU.EX2 R91, R91 ;  /* 0x0000005b005b7308 */ /* 0x000fe20000000800 */
[----:B------:R-:W-:Y:S02]  /*ac50*/  FSEL R129, R129, -INF , !P5 ;  /* 0xff80000081817808 */ /* 0x000fe40006800000 */
[----:B------:R-:W-:Y:S02]  /*ac60*/  FSEL R132, R132, -INF , !P4 ;  /* 0xff80000084847808 */ /* 0x000fe40006000000 */
[----:B------:R-:W-:Y:S02]  /*ac70*/  FSEL R104, R122, -INF , !P2 ;  /* 0xff8000007a687808 */ /* 0x000fe40005000000 */
[----:B------:R-:W-:Y:S01]  /*ac80*/  FSEL R106, R123, -INF , !P3 ;  /* 0xff8000007b6a7808 */ /* 0x000fe20005800000 */
[----:B------:R-:W-:Y:S01]  /*ac90*/  MUFU.EX2 R92, R92 ;  /* 0x0000005c005c7308 */ /* 0x000fe20000000800 */
[----:B------:R-:W-:Y:S01]  /*aca0*/  FSEL R126, R126, -INF , !P1 ;  /* 0xff8000007e7e7808 */ /* 0x000fe20004800000 */
[----:B------:R-:W-:Y:S01]  /*acb0*/  FFMA.FTZ R104, R104, UR5, -R103 ;  /* 0x0000000568687c23 */ /* 0x000fe20008010867 */
[----:B------:R-:W-:Y:S01]  /*acc0*/  FSEL R113, R140, -INF , !P0 ;  /* 0xff8000008c717808 */ /* 0x000fe20004000000 */
[----:B------:R-:W-:Y:S01]  /*acd0*/  FFMA.FTZ R106, R106, UR5, -R102 ;  /* 0x000000056a6a7c23 */ /* 0x000fe20008010866 */
[----:B------:R-:W-:Y:S01]  /*ace0*/  ISETP.GE.AND P5, PT, R226, 0x69, PT ;  /* 0x00000069e200780c */ /* 0x000fe20003fa6270 */
[----:B------:R-:W-:Y:S01]  /*acf0*/  FFMA.FTZ R109, R126, UR5, -R109 ;  /* 0x000000057e6d7c23 */ /* 0x000fe2000801086d */
[C---:B------:R-:W-:Y:S01]  /*ad00*/  ISETP.GE.AND P4, PT, R226.reuse, 0x70, PT ;  /* 0x00000070e200780c */ /* 0x040fe20003f86270 */
[----:B------:R2:W-:Y:S01]  /*ad10*/  MUFU.EX2 R103, R119 ;  /* 0x0000007700677308 */ /* 0x0005e20000000800 */
[----:B------:R-:W-:-:S02]  /*ad20*/  ISETP.GE.AND P2, PT, R226, 0x71, PT ;  /* 0x00000071e200780c */ /* 0x000fc40003f46270 */
[C---:B------:R-:W-:Y:S02]  /*ad30*/  ISETP.GE.AND P3, PT, R226.reuse, 0x78, PT ;  /* 0x00000078e200780c */ /* 0x040fe40003f66270 */
[----:B------:R-:W-:Y:S01]  /*ad40*/  ISETP.GE.AND P1, PT, R226, 0x79, PT ;  /* 0x00000079e200780c */ /* 0x000fe20003f26270 */
[----:B------:R-:W-:Y:S01]  /*ad50*/  VIADD R226, R5, 0x1c ;  /* 0x0000001c05e27836 */ /* 0x000fe20000000000 */
[----:B------:R-:W-:Y:S01]  /*ad60*/  ISETP.GE.AND P0, PT, R218, 0x49, PT ;  /* 0x00000049da00780c */ /* 0x000fe20003f06270 */
[----:B------:R4:W-:Y:S01]  /*ad70*/  MUFU.EX2 R102, R120 ;  /* 0x0000007800667308 */ /* 0x0009e20000000800 */
[C---:B------:R-:W-:Y:S02]  /*ad80*/  ISETP.GT.OR P5, PT, R225.reuse, 0x69, !P5 ;  /* 0x00000069e100780c */ /* 0x040fe40006fa4670 */
[C---:B------:R-:W-:Y:S02]  /*ad90*/  ISETP.GT.OR P4, PT, R225.reuse, 0x70, !P4 ;  /* 0x00000070e100780c */ /* 0x040fe40006784670 */
[----:B------:R-:W-:-:S02]  /*ada0*/  ISETP.GT.OR P2, PT, R225, 0x71, !P2 ;  /* 0x00000071e100780c */ /* 0x000fc40005744670 */
[C---:B------:R-:W-:Y:S01]  /*adb0*/  ISETP.GT.OR P3, PT, R225.reuse, 0x78, !P3 ;  /* 0x00000078e100780c */ /* 0x040fe20005f64670 */
[----:B------:R-:W-:Y:S01]  /*adc0*/  MUFU.EX2 R109, R109 ;  /* 0x0000006d006d7308 */ /* 0x000fe20000000800 */
[----:B------:R-:W-:Y:S01]  /*add0*/  ISETP.GT.OR P1, PT, R225, 0x79, !P1 ;  /* 0x00000079e100780c */ /* 0x000fe20004f24670 */
[----:B------:R-:W-:Y:S01]  /*ade0*/  VIADD R225, R5, 0x18 ;  /* 0x0000001805e17836 */ /* 0x000fe20000000000 */
[----:B------:R-:W-:Y:S02]  /*adf0*/  ISETP.GT.OR P0, PT, R223, 0x49, !P0 ;  /* 0x00000049df00780c */ /* 0x000fe40004704670 */
[----:B------:R-:W-:Y:S02]  /*ae00*/  FSEL R115, R141, -INF , !P5 ;  /* 0xff8000008d737808 */ /* 0x000fe40006800000 */
[----:B------:R-:W-:Y:S01]  /*ae10*/  FSEL R125, R144, -INF , !P4 ;  /* 0xff800000907d7808 */ /* 0x000fe20006000000 */
[----:B------:R-:W-:Y:S01]  /*ae20*/  MUFU.EX2 R104, R104 ;  /* 0x0000006800687308 */ /* 0x000fe20000000800 */
[----:B------:R-:W-:-:S02]  /*ae30*/  FSEL R123, R145, -INF , !P2 ;  /* 0xff800000917b7808 */ /* 0x000fc40005000000 */
[----:B------:R-:W-:Y:S02]  /*ae40*/  FSEL R121, R148, -INF , !P3 ;  /* 0xff80000094797808 */ /* 0x000fe40005800000 */
[----:B--2---:R-:W-:Y:S02]  /*ae50*/  FSEL R119, R149, -INF , !P1 ;  /* 0xff80000095777808 */ /* 0x004fe40004800000 */
[----:B------:R-:W-:Y:S01]  /*ae60*/  FSEL R127, R127, -INF , !P0 ;  /* 0xff8000007f7f7808 */ /* 0x000fe20004000000 */
[----:B------:R-:W-:Y:S01]  /*ae70*/  MUFU.EX2 R106, R106 ;  /* 0x0000006a006a7308 */ /* 0x000fe20000000800 */
[C---:B------:R-:W-:Y:S02]  /*ae80*/  ISETP.GE.AND P5, PT, R218.reuse, 0x50, PT ;  /* 0x00000050da00780c */ /* 0x040fe40003fa6270 */
[C---:B------:R-:W-:Y:S01]  /*ae90*/  ISETP.GE.AND P4, PT, R218.reuse, 0x51, PT ;  /* 0x00000051da00780c */ /* 0x040fe20003f86270 */
[----:B------:R-:W-:Y:S01]  /*aea0*/  FFMA.FTZ R110, R127, UR5, -R110 ;  /* 0x000000057f6e7c23 */ /* 0x000fe2000801086e */
[C---:B------:R-:W-:Y:S01]  /*aeb0*/  ISETP.GE.AND P2, PT, R218.reuse, 0x58, PT ;  /* 0x00000058da00780c */ /* 0x040fe20003f46270 */
[----:B------:R2:W-:Y:S01]  /*aec0*/  SHFL.IDX PT, R127, R221, R111, 0x1f ;  /* 0x00001f6fdd7f7589 */ /* 0x0005e200000e0000 */
[C---:B------:R-:W-:Y:S01]  /*aed0*/  ISETP.GE.AND P3, PT, R218.reuse, 0x59, PT ;  /* 0x00000059da00780c */ /* 0x040fe20003f66270 */
[----:B------:R-:W-:Y:S01]  /*aee0*/  MUFU.EX2 R93, R93 ;  /* 0x0000005d005d7308 */ /* 0x000fe20000000800 */
[----:B------:R-:W-:-:S02]  /*aef0*/  ISETP.GE.AND P1, PT, R218, 0x60, PT ;  /* 0x00000060da00780c */ /* 0x000fc40003f26270 */
[----:B------:R-:W-:Y:S02]  /*af00*/  ISETP.GE.AND P0, PT, R218, 0x61, PT ;  /* 0x00000061da00780c */ /* 0x000fe40003f06270 */
[C---:B------:R-:W-:Y:S02]  /*af10*/  ISETP.GT.OR P5, PT, R223.reuse, 0x50, !P5 ;  /* 0x00000050df00780c */ /* 0x040fe40006fa4670 */
[C---:B------:R-:W-:Y:S01]  /*af20*/  ISETP.GT.OR P4, PT, R223.reuse, 0x51, !P4 ;  /* 0x00000051df00780c */ /* 0x040fe20006784670 */
[----:B--2---:R-:W-:Y:S01]  /*af30*/  FFMA.FTZ R111, R128, UR5, -R112 ;  /* 0x00000005806f7c23 */ /* 0x004fe20008010870 */
[C---:B------:R-:W-:Y:S01]  /*af40*/  ISETP.GT.OR P2, PT, R223.reuse, 0x58, !P2 ;  /* 0x00000058df00780c */ /* 0x040fe20005744670 */
[----:B------:R-:W-:Y:S01]  /*af50*/  MUFU.EX2 R110, R110 ;  /* 0x0000006e006e7308 */ /* 0x000fe20000000800 */
[C---:B------:R-:W-:Y:S02]  /*af60*/  ISETP.GT.OR P3, PT, R223.reuse, 0x59, !P3 ;  /* 0x00000059df00780c */ /* 0x040fe40005f64670 */
[----:B------:R-:W-:-:S02]  /*af70*/  ISETP.GT.OR P1, PT, R223, 0x60, !P1 ;  /* 0x00000060df00780c */ /* 0x000fc40004f24670 */
[----:B------:R-:W-:Y:S02]  /*af80*/  ISETP.GT.OR P0, PT, R223, 0x61, !P0 ;  /* 0x00000061df00780c */ /* 0x000fe40004704670 */
[----:B------:R-:W-:Y:S01]  /*af90*/  FSEL R114, R130, -INF , !P5 ;  /* 0xff80000082727808 */ /* 0x000fe20006800000 */
[----:B------:R-:W-:Y:S01]  /*afa0*/  MUFU.EX2 R111, R111 ;  /* 0x0000006f006f7308 */ /* 0x000fe20000000800 */
[----:B------:R-:W-:Y:S01]  /*afb0*/  FSEL R117, R131, -INF , !P4 ;  /* 0xff80000083757808 */ /* 0x000fe20006000000 */
[----:B------:R-:W2:Y:S01]  /*afc0*/  SHFL.IDX PT, R130, R221, R118, 0x1f ;  /* 0x00001f76dd827589 */ /* 0x000ea200000e0000 */
[----:B------:R-:W-:Y:S01]  /*afd0*/  FSEL R116, R134, -INF , !P2 ;  /* 0xff80000086747808 */ /* 0x000fe20005000000 */
[----:B------:R-:W-:Y:S01]  /*afe0*/  FFMA.FTZ R112, R114, UR5, -R112 ;  /* 0x0000000572707c23 */ /* 0x000fe20008010870 */
[----:B------:R-:W-:Y:S01]  /*aff0*/  FSEL R135, R135, -INF , !P3 ;  /* 0xff80000087877808 */ /* 0x000fe20005800000 */
[----:B------:R-:W5:Y:S01]  /*b000*/  SHFL.IDX PT, R134, R220, R232, 0x1f ;  /* 0x00001fe8dc867589 */ /* 0x000f6200000e0000 */
[----:B------:R-:W-:Y:S01]  /*b010*/  FSEL R145, R138, -INF , !P1 ;  /* 0xff8000008a917808 */ /* 0x000fe20004800000 */
[----:B------:R-:W-:Y:S01]  /*b020*/  MUFU.EX2 R94, R94 ;  /* 0x0000005e005e7308 */ /* 0x000fe20000000800 */
[----:B------:R-:W-:Y:S01]  /*b030*/  FSEL R140, R139, -INF , !P0 ;  /* 0xff8000008b8c7808 */ /* 0x000fe20004000000 */
[----:B------:R-:W3:Y:S01]  /*b040*/  SHFL.IDX PT, R138, R220, R225, 0x1f ;  /* 0x00001fe1dc8a7589 */ /* 0x000ee200000e0000 */
[----:B------:R-:W-:-:S02]  /*b050*/  ISETP.GE.AND P5, PT, R218, 0x68, PT ;  /* 0x00000068da00780c */ /* 0x000fc40003fa6270 */
[C---:B------:R-:W-:Y:S01]  /*b060*/  ISETP.GE.AND P4, PT, R218.reuse, 0x69, PT ;  /* 0x00000069da00780c */ /* 0x040fe20003f86270 */
[----:B------:R-:W1:Y:S01]  /*b070*/  SHFL.IDX PT, R131, R221, R5, 0x1f ;  /* 0x00001f05dd837589 */ /* 0x000e6200000e0000 */
[C---:B------:R-:W-:Y:S01]  /*b080*/  ISETP.GE.AND P2, PT, R218.reuse, 0x70, PT ;  /* 0x00000070da00780c */ /* 0x040fe20003f46270 */
[----:B------:R-:W-:Y:S01]  /*b090*/  MUFU.EX2 R112, R112 ;  /* 0x0000007000707308 */ /* 0x000fe20000000800 */
[C---:B------:R-:W-:Y:S01]  /*b0a0*/  ISETP.GE.AND P3, PT, R218.reuse, 0x71, PT ;  /* 0x00000071da00780c */ /* 0x040fe20003f66270 */
[----:B------:R-:W4:Y:S01]  /*b0b0*/  SHFL.IDX PT, R220, R220, R226, 0x1f ;  /* 0x00001fe2dcdc7589 */ /* 0x000f2200000e0000 */
[C---:B------:R-:W-:Y:S02]  /*b0c0*/  ISETP.GE.AND P1, PT, R218.reuse, 0x78, PT ;  /* 0x00000078da00780c */ /* 0x040fe40003f26270 */
[----:B------:R-:W-:Y:S01]  /*b0d0*/  ISETP.GE.AND P0, PT, R218, 0x79, PT ;  /* 0x00000079da00780c */ /* 0x000fe20003f06270 */
[----:B------:R-:W-:Y:S01]  /*b0e0*/  VIADD R218, R5, 0x10 ;  /* 0x0000001005da7836 */ /* 0x000fe20000000000 */
[C---:B------:R-:W-:Y:S01]  /*b0f0*/  ISETP.GT.OR P5, PT, R223.reuse, 0x68, !P5 ;  /* 0x00000068df00780c */ /* 0x040fe20006fa4670 */
[----:B------:R-:W-:Y:S01]  /*b100*/  MUFU.EX2 R95, R95 ;  /* 0x0000005f005f7308 */ /* 0x000fe20000000800 */
[----:B------:R-:W-:Y:S01]  /*b110*/  ISETP.GT.OR P4, PT, R223, 0x69, !P4 ;  /* 0x00000069df00780c */ /* 0x000fe20006784670 */
[----:B--2---:R-:W-:Y:S01]  /*b120*/  FFMA.FTZ R141, R137, UR5, -R130 ;  /* 0x00000005898d7c23 */ /* 0x004fe20008010882 */
[C---:B------:R-:W-:Y:S01]  /*b130*/  ISETP.GT.OR P2, PT, R223.reuse, 0x70, !P2 ;  /* 0x00000070df00780c */ /* 0x040fe20005744670 */
[----:B------:R-:W2:Y:S01]  /*b140*/  SHFL.IDX PT, R139, R221, R218, 0x1f ;  /* 0x00001fdadd8b7589 */ /* 0x000ea200000e0000 */
[----:B------:R-:W-:Y:S01]  /*b150*/  ISETP.GT.OR P3, PT, R223, 0x71, !P3 ;  /* 0x00000071df00780c */ /* 0x000fe20005f64670 */
[----:B-----5:R-:W-:Y:S01]  /*b160*/  FFMA.FTZ R114, R129, UR5, -R134 ;  /* 0x0000000581727c23 */ /* 0x020fe20008010886 */
[C---:B------:R-:W-:Y:S01]  /*b170*/  ISETP.GT.OR P1, PT, R223.reuse, 0x78, !P1 ;  /* 0x00000078df00780c */ /* 0x040fe20004f24670 */
[----:B------:R-:W-:Y:S01]  /*b180*/  FFMA.FTZ R140, R140, UR5, -R130 ;  /* 0x000000058c8c7c23 */ /* 0x000fe20008010882 */
[----:B------:R-:W-:Y:S01]  /*b190*/  ISETP.GT.OR P0, PT, R223, 0x79, !P0 ;  /* 0x00000079df00780c */ /* 0x000fe20004704670 */
[----:B------:R-:W-:-:S02]  /*b1a0*/  WARPGROUP.DEPBAR.LE gsb0, 0x0 ;  /* 0x00008000000079c5 */ /* 0x000fc40000010000 */
[----:B------:R-:W-:Y:S01]  /*b1b0*/  WARPGROUP.ARRIVE ;  /* 0x00000000000079c5 */ /* 0x000fe20000000000 */
[----:B------:R-:W-:Y:S01]  /*b1c0*/  VIADD R223, R5, 0xc ;  /* 0x0000000c05df7836 */ /* 0x000fe20000000000 */
[----:B------:R-:W-:Y:S01]  /*b1d0*/  FSEL R142, R142, -INF , !P5 ;  /* 0xff8000008e8e7808 */ /* 0x000fe20006800000 */
[--C-:B---3--:R-:W-:Y:S01]  /*b1e0*/  FFMA.FTZ R116, R116, UR5, -R138.reuse ;  /* 0x0000000574747c23 */ /* 0x108fe2000801088a */
[----:B------:R-:W-:Y:S01]  /*b1f0*/  FSEL R126, R143, -INF , !P4 ;  /* 0xff8000008f7e7808 */ /* 0x000fe20006000000 */
[----:B------:R-:W-:Y:S01]  /*b200*/  FFMA.FTZ R143, R132, UR5, -R138 ;  /* 0x00000005848f7c23 */ /* 0x000fe2000801088a */
[----:B------:R-:W-:Y:S01]  /*b210*/  HGMMA.64x128x16.F32 R24, gdesc[UR12], R24, gsb0 ;  /* 0x01e000000c1879f0 */ /* 0x000fe20008000818 */
[----:B------:R-:W3:Y:S01]  /*b220*/  SHFL.IDX PT, R144, R221, R223, 0x1f ;  /* 0x00001fdfdd907589 */ /* 0x000ee200000e0000 */
[--C-:B-1----:R-:W-:Y:S01]  /*b230*/  FFMA.FTZ R138, R136, UR5, -R131.reuse ;  /* 0x00000005888a7c23 */ /* 0x102fe20008010883 */
[----:B------:R-:W-:Y:S01]  /*b240*/  FFMA.FTZ R145, R145, UR5, -R131 ;  /* 0x0000000591917c23 */ /* 0x000fe20008010883 */
[----:B------:R-:W-:Y:S01]  /*b250*/  FSEL R124, R146, -INF , !P2 ;  /* 0xff800000927c7808 */ /* 0x000fe20005000000 */
[--C-:B------:R-:W-:Y:S01]  /*b260*/  FFMA.FTZ R131, R113, UR5, -R127.reuse ;  /* 0x0000000571837c23 */ /* 0x100fe2000801087f */
[----:B------:R-:W-:Y:S01]  /*b270*/  FFMA.FTZ R129, R142, UR5, -R127 ;  /* 0x000000058e817c23 */ /* 0x000fe2000801087f */
[----:B------:R-:W-:Y:S01]  /*b280*/  FFMA.FTZ R146, R117, UR5, -R134 ;  /* 0x0000000575927c23 */ /* 0x000fe20008010886 */
[----:B----4-:R-:W-:Y:S01]  /*b290*/  FSEL R120, R150, -INF , !P1 ;  /* 0xff80000096787808 */ /* 0x010fe20004800000 */
[----:B------:R-:W1:Y:S01]  /*b2a0*/  SHFL.IDX PT, R134, R221, R232, 0x1f ;  /* 0x00001fe8dd867589 */ /* 0x000e6200000e0000 */
[----:B------:R-:W-:Y:S01]  /*b2b0*/  VIADD R150, R5, 0x8 ;  /* 0x0000000805967836 */ /* 0x000fe20000000000 */
[----:B------:R-:W-:Y:S01]  /*b2c0*/  FSEL R122, R147, -INF , !P3 ;  /* 0xff800000937a7808 */ /* 0x000fe20005800000 */
[--C-:B------:R-:W-:Y:S01]  /*b2d0*/  FFMA.FTZ R117, R133, UR5, -R220.reuse ;  /* 0x0000000585757c23 */ /* 0x100fe200080108dc */
[----:B------:R-:W4:Y:S01]  /*b2e0*/  SHFL.IDX PT, R132, R221, R225, 0x1f ;  /* 0x00001fe1dd847589 */ /* 0x000f2200000e0000 */
[----:B------:R-:W-:Y:S01]  /*b2f0*/  FFMA.FTZ R133, R135, UR5, -R220 ;  /* 0x0000000587857c23 */ /* 0x000fe200080108dc */
[----:B------:R-:W-:Y:S01]  /*b300*/  FSEL R118, R151, -INF , !P0 ;  /* 0xff80000097767808 */ /* 0x000fe20004000000 */
[----:B------:R-:W-:-:S02]  /*b310*/  VIADD R151, R5, 0x4 ;  /* 0x0000000405977836 */ /* 0x000fc40000000000 */
[--C-:B--2---:R-:W-:Y:S01]  /*b320*/  FFMA.FTZ R125, R125, UR5, -R139.reuse ;  /* 0x000000057d7d7c23 */ /* 0x104fe2000801088b */
[----:B------:R-:W-:Y:S01]  /*b330*/  FFMA.FTZ R124, R124, UR5, -R139 ;  /* 0x000000057c7c7c23 */ /* 0x000fe2000801088b */
[----:B------:R-:W2:Y:S01]  /*b340*/  SHFL.IDX PT, R221, R221, R226, 0x1f ;  /* 0x00001fe2dddd7589 */ /* 0x000ea200000e0000 */
[----:B------:R-:W-:Y:S01]  /*b350*/  MUFU.EX2 R113, R146 ;  /* 0x0000009200717308 */ /* 0x000fe20000000800 */
[--C-:B---3--:R-:W-:Y:S01]  /*b360*/  FFMA.FTZ R127, R115, UR5, -R144.reuse ;  /* 0x00000005737f7c23 */ /* 0x108fe20008010890 */
[----:B------:R-:W-:-:S06]  /*b370*/  FFMA.FTZ R126, R126, UR5, -R144 ;  /* 0x000000057e7e7c23 */ /* 0x000fcc0008010890 */
[----:B------:R3:W-:Y:S01]  /*b380*/  MUFU.EX2 R115, R143 ;  /* 0x0000008f00737308 */ /* 0x0007e20000000800 */
[--C-:B-1----:R-:W-:Y:S01]  /*b390*/  FFMA.FTZ R123, R123, UR5, -R134.reuse ;  /* 0x000000057b7b7c23 */ /* 0x102fe20008010886 */
[----:B------:R-:W-:-:S06]  /*b3a0*/  FFMA.FTZ R122, R122, UR5, -R134 ;  /* 0x000000057a7a7c23 */ /* 0x000fcc0008010886 */
[----:B------:R-:W1:Y:S01]  /*b3b0*/  MUFU.EX2 R114, R114 ;  /* 0x0000007200727308 */ /* 0x000e620000000800 */
[--C-:B----4-:R-:W-:Y:S01]  /*b3c0*/  FFMA.FTZ R121, R121, UR5, -R132.reuse ;  /* 0x0000000579797c23 */ /* 0x110fe20008010884 */
[----:B------:R-:W-:Y:S01]  /*b3d0*/  FFMA.FTZ R120, R120, UR5, -R132 ;  /* 0x0000000578787c23 */ /* 0x000fe20008010884 */
[----:B--2---:R-:W-:-:S05]  /*b3e0*/  FFMA.FTZ R119, R119, UR5, -R221 ;  /* 0x0000000577777c23 */ /* 0x004fca00080108dd */
[----:B------:R-:W2:Y:S01]  /*b3f0*/  MUFU.EX2 R117, R117 ;  /* 0x0000007500757308 */ /* 0x000ea20000000800 */
[----:B------:R-:W-:-:S07]  /*b400*/  FFMA.FTZ R118, R118, UR5, -R221 ;  /* 0x0000000576767c23 */ /* 0x000fce00080108dd */
        /* <DEDUP_REMOVED lines=9> */
[----:B------:R-:W5:Y:S04]  /*b4a0*/  LDS R224, [R224+0x400] ;  /* 0x00040000e0e07984 */ /* 0x000f680000000800 */
[----:B------:R-:W-:Y:S04]  /*b4b0*/  LDS R217, [R217+0x400] ;  /* 0x00040000d9d97984 */ /* 0x000fe80000000800 */
[----:B------:R-:W-:Y:S04]  /*b4c0*/  LDS R216, [R216+0x400] ;  /* 0x00040000d8d87984 */ /* 0x000fe80000000800 */
[----:B----4-:R-:W4:Y:S04]  /*b4d0*/  SHFL.IDX PT, R144, R219, R223, 0x1f ;  /* 0x00001fdfdb907589 */ /* 0x010f2800000e0000 */
[----:B-----5:R-:W5:Y:S04]  /*b4e0*/  SHFL.IDX PT, R135, R224, R150, 0x1f ;  /* 0x00001f96e0877589 */ /* 0x020f6800000e0000 */
[----:B------:R-:W-:Y:S04]  /*b4f0*/  SHFL.IDX PT, R134, R224, R218, 0x1f ;  /* 0x00001fdae0867589 */ /* 0x000fe800000e0000 */
[----:B---3--:R-:W3:Y:S04]  /*b500*/  SHFL.IDX PT, R143, R219, R232, 0x1f ;  /* 0x00001fe8db8f7589 */ /* 0x008ee800000e0000 */
[----:B------:R-:W1:Y:S04]  /*b510*/  SHFL.IDX PT, R128, R224, R5, 0x1f ;  /* 0x00001f05e0807589 */ /* 0x000e6800000e0000 */
[----:B------:R-:W2:Y:S01]  /*b520*/  SHFL.IDX PT, R130, R224, R151, 0x1f ;  /* 0x00001f97e0827589 */ /* 0x000ea200000e0000 */
[--C-:B----4-:R-:W-:Y:S01]  /*b530*/  FADD.FTZ R45, R45, -R144.reuse ;  /* 0x800000902d2d7221 */ /* 0x110fe20000010000 */
[----:B------:R-:W-:-:S02]  /*b540*/  FADD.FTZ R47, R47, -R144 ;  /* 0x800000902f2f7221 */ /* 0x000fc40000010000 */
[----:B------:R-:W4:Y:S01]  /*b550*/  SHFL.IDX PT, R136, R224, R223, 0x1f ;  /* 0x00001fdfe0887589 */ /* 0x000f2200000e0000 */
[----:B-----5:R-:W-:-:S03]  /*b560*/  FADD.FTZ R132, R28, -R135 ;  /* 0x800000871c847221 */ /* 0x020fc60000010000 */
[----:B------:R-:W5:Y:S01]  /*b570*/  SHFL.IDX PT, R144, R217, R150, 0x1f ;  /* 0x00001f96d9907589 */ /* 0x000f6200000e0000 */
[----:B------:R1:W-:Y:S03]  /*b580*/  MUFU.EX2 R28, R133 ;  /* 0x00000085001c7308 */ /* 0x0003e60000000800 */
[----:B------:R-:W5:Y:S01]  /*b590*/  SHFL.IDX PT, R137, R224, R232, 0x1f ;  /* 0x00001fe8e0897589 */ /* 0x000f6200000e0000 */
[--C-:B---3--:R-:W-:Y:S01]  /*b5a0*/  FADD.FTZ R49, R49, -R143.reuse ;  /* 0x8000008f31317221 */ /* 0x108fe20000010000 */
[----:B------:R-:W-:Y:S02]  /*b5b0*/  FADD.FTZ R51, R51, -R143 ;  /* 0x8000008f33337221 */ /* 0x000fe40000010000 */
[----:B------:R-:W3:Y:S01]  /*b5c0*/  SHFL.IDX PT, R139, R224, R225, 0x1f ;  /* 0x00001fe1e08b7589 */ /* 0x000ee200000e0000 */
[----:B-1----:R-:W-:Y:S01]  /*b5d0*/  FADD.FTZ R133, R32, -R134 ;  /* 0x8000008620857221 */ /* 0x002fe20000010000 */
[----:B------:R-:W-:-:S02]  /*b5e0*/  FADD.FTZ R24, R24, -R128 ;  /* 0x8000008018187221 */ /* 0x000fc40000010000 */
[----:B------:R-:W1:Y:S01]  /*b5f0*/  SHFL.IDX PT, R32, R219, R218, 0x1f ;  /* 0x00001fdadb207589 */ /* 0x000e6200000e0000 */
[----:B------:R-:W-:Y:S01]  /*b600*/  FADD.FTZ R26, R26, -R128 ;  /* 0x800000801a1a7221 */ /* 0x000fe20000010000 */
[--C-:B--2---:R-:W-:Y:S01]  /*b610*/  FADD.FTZ R128, R25, -R130.reuse ;  /* 0x8000008219807221 */ /* 0x104fe20000010000 */
[----:B------:R-:W-:Y:S01]  /*b620*/  FADD.FTZ R130, R27, -R130 ;  /* 0x800000821b827221 */ /* 0x000fe20000010000 */
[----:B------:R-:W-:Y:S01]  /*b630*/  SHFL.IDX PT, R143, R217, R218, 0x1f ;  /* 0x00001fdad98f7589 */ /* 0x000fe200000e0000 */
[----:B------:R-:W-:Y:S01]  /*b640*/  FADD.FTZ R25, R30, -R135 ;  /* 0x800000871e197221 */ /* 0x000fe20000010000 */
[----:B------:R-:W-:Y:S01]  /*b650*/  FADD.FTZ R134, R34, -R134 ;  /* 0x8000008622867221 */ /* 0x000fe20000010000 */
[----:B------:R-:W-:Y:S01]  /*b660*/  MUFU.EX2 R30, R145 ;  /* 0x00000091001e7308 */ /* 0x000fe20000000800 */
[--C-:B----4-:R-:W-:Y:S01]  /*b670*/  FADD.FTZ R135, R29, -R136.reuse ;  /* 0x800000881d877221 */ /* 0x110fe20000010000 */
[----:B------:R-:W-:Y:S01]  /*b680*/  FADD.FTZ R27, R31, -R136 ;  /* 0x800000881f1b7221 */ /* 0x000fe20000010000 */
[----:B------:R-:W2:Y:S01]  /*b690*/  SHFL.IDX PT, R149, R224, R226, 0x1f ;  /* 0x00001fe2e0957589 */ /* 0x000ea200000e0000 */
[--C-:B-----5:R-:W-:Y:S01]  /*b6a0*/  FADD.FTZ R60, R60, -R144.reuse ;  /* 0x800000903c3c7221 */ /* 0x120fe20000010000 */
[----:B------:R-:W-:-:S02]  /*b6b0*/  FADD.FTZ R62, R62, -R144 ;  /* 0x800000903e3e7221 */ /* 0x000fc40000010000 */
[----:B------:R-:W4:Y:S01]  /*b6c0*/  SHFL.IDX PT, R142, R219, R225, 0x1f ;  /* 0x00001fe1db8e7589 */ /* 0x000f2200000e0000 */
[----:B------:R5:W4:Y:S01]  /*b6d0*/  MUFU.EX2 R29, R138 ;  /* 0x0000008a001d7308 */ /* 0x000b220000000800 */
[--C-:B------:R-:W-:Y:S01]  /*b6e0*/  FADD.FTZ R136, R33, -R137.reuse ;  /* 0x8000008921887221 */ /* 0x100fe20000010000 */
[----:B------:R-:W-:Y:S01]  /*b6f0*/  FADD.FTZ R137, R35, -R137 ;  /* 0x8000008923897221 */ /* 0x000fe20000010000 */
[----:B------:R2:W-:Y:S01]  /*b700*/  SHFL.IDX PT, R144, R216, R218, 0x1f ;  /* 0x00001fdad8907589 */ /* 0x0005e200000e0000 */
[----:B---3--:R-:W-:-:S03]  /*b710*/  FADD.FTZ R38, R38, -R139 ;  /* 0x8000008b26267221 */ /* 0x008fc60000010000 */
[----:B------:R-:W3:Y:S01]  /*b720*/  SHFL.IDX PT, R33, R219, R226, 0x1f ;  /* 0x00001fe2db217589 */ /* 0x000ee200000e0000 */
[----:B------:R-:W3:Y:S01]  /*b730*/  MUFU.EX2 R31, R141 ;  /* 0x0000008d001f7308 */ /* 0x000ee20000000800 */
[----:B-----5:R-:W-:Y:S01]  /*b740*/  FADD.FTZ R138, R36, -R139 ;  /* 0x8000008b248a7221 */ /* 0x020fe20000010000 */
[--C-:B-1----:R-:W-:Y:S01]  /*b750*/  FADD.FTZ R48, R48, -R32.reuse ;  /* 0x8000002030307221 */ /* 0x102fe20000010000 */
[----:B------:R-:W1:Y:S01]  /*b760*/  SHFL.IDX PT, R148, R219, R5, 0x1f ;  /* 0x00001f05db947589 */ /* 0x000e6200000e0000 */
[----:B------:R-:W-:-:S03]  /*b770*/  FADD.FTZ R50, R50, -R32 ;  /* 0x8000002032327221 */ /* 0x000fc60000010000 */
[----:B------:R-:W-:Y:S01]  /*b780*/  SHFL.IDX PT, R147, R219, R151, 0x1f ;  /* 0x00001f97db937589 */ /* 0x000fe200000e0000 */
[----:B------:R-:W5:Y:S03]  /*b790*/  MUFU.EX2 R32, R140 ;  /* 0x0000008c00207308 */ /* 0x000f660000000800 */
[----:B------:R-:W5:Y:S01]  /*b7a0*/  SHFL.IDX PT, R146, R219, R150, 0x1f ;  /* 0x00001f96db927589 */ /* 0x000f6200000e0000 */
[--C-:B--2---:R-:W-:Y:S01]  /*b7b0*/  FADD.FTZ R139, R37, -R149.reuse ;  /* 0x80000095258b7221 */ /* 0x104fe20000010000 */
[----:B------:R-:W-:Y:S01]  /*b7c0*/  FADD.FTZ R39, R39, -R149 ;  /* 0x8000009527277221 */ /* 0x000fe20000010000 */
[----:B------:R-:W-:Y:S01]  /*b7d0*/  FMUL.FTZ R26, R9, R26 ;  /* 0x0000001a091a7220 */ /* 0x000fe20000410000 */
[----:B------:R-:W2:Y:S01]  /*b7e0*/  LDL R218, [R1+0x1c] ;  /* 0x00001c0001da7983 */ /* 0x000ea20000100800 */
[--C-:B----4-:R-:W-:Y:S01]  /*b7f0*/  FADD.FTZ R52, R52, -R142.reuse ;  /* 0x8000008e34347221 */ /* 0x110fe20000010000 */
[----:B------:R-:W-:Y:S01]  /*b800*/  FADD.FTZ R54, R54, -R142 ;  /* 0x8000008e36367221 */ /* 0x000fe20000010000 */
[----:B------:R-:W-:Y:S01]  /*b810*/  MUFU.EX2 R124, R124 ;  /* 0x0000007c007c7308 */ /* 0x000fe20000000800 */
[----:B------:R-:W4:Y:S01]  /*b820*/  SHFL.IDX PT, R34, R217, R5, 0x1f ;  /* 0x00001f05d9227589 */ /* 0x000f2200000e0000 */
[--C-:B------:R-:W-:Y:S01]  /*b830*/  FADD.FTZ R64, R64, -R143.reuse ;  /* 0x8000008f40407221 */ /* 0x100fe20000010000 */
[----:B------:R-:W-:Y:S01]  /*b840*/  FADD.FTZ R66, R66, -R143 ;  /* 0x8000008f42427221 */ /* 0x000fe20000010000 */
[--C-:B---3--:R-:W-:Y:S01]  /*b850*/  FADD.FTZ R53, R53, -R33.reuse ;  /* 0x8000002135357221 */ /* 0x108fe20000010000 */
[----:B------:R-:W-:Y:S01]  /*b860*/  FADD.FTZ R55, R55, -R33 ;  /* 0x8000002137377221 */ /* 0x000fe20000010000 */
[----:B------:R-:W3:Y:S02]  /*b870*/  SHFL.IDX PT, R35, R217, R151, 0x1f ;  /* 0x00001f97d9237589 */ /* 0x000ee400000e0000 */
[----:B------:R5:W-:Y:S01]  /*b880*/  MUFU.EX2 R33, R131 ;  /* 0x0000008300217308 */ /* 0x000be20000000800 */
[--C-:B-1----:R-:W-:Y:S01]  /*b890*/  FADD.FTZ R40, R40, -R148.reuse ;  /* 0x8000009428287221 */ /* 0x102fe20000010000 */
[----:B------:R-:W-:Y:S01]  /*b8a0*/  FADD.FTZ R42, R42, -R148 ;  /* 0x800000942a2a7221 */ /* 0x000fe20000010000 */
[----:B------:R-:W1:Y:S04]  /*b8b0*/  SHFL.IDX PT, R36, R217, R223, 0x1f ;  /* 0x00001fdfd9247589 */ /* 0x000e6800000e0000 */
[----:B------:R-:W-:Y:S01]  /*b8c0*/  SHFL.IDX PT, R145, R216, R150, 0x1f ;  /* 0x00001f96d8917589 */ /* 0x000fe200000e0000 */
[----:B------:R-:W-:Y:S01]  /*b8d0*/  FMUL.FTZ R25, R12, R25 ;  /* 0x000000190c197220 */ /* 0x000fe20000410000 */
[----:B------:R-:W-:Y:S01]  /*b8e0*/  MUFU.EX2 R123, R123 ;  /* 0x0000007b007b7308 */ /* 0x000fe20000000800 */
[----:B------:R-:W-:Y:S01]  /*b8f0*/  FMUL.FTZ R38, R19, R38 ;  /* 0x0000002613267220 */ /* 0x000fe20000410000 */
[----:B-----5:R-:W5:Y:S01]  /*b900*/  SHFL.IDX PT, R131, R217, R232, 0x1f ;  /* 0x00001fe8d9837589 */ /* 0x020f6200000e0000 */
[----:B------:R-:W-:Y:S01]  /*b910*/  FMUL.FTZ R60, R107, R60 ;  /* 0x0000003c6b3c7220 */ /* 0x000fe20000410000 */
[--C-:B------:R-:W-:Y:S01]  /*b920*/  FADD.FTZ R44, R44, -R146.reuse ;  /* 0x800000922c2c7221 */ /* 0x100fe20000010000 */
[----:B------:R-:W-:Y:S01]  /*b930*/  FADD.FTZ R46, R46, -R146 ;  /* 0x800000922e2e7221 */ /* 0x000fe20000010000 */
[----:B------:R-:W-:Y:S01]  /*b940*/  SHFL.IDX PT, R37, R217, R225, 0x1f ;  /* 0x00001fe1d9257589 */ /* 0x000fe200000e0000 */
[--C-:B------:R-:W-:Y:S01]  /*b950*/  FADD.FTZ R41, R41, -R147.reuse ;  /* 0x8000009329297221 */ /* 0x100fe20000010000 */
[--C-:B----4-:R-:W-:Y:S01]  /*b960*/  FADD.FTZ R56, R56, -R34.reuse ;  /* 0x8000002238387221 */ /* 0x110fe20000010000 */
[----:B------:R-:W-:Y:S01]  /*b970*/  FADD.FTZ R58, R58, -R34 ;  /* 0x800000223a3a7221 */ /* 0x000fe20000010000 */
[----:B------:R-:W-:Y:S01]  /*b980*/  SHFL.IDX PT, R142, R217, R226, 0x1f ;  /* 0x00001fe2d98e7589 */ /* 0x000fe200000e0000 */
[----:B------:R4:W-:Y:S01]  /*b990*/  MUFU.EX2 R34, R129 ;  /* 0x0000008100227308 */ /* 0x0009e20000000800 */
[----:B------:R-:W-:-:S02]  /*b9a0*/  FADD.FTZ R43, R43, -R147 ;  /* 0x800000932b2b7221 */ /* 0x000fc40000010000 */
[----:B------:R-:W4:Y:S01]  /*b9b0*/  SHFL.IDX PT, R217, R216, R226, 0x1f ;  /* 0x00001fe2d8d97589 */ /* 0x000f2200000e0000 */
[--C-:B---3--:R-:W-:Y:S01]  /*b9c0*/  FADD.FTZ R57, R57, -R35.reuse ;  /* 0x8000002339397221 */ /* 0x108fe20000010000 */
[----:B------:R-:W-:Y:S02]  /*b9d0*/  FADD.FTZ R59, R59, -R35 ;  /* 0x800000233b3b7221 */ /* 0x000fe40000010000 */
[----:B------:R-:W3:Y:S01]  /*b9e0*/  SHFL.IDX PT, R140, R216, R5, 0x1f ;  /* 0x00001f05d88c7589 */ /* 0x000ee200000e0000 */
[--C-:B-1----:R-:W-:Y:S01]  /*b9f0*/  FADD.FTZ R61, R61, -R36.reuse ;  /* 0x800000243d3d7221 */ /* 0x102fe20000010000 */
[----:B------:R-:W-:Y:S01]  /*ba00*/  FADD.FTZ R63, R63, -R36 ;  /* 0x800000243f3f7221 */ /* 0x000fe20000010000 */
[----:B------:R3:W1:Y:S01]  /*ba10*/  MUFU.EX2 R35, R127 ;  /* 0x0000007f00237308 */ /* 0x0006620000000800 */
[----:B------:R-:W1:Y:S04]  /*ba20*/  SHFL.IDX PT, R141, R216, R151, 0x1f ;  /* 0x00001f97d88d7589 */ /* 0x000e6800000e0000 */
[----:B------:R-:W1:Y:S04]  /*ba30*/  SHFL.IDX PT, R149, R216, R232, 0x1f ;  /* 0x00001fe8d8957589 */ /* 0x000e6800000e0000 */
[----:B------:R-:W1:Y:S04]  /*ba40*/  SHFL.IDX PT, R151, R216, R225, 0x1f ;  /* 0x00001fe1d8977589 */ /* 0x000e6800000e0000 */
[----:B------:R3:W1:Y:S01]  /*ba50*/  SHFL.IDX PT, R148, R216, R223, 0x1f ;  /* 0x00001fdfd8947589 */ /* 0x00066200000e0000 */
[--C-:B-----5:R-:W-:Y:S01]  /*ba60*/  FADD.FTZ R65, R65, -R131.reuse ;  /* 0x8000008341417221 */ /* 0x120fe20000010000 */
[----:B----4-:R-:W-:Y:S01]  /*ba70*/  FADD.FTZ R129, R67, -R131 ;  /* 0x8000008343817221 */ /* 0x010fe20000010000 */
[----:B---3--:R-:W-:Y:S01]  /*ba80*/  FADD.FTZ R216, R85, -R217 ;  /* 0x800000d955d87221 */ /* 0x008fe20000010000 */
[----:B------:R-:W-:Y:S01]  /*ba90*/  FMUL.FTZ R85, R11, R130 ;  /* 0x000000820b557220 */ /* 0x000fe20000410000 */
[----:B------:R-:W3:Y:S01]  /*baa0*/  MUFU.EX2 R36, R126 ;  /* 0x0000007e00247308 */ /* 0x000ee20000000800 */
[--C-:B------:R-:W-:Y:S01]  /*bab0*/  FADD.FTZ R131, R68, -R37.reuse ;  /* 0x8000002544837221 */ /* 0x100fe20000010000 */
[----:B------:R-:W-:-:S02]  /*bac0*/  FADD.FTZ R67, R70, -R37 ;  /* 0x8000002546437221 */ /* 0x000fc40000010000 */
[----:B------:R-:W-:Y:S01]  /*bad0*/  F2FP.F16.F32.PACK_AB R85, R85, R26 ;  /* 0x0000001a5555723e */ /* 0x000fe200000000ff */
[----:B------:R-:W-:Y:S01]  /*bae0*/  FMUL.FTZ R26, R14, R27 ;  /* 0x0000001b0e1a7220 */ /* 0x000fe20000410000 */
[----:B------:R-:W-:Y:S02]  /*baf0*/  FADD.FTZ R143, R80, -R144 ;  /* 0x80000090508f7221 */ /* 0x000fe40000010000 */
[----:B------:R4:W5:Y:S01]  /*bb00*/  MUFU.EX2 R37, R125 ;  /* 0x0000007d00257308 */ /* 0x0009620000000800 */
[----:B------:R-:W-:Y:S01]  /*bb10*/  FADD.FTZ R217, R87, -R217 ;  /* 0x800000d957d97221 */ /* 0x000fe20000010000 */
[----:B------:R-:W-:Y:S01]  /*bb20*/  FMUL.FTZ R80, R15, R133 ;  /* 0x000000850f507220 */ /* 0x000fe20000410000 */
[----:B------:R-:W-:Y:S01]  /*bb30*/  FMUL.FTZ R27, R16, R136 ;  /* 0x00000088101b7220 */ /* 0x000fe20000410000 */
[----:B------:R-:W-:-:S04]  /*bb40*/  F2FP.F16.F32.PACK_AB R87, R26, R25 ;  /* 0x000000191a57723e */ /* 0x000fc800000000ff */
[----:B------:R-:W5:Y:S01]  /*bb50*/  MUFU.EX2 R122, R122 ;  /* 0x0000007a007a7308 */ /* 0x000f620000000800 */
[----:B------:R-:W-:Y:S01]  /*bb60*/  FMUL.FTZ R25, R114, R65 ;  /* 0x0000004172197220 */ /* 0x000fe20000410000 */
[----:B------:R-:W-:Y:S01]  /*bb70*/  FADD.FTZ R70, R69, -R142 ;  /* 0x8000008e45467221 */ /* 0x000fe20000010000 */
[----:B------:R-:W-:-:S05]  /*bb80*/  FADD.FTZ R127, R72, -R140 ;  /* 0x8000008c487f7221 */ /* 0x000fca0000010000 */
[----:B------:R-:W5:Y:S01]  /*bb90*/  MUFU.EX2 R121, R121 ;  /* 0x0000007900797308 */ /* 0x000f620000000800 */
[----:B----4-:R-:W-:Y:S01]  /*bba0*/  FADD.FTZ R125, R74, -R140 ;  /* 0x8000008c4a7d7221 */ /* 0x010fe20000010000 */
[----:B------:R-:W-:Y:S01]  /*bbb0*/  FMUL.FTZ R39, R23, R39 ;  /* 0x0000002717277220 */ /* 0x000fe20000410000 */
[----:B------:R-:W-:-:S05]  /*bbc0*/  FMUL.FTZ R61, R108, R61 ;  /* 0x0000003d6c3d7220 */ /* 0x000fca0000410000 */
[----:B------:R-:W4:Y:S01]  /*bbd0*/  MUFU.EX2 R120, R120 ;  /* 0x0000007800787308 */ /* 0x000f220000000800 */
[----:B------:R-:W-:Y:S01]  /*bbe0*/  FMUL.FTZ R64, R111, R64 ;  /* 0x000000406f407220 */ /* 0x000fe20000410000 */
[----:B------:R-:W-:Y:S01]  /*bbf0*/  FMUL.FTZ R65, R112, R66 ;  /* 0x0000004270417220 */ /* 0x000fe20000410000 */
[----:B------:R-:W-:-:S05]  /*bc00*/  FMUL.FTZ R26, R113, R129 ;  /* 0x00000081711a7220 */ /* 0x000fca0000410000 */
[----:B------:R-:W4:Y:S01]  /*bc10*/  MUFU.EX2 R119, R119 ;  /* 0x0000007700777308 */ /* 0x000f220000000800 */
[----:B-1----:R-:W-:-:S07]  /*bc20*/  FADD.FTZ R140, R73, -R141 ;  /* 0x8000008d498c7221 */ /* 0x002fce0000010000 */
[----:B------:R-:W1:Y:S01]  /*bc30*/  MUFU.EX2 R118, R118 ;  /* 0x0000007600767308 */ /* 0x000e620000000800 */
[----:B------:R-:W-:Y:S01]  /*bc40*/  FADD.FTZ R141, R75, -R141 ;  /* 0x8000008d4b8d7221 */ /* 0x000fe20000010000 */
[----:B------:R-:W-:Y:S01]  /*bc50*/  FADD.FTZ R146, R81, -R149 ;  /* 0x8000009551927221 */ /* 0x000fe20000010000 */
[----:B------:R-:W-:Y:S01]  /*bc60*/  FADD.FTZ R150, R84, -R151 ;  /* 0x8000009754967221 */ /* 0x000fe20000010000 */
[----:B------:R-:W-:Y:S01]  /*bc70*/  F2FP.F16.F32.PACK_AB R80, R27, R80 ;  /* 0x000000501b50723e */ /* 0x000fe200000000ff */
[----:B------:R-:W-:Y:S01]  /*bc80*/  FADD.FTZ R149, R83, -R149 ;  /* 0x8000009553957221 */ /* 0x000fe20000010000 */
[----:B------:R-:W-:Y:S01]  /*bc90*/  FADD.FTZ R151, R86, -R151 ;  /* 0x8000009756977221 */ /* 0x000fe20000010000 */
        /* <DEDUP_REMOVED lines=13> */
[--C-:B------:R-:W-:Y:S01]  /*bd70*/  FADD.FTZ R142, R76, -R145.reuse ;  /* 0x800000914c8e7221 */ /* 0x100fe20000010000 */
[----:B------:R-:W-:Y:S01]  /*bd80*/  F2FP.F16.F32.PACK_AB R64, R25, R64 ;  /* 0x000000401940723e */ /* 0x000fe200000000ff */
[--C-:B------:R-:W-:Y:S01]  /*bd90*/  FADD.FTZ R147, R77, -R148.reuse ;  /* 0x800000944d937221 */ /* 0x100fe20000010000 */
        /* <DEDUP_REMOVED lines=41> */
[----:B---3--:R-:W-:Y:S01]  /*c030*/  FMUL.FTZ R148, R36, R148 ;  /* 0x0000009424947220 */ /* 0x008fe20000410000 */
        /* <DEDUP_REMOVED lines=15> */
[----:B-1----:R-:W-:Y:S01]  /*c130*/  FMUL.FTZ R38, R118, R217 ;  /* 0x000000d976267220 */ /* 0x002fe20000410000 */
        /* <DEDUP_REMOVED lines=167> */
.L_x_4769:
        /* <DEDUP_REMOVED lines=70> */
.L_x_4770:
        /* <DEDUP_REMOVED lines=12> */
.L_x_4760:
        /* <DEDUP_REMOVED lines=34> */
.L_x_4728:
        /* <DEDUP_REMOVED lines=9> */
[----:B------:R-:W-:Y:S01]  /*d380*/  IMAD.U32 R4, RZ, RZ, UR4 ;  /* 0x00000004ff047e24 */ /* 0x000fe2000f8e00ff */
[----:B--2---:R1:W2:Y:S01]  /*d390*/  LDC.64 R2, c[0x4][R0] ;  /* 0x0100000000027b82 */ /* 0x0042a20000000a00 */
        /* <DEDUP_REMOVED lines=11> */
.L_x_4773:
[----:B------:R-:W-:-:S05]  /*d450*/  VIADD R16, R17, 0x4000 ;  /* 0x0000400011107836 */ /* 0x000fca0000000000 */
        /* <DEDUP_REMOVED lines=18> */
.L_x_4774:
        /* <DEDUP_REMOVED lines=18> */
.L_x_4775:
        /* <DEDUP_REMOVED lines=18> */
.L_x_4776:
        /* <DEDUP_REMOVED lines=21> */
[----:B--2---:R-:W-:Y:S02]  /*d910*/  SHF.R.S32.HI R2, RZ, 0x1f, R7 ;  /* 0x0000001fff027819 */ /* 0x004fe40000011407 */
        /* <DEDUP_REMOVED lines=17> */
[----:B------:R-:W-:Y:S01]  /*da30*/  F2FP.F16.F32.PACK_AB R163, R167, R166 ;  /* 0x000000a6a7a3723e */ /* 0x000fe200000000ff */
[----:B------:R-:W-:Y:S01]  /*da40*/  IMAD.IADD R5, R0, 0x1, -R5 ;  /* 0x0000000100057824 */ /* 0x000fe200078e0a05 */
[----:B------:R-:W-:Y:S02]  /*da50*/  LOP3.LUT R3, R3, 0x7ffffe00, RZ, 0xc0, !PT ;  /* 0x7ffffe0003037812 */ /* 0x000fe400078ec0ff */
[----:B------:R-:W-:Y:S01]  /*da60*/  F2FP.F16.F32.PACK_AB R169, R171, R170 ;  /* 0x000000aaaba9723e */ /* 0x000fe200000000ff */
[C---:B------:R-:W-:Y:S01]  /*da70*/  IMAD.SHL.U32 R0, R5.reuse, 0x40, RZ ;  /* 0x0000004005007824 */ /* 0x040fe200078e00ff */
[----:B------:R-:W-:Y:S01]  /*da80*/  R2P PR, R5, 0x6 ;  /* 0x0000000605007804 */ /* 0x000fe20000000000 */
[----:B------:R-:W-:Y:S01]  /*da90*/  IMAD R3, R2, 0x400, R3 ;  /* 0x0000040002037824 */ /* 0x000fe200078e0203 */
[----:B------:R-:W-:Y:S01]  /*daa0*/  F2FP.F16.F32.PACK_AB R176, R177, R176 ;  /* 0x000000b0b1b0723e */ /* 0x000fe200000000ff */
[----:B------:R-:W-:Y:S01]  /*dab0*/  IMAD.MOV.U32 R5, RZ, RZ, 0x40 ;  /* 0x00000040ff057424 */ /* 0x000fe200078e00ff */
[----:B------:R-:W-:Y:S01]  /*dac0*/  LOP3.LUT R0, R0, 0x1c0, RZ, 0xc0, !PT ;  /* 0x000001c000007812 */ /* 0x000fe200078ec0ff */
[----:B------:R-:W1:Y:S01]  /*dad0*/  SHFL.IDX PT, R2, R2, RZ, 0x1f ;  /* 0x00001fff02027589 */ /* 0x000e6200000e0000 */
[----:B------:R-:W-:-:S02]  /*dae0*/  F2FP.F16.F32.PACK_AB R170, R173, R172 ;  /* 0x000000acadaa723e */ /* 0x000fc400000000ff */
[----:B------:R-:W-:Y:S02]  /*daf0*/  LOP3.LUT R7, R0, 0x8, R7, 0xf8, !PT ;  /* 0x0000000800077812 */ /* 0x000fe400078ef807 */
[----:B------:R-:W-:Y:S02]  /*db00*/  SHF.R.U32.HI R0, RZ, 0x3, R0 ;  /* 0x00000003ff007819 */ /* 0x000fe40000011600 */
[----:B------:R-:W-:Y:S02]  /*db10*/  SEL R5, R5, 0xffffffc0, !P2 ;  /* 0xffffffc005057807 */ /* 0x000fe40005000000 */
[----:B------:R-:W-:Y:S02]  /*db20*/  LOP3.LUT R0, R7, R0, RZ, 0x3c, !PT ;  /* 0x0000000007007212 */ /* 0x000fe400078e3cff */
[----:B------:R-:W-:Y:S02]  /*db30*/  F2FP.F16.F32.PACK_AB R171, R175, R174 ;  /* 0x000000aeafab723e */ /* 0x000fe400000000ff */
[----:B------:R-:W-:Y:S01]  /*db40*/  F2FP.F16.F32.PACK_AB R177, R179, R178 ;  /* 0x000000b2b3b1723e */ /* 0x000fe200000000ff */
[----:B------:R-:W-:Y:S01]  /*db50*/  IMAD.IADD R0, R0, 0x1, R3 ;  /* 0x0000000100007824 */ /* 0x000fe200078e0203 */
[----:B------:R-:W-:Y:S01]  /*db60*/  F2FP.F16.F32.PACK_AB R178, R181, R180 ;  /* 0x000000b4b5b2723e */ /* 0x000fe200000000ff */
[----:B------:R-:W-:Y:S01]  /*db70*/  IMAD.MOV.U32 R3, RZ, RZ, 0x20 ;  /* 0x00000020ff037424 */ /* 0x000fe200078e00ff */
[----:B------:R-:W-:Y:S01]  /*db80*/  F2FP.F16.F32.PACK_AB R179, R183, R182 ;  /* 0x000000b6b7b3723e */ /* 0x000fe200000000ff */
[----:B------:R-:W-:-:S03]  /*db90*/  IMAD R0, R0, 0x2, R17 ;  /* 0x0000000200007824 */ /* 0x000fc600078e0211 */
[----:B------:R-:W-:Y:S02]  /*dba0*/  SEL R3, R3, 0xffffffe0, !P1 ;  /* 0xffffffe003037807 */ /* 0x000fe40004800000 */
[--C-:B------:R-:W-:Y:S01]  /*dbb0*/  IADD3 R6, R5, 0x4000, R0.reuse ;  /* 0x0000400005067810 */ /* 0x100fe20007ffe000 */
[----:B------:R2:W-:Y:S01]  /*dbc0*/  STSM.16.M88.4 [R0+0x4000], R184 ;  /* 0x004000b800007844 */ /* 0x0005e20000000200 */
[C---:B------:R-:W-:Y:S02]  /*dbd0*/  IADD3 R4, R3.reuse, 0x4000, R0 ;  /* 0x0000400003047810 */ /* 0x040fe40007ffe000 */
[----:B-1----:R-:W-:Y:S01]  /*dbe0*/  ISETP.NE.AND P0, PT, R2, 0x7, PT ;  /* 0x000000070200780c */ /* 0x002fe20003f05270 */
        /* <DEDUP_REMOVED lines=30> */
[----:B-1----:R-:W-:-:S09]  /*ddd0*/  USHF.L.U32 UR10, UR10, 0x7, URZ ;  /* 0x000000070a0a7899 */ /* 0x002fd2000800063f */
[----:B---3--:R1:W-:Y:S02]  /*dde0*/  UTMASTG.4D [UR8], [UR4] ;  /* 0x00000008040073b5 */ /* 0x0083e40008018000 */
[----:B-1----:R-:W-:Y:S02]  /*ddf0*/  UMOV UR8, UR6 ;  /* 0x0000000600087c82 */ /* 0x002fe40008000000 */
[----:B------:R1:W-:Y:S02]  /*de00*/  UTMASTG.4D [UR8], [UR14] ;  /* 0x000000080e0073b5 */ /* 0x0003e40008018000 */
[----:B-1----:R0:W-:Y:S02]  /*de10*/  UTMACMDFLUSH ;  /* 0x00000000000079b7 */ /* 0x0021e40000000000 */
.L_x_4778:
[----:B------:R-:W-:Y:S05]  /*de20*/  BSYNC B0 ;  /* 0x0000000000007941 */ /* 0x000fea0003800000 */
.L_x_4777:
[----:B------:R-:W-:-:S04]  /*de30*/  DEPBAR.LE SB0, 0x0 ;  /* 0x000080000000791a */ /* 0x000fc80000000000 */
[----:B------:R-:W-:Y:S05]  /*de40*/  BRA `(.L_x_4726) ;  /* 0x00000034005c7947 */ /* 0x000fea0003800000 */
.L_x_4772:
[----:B------:R-:W1:Y:S01]  /*de50*/  S2R R0, SR_TID.X ;  /* 0x0000000000007919 */ /* 0x000e620000002100 */
[----:B------:R-:W3:Y:S01]  /*de60*/  LDC.64 R16, c[0x0][0x808] ;  /* 0x00020200ff107b82 */ /* 0x000ee20000000a00 */
[----:B------:R-:W-:Y:S01]  /*de70*/  ULDC.64 UR4, c[0x0][0x820] ;  /* 0x0002080000047ab9 */ /* 0x000fe20000000a00 */
[----:B------:R-:W-:Y:S01]  /*de80*/  BSSY B0, `(.L_x_4779) ;  /* 0x0000033000007945 */ /* 0x000fe20003800000 */
[----:B------:R-:W4:Y:S01]  /*de90*/  S2R R23, SR_CTAID.Y ;  /* 0x0000000000177919 */ /* 0x000f220000002600 */
[----:B------:R-:W3:Y:S04]  /*dea0*/  S2R R15, SR_CTAID.X ;  /* 0x00000000000f7919 */ /* 0x000ee80000002500 */
[----:B------:R-:W3:Y:S01]  /*deb0*/  LDC R19, c[0x0][0x83c] ;  /* 0x00020f00ff137b82 */ /* 0x000ee20000000800 */
[----:B------:R-:W5:Y:S07]  /*dec0*/  S2R R21, SR_CTAID.Z ;  /* 0x0000000000157919 */ /* 0x000f6e0000002700 */
[----:B--2---:R-:W2:Y:S01]  /*ded0*/  LDC.64 R24, c[0x0][0x208] ;  /* 0x00008200ff187b82 */ /* 0x004ea20000000a00 */
[----:B-1----:R-:W-:Y:S01]  /*dee0*/  VIADD R3, R0, 0xffffff80 ;  /* 0xffffff8000037836 */ /* 0x002fe20000000000 */
[----:B----4-:R-:W-:-:S04]  /*def0*/  SHF.R.S32.HI R13, RZ, 0x1f, R23 ;  /* 0x0000001fff0d7819 */ /* 0x010fc80000011417 */
[----:B------:R-:W-:-:S04]  /*df00*/  SHF.R.S32.HI R0, RZ, 0x1f, R3 ;  /* 0x0000001fff007819 */ /* 0x000fc80000011403 */
[----:B------:R-:W-:Y:S02]  /*df10*/  LEA.HI R2, R0, R3, RZ, 0x3 ;  /* 0x0000000300027211 */ /* 0x000fe400078f18ff */
[----:B-----5:R-:W-:Y:S02]  /*df20*/  SHF.R.S32.HI R12, RZ, 0x1f, R21 ;  /* 0x0000001fff0c7819 */ /* 0x020fe40000011415 */
[----:B------:R-:W-:Y:S02]  /*df30*/  LOP3.LUT R0, R2, 0x1ffffff8, RZ, 0xc0, !PT ;  /* 0x1ffffff802007812 */ /* 0x000fe400078ec0ff */
[----:B------:R-:W-:-:S03]  /*df40*/  SHF.R.S32.HI R2, RZ, 0x3, R2 ;  /* 0x00000003ff027819 */ /* 0x000fc60000011402 */
[----:B------:R-:W-:Y:S02]  /*df50*/  IMAD.IADD R0, R3, 0x1, -R0 ;  /* 0x0000000103007824 */ /* 0x000fe400078e0a00 */
[----:B---3--:R-:W-:Y:S02]  /*df60*/  IMAD R3, R15, -0x80, R16 ;  /* 0xffffff800f037824 */ /* 0x008fe400078e0210 */
[----:B------:R-:W-:Y:S02]  /*df70*/  IMAD.SHL.U32 R6, R0, 0x8, RZ ;  /* 0x0000000800067824 */ /* 0x000fe400078e00ff */
[----:B------:R-:W-:Y:S01]  /*df80*/  IMAD R0, R13, UR4, RZ ;  /* 0x000000040d007c24 */ /* 0x000fe2000f8e02ff */
[C---:B------:R-:W-:Y:S01]  /*df90*/  ISETP.GE.AND P3, PT, R2.reuse, R3, PT ;  /* 0x000000030200720c */ /* 0x040fe20003f66270 */
[----:B------:R-:W-:Y:S01]  /*dfa0*/  VIADD R8, R2, 0x60 ;  /* 0x0000006002087836 */ /* 0x000fe20000000000 */
        /* <DEDUP_REMOVED lines=8> */
[----:B------:R-:W-:Y:S02]  /*e030*/  VIADD R0, R2, 0x40 ;  /* 0x0000004002007836 */ /* 0x000fe40000000000 */
[----:B------:R-:W-:Y:S01]  /*e040*/  IMAD.IADD R5, R5, 0x1, R9 ;  /* 0x0000000105057824 */ /* 0x000fe200078e0209 */
        /* <DEDUP_REMOVED lines=9> */
[----:B--2---:R-:W-:Y:S06]  /*e0e0*/  @P6 BRA `(.L_x_4780) ;  /* 0x0000000000306947 */ /* 0x004fec0003800000 */
        /* <DEDUP_REMOVED lines=12> */
.L_x_4780:
[----:B------:R-:W-:Y:S05]  /*e1b0*/  BSYNC B0 ;  /* 0x0000000000007941 */ /* 0x000fea0003800000 */
.L_x_4779:
[----:B------:R-:W-:Y:S01]  /*e1c0*/  BSSY B0, `(.L_x_4781) ;  /* 0x0000012000007945 */ /* 0x000fe20003800000 */
[----:B------:R-:W-:-:S03]  /*e1d0*/  ISETP.GE.OR P6, PT, R6, R17, P0 ;  /* 0x000000110600720c */ /* 0x000fc600007c6670 */
[----:B------:R-:W-:Y:S10]  /*e1e0*/  @P5 BRA `(.L_x_4782) ;  /* 0x00000000003c5947 */ /* 0x000ff40003800000 */
[----:B-1----:R-:W-:Y:S01]  /*e1f0*/  IADD3 R15, P5, R2, 0x20, RZ ;  /* 0x00000020020f7810 */ /* 0x002fe20007fbe0ff */
[----:B------:R-:W-:Y:S01]  /*e200*/  ULDC.64 UR4, c[0x0][0x818] ;  /* 0x0002060000047ab9 */ /* 0x000fe20000000a00 */
[----:B------:R-:W-:Y:S01]  /*e210*/  IMAD.MOV.U32 R8, RZ, RZ, R4 ;  /* 0x000000ffff087224 */ /* 0x000fe200078e0004 */
[----:B------:R-:W-:Y:S01]  /*e220*/  R2UR UR6, R24 ;  /* 0x00000000180672ca */ /* 0x000fe200000e0000 */
[----:B------:R-:W-:Y:S01]  /*e230*/  IMAD.MOV.U32 R9, RZ, RZ, R11 ;  /* 0x000000ffff097224 */ /* 0x000fe200078e000b */
[----:B------:R-:W-:Y:S01]  /*e240*/  R2UR UR7, R25 ;  /* 0x00000000190772ca */ /* 0x000fe200000e0000 */
        /* <DEDUP_REMOVED lines=9> */
.L_x_4782:
[----:B------:R-:W-:Y:S05]  /*e2e0*/  BSYNC B0 ;  /* 0x0000000000007941 */ /* 0x000fea0003800000 */
.L_x_4781:
[----:B------:R-:W-:Y:S04]  /*e2f0*/  BSSY B0, `(.L_x_4783) ;  /* 0x0000011000007945 */ /* 0x000fe80003800000 */
[----:B------:R-:W-:Y:S05]  /*e300*/  @P4 BRA `(.L_x_4784) ;  /* 0x00000000003c4947 */ /* 0x000fea0003800000 */
[----:B-12---:R-:W-:Y:S01]  /*e310*/  IADD3 R15, P4, R2, 0x40, RZ ;  /* 0x00000040020f7810 */ /* 0x006fe20007f9e0ff */
        /* <DEDUP_REMOVED lines=14> */
.L_x_4784:
[----:B------:R-:W-:Y:S05]  /*e400*/  BSYNC B0 ;  /* 0x0000000000007941 */ /* 0x000fea0003800000 */
.L_x_4783:
[----:B------:R-:W-:Y:S04]  /*e410*/  BSSY B0, `(.L_x_4785) ;  /* 0x0000010000007945 */ /* 0x000fe80003800000 */
[----:B------:R-:W-:Y:S05]  /*e420*/  @P6 BRA `(.L_x_4786) ;  /* 0x0000000000386947 */ /* 0x000fea0003800000 */
[----:B------:R-:W-:Y:S01]  /*e430*/  IADD3 R9, P4, R2, 0x60, RZ ;  /* 0x0000006002097810 */ /* 0x000fe20007f9e0ff */
[----:B------:R-:W-:Y:S01]  /*e440*/  ULDC.64 UR4, c[0x0][0x818] ;  /* 0x0002060000047ab9 */ /* 0x000fe20000000a00 */
[----:B------:R-:W-:Y:S01]  /*e450*/  IMAD.MOV.U32 R5, RZ, RZ, R11 ;  /* 0x000000ffff057224 */ /* 0x000fe200078e000b */
[----:B------:R-:W-:Y:S02]  /*e460*/  R2UR UR6, R24 ;  /* 0x00000000180672ca */ /* 0x000fe400000e0000 */
        /* <DEDUP_REMOVED lines=10> */
.L_x_4786:
[----:B------:R-:W-:Y:S05]  /*e510*/  BSYNC B0 ;  /* 0x0000000000007941 */ /* 0x000fea0003800000 */
.L_x_4785:
        /* <DEDUP_REMOVED lines=13> */
[----:B------:R-:W-:-:S04]  /*e5f0*/  IMAD.WIDE.U32 R4, R21, UR4, R4 ;  /* 0x0000000415047c25 */ /* 0x000fc8000f8e0004 */
[----:B------:R-:W-:Y:S01]  /*e600*/  IMAD.IADD R9, R5, 0x1, R9 ;  /* 0x0000000105097824 */ /* 0x000fe200078e0209 */
        /* <DEDUP_REMOVED lines=13> */
.L_x_4788:
[----:B------:R-:W-:Y:S05]  /*e6e0*/  BSYNC B0 ;  /* 0x0000000000007941 */ /* 0x000fea0003800000 */
.L_x_4787:
[----:B------:R-:W-:Y:S04]  /*e6f0*/  BSSY B0, `(.L_x_4789) ;  /* 0x0000011000007945 */ /* 0x000fe80003800000 */
[----:B------:R-:W-:Y:S05]  /*e700*/  @P2 BRA `(.L_x_4790) ;  /* 0x00000000003c2947 */ /* 0x000fea0003800000 */
[----:B----4-:R-:W-:Y:S01]  /*e710*/  IADD3 R11, P2, R2, 0x20, RZ ;  /* 0x00000020020b7810 */ /* 0x010fe20007f5e0ff */
        /* <DEDUP_REMOVED lines=14> */
.L_x_4790:
[----:B------:R-:W-:Y:S05]  /*e800*/  BSYNC B0 ;  /* 0x0000000000007941 */ /* 0x000fea0003800000 */
.L_x_4789:
        /* <DEDUP_REMOVED lines=17> */
.L_x_4792:
[----:B------:R-:W-:Y:S05]  /*e920*/  BSYNC B0 ;  /* 0x0000000000007941 */ /* 0x000fea0003800000 */
.L_x_4791:
[----:B------:R-:W-:Y:S05]  /*e930*/  @P0 BRA `(.L_x_4726) ;  /* 0x0000002800a00947 */ /* 0x000fea0003800000 */
[----:B------:R-:W-:Y:S01]  /*e940*/  IADD3 R5, P0, R2, 0x60, RZ ;  /* 0x0000006002057810 */ /* 0x000fe20007f1e0ff */
[----:B------:R-:W-:Y:S01]  /*e950*/  ULDC.64 UR4, c[0x0][0x848] ;  /* 0x0002120000047ab9 */ /* 0x000fe20000000a00 */
[----:B------:R-:W-:Y:S01]  /*e960*/  IMAD.MOV.U32 R2, RZ, RZ, R4 ;  /* 0x000000ffff027224 */ /* 0x000fe200078e0004 */
[----:B------:R-:W-:Y:S02]  /*e970*/  R2UR UR6, R24 ;  /* 0x00000000180672ca */ /* 0x000fe400000e0000 */
[----:B------:R-:W-:Y:S01]  /*e980*/  IMAD.X R0, RZ, RZ, R3, P0 ;  /* 0x000000ffff007224 */ /* 0x000fe200000e0603 */
[----:B------:R-:W-:Y:S01]  /*e990*/  R2UR UR7, R25 ;  /* 0x00000000190772ca */ /* 0x000fe200000e0000 */
        /* <DEDUP_REMOVED lines=10> */
.L_x_4724:
        /* <DEDUP_REMOVED lines=41> */
.L_x_4794:
[----:B------:R-:W-:Y:S01]  /*ecd0*/  ISETP.GT.AND P0, PT, R0, UR5, PT ;  /* 0x0000000500007c0c */ /* 0x000fe2000bf04270 */
[----:B------:R-:W-:-:S12]  /*ece0*/  USHF.R.S32.HI UR4, URZ, 0x1f, UR11 ;  /* 0x0000001f3f047899 */ /* 0x000fd8000801140b */
[----:B------:R-:W-:Y:S05]  /*ecf0*/  @!P0 BRA `(.L_x_4726) ;  /* 0x0000002400b08947 */ /* 0x000fea0003800000 */
[----:B------:R-:W-:Y:S01]  /*ed00*/  VIADD R2, R0, -UR5 ;  /* 0x8000000500027c36 */ /* 0x000fe20008000000 */
[----:B------:R-:W-:Y:S01]  /*ed10*/  ULDC.64 UR8, c[0x0][0x2d8] ;  /* 0x0000b60000087ab9 */ /* 0x000fe20000000a00 */
[----:B------:R-:W-:Y:S01]  /*ed20*/  ELECT P0, URZ, PT ;  /* 0x00000000003f782f */ /* 0x000fe20003800000 */
[----:B------:R-:W-:Y:S02]  /*ed30*/  UIMAD UR4, UR4, UR8, URZ ;  /* 0x00000008040472a4 */ /* 0x000fe4000f8e023f */
        /* <DEDUP_REMOVED lines=29> */
.L_x_4797:
[----:B------:R-:W-:Y:S05]  /*ef10*/  BSYNC B0 ;  /* 0x0000000000007941 */ /* 0x000fea0003800000 */
.L_x_4796:
        /* <DEDUP_REMOVED lines=19> */
.L_x_4799:
[----:B------:R-:W-:Y:S05]  /*f050*/  BSYNC B0 ;  /* 0x0000000000007941 */ /* 0x000fea0003800000 */
.L_x_4798:
[----:B------:R-:W-:Y:S06]  /*f060*/  BAR.ARV 0xa, 0xa0 ;  /* 0x0282800000007b1d */ /* 0x000fec0000002000 */
[----:B------:R-:W-:Y:S04]  /*f070*/  BSSY B0, `(.L_x_4800) ;  /* 0x0000003000007945 */ /* 0x000fe80003800000 */
[----:B------:R-:W-:Y:S05]  /*f080*/  @!P0 BRA `(.L_x_4801) ;  /* 0x0000000000048947 */ /* 0x000fea0003800000 */
[----:B------:R-:W-:-:S04]  /*f090*/  DEPBAR.LE SB0, 0x0 ;  /* 0x000080000000791a */ /* 0x000fc80000000000 */
.L_x_4801:
[----:B------:R-:W-:Y:S05]  /*f0a0*/  BSYNC B0 ;  /* 0x0000000000007941 */ /* 0x000fea0003800000 */
.L_x_4800:
[----:B------:R-:W-:Y:S06]  /*f0b0*/  BAR.ARV 0xb, 0xa0 ;  /* 0x02c2800000007b1d */ /* 0x000fec0000002000 */
[----:B------:R-:W-:Y:S01]  /*f0c0*/  UIADD3 UR9, UR5, 0x1, URZ ;  /* 0x0000000105097890 */ /* 0x000fe2000fffe03f */
[----:B------:R-:W-:Y:S11]  /*f0d0*/  BRA `(.L_x_4802) ;  /* 0x0000000000047947 */ /* 0x000ff60003800000 */
.L_x_4795:
[----:B------:R-:W-:-:S05]  /*f0e0*/  UMOV UR9, UR5 ;  /* 0x0000000500097c82 */ /* 0x000fca0008000000 */
.L_x_4802:
        /* <DEDUP_REMOVED lines=16> */
.L_x_4815:
        /* <DEDUP_REMOVED lines=20> */
.L_x_4804:
[----:B------:R-:W-:Y:S05]  /*f330*/  BSYNC B0 ;  /* 0x0000000000007941 */ /* 0x000fea0003800000 */
.L_x_4803:
        /* <DEDUP_REMOVED lines=13> */
.L_x_4806:
[----:B------:R-:W-:Y:S05]  /*f410*/  BSYNC B0 ;  /* 0x0000000000007941 */ /* 0x000fea0003800000 */
.L_x_4805:
[----:B------:R-:W-:Y:S06]  /*f420*/  BAR.ARV 0xa, 0xa0 ;  /* 0x0282800000007b1d */ /* 0x000fec0000002000 */
[----:B------:R-:W-:Y:S04]  /*f430*/  BSSY B0, `(.L_x_4807) ;  /* 0x0000003000007945 */ /* 0x000fe80003800000 */
[----:B------:R-:W-:Y:S05]  /*f440*/  @!P0 BRA `(.L_x_4808) ;  /* 0x0000000000048947 */ /* 0x000fea0003800000 */
[----:B------:R-:W-:-:S04]  /*f450*/  DEPBAR.LE SB0, 0x0 ;  /* 0x000080000000791a */ /* 0x000fc80000000000 */
.L_x_4808:
[----:B------:R-:W-:Y:S05]  /*f460*/  BSYNC B0 ;  /* 0x0000000000007941 */ /* 0x000fea0003800000 */
.L_x_4807:
        /* <DEDUP_REMOVED lines=13> */
.L_x_4810:
[----:B------:R-:W-:Y:S05]  /*f540*/  BSYNC B0 ;  /* 0x0000000000007941 */ /* 0x000fea0003800000 */
.L_x_4809:
        /* <DEDUP_REMOVED lines=13> */
.L_x_4812:
[----:B------:R-:W-:Y:S05]  /*f620*/  BSYNC B0 ;  /* 0x0000000000007941 */ /* 0x000fea0003800000 */
.L_x_4811:
[----:B------:R-:W-:Y:S01]  /*f630*/  UIADD3 UR9, UR9, 0x2, URZ ;  /* 0x0000000209097890 */ /* 0x000fe2000fffe03f */
[----:B------:R-:W-:Y:S06]  /*f640*/  BAR.ARV 0xa, 0xa0 ;  /* 0x0282800000007b1d */ /* 0x000fec0000002000 */
[----:B------:R-:W-:Y:S01]  /*f650*/  BSSY B0, `(.L_x_4813) ;  /* 0x0000004000007945 */ /* 0x000fe20003800000 */
[----:B------:R-:W-:-:S03]  /*f660*/  ISETP.LE.AND P1, PT, R0, UR9, PT ;  /* 0x0000000900007c0c */ /* 0x000fc6000bf23270 */
[----:B------:R-:W-:Y:S10]  /*f670*/  @!P0 BRA `(.L_x_4814) ;  /* 0x0000000000048947 */ /* 0x000ff40003800000 */
[----:B------:R-:W-:-:S04]  /*f680*/  DEPBAR.LE SB0, 0x0 ;  /* 0x000080000000791a */ /* 0x000fc80000000000 */
.L_x_4814:
[----:B------:R-:W-:Y:S05]  /*f690*/  BSYNC B0 ;  /* 0x0000000000007941 */ /* 0x000fea0003800000 */
.L_x_4813:
[----:B------:R-:W-:Y:S06]  /*f6a0*/  BAR.ARV 0xb, 0xa0 ;  /* 0x02c2800000007b1d */ /* 0x000fec0000002000 */
[----:B------:R-:W-:Y:S02]  /*f6b0*/  UIADD3 UR13, UR13, 0x4000, URZ ;  /* 0x000040000d0d7890 */ /* 0x000fe4000fffe03f */
[----:B------:R-:W-:Y:S01]  /*f6c0*/  UIADD3 UR4, UR4, 0x4000, URZ ;  /* 0x0000400004047890 */ /* 0x000fe2000fffe03f */
[----:B------:R-:W-:Y:S11]  /*f6d0*/  @!P1 BRA `(.L_x_4815) ;  /* 0xfffffff800c49947 */ /* 0x000ff6000383ffff */
[----:B------:R-:W-:Y:S05]  /*f6e0*/  BRA `(.L_x_4726) ;  /* 0x0000001c00347947 */ /* 0x000fea0003800000 */
.L_x_4793:
        /* <DEDUP_REMOVED lines=33> */
.L_x_4817:
        /* <DEDUP_REMOVED lines=42> */
.L_x_4847:
[----:B------:R-:W2:Y:S01]  /*fba0*/  S2R R2, SR_TID.X ;  /* 0x0000000000027919 */ /* 0x000ea20000002100 */
[----:B------:R-:W-:Y:S02]  /*fbb0*/  IMAD.U32 R15, RZ, RZ, UR15 ;  /* 0x0000000fff0f7e24 */ /* 0x000fe4000f8e00ff */
[----:B------:R-:W-:Y:S02]  /*fbc0*/  IMAD.U32 R14, RZ, RZ, UR7 ;  /* 0x00000007ff0e7e24 */ /* 0x000fe4000f8e00ff */
[----:B------:R-:W-:Y:S02]  /*fbd0*/  VIADD R15, R15, UR5 ;  /* 0x000000050f0f7c36 */ /* 0x000fe40008000000 */
[----:B------:R-:W-:Y:S02]  /*fbe0*/  VIADD R14, R14, UR4 ;  /* 0x000000040e0e7c36 */ /* 0x000fe40008000000 */
[----:B------:R-:W-:Y:S01]  /*fbf0*/  IMAD.MOV.U32 R11, RZ, RZ, 0x1 ;  /* 0x00000001ff0b7424 */ /* 0x000fe200078e00ff */
        /* <DEDUP_REMOVED lines=9> */
.L_x_4820:
        /* <DEDUP_REMOVED lines=23> */
[----:B--2---:R-:W-:Y:S02]  /*fe00*/  IMAD.MOV.U32 R8, RZ, RZ, R12 ;  /* 0x000000ffff087224 */ /* 0x004fe400078e000c */
[----:B------:R-:W-:Y:S01]  /*fe10*/  IMAD.U32 R6, RZ, RZ, UR9 ;  /* 0x00000009ff067e24 */ /* 0x000fe2000f8e00ff */
[----:B------:R-:W-:Y:S01]  /*fe20*/  LEA R2, P1, R3, R10, 0x2 ;  /* 0x0000000a03027211 */ /* 0x000fe200078210ff */
[----:B------:R-:W-:Y:S01]  /*fe30*/  IMAD.U32 R3, RZ, RZ, UR8 ;  /* 0x00000008ff037e24 */ /* 0x000fe2000f8e00ff */
[----:B------:R-:W-:Y:S01]  /*fe40*/  R2UR UR8, R16 ;  /* 0x00000000100872ca */ /* 0x000fe200000e0000 */
[----:B------:R-:W-:Y:S01]  /*fe50*/  IMAD.MOV.U32 R7, RZ, RZ, R13 ;  /* 0x000000ffff077224 */ /* 0x000fe200078e000d */
[----:B------:R-:W-:-:S02]  /*fe60*/  R2UR UR22, R2 ;  /* 0x00000000021672ca */ /* 0x000fc400000e0000 */
[----:B------:R-:W-:Y:S02]  /*fe70*/  IADD3 R2, P2, R8, 0x2f0, RZ ;  /* 0x000002f008027810 */ /* 0x000fe40007f5e0ff */
[----:B------:R-:W-:Y:S01]  /*fe80*/  LEA.HI.X R3, R6, R9, R3, 0x2, P1 ;  /* 0x0000000906037211 */ /* 0x000fe200008f1403 */
[----:B------:R-:W-:Y:S01]  /*fe90*/  VIADD R6, R0, 0xffffffff ;  /* 0xffffffff00067836 */ /* 0x000fe20000000000 */
[----:B------:R-:W-:Y:S01]  /*fea0*/  R2UR UR40, R2 ;  /* 0x00000000022872ca */ /* 0x000fe200000e0000 */
[--C-:B------:R-:W-:Y:S01]  /*feb0*/  IMAD.X R5, RZ, RZ, R7.reuse, P2 ;  /* 0x000000ffff057224 */ /* 0x100fe200010e0607 */
[----:B------:R-:W-:Y:S02]  /*fec0*/  IADD3 R2, P3, R8, 0x3f0, RZ ;  /* 0x000003f008027810 */ /* 0x000fe40007f7e0ff */
[----:B------:R-:W-:Y:S01]  /*fed0*/  R2UR UR23, R3 ;  /* 0x00000000031772ca */ /* 0x000fe200000e0000 */
[----:B------:R1:W-:Y:S01]  /*fee0*/  STL [R1], R6 ;  /* 0x0000000601007387 */ /* 0x0003e20000100800 */
[----:B------:R-:W-:Y:S01]  /*fef0*/  R2UR UR42, R2 ;  /* 0x00000000022a72ca */ /* 0x000fe200000e0000 */
[----:B------:R-:W-:Y:S01]  /*ff00*/  UIADD3 UR16, UR8, 0x10000, URZ ;  /* 0x0001000008107890 */ /* 0x000fe2000fffe03f */
[----:B------:R-:W-:Y:S01]  /*ff10*/  IADD3 R2, P1, R8, 0xf0, RZ ;  /* 0x000000f008027810 */ /* 0x000fe20007f3e0ff */
[----:B------:R-:W-:Y:S01]  /*ff20*/  UIADD3 UR17, UR8, 0x30c10, URZ ;  /* 0x00030c1008117890 */ /* 0x000fe2000fffe03f */
[----:B------:R-:W-:Y:S01]  /*ff30*/  R2UR UR41, R5 ;  /* 0x00000000052972ca */ /* 0x000fe200000e0000 */
[--C-:B------:R-:W-:Y:S01]  /*ff40*/  IMAD.X R5, RZ, RZ, R7.reuse, P3 ;  /* 0x000000ffff057224 */ /* 0x100fe200018e0607 */
[----:B------:R-:W-:Y:S01]  /*ff50*/  R2UR UR30, R2 ;  /* 0x00000000021e72ca */ /* 0x000fe200000e0000 */
[----:B------:R-:W-:Y:S01]  /*ff60*/  IMAD.X R3, RZ, RZ, R7, P1 ;  /* 0x000000ffff037224 */ /* 0x000fe200008e0607 */
[----:B------:R-:W-:Y:S01]  /*ff70*/  UIADD3 UR38, UR8, 0x20000, URZ ;  /* 0x0002000008267890 */ /* 0x000fe2000fffe03f */
[----:B------:R-:W-:Y:S01]  /*ff80*/  ISETP.GE.AND P1, PT, R4, R6, PT ;  /* 0x000000060400720c */ /* 0x000fe20003f26270 */
[----:B------:R-:W-:Y:S01]  /*ff90*/  UIADD3 UR9, UR8, 0x30c00, URZ ;  /* 0x00030c0008097890 */ /* 0x000fe2000fffe03f */
[----:B------:R-:W-:Y:S01]  /*ffa0*/  R2UR UR43, R5 ;  /* 0x00000000052b72ca */ /* 0x000fe200000e0000 */
[----:B------:R-:W-:Y:S01]  /*ffb0*/  UIADD3 UR24, UR8, 0x4000, URZ ;  /* 0x0000400008187890 */ /* 0x000fe2000fffe03f */
[----:B------:R-:W-:Y:S01]  /*ffc0*/  R2UR UR31, R3 ;  /* 0x00000000031f72ca */ /* 0x000fe200000e0000 */
[----:B------:R-:W-:Y:S01]  /*ffd0*/  IMAD.MOV.U32 R5, RZ, RZ, 0x8000 ;  /* 0x00008000ff057424 */ /* 0x000fe200078e00ff */
[----:B------:R-:W-:-:S11]  /*ffe0*/  UMOV UR39, UR17 ;  /* 0x0000001100277c82 */ /* 0x000fd60008000000 */
        /* <DEDUP_REMOVED lines=10> */
[----:B------:R-:W-:Y:S02]  /*10090*/  IMAD.IADD R20, R5, 0x1, R0 ;  /* 0x0000000105147824 */ /* 0x000fe400078e0200 */
[----:B------:R-:W-:Y:S02]  /*100a0*/  VIADD R5, R0, 0xfffffffe ;  /* 0xfffffffe00057836 */ /* 0x000fe40000000000 */
[----:B------:R-:W-:-:S03]  /*100b0*/  IMAD.MOV.U32 R0, RZ, RZ, R4 ;  /* 0x000000ffff007224 */ /* 0x000fc600078e0004 */
[----:B------:R-:W-:Y:S02]  /*100c0*/  ISETP.NE.AND P1, PT, R5, R4, PT ;  /* 0x000000040500720c */ /* 0x000fe40003f25270 */
[----:B------:R-:W-:-:S05]  /*100d0*/  LOP3.LUT R5, R20, 0x1, RZ, 0xc0, !PT ;  /* 0x0000000114057812 */ /* 0x000fca00078ec0ff */
[----:B------:R2:W-:Y:S01]  /*100e0*/  STL [R1+0x4], R5 ;  /* 0x0000040501007387 */ /* 0x0005e20000100800 */
[----:B-1----:R-:W-:-:S05]  /*100f0*/  LOP3.LUT R6, R12, 0x1f, RZ, 0xc0, !PT ;  /* 0x0000001f0c067812 */ /* 0x002fca00078ec0ff */
[----:B--2---:R-:W-:Y:S05]  /*10100*/  @!P1 BRA `(.L_x_4822) ;  /* 0x0000000800389947 */ /* 0x004fea0003800000 */
[----:B------:R-:W-:Y:S02]  /*10110*/  IMAD.IADD R20, R20, 0x1, -R5 ;  /* 0x0000000114147824 */ /* 0x000fe400078e0a05 */
[----:B------:R-:W-:Y:S02]  /*10120*/  IMAD.MOV.U32 R0, RZ, RZ, R4 ;  /* 0x000000ffff007224 */ /* 0x000fe400078e0004 */
[----:B------:R-:W-:-:S07]  /*10130*/  IMAD.MOV.U32 R11, RZ, RZ, 0x1 ;  /* 0x00000001ff0b7424 */ /* 0x000fce00078e00ff */
.L_x_4831:
[----:B--234-:R-:W-:-:S04]  /*10140*/  SHF.L.U32 R21, R11, 0x1f, RZ ;  /* 0x0000001f0b157819 */ /* 0x01cfc800000006ff */
[----:B------:R-:W1:Y:S02]  /*10150*/  SYNCS.PHASECHK.TRANS64.TRYWAIT P1, [R16+URZ+0x30c40], R21 ;  /* 0x030c4015100075a7 */ /* 0x000e64000802017f */
[----:B-1----:R-:W-:Y:S05]  /*10160*/  @!P1 BRA `(.L_x_4823) ;  /* 0x00000014005c9947 */ /* 0x002fea0003800000 */
.L_x_4848:
[----:B------:R-:W-:Y:S05]  /*10170*/  @P0 BRA `(.L_x_4824) ;  /* 0x0000000000140947 */ /* 0x000fea0003800000 */
[----:B------:R-:W-:Y:S01]  /*10180*/  ISETP.NE.AND P1, PT, R6, RZ, PT ;  /* 0x000000ff0600720c */ /* 0x000fe20003f25270 */
[----:B------:R-:W-:-:S04]  /*10190*/  IMAD.MOV.U32 R3, RZ, RZ, 0x4200 ;  /* 0x00004200ff037424 */ /* 0x000fc800078e00ff */
[----:B------:R2:W-:Y:S08]  /*101a0*/  SYNCS.ARRIVE.TRANS64 RZ, [R16+URZ+0x30c30], R3 ;  /* 0x030c300310ff79a7 */ /* 0x0005f0000800003f */
[----:B------:R-:W-:Y:S05]  /*101b0*/  @!P1 BRA `(.L_x_4824) ;  /* 0x0000000000049947 */ /* 0x000fea0003800000 */
[----:B------:R-:W-:Y:S01]  /*101c0*/  BPT.TRAP 0x1 ;  /* 0x000000040000795c */ /* 0x000fe20000300000 */
.L_x_4824:
        /* <DEDUP_REMOVED lines=29> */
.L_x_4849:
[----:B------:R-:W-:Y:S05]  /*103a0*/  @P0 BRA `(.L_x_4826) ;  /* 0x0000000000140947 */ /* 0x000fea0003800000 */
[----:B------:R-:W-:Y:S01]  /*103b0*/  ISETP.NE.AND P1, PT, R6, RZ, PT ;  /* 0x000000ff0600720c */ /* 0x000fe20003f25270 */
[----:B------:R-:W-:-:S04]  /*103c0*/  IMAD.MOV.U32 R2, RZ, RZ, 0x4200 ;  /* 0x00004200ff027424 */ /* 0x000fc800078e00ff */
[----:B------:R3:W-:Y:S08]  /*103d0*/  SYNCS.ARRIVE.TRANS64 RZ, [R16+URZ+0x30c18], R2 ;  /* 0x030c180210ff79a7 */ /* 0x0007f0000800003f */
[----:B------:R-:W-:Y:S05]  /*103e0*/  @!P1 BRA `(.L_x_4826) ;  /* 0x0000000000049947 */ /* 0x000fea0003800000 */
[----:B------:R-:W-:Y:S01]  /*103f0*/  BPT.TRAP 0x1 ;  /* 0x000000040000795c */ /* 0x000fe20000300000 */
.L_x_4826:
[----:B------:R-:W-:Y:S01]  /*10400*/  VIADD R18, R18, 0x80 ;  /* 0x0000008012127836 */ /* 0x000fe20000000000 */
[----:B------:R-:W-:Y:S01]  /*10410*/  ULDC.64 UR8, c[0x0][0x700] ;  /* 0x0001c00000087ab9 */ /* 0x000fe20000000a00 */
[----:B------:R-:W-:Y:S01]  /*10420*/  R2UR UR24, R16 ;  /* 0x00000000101872ca */ /* 0x000fe200000e0000 */
[----:B------:R-:W-:Y:S01]  /*10430*/  IMAD.U32 R10, RZ, RZ, UR8 ;  /* 0x00000008ff0a7e24 */ /* 0x000fe2000f8e00ff */
[----:B------:R-:W-:Y:S01]  /*10440*/  UMOV UR22, 0x0 ;  /* 0x0000000000167882 */ /* 0x000fe20000000000 */
[----:B---3--:R-:W-:Y:S01]  /*10450*/  IADD3 R2, P1, R18, UR14, RZ ;  /* 0x0000000e12027c10 */ /* 0x008fe2000ff3e0ff */
[----:B------:R-:W-:Y:S01]  /*10460*/  IMAD.U32 R9, RZ, RZ, UR9 ;  /* 0x00000009ff097e24 */ /* 0x000fe2000f8e00ff */
        /* <DEDUP_REMOVED lines=22> */
.L_x_4850:
[----:B------:R-:W-:Y:S05]  /*105d0*/  @P0 BRA `(.L_x_4828) ;  /* 0x0000000000140947 */ /* 0x000fea0003800000 */
[----:B------:R-:W-:Y:S01]  /*105e0*/  ISETP.NE.AND P1, PT, R6, RZ, PT ;  /* 0x000000ff0600720c */ /* 0x000fe20003f25270 */
[----:B-123--:R-:W-:-:S04]  /*105f0*/  IMAD.MOV.U32 R21, RZ, RZ, 0x4200 ;  /* 0x00004200ff157424 */ /* 0x00efc800078e00ff */
[----:B------:R4:W-:Y:S08]  /*10600*/  SYNCS.ARRIVE.TRANS64 RZ, [R16+URZ+0x30c38], R21 ;  /* 0x030c381510ff79a7 */ /* 0x0009f0000800003f */
[----:B------:R-:W-:Y:S05]  /*10610*/  @!P1 BRA `(.L_x_4828) ;  /* 0x0000000000049947 */ /* 0x000fea0003800000 */
[----:B------:R-:W-:Y:S01]  /*10620*/  BPT.TRAP 0x1 ;  /* 0x000000040000795c */ /* 0x000fe20000300000 */
.L_x_4828:
        /* <DEDUP_REMOVED lines=24> */
.L_x_4852:
[----:B------:R-:W-:Y:S05]  /*107b0*/  @P0 BRA `(.L_x_4830) ;  /* 0x0000000000140947 */ /* 0x000fea0003800000 */
[----:B------:R-:W-:Y:S01]  /*107c0*/  ISETP.NE.AND P1, PT, R6, RZ, PT ;  /* 0x000000ff0600720c */ /* 0x000fe20003f25270 */
[----:B------:R-:W-:-:S04]  /*107d0*/  IMAD.MOV.U32 R5, RZ, RZ, 0x4200 ;  /* 0x00004200ff057424 */ /* 0x000fc800078e00ff */
[----:B------:R1:W-:Y:S08]  /*107e0*/  SYNCS.ARRIVE.TRANS64 RZ, [R16+URZ+0x30c10], R5 ;  /* 0x030c100510ff79a7 */ /* 0x0003f0000800003f */
[----:B------:R-:W-:Y:S05]  /*107f0*/  @!P1 BRA `(.L_x_4830) ;  /* 0x0000000000049947 */ /* 0x000fea0003800000 */
[----:B------:R-:W-:Y:S01]  /*10800*/  BPT.TRAP 0x1 ;  /* 0x000000040000795c */ /* 0x000fe20000300000 */
.L_x_4830:
        /* <DEDUP_REMOVED lines=20> */
[----:B------:R-:W-:Y:S01]  /*10950*/  R2UR UR26, R0 ;  /* 0x00000000001a72ca */ /* 0x000fe200000e0000 */
[----:B------:R-:W-:Y:S01]  /*10960*/  IMAD.U32 R0, RZ, RZ, UR9 ;  /* 0x00000009ff007e24 */ /* 0x000fe2000f8e00ff */
[----:B------:R-:W-:-:S04]  /*10970*/  R2UR UR9, R3 ;  /* 0x00000000030972ca */ /* 0x000fc800000e0000 */
[----:B------:R-:W-:Y:S02]  /*10980*/  LEA.HI.X R0, R0, R9, R4, 0x2, P1 ;  /* 0x0000000900007211 */ /* 0x000fe400008f1404 */
[----:B------:R-:W-:Y:S02]  /*10990*/  ISETP.NE.AND P1, PT, R20, RZ, PT ;  /* 0x000000ff1400720c */ /* 0x000fe40003f25270 */
[----:B------:R-:W-:Y:S01]  /*109a0*/  R2UR UR27, R0 ;  /* 0x00000000001b72ca */ /* 0x000fe200000e0000 */
[----:B------:R-:W-:-:S04]  /*109b0*/  IMAD.U32 R0, RZ, RZ, UR10 ;  /* 0x0000000aff007e24 */ /* 0x000fc8000f8e00ff */
[----:B------:R1:W-:Y:S08]  /*109c0*/  UTMALDG.4D [UR16], [UR8], desc[UR22] ;  /* 0x00001610080075b4 */ /* 0x0003f00008019000 */
[----:B------:R1:W-:Y:S02]  /*109d0*/  UBLKCP.S.G [UR24], [UR26], UR13 ;  /* 0x000000181a0073ba */ /* 0x0003e4000800020d */
[----:B-1----:R-:W-:Y:S05]  /*109e0*/  @P1 BRA `(.L_x_4831) ;  /* 0xfffffff400d41947 */ /* 0x002fea000383ffff */
.L_x_4822:
[----:B------:R-:W2:Y:S02]  /*109f0*/  LDL.LU R4, [R1+0x4] ;  /* 0x0000040001047983 */ /* 0x000ea40000300800 */
[----:B--2---:R-:W-:Y:S02]  /*10a00*/  ISETP.NE.AND P1, PT, R4, RZ, PT ;  /* 0x000000ff0400720c */ /* 0x004fe40003f25270 */
[----:B------:R2:W5:Y:S11]  /*10a10*/  LDL R4, [R1] ;  /* 0x0000000001047983 */ /* 0x0005760000100800 */
[----:B--2---:R-:W-:Y:S05]  /*10a20*/  @!P1 BRA `(.L_x_4821) ;  /* 0x0000000400109947 */ /* 0x004fea0003800000 */
[----:B------:R-:W-:-:S04]  /*10a30*/  SHF.L.U32 R13, R11, 0x1f, RZ ;  /* 0x0000001f0b0d7819 */ /* 0x000fc800000006ff */
[----:B------:R-:W1:Y:S02]  /*10a40*/  SYNCS.PHASECHK.TRANS64.TRYWAIT P1, [R16+URZ+0x30c40], R13 ;  /* 0x030c400d100075a7 */ /* 0x000e64000802017f */
[----:B-1----:R-:W-:Y:S05]  /*10a50*/  @!P1 BRA `(.L_x_4832) ;  /* 0x0000000c00749947 */ /* 0x002fea0003800000 */
.L_x_4853:
[----:B------:R-:W-:Y:S05]  /*10a60*/  @P0 BRA `(.L_x_4833) ;  /* 0x0000000000140947 */ /* 0x000fea0003800000 */
[----:B------:R-:W-:Y:S01]  /*10a70*/  ISETP.NE.AND P1, PT, R6, RZ, PT ;  /* 0x000000ff0600720c */ /* 0x000fe20003f25270 */
[----:B------:R-:W-:-:S04]  /*10a80*/  IMAD.MOV.U32 R5, RZ, RZ, 0x4200 ;  /* 0x00004200ff057424 */ /* 0x000fc800078e00ff */
[----:B------:R2:W-:Y:S08]  /*10a90*/  SYNCS.ARRIVE.TRANS64 RZ, [R16+URZ+0x30c30], R5 ;  /* 0x030c300510ff79a7 */ /* 0x0005f0000800003f */
[----:B------:R-:W-:Y:S05]  /*10aa0*/  @!P1 BRA `(.L_x_4833) ;  /* 0x0000000000049947 */ /* 0x000fea0003800000 */
[----:B------:R-:W-:Y:S01]  /*10ab0*/  BPT.TRAP 0x1 ;  /* 0x000000040000795c */ /* 0x000fe20000300000 */
.L_x_4833:
        /* <DEDUP_REMOVED lines=26> */
.L_x_4854:
[----:B------:R-:W-:Y:S05]  /*10c60*/  @P0 BRA `(.L_x_4835) ;  /* 0x0000000000140947 */ /* 0x000fea0003800000 */
[----:B------:R-:W-:Y:S01]  /*10c70*/  ISETP.NE.AND P0, PT, R6, RZ, PT ;  /* 0x000000ff0600720c */ /* 0x000fe20003f05270 */
[----:B------:R-:W-:-:S04]  /*10c80*/  IMAD.MOV.U32 R5, RZ, RZ, 0x4200 ;  /* 0x00004200ff057424 */ /* 0x000fc800078e00ff */
[----:B------:R2:W-:Y:S08]  /*10c90*/  SYNCS.ARRIVE.TRANS64 RZ, [R16+URZ+0x30c18], R5 ;  /* 0x030c180510ff79a7 */ /* 0x0005f0000800003f */
[----:B------:R-:W-:Y:S05]  /*10ca0*/  @!P0 BRA `(.L_x_4835) ;  /* 0x0000000000048947 */ /* 0x000fea0003800000 */
[----:B------:R-:W-:Y:S01]  /*10cb0*/  BPT.TRAP 0x1 ;  /* 0x000000040000795c */ /* 0x000fe20000300000 */
.L_x_4835:
        /* <DEDUP_REMOVED lines=12> */
[----:B------:R-:W-:Y:S01]  /*10d80*/  UIADD3 UR17, UR24, 0x30c18, URZ ;  /* 0x00030c1818117890 */ /* 0x000fe2000fffe03f */
[----:B------:R-:W-:Y:S01]  /*10d90*/  IMAD.U32 R0, RZ, RZ, UR9 ;  /* 0x00000009ff007e24 */ /* 0x000fe2000f8e00ff */
[----:B------:R-:W-:Y:S01]  /*10da0*/  R2UR UR9, R3 ;  /* 0x00000000030972ca */ /* 0x000fe200000e0000 */
[----:B------:R-:W-:Y:S01]  /*10db0*/  IMAD.U32 R4, RZ, RZ, UR8 ;  /* 0x00000008ff047e24 */ /* 0x000fe2000f8e00ff */
[----:B------:R-:W-:Y:S01]  /*10dc0*/  LEA R10, P0, R5, R10, 0x2 ;  /* 0x0000000a050a7211 */ /* 0x000fe200078010ff */
[----:B------:R-:W-:Y:S01]  /*10dd0*/  UIADD3 UR24, UR24, 0x20200, URZ ;  /* 0x0002020018187890 */ /* 0x000fe2000fffe03f */
[----:B------:R-:W-:Y:S01]  /*10de0*/  R2UR UR8, R2 ;  /* 0x00000000020872ca */ /* 0x000fe200000e0000 */
[----:B------:R-:W-:Y:S01]  /*10df0*/  UMOV UR25, UR17 ;  /* 0x0000001100197c82 */ /* 0x000fe20008000000 */
[----:B------:R-:W-:-:S02]  /*10e00*/  LEA.HI.X R9, R0, R9, R4, 0x2, P0 ;  /* 0x0000000900097211 */ /* 0x000fc400000f1404 */
[----:B------:R2:W5:Y:S01]  /*10e10*/  LDL.LU R4, [R1] ;  /* 0x0000000001047983 */ /* 0x0005620000300800 */
[----:B------:R-:W-:Y:S02]  /*10e20*/  R2UR UR26, R10 ;  /* 0x000000000a1a72ca */ /* 0x000fe400000e0000 */
[----:B------:R-:W-:-:S06]  /*10e30*/  R2UR UR27, R9 ;  /* 0x00000000091b72ca */ /* 0x000fcc00000e0000 */
[----:B------:R2:W-:Y:S07]  /*10e40*/  UTMALDG.4D [UR16], [UR8], desc[UR22] ;  /* 0x00001610080075b4 */ /* 0x0005ee0008019000 */
[----:B------:R2:W-:Y:S02]  /*10e50*/  UBLKCP.S.G [UR24], [UR26], UR10 ;  /* 0x000000181a0073ba */ /* 0x0005e4000800020a */
[----:B--2---:R-:W-:-:S07]  /*10e60*/  IMAD.MOV.U32 R19, RZ, RZ, 0x1 ;  /* 0x00000001ff137424 */ /* 0x004fce00078e00ff */
.L_x_4821:
[----:B------:R-:W2:Y:S01]  /*10e70*/  S2R R0, SR_TID.X ;  /* 0x0000000000007919 */ /* 0x000ea20000002100 */
[----:B------:R-:W-:Y:S01]  /*10e80*/  IMAD R3, R19, 0x8, R16 ;  /* 0x0000000813037824 */ /* 0x000fe200078e0210 */
[----:B--2---:R-:W-:Y:S02]  /*10e90*/  LOP3.LUT R2, R0, 0x7f, RZ, 0xc0, !PT ;  /* 0x0000007f00027812 */ /* 0x004fe400078ec0ff */
[----:B------:R-:W-:Y:S02]  /*10ea0*/  SHF.L.U32 R0, R11, 0x1f, RZ ;  /* 0x0000001f0b007819 */ /* 0x000fe400000006ff */
[----:B------:R-:W-:Y:S02]  /*10eb0*/  ISETP.NE.AND P1, PT, R2, RZ, PT ;  /* 0x000000ff0200720c */ /* 0x000fe40003f25270 */
[----:B------:R-:W2:Y:S02]  /*10ec0*/  SYNCS.PHASECHK.TRANS64.TRYWAIT P0, [R3+URZ+0x30c40], R0 ;  /* 0x030c4000030075a7 */ /* 0x000ea4000800017f */
[----:B--2---:R-:W-:Y:S09]  /*10ed0*/  @!P0 BRA `(.L_x_4836) ;  /* 0x00000008007c8947 */ /* 0x004ff20003800000 */
.L_x_4855:
[----:B------:R-:W-:Y:S05]  /*10ee0*/  @P1 BRA `(.L_x_4837) ;  /* 0x0000000000181947 */ /* 0x000fea0003800000 */
[----:B------:R-:W1:Y:S01]  /*10ef0*/  S2R R2, SR_TID.X ;  /* 0x0000000000027919 */ /* 0x000e620000002100 */
[----:B--2---:R-:W-:-:S04]  /*10f00*/  IMAD.MOV.U32 R0, RZ, RZ, 0x4200 ;  /* 0x00004200ff007424 */ /* 0x004fc800078e00ff */
[----:B------:R2:W-:Y:S01]  /*10f10*/  SYNCS.ARRIVE.TRANS64 RZ, [R3+URZ+0x30c30], R0 ;  /* 0x030c300003ff79a7 */ /* 0x0005e2000800003f */
[----:B-1----:R-:W-:-:S13]  /*10f20*/  LOP3.LUT P0, RZ, R2, 0x1f, RZ, 0xc0, !PT ;  /* 0x0000001f02ff7812 */ /* 0x002fda000780c0ff */
[----:B--2---:R-:W-:Y:S05]  /*10f30*/  @!P0 BRA `(.L_x_4837) ;  /* 0x0000000000048947 */ /* 0x004fea0003800000 */
[----:B------:R-:W-:Y:S01]  /*10f40*/  BPT.TRAP 0x1 ;  /* 0x000000040000795c */ /* 0x000fe20000300000 */
.L_x_4837:
[----:B-----5:R-:W-:Y:S01]  /*10f50*/  R2UR UR19, R4 ;  /* 0x00000000041372ca */ /* 0x020fe200000e0000 */
[C-C-:B--2---:R-:W-:Y:S01]  /*10f60*/  IMAD R0, R19.reuse, 0x4000, R16.reuse ;  /* 0x0000400013007824 */ /* 0x144fe200078e0210 */
[----:B-1----:R-:W-:Y:S01]  /*10f70*/  R2UR UR9, R14 ;  /* 0x000000000e0972ca */ /* 0x002fe200000e0000 */
[----:B---34-:R-:W-:Y:S01]  /*10f80*/  IMAD R16, R19, 0x200, R16 ;  /* 0x0000020013107824 */ /* 0x018fe200078e0210 */
[----:B------:R-:W-:Y:S01]  /*10f90*/  IADD3 R8, P0, R8, 0x1f0, RZ ;  /* 0x000001f008087810 */ /* 0x000fe20007f1e0ff */
[----:B------:R-:W-:Y:S01]  /*10fa0*/  ULDC.64 UR24, c[0x0][0x728] ;  /* 0x0001ca0000187ab9 */ /* 0x000fe20000000a00 */
[----:B------:R-:W-:Y:S01]  /*10fb0*/  R2UR UR17, R3 ;  /* 0x00000000031172ca */ /* 0x000fe200000e0000 */
[----:B------:R-:W-:Y:S01]  /*10fc0*/  UMOV UR18, URZ ;  /* 0x0000003f00127c82 */ /* 0x000fe20008000000 */
[----:B------:R-:W-:Y:S01]  /*10fd0*/  R2UR UR16, R0 ;  /* 0x00000000001072ca */ /* 0x000fe200000e0000 */
[----:B------:R-:W-:Y:S01]  /*10fe0*/  IMAD.X R7, RZ, RZ, R7, P0 ;  /* 0x000000ffff077224 */ /* 0x000fe200000e0607 */
[----:B------:R-:W-:Y:S01]  /*10ff0*/  R2UR UR10, R16 ;  /* 0x00000000100a72ca */ /* 0x000fe200000e0000 */
[----:B------:R-:W-:Y:S01]  /*11000*/  VIADD R2, R19, 0x1 ;  /* 0x0000000113027836 */ /* 0x000fe20000000000 */
[----:B------:R-:W-:Y:S01]  /*11010*/  R2UR UR22, R8 ;  /* 0x00000000081672ca */ /* 0x000fe200000e0000 */
[----:B------:R-:W-:Y:S01]  /*11020*/  USHF.L.U32 UR19, UR19, 0x7, URZ ;  /* 0x0000000713137899 */ /* 0x000fe2000800063f */
[----:B------:R-:W-:-:S02]  /*11030*/  R2UR UR23, R7 ;  /* 0x00000000071772ca */ /* 0x000fc400000e0000 */
[C---:B------:R-:W-:Y:S01]  /*11040*/  ISETP.NE.AND P0, PT, R2.reuse, 0x2, PT ;  /* 0x000000020200780c */ /* 0x040fe20003f05270 */
[----:B------:R-:W-:Y:S02]  /*11050*/  UIADD3 UR13, UP0, UR19, UR6, URZ ;  /* 0x00000006130d7290 */ /* 0x000fe4000ff1e03f */
[----:B------:R-:W-:Y:S01]  /*11060*/  UIADD3 UR17, UR17, 0x30c30, URZ ;  /* 0x00030c3011117890 */ /* 0x000fe2000fffe03f */
[----:B------:R-:W-:Y:S01]  /*11070*/  SEL R0, RZ, 0x1, P0 ;  /* 0x00000001ff007807 */ /* 0x000fe20000000000 */
[----:B------:R-:W-:Y:S01]  /*11080*/  ULEA UR8, UP1, UR13, UR24, 0x2 ;  /* 0x000000180d087291 */ /* 0x000fe2000f82103f */
[----:B------:R-:W-:Y:S01]  /*11090*/  SEL R2, R2, RZ, P0 ;  /* 0x000000ff02027207 */ /* 0x000fe20000000000 */
[----:B------:R-:W-:Y:S01]  /*110a0*/  ULEA.HI.X.SX32 UR9, UR19, UR9, 0x1, UP0 ;  /* 0x0000000913097291 */ /* 0x000fe200080f0e3f */
[----:B------:R-:W-:Y:S01]  /*110b0*/  LOP3.LUT R11, R11, R0, RZ, 0x3c, !PT ;  /* 0x000000000b0b7212 */ /* 0x000fe200078e3cff */
[----:B------:R-:W-:Y:S02]  /*110c0*/  UIADD3 UR16, UR16, 0x18000, URZ ;  /* 0x0001800010107890 */ /* 0x000fe4000fffe03f */
[----:B------:R-:W-:-:S02]  /*110d0*/  ULEA.HI.X UR9, UR13, UR25, UR9, 0x2, UP1 ;  /* 0x000000190d097291 */ /* 0x000fc400088f1409 */
        /* <DEDUP_REMOVED lines=8> */
.L_x_4818:
[----:B------:R-:W-:Y:S05]  /*11160*/  BSYNC B0 ;  /* 0x0000000000007941 */ /* 0x000fea0003800000 */
.L_x_4816:
[----:B------:R-:W-:-:S03]  /*11170*/  UMOV UR8, 0xffffffff ;  /* 0xffffffff00087882 */ /* 0x000fc60000000000 */
[----:B------:R-:W-:Y:S05]  /*11180*/  BRA.DIV UR8, `(.L_x_4838) ;  /* 0x0000000608e47947 */ /* 0x000fea000b800000 */
[----:B------:R-:W-:-:S13]  /*11190*/  ELECT P6, URZ, PT ;  /* 0x00000000003f782f */ /* 0x000fda00038c0000 */
.L_x_4858:
[----:B------:R-:W-:Y:S05]  /*111a0*/  @!P6 BRA `(.L_x_4726) ;  /* 0x000000000084e947 */ /* 0x000fea0003800000 */
[----:B------:R-:W-:-:S06]  /*111b0*/  ULOP3.LUT UR8, UR36, 0x2, URZ, 0xfc, !UPT ;  /* 0x0000000224087892 */ /* 0x000fcc000f8efc3f */
[----:B------:R-:W-:-:S05]  /*111c0*/  IMAD.U32 R0, RZ, RZ, UR8 ;  /* 0x00000008ff007e24 */ /* 0x000fca000f8e00ff */
[----:B------:R-:W-:-:S13]  /*111d0*/  ISETP.NE.AND P2, PT, R0, 0x3, PT ;  /* 0x000000030000780c */ /* 0x000fda0003f45270 */
[----:B------:R-:W-:Y:S05]  /*111e0*/  @!P2 BRA `(.L_x_4839) ;  /* 0x000000000004a947 */ /* 0x000fea0003800000 */
[----:B------:R-:W-:Y:S01]  /*111f0*/  BPT.TRAP 0x1 ;  /* 0x000000040000795c */ /* 0x000fe20000300000 */
.L_x_4839:
        /* <DEDUP_REMOVED lines=15> */
.L_x_4859:
[----:B------:R-:W2:Y:S02]  /*112f0*/  SYNCS.PHASECHK.TRANS64.TRYWAIT P0, [R3+URZ], R0 ;  /* 0x00000000030075a7 */ /* 0x000ea4000800017f */
[----:B--2---:R-:W-:Y:S05]  /*11300*/  @!P0 BRA `(.L_x_4841) ;  /* 0x0000000400b88947 */ /* 0x004fea0003800000 */
.L_x_4860:
[----:B------:R-:W-:Y:S05]  /*11310*/  @!P2 BRA `(.L_x_4842) ;  /* 0x000000000004a947 */ /* 0x000fea0003800000 */
[----:B------:R-:W-:Y:S01]  /*11320*/  BPT.TRAP 0x1 ;  /* 0x000000040000795c */ /* 0x000fe20000300000 */
.L_x_4842:
[----:B--2---:R-:W-:-:S04]  /*11330*/  VIADD R3, R7, 0x30c40 ;  /* 0x00030c4007037836 */ /* 0x004fc80000000000 */
[----:B------:R-:W-:-:S04]  /*11340*/  IMAD R2, R2, 0x8, R3 ;  /* 0x0000000802027824 */ /* 0x000fc800078e0203 */
[----:B------:R-:W2:Y:S02]  /*11350*/  SYNCS.PHASECHK.TRANS64.TRYWAIT P0, [R2+URZ], R5 ;  /* 0x00000005020075a7 */ /* 0x000ea4000800017f */
[----:B--2---:R-:W-:Y:S05]  /*11360*/  @!P0 BRA `(.L_x_4843) ;  /* 0x0000000400b48947 */ /* 0x004fea0003800000 */
.L_x_4861:
[----:B------:R-:W-:-:S07]  /*11370*/  IMAD R3, R4, 0x8, R3 ;  /* 0x0000000804037824 */ /* 0x000fce00078e0203 */
.L_x_4844:
[----:B---3--:R3:W4:Y:S02]  /*11380*/  SYNCS.PHASECHK.TRANS64.TRYWAIT P0, [R3+URZ], R0 ;  /* 0x00000000030075a7 */ /* 0x008724000800017f */
[----:B----4-:R-:W-:Y:S05]  /*11390*/  @!P0 NANOSLEEP.SYNCS 0x989680 ;  /* 0x009896800000895d */ /* 0x010fea0003900000 */
[----:B------:R-:W4:Y:S02]  /*113a0*/  @!P0 SYNCS.PHASECHK.TRANS64 P0, [R3+URZ], R0 ;  /* 0x00000000030085a7 */ /* 0x000f24000800007f */
[----:B----4-:R-:W-:Y:S05]  /*113b0*/  @!P0 BRA `(.L_x_4844) ;  /* 0xfffffffc00f08947 */ /* 0x010fea000383ffff */
.L_x_4726:
[----:B------:R-:W-:Y:S05]  /*113c0*/  BSYNC B6 ;  /* 0x0000000000067941 */ /* 0x000fea0003800000 */
.L_x_4723:
[----:B------:R-:W-:Y:S05]  /*113d0*/  EXIT ;  /* 0x000000000000794d */ /* 0x000fea0003800000 */
.L_x_4733:
[----:B------:R-:W-:Y:S02]  /*113e0*/  IMAD.MOV.U32 R13, RZ, RZ, R10 ;  /* 0x000000ffff0d7224 */ /* 0x000fe400078e000a */
[----:B------:R-:W-:Y:S02]  /*113f0*/  IMAD.MOV.U32 R12, RZ, RZ, RZ ;  /* 0x000000ffff0c7224 */ /* 0x000fe400078e00ff */
[----:B------:R-:W-:Y:S02]  /*11400*/  IMAD.MOV.U32 R11, RZ, RZ, 0x1f ;  /* 0x0000001fff0b7424 */ /* 0x000fe400078e00ff */
[----:B------:R-:W-:-:S07]  /*11410*/  IMAD.MOV.U32 R15, RZ, RZ, -0x1 ;  /* 0xffffffffff0f7424 */ /* 0x000fce00078e00ff */
[----:B------:R-:W-:Y:S05]  /*11420*/  WARPSYNC.COLLECTIVE R15, `(.L_x_4845) ;  /* 0x000000000f087348 */ /* 0x000fea0003c00000 */
[----:B------:R1:W2:Y:S02]  /*11430*/  SHFL.IDX P6, R14, R13, R12, R11 ;  /* 0x0000000c0d0e7389 */ /* 0x0002a400000c000b */
[----:B-12---:R-:W-:Y:S01]  /*11440*/  ENDCOLLECTIVE ;  /* 0x000000000000791b */ /* 0x006fe20003800000 */
.L_x_4845:
[----:B------:R-:W-:Y:S05]  /*11450*/  BRA `(.L_x_4846) ;  /* 0xfffffef800d87947 */ /* 0x000fea000383ffff */
.L_x_4735:
[----:B--2---:R2:W3:Y:S02]  /*11460*/  SYNCS.PHASECHK.TRANS64.TRYWAIT P0, [R222+URZ+0x30c00], R11 ;  /* 0x030c000bde0075a7 */ /* 0x0044e4000800017f */
[----:B---3--:R-:W-:Y:S05]  /*11470*/  @!P0 NANOSLEEP.SYNCS 0x989680 ;  /* 0x009896800000895d */ /* 0x008fea0003900000 */
[----:B------:R-:W3:Y:S02]  /*11480*/  @!P0 SYNCS.PHASECHK.TRANS64 P0, [R222+URZ+0x30c00], R11 ;  /* 0x030c000bde0085a7 */ /* 0x000ee4000800007f */
[----:B---3--:R-:W-:Y:S05]  /*11490*/  @!P0 BRA `(.L_x_4735) ;  /* 0xfffffffc00f08947 */ /* 0x008fea000383ffff */
[----:B------:R-:W-:Y:S05]  /*114a0*/  BRA `(.L_x_4734) ;  /* 0xfffffefc00207947 */ /* 0x000fea000383ffff */
.L_x_4740:
[----:B--2---:R2:W3:Y:S02]  /*114b0*/  SYNCS.PHASECHK.TRANS64.TRYWAIT P0, [R8+URZ+0x30c10], R21 ;  /* 0x030c1015080075a7 */ /* 0x0044e4000800017f */
[----:B---3--:R-:W-:Y:S05]  /*114c0*/  @!P0 NANOSLEEP.SYNCS 0x989680 ;  /* 0x009896800000895d */ /* 0x008fea0003900000 */
[----:B------:R-:W3:Y:S02]  /*114d0*/  @!P0 SYNCS.PHASECHK.TRANS64 P0, [R8+URZ+0x30c10], R21 ;  /* 0x030c1015080085a7 */ /* 0x000ee4000800007f */
[----:B---3--:R-:W-:Y:S05]  /*114e0*/  @!P0 BRA `(.L_x_4740) ;  /* 0xfffffffc00f08947 */ /* 0x008fea000383ffff */
[----:B------:R-:W-:Y:S05]  /*114f0*/  BRA `(.L_x_4739) ;  /* 0xffffff0400547947 */ /* 0x000fea000383ffff */
.L_x_4744:
[----:B------:R1:W1:Y:S02]  /*11500*/  SYNCS.PHASECHK.TRANS64.TRYWAIT P0, [R8+URZ+0x30c30], R21 ;  /* 0x030c3015080075a7 */ /* 0x000264000800017f */
[----:B-1----:R-:W-:Y:S05]  /*11510*/  @!P0 NANOSLEEP.SYNCS 0x989680 ;  /* 0x009896800000895d */ /* 0x002fea0003900000 */
[----:B------:R-:W1:Y:S02]  /*11520*/  @!P0 SYNCS.PHASECHK.TRANS64 P0, [R8+URZ+0x30c30], R21 ;  /* 0x030c3015080085a7 */ /* 0x000e64000800007f */
[----:B-1----:R-:W-:Y:S05]  /*11530*/  @!P0 BRA `(.L_x_4744) ;  /* 0xfffffffc00f08947 */ /* 0x002fea000383ffff */
[----:B------:R-:W-:Y:S05]  /*11540*/  BRA `(.L_x_4743) ;  /* 0xffffff0800587947 */ /* 0x000fea000383ffff */
.L_x_4752:
[----:B--2---:R2:W3:Y:S02]  /*11550*/  SYNCS.PHASECHK.TRANS64.TRYWAIT P1, [R6+URZ+0x30c10], R11 ;  /* 0x030c100b060075a7 */ /* 0x0044e4000802017f */
[----:B---3--:R-:W-:Y:S05]  /*11560*/  @!P1 NANOSLEEP.SYNCS 0x989680 ;  /* 0x009896800000995d */ /* 0x008fea0003900000 */
[----:B------:R-:W3:Y:S02]  /*11570*/  @!P1 SYNCS.PHASECHK.TRANS64 P1, [R6+URZ+0x30c10], R11 ;  /* 0x030c100b060095a7 */ /* 0x000ee4000802007f */
[----:B---3--:R-:W-:Y:S05]  /*11580*/  @!P1 BRA `(.L_x_4752) ;  /* 0xfffffffc00f09947 */ /* 0x008fea000383ffff */
[----:B------:R-:W-:Y:S05]  /*11590*/  BRA `(.L_x_4751) ;  /* 0xffffff4400c47947 */ /* 0x000fea000383ffff */
.L_x_4756:
[----:B------:R1:W1:Y:S02]  /*115a0*/  SYNCS.PHASECHK.TRANS64.TRYWAIT P1, [R6+URZ+0x30c30], R11 ;  /* 0x030c300b060075a7 */ /* 0x000264000802017f */
[----:B-1----:R-:W-:Y:S05]  /*115b0*/  @!P1 NANOSLEEP.SYNCS 0x989680 ;  /* 0x009896800000995d */ /* 0x002fea0003900000 */
[----:B------:R-:W1:Y:S02]  /*115c0*/  @!P1 SYNCS.PHASECHK.TRANS64 P1, [R6+URZ+0x30c30], R11 ;  /* 0x030c300b060095a7 */ /* 0x000e64000802007f */
[----:B-1----:R-:W-:Y:S05]  /*115d0*/  @!P1 BRA `(.L_x_4756) ;  /* 0xfffffffc00f09947 */ /* 0x002fea000383ffff */
[----:B------:R-:W-:Y:S05]  /*115e0*/  BRA `(.L_x_4755) ;  /* 0xffffff4800d47947 */ /* 0x000fea000383ffff */
.L_x_4764:
[----:B--2---:R2:W3:Y:S02]  /*115f0*/  SYNCS.PHASECHK.TRANS64.TRYWAIT P0, [R7+URZ+0x30c10], R18 ;  /* 0x030c1012070075a7 */ /* 0x0044e4000800017f */
[----:B---3--:R-:W-:Y:S05]  /*11600*/  @!P0 NANOSLEEP.SYNCS 0x989680 ;  /* 0x009896800000895d */ /* 0x008fea0003900000 */
[----:B------:R-:W3:Y:S02]  /*11610*/  @!P0 SYNCS.PHASECHK.TRANS64 P0, [R7+URZ+0x30c10], R18 ;  /* 0x030c1012070085a7 */ /* 0x000ee4000800007f */
[----:B---3--:R-:W-:Y:S05]  /*11620*/  @!P0 BRA `(.L_x_4764) ;  /* 0xfffffffc00f08947 */ /* 0x008fea000383ffff */
[----:B------:R-:W-:Y:S05]  /*11630*/  BRA `(.L_x_4763) ;  /* 0xffffff8000087947 */ /* 0x000fea000383ffff */
.L_x_4768:
[----:B------:R1:W1:Y:S02]  /*11640*/  SYNCS.PHASECHK.TRANS64.TRYWAIT P0, [R7+URZ+0x30c30], R18 ;  /* 0x030c3012070075a7 */ /* 0x000264000800017f */
[----:B-1----:R-:W-:Y:S05]  /*11650*/  @!P0 NANOSLEEP.SYNCS 0x989680 ;  /* 0x009896800000895d */ /* 0x002fea0003900000 */
[----:B------:R-:W1:Y:S02]  /*11660*/  @!P0 SYNCS.PHASECHK.TRANS64 P0, [R7+URZ+0x30c30], R18 ;  /* 0x030c3012070085a7 */ /* 0x000e64000800007f */
[----:B-1----:R-:W-:Y:S05]  /*11670*/  @!P0 BRA `(.L_x_4768) ;  /* 0xfffffffc00f08947 */ /* 0x002fea000383ffff */
[----:B------:R-:W-:Y:S05]  /*11680*/  BRA `(.L_x_4767) ;  /* 0xffffff84001c7947 */ /* 0x000fea000383ffff */
.L_x_4819:
[----:B-1----:R1:W2:Y:S02]  /*11690*/  SYNCS.PHASECHK.TRANS64.TRYWAIT P0, [R16+URZ+0x30c20], R3 ;  /* 0x030c2003100075a7 */ /* 0x0022a4000800017f */
[----:B--2---:R-:W-:Y:S05]  /*116a0*/  @!P0 NANOSLEEP.SYNCS 0x989680 ;  /* 0x009896800000895d */ /* 0x004fea0003900000 */
[----:B------:R-:W2:Y:S02]  /*116b0*/  @!P0 SYNCS.PHASECHK.TRANS64 P0, [R16+URZ+0x30c20], R3 ;  /* 0x030c2003100085a7 */ /* 0x000ea4000800007f */
[----:B--2---:R-:W-:Y:S05]  /*116c0*/  @!P0 BRA `(.L_x_4819) ;  /* 0xfffffffc00f08947 */ /* 0x004fea000383ffff */
[----:B------:R-:W-:Y:S05]  /*116d0*/  BRA `(.L_x_4847) ;  /* 0xffffffe400307947 */ /* 0x000fea000383ffff */
.L_x_4823:
[----:B-1----:R1:W2:Y:S02]  /*116e0*/  SYNCS.PHASECHK.TRANS64.TRYWAIT P1, [R16+URZ+0x30c40], R21 ;  /* 0x030c4015100075a7 */ /* 0x0022a4000802017f */
[----:B--2---:R-:W-:Y:S05]  /*116f0*/  @!P1 NANOSLEEP.SYNCS 0x989680 ;  /* 0x009896800000995d */ /* 0x004fea0003900000 */
[----:B------:R-:W2:Y:S02]  /*11700*/  @!P1 SYNCS.PHASECHK.TRANS64 P1, [R16+URZ+0x30c40], R21 ;  /* 0x030c4015100095a7 */ /* 0x000ea4000802007f */
[----:B--2---:R-:W-:Y:S05]  /*11710*/  @!P1 BRA `(.L_x_4823) ;  /* 0xfffffffc00f09947 */ /* 0x004fea000383ffff */
[----:B------:R-:W-:Y:S05]  /*11720*/  BRA `(.L_x_4848) ;  /* 0xffffffe800907947 */ /* 0x000fea000383ffff */
.L_x_4825:
[----:B--2---:R2:W3:Y:S02]  /*11730*/  SYNCS.PHASECHK.TRANS64.TRYWAIT P1, [R16+URZ+0x30c28], R21 ;  /* 0x030c2815100075a7 */ /* 0x0044e4000802017f */
[----:B---3--:R-:W-:Y:S05]  /*11740*/  @!P1 NANOSLEEP.SYNCS 0x989680 ;  /* 0x009896800000995d */ /* 0x008fea0003900000 */
[----:B------:R-:W3:Y:S02]  /*11750*/  @!P1 SYNCS.PHASECHK.TRANS64 P1, [R16+URZ+0x30c28], R21 ;  /* 0x030c2815100095a7 */ /* 0x000ee4000802007f */
[----:B---3--:R-:W-:Y:S05]  /*11760*/  @!P1 BRA `(.L_x_4825) ;  /* 0xfffffffc00f09947 */ /* 0x008fea000383ffff */
[----:B------:R-:W-:Y:S05]  /*11770*/  BRA `(.L_x_4849) ;  /* 0xffffffec00087947 */ /* 0x000fea000383ffff */
.L_x_4827:
[----:B---3--:R3:W4:Y:S02]  /*11780*/  SYNCS.PHASECHK.TRANS64.TRYWAIT P1, [R16+URZ+0x30c48], R21 ;  /* 0x030c4815100075a7 */ /* 0x008724000802017f */
[----:B----4-:R-:W-:Y:S05]  /*11790*/  @!P1 NANOSLEEP.SYNCS 0x989680 ;  /* 0x009896800000995d */ /* 0x010fea0003900000 */
[----:B------:R-:W4:Y:S02]  /*117a0*/  @!P1 SYNCS.PHASECHK.TRANS64 P1, [R16+URZ+0x30c48], R21 ;  /* 0x030c4815100095a7 */ /* 0x000f24000802007f */
[----:B----4-:R-:W-:Y:S05]  /*117b0*/  @!P1 BRA `(.L_x_4827) ;  /* 0xfffffffc00f09947 */ /* 0x010fea000383ffff */
[----:B------:R-:W-:Y:S05]  /*117c0*/  BRA `(.L_x_4850) ;  /* 0xffffffec00807947 */ /* 0x000fea000383ffff */
.L_x_4829:
[----:B------:R-:W-:-:S07]  /*117d0*/  SHF.L.U32 R5, R11, 0x1f, RZ ;  /* 0x0000001f0b057819 */ /* 0x000fce00000006ff */
.L_x_4851:
[----:B------:R1:W1:Y:S02]  /*117e0*/  SYNCS.PHASECHK.TRANS64.TRYWAIT P1, [R16+URZ+0x30c20], R5 ;  /* 0x030c2005100075a7 */ /* 0x000264000802017f */
[----:B-1----:R-:W-:Y:S05]  /*117f0*/  @!P1 NANOSLEEP.SYNCS 0x989680 ;  /* 0x009896800000995d */ /* 0x002fea0003900000 */
[----:B------:R-:W1:Y:S02]  /*11800*/  @!P1 SYNCS.PHASECHK.TRANS64 P1, [R16+URZ+0x30c20], R5 ;  /* 0x030c2005100095a7 */ /* 0x000e64000802007f */
[----:B-1----:R-:W-:Y:S05]  /*11810*/  @!P1 BRA `(.L_x_4851) ;  /* 0xfffffffc00f09947 */ /* 0x002fea000383ffff */
[----:B------:R-:W-:Y:S05]  /*11820*/  BRA `(.L_x_4852) ;  /* 0xffffffec00e07947 */ /* 0x000fea000383ffff */
.L_x_4832:
[----:B-1----:R1:W2:Y:S02]  /*11830*/  SYNCS.PHASECHK.TRANS64.TRYWAIT P1, [R16+URZ+0x30c40], R13 ;  /* 0x030c400d100075a7 */ /* 0x0022a4000802017f */
[----:B--2---:R-:W-:Y:S05]  /*11840*/  @!P1 NANOSLEEP.SYNCS 0x989680 ;  /* 0x009896800000995d */ /* 0x004fea0003900000 */
[----:B------:R-:W2:Y:S02]  /*11850*/  @!P1 SYNCS.PHASECHK.TRANS64 P1, [R16+URZ+0x30c40], R13 ;  /* 0x030c400d100095a7 */ /* 0x000ea4000802007f */
[----:B--2---:R-:W-:Y:S05]  /*11860*/  @!P1 BRA `(.L_x_4832) ;  /* 0xfffffffc00f09947 */ /* 0x004fea000383ffff */
[----:B------:R-:W-:Y:S05]  /*11870*/  BRA `(.L_x_4853) ;  /* 0xfffffff000787947 */ /* 0x000fea000383ffff */
.L_x_4834:
[----:B-1----:R1:W2:Y:S02]  /*11880*/  SYNCS.PHASECHK.TRANS64.TRYWAIT P1, [R16+URZ+0x30c28], R13 ;  /* 0x030c280d100075a7 */ /* 0x0022a4000802017f */
[----:B--2---:R-:W-:Y:S05]  /*11890*/  @!P1 NANOSLEEP.SYNCS 0x989680 ;  /* 0x009896800000995d */ /* 0x004fea0003900000 */
[----:B------:R-:W2:Y:S02]  /*118a0*/  @!P1 SYNCS.PHASECHK.TRANS64 P1, [R16+URZ+0x30c28], R13 ;  /* 0x030c280d100095a7 */ /* 0x000ea4000802007f */
[----:B--2---:R-:W-:Y:S05]  /*118b0*/  @!P1 BRA `(.L_x_4834) ;  /* 0xfffffffc00f09947 */ /* 0x004fea000383ffff */
[----:B------:R-:W-:Y:S05]  /*118c0*/  BRA `(.L_x_4854) ;  /* 0xfffffff000e47947 */ /* 0x000fea000383ffff */
.L_x_4836:
[----:B--2---:R2:W1:Y:S02]  /*118d0*/  SYNCS.PHASECHK.TRANS64.TRYWAIT P0, [R3+URZ+0x30c40], R0 ;  /* 0x030c4000030075a7 */ /* 0x004464000800017f */
[----:B-1----:R-:W-:Y:S05]  /*118e0*/  @!P0 NANOSLEEP.SYNCS 0x989680 ;  /* 0x009896800000895d */ /* 0x002fea0003900000 */
[----:B------:R-:W1:Y:S02]  /*118f0*/  @!P0 SYNCS.PHASECHK.TRANS64 P0, [R3+URZ+0x30c40], R0 ;  /* 0x030c4000030085a7 */ /* 0x000e64000800007f */
[----:B-1----:R-:W-:Y:S05]  /*11900*/  @!P0 BRA `(.L_x_4836) ;  /* 0xfffffffc00f08947 */ /* 0x002fea000383ffff */
[----:B------:R-:W-:Y:S05]  /*11910*/  BRA `(.L_x_4855) ;  /* 0xfffffff400707947 */ /* 0x000fea000383ffff */
.L_x_4838:
[----:B------:R-:W-:Y:S01]  /*11920*/  BSSY B0, `(.L_x_4856) ;  /* 0x0000006000007945 */ /* 0x000fe20003800000 */
[----:B------:R-:W-:-:S07]  /*11930*/  IMAD.MOV.U32 R15, RZ, RZ, -0x1 ;  /* 0xffffffffff0f7424 */ /* 0x000fce00078e00ff */
[----:B------:R-:W-:Y:S05]  /*11940*/  WARPSYNC.COLLECTIVE R15, `(.L_x_4857) ;  /* 0x000000000f0c7348 */ /* 0x000fea0003c00000 */
[----:B------:R-:W-:Y:S02]  /*11950*/  ELECT P6, UR62, PT ;  /* 0x00000000003e782f */ /* 0x000fe400038c0000 */
[----:B------:R-:W-:Y:S01]  /*11960*/  MOV R14, UR62 ;  /* 0x0000003e000e7c02 */ /* 0x000fe20008000f00 */
[----:B------:R-:W-:Y:S10]  /*11970*/  ENDCOLLECTIVE ;  /* 0x000000000000791b */ /* 0x000ff40003800000 */
.L_x_4857:
[----:B------:R-:W-:Y:S05]  /*11980*/  BSYNC B0 ;  /* 0x0000000000007941 */ /* 0x000fea0003800000 */
.L_x_4856:
[----:B------:R-:W-:Y:S05]  /*11990*/  BRA `(.L_x_4858) ;  /* 0xfffffff800007947 */ /* 0x000fea000383ffff */
.L_x_4840:
[----:B-1----:R1:W2:Y:S02]  /*119a0*/  SYNCS.PHASECHK.TRANS64.TRYWAIT P0, [R6+URZ], R5 ;  /* 0x00000005060075a7 */ /* 0x0022a4000800017f */
[----:B--2---:R-:W-:Y:S05]  /*119b0*/  @!P0 NANOSLEEP.SYNCS 0x989680 ;  /* 0x009896800000895d */ /* 0x004fea0003900000 */
[----:B------:R-:W2:Y:S02]  /*119c0*/  @!P0 SYNCS.PHASECHK.TRANS64 P0, [R6+URZ], R5 ;  /* 0x00000005060085a7 */ /* 0x000ea4000800007f */
[----:B--2---:R-:W-:Y:S05]  /*119d0*/  @!P0 BRA `(.L_x_4840) ;  /* 0xfffffffc00f08947 */ /* 0x004fea000383ffff */
[----:B------:R-:W-:Y:S05]  /*119e0*/  BRA `(.L_x_4859) ;  /* 0xfffffff800407947 */ /* 0x000fea000383ffff */
.L_x_4841:
[----:B--2---:R2:W3:Y:S02]  /*119f0*/  SYNCS.PHASECHK.TRANS64.TRYWAIT P0, [R3+URZ], R0 ;  /* 0x00000000030075a7 */ /* 0x0044e4000800017f */
[----:B---3--:R-:W-:Y:S05]  /*11a00*/  @!P0 NANOSLEEP.SYNCS 0x989680 ;  /* 0x009896800000895d */ /* 0x008fea0003900000 */
[----:B------:R-:W3:Y:S02]  /*11a10*/  @!P0 SYNCS.PHASECHK.TRANS64 P0, [R3+URZ], R0 ;  /* 0x00000000030085a7 */ /* 0x000ee4000800007f */
[----:B---3--:R-:W-:Y:S05]  /*11a20*/  @!P0 BRA `(.L_x_4841) ;  /* 0xfffffffc00f08947 */ /* 0x008fea000383ffff */
[----:B------:R-:W-:Y:S05]  /*11a30*/  BRA `(.L_x_4860) ;  /* 0xfffffff800347947 */ /* 0x000fea000383ffff */
.L_x_4843:
[----:B--2---:R2:W3:Y:S02]  /*11a40*/  SYNCS.PHASECHK.TRANS64.TRYWAIT P0, [R2+URZ], R5 ;  /* 0x00000005020075a7 */ /* 0x0044e4000800017f */
[----:B---3--:R-:W-:Y:S05]  /*11a50*/  @!P0 NANOSLEEP.SYNCS 0x989680 ;  /* 0x009896800000895d */ /* 0x008fea0003900000 */
[----:B------:R-:W3:Y:S02]  /*11a60*/  @!P0 SYNCS.PHASECHK.TRANS64 P0, [R2+URZ], R5 ;  /* 0x00000005020085a7 */ /* 0x000ee4000800007f */
[----:B---3--:R-:W-:Y:S05]  /*11a70*/  @!P0 BRA `(.L_x_4843) ;  /* 0xfffffffc00f08947 */ /* 0x008fea000383ffff */
[----:B------:R-:W-:Y:S05]  /*11a80*/  BRA `(.L_x_4861) ;  /* 0xfffffff800387947 */ /* 0x000fea000383ffff */
.L_x_4862:
        /* <DEDUP_REMOVED lines=15> */
.L_x_7409:


//--------------------- .text._ZN7cutlass13device_kernelIN5flash11enable_sm90INS1_16FlashAttnBwdSm90INS1_25CollectiveMainloopBwdSm90ILi2ELi2ELi2EN4cute5tupleIJNS5_1CILi1EEES8_S8_EEENS6_IJNS7_ILi128EEESA_NS7_ILi64EEEEEENS_6half_tEfNS_4arch4Sm90ELb0ELb1ELb0ELb0ELb1ELb1ELb0ELb0ELi2ELi1ELi2ELi2ELb0EEENS1_21CollectiveEpilogueBwdISC_SD_SF_Li256ELb0ELb0ELi1EEENS1_19SingleTileSchedulerILb0ELb0ELb0ELi128EEEEEEEEEvNT_6ParamsE --------------------------
	.section	.text._ZN7cutlass13device_kernelIN5flash11enable_sm90INS1_16FlashAttnBwdSm90INS1_25CollectiveMainloopBwdSm90ILi2ELi2ELi2EN4cute5tupleIJNS5_1CILi1EEES8_S8_EEENS6_IJNS7_ILi128EEESA_NS7_ILi64EEEEEENS_6half_tEfNS_4arch4Sm90ELb0ELb1ELb0ELb0ELb1ELb1ELb0ELb0ELi2ELi1ELi2ELi2ELb0EEENS1_21CollectiveEpilogueBwdISC_SD_SF_Li256ELb0ELb0ELi1EEENS1_19SingleTileSchedulerILb0ELb0ELb0ELi128EEEEEEEEEvNT_6ParamsE,"ax",@progbits
	.align	128
.text._ZN7cutlass13device_kernelIN5flash11enable_sm90INS1_16FlashAttnBwdSm90INS1_25CollectiveMainloopBwdSm90ILi2ELi2ELi2EN4cute5tupleIJNS5_1CILi1EEES8_S8_EEENS6_IJNS7_ILi128EEESA_NS7_ILi64EEEEEENS_6half_tEfNS_4arch4Sm90ELb0ELb1ELb0ELb0ELb1ELb1ELb0ELb0ELi2ELi1ELi2ELi2ELb0EEENS1_21CollectiveEpilogueBwdISC_SD_SF_Li256ELb0ELb0ELi1EEENS1_19SingleTileSchedulerILb0ELb0ELb0ELi128EEEEEEEEEvNT_6ParamsE:
        .type           _ZN7cutlass13device_kernelIN5flash11enable_sm90INS1_16FlashAttnBwdSm90INS1_25CollectiveMainloopBwdSm90ILi2ELi2ELi2EN4cute5tupleIJNS5_1CILi1EEES8_S8_EEENS6_IJNS7_ILi128EEESA_NS7_ILi64EEEEEENS_6half_tEfNS_4arch4Sm90ELb0ELb1ELb0ELb0ELb1ELb1ELb0ELb0ELi2ELi1ELi2ELi2ELb0EEENS1_21CollectiveEpilogueBwdISC_SD_SF_Li256ELb0ELb0ELi1EEENS1_19SingleTileSchedulerILb0ELb0ELb0ELi128EEEEEEEEEvNT_6ParamsE,@function
        .size           _ZN7cutlass13device_kernelIN5flash11enable_sm90INS1_16FlashAttnBwdSm90INS1_25CollectiveMainloopBwdSm90ILi2ELi2ELi2EN4cute5tupleIJNS5_1CILi1EEES8_S8_EEENS6_IJNS7_ILi128EEESA_NS7_ILi64EEEEEENS_6half_tEfNS_4arch4Sm90ELb0ELb1ELb0ELb0ELb1ELb1ELb0ELb0ELi2ELi1ELi2ELi2ELb0EEENS1_21CollectiveEpilogueBwdISC_SD_SF_Li256ELb0ELb0ELi1EEENS1_19SingleTileSchedulerILb0ELb0ELb0ELi128EEEEEEEEEvNT_6ParamsE,(.L_x_7410 - _ZN7cutlass13device_kernelIN5flash11enable_sm90INS1_16FlashAttnBwdSm90INS1_25CollectiveMainloopBwdSm90ILi2ELi2ELi2EN4cute5tupleIJNS5_1CILi1EEES8_S8_EEENS6_IJNS7_ILi128EEESA_NS7_ILi64EEEEEENS_6half_tEfNS_4arch4Sm90ELb0ELb1ELb0ELb0ELb1ELb1ELb0ELb0ELi2ELi1ELi2ELi2ELb0EEENS1_21CollectiveEpilogueBwdISC_SD_SF_Li256ELb0ELb0ELi1EEENS1_19SingleTileSchedulerILb0ELb0ELb0ELi128EEEEEEEEEvNT_6ParamsE)
        .other          _ZN7cutlass13device_kernelIN5flash11enable_sm90INS1_16FlashAttnBwdSm90INS1_25CollectiveMainloopBwdSm90ILi2ELi2ELi2EN4cute5tupleIJNS5_1CILi1EEES8_S8_EEENS6_IJNS7_ILi128EEESA_NS7_ILi64EEEEEENS_6half_tEfNS_4arch4Sm90ELb0ELb1ELb0ELb0ELb1ELb1ELb0ELb0ELi2ELi1ELi2ELi2ELb0EEENS1_21CollectiveEpilogueBwdISC_SD_SF_Li256ELb0ELb0ELi1EEENS1_19SingleTileSchedulerILb0ELb0ELb0ELi128EEEEEEEEEvNT_6ParamsE,@"STO_CUDA_ENTRY STV_DEFAULT"
_ZN7cutlass13device_kernelIN5flash11enable_sm90INS1_16FlashAttnBwdSm90INS1_25CollectiveMainloopBwdSm90ILi2ELi2ELi2EN4cute5tupleIJNS5_1CILi1EEES8_S8_EEENS6_IJNS7_ILi128EEESA_NS7_ILi64EEEEEENS_6half_tEfNS_4arch4Sm90ELb0ELb1ELb0ELb0ELb1ELb1ELb0ELb0ELi2ELi1ELi2ELi2ELb0EEENS1_21CollectiveEpilogueBwdISC_SD_SF_Li256ELb0ELb0ELi1EEENS1_19SingleTileSchedulerILb0ELb0ELb0ELi128EEEEEEEEEvNT_6ParamsE:
        /* <DEDUP_REMOVED lines=30> */
.L_x_4864:
[----:B------:R-:W-:Y:S05]  /*01e0*/  BSYNC B0 ;  /* 0x0000000000007941 */ /* 0x000fea0003800000 */
.L_x_4863:
        /* <DEDUP_REMOVED lines=37> */
.L_x_4865:
        /* <DEDUP_REMOVED lines=22> */
.L_x_4866:
[----:B------:R-:W-:Y:S01]  /*05a0*/  PLOP3.LUT P0, PT, PT, PT, UP0, 0x80, 0x0 ;  /* 0x000000000000781c */ /* 0x000fe20003f0f008 */
[----:B------:R-:W-:Y:S01]  /*05b0*/  NOP ;  /* 0x0000000000007918 */ /* 0x000fe20000000000 */
[----:B------:R-:W-:Y:S01]  /*05c0*/  ULDC.64 UR38, c[0x0][0x208] ;  /* 0x0000820000267ab9 */ /* 0x000fe20000000a00 */
[----:B------:R-:W-:Y:S01]  /*05d0*/  BSSY B6, `(.L_x_4867) ;  /* 0x00011c0000067945 */ /* 0x000fe20003800000 */
[----:B-12-4-:R-:W-:Y:S09]  /*05e0*/  BAR.SYNC.DEFER_BLOCKING 0x0 ;  /* 0x0000000000007b1d */ /* 0x016ff20000010000 */
[----:B------:R-:W-:Y:S05]  /*05f0*/  @!P0 BRA `(.L_x_4868) ;  /* 0x000000e000d08947 */ /* 0x000fea0003800000 */
.L_x_4869:
        /* <DEDUP_REMOVED lines=71> */
.L_x_4871:
        /* <DEDUP_REMOVED lines=28> */
.L_x_4874:
        /* <DEDUP_REMOVED lines=15> */
.L_x_4873:
        /* <DEDUP_REMOVED lines=22> */
.L_x_4876:
        /* <DEDUP_REMOVED lines=15> */
.L_x_4875:
[----:B------:R-:W-:Y:S01]  /*0f70*/  SHF.R.S32.HI R5, RZ, 0x1f, R16 ;  /* 0x0000001fff057819 */ /* 0x000fe20000011410 */
[----:B------:R-:W-:-:S03]  /*0f80*/  UMOV UR4, 0xffffffff ;  /* 0xffffffff00047882 */ /* 0x000fc60000000000 */
[----:B------:R-:W-:-:S04]  /*0f90*/  LEA.HI R0, R5, R16, RZ, 0x7 ;  /* 0x0000001005007211 */ /* 0x000fc800078f38ff */
[----:B------:R-:W-:Y:S01]  /*0fa0*/  SHF.R.S32.HI R10, RZ, 0x7, R0 ;  /* 0x00000007ff0a7819 */ /* 0x000fe20000011400 */
[----:B------:R-:W-:Y:S06]  /*0fb0*/  BRA.DIV UR4, `(.L_x_4877) ;  /* 0x00000112048c7947 */ /* 0x000fec000b800000 */
[----:B------:R1:W2:Y:S02]  /*0fc0*/  SHFL.IDX PT, R14, R10, RZ, 0x1f ;  /* 0x00001fff0a0e7589 */ /* 0x0002a400000e0000 */
.L_x_5019:
        /* <DEDUP_REMOVED lines=23> */
.L_x_4878:
        /* <DEDUP_REMOVED lines=129> */
.L_x_4891:
[----:B------:R-:W-:Y:S05]  /*1950*/  YIELD ;  /* 0x0000000000007946 */ /* 0x000fea0003800000 */
[----:B------:R-:W-:-:S06]  /*1960*/  ULOP3.LUT UR4, UR36, 0x1, URZ, 0xfc, !UPT ;  /* 0x0000000124047892 */ /* 0x000fcc000f8efc3f */
[----:B-1----:R-:W-:-:S05]  /*1970*/  IMAD.U32 R8, RZ, RZ, UR4 ;  /* 0x00000004ff087e24 */ /* 0x002fca000f8e00ff */
[----:B------:R-:W-:-:S13]  /*1980*/  ISETP.NE.AND P6, PT, R8, 0x3, PT ;  /* 0x000000030800780c */ /* 0x000fda0003fc5270 */
[----:B------:R-:W-:Y:S05]  /*1990*/  @!P6 BRA `(.L_x_4881) ;  /* 0x000000000004e947 */ /* 0x000fea0003800000 */
[----:B------:R-:W-:Y:S01]  /*19a0*/  BPT.TRAP 0x1 ;  /* 0x000000040000795c */ /* 0x000fe20000300000 */
.L_x_4881:
[----:B------:R-:W-:Y:S01]  /*19b0*/  IMAD R8, R0, 0x8, R222 ;  /* 0x0000000800087824 */ /* 0x000fe200078e02de */
[----:B------:R-:W-:-:S04]  /*19c0*/  SHF.L.U32 R21, R4, 0x1f, RZ ;  /* 0x0000001f04157819 */ /* 0x000fc800000006ff */
[----:B------:R1:W2:Y:S01]  /*19d0*/  SYNCS.PHASECHK.TRANS64.TRYWAIT P0, [R8+URZ+0x30c10], R21 ;  /* 0x030c1015080075a7 */ /* 0x0002a2000800017f */
[----:B------:R-:W-:Y:S05]  /*19e0*/  @!P6 BRA `(.L_x_4882) ;  /* 0x000000000004e947 */ /* 0x000fea0003800000 */
[----:B------:R-:W-:Y:S01]  /*19f0*/  BPT.TRAP 0x1 ;  /* 0x000000040000795c */ /* 0x000fe20000300000 */
.L_x_4882:
[----:B------:R-:W-:-:S05]  /*1a00*/  VIADD R9, R222, 0x10000 ;  /* 0x00010000de097836 */ /* 0x000fca0000000000 */
[----:B------:R-:W-:-:S04]  /*1a10*/  SHF.R.U32.HI R9, RZ, 0x4, R9 ;  /* 0x00000004ff097819 */ /* 0x000fc80000011609 */
[----:B------:R-:W-:Y:S01]  /*1a20*/  LOP3.LUT R9, R9, 0x3fff, RZ, 0xc0, !PT ;  /* 0x00003fff09097812 */ /* 0x000fe200078ec0ff */
[----:B--2---:R-:W-:Y:S06]  /*1a30*/  @P0 BRA `(.L_x_4883) ;  /* 0x0000000000080947 */ /* 0x004fec0003800000 */
[----:B------:R-:W2:Y:S02]  /*1a40*/  SYNCS.PHASECHK.TRANS64.TRYWAIT P0, [R8+URZ+0x30c10], R21 ;  /* 0x030c1015080075a7 */ /* 0x000ea4000800017f */
[----:B--2---:R-:W-:Y:S05]  /*1a50*/  @!P0 BRA `(.L_x_4884) ;  /* 0x0000010800188947 */ /* 0x004fea0003800000 */
.L_x_4883:
        /* <DEDUP_REMOVED lines=60> */
.L_x_4885:
[----:B------:R1:W1:Y:S01]  /*1e20*/  SYNCS.PHASECHK.TRANS64.TRYWAIT P0, [R8+URZ+0x30c30], R21 ;  /* 0x030c3015080075a7 */ /* 0x000262000800017f */
[----:B------:R-:W-:Y:S05]  /*1e30*/  @!P6 BRA `(.L_x_4886) ;  /* 0x000000000004e947 */ /* 0x000fea0003800000 */
[----:B------:R-:W-:Y:S01]  /*1e40*/  BPT.TRAP 0x1 ;  /* 0x000000040000795c */ /* 0x000fe20000300000 */
.L_x_4886:
[----:B------:R-:W-:-:S05]  /*1e50*/  VIADD R13, R222, 0x18000 ;  /* 0x00018000de0d7836 */ /* 0x000fca0000000000 */
[----:B------:R-:W-:-:S04]  /*1e60*/  SHF.R.U32.HI R13, RZ, 0x4, R13 ;  /* 0x00000004ff0d7819 */ /* 0x000fc8000001160d */
[----:B------:R-:W-:-:S04]  /*1e70*/  LOP3.LUT R13, R13, 0x3fff, RZ, 0xc0, !PT ;  /* 0x00003fff0d0d7812 */ /* 0x000fc800078ec0ff */
[----:B------:R-:W-:Y:S01]  /*1e80*/  LOP3.LUT R19, R13, 0x10000, RZ, 0xfc, !PT ;  /* 0x000100000d137812 */ /* 0x000fe200078efcff */
[----:B-1----:R-:W-:Y:S06]  /*1e90*/  @P0 BRA `(.L_x_4887) ;  /* 0x0000000000080947 */ /* 0x002fec0003800000 */
[----:B------:R-:W1:Y:S02]  /*1ea0*/  SYNCS.PHASECHK.TRANS64.TRYWAIT P0, [R8+URZ+0x30c30], R21 ;  /* 0x030c3015080075a7 */ /* 0x000e64000800017f */
[----:B-1----:R-:W-:Y:S05]  /*1eb0*/  @!P0 BRA `(.L_x_4888) ;  /* 0x0000010400148947 */ /* 0x002fea0003800000 */
.L_x_4887:
        /* <DEDUP_REMOVED lines=767> */
.L_x_4889:
        /* <DEDUP_REMOVED lines=68> */
.L_x_4890:
        /* <DEDUP_REMOVED lines=11> */
.L_x_4880:
        /* <DEDUP_REMOVED lines=128> */
.L_x_4903:
[----:B------:R-:W-:Y:S01]  /*5ba0*/  IMAD.U32 R6, RZ, RZ, UR36 ;  /* 0x00000024ff067e24 */ /* 0x000fe2000f8e00ff */
[----:B------:R-:W-:Y:S05]  /*5bb0*/  YIELD ;  /* 0x0000000000007946 */ /* 0x000fea0003800000 */
[----:B------:R-:W-:-:S04]  /*5bc0*/  LOP3.LUT R6, R6, 0x1, RZ, 0xfc, !PT ;  /* 0x0000000106067812 */ /* 0x000fc800078efcff */
[----:B------:R-:W-:-:S13]  /*5bd0*/  ISETP.NE.AND P0, PT, R6, 0x3, PT ;  /* 0x000000030600780c */ /* 0x000fda0003f05270 */
[----:B------:R-:W-:Y:S05]  /*5be0*/  @!P0 BRA `(.L_x_4893) ;  /* 0x0000000000048947 */ /* 0x000fea0003800000 */
[----:B------:R-:W-:Y:S01]  /*5bf0*/  BPT.TRAP 0x1 ;  /* 0x000000040000795c */ /* 0x000fe20000300000 */
.L_x_4893:
[----:B------:R-:W-:Y:S01]  /*5c00*/  IMAD R6, R0, 0x8, R222 ;  /* 0x0000000800067824 */ /* 0x000fe200078e02de */
[----:B-1----:R-:W-:-:S04]  /*5c10*/  SHF.L.U32 R11, R4, 0x1f, RZ ;  /* 0x0000001f040b7819 */ /* 0x002fc800000006ff */
[----:B------:R1:W2:Y:S01]  /*5c20*/  SYNCS.PHASECHK.TRANS64.TRYWAIT P1, [R6+URZ+0x30c10], R11 ;  /* 0x030c100b060075a7 */ /* 0x0002a2000802017f */
[----:B------:R-:W-:Y:S05]  /*5c30*/  @!P0 BRA `(.L_x_4894) ;  /* 0x0000000000048947 */ /* 0x000fea0003800000 */
[----:B------:R-:W-:Y:S01]  /*5c40*/  BPT.TRAP 0x1 ;  /* 0x000000040000795c */ /* 0x000fe20000300000 */
.L_x_4894:
[----:B------:R-:W-:-:S05]  /*5c50*/  VIADD R7, R222, 0x10000 ;  /* 0x00010000de077836 */ /* 0x000fca0000000000 */
[----:B------:R-:W-:-:S04]  /*5c60*/  SHF.R.U32.HI R7, RZ, 0x4, R7 ;  /* 0x00000004ff077819 */ /* 0x000fc80000011607 */
[----:B------:R-:W-:-:S04]  /*5c70*/  LOP3.LUT R220, R7, 0x3fff, RZ, 0xc0, !PT ;  /* 0x00003fff07dc7812 */ /* 0x000fc800078ec0ff */
[----:B------:R-:W-:Y:S01]  /*5c80*/  LOP3.LUT R7, R220, 0x10000, RZ, 0xfc, !PT ;  /* 0x00010000dc077812 */ /* 0x000fe200078efcff */
[----:B--2---:R-:W-:Y:S06]  /*5c90*/  @P1 BRA `(.L_x_4895) ;  /* 0x0000000000081947 */ /* 0x004fec0003800000 */
[----:B------:R-:W2:Y:S02]  /*5ca0*/  SYNCS.PHASECHK.TRANS64.TRYWAIT P1, [R6+URZ+0x30c10], R11 ;  /* 0x030c100b060075a7 */ /* 0x000ea4000802017f */
[----:B--2---:R-:W-:Y:S05]  /*5cb0*/  @!P1 BRA `(.L_x_4896) ;  /* 0x000000c400a89947 */ /* 0x004fea0003800000 */
.L_x_4895:
        /* <DEDUP_REMOVED lines=62> */
.L_x_4897:
[----:B------:R1:W1:Y:S01]  /*60a0*/  SYNCS.PHASECHK.TRANS64.TRYWAIT P1, [R6+URZ+0x30c30], R11 ;  /* 0x030c300b060075a7 */ /* 0x000262000802017f */
[----:B------:R-:W-:Y:S05]  /*60b0*/  @!P0 BRA `(.L_x_4898) ;  /* 0x0000000000048947 */ /* 0x000fea0003800000 */
[----:B------:R-:W-:Y:S01]  /*60c0*/  BPT.TRAP 0x1 ;  /* 0x000000040000795c */ /* 0x000fe20000300000 */
.L_x_4898:
        /* <DEDUP_REMOVED lines=8> */
.L_x_4899:
        /* <DEDUP_REMOVED lines=629> */
.L_x_4901:
        /* <DEDUP_REMOVED lines=70> */
.L_x_4902:
        /* <DEDUP_REMOVED lines=12> */
.L_x_4892:
        /* <DEDUP_REMOVED lines=121> */
.L_x_4915:
[----:B------:R-:W-:Y:S01]  /*9550*/  IMAD.U32 R7, RZ, RZ, UR36 ;  /* 0x00000024ff077e24 */ /* 0x000fe2000f8e00ff */
[----:B------:R-:W-:Y:S05]  /*9560*/  YIELD ;  /* 0x0000000000007946 */ /* 0x000fea0003800000 */
[----:B------:R-:W-:-:S04]  /*9570*/  LOP3.LUT R7, R7, 0x1, RZ, 0xfc, !PT ;  /* 0x0000000107077812 */ /* 0x000fc800078efcff */
[----:B------:R-:W-:-:S13]  /*9580*/  ISETP.NE.AND P6, PT, R7, 0x3, PT ;  /* 0x000000030700780c */ /* 0x000fda0003fc5270 */
[----:B--2---:R-:W-:Y:S05]  /*9590*/  @!P6 BRA `(.L_x_4905) ;  /* 0x000000000004e947 */ /* 0x004fea0003800000 */
[----:B------:R-:W-:Y:S01]  /*95a0*/  BPT.TRAP 0x1 ;  /* 0x000000040000795c */ /* 0x000fe20000300000 */
.L_x_4905:
[----:B------:R-:W-:Y:S01]  /*95b0*/  IMAD R7, R0, 0x8, R222 ;  /* 0x0000000800077824 */ /* 0x000fe200078e02de */
[----:B------:R-:W-:-:S04]  /*95c0*/  SHF.L.U32 R18, R4, 0x1f, RZ ;  /* 0x0000001f04127819 */ /* 0x000fc800000006ff */
[----:B------:R1:W2:Y:S01]  /*95d0*/  SYNCS.PHASECHK.TRANS64.TRYWAIT P0, [R7+URZ+0x30c10], R18 ;  /* 0x030c1012070075a7 */ /* 0x0002a2000800017f */
[----:B------:R-:W-:Y:S05]  /*95e0*/  @!P6 BRA `(.L_x_4906) ;  /* 0x000000000004e947 */ /* 0x000fea0003800000 */
[----:B------:R-:W-:Y:S01]  /*95f0*/  BPT.TRAP 0x1 ;  /* 0x000000040000795c */ /* 0x000fe20000300000 */
.L_x_4906:
[----:B---3--:R-:W-:-:S05]  /*9600*/  VIADD R8, R222, 0x10000 ;  /* 0x00010000de087836 */ /* 0x008fca0000000000 */
[----:B------:R-:W-:-:S04]  /*9610*/  SHF.R.U32.HI R8, RZ, 0x4, R8 ;  /* 0x00000004ff087819 */ /* 0x000fc80000011608 */
[----:B------:R-:W-:-:S04]  /*9620*/  LOP3.LUT R8, R8, 0x3fff, RZ, 0xc0, !PT ;  /* 0x00003fff08087812 */ /* 0x000fc800078ec0ff */
[----:B------:R-:W-:Y:S01]  /*9630*/  LOP3.LUT R9, R8, 0x10000, RZ, 0xfc, !PT ;  /* 0x0001000008097812 */ /* 0x000fe200078efcff */
[----:B--2---:R-:W-:Y:S06]  /*9640*/  @P0 BRA `(.L_x_4907) ;  /* 0x0000000000080947 */ /* 0x004fec0003800000 */
[----:B------:R-:W2:Y:S02]  /*9650*/  SYNCS.PHASECHK.TRANS64.TRYWAIT P0, [R7+URZ+0x30c10], R18 ;  /* 0x030c1012070075a7 */ /* 0x000ea4000800017f */
[----:B--2---:R-:W-:Y:S05]  /*9660*/  @!P0 BRA `(.L_x_4908) ;  /* 0x0000008c00648947 */ /* 0x004fea0003800000 */
.L_x_4907:
        /* <DEDUP_REMOVED lines=63> */
.L_x_4909:
[----:B------:R1:W1:Y:S01]  /*9a60*/  SYNCS.PHASECHK.TRANS64.TRYWAIT P0, [R7+URZ+0x30c30], R18 ;  /* 0x030c3012070075a7 */ /* 0x000262000800017f */
[----:B------:R-:W-:Y:S05]  /*9a70*/  @!P6 BRA `(.L_x_4910) ;  /* 0x000000000004e947 */ /* 0x000fea0003800000 */
[----:B------:R-:W-:Y:S01]  /*9a80*/  BPT.TRAP 0x1 ;  /* 0x000000040000795c */ /* 0x000fe20000300000 */
.L_x_4910:
        /* <DEDUP_REMOVED lines=8> */
.L_x_4911:
        /* <DEDUP_REMOVED lines=779> */
.L_x_4913:
        /* <DEDUP_REMOVED lines=70> */
.L_x_4914:
        /* <DEDUP_REMOVED lines=12> */
.L_x_4904:
        /* <DEDUP_REMOVED lines=34> */
.L_x_4872:
        /* <DEDUP_REMOVED lines=22> */
.L_x_4917:
        /* <DEDUP_REMOVED lines=19> */
.L_x_4918:
        /* <DEDUP_REMOVED lines=18> */
.L_x_4919:
        /* <DEDUP_REMOVED lines=18> */
.L_x_4920:
        /* <DEDUP_REMOVED lines=102> */
.L_x_4922:
[----:B------:R-:W-:Y:S05]  /*de30*/  BSYNC B0 ;  /* 0x0000000000007941 */ /* 0x000fea0003800000 */
.L_x_4921:
[----:B------:R-:W-:-:S04]  /*de40*/  DEPBAR.LE SB0, 0x0 ;  /* 0x000080000000791a */ /* 0x000fc80000000000 */
[----:B------:R-:W-:Y:S05]  /*de50*/  BRA `(.L_x_4870) ;  /* 0x0000004000dc7947 */ /* 0x000fea0003800000 */
.L_x_4916:
[----:B------:R-:W1:Y:S01]  /*de60*/  S2R R0, SR_TID.X ;  /* 0x0000000000007919 */ /* 0x000e620000002100 */
[----:B------:R-:W3:Y:S01]  /*de70*/  LDC.64 R16, c[0x0][0x808] ;  /* 0x00020200ff107b82 */ /* 0x000ee20000000a00 */
[----:B------:R-:W-:Y:S01]  /*de80*/  ULDC.64 UR4, c[0x0][0x820] ;  /* 0x0002080000047ab9 */ /* 0x000fe20000000a00 */
[----:B------:R-:W-:Y:S01]  /*de90*/  BSSY B0, `(.L_x_4923) ;  /* 0x0000030000007945 */ /* 0x000fe20003800000 */
[----:B------:R-:W4:Y:S01]  /*dea0*/  S2R R23, SR_CTAID.Y ;  /* 0x0000000000177919 */ /* 0x000f220000002600 */
[----:B------:R-:W3:Y:S04]  /*deb0*/  S2R R15, SR_CTAID.X ;  /* 0x00000000000f7919 */ /* 0x000ee80000002500 */
[----:B------:R-:W3:Y:S01]  /*dec0*/  LDC R19, c[0x0][0x83c] ;  /* 0x00020f00ff137b82 */ /* 0x000ee20000000800 */
[----:B------:R-:W5:Y:S01]  /*ded0*/  S2R R21, SR_CTAID.Z ;  /* 0x0000000000157919 */ /* 0x000f620000002700 */
[----:B-1----:R-:W-:Y:S01]  /*dee0*/  VIADD R3, R0, 0xffffff80 ;  /* 0xffffff8000037836 */ /* 0x002fe20000000000 */
[----:B----4-:R-:W-:-:S04]  /*def0*/  SHF.R.S32.HI R13, RZ, 0x1f, R23 ;  /* 0x0000001fff0d7819 */ /* 0x010fc80000011417 */
[----:B------:R-:W-:-:S04]  /*df00*/  SHF.R.S32.HI R0, RZ, 0x1f, R3 ;  /* 0x0000001fff007819 */ /* 0x000fc80000011403 */
[----:B--2---:R-:W-:Y:S02]  /*df10*/  LEA.HI R2, R0, R3, RZ, 0x3 ;  /* 0x0000000300027211 */ /* 0x004fe400078f18ff */
        /* <DEDUP_REMOVED lines=39> */
.L_x_4924:
[----:B------:R-:W-:Y:S05]  /*e190*/  BSYNC B0 ;  /* 0x0000000000007941 */ /* 0x000fea0003800000 */
.L_x_4923:
[----:B------:R-:W-:Y:S01]  /*e1a0*/  BSSY B0, `(.L_x_4925) ;  /* 0x0000010000007945 */ /* 0x000fe20003800000 */
[----:B------:R-:W-:-:S03]  /*e1b0*/  ISETP.GE.OR P6, PT, R6, R17, P0 ;  /* 0x000000110600720c */ /* 0x000fc600007c6670 */
[----:B------:R-:W-:Y:S10]  /*e1c0*/  @P5 BRA `(.L_x_4926) ;  /* 0x0000000000345947 */ /* 0x000ff40003800000 */
        /* <DEDUP_REMOVED lines=13> */
.L_x_4926:
[----:B------:R-:W-:Y:S05]  /*e2a0*/  BSYNC B0 ;  /* 0x0000000000007941 */ /* 0x000fea0003800000 */
.L_x_4925:
[----:B------:R-:W-:Y:S04]  /*e2b0*/  BSSY B0, `(.L_x_4927) ;  /* 0x000000f000007945 */ /* 0x000fe80003800000 */
[----:B------:R-:W-:Y:S05]  /*e2c0*/  @P4 BRA `(.L_x_4928) ;  /* 0x0000000000344947 */ /* 0x000fea0003800000 */
[----:B-12---:R-:W-:Y:S01]  /*e2d0*/  IADD3 R15, P4, R2, 0x40, RZ ;  /* 0x00000040020f7810 */ /* 0x006fe20007f9e0ff */
        /* <DEDUP_REMOVED lines=12> */
.L_x_4928:
[----:B------:R-:W-:Y:S05]  /*e3a0*/  BSYNC B0 ;  /* 0x0000000000007941 */ /* 0x000fea0003800000 */
.L_x_4927:
[----:B------:R-:W-:Y:S04]  /*e3b0*/  BSSY B0, `(.L_x_4929) ;  /* 0x000000e000007945 */ /* 0x000fe80003800000 */
[----:B------:R-:W-:Y:S05]  /*e3c0*/  @P6 BRA `(.L_x_4930) ;  /* 0x0000000000306947 */ /* 0x000fea0003800000 */
[----:B------:R-:W-:Y:S01]  /*e3d0*/  IADD3 R9, P4, R2, 0x60, RZ ;  /* 0x0000006002097810 */ /* 0x000fe20007f9e0ff */
[----:B------:R-:W-:Y:S01]  /*e3e0*/  ULDC.64 UR4, c[0x0][0x818] ;  /* 0x0002060000047ab9 */ /* 0x000fe20000000a00 */
[----:B------:R-:W-:-:S03]  /*e3f0*/  IMAD.MOV.U32 R5, RZ, RZ, R11 ;  /* 0x000000ffff057224 */ /* 0x000fc600078e000b */
        /* <DEDUP_REMOVED lines=9> */
.L_x_4930:
[----:B------:R-:W-:Y:S05]  /*e490*/  BSYNC B0 ;  /* 0x0000000000007941 */ /* 0x000fea0003800000 */
.L_x_4929:
        /* <DEDUP_REMOVED lines=26> */
.L_x_4932:
[----:B------:R-:W-:Y:S05]  /*e640*/  BSYNC B0 ;  /* 0x0000000000007941 */ /* 0x000fea0003800000 */
.L_x_4931:
        /* <DEDUP_REMOVED lines=15> */
.L_x_4934:
[----:B------:R-:W-:Y:S05]  /*e740*/  BSYNC B0 ;  /* 0x0000000000007941 */ /* 0x000fea0003800000 */
.L_x_4933:
        /* <DEDUP_REMOVED lines=15> */
.L_x_4936:
[----:B------:R-:W-:Y:S05]  /*e840*/  BSYNC B0 ;  /* 0x0000000000007941 */ /* 0x000fea0003800000 */
.L_x_4935:
[----:B------:R-:W-:Y:S05]  /*e850*/  @P0 BRA `(.L_x_4870) ;  /* 0x00000038005c0947 */ /* 0x000fea0003800000 */
[----:B------:R-:W-:Y:S01]  /*e860*/  IADD3 R5, P0, R2, 0x60, RZ ;  /* 0x0000006002057810 */ /* 0x000fe20007f1e0ff */
[----:B------:R-:W-:Y:S01]  /*e870*/  ULDC.64 UR4, c[0x0][0x848] ;  /* 0x0002120000047ab9 */ /* 0x000fe20000000a00 */
[----:B------:R-:W-:-:S03]  /*e880*/  IMAD.MOV.U32 R2, RZ, RZ, R4 ;  /* 0x000000ffff027224 */ /* 0x000fc600078e0004 */
[----:B------:R-:W-:Y:S02]  /*e890*/  IMAD.X R0, RZ, RZ, R3, P0 ;  /* 0x000000ffff007224 */ /* 0x000fe400000e0603 */
        /* <DEDUP_REMOVED lines=10> */
.L_x_4868:
        /* <DEDUP_REMOVED lines=34> */
.L_x_4938:
[----:B------:R-:W-:-:S07]  /*eb60*/  IMAD.U32 R9, RZ, RZ, UR5 ;  /* 0x00000005ff097e24 */ /* 0x000fce000f8e00ff */
.L_x_4939:
        /* <DEDUP_REMOVED lines=46> */
.L_x_4944:
[----:B------:R-:W2:Y:S04]  /*ee50*/  LDG.E.STRONG.GPU R0, desc[UR38][R2.64] ;  /* 0x0000002602007981 */ /* 0x000ea8000c1ef900 */
[----:B--2---:R-:W-:Y:S01]  /*ee60*/  CCTL.IVALL ;  /* 0x00000000ff00798f */ /* 0x004fe20002000000 */
[----:B------:R-:W-:Y:S05]  /*ee70*/  YIELD ;  /* 0x0000000000007946 */ /* 0x000fea0003800000 */
[----:B------:R-:W-:-:S13]  /*ee80*/  ISETP.NE.AND P1, PT, R0, UR22, PT ;  /* 0x0000001600007c0c */ /* 0x000fda000bf25270 */
[----:B------:R-:W-:Y:S05]  /*ee90*/  @P1 BRA `(.L_x_4944) ;  /* 0xfffffffc00ec1947 */ /* 0x000fea000383ffff */
.L_x_4943:
[----:B------:R-:W-:Y:S05]  /*eea0*/  BSYNC B0 ;  /* 0x0000000000007941 */ /* 0x000fea0003800000 */
.L_x_4942:
[----:B------:R-:W-:-:S03]  /*eeb0*/  UMOV UR4, 0xffffffff ;  /* 0xffffffff00047882 */ /* 0x000fc60000000000 */
[----:B------:R-:W-:Y:S05]  /*eec0*/  BRA.DIV UR4, `(.L_x_4945) ;  /* 0x0000003604747947 */ /* 0x000fea000b800000 */
[----:B------:R-:W-:Y:S01]  /*eed0*/  NOP ;  /* 0x0000000000007918 */ /* 0x000fe20000000000 */
.L_x_5022:
        /* <DEDUP_REMOVED lines=22> */
.L_x_4947:
[----:B------:R-:W-:Y:S05]  /*f040*/  BSYNC B0 ;  /* 0x0000000000007941 */ /* 0x000fea0003800000 */
.L_x_4946:
        /* <DEDUP_REMOVED lines=20> */
.L_x_4949:
[----:B------:R-:W-:Y:S05]  /*f190*/  BSYNC B0 ;  /* 0x0000000000007941 */ /* 0x000fea0003800000 */
.L_x_4948:
[----:B------:R-:W-:Y:S06]  /*f1a0*/  BAR.ARV 0xa, 0xa0 ;  /* 0x0282800000007b1d */ /* 0x000fec0000002000 */
[----:B------:R-:W-:Y:S04]  /*f1b0*/  BSSY B0, `(.L_x_4950) ;  /* 0x0000003000007945 */ /* 0x000fe80003800000 */
[----:B------:R-:W-:Y:S05]  /*f1c0*/  @!P0 BRA `(.L_x_4951) ;  /* 0x0000000000048947 */ /* 0x000fea0003800000 */
[----:B------:R-:W-:-:S04]  /*f1d0*/  DEPBAR.LE SB0, 0x0 ;  /* 0x000080000000791a */ /* 0x000fc80000000000 */
.L_x_4951:
[----:B------:R-:W-:Y:S05]  /*f1e0*/  BSYNC B0 ;  /* 0x0000000000007941 */ /* 0x000fea0003800000 */
.L_x_4950:
        /* <DEDUP_REMOVED lines=19> */
.L_x_4953:
[----:B------:R-:W-:Y:S05]  /*f320*/  BSYNC B0 ;  /* 0x0000000000007941 */ /* 0x000fea0003800000 */
.L_x_4952:
[----:B------:R-:W-:Y:S01]  /*f330*/  UIADD3 UR13, UR8, 0x1, URZ ;  /* 0x00000001080d7890 */ /* 0x000fe2000fffe03f */
[----:B------:R-:W-:Y:S11]  /*f340*/  BRA `(.L_x_4954) ;  /* 0x0000000000047947 */ /* 0x000ff60003800000 */
.L_x_4941:
[----:B------:R-:W-:-:S05]  /*f350*/  UMOV UR13, UR8 ;  /* 0x00000008000d7c82 */ /* 0x000fca0008000000 */
.L_x_4954:
        /* <DEDUP_REMOVED lines=11> */
.L_x_4979:
        /* <DEDUP_REMOVED lines=11> */
.L_x_4957:
[----:B------:R-:W2:Y:S04]  /*f4c0*/  LDG.E.STRONG.GPU R0, desc[UR38][R2.64] ;  /* 0x0000002602007981 */ /* 0x000ea8000c1ef900 */
[----:B--2---:R-:W-:Y:S01]  /*f4d0*/  CCTL.IVALL ;  /* 0x00000000ff00798f */ /* 0x004fe20002000000 */
[----:B------:R-:W-:Y:S05]  /*f4e0*/  YIELD ;  /* 0x0000000000007946 */ /* 0x000fea0003800000 */
[----:B------:R-:W-:-:S13]  /*f4f0*/  ISETP.NE.AND P1, PT, R0, UR22, PT ;  /* 0x0000001600007c0c */ /* 0x000fda000bf25270 */
[----:B------:R-:W-:Y:S05]  /*f500*/  @P1 BRA `(.L_x_4957) ;  /* 0xfffffffc00ec1947 */ /* 0x000fea000383ffff */
.L_x_4956:
[----:B------:R-:W-:Y:S05]  /*f510*/  BSYNC B0 ;  /* 0x0000000000007941 */ /* 0x000fea0003800000 */
.L_x_4955:
[----:B------:R-:W-:-:S03]  /*f520*/  UMOV UR16, 0xffffffff ;  /* 0xffffffff00107882 */ /* 0x000fc60000000000 */
[----:B------:R-:W-:Y:S05]  /*f530*/  BRA.DIV UR16, `(.L_x_4958) ;  /* 0x0000002e10f47947 */ /* 0x000fea000b800000 */
[----:B------:R-:W-:Y:S01]  /*f540*/  NOP ;  /* 0x0000000000007918 */ /* 0x000fe20000000000 */
.L_x_5025:
        /* <DEDUP_REMOVED lines=19> */
.L_x_4960:
[----:B------:R-:W-:Y:S05]  /*f680*/  BSYNC B0 ;  /* 0x0000000000007941 */ /* 0x000fea0003800000 */
.L_x_4959:
        /* <DEDUP_REMOVED lines=15> */
.L_x_4962:
[----:B------:R-:W-:Y:S05]  /*f780*/  BSYNC B0 ;  /* 0x0000000000007941 */ /* 0x000fea0003800000 */
.L_x_4961:
[----:B------:R-:W-:Y:S06]  /*f790*/  BAR.ARV 0xa, 0xa0 ;  /* 0x0282800000007b1d */ /* 0x000fec0000002000 */
[----:B------:R-:W-:Y:S04]  /*f7a0*/  BSSY B0, `(.L_x_4963) ;  /* 0x0000003000007945 */ /* 0x000fe80003800000 */
[----:B------:R-:W-:Y:S05]  /*f7b0*/  @!P0 BRA `(.L_x_4964) ;  /* 0x0000000000048947 */ /* 0x000fea0003800000 */
[----:B------:R-:W-:-:S04]  /*f7c0*/  DEPBAR.LE SB0, 0x0 ;  /* 0x000080000000791a */ /* 0x000fc80000000000 */
.L_x_4964:
[----:B------:R-:W-:Y:S05]  /*f7d0*/  BSYNC B0 ;  /* 0x0000000000007941 */ /* 0x000fea0003800000 */
.L_x_4963:
        /* <DEDUP_REMOVED lines=19> */
.L_x_4966:
[----:B------:R-:W-:Y:S05]  /*f910*/  BSYNC B0 ;  /* 0x0000000000007941 */ /* 0x000fea0003800000 */
.L_x_4965:
        /* <DEDUP_REMOVED lines=9> */
.L_x_4969:
[----:B------:R-:W2:Y:S04]  /*f9b0*/  LDG.E.STRONG.GPU R0, desc[UR38][R2.64] ;  /* 0x0000002602007981 */ /* 0x000ea8000c1ef900 */
[----:B--2---:R-:W-:Y:S01]  /*f9c0*/  CCTL.IVALL ;  /* 0x00000000ff00798f */ /* 0x004fe20002000000 */
[----:B------:R-:W-:Y:S05]  /*f9d0*/  YIELD ;  /* 0x0000000000007946 */ /* 0x000fea0003800000 */
[----:B------:R-:W-:-:S13]  /*f9e0*/  ISETP.NE.AND P1, PT, R0, UR22, PT ;  /* 0x0000001600007c0c */ /* 0x000fda000bf25270 */
[----:B------:R-:W-:Y:S05]  /*f9f0*/  @P1 BRA `(.L_x_4969) ;  /* 0xfffffffc00ec1947 */ /* 0x000fea000383ffff */
.L_x_4968:
[----:B------:R-:W-:Y:S05]  /*fa00*/  BSYNC B0 ;  /* 0x0000000000007941 */ /* 0x000fea0003800000 */
.L_x_4967:
[----:B------:R-:W-:-:S03]  /*fa10*/  UMOV UR14, 0xffffffff ;  /* 0xffffffff000e7882 */ /* 0x000fc60000000000 */
[----:B------:R-:W-:Y:S05]  /*fa20*/  BRA.DIV UR14, `(.L_x_4970) ;  /* 0x0000002a0ed47947 */ /* 0x000fea000b800000 */
[----:B------:R-:W-:Y:S01]  /*fa30*/  NOP ;  /* 0x0000000000007918 */ /* 0x000fe20000000000 */
.L_x_5028:
        /* <DEDUP_REMOVED lines=15> */
.L_x_4972:
[----:B------:R-:W-:Y:S05]  /*fb30*/  BSYNC B0 ;  /* 0x0000000000007941 */ /* 0x000fea0003800000 */
.L_x_4971:
        /* <DEDUP_REMOVED lines=15> */
.L_x_4974:
[----:B------:R-:W-:Y:S05]  /*fc30*/  BSYNC B0 ;  /* 0x0000000000007941 */ /* 0x000fea0003800000 */
.L_x_4973:
[----:B------:R-:W-:Y:S06]  /*fc40*/  BAR.ARV 0xa, 0xa0 ;  /* 0x0282800000007b1d */ /* 0x000fec0000002000 */
[----:B------:R-:W-:Y:S04]  /*fc50*/  BSSY B0, `(.L_x_4975) ;  /* 0x0000003000007945 */ /* 0x000fe80003800000 */
[----:B------:R-:W-:Y:S05]  /*fc60*/  @!P0 BRA `(.L_x_4976) ;  /* 0x0000000000048947 */ /* 0x000fea0003800000 */
[----:B------:R-:W-:-:S04]  /*fc70*/  DEPBAR.LE SB0, 0x0 ;  /* 0x000080000000791a */ /* 0x000fc80000000000 */
.L_x_4976:
[----:B------:R-:W-:Y:S05]  /*fc80*/  BSYNC B0 ;  /* 0x0000000000007941 */ /* 0x000fea0003800000 */
.L_x_4975:
        /* <DEDUP_REMOVED lines=19> */
.L_x_4978:
[----:B------:R-:W-:Y:S05]  /*fdc0*/  BSYNC B0 ;  /* 0x0000000000007941 */ /* 0x000fea0003800000 */
.L_x_4977:
[----:B------:R-:W-:Y:S02]  /*fdd0*/  UIADD3 UR8, UR8, 0x2, URZ ;  /* 0x0000000208087890 */ /* 0x000fe4000fffe03f */
[----:B------:R-:W-:-:S04]  /*fde0*/  UIADD3 UR4, UR4, 0x4000, URZ ;  /* 0x0000400004047890 */ /* 0x000fc8000fffe03f */
[----:B------:R-:W-:-:S13]  /*fdf0*/  ISETP.LE.AND P1, PT, R9, UR8, PT ;  /* 0x0000000809007c0c */ /* 0x000fda000bf23270 */
[----:B------:R-:W-:Y:S05]  /*fe00*/  @!P1 BRA `(.L_x_4979) ;  /* 0xfffffff400809947 */ /* 0x000fea000383ffff */
.L_x_4940:
        /* <DEDUP_REMOVED lines=38> */
[----:B-1----:R-:W-:Y:S01]  /*10070*/  ISETP.EQ.U32.AND P0, PT, R2, UR12, PT ;  /* 0x0000000c02007c0c */ /* 0x002fe2000bf02070 */
[----:B------:R-:W-:-:S12]  /*10080*/  IMAD.U32 R2, RZ, RZ, UR11 ;  /* 0x0000000bff027e24 */ /* 0x000fd8000f8e00ff */
[----:B--2---:R2:W-:Y:S02]  /*10090*/  @P0 REDG.E.ADD.S32.STRONG.GPU desc[UR38][R2.64], R5 ;  /* 0x000000050200098e */ /* 0x0045e4000c10e3a6 */
.L_x_4982:
[----:B------:R-:W-:Y:S05]  /*100a0*/  BSYNC B0 ;  /* 0x0000000000007941 */ /* 0x000fea0003800000 */
.L_x_4981:
[----:B------:R-:W-:Y:S05]  /*100b0*/  BRA `(.L_x_4983) ;  /* 0x0000000000047947 */ /* 0x000fea0003800000 */
.L_x_4980:
[----:B------:R-:W-:-:S05]  /*100c0*/  UMOV UR4, UR8 ;  /* 0x0000000800047c82 */ /* 0x000fca0008000000 */
.L_x_4983:
        /* <DEDUP_REMOVED lines=11> */
.L_x_4988:
        /* <DEDUP_REMOVED lines=24> */
.L_x_4985:
[----:B------:R-:W-:Y:S05]  /*10300*/  BSYNC B0 ;  /* 0x0000000000007941 */ /* 0x000fea0003800000 */
.L_x_4984:
        /* <DEDUP_REMOVED lines=18> */
[----:B-123--:R-:W-:Y:S01]  /*10430*/  IMAD.U32 R2, RZ, RZ, UR15 ;  /* 0x0000000fff027e24 */ /* 0x00efe2000f8e00ff */
[----:B------:R-:W-:-:S02]  /*10440*/  UFLO.U32 UR14, UR12 ;  /* 0x0000000c000e72bd */ /* 0x000fc400080e0000 */
[----:B------:R-:W1:Y:S01]  /*10450*/  POPC R5, UR12 ;  /* 0x0000000c00057d09 */ /* 0x000e620008000000 */
[----:B------:R-:W-:-:S03]  /*10460*/  IMAD.U32 R3, RZ, RZ, UR13 ;  /* 0x0000000dff037e24 */ /* 0x000fc6000f8e00ff */
[----:B----4-:R-:W-:-:S13]  /*10470*/  ISETP.EQ.U32.AND P0, PT, R0, UR14, PT ;  /* 0x0000000e00007c0c */ /* 0x010fda000bf02070 */
[----:B-1----:R4:W-:Y:S02]  /*10480*/  @P0 REDG.E.ADD.S32.STRONG.GPU desc[UR38][R2.64], R5 ;  /* 0x000000050200098e */ /* 0x0029e4000c10e3a6 */
.L_x_4987:
[----:B------:R-:W-:Y:S05]  /*10490*/  BSYNC B0 ;  /* 0x0000000000007941 */ /* 0x000fea0003800000 */
.L_x_4986:
[----:B------:R-:W-:Y:S02]  /*104a0*/  UIADD3 UR11, UR11, 0x2, URZ ;  /* 0x000000020b0b7890 */ /* 0x000fe4000fffe03f */
[----:B------:R-:W-:Y:S02]  /*104b0*/  ULEA UR6, UR18, UR6, 0x1 ;  /* 0x0000000612067291 */ /* 0x000fe4000f8e083f */
[----:B------:R-:W-:Y:S02]  /*104c0*/  ULEA UR7, UR18, UR7, 0x1 ;  /* 0x0000000712077291 */ /* 0x000fe4000f8e083f */
[----:B------:R-:W-:-:S13]  /*104d0*/  ISETP.NE.AND P0, PT, RZ, UR11, PT ;  /* 0x0000000bff007c0c */ /* 0x000fda000bf05270 */
[----:B------:R-:W-:Y:S05]  /*104e0*/  @!P0 BRA `(.L_x_4870) ;  /* 0x0000001c00388947 */ /* 0x000fea0003800000 */
[----:B------:R-:W-:Y:S05]  /*104f0*/  BRA `(.L_x_4988) ;  /* 0xfffffffc00207947 */ /* 0x000fea000383ffff */
.L_x_4937:
        /* <DEDUP_REMOVED lines=33> */
.L_x_4990:
        /* <DEDUP_REMOVED lines=42> */
.L_x_5029:
        /* <DEDUP_REMOVED lines=15> */
.L_x_4993:
        /* <DEDUP_REMOVED lines=75> */
.L_x_5004:
[----:B--234-:R-:W-:-:S04]  /*10f50*/  SHF.L.U32 R21, R11, 0x1f, RZ ;  /* 0x0000001f0b157819 */ /* 0x01cfc800000006ff */
[----:B------:R-:W1:Y:S02]  /*10f60*/  SYNCS.PHASECHK.TRANS64.TRYWAIT P1, [R16+URZ+0x30c40], R21 ;  /* 0x030c4015100075a7 */ /* 0x000e64000802017f */
[----:B-1----:R-:W-:Y:S05]  /*10f70*/  @!P1 BRA `(.L_x_4996) ;  /* 0x0000001400b09947 */ /* 0x002fea0003800000 */
.L_x_5030:
[----:B------:R-:W-:Y:S05]  /*10f80*/  @P0 BRA `(.L_x_4997) ;  /* 0x0000000000140947 */ /* 0x000fea0003800000 */
[----:B------:R-:W-:Y:S01]  /*10f90*/  ISETP.NE.AND P1, PT, R6, RZ, PT ;  /* 0x000000ff0600720c */ /* 0x000fe20003f25270 */
[----:B------:R-:W-:-:S04]  /*10fa0*/  IMAD.MOV.U32 R3, RZ, RZ, 0x4200 ;  /* 0x00004200ff037424 */ /* 0x000fc800078e00ff */
[----:B------:R2:W-:Y:S08]  /*10fb0*/  SYNCS.ARRIVE.TRANS64 RZ, [R16+URZ+0x30c30], R3 ;  /* 0x030c300310ff79a7 */ /* 0x0005f0000800003f */
[----:B------:R-:W-:Y:S05]  /*10fc0*/  @!P1 BRA `(.L_x_4997) ;  /* 0x0000000000049947 */ /* 0x000fea0003800000 */
[----:B------:R-:W-:Y:S01]  /*10fd0*/  BPT.TRAP 0x1 ;  /* 0x000000040000795c */ /* 0x000fe20000300000 */
.L_x_4997:
        /* <DEDUP_REMOVED lines=29> */
.L_x_5031:
[----:B------:R-:W-:Y:S05]  /*111b0*/  @P0 BRA `(.L_x_4999) ;  /* 0x0000000000140947 */ /* 0x000fea0003800000 */
[----:B------:R-:W-:Y:S01]  /*111c0*/  ISETP.NE.AND P1, PT, R6, RZ, PT ;  /* 0x000000ff0600720c */ /* 0x000fe20003f25270 */
[----:B------:R-:W-:-:S04]  /*111d0*/  IMAD.MOV.U32 R2, RZ, RZ, 0x4200 ;  /* 0x00004200ff027424 */ /* 0x000fc800078e00ff */
[----:B------:R3:W-:Y:S08]  /*111e0*/  SYNCS.ARRIVE.TRANS64 RZ, [R16+URZ+0x30c18], R2 ;  /* 0x030c180210ff79a7 */ /* 0x0007f0000800003f */
[----:B------:R-:W-:Y:S05]  /*111f0*/  @!P1 BRA `(.L_x_4999) ;  /* 0x0000000000049947 */ /* 0x000fea0003800000 */
[----:B------:R-:W-:Y:S01]  /*11200*/  BPT.TRAP 0x1 ;  /* 0x000000040000795c */ /* 0x000fe20000300000 */
.L_x_4999:
        /* <DEDUP_REMOVED lines=29> */
.L_x_5032:
[----:B------:R-:W-:Y:S05]  /*113e0*/  @P0 BRA `(.L_x_5001) ;  /* 0x0000000000140947 */ /* 0x000fea0003800000 */
[----:B------:R-:W-:Y:S01]  /*113f0*/  ISETP.NE.AND P1, PT, R6, RZ, PT ;  /* 0x000000ff0600720c */ /* 0x000fe20003f25270 */
[----:B-123--:R-:W-:-:S04]  /*11400*/  IMAD.MOV.U32 R21, RZ, RZ, 0x4200 ;  /* 0x00004200ff157424 */ /* 0x00efc800078e00ff */
[----:B------:R4:W-:Y:S08]  /*11410*/  SYNCS.ARRIVE.TRANS64 RZ, [R16+URZ+0x30c38], R21 ;  /* 0x030c381510ff79a7 */ /* 0x0009f0000800003f */
[----:B------:R-:W-:Y:S05]  /*11420*/  @!P1 BRA `(.L_x_5001) ;  /* 0x0000000000049947 */ /* 0x000fea0003800000 */
[----:B------:R-:W-:Y:S01]  /*11430*/  BPT.TRAP 0x1 ;  /* 0x000000040000795c */ /* 0x000fe20000300000 */
.L_x_5001:
        /* <DEDUP_REMOVED lines=24> */
.L_x_5034:
[----:B------:R-:W-:Y:S05]  /*115c0*/  @P0 BRA `(.L_x_5003) ;  /* 0x0000000000140947 */ /* 0x000fea0003800000 */
[----:B------:R-:W-:Y:S01]  /*115d0*/  ISETP.NE.AND P1, PT, R6, RZ, PT ;  /* 0x000000ff0600720c */ /* 0x000fe20003f25270 */
[----:B------:R-:W-:-:S04]  /*115e0*/  IMAD.MOV.U32 R5, RZ, RZ, 0x4200 ;  /* 0x00004200ff057424 */ /* 0x000fc800078e00ff */
[----:B------:R1:W-:Y:S08]  /*115f0*/  SYNCS.ARRIVE.TRANS64 RZ, [R16+URZ+0x30c10], R5 ;  /* 0x030c100510ff79a7 */ /* 0x0003f0000800003f */
[----:B------:R-:W-:Y:S05]  /*11600*/  @!P1 BRA `(.L_x_5003) ;  /* 0x0000000000049947 */ /* 0x000fea0003800000 */
[----:B------:R-:W-:Y:S01]  /*11610*/  BPT.TRAP 0x1 ;  /* 0x000000040000795c */ /* 0x000fe20000300000 */
.L_x_5003:
        /* <DEDUP_REMOVED lines=30> */
.L_x_4995:
[----:B------:R-:W2:Y:S02]  /*11800*/  LDL.LU R4, [R1+0x4] ;  /* 0x0000040001047983 */ /* 0x000ea40000300800 */
[----:B--2---:R-:W-:Y:S02]  /*11810*/  ISETP.NE.AND P1, PT, R4, RZ, PT ;  /* 0x000000ff0400720c */ /* 0x004fe40003f25270 */
[----:B------:R2:W5:Y:S11]  /*11820*/  LDL R4, [R1] ;  /* 0x0000000001047983 */ /* 0x0005760000100800 */
[----:B--2---:R-:W-:Y:S05]  /*11830*/  @!P1 BRA `(.L_x_4994) ;  /* 0x0000000400109947 */ /* 0x004fea0003800000 */
[----:B------:R-:W-:-:S04]  /*11840*/  SHF.L.U32 R13, R11, 0x1f, RZ ;  /* 0x0000001f0b0d7819 */ /* 0x000fc800000006ff */
[----:B------:R-:W1:Y:S02]  /*11850*/  SYNCS.PHASECHK.TRANS64.TRYWAIT P1, [R16+URZ+0x30c40], R13 ;  /* 0x030c400d100075a7 */ /* 0x000e64000802017f */
[----:B-1----:R-:W-:Y:S05]  /*11860*/  @!P1 BRA `(.L_x_5005) ;  /* 0x0000000c00c89947 */ /* 0x002fea0003800000 */
.L_x_5035:
[----:B------:R-:W-:Y:S05]  /*11870*/  @P0 BRA `(.L_x_5006) ;  /* 0x0000000000140947 */ /* 0x000fea0003800000 */
[----:B------:R-:W-:Y:S01]  /*11880*/  ISETP.NE.AND P1, PT, R6, RZ, PT ;  /* 0x000000ff0600720c */ /* 0x000fe20003f25270 */
[----:B------:R-:W-:-:S04]  /*11890*/  IMAD.MOV.U32 R5, RZ, RZ, 0x4200 ;  /* 0x00004200ff057424 */ /* 0x000fc800078e00ff */
[----:B------:R2:W-:Y:S08]  /*118a0*/  SYNCS.ARRIVE.TRANS64 RZ, [R16+URZ+0x30c30], R5 ;  /* 0x030c300510ff79a7 */ /* 0x0005f0000800003f */
[----:B------:R-:W-:Y:S05]  /*118b0*/  @!P1 BRA `(.L_x_5006) ;  /* 0x0000000000049947 */ /* 0x000fea0003800000 */
[----:B------:R-:W-:Y:S01]  /*118c0*/  BPT.TRAP 0x1 ;  /* 0x000000040000795c */ /* 0x000fe20000300000 */
.L_x_5006:
        /* <DEDUP_REMOVED lines=26> */
.L_x_5036:
[----:B------:R-:W-:Y:S05]  /*11a70*/  @P0 BRA `(.L_x_5008) ;  /* 0x0000000000140947 */ /* 0x000fea0003800000 */
[----:B------:R-:W-:Y:S01]  /*11a80*/  ISETP.NE.AND P0, PT, R6, RZ, PT ;  /* 0x000000ff0600720c */ /* 0x000fe20003f05270 */
[----:B------:R-:W-:-:S04]  /*11a90*/  IMAD.MOV.U32 R5, RZ, RZ, 0x4200 ;  /* 0x00004200ff057424 */ /* 0x000fc800078e00ff */
[----:B------:R2:W-:Y:S08]  /*11aa0*/  SYNCS.ARRIVE.TRANS64 RZ, [R16+URZ+0x30c18], R5 ;  /* 0x030c180510ff79a7 */ /* 0x0005f0000800003f */
[----:B------:R-:W-:Y:S05]  /*11ab0*/  @!P0 BRA `(.L_x_5008) ;  /* 0x0000000000048947 */ /* 0x000fea0003800000 */
[----:B------:R-:W-:Y:S01]  /*11ac0*/  BPT.TRAP 0x1 ;  /* 0x000000040000795c */ /* 0x000fe20000300000 */
.L_x_5008:
        /* <DEDUP_REMOVED lines=27> */
.L_x_4994:
[----:B------:R-:W2:Y:S01]  /*11c80*/  S2R R0, SR_TID.X ;  /* 0x0000000000007919 */ /* 0x000ea20000002100 */
[----:B------:R-:W-:Y:S01]  /*11c90*/  IMAD R3, R19, 0x8, R16 ;  /* 0x0000000813037824 */ /* 0x000fe200078e0210 */
[----:B--2---:R-:W-:Y:S02]  /*11ca0*/  LOP3.LUT R2, R0, 0x7f, RZ, 0xc0, !PT ;  /* 0x0000007f00027812 */ /* 0x004fe400078ec0ff */
[----:B------:R-:W-:Y:S02]  /*11cb0*/  SHF.L.U32 R0, R11, 0x1f, RZ ;  /* 0x0000001f0b007819 */ /* 0x000fe400000006ff */
[----:B------:R-:W-:Y:S02]  /*11cc0*/  ISETP.NE.AND P1, PT, R2, RZ, PT ;  /* 0x000000ff0200720c */ /* 0x000fe40003f25270 */
[----:B------:R-:W2:Y:S02]  /*11cd0*/  SYNCS.PHASECHK.TRANS64.TRYWAIT P0, [R3+URZ+0x30c40], R0 ;  /* 0x030c4000030075a7 */ /* 0x000ea4000800017f */
[----:B--2---:R-:W-:Y:S09]  /*11ce0*/  @!P0 BRA `(.L_x_5009) ;  /* 0x0000000800d08947 */ /* 0x004ff20003800000 */
.L_x_5037:
[----:B------:R-:W-:Y:S05]  /*11cf0*/  @P1 BRA `(.L_x_5010) ;  /* 0x0000000000181947 */ /* 0x000fea0003800000 */
[----:B------:R-:W1:Y:S01]  /*11d00*/  S2R R2, SR_TID.X ;  /* 0x0000000000027919 */ /* 0x000e620000002100 */
[----:B--2---:R-:W-:-:S04]  /*11d10*/  IMAD.MOV.U32 R0, RZ, RZ, 0x4200 ;  /* 0x00004200ff007424 */ /* 0x004fc800078e00ff */
[----:B------:R2:W-:Y:S01]  /*11d20*/  SYNCS.ARRIVE.TRANS64 RZ, [R3+URZ+0x30c30], R0 ;  /* 0x030c300003ff79a7 */ /* 0x0005e2000800003f */
[----:B-1----:R-:W-:-:S13]  /*11d30*/  LOP3.LUT P0, RZ, R2, 0x1f, RZ, 0xc0, !PT ;  /* 0x0000001f02ff7812 */ /* 0x002fda000780c0ff */
[----:B--2---:R-:W-:Y:S05]  /*11d40*/  @!P0 BRA `(.L_x_5010) ;  /* 0x0000000000048947 */ /* 0x004fea0003800000 */
[----:B------:R-:W-:Y:S01]  /*11d50*/  BPT.TRAP 0x1 ;  /* 0x000000040000795c */ /* 0x000fe20000300000 */
.L_x_5010:
        /* <DEDUP_REMOVED lines=33> */
.L_x_4991:
[----:B------:R-:W-:Y:S05]  /*11f70*/  BSYNC B0 ;  /* 0x0000000000007941 */ /* 0x000fea0003800000 */
.L_x_4989:
[----:B------:R-:W-:-:S03]  /*11f80*/  UMOV UR8, 0xffffffff ;  /* 0xffffffff00087882 */ /* 0x000fc60000000000 */
[----:B------:R-:W-:Y:S05]  /*11f90*/  BRA.DIV UR8, `(.L_x_5011) ;  /* 0x0000000a08387947 */ /* 0x000fea000b800000 */
[----:B------:R-:W-:-:S13]  /*11fa0*/  ELECT P6, URZ, PT ;  /* 0x00000000003f782f */ /* 0x000fda00038c0000 */
.L_x_5040:
[----:B------:R-:W-:Y:S05]  /*11fb0*/  @!P6 BRA `(.L_x_4870) ;  /* 0x000000000084e947 */ /* 0x000fea0003800000 */
[----:B------:R-:W-:-:S06]  /*11fc0*/  ULOP3.LUT UR8, UR36, 0x2, URZ, 0xfc, !UPT ;  /* 0x0000000224087892 */ /* 0x000fcc000f8efc3f */
[----:B------:R-:W-:-:S05]  /*11fd0*/  IMAD.U32 R0, RZ, RZ, UR8 ;  /* 0x00000008ff007e24 */ /* 0x000fca000f8e00ff */
[----:B------:R-:W-:-:S13]  /*11fe0*/  ISETP.NE.AND P2, PT, R0, 0x3, PT ;  /* 0x000000030000780c */ /* 0x000fda0003f45270 */
[----:B------:R-:W-:Y:S05]  /*11ff0*/  @!P2 BRA `(.L_x_5012) ;  /* 0x000000000004a947 */ /* 0x000fea0003800000 */
[----:B------:R-:W-:Y:S01]  /*12000*/  BPT.TRAP 0x1 ;  /* 0x000000040000795c */ /* 0x000fe20000300000 */
.L_x_5012:
        /* <DEDUP_REMOVED lines=15> */
.L_x_5041:
[----:B------:R-:W2:Y:S02]  /*12100*/  SYNCS.PHASECHK.TRANS64.TRYWAIT P0, [R3+URZ], R0 ;  /* 0x00000000030075a7 */ /* 0x000ea4000800017f */
[----:B--2---:R-:W-:Y:S05]  /*12110*/  @!P0 BRA `(.L_x_5014) ;  /* 0x00000008000c8947 */ /* 0x004fea0003800000 */
.L_x_5042:
[----:B------:R-:W-:Y:S05]  /*12120*/  @!P2 BRA `(.L_x_5015) ;  /* 0x000000000004a947 */ /* 0x000fea0003800000 */
[----:B------:R-:W-:Y:S01]  /*12130*/  BPT.TRAP 0x1 ;  /* 0x000000040000795c */ /* 0x000fe20000300000 */
.L_x_5015:
[----:B--2---:R-:W-:-:S04]  /*12140*/  VIADD R3, R7, 0x30c40 ;  /* 0x00030c4007037836 */ /* 0x004fc80000000000 */
[----:B------:R-:W-:-:S04]  /*12150*/  IMAD R2, R2, 0x8, R3 ;  /* 0x0000000802027824 */ /* 0x000fc800078e0203 */
[----:B------:R-:W2:Y:S02]  /*12160*/  SYNCS.PHASECHK.TRANS64.TRYWAIT P0, [R2+URZ], R5 ;  /* 0x00000005020075a7 */ /* 0x000ea4000800017f */
[----:B--2---:R-:W-:Y:S05]  /*12170*/  @!P0 BRA `(.L_x_5016) ;  /* 0x0000000800088947 */ /* 0x004fea0003800000 */
.L_x_5043:
[----:B------:R-:W-:-:S07]  /*12180*/  IMAD R3, R4, 0x8, R3 ;  /* 0x0000000804037824 */ /* 0x000fce00078e0203 */
.L_x_5017:
[----:B---3--:R3:W4:Y:S02]  /*12190*/  SYNCS.PHASECHK.TRANS64.TRYWAIT P0, [R3+URZ], R0 ;  /* 0x00000000030075a7 */ /* 0x008724000800017f */
[----:B----4-:R-:W-:Y:S05]  /*121a0*/  @!P0 NANOSLEEP.SYNCS 0x989680 ;  /* 0x009896800000895d */ /* 0x010fea0003900000 */
[----:B------:R-:W4:Y:S02]  /*121b0*/  @!P0 SYNCS.PHASECHK.TRANS64 P0, [R3+URZ], R0 ;  /* 0x00000000030085a7 */ /* 0x000f24000800007f */
[----:B----4-:R-:W-:Y:S05]  /*121c0*/  @!P0 BRA `(.L_x_5017) ;  /* 0xfffffffc00f08947 */ /* 0x010fea000383ffff */
.L_x_4870:
[----:B------:R-:W-:Y:S05]  /*121d0*/  BSYNC B6 ;  /* 0x0000000000067941 */ /* 0x000fea0003800000 */
.L_x_4867:
[----:B------:R-:W-:Y:S05]  /*121e0*/  EXIT ;  /* 0x000000000000794d */ /* 0x000fea0003800000 */
.L_x_4877:
[----:B------:R-:W-:Y:S02]  /*121f0*/  IMAD.MOV.U32 R13, RZ, RZ, R10 ;  /* 0x000000ffff0d7224 */ /* 0x000fe400078e000a */
[----:B------:R-:W-:Y:S02]  /*12200*/  IMAD.MOV.U32 R12, RZ, RZ, RZ ;  /* 0x000000ffff0c7224 */ /* 0x000fe400078e00ff */
[----:B------:R-:W-:Y:S02]  /*12210*/  IMAD.MOV.U32 R11, RZ, RZ, 0x1f ;  /* 0x0000001fff0b7424 */ /* 0x000fe400078e00ff */
[----:B------:R-:W-:-:S07]  /*12220*/  IMAD.MOV.U32 R15, RZ, RZ, -0x1 ;  /* 0xffffffffff0f7424 */ /* 0x000fce00078e00ff */
[----:B------:R-:W-:Y:S05]  /*12230*/  WARPSYNC.COLLECTIVE R15, `(.L_x_5018) ;  /* 0x000000000f087348 */ /* 0x000fea0003c00000 */
[----:B------:R1:W2:Y:S02]  /*12240*/  SHFL.IDX P6, R14, R13, R12, R11 ;  /* 0x0000000c0d0e7389 */ /* 0x0002a400000c000b */
[----:B-12---:R-:W-:Y:S01]  /*12250*/  ENDCOLLECTIVE ;  /* 0x000000000000791b */ /* 0x006fe20003800000 */
.L_x_5018:
[----:B------:R-:W-:Y:S05]  /*12260*/  BRA `(.L_x_5019) ;  /* 0xfffffeec00587947 */ /* 0x000fea000383ffff */
.L_x_4879:
[----:B--2---:R2:W3:Y:S02]  /*12270*/  SYNCS.PHASECHK.TRANS64.TRYWAIT P0, [R222+URZ+0x30c00], R11 ;  /* 0x030c000bde0075a7 */ /* 0x0044e4000800017f */
[----:B---3--:R-:W-:Y:S05]  /*12280*/  @!P0 NANOSLEEP.SYNCS 0x989680 ;  /* 0x009896800000895d */ /* 0x008fea0003900000 */
[----:B------:R-:W3:Y:S02]  /*12290*/  @!P0 SYNCS.PHASECHK.TRANS64 P0, [R222+URZ+0x30c00], R11 ;  /* 0x030c000bde0085a7 */ /* 0x000ee4000800007f */
[----:B---3--:R-:W-:Y:S05]  /*122a0*/  @!P0 BRA `(.L_x_4879) ;  /* 0xfffffffc00f08947 */ /* 0x008fea000383ffff */
[----:B------:R-:W-:Y:S05]  /*122b0*/  BRA `(.L_x_4878) ;  /* 0xfffffeec00a07947 */ /* 0x000fea000383ffff */
.L_x_4884:
[----:B--2---:R2:W3:Y:S02]  /*122c0*/  SYNCS.PHASECHK.TRANS64.TRYWAIT P0, [R8+URZ+0x30c10], R21 ;  /* 0x030c1015080075a7 */ /* 0x0044e4000800017f */
[----:B---3--:R-:W-:Y:S05]  /*122d0*/  @!P0 NANOSLEEP.SYNCS 0x989680 ;  /* 0x009896800000895d */ /* 0x008fea0003900000 */
[----:B------:R-:W3:Y:S02]  /*122e0*/  @!P0 SYNCS.PHASECHK.TRANS64 P0, [R8+URZ+0x30c10], R21 ;  /* 0x030c1015080085a7 */ /* 0x000ee4000800007f */
[----:B---3--:R-:W-:Y:S05]  /*122f0*/  @!P0 BRA `(.L_x_4884) ;  /* 0xfffffffc00f08947 */ /* 0x008fea000383ffff */
[----:B------:R-:W-:Y:S05]  /*12300*/  BRA `(.L_x_4883) ;  /* 0xfffffef400d47947 */ /* 0x000fea000383ffff */
.L_x_4888:
[----:B------:R1:W1:Y:S02]  /*12310*/  SYNCS.PHASECHK.TRANS64.TRYWAIT P0, [R8+URZ+0x30c30], R21 ;  /* 0x030c3015080075a7 */ /* 0x000264000800017f */
[----:B-1----:R-:W-:Y:S05]  /*12320*/  @!P0 NANOSLEEP.SYNCS 0x989680 ;  /* 0x009896800000895d */ /* 0x002fea0003900000 */
[----:B------:R-:W1:Y:S02]  /*12330*/  @!P0 SYNCS.PHASECHK.TRANS64 P0, [R8+URZ+0x30c30], R21 ;  /* 0x030c3015080085a7 */ /* 0x000e64000800007f */
[----:B-1----:R-:W-:Y:S05]  /*12340*/  @!P0 BRA `(.L_x_4888) ;  /* 0xfffffffc00f08947 */ /* 0x002fea000383ffff */
[----:B------:R-:W-:Y:S05]  /*12350*/  BRA `(.L_x_4887) ;  /* 0xfffffef800d87947 */ /* 0x000fea000383ffff */
.L_x_4896:
[----:B--2---:R2:W3:Y:S02]  /*12360*/  SYNCS.PHASECHK.TRANS64.TRYWAIT P1, [R6+URZ+0x30c10], R11 ;  /* 0x030c100b060075a7 */ /* 0x0044e4000802017f */
[----:B---3--:R-:W-:Y:S05]  /*12370*/  @!P1 NANOSLEEP.SYNCS 0x989680 ;  /* 0x009896800000995d */ /* 0x008fea0003900000 */
[----:B------:R-:W3:Y:S02]  /*12380*/  @!P1 SYNCS.PHASECHK.TRANS64 P1, [R6+URZ+0x30c10], R11 ;  /* 0x030c100b060095a7 */ /* 0x000ee4000802007f */
[----:B---3--:R-:W-:Y:S05]  /*12390*/  @!P1 BRA `(.L_x_4896) ;  /* 0xfffffffc00f09947 */ /* 0x008fea000383ffff */
[----:B------:R-:W-:Y:S05]  /*123a0*/  BRA `(.L_x_4895) ;  /* 0xffffff3800447947 */ /* 0x000fea000383ffff */
.L_x_4900:
[----:B------:R1:W1:Y:S02]  /*123b0*/  SYNCS.PHASECHK.TRANS64.TRYWAIT P1, [R6+URZ+0x30c30], R11 ;  /* 0x030c300b060075a7 */ /* 0x000264000802017f */
[----:B-1----:R-:W-:Y:S05]  /*123c0*/  @!P1 NANOSLEEP.SYNCS 0x989680 ;  /* 0x009896800000995d */ /* 0x002fea0003900000 */
[----:B------:R-:W1:Y:S02]  /*123d0*/  @!P1 SYNCS.PHASECHK.TRANS64 P1, [R6+URZ+0x30c30], R11 ;  /* 0x030c300b060095a7 */ /* 0x000e64000802007f */
[----:B-1----:R-:W-:Y:S05]  /*123e0*/  @!P1 BRA `(.L_x_4900) ;  /* 0xfffffffc00f09947 */ /* 0x002fea000383ffff */
[----:B------:R-:W-:Y:S05]  /*123f0*/  BRA `(.L_x_4899) ;  /* 0xffffff3c00547947 */ /* 0x000fea000383ffff */
.L_x_4908:
[----:B--2---:R2:W3:Y:S02]  /*12400*/  SYNCS.PHASECHK.TRANS64.TRYWAIT P0, [R7+URZ+0x30c10], R18 ;  /* 0x030c1012070075a7 */ /* 0x0044e4000800017f */
[----:B---3--:R-:W-:Y:S05]  /*12410*/  @!P0 NANOSLEEP.SYNCS 0x989680 ;  /* 0x009896800000895d */ /* 0x008fea0003900000 */
[----:B------:R-:W3:Y:S02]  /*12420*/  @!P0 SYNCS.PHASECHK.TRANS64 P0, [R7+URZ+0x30c10], R18 ;  /* 0x030c1012070085a7 */ /* 0x000ee4000800007f */
[----:B---3--:R-:W-:Y:S05]  /*12430*/  @!P0 BRA `(.L_x_4908) ;  /* 0xfffffffc00f08947 */ /* 0x008fea000383ffff */
[----:B------:R-:W-:Y:S05]  /*12440*/  BRA `(.L_x_4907) ;  /* 0xffffff7000887947 */ /* 0x000fea000383ffff */
.L_x_4912:
[----:B------:R1:W1:Y:S02]  /*12450*/  SYNCS.PHASECHK.TRANS64.TRYWAIT P0, [R7+URZ+0x30c30], R18 ;  /* 0x030c3012070075a7 */ /* 0x000264000800017f */
[----:B-1----:R-:W-:Y:S05]  /*12460*/  @!P0 NANOSLEEP.SYNCS 0x989680 ;  /* 0x009896800000895d */ /* 0x002fea0003900000 */
[----:B------:R-:W1:Y:S02]  /*12470*/  @!P0 SYNCS.PHASECHK.TRANS64 P0, [R7+URZ+0x30c30], R18 ;  /* 0x030c3012070085a7 */ /* 0x000e64000800007f */
[----:B-1----:R-:W-:Y:S05]  /*12480*/  @!P0 BRA `(.L_x_4912) ;  /* 0xfffffffc00f08947 */ /* 0x002fea000383ffff */
[----:B------:R-:W-:Y:S05]  /*12490*/  BRA `(.L_x_4911) ;  /* 0xffffff74009c7947 */ /* 0x000fea000383ffff */
.L_x_4945:
[----:B------:R-:W-:Y:S01]  /*124a0*/  BSSY B0, `(.L_x_5020) ;  /* 0x0000005000007945 */ /* 0x000fe20003800000 */
[----:B------:R-:W-:-:S07]  /*124b0*/  IMAD.MOV.U32 R15, RZ, RZ, -0x1 ;  /* 0xffffffffff0f7424 */ /* 0x000fce00078e00ff */
[----:B------:R-:W-:Y:S05]  /*124c0*/  WARPSYNC.COLLECTIVE R15, `(.L_x_5021) ;  /* 0x000000000f087348 */ /* 0x000fea0003c00000 */
[----:B------:R-:W-:Y:S01]  /*124d0*/  NOP ;  /* 0x0000000000007918 */ /* 0x000fe20000000000 */
[----:B------:R-:W-:Y:S01]  /*124e0*/  ENDCOLLECTIVE ;  /* 0x000000000000791b */ /* 0x000fe20003800000 */
.L_x_5021:
[----:B------:R-:W-:Y:S05]  /*124f0*/  BSYNC B0 ;  /* 0x0000000000007941 */ /* 0x000fea0003800000 */
.L_x_5020:
[----:B------:R-:W-:Y:S05]  /*12500*/  BRA `(.L_x_5022) ;  /* 0xffffffc800747947 */ /* 0x000fea000383ffff */
.L_x_4958:
[----:B------:R-:W-:Y:S01]  /*12510*/  BSSY B0, `(.L_x_5023) ;  /* 0x0000005000007945 */ /* 0x000fe20003800000 */
[----:B------:R-:W-:-:S07]  /*12520*/  IMAD.MOV.U32 R15, RZ, RZ, -0x1 ;  /* 0xffffffffff0f7424 */ /* 0x000fce00078e00ff */
[----:B------:R-:W-:Y:S05]  /*12530*/  WARPSYNC.COLLECTIVE R15, `(.L_x_5024) ;  /* 0x000000000f087348 */ /* 0x000fea0003c00000 */
[----:B------:R-:W-:Y:S01]  /*12540*/  NOP ;  /* 0x0000000000007918 */ /* 0x000fe20000000000 */
[----:B------:R-:W-:Y:S01]  /*12550*/  ENDCOLLECTIVE ;  /* 0x000000000000791b */ /* 0x000fe20003800000 */
.L_x_5024:
[----:B------:R-:W-:Y:S05]  /*12560*/  BSYNC B0 ;  /* 0x0000000000007941 */ /* 0x000fea0003800000 */
.L_x_5023:
[----:B------:R-:W-:Y:S05]  /*12570*/  BRA `(.L_x_5025) ;  /* 0xffffffcc00f47947 */ /* 0x000fea000383ffff */
.L_x_4970:
[----:B------:R-:W-:Y:S01]  /*12580*/  BSSY B0, `(.L_x_5026) ;  /* 0x0000005000007945 */ /* 0x000fe20003800000 */
[----:B------:R-:W-:-:S07]  /*12590*/  IMAD.MOV.U32 R15, RZ, RZ, -0x1 ;  /* 0xffffffffff0f7424 */ /* 0x000fce00078e00ff */
[----:B------:R-:W-:Y:S05]  /*125a0*/  WARPSYNC.COLLECTIVE R15, `(.L_x_5027) ;  /* 0x000000000f087348 */ /* 0x000fea0003c00000 */
[----:B------:R-:W-:Y:S01]  /*125b0*/  NOP ;  /* 0x0000000000007918 */ /* 0x000fe20000000000 */
[----:B------:R-:W-:Y:S01]  /*125c0*/  ENDCOLLECTIVE ;  /* 0x000000000000791b */ /* 0x000fe20003800000 */
.L_x_5027:
[----:B------:R-:W-:Y:S05]  /*125d0*/  BSYNC B0 ;  /* 0x0000000000007941 */ /* 0x000fea0003800000 */
.L_x_5026:
[----:B------:R-:W-:Y:S05]  /*125e0*/  BRA `(.L_x_5028) ;  /* 0xffffffd400147947 */ /* 0x000fea000383ffff */
.L_x_4992:
[----:B-1----:R1:W2:Y:S02]  /*125f0*/  SYNCS.PHASECHK.TRANS64.TRYWAIT P0, [R16+URZ+0x30c20], R3 ;  /* 0x030c2003100075a7 */ /* 0x0022a4000800017f */
[----:B--2---:R-:W-:Y:S05]  /*12600*/  @!P0 NANOSLEEP.SYNCS 0x989680 ;  /* 0x009896800000895d */ /* 0x004fea0003900000 */
[----:B------:R-:W2:Y:S02]  /*12610*/  @!P0 SYNCS.PHASECHK.TRANS64 P0, [R16+URZ+0x30c20], R3 ;  /* 0x030c2003100085a7 */ /* 0x000ea4000800007f */
[----:B--2---:R-:W-:Y:S05]  /*12620*/  @!P0 BRA `(.L_x_4992) ;  /* 0xfffffffc00f08947 */ /* 0x004fea000383ffff */
[----:B------:R-:W-:Y:S05]  /*12630*/  BRA `(.L_x_5029) ;  /* 0xffffffe000dc7947 */ /* 0x000fea000383ffff */
.L_x_4996:
[----:B-1----:R1:W2:Y:S02]  /*12640*/  SYNCS.PHASECHK.TRANS64.TRYWAIT P1, [R16+URZ+0x30c40], R21 ;  /* 0x030c4015100075a7 */ /* 0x0022a4000802017f */
[----:B--2---:R-:W-:Y:S05]  /*12650*/  @!P1 NANOSLEEP.SYNCS 0x989680 ;  /* 0x009896800000995d */ /* 0x004fea0003900000 */
[----:B------:R-:W2:Y:S02]  /*12660*/  @!P1 SYNCS.PHASECHK.TRANS64 P1, [R16+URZ+0x30c40], R21 ;  /* 0x030c4015100095a7 */ /* 0x000ea4000802007f */
[----:B--2---:R-:W-:Y:S05]  /*12670*/  @!P1 BRA `(.L_x_4996) ;  /* 0xfffffffc00f09947 */ /* 0x004fea000383ffff */
[----:B------:R-:W-:Y:S05]  /*12680*/  BRA `(.L_x_5030) ;  /* 0xffffffe8003c7947 */ /* 0x000fea000383ffff */
.L_x_4998:
[----:B--2---:R2:W3:Y:S02]  /*12690*/  SYNCS.PHASECHK.TRANS64.TRYWAIT P1, [R16+URZ+0x30c28], R21 ;  /* 0x030c2815100075a7 */ /* 0x0044e4000802017f */
[----:B---3--:R-:W-:Y:S05]  /*126a0*/  @!P1 NANOSLEEP.SYNCS 0x989680 ;  /* 0x009896800000995d */ /* 0x008fea0003900000 */
[----:B------:R-:W3:Y:S02]  /*126b0*/  @!P1 SYNCS.PHASECHK.TRANS64 P1, [R16+URZ+0x30c28], R21 ;  /* 0x030c2815100095a7 */ /* 0x000ee4000802007f */
[----:B---3--:R-:W-:Y:S05]  /*126c0*/  @!P1 BRA `(.L_x_4998) ;  /* 0xfffffffc00f09947 */ /* 0x008fea000383ffff */
[----:B------:R-:W-:Y:S05]  /*126d0*/  BRA `(.L_x_5031) ;  /* 0xffffffe800b47947 */ /* 0x000fea000383ffff */
.L_x_5000:
[----:B---3--:R3:W4:Y:S02]  /*126e0*/  SYNCS.PHASECHK.TRANS64.TRYWAIT P1, [R16+URZ+0x30c48], R21 ;  /* 0x030c4815100075a7 */ /* 0x008724000802017f */
[----:B----4-:R-:W-:Y:S05]  /*126f0*/  @!P1 NANOSLEEP.SYNCS 0x989680 ;  /* 0x009896800000995d */ /* 0x010fea0003900000 */
[----:B------:R-:W4:Y:S02]  /*12700*/  @!P1 SYNCS.PHASECHK.TRANS64 P1, [R16+URZ+0x30c48], R21 ;  /* 0x030c4815100095a7 */ /* 0x000f24000802007f */
[----:B----4-:R-:W-:Y:S05]  /*12710*/  @!P1 BRA `(.L_x_5000) ;  /* 0xfffffffc00f09947 */ /* 0x010fea000383ffff */
[----:B------:R-:W-:Y:S05]  /*12720*/  BRA `(.L_x_5032) ;  /* 0xffffffec002c7947 */ /* 0x000fea000383ffff */
.L_x_5002:
[----:B------:R-:W-:-:S07]  /*12730*/  SHF.L.U32 R5, R11, 0x1f, RZ ;  /* 0x0000001f0b057819 */ /* 0x000fce00000006ff */
.L_x_5033:
[----:B------:R1:W1:Y:S02]  /*12740*/  SYNCS.PHASECHK.TRANS64.TRYWAIT P1, [R16+URZ+0x30c20], R5 ;  /* 0x030c2005100075a7 */ /* 0x000264000802017f */
[----:B-1----:R-:W-:Y:S05]  /*12750*/  @!P1 NANOSLEEP.SYNCS 0x989680 ;  /* 0x009896800000995d */ /* 0x002fea0003900000 */
[----:B------:R-:W1:Y:S02]  /*12760*/  @!P1 SYNCS.PHASECHK.TRANS64 P1, [R16+URZ+0x30c20], R5 ;  /* 0x030c2005100095a7 */ /* 0x000e64000802007f */
[----:B-1----:R-:W-:Y:S05]  /*12770*/  @!P1 BRA `(.L_x_5033) ;  /* 0xfffffffc00f09947 */ /* 0x002fea000383ffff */
[----:B------:R-:W-:Y:S05]  /*12780*/  BRA `(.L_x_5034) ;  /* 0xffffffec008c7947 */ /* 0x000fea000383ffff */
.L_x_5005:
[----:B-1----:R1:W2:Y:S02]  /*12790*/  SYNCS.PHASECHK.TRANS64.TRYWAIT P1, [R16+URZ+0x30c40], R13 ;  /* 0x030c400d100075a7 */ /* 0x0022a4000802017f */
[----:B--2---:R-:W-:Y:S05]  /*127a0*/  @!P1 NANOSLEEP.SYNCS 0x989680 ;  /* 0x009896800000995d */ /* 0x004fea0003900000 */
[----:B------:R-:W2:Y:S02]  /*127b0*/  @!P1 SYNCS.PHASECHK.TRANS64 P1, [R16+URZ+0x30c40], R13 ;  /* 0x030c400d100095a7 */ /* 0x000ea4000802007f */
[----:B--2---:R-:W-:Y:S05]  /*127c0*/  @!P1 BRA `(.L_x_5005) ;  /* 0xfffffffc00f09947 */ /* 0x004fea000383ffff */
[----:B------:R-:W-:Y:S05]  /*127d0*/  BRA `(.L_x_5035) ;  /* 0xfffffff000247947 */ /* 0x000fea000383ffff */
.L_x_5007:
[----:B-1----:R1:W2:Y:S02]  /*127e0*/  SYNCS.PHASECHK.TRANS64.TRYWAIT P1, [R16+URZ+0x30c28], R13 ;  /* 0x030c280d100075a7 */ /* 0x0022a4000802017f */
[----:B--2---:R-:W-:Y:S05]  /*127f0*/  @!P1 NANOSLEEP.SYNCS 0x989680 ;  /* 0x009896800000995d */ /* 0x004fea0003900000 */
[----:B------:R-:W2:Y:S02]  /*12800*/  @!P1 SYNCS.PHASECHK.TRANS64 P1, [R16+URZ+0x30c28], R13 ;  /* 0x030c280d100095a7 */ /* 0x000ea4000802007f */
[----:B--2---:R-:W-:Y:S05]  /*12810*/  @!P1 BRA `(.L_x_5007) ;  /* 0xfffffffc00f09947 */ /* 0x004fea000383ffff */
[----:B------:R-:W-:Y:S05]  /*12820*/  BRA `(.L_x_5036) ;  /* 0xfffffff000907947 */ /* 0x000fea000383ffff */
.L_x_5009:
[----:B--2---:R2:W1:Y:S02]  /*12830*/  SYNCS.PHASECHK.TRANS64.TRYWAIT P0, [R3+URZ+0x30c40], R0 ;  /* 0x030c4000030075a7 */ /* 0x004464000800017f */
[----:B-1----:R-:W-:Y:S05]  /*12840*/  @!P0 NANOSLEEP.SYNCS 0x989680 ;  /* 0x009896800000895d */ /* 0x002fea0003900000 */
[----:B------:R-:W1:Y:S02]  /*12850*/  @!P0 SYNCS.PHASECHK.TRANS64 P0, [R3+URZ+0x30c40], R0 ;  /* 0x030c4000030085a7 */ /* 0x000e64000800007f */
[----:B-1----:R-:W-:Y:S05]  /*12860*/  @!P0 BRA `(.L_x_5009) ;  /* 0xfffffffc00f08947 */ /* 0x002fea000383ffff */
[----:B------:R-:W-:Y:S05]  /*12870*/  BRA `(.L_x_5037) ;  /* 0xfffffff4001c7947 */ /* 0x000fea000383ffff */
.L_x_5011:
[----:B------:R-:W-:Y:S01]  /*12880*/  BSSY B0, `(.L_x_5038) ;  /* 0x0000006000007945 */ /* 0x000fe20003800000 */
[----:B------:R-:W-:-:S07]  /*12890*/  IMAD.MOV.U32 R15, RZ, RZ, -0x1 ;  /* 0xffffffffff0f7424 */ /* 0x000fce00078e00ff */
[----:B------:R-:W-:Y:S05]  /*128a0*/  WARPSYNC.COLLECTIVE R15, `(.L_x_5039) ;  /* 0x000000000f0c7348 */ /* 0x000fea0003c00000 */
[----:B------:R-:W-:Y:S02]  /*128b0*/  ELECT P6, UR62, PT ;  /* 0x00000000003e782f */ /* 0x000fe400038c0000 */
[----:B------:R-:W-:Y:S01]  /*128c0*/  MOV R14, UR62 ;  /* 0x0000003e000e7c02 */ /* 0x000fe20008000f00 */
[----:B------:R-:W-:Y:S10]  /*128d0*/  ENDCOLLECTIVE ;  /* 0x000000000000791b */ /* 0x000ff40003800000 */
.L_x_5039:
[----:B------:R-:W-:Y:S05]  /*128e0*/  BSYNC B0 ;  /* 0x0000000000007941 */ /* 0x000fea0003800000 */
.L_x_5038:
[----:B------:R-:W-:Y:S05]  /*128f0*/  BRA `(.L_x_5040) ;  /* 0xfffffff400ac7947 */ /* 0x000fea000383ffff */
.L_x_5013:
[----:B-1----:R1:W2:Y:S02]  /*12900*/  SYNCS.PHASECHK.TRANS64.TRYWAIT P0, [R6+URZ], R5 ;  /* 0x00000005060075a7 */ /* 0x0022a4000800017f */
[----:B--2---:R-:W-:Y:S05]  /*12910*/  @!P0 NANOSLEEP.SYNCS 0x989680 ;  /* 0x009896800000895d */ /* 0x004fea0003900000 */
[----:B------:R-:W2:Y:S02]  /*12920*/  @!P0 SYNCS.PHASECHK.TRANS64 P0, [R6+URZ], R5 ;  /* 0x00000005060085a7 */ /* 0x000ea4000800007f */
[----:B--2---:R-:W-:Y:S05]  /*12930*/  @!P0 BRA `(.L_x_5013) ;  /* 0xfffffffc00f08947 */ /* 0x004fea000383ffff */
[----:B------:R-:W-:Y:S05]  /*12940*/  BRA `(.L_x_5041) ;  /* 0xfffffff400ec7947 */ /* 0x000fea000383ffff */
.L_x_5014:
[----:B--2---:R2:W3:Y:S02]  /*12950*/  SYNCS.PHASECHK.TRANS64.TRYWAIT P0, [R3+URZ], R0 ;  /* 0x00000000030075a7 */ /* 0x0044e4000800017f */
[----:B---3--:R-:W-:Y:S05]  /*12960*/  @!P0 NANOSLEEP.SYNCS 0x989680 ;  /* 0x009896800000895d */ /* 0x008fea0003900000 */
[----:B------:R-:W3:Y:S02]  /*12970*/  @!P0 SYNCS.PHASECHK.TRANS64 P0, [R3+URZ], R0 ;  /* 0x00000000030085a7 */ /* 0x000ee4000800007f */
[----:B---3--:R-:W-:Y:S05]  /*12980*/  @!P0 BRA `(.L_x_5014) ;  /* 0xfffffffc00f08947 */ /* 0x008fea000383ffff */
[----:B------:R-:W-:Y:S05]  /*12990*/  BRA `(.L_x_5042) ;  /* 0xfffffff400e07947 */ /* 0x000fea000383ffff */
.L_x_5016:
[----:B--2---:R2:W3:Y:S02]  /*129a0*/  SYNCS.PHASECHK.TRANS64.TRYWAIT P0, [R2+URZ], R5 ;  /* 0x00000005020075a7 */ /* 0x0044e4000800017f */
[----:B---3--:R-:W-:Y:S05]  /*129b0*/  @!P0 NANOSLEEP.SYNCS 0x989680 ;  /* 0x009896800000895d */ /* 0x008fea0003900000 */
[----:B------:R-:W3:Y:S02]  /*129c0*/  @!P0 SYNCS.PHASECHK.TRANS64 P0, [R2+URZ], R5 ;  /* 0x00000005020085a7 */ /* 0x000ee4000800007f */
[----:B---3--:R-:W-:Y:S05]  /*129d0*/  @!P0 BRA `(.L_x_5016) ;  /* 0xfffffffc00f08947 */ /* 0x008fea000383ffff */
[----:B------:R-:W-:Y:S05]  /*129e0*/  BRA `(.L_x_5043) ;  /* 0xfffffff400e47947 */ /* 0x000fea000383ffff */
.L_x_5044:
        /* <DEDUP_REMOVED lines=9> */
.L_x_7410:


//--------------------- .text._ZN7cutlass13device_kernelIN5flash11enable_sm90INS1_16FlashAttnBwdSm90INS1_25CollectiveMainloopBwdSm90ILi2ELi2ELi2EN4cute5tupleIJNS5_1CILi1EEES8_S8_EEENS6_IJNS7_ILi128EEESA_NS7_ILi64EEEEEENS_6half_tEfNS_4arch4Sm90ELb0ELb1ELb0ELb0ELb0ELb1ELb0ELb0ELi2ELi1ELi2ELi2ELb0EEENS1_24CollectiveEpilogueBwdGQAISC_fSF_Li256ELb0ELb0EEENS1_19SingleTileSchedulerILb0ELb0ELb0ELi128EEEEEEEEEvNT_6ParamsE --------------------------
	.section	.text._ZN7cutlass13device_kernelIN5flash11enable_sm90INS1_16FlashAttnBwdSm90INS1_25CollectiveMainloopBwdSm90ILi2ELi2ELi2EN4cute5tupleIJNS5_1CILi1EEES8_S8_EEENS6_IJNS7_ILi128EEESA_NS7_ILi64EEEEEENS_6half_tEfNS_4arch4Sm90ELb0ELb1ELb0ELb0ELb0ELb1ELb0ELb0ELi2ELi1ELi2ELi2ELb0EEENS1_24CollectiveEpilogueBwdGQAISC_fSF_Li256ELb0ELb0EEENS1_19SingleTileSchedulerILb0ELb0ELb0ELi128EEEEEEEEEvNT_6ParamsE,"ax",@progbits
	.align	128
.text._ZN7cutlass13device_kernelIN5flash11enable_sm90INS1_16FlashAttnBwdSm90INS1_25CollectiveMainloopBwdSm90ILi2ELi2ELi2EN4cute5tupleIJNS5_1CILi1EEES8_S8_EEENS6_IJNS7_ILi128EEESA_NS7_ILi64EEEEEENS_6half_tEfNS_4arch4Sm90ELb0ELb1ELb0ELb0ELb0ELb1ELb0ELb0ELi2ELi1ELi2ELi2ELb0EEENS1_24CollectiveEpilogueBwdGQAISC_fSF_Li256ELb0ELb0EEENS1_19SingleTileSchedulerILb0ELb0ELb0ELi128EEEEEEEEEvNT_6ParamsE:
        .type           _ZN7cutlass13device_kernelIN5flash11enable_sm90INS1_16FlashAttnBwdSm90INS1_25CollectiveMainloopBwdSm90ILi2ELi2ELi2EN4cute5tupleIJNS5_1CILi1EEES8_S8_EEENS6_IJNS7_ILi128EEESA_NS7_ILi64EEEEEENS_6half_tEfNS_4arch4Sm90ELb0ELb1ELb0ELb0ELb0ELb1ELb0ELb0ELi2ELi1ELi2ELi2ELb0EEENS1_24CollectiveEpilogueBwdGQAISC_fSF_Li256ELb0ELb0EEENS1_19SingleTileSchedulerILb0ELb0ELb0ELi128EEEEEEEEEvNT_6ParamsE,@function
        .size           _ZN7cutlass13device_kernelIN5flash11enable_sm90INS1_16FlashAttnBwdSm90INS1_25CollectiveMainloopBwdSm90ILi2ELi2ELi2EN4cute5tupleIJNS5_1CILi1EEES8_S8_EEENS6_IJNS7_ILi128EEESA_NS7_ILi64EEEEEENS_6half_tEfNS_4arch4Sm90ELb0ELb1ELb0ELb0ELb0ELb1ELb0ELb0ELi2ELi1ELi2ELi2ELb0EEENS1_24CollectiveEpilogueBwdGQAISC_fSF_Li256ELb0ELb0EEENS1_19SingleTileSchedulerILb0ELb0ELb0ELi128EEEEEEEEEvNT_6ParamsE,(.L_x_7411 - _ZN7cutlass13device_kernelIN5flash11enable_sm90INS1_16FlashAttnBwdSm90INS1_25CollectiveMainloopBwdSm90ILi2ELi2ELi2EN4cute5tupleIJNS5_1CILi1EEES8_S8_EEENS6_IJNS7_ILi128EEESA_NS7_ILi64EEEEEENS_6half_tEfNS_4arch4Sm90ELb0ELb1ELb0ELb0ELb0ELb1ELb0ELb0ELi2ELi1ELi2ELi2ELb0EEENS1_24CollectiveEpilogueBwdGQAISC_fSF_Li256ELb0ELb0EEENS1_19SingleTileSchedulerILb0ELb0ELb0ELi128EEEEEEEEEvNT_6ParamsE)
        .other          _ZN7cutlass13device_kernelIN5flash11enable_sm90INS1_16FlashAttnBwdSm90INS1_25CollectiveMainloopBwdSm90ILi2ELi2ELi2EN4cute5tupleIJNS5_1CILi1EEES8_S8_EEENS6_IJNS7_ILi128EEESA_NS7_ILi64EEEEEENS_6half_tEfNS_4arch4Sm90ELb0ELb1ELb0ELb0ELb0ELb1ELb0ELb0ELi2ELi1ELi2ELi2ELb0EEENS1_24CollectiveEpilogueBwdGQAISC_fSF_Li256ELb0ELb0EEENS1_19SingleTileSchedulerILb0ELb0ELb0ELi128EEEEEEEEEvNT_6ParamsE,@"STO_CUDA_ENTRY STV_DEFAULT"
_ZN7cutlass13device_kernelIN5flash11enable_sm90INS1_16FlashAttnBwdSm90INS1_25CollectiveMainloopBwdSm90ILi2ELi2ELi2EN4cute5tupleIJNS5_1CILi1EEES8_S8_EEENS6_IJNS7_ILi128EEESA_NS7_ILi64EEEEEENS_6half_tEfNS_4arch4Sm90ELb0ELb1ELb0ELb0ELb0ELb1ELb0ELb0ELi2ELi1ELi2ELi2ELb0EEENS1_24CollectiveEpilogueBwdGQAISC_fSF_Li256ELb0ELb0EEENS1_19SingleTileSchedulerILb0ELb0ELb0ELi128EEEEEEEEEvNT_6ParamsE:
        /* <DEDUP_REMOVED lines=24> */
.L_x_5046:
[----:B------:R-:W-:Y:S05]  /*0180*/  BSYNC B0 ;  /* 0x0000000000007941 */ /* 0x000fea0003800000 */
.L_x_5045:
        /* <DEDUP_REMOVED lines=37> */
.L_x_5047:
        /* <DEDUP_REMOVED lines=22> */
.L_x_5048:
[----:B------:R-:W-:Y:S01]  /*0540*/  PLOP3.LUT P0, PT, PT, PT, UP0, 0x80, 0x0 ;  /* 0x000000000000781c */ /* 0x000fe20003f0f008 */
[----:B------:R-:W-:Y:S01]  /*0550*/  NOP ;  /* 0x0000000000007918 */ /* 0x000fe20000000000 */
[----:B------:R-:W-:Y:S01]  /*0560*/  BSSY B6, `(.L_x_5049) ;  /* 0x0001006000067945 */ /* 0x000fe20003800000 */
[----:B-12-4-:R-:W-:Y:S10]  /*0570*/  BAR.SYNC.DEFER_BLOCKING 0x0 ;  /* 0x0000000000007b1d */ /* 0x016ff40000010000 */
[----:B------:R-:W-:Y:S05]  /*0580*/  @!P0 BRA `(.L_x_5050) ;  /* 0x000000d400ac8947 */ /* 0x000fea0003800000 */
.L_x_5051:
        /* <DEDUP_REMOVED lines=71> */
.L_x_5053:
        /* <DEDUP_REMOVED lines=28> */
.L_x_5056:
        /* <DEDUP_REMOVED lines=15> */
.L_x_5055:
        /* <DEDUP_REMOVED lines=22> */
.L_x_5058:
        /* <DEDUP_REMOVED lines=15> */
.L_x_5057:
[----:B------:R-:W-:Y:S01]  /*0f00*/  SHF.R.S32.HI R5, RZ, 0x1f, R16 ;  /* 0x0000001fff057819 */ /* 0x000fe20000011410 */
[----:B------:R-:W-:-:S03]  /*0f10*/  UMOV UR4, 0xffffffff ;  /* 0xffffffff00047882 */ /* 0x000fc60000000000 */
[----:B------:R-:W-:-:S04]  /*0f20*/  LEA.HI R0, R5, R16, RZ, 0x7 ;  /* 0x0000001005007211 */ /* 0x000fc800078f38ff */
[----:B------:R-:W-:Y:S01]  /*0f30*/  SHF.R.S32.HI R10, RZ, 0x7, R0 ;  /* 0x00000007ff0a7819 */ /* 0x000fe20000011400 */
[----:B------:R-:W-:Y:S06]  /*0f40*/  BRA.DIV UR4, `(.L_x_5059) ;  /* 0x000000f604a47947 */ /* 0x000fec000b800000 */
[----:B------:R1:W2:Y:S02]  /*0f50*/  SHFL.IDX PT, R14, R10, RZ, 0x1f ;  /* 0x00001fff0a0e7589 */ /* 0x0002a400000e0000 */
.L_x_5155:
        /* <DEDUP_REMOVED lines=23> */
.L_x_5060:
        /* <DEDUP_REMOVED lines=74> */
[----:B------:R-:W-:Y:S02]  /*1570*/  LOP3.LUT R9, R9, 0xfffffff8, RZ, 0xc0, !PT ;  /* 0xfffffff809097812 */ /* 0x000fe400078ec0ff */
[----:B------:R-:W-:-:S02]  /*1580*/  CS2R R174, SRZ ;  /* 0x0000000000ae7805 */ /* 0x000fc4000001ff00 */
[CC--:B------:R-:W-:Y:S02]  /*1590*/  LEA.HI R4, R0.reuse, R7.reuse, RZ, 0x3 ;  /* 0x0000000700047211 */ /* 0x0c0fe400078f18ff */
[----:B------:R-:W-:Y:S02]  /*15a0*/  CS2R R172, SRZ ;  /* 0x0000000000ac7805 */ /* 0x000fe4000001ff00 */
[----:B------:R-:W-:Y:S01]  /*15b0*/  LEA.HI R7, R0, R7, RZ, 0x2 ;  /* 0x0000000700077211 */ /* 0x000fe200078f10ff */
[----:B------:R-:W-:Y:S01]  /*15c0*/  IMAD.IADD R6, R6, 0x1, -R9 ;  /* 0x0000000106067824 */ /* 0x000fe200078e0a09 */
[--C-:B------:R-:W-:Y:S02]  /*15d0*/  SHF.R.S32.HI R0, RZ, 0x3, R4.reuse ;  /* 0x00000003ff007819 */ /* 0x100fe40000011404 */
[----:B------:R-:W-:Y:S02]  /*15e0*/  CS2R R170, SRZ ;  /* 0x0000000000aa7805 */ /* 0x000fe4000001ff00 */
[----:B------:R-:W-:-:S02]  /*15f0*/  SHF.R.S32.HI R9, RZ, 0x1f, R4 ;  /* 0x0000001fff097819 */ /* 0x000fc40000011404 */
[----:B------:R-:W-:Y:S02]  /*1600*/  CS2R R168, SRZ ;  /* 0x0000000000a87805 */ /* 0x000fe4000001ff00 */
[----:B------:R-:W-:Y:S02]  /*1610*/  SHF.R.S32.HI R4, RZ, 0x2, R7 ;  /* 0x00000002ff047819 */ /* 0x000fe40000011407 */
[----:B------:R-:W-:Y:S02]  /*1620*/  CS2R R166, SRZ ;  /* 0x0000000000a67805 */ /* 0x000fe4000001ff00 */
[----:B------:R-:W-:Y:S02]  /*1630*/  LEA.HI R9, R9, R0, RZ, 0x4 ;  /* 0x0000000009097211 */ /* 0x000fe400078f20ff */
[----:B------:R-:W-:Y:S02]  /*1640*/  CS2R R164, SRZ ;  /* 0x0000000000a47805 */ /* 0x000fe4000001ff00 */
[----:B------:R-:W-:-:S02]  /*1650*/  LEA.HI R7, R7, R4, RZ, 0x1 ;  /* 0x0000000407077211 */ /* 0x000fc400078f08ff */
[----:B------:R-:W-:Y:S02]  /*1660*/  CS2R R162, SRZ ;  /* 0x0000000000a27805 */ /* 0x000fe4000001ff00 */
[----:B--2---:R-:W-:Y:S02]  /*1670*/  SHF.R.S32.HI R11, RZ, 0x5, R8 ;  /* 0x00000005ff0b7819 */ /* 0x004fe40000011408 */
[----:B------:R-:W-:Y:S02]  /*1680*/  CS2R R160, SRZ ;  /* 0x0000000000a07805 */ /* 0x000fe4000001ff00 */
[----:B------:R-:W-:Y:S02]  /*1690*/  LEA.HI R10, R12, R12, RZ, 0x1 ;  /* 0x0000000c0c0a7211 */ /* 0x000fe400078f08ff */
[----:B------:R-:W-:Y:S02]  /*16a0*/  CS2R R158, SRZ ;  /* 0x00000000009e7805 */ /* 0x000fe4000001ff00 */
[----:B------:R-:W-:Y:S01]  /*16b0*/  LOP3.LUT R7, R7, 0xfffffffe, RZ, 0xc0, !PT ;  /* 0xfffffffe07077812 */ /* 0x000fe200078ec0ff */
[----:B------:R-:W-:Y:S01]  /*16c0*/  IMAD R11, R11, 0x10, R6 ;  /* 0x000000100b0b7824 */ /* 0x000fe200078e0206 */
[----:B------:R-:W-:Y:S01]  /*16d0*/  LOP3.LUT R9, R9, 0x1ffffff0, RZ, 0xc0, !PT ;  /* 0x1ffffff009097812 */ /* 0x000fe200078ec0ff */
[C---:B------:R-:W-:Y:S01]  /*16e0*/  VIADD R6, R4.reuse, 0x8 ;  /* 0x0000000804067836 */ /* 0x040fe20000000000 */
[----:B------:R-:W-:Y:S01]  /*16f0*/  LEA.HI R5, R5, R16, RZ, 0x2 ;  /* 0x0000001005057211 */ /* 0x000fe200078f10ff */
[----:B------:R-:W-:Y:S01]  /*1700*/  IMAD.IADD R7, R4, 0x1, -R7 ;  /* 0x0000000104077824 */ /* 0x000fe200078e0a07 */
[----:B------:R-:W-:Y:S01]  /*1710*/  LOP3.LUT R10, R10, 0x3fffffe, RZ, 0xc0, !PT ;  /* 0x03fffffe0a0a7812 */ /* 0x000fe200078ec0ff */
[----:B------:R-:W-:Y:S01]  /*1720*/  IMAD.IADD R0, R0, 0x1, -R9 ;  /* 0x0000000100007824 */ /* 0x000fe200078e0a09 */
[----:B------:R-:W-:-:S02]  /*1730*/  LOP3.LUT R5, R5, 0xfffffffc, RZ, 0xc0, !PT ;  /* 0xfffffffc05057812 */ /* 0x000fc400078ec0ff */
[----:B------:R-:W-:Y:S02]  /*1740*/  CS2R R156, SRZ ;  /* 0x00000000009c7805 */ /* 0x000fe4000001ff00 */
[----:B------:R-:W-:Y:S01]  /*1750*/  LEA.HI R8, R6, R6, RZ, 0x1 ;  /* 0x0000000606087211 */ /* 0x000fe200078f08ff */
[----:B------:R-:W-:Y:S01]  /*1760*/  IMAD.IADD R10, R12, 0x1, -R10 ;  /* 0x000000010c0a7824 */ /* 0x000fe200078e0a0a */
[----:B------:R-:W-:Y:S01]  /*1770*/  CS2R R154, SRZ ;  /* 0x00000000009a7805 */ /* 0x000fe2000001ff00 */
[----:B------:R-:W-:Y:S01]  /*1780*/  IMAD R229, R0, 0x8, R7 ;  /* 0x0000000800e57824 */ /* 0x000fe200078e0207 */
[----:B------:R-:W-:Y:S01]  /*1790*/  LOP3.LUT R9, R8, 0xfffffffe, RZ, 0xc0, !PT ;  /* 0xfffffffe08097812 */ /* 0x000fe200078ec0ff */
[----:B------:R-:W1:Y:S01]  /*17a0*/  S2R R7, SR_CTAID.X ;  /* 0x0000000000077919 */ /* 0x000e620000002500 */
[----:B------:R-:W-:Y:S01]  /*17b0*/  IMAD.IADD R5, R16, 0x1, -R5 ;  /* 0x0000000110057824 */ /* 0x000fe200078e0a05 */
[----:B------:R-:W-:Y:S01]  /*17c0*/  CS2R R152, SRZ ;  /* 0x0000000000987805 */ /* 0x000fe2000001ff00 */
[----:B------:R-:W-:Y:S01]  /*17d0*/  IMAD R16, R10, 0x40, R11 ;  /* 0x000000400a107824 */ /* 0x000fe200078e020b */
[--C-:B------:R-:W-:Y:S01]  /*17e0*/  SHF.R.S32.HI R11, RZ, 0x1f, R8.reuse ;  /* 0x0000001fff0b7819 */ /* 0x100fe20000011408 */
[C---:B------:R-:W-:Y:S01]  /*17f0*/  VIADD R10, R4.reuse, 0x10 ;  /* 0x00000010040a7836 */ /* 0x040fe20000000000 */
[----:B------:R-:W-:Y:S01]  /*1800*/  CS2R R214, SRZ ;  /* 0x0000000000d67805 */ /* 0x000fe2000001ff00 */
[----:B------:R-:W-:Y:S01]  /*1810*/  VIADD R12, R4, 0x18 ;  /* 0x00000018040c7836 */ /* 0x000fe20000000000 */
[----:B------:R-:W-:Y:S01]  /*1820*/  SHF.R.S32.HI R4, RZ, 0x1, R8 ;  /* 0x00000001ff047819 */ /* 0x000fe20000011408 */
[----:B------:R-:W-:Y:S01]  /*1830*/  IMAD.IADD R9, R6, 0x1, -R9 ;  /* 0x0000000106097824 */ /* 0x000fe200078e0a09 */
[----:B------:R-:W-:Y:S01]  /*1840*/  LEA.HI R6, R10, R10, RZ, 0x1 ;  /* 0x0000000a0a067211 */ /* 0x000fe200078f08ff */
[----:B------:R-:W-:Y:S01]  /*1850*/  IMAD.MOV.U32 R0, RZ, RZ, RZ ;  /* 0x000000ffff007224 */ /* 0x000fe200078e00ff */
[----:B------:R-:W-:-:S02]  /*1860*/  LEA.HI R14, R12, R12, RZ, 0x1 ;  /* 0x0000000c0c0e7211 */ /* 0x000fc400078f08ff */
[----:B------:R-:W-:Y:S02]  /*1870*/  CS2R R212, SRZ ;  /* 0x0000000000d47805 */ /* 0x000fe4000001ff00 */
[----:B------:R-:W-:Y:S02]  /*1880*/  LOP3.LUT R13, R6, 0xfffffffe, RZ, 0xc0, !PT ;  /* 0xfffffffe060d7812 */ /* 0x000fe400078ec0ff */
[----:B------:R-:W-:Y:S02]  /*1890*/  CS2R R210, SRZ ;  /* 0x0000000000d27805 */ /* 0x000fe4000001ff00 */
[--C-:B------:R-:W-:Y:S02]  /*18a0*/  SHF.R.S32.HI R8, RZ, 0x1, R6.reuse ;  /* 0x00000001ff087819 */ /* 0x100fe40000011406 */
[----:B------:R-:W-:Y:S02]  /*18b0*/  CS2R R208, SRZ ;  /* 0x0000000000d07805 */ /* 0x000fe4000001ff00 */
[----:B------:R-:W-:Y:S01]  /*18c0*/  SHF.R.S32.HI R15, RZ, 0x1f, R6 ;  /* 0x0000001fff0f7819 */ /* 0x000fe20000011406 */
[----:B------:R-:W-:Y:S01]  /*18d0*/  IMAD.IADD R13, R10, 0x1, -R13 ;  /* 0x000000010a0d7824 */ /* 0x000fe200078e0a0d */
        /* <DEDUP_REMOVED lines=8> */
[----:B------:R-:W-:Y:S02]  /*1960*/  LEA.HI R15, R15, R8, RZ, 0x4 ;  /* 0x000000080f0f7211 */ /* 0x000fe400078f20ff */
[----:B------:R-:W-:Y:S02]  /*1970*/  CS2R R198, SRZ ;  /* 0x0000000000c67805 */ /* 0x000fe4000001ff00 */
[----:B------:R-:W-:Y:S02]  /*1980*/  LOP3.LUT R17, R14, 0xfffffffe, RZ, 0xc0, !PT ;  /* 0xfffffffe0e117812 */ /* 0x000fe400078ec0ff */
[----:B------:R-:W-:Y:S02]  /*1990*/  CS2R R196, SRZ ;  /* 0x0000000000c47805 */ /* 0x000fe4000001ff00 */
[----:B------:R-:W-:-:S02]  /*19a0*/  LOP3.LUT R19, R10, 0x1ffffff0, RZ, 0xc0, !PT ;  /* 0x1ffffff00a137812 */ /* 0x000fc400078ec0ff */
[----:B------:R-:W-:Y:S02]  /*19b0*/  CS2R R194, SRZ ;  /* 0x0000000000c27805 */ /* 0x000fe4000001ff00 */
[----:B------:R-:W-:Y:S01]  /*19c0*/  LOP3.LUT R11, R11, 0x1ffffff0, RZ, 0xc0, !PT ;  /* 0x1ffffff00b0b7812 */ /* 0x000fe200078ec0ff */
[----:B------:R-:W-:Y:S01]  /*19d0*/  IMAD.IADD R17, R12, 0x1, -R17 ;  /* 0x000000010c117824 */ /* 0x000fe200078e0a11 */
[----:B------:R-:W-:Y:S01]  /*19e0*/  LOP3.LUT R15, R15, 0x1ffffff0, RZ, 0xc0, !PT ;  /* 0x1ffffff00f0f7812 */ /* 0x000fe200078ec0ff */
[----:B------:R-:W-:Y:S01]  /*19f0*/  IMAD.IADD R6, R6, 0x1, -R19 ;  /* 0x0000000106067824 */ /* 0x000fe200078e0a13 */
[----:B------:R-:W-:Y:S01]  /*1a00*/  CS2R R192, SRZ ;  /* 0x0000000000c07805 */ /* 0x000fe2000001ff00 */
[----:B------:R-:W-:Y:S01]  /*1a10*/  IMAD.IADD R4, R4, 0x1, -R11 ;  /* 0x0000000104047824 */ /* 0x000fe200078e0a0b */
[----:B------:R-:W-:Y:S01]  /*1a20*/  CS2R R190, SRZ ;  /* 0x0000000000be7805 */ /* 0x000fe2000001ff00 */
[----:B------:R-:W-:Y:S01]  /*1a30*/  IMAD.IADD R226, R8, 0x1, -R15 ;  /* 0x0000000108e27824 */ /* 0x000fe200078e0a0f */
[----:B------:R-:W-:Y:S01]  /*1a40*/  CS2R R188, SRZ ;  /* 0x0000000000bc7805 */ /* 0x000fe2000001ff00 */
[----:B------:R-:W-:Y:S01]  /*1a50*/  IMAD R225, R6, 0x8, R17 ;  /* 0x0000000806e17824 */ /* 0x000fe200078e0211 */
[----:B------:R-:W-:Y:S01]  /*1a60*/  CS2R R186, SRZ ;  /* 0x0000000000ba7805 */ /* 0x000fe2000001ff00 */
[----:B------:R-:W-:Y:S01]  /*1a70*/  IMAD R227, R4, 0x8, R9 ;  /* 0x0000000804e37824 */ /* 0x000fe200078e0209 */
[----:B------:R-:W-:Y:S01]  /*1a80*/  CS2R R184, SRZ ;  /* 0x0000000000b87805 */ /* 0x000fe2000001ff00 */
[----:B-1----:R-:W-:Y:S01]  /*1a90*/  IMAD R6, R7, -0x80, -R16 ;  /* 0xffffff8007067824 */ /* 0x002fe200078e0a10 */
[----:B------:R-:W-:Y:S01]  /*1aa0*/  IADD3 R7, -R16, UR4, RZ ;  /* 0x0000000410077c10 */ /* 0x000fe2000fffe1ff */
[----:B------:R-:W-:-:S02]  /*1ab0*/  IMAD R226, R226, 0x8, R13 ;  /* 0x00000008e2e27824 */ /* 0x000fc400078e020d */
[----:B------:R-:W-:-:S07]  /*1ac0*/  IMAD.MOV.U32 R4, RZ, RZ, RZ ;  /* 0x000000ffff047224 */ /* 0x000fce00078e00ff */
.L_x_5073:
[----:B------:R-:W-:-:S06]  /*1ad0*/  ULOP3.LUT UR4, UR36, 0x1, URZ, 0xfc, !UPT ;  /* 0x0000000124047892 */ /* 0x000fcc000f8efc3f */
[----:B-1----:R-:W-:-:S05]  /*1ae0*/  IMAD.U32 R8, RZ, RZ, UR4 ;  /* 0x00000004ff087e24 */ /* 0x002fca000f8e00ff */
[----:B------:R-:W-:-:S13]  /*1af0*/  ISETP.NE.AND P6, PT, R8, 0x3, PT ;  /* 0x000000030800780c */ /* 0x000fda0003fc5270 */
[----:B------:R-:W-:Y:S05]  /*1b00*/  @!P6 BRA `(.L_x_5063) ;  /* 0x000000000004e947 */ /* 0x000fea0003800000 */
[----:B------:R-:W-:Y:S01]  /*1b10*/  BPT.TRAP 0x1 ;  /* 0x000000040000795c */ /* 0x000fe20000300000 */
.L_x_5063:
[----:B------:R-:W-:Y:S01]  /*1b20*/  IMAD R8, R0, 0x8, R222 ;  /* 0x0000000800087824 */ /* 0x000fe200078e02de */
[----:B------:R-:W-:-:S04]  /*1b30*/  SHF.L.U32 R21, R4, 0x1f, RZ ;  /* 0x0000001f04157819 */ /* 0x000fc800000006ff */
[----:B------:R1:W2:Y:S01]  /*1b40*/  SYNCS.PHASECHK.TRANS64.TRYWAIT P0, [R8+URZ+0x30c10], R21 ;  /* 0x030c1015080075a7 */ /* 0x0002a2000800017f */
[----:B------:R-:W-:Y:S05]  /*1b50*/  @!P6 BRA `(.L_x_5064) ;  /* 0x000000000004e947 */ /* 0x000fea0003800000 */
[----:B------:R-:W-:Y:S01]  /*1b60*/  BPT.TRAP 0x1 ;  /* 0x000000040000795c */ /* 0x000fe20000300000 */
.L_x_5064:
[----:B------:R-:W-:-:S05]  /*1b70*/  VIADD R9, R222, 0x10000 ;  /* 0x00010000de097836 */ /* 0x000fca0000000000 */
[----:B------:R-:W-:-:S04]  /*1b80*/  SHF.R.U32.HI R9, RZ, 0x4, R9 ;  /* 0x00000004ff097819 */ /* 0x000fc80000011609 */
[----:B------:R-:W-:Y:S01]  /*1b90*/  LOP3.LUT R9, R9, 0x3fff, RZ, 0xc0, !PT ;  /* 0x00003fff09097812 */ /* 0x000fe200078ec0ff */
[----:B--2---:R-:W-:Y:S06]  /*1ba0*/  @P0 BRA `(.L_x_5065) ;  /* 0x0000000000080947 */ /* 0x004fec0003800000 */
[----:B------:R-:W2:Y:S02]  /*1bb0*/  SYNCS.PHASECHK.TRANS64.TRYWAIT P0, [R8+URZ+0x30c10], R21 ;  /* 0x030c1015080075a7 */ /* 0x000ea4000800017f */
[----:B--2---:R-:W-:Y:S05]  /*1bc0*/  @!P0 BRA `(.L_x_5066) ;  /* 0x000000e800b88947 */ /* 0x004fea0003800000 */
.L_x_5065:
        /* <DEDUP_REMOVED lines=60> */
.L_x_5067:
[----:B------:R1:W1:Y:S01]  /*1f90*/  SYNCS.PHASECHK.TRANS64.TRYWAIT P0, [R8+URZ+0x30c30], R21 ;  /* 0x030c3015080075a7 */ /* 0x000262000800017f */
[----:B------:R-:W-:Y:S05]  /*1fa0*/  @!P6 BRA `(.L_x_5068) ;  /* 0x000000000004e947 */ /* 0x000fea0003800000 */
[----:B------:R-:W-:Y:S01]  /*1fb0*/  BPT.TRAP 0x1 ;  /* 0x000000040000795c */ /* 0x000fe20000300000 */
.L_x_5068:
[----:B------:R-:W-:-:S05]  /*1fc0*/  VIADD R13, R222, 0x18000 ;  /* 0x00018000de0d7836 */ /* 0x000fca0000000000 */
[----:B------:R-:W-:-:S04]  /*1fd0*/  SHF.R.U32.HI R13, RZ, 0x4, R13 ;  /* 0x00000004ff0d7819 */ /* 0x000fc8000001160d */
[----:B------:R-:W-:-:S04]  /*1fe0*/  LOP3.LUT R13, R13, 0x3fff, RZ, 0xc0, !PT ;  /* 0x00003fff0d0d7812 */ /* 0x000fc800078ec0ff */
[----:B------:R-:W-:Y:S01]  /*1ff0*/  LOP3.LUT R19, R13, 0x10000, RZ, 0xfc, !PT ;  /* 0x000100000d137812 */ /* 0x000fe200078efcff */
[----:B-1----:R-:W-:Y:S06]  /*2000*/  @P0 BRA `(.L_x_5069) ;  /* 0x0000000000080947 */ /* 0x002fec0003800000 */
[----:B------:R-:W1:Y:S02]  /*2010*/  SYNCS.PHASECHK.TRANS64.TRYWAIT P0, [R8+URZ+0x30c30], R21 ;  /* 0x030c3015080075a7 */ /* 0x000e64000800017f */
[----:B-1----:R-:W-:Y:S05]  /*2020*/  @!P0 BRA `(.L_x_5070) ;  /* 0x000000e400b48947 */ /* 0x002fea0003800000 */
.L_x_5069:
        /* <DEDUP_REMOVED lines=11> */
[C---:B------:R-:W-:Y:S01]  /*20e0*/  ISETP.GT.AND P2, PT, R6.reuse, RZ, PT ;  /* 0x000000ff0600720c */ /* 0x040fe20003f44270 */
[----:B------:R-:W-:Y:S01]  /*20f0*/  ULOP3.LUT UR9, UR9, 0x10000, URZ, 0xfc, !UPT ;  /* 0x0001000009097892 */ /* 0x000fe2000f8efc3f */
[----:B------:R-:W-:Y:S01]  /*2100*/  R2UR UR10, R13 ;  /* 0x000000000d0a72ca */ /* 0x000fe200000e0000 */
[----:B---3--:R-:W1:Y:S01]  /*2110*/  SHFL.IDX PT, R23, R20, R5, 0x1f ;  /* 0x00001f0514177589 */ /* 0x008e6200000e0000 */
[----:B------:R-:W-:Y:S01]  /*2120*/  ISETP.GT.AND P1, PT, R7, RZ, PT ;  /* 0x000000ff0700720c */ /* 0x000fe20003f24270 */
[----:B------:R-:W-:Y:S01]  /*2130*/  VIADD R220, R5, 0x8 ;  /* 0x0000000805dc7836 */ /* 0x000fe20000000000 */
[----:B------:R-:W-:Y:S01]  /*2140*/  ISETP.GT.AND P0, PT, R6, 0x8, PT ;  /* 0x000000080600780c */ /* 0x000fe20003f04270 */
[----:B------:R-:W-:Y:S01]  /*2150*/  ULDC UR11, c[0x0][0x744] ;  /* 0x0001d100000b7ab9 */ /* 0x000fe20000000800 */
        /* <DEDUP_REMOVED lines=18> */
[----:B------:R-:W-:-:S02]  /*2280*/  SEL R19, R217, 0x80, P1 ;  /* 0x00000080d9137807 */ /* 0x000fc40000800000 */
[----:B------:R-:W-:Y:S02]  /*2290*/  ISETP.GE.AND P1, PT, R21, RZ, PT ;  /* 0x000000ff1500720c */ /* 0x000fe40003f26270 */
[----:B------:R-:W-:Y:S02]  /*22a0*/  SEL R13, R13, 0x80, !P0 ;  /* 0x000000800d0d7807 */ /* 0x000fe40004000000 */
[----:B------:R-:W-:Y:S02]  /*22b0*/  ISETP.GT.OR P1, PT, R19, RZ, !P1 ;  /* 0x000000ff1300720c */ /* 0x000fe40004f24670 */
[----:B------:R-:W-:Y:S02]  /*22c0*/  ISETP.GE.AND P2, PT, R21, 0x1, PT ;  /* 0x000000011500780c */ /* 0x000fe40003f46270 */
[----:B------:R-:W-:Y:S02]  /*22d0*/  SEL R18, R216, 0x80, P3 ;  /* 0x00000080d8127807 */ /* 0x000fe40001800000 */
[----:B------:R-:W-:-:S02]  /*22e0*/  ISETP.GE.AND P0, PT, R13, 0x1, PT ;  /* 0x000000010d00780c */ /* 0x000fc40003f06270 */
[----:B------:R-:W-:Y:S02]  /*22f0*/  ISETP.GE.AND P3, PT, R13, RZ, PT ;  /* 0x000000ff0d00720c */ /* 0x000fe40003f66270 */
[----:B------:R-:W-:Y:S02]  /*2300*/  FSEL R216, R88, -INF , !P1 ;  /* 0xff80000058d87808 */ /* 0x000fe40004800000 */
[----:B------:R-:W-:Y:S02]  /*2310*/  ISETP.GE.AND P1, PT, R21, 0x8, PT ;  /* 0x000000081500780c */ /* 0x000fe40003f26270 */
[----:B------:R-:W-:Y:S01]  /*2320*/  ISETP.GT.OR P2, PT, R19, 0x1, !P2 ;  /* 0x000000011300780c */ /* 0x000fe20005744670 */
[----:B-1----:R-:W-:Y:S01]  /*2330*/  FFMA.FTZ R216, R216, UR11, -R23 ;  /* 0x0000000bd8d87c23 */ /* 0x002fe20008010817 */
[C---:B------:R-:W-:Y:S02]  /*2340*/  ISETP.GT.OR P0, PT, R18.reuse, 0x1, !P0 ;  /* 0x000000011200780c */ /* 0x040fe40004704670 */
[----:B------:R-:W-:-:S02]  /*2350*/  ISETP.GT.OR P3, PT, R18, RZ, !P3 ;  /* 0x000000ff1200720c */ /* 0x000fc40005f64670 */
[----:B------:R-:W-:Y:S01]  /*2360*/  ISETP.GT.OR P1, PT, R19, 0x8, !P1 ;  /* 0x000000081300780c */ /* 0x000fe20004f24670 */
[----:B------:R-:W1:Y:S01]  /*2370*/  MUFU.EX2 R216, R216 ;  /* 0x000000d800d87308 */ /* 0x000e620000000800 */
[----:B------:R-:W-:Y:S02]  /*2380*/  FSEL R89, R89, -INF , !P2 ;  /* 0xff80000059597808 */ /* 0x000fe40005000000 */
[----:B------:R-:W-:Y:S02]  /*2390*/  FSEL R91, R91, -INF , !P0 ;  /* 0xff8000005b5b7808 */ /* 0x000fe40004000000 */
[----:B------:R-:W-:Y:S01]  /*23a0*/  FSEL R88, R90, -INF , !P3 ;  /* 0xff8000005a587808 */ /* 0x000fe20005800000 */
[--C-:B--2---:R-:W-:Y:S01]  /*23b0*/  FFMA.FTZ R218, R89, UR11, -R22.reuse ;  /* 0x0000000b59da7c23 */ /* 0x104fe20008010816 */
[----:B------:R-:W-:Y:S01]  /*23c0*/  FSEL R90, R92, -INF , !P1 ;  /* 0xff8000005c5a7808 */ /* 0x000fe20004800000 */
[----:B------:R-:W-:Y:S01]  /*23d0*/  FFMA.FTZ R89, R91, UR11, -R22 ;  /* 0x0000000b5b597c23 */ /* 0x000fe20008010816 */
[----:B------:R-:W-:Y:S01]  /*23e0*/  ISETP.GE.AND P1, PT, R13, 0x10, PT ;  /* 0x000000100d00780c */ /* 0x000fe20003f26270 */
[----:B------:R-:W2:Y:S01]  /*23f0*/  SHFL.IDX PT, R91, R20, R220, 0x1f ;  /* 0x00001fdc145b7589 */ /* 0x000ea200000e0000 */
[----:B------:R-:W-:Y:S01]  /*2400*/  ISETP.GE.AND P4, PT, R21, 0x18, PT ;  /* 0x000000181500780c */ /* 0x000fe20003f86270 */
[----:B------:R-:W-:Y:S01]  /*2410*/  FFMA.FTZ R88, R88, UR11, -R23 ;  /* 0x0000000b58587c23 */ /* 0x000fe20008010817 */
[----:B------:R-:W-:Y:S01]  /*2420*/  ISETP.GT.OR P1, PT, R18, 0x10, !P1 ;  /* 0x000000101200780c */ /* 0x000fe20004f24670 */
[----:B------:R-:W-:Y:S01]  /*2430*/  VIADD R23, R5, 0x10 ;  /* 0x0000001005177836 */ /* 0x000fe20000000000 */
[----:B------:R-:W-:Y:S01]  /*2440*/  ISETP.GT.OR P4, PT, R19, 0x18, !P4 ;  /* 0x000000181300780c */ /* 0x000fe20006784670 */
[----:B------:R-:W-:Y:S01]  /*2450*/  VIADD R22, R5, 0xc ;  /* 0x0000000c05167836 */ /* 0x000fe20000000000 */
[----:B------:R-:W-:Y:S01]  /*2460*/  FSEL R98, R98, -INF , !P1 ;  /* 0xff80000062627808 */ /* 0x000fe20004800000 */
[----:B------:R-:W-:Y:S01]  /*2470*/  MUFU.EX2 R88, R88 ;  /* 0x0000005800587308 */ /* 0x000fe20000000800 */
[----:B------:R-:W-:Y:S01]  /*2480*/  ISETP.GE.AND P1, PT, R21, 0x11, PT ;  /* 0x000000111500780c */ /* 0x000fe20003f26270 */
[----:B------:R-:W3:Y:S01]  /*2490*/  SHFL.IDX PT, R217, R20, R23, 0x1f ;  /* 0x00001f1714d97589 */ /* 0x000ee200000e0000 */
[----:B------:R-:W-:-:S02]  /*24a0*/  FSEL R100, R100, -INF , !P4 ;  /* 0xff80000064647808 */ /* 0x000fc40006000000 */
[----:B------:R-:W-:Y:S01]  /*24b0*/  ISETP.GE.AND P4, PT, R21, 0x30, PT ;  /* 0x000000301500780c */ /* 0x000fe20003f86270 */
[----:B------:R-:W5:Y:S01]  /*24c0*/  SHFL.IDX PT, R219, R20, R22, 0x1f ;  /* 0x00001f1614db7589 */ /* 0x000f6200000e0000 */
[----:B------:R-:W-:Y:S01]  /*24d0*/  ISETP.GE.AND P0, PT, R13, 0x9, PT ;  /* 0x000000090d00780c */ /* 0x000fe20003f06270 */
[----:B------:R-:W-:Y:S01]  /*24e0*/  MUFU.EX2 R89, R89 ;  /* 0x0000005900597308 */ /* 0x000fe20000000800 */
[----:B------:R-:W-:Y:S02]  /*24f0*/  ISETP.GT.OR P1, PT, R19, 0x11, !P1 ;  /* 0x000000111300780c */ /* 0x000fe40004f24670 */
[----:B------:R-:W-:Y:S02]  /*2500*/  ISETP.GE.AND P3, PT, R13, 0x8, PT ;  /* 0x000000080d00780c */ /* 0x000fe40003f66270 */
[----:B------:R-:W-:Y:S02]  /*2510*/  ISETP.GT.OR P4, PT, R19, 0x30, !P4 ;  /* 0x000000301300780c */ /* 0x000fe40006784670 */
[----:B------:R-:W-:Y:S01]  /*2520*/  ISETP.GT.OR P0, PT, R18, 0x9, !P0 ;  /* 0x000000091200780c */ /* 0x000fe20004704670 */
[----:B--2---:R-:W-:Y:S01]  /*2530*/  FFMA.FTZ R90, R90, UR11, -R91 ;  /* 0x0000000b5a5a7c23 */ /* 0x004fe2000801085b */
[----:B------:R-:W-:-:S02]  /*2540*/  FSEL R97, R97, -INF , !P1 ;  /* 0xff80000061617808 */ /* 0x000fc40004800000 */
[C---:B------:R-:W-:Y:S02]  /*2550*/  ISETP.GE.AND P1, PT, R21.reuse, 0x29, PT ;  /* 0x000000291500780c */ /* 0x040fe40003f26270 */
[----:B------:R-:W-:Y:S02]  /*2560*/  ISETP.GT.OR P3, PT, R18, 0x8, !P3 ;  /* 0x000000081200780c */ /* 0x000fe40005f64670 */
[C---:B------:R-:W-:Y:S02]  /*2570*/  ISETP.GE.AND P2, PT, R21.reuse, 0x9, PT ;  /* 0x000000091500780c */ /* 0x040fe40003f46270 */
[----:B------:R-:W-:Y:S01]  /*2580*/  ISETP.GE.AND P5, PT, R21, 0x19, PT ;  /* 0x000000191500780c */ /* 0x000fe20003fa6270 */
[----:B------:R-:W-:Y:S02]  /*2590*/  WARPGROUP.DEPBAR.LE gsb0, 0x0 ;  /* 0x00008000000079c5 */ /* 0x000fe40000010000 */
[----:B------:R-:W-:Y:S01]  /*25a0*/  WARPGROUP.ARRIVE ;  /* 0x00000000000079c5 */ /* 0x000fe20000000000 */
[----:B------:R-:W-:Y:S01]  /*25b0*/  FSEL R112, R112, -INF , !P4 ;  /* 0xff80000070707808 */ /* 0x000fe20006000000 */
[----:B----4-:R-:W-:Y:S01]  /*25c0*/  SHFL.IDX PT, R230, R17, R22, 0x1f ;  /* 0x00001f1611e67589 */ /* 0x010fe200000e0000 */
[----:B------:R-:W-:Y:S01]  /*25d0*/  FSEL R224, R95, -INF , !P0 ;  /* 0xff8000005fe07808 */ /* 0x000fe20004000000 */
[----:B---3--:R-:W-:Y:S01]  /*25e0*/  FFMA.FTZ R95, R98, UR11, -R217 ;  /* 0x0000000b625f7c23 */ /* 0x008fe200080108d9 */
[C---:B------:R-:W-:Y:S01]  /*25f0*/  ISETP.GE.AND P4, PT, R21.reuse, 0x48, PT ;  /* 0x000000481500780c */ /* 0x040fe20003f86270 */
[----:B------:R-:W-:Y:S01]  /*2600*/  HGMMA.64x128x16.F32 R24, gdesc[UR4], R24, gsb0 ;  /* 0x01e00000041879f0 */ /* 0x000fe20008000818 */
[----:B------:R-:W-:Y:S01]  /*2610*/  UIADD3 UR6, UR8, 0x4, URZ ;  /* 0x0000000408067890 */ /* 0x000fe2000fffe03f */
[----:B------:R-:W-:Y:S01]  /*2620*/  ISETP.GE.AND P0, PT, R21, 0x10, PT ;  /* 0x000000101500780c */ /* 0x000fe20003f06270 */
[----:B------:R-:W-:Y:S01]  /*2630*/  UIADD3 UR4, UR9, 0x4, URZ ;  /* 0x0000000409047890 */ /* 0x000fe2000fffe03f */
[C---:B------:R-:W-:Y:S01]  /*2640*/  ISETP.GT.OR P1, PT, R19.reuse, 0x29, !P1 ;  /* 0x000000291300780c */ /* 0x040fe20004f24670 */
[----:B------:R-:W-:Y:S01]  /*2650*/  UMOV UR7, 0x40000040 ;  /* 0x4000004000077882 */ /* 0x000fe20000000000 */
[----:B------:R-:W-:Y:S01]  /*2660*/  UMOV UR5, 0x40000040 ;  /* 0x4000004000057882 */ /* 0x000fe20000000000 */
[----:B------:R-:W-:Y:S01]  /*2670*/  FSEL R94, R94, -INF , !P3 ;  /* 0xff8000005e5e7808 */ /* 0x000fe20005800000 */
[----:B------:R-:W-:Y:S01]  /*2680*/  MUFU.EX2 R90, R90 ;  /* 0x0000005a005a7308 */ /* 0x000fe20000000800 */
[----:B------:R-:W-:-:S02]  /*2690*/  ISETP.GT.OR P4, PT, R19, 0x48, !P4 ;  /* 0x000000481300780c */ /* 0x000fc40006784670 */
[----:B------:R-:W-:Y:S01]  /*26a0*/  ISETP.GT.OR P0, PT, R19, 0x10, !P0 ;  /* 0x000000101300780c */ /* 0x000fe20004704670 */
[----:B------:R-:W-:Y:S01]  /*26b0*/  FFMA.FTZ R91, R94, UR11, -R91 ;  /* 0x0000000b5e5b7c23 */ /* 0x000fe2000801085b */
[----:B------:R-:W-:Y:S02]  /*26c0*/  FSEL R109, R109, -INF , !P1 ;  /* 0xff8000006d6d7808 */ /* 0x000fe40004800000 */
[C---:B------:R-:W-:Y:S01]  /*26d0*/  ISETP.GE.AND P1, PT, R21.reuse, 0x41, PT ;  /* 0x000000411500780c */ /* 0x040fe20003f26270 */
[----:B------:R-:W-:Y:S01]  /*26e0*/  MUFU.EX2 R95, R95 ;  /* 0x0000005f005f7308 */ /* 0x000fe20000000800 */
[----:B------:R-:W-:Y:S02]  /*26f0*/  FSEL R124, R124, -INF , !P4 ;  /* 0xff8000007c7c7808 */ /* 0x000fe40006000000 */
[----:B------:R-:W-:Y:S02]  /*2700*/  FSEL R94, R96, -INF , !P0 ;  /* 0xff800000605e7808 */ /* 0x000fe40004000000 */
[----:B------:R-:W-:-:S02]  /*2710*/  ISETP.GE.AND P4, PT, R21, 0x60, PT ;  /* 0x000000601500780c */ /* 0x000fc40003f86270 */
[C---:B------:R-:W-:Y:S01]  /*2720*/  ISETP.GT.OR P1, PT, R19.reuse, 0x41, !P1 ;  /* 0x000000411300780c */ /* 0x040fe20004f24670 */
[----:B------:R-:W-:Y:S01]  /*2730*/  FFMA.FTZ R94, R94, UR11, -R217 ;  /* 0x0000000b5e5e7c23 */ /* 0x000fe200080108d9 */
[----:B------:R-:W-:Y:S01]  /*2740*/  ISETP.GT.OR P4, PT, R19, 0x60, !P4 ;  /* 0x000000601300780c */ /* 0x000fe20006784670 */
[----:B------:R-:W-:Y:S01]  /*2750*/  MUFU.EX2 R91, R91 ;  /* 0x0000005b005b7308 */ /* 0x000fe20000000800 */
[----:B------:R-:W-:Y:S02]  /*2760*/  FSEL R217, R121, -INF , !P1 ;  /* 0xff80000079d97808 */ /* 0x000fe40004800000 */
[----:B------:R-:W-:Y:S02]  /*2770*/  FSEL R136, R136, -INF , !P4 ;  /* 0xff80000088887808 */ /* 0x000fe40006000000 */
[----:B------:R-:W-:Y:S02]  /*2780*/  ISETP.GE.AND P4, PT, R13, 0x18, PT ;  /* 0x000000180d00780c */ /* 0x000fe40003f86270 */
[----:B------:R-:W-:Y:S01]  /*2790*/  ISETP.GE.AND P1, PT, R21, 0x59, PT ;  /* 0x000000591500780c */ /* 0x000fe20003f26270 */
[----:B------:R2:W3:Y:S01]  /*27a0*/  MUFU.EX2 R121, R218 ;  /* 0x000000da00797308 */ /* 0x0004e20000000800 */
[----:B------:R-:W-:-:S02]  /*27b0*/  ISETP.GT.OR P4, PT, R18, 0x18, !P4 ;  /* 0x000000181200780c */ /* 0x000fc40006784670 */
[----:B------:R-:W-:Y:S02]  /*27c0*/  ISETP.GT.OR P1, PT, R19, 0x59, !P1 ;  /* 0x000000591300780c */ /* 0x000fe40004f24670 */
[----:B------:R-:W-:Y:S02]  /*27d0*/  FSEL R96, R102, -INF , !P4 ;  /* 0xff80000066607808 */ /* 0x000fe40006000000 */
[----:B------:R-:W-:Y:S01]  /*27e0*/  ISETP.GE.AND P4, PT, R13, 0x21, PT ;  /* 0x000000210d00780c */ /* 0x000fe20003f86270 */
[----:B------:R-:W-:Y:S01]  /*27f0*/  MUFU.EX2 R94, R94 ;  /* 0x0000005e005e7308 */ /* 0x000fe20000000800 */
[----:B--2---:R-:W-:Y:S01]  /*2800*/  VIADD R218, R5, 0x14 ;  /* 0x0000001405da7836 */ /* 0x004fe20000000000 */
[C---:B------:R-:W-:Y:S02]  /*2810*/  ISETP.GT.OR P2, PT, R19.reuse, 0x9, !P2 ;  /* 0x000000091300780c */ /* 0x040fe40005744670 */
[----:B------:R-:W-:Y:S02]  /*2820*/  ISETP.GT.OR P5, PT, R19, 0x19, !P5 ;  /* 0x000000191300780c */ /* 0x000fe40006fa4670 */
[----:B------:R-:W2:Y:S01]  /*2830*/  SHFL.IDX PT, R98, R20, R218, 0x1f ;  /* 0x00001fda14627589 */ /* 0x000ea200000e0000 */
[----:B------:R-:W-:-:S02]  /*2840*/  ISETP.GT.OR P4, PT, R18, 0x21, !P4 ;  /* 0x000000211200780c */ /* 0x000fc40006784670 */
[----:B------:R-:W-:Y:S02]  /*2850*/  FSEL R133, R133, -INF , !P1 ;  /* 0xff80000085857808 */ /* 0x000fe40004800000 */
[----:B------:R-:W-:Y:S01]  /*2860*/  FSEL R92, R93, -INF , !P2 ;  /* 0xff8000005d5c7808 */ /* 0x000fe20005000000 */
[--C-:B-----5:R-:W-:Y:S01]  /*2870*/  FFMA.FTZ R93, R224, UR11, -R219.reuse ;  /* 0x0000000be05d7c23 */ /* 0x120fe200080108db */
[----:B------:R-:W-:Y:S02]  /*2880*/  ISETP.GE.AND P1, PT, R13, 0x11, PT ;  /* 0x000000110d00780c */ /* 0x000fe40003f26270 */
[----:B------:R-:W-:Y:S01]  /*2890*/  FSEL R101, R101, -INF , !P5 ;  /* 0xff80000065657808 */ /* 0x000fe20006800000 */
[----:B------:R-:W-:Y:S01]  /*28a0*/  FFMA.FTZ R92, R92, UR11, -R219 ;  /* 0x0000000b5c5c7c23 */ /* 0x000fe200080108db */
[----:B------:R-:W-:Y:S01]  /*28b0*/  ISETP.GE.AND P5, PT, R21, 0x31, PT ;  /* 0x000000311500780c */ /* 0x000fe20003fa6270 */
[----:B------:R-:W-:Y:S01]  /*28c0*/  VIADD R219, R5, 0x18 ;  /* 0x0000001805db7836 */ /* 0x000fe20000000000 */
[----:B------:R-:W-:Y:S01]  /*28d0*/  FSEL R224, R107, -INF , !P4 ;  /* 0xff8000006be07808 */ /* 0x000fe20006000000 */
[----:B------:R-:W4:Y:S01]  /*28e0*/  MUFU.EX2 R93, R93 ;  /* 0x0000005d005d7308 */ /* 0x000f220000000800 */
[----:B------:R-:W-:-:S02]  /*28f0*/  ISETP.GE.AND P4, PT, R13, 0x30, PT ;  /* 0x000000300d00780c */ /* 0x000fc40003f86270 */
[C---:B------:R-:W-:Y:S01]  /*2900*/  ISETP.GT.OR P1, PT, R18.reuse, 0x11, !P1 ;  /* 0x000000111200780c */ /* 0x040fe20004f24670 */
[----:B------:R-:W5:Y:S01]  /*2910*/  SHFL.IDX PT, R228, R20, R219, 0x1f ;  /* 0x00001fdb14e47589 */ /* 0x000f6200000e0000 */
[----:B------:R-:W-:Y:S02]  /*2920*/  ISETP.GT.OR P5, PT, R19, 0x31, !P5 ;  /* 0x000000311300780c */ /* 0x000fe40006fa4670 */
[----:B------:R-:W-:Y:S01]  /*2930*/  ISETP.GT.OR P4, PT, R18, 0x30, !P4 ;  /* 0x000000301200780c */ /* 0x000fe20006784670 */
[----:B------:R-:W-:Y:S01]  /*2940*/  MUFU.EX2 R92, R92 ;  /* 0x0000005c005c7308 */ /* 0x000fe20000000800 */
[----:B------:R-:W-:Y:S02]  /*2950*/  FSEL R99, R99, -INF , !P1 ;  /* 0xff80000063637808 */ /* 0x000fe40004800000 */
[----:B------:R-:W-:Y:S02]  /*2960*/  FSEL R113, R113, -INF , !P5 ;  /* 0xff80000071717808 */ /* 0x000fe40006800000 */
[----:B------:R-:W-:Y:S01]  /*2970*/  ISETP.GE.AND P5, PT, R21, 0x49, PT ;  /* 0x000000491500780c */ /* 0x000fe20003fa6270 */
[----:B--2---:R-:W-:Y:S01]  /*2980*/  FFMA.FTZ R235, R99, UR11, -R98 ;  /* 0x0000000b63eb7c23 */ /* 0x004fe20008010862 */
[----:B------:R-:W-:Y:S01]  /*2990*/  FSEL R102, R114, -INF , !P4 ;  /* 0xff80000072667808 */ /* 0x000fe20006000000 */
[----:B------:R-:W-:Y:S01]  /*29a0*/  VIADD R114, R5, 0x1c ;  /* 0x0000001c05727836 */ /* 0x000fe20000000000 */
[----:B------:R-:W-:-:S02]  /*29b0*/  ISETP.GT.OR P5, PT, R19, 0x49, !P5 ;  /* 0x000000491300780c */ /* 0x000fc40006fa4670 */
[----:B------:R-:W-:Y:S02]  /*29c0*/  ISETP.GE.AND P2, PT, R21, 0x20, PT ;  /* 0x000000201500780c */ /* 0x000fe40003f46270 */
[----:B------:R2:W1:Y:S01]  /*29d0*/  SHFL.IDX PT, R232, R20, R114, 0x1f ;  /* 0x00001f7214e87589 */ /* 0x00046200000e0000 */
[----:B------:R-:W-:Y:S02]  /*29e0*/  FSEL R125, R125, -INF , !P5 ;  /* 0xff8000007d7d7808 */ /* 0x000fe40006800000 */
[C---:B------:R-:W-:Y:S02]  /*29f0*/  ISETP.GE.AND P3, PT, R21.reuse, 0x21, PT ;  /* 0x000000211500780c */ /* 0x040fe40003f66270 */
[C---:B------:R-:W-:Y:S02]  /*2a00*/  ISETP.GE.AND P0, PT, R21.reuse, 0x28, PT ;  /* 0x000000281500780c */ /* 0x040fe40003f06270 */
[----:B------:R-:W-:Y:S01]  /*2a10*/  ISETP.GE.AND P5, PT, R21, 0x61, PT ;  /* 0x000000611500780c */ /* 0x000fe20003fa6270 */
[----:B-----5:R-:W-:Y:S01]  /*2a20*/  FFMA.FTZ R96, R96, UR11, -R228 ;  /* 0x0000000b60607c23 */ /* 0x020fe200080108e4 */
[C---:B------:R-:W-:Y:S01]  /*2a30*/  ISETP.GT.OR P2, PT, R19.reuse, 0x20, !P2 ;  /* 0x000000201300780c */ /* 0x040fe20005744670 */
[----:B--2---:R2:W-:Y:S01]  /*2a40*/  MUFU.EX2 R20, R235 ;  /* 0x000000eb00147308 */ /* 0x0045e20000000800 */
[----:B------:R-:W-:-:S02]  /*2a50*/  ISETP.GT.OR P3, PT, R19, 0x21, !P3 ;  /* 0x000000211300780c */ /* 0x000fc40005f64670 */
[C---:B------:R-:W-:Y:S02]  /*2a60*/  ISETP.GT.OR P0, PT, R19.reuse, 0x28, !P0 ;  /* 0x000000281300780c */ /* 0x040fe40004704670 */
[----:B------:R-:W-:Y:S02]  /*2a70*/  ISETP.GT.OR P5, PT, R19, 0x61, !P5 ;  /* 0x000000611300780c */ /* 0x000fe40006fa4670 */
[----:B------:R-:W-:Y:S01]  /*2a80*/  FSEL R104, R104, -INF , !P2 ;  /* 0xff80000068687808 */ /* 0x000fe20005000000 */
[----:B--2---:R-:W2:Y:S01]  /*2a90*/  LDL R235, [R1+0x1c] ;  /* 0x00001c0001eb7983 */ /* 0x004ea20000100800 */
        /* <DEDUP_REMOVED lines=15> */
[----:B------:R-:W-:Y:S01]  /*2b90*/  FSEL R120, R120, -INF , !P0 ;  /* 0xff80000078787808 */ /* 0x000fe20004000000 */
[----:B------:R-:W-:Y:S02]  /*2ba0*/  WARPGROUP.DEPBAR.LE gsb0, 0x0 ;  /* 0x00008000000079c5 */ /* 0x000fe40000010000 */
[----:B------:R-:W-:Y:S01]  /*2bb0*/  WARPGROUP.ARRIVE ;  /* 0x00000000000079c5 */ /* 0x000fe20000000000 */
[----:B------:R-:W-:Y:S02]  /*2bc0*/  FSEL R103, R103, -INF , !P5 ;  /* 0xff80000067677808 */ /* 0x000fe40006800000 */
[----:B------:R-:W-:Y:S02]  /*2bd0*/  FSEL R106, R106, -INF , !P1 ;  /* 0xff8000006a6a7808 */ /* 0x000fe40004800000 */
[C---:B------:R-:W-:Y:S01]  /*2be0*/  ISETP.GE.AND P2, PT, R21.reuse, 0x50, PT ;  /* 0x000000501500780c */ /* 0x040fe20003f46270 */
[----:B------:R-:W-:Y:S01]  /*2bf0*/  HGMMA.64x128x16.F32 R24, gdesc[UR4], R24, gsb0 ;  /* 0x01e00000041879f0 */ /* 0x000fe20008000818 */
[----:B------:R-:W-:-:S02]  /*2c00*/  ISETP.GE.AND P3, PT, R21, 0x51, PT ;  /* 0x000000511500780c */ /* 0x000fc40003f66270 */
[----:B------:R-:W-:Y:S02]  /*2c10*/  ISETP.GE.AND P0, PT, R21, 0x58, PT ;  /* 0x000000581500780c */ /* 0x000fe40003f06270 */
[C---:B------:R-:W-:Y:S02]  /*2c20*/  ISETP.GE.AND P5, PT, R13.reuse, 0x28, PT ;  /* 0x000000280d00780c */ /* 0x040fe40003fa6270 */
[----:B------:R-:W-:Y:S01]  /*2c30*/  ISETP.GE.AND P1, PT, R13, 0x29, PT ;  /* 0x000000290d00780c */ /* 0x000fe20003f26270 */
[----:B------:R-:W-:Y:S01]  /*2c40*/  UIADD3 UR6, UR8, 0x6, URZ ;  /* 0x0000000608067890 */ /* 0x000fe2000fffe03f */
[C---:B------:R-:W-:Y:S01]  /*2c50*/  ISETP.GT.OR P2, PT, R19.reuse, 0x50, !P2 ;  /* 0x000000501300780c */ /* 0x040fe20005744670 */
[----:B------:R-:W-:Y:S01]  /*2c60*/  UIADD3 UR4, UR9, 0x6, URZ ;  /* 0x0000000609047890 */ /* 0x000fe2000fffe03f */
        /* <DEDUP_REMOVED lines=8> */
[----:B------:R-:W-:Y:S01]  /*2cf0*/  FSEL R107, R111, -INF , !P1 ;  /* 0xff8000006f6b7808 */ /* 0x000fe20004800000 */
[----:B------:R-:W-:Y:S01]  /*2d00*/  UMOV UR7, 0x40000040 ;  /* 0x4000004000077882 */ /* 0x000fe20000000000 */
[C---:B------:R-:W-:Y:S01]  /*2d10*/  ISETP.GE.AND P2, PT, R21.reuse, 0x68, PT ;  /* 0x000000681500780c */ /* 0x040fe20003f46270 */
[----:B------:R-:W-:Y:S01]  /*2d20*/  UMOV UR5, 0x40000040 ;  /* 0x4000004000057882 */ /* 0x000fe20000000000 */
[C---:B------:R-:W-:Y:S02]  /*2d30*/  ISETP.GE.AND P3, PT, R21.reuse, 0x69, PT ;  /* 0x000000691500780c */ /* 0x040fe40003f66270 */
[C---:B------:R-:W-:Y:S02]  /*2d40*/  ISETP.GE.AND P0, PT, R21.reuse, 0x70, PT ;  /* 0x000000701500780c */ /* 0x040fe40003f06270 */
[C---:B------:R-:W-:Y:S02]  /*2d50*/  ISETP.GE.AND P5, PT, R21.reuse, 0x71, PT ;  /* 0x000000711500780c */ /* 0x040fe40003fa6270 */
[----:B------:R-:W-:-:S02]  /*2d60*/  ISETP.GE.AND P1, PT, R21, 0x78, PT ;  /* 0x000000781500780c */ /* 0x000fc40003f26270 */
[----:B------:R-:W-:Y:S01]  /*2d70*/  ISETP.GE.AND P4, PT, R21, 0x79, PT ;  /* 0x000000791500780c */ /* 0x000fe20003f86270 */
[----:B------:R-:W-:Y:S01]  /*2d80*/  FFMA.FTZ R21, R97, UR11, -R98 ;  /* 0x0000000b61157c23 */ /* 0x000fe20008010862 */
[----:B------:R-:W-:Y:S01]  /*2d90*/  SHFL.IDX PT, R99, R17, R221, 0x1f ;  /* 0x00001fdd11637589 */ /* 0x000fe200000e0000 */
[----:B------:R-:W-:-:S03]  /*2da0*/  FFMA.FTZ R97, R100, UR11, -R228 ;  /* 0x0000000b64617c23 */ /* 0x000fc600080108e4 */
[----:B------:R-:W5:Y:S01]  /*2db0*/  SHFL.IDX PT, R98, R17, R5, 0x1f ;  /* 0x00001f0511627589 */ /* 0x000f6200000e0000 */
[----:B------:R-:W-:Y:S01]  /*2dc0*/  ISETP.GT.OR P0, PT, R19, 0x70, !P0 ;  /* 0x000000701300780c */ /* 0x000fe20004704670 */
[----:B------:R-:W4:Y:S02]  /*2dd0*/  MUFU.EX2 R21, R21 ;  /* 0x0000001500157308 */ /* 0x000f240000000800 */
[----:B------:R-:W3:Y:S04]  /*2de0*/  SHFL.IDX PT, R100, R17, R220, 0x1f ;  /* 0x00001fdc11647589 */ /* 0x000ee800000e0000 */
[----:B------:R-:W4:Y:S01]  /*2df0*/  SHFL.IDX PT, R111, R17, R23, 0x1f ;  /* 0x00001f17116f7589 */ /* 0x000f2200000e0000 */
[----:B------:R-:W-:Y:S02]  /*2e00*/  FSEL R144, R144, -INF , !P0 ;  /* 0xff80000090907808 */ /* 0x000fe40004000000 */
[----:B------:R-:W-:-:S02]  /*2e10*/  ISETP.GE.AND P0, PT, R13, 0x39, PT ;  /* 0x000000390d00780c */ /* 0x000fc40003f06270 */
[----:B------:R-:W-:Y:S02]  /*2e20*/  ISETP.GT.OR P2, PT, R19, 0x68, !P2 ;  /* 0x000000681300780c */ /* 0x000fe40005744670 */
[----:B------:R-:W-:Y:S01]  /*2e30*/  ISETP.GT.OR P0, PT, R18, 0x39, !P0 ;  /* 0x000000391200780c */ /* 0x000fe20004704670 */
[----:B-1----:R-:W-:Y:S01]  /*2e40*/  FFMA.FTZ R228, R101, UR11, -R232 ;  /* 0x0000000b65e47c23 */ /* 0x002fe200080108e8 */
[----:B------:R-:W-:Y:S02]  /*2e50*/  FSEL R140, R140, -INF , !P2 ;  /* 0xff8000008c8c7808 */ /* 0x000fe40005000000 */
[----:B------:R-:W-:Y:S02]  /*2e60*/  ISETP.GE.AND P2, PT, R13, 0x31, PT ;  /* 0x000000310d00780c */ /* 0x000fe40003f46270 */
[----:B------:R-:W-:Y:S02]  /*2e70*/  FSEL R119, R119, -INF , !P0 ;  /* 0xff80000077777808 */ /* 0x000fe40004000000 */
[----:B------:R-:W-:Y:S01]  /*2e80*/  ISETP.GE.AND P0, PT, R13, 0x48, PT ;  /* 0x000000480d00780c */ /* 0x000fe20003f06270 */
[--C-:B-----5:R-:W-:Y:S01]  /*2e90*/  FFMA.FTZ R231, R104, UR11, -R98.reuse ;  /* 0x0000000b68e77c23 */ /* 0x120fe20008010862 */
[----:B------:R-:W-:Y:S01]  /*2ea0*/  FFMA.FTZ R101, R106, UR11, -R98 ;  /* 0x0000000b6a657c23 */ /* 0x000fe20008010862 */
[----:B------:R-:W-:Y:S01]  /*2eb0*/  ISETP.GT.OR P3, PT, R19, 0x69, !P3 ;  /* 0x000000691300780c */ /* 0x000fe20005f64670 */
[----:B------:R1:W-:Y:S01]  /*2ec0*/  MUFU.EX2 R98, R228 ;  /* 0x000000e400627308 */ /* 0x0003e20000000800 */
[----:B------:R-:W-:-:S02]  /*2ed0*/  ISETP.GT.OR P2, PT, R18, 0x31, !P2 ;  /* 0x000000311200780c */ /* 0x000fc40005744670 */
[----:B------:R-:W-:Y:S01]  /*2ee0*/  ISETP.GT.OR P0, PT, R18, 0x48, !P0 ;  /* 0x000000481200780c */ /* 0x000fe20004704670 */
[----:B---3--:R-:W-:Y:S01]  /*2ef0*/  FFMA.FTZ R104, R108, UR11, -R100 ;  /* 0x0000000b6c687c23 */ /* 0x008fe20008010864 */
[----:B------:R-:W-:Y:S01]  /*2f00*/  FFMA.FTZ R106, R109, UR11, -R230 ;  /* 0x0000000b6d6a7c23 */ /* 0x000fe200080108e6 */
[----:B------:R-:W-:Y:S01]  /*2f10*/  FSEL R141, R141, -INF , !P3 ;  /* 0xff8000008d8d7808 */ /* 0x000fe20005800000 */
[----:B-1----:R-:W-:Y:S01]  /*2f20*/  FFMA.FTZ R228, R105, UR11, -R99 ;  /* 0x0000000b69e47c23 */ /* 0x002fe20008010863 */
[----:B------:R-:W-:Y:S01]  /*2f30*/  FFMA.FTZ R105, R110, UR11, -R100 ;  /* 0x0000000b6e697c23 */ /* 0x000fe20008010864 */
[----:B------:R-:W-:Y:S01]  /*2f40*/  FSEL R110, R115, -INF , !P2 ;  /* 0xff800000736e7808 */ /* 0x000fe20005000000 */
[--C-:B----4-:R-:W-:Y:S01]  /*2f50*/  FFMA.FTZ R108, R112, UR11, -R111.reuse ;  /* 0x0000000b706c7c23 */ /* 0x110fe2000801086f */
[----:B------:R-:W-:Y:S01]  /*2f60*/  FFMA.FTZ R109, R102, UR11, -R111 ;  /* 0x0000000b666d7c23 */ /* 0x000fe2000801086f */
[C---:B------:R-:W-:Y:S01]  /*2f70*/  ISETP.GE.AND P3, PT, R13.reuse, 0x38, PT ;  /* 0x000000380d00780c */ /* 0x040fe20003f66270 */
[----:B------:R1:W-:Y:S01]  /*2f80*/  MUFU.EX2 R102, R228 ;  /* 0x000000e400667308 */ /* 0x0003e20000000800 */
[----:B------:R-:W-:-:S02]  /*2f90*/  ISETP.GE.AND P2, PT, R13, 0x40, PT ;  /* 0x000000400d00780c */ /* 0x000fc40003f46270 */
[----:B------:R-:W-:Y:S02]  /*2fa0*/  FSEL R111, R126, -INF , !P0 ;  /* 0xff8000007e6f7808 */ /* 0x000fe40004000000 */
[----:B------:R-:W-:Y:S02]  /*2fb0*/  ISETP.GE.AND P0, PT, R13, 0x51, PT ;  /* 0x000000510d00780c */ /* 0x000fe40003f06270 */
[----:B------:R-:W-:Y:S01]  /*2fc0*/  ISETP.GT.OR P3, PT, R18, 0x38, !P3 ;  /* 0x000000381200780c */ /* 0x000fe20005f64670 */
[----:B-1----:R-:W1:Y:S01]  /*2fd0*/  SHFL.IDX PT, R228, R17, R218, 0x1f ;  /* 0x00001fda11e47589 */ /* 0x002e6200000e0000 */
[----:B------:R-:W-:Y:S02]  /*2fe0*/  WARPGROUP.DEPBAR.LE gsb0, 0x0 ;  /* 0x00008000000079c5 */ /* 0x000fe40000010000 */
[----:B------:R-:W-:-:S06]  /*2ff0*/  WARPGROUP.ARRIVE ;  /* 0x00000000000079c5 */ /* 0x000fcc0000000000 */
[----:B------:R-:W-:Y:S01]  /*3000*/  HGMMA.64x128x16.F32 R24, gdesc[UR4], R24, gsb0 ;  /* 0x01e00000041879f0 */ /* 0x000fe20008000818 */
[C---:B------:R-:W-:Y:S02]  /*3010*/  ISETP.GT.OR P2, PT, R18.reuse, 0x40, !P2 ;  /* 0x000000401200780c */ /* 0x040fe40005744670 */
[----:B------:R-:W-:Y:S02]  /*3020*/  ISETP.GT.OR P0, PT, R18, 0x51, !P0 ;  /* 0x000000511200780c */ /* 0x000fe40004704670 */
[----:B------:R-:W-:Y:S02]  /*3030*/  FSEL R118, R118, -INF , !P3 ;  /* 0xff80000076767808 */ /* 0x000fe40005800000 */
[----:B------:R-:W-:Y:S02]  /*3040*/  FSEL R122, R122, -INF , !P2 ;  /* 0xff8000007a7a7808 */ /* 0x000fe40005000000 */
[C---:B------:R-:W-:Y:S02]  /*3050*/  ISETP.GE.AND P3, PT, R13.reuse, 0x41, PT ;  /* 0x000000410d00780c */ /* 0x040fe40003f66270 */
[----:B------:R-:W-:-:S02]  /*3060*/  ISETP.GE.AND P2, PT, R13, 0x49, PT ;  /* 0x000000490d00780c */ /* 0x000fc40003f46270 */
[----:B------:R-:W-:Y:S02]  /*3070*/  FSEL R115, R131, -INF , !P0 ;  /* 0xff80000083737808 */ /* 0x000fe40004000000 */
[----:B------:R-:W-:Y:S02]  /*3080*/  ISETP.GE.AND P0, PT, R13, 0x60, PT ;  /* 0x000000600d00780c */ /* 0x000fe40003f06270 */
[C---:B------:R-:W-:Y:S02]  /*3090*/  ISETP.GT.OR P3, PT, R18.reuse, 0x41, !P3 ;  /* 0x000000411200780c */ /* 0x040fe40005f64670 */
[C---:B------:R-:W-:Y:S01]  /*30a0*/  ISETP.GT.OR P2, PT, R18.reuse, 0x49, !P2 ;  /* 0x000000491200780c */ /* 0x040fe20005744670 */
[----:B------:R-:W-:Y:S01]  /*30b0*/  FFMA.FTZ R232, R103, UR11, -R232 ;  /* 0x0000000b67e87c23 */ /* 0x000fe200080108e8 */
[----:B------:R-:W-:Y:S01]  /*30c0*/  ISETP.GT.OR P0, PT, R18, 0x60, !P0 ;  /* 0x000000601200780c */ /* 0x000fe20004704670 */
[----:B------:R-:W-:Y:S01]  /*30d0*/  FFMA.FTZ R103, R224, UR11, -R99 ;  /* 0x0000000be0677c23 */ /* 0x000fe20008010863 */
[----:B------:R-:W-:-:S02]  /*30e0*/  FSEL R123, R123, -INF , !P3 ;  /* 0xff8000007b7b7808 */ /* 0x000fc40005800000 */
[----:B------:R-:W-:Y:S02]  /*30f0*/  FSEL R224, R127, -INF , !P2 ;  /* 0xff8000007fe07808 */ /* 0x000fe40005000000 */
[C---:B------:R-:W-:Y:S02]  /*3100*/  ISETP.GE.AND P3, PT, R13.reuse, 0x50, PT ;  /* 0x000000500d00780c */ /* 0x040fe40003f66270 */
[C---:B------:R-:W-:Y:S02]  /*3110*/  ISETP.GE.AND P2, PT, R13.reuse, 0x58, PT ;  /* 0x000000580d00780c */ /* 0x040fe40003f46270 */
[----:B------:R-:W-:Y:S02]  /*3120*/  FSEL R131, R138, -INF , !P0 ;  /* 0xff8000008a837808 */ /* 0x000fe40004000000 */
[----:B------:R-:W-:Y:S02]  /*3130*/  ISETP.GE.AND P0, PT, R13, 0x69, PT ;  /* 0x000000690d00780c */ /* 0x000fe40003f06270 */
[----:B------:R-:W-:-:S02]  /*3140*/  ISETP.GT.OR P3, PT, R18, 0x50, !P3 ;  /* 0x000000501200780c */ /* 0x000fc40005f64670 */
[C---:B------:R-:W-:Y:S01]  /*3150*/  ISETP.GT.OR P2, PT, R18.reuse, 0x58, !P2 ;  /* 0x000000581200780c */ /* 0x040fe20005744670 */
[----:B------:R-:W3:Y:S01]  /*3160*/  SHFL.IDX PT, R138, R17, R219, 0x1f ;  /* 0x00001fdb118a7589 */ /* 0x000ee200000e0000 */
[----:B------:R-:W-:Y:S01]  /*3170*/  ISETP.GT.OR P0, PT, R18, 0x69, !P0 ;  /* 0x000000691200780c */ /* 0x000fe20004704670 */
[--C-:B-1----:R-:W-:Y:S01]  /*3180*/  FFMA.FTZ R113, R113, UR11, -R228.reuse ;  /* 0x0000000b71717c23 */ /* 0x102fe200080108e4 */
[----:B------:R-:W-:Y:S01]  /*3190*/  FSEL R112, R130, -INF , !P3 ;  /* 0xff80000082707808 */ /* 0x000fe20005800000 */
[----:B------:R-:W-:Y:S01]  /*31a0*/  FFMA.FTZ R110, R110, UR11, -R228 ;  /* 0x0000000b6e6e7c23 */ /* 0x000fe200080108e4 */
[----:B------:R-:W-:Y:S01]  /*31b0*/  FSEL R134, R134, -INF , !P2 ;  /* 0xff80000086867808 */ /* 0x000fe20005000000 */
[----:B------:R-:W-:Y:S01]  /*31c0*/  SHFL.IDX PT, R228, R17, R114, 0x1f ;  /* 0x00001f7211e47589 */ /* 0x000fe200000e0000 */
[C---:B------:R-:W-:Y:S02]  /*31d0*/  ISETP.GE.AND P3, PT, R13.reuse, 0x59, PT ;  /* 0x000000590d00780c */ /* 0x040fe40003f66270 */
[----:B------:R-:W-:-:S02]  /*31e0*/  ISETP.GE.AND P2, PT, R13, 0x61, PT ;  /* 0x000000610d00780c */ /* 0x000fc40003f46270 */
[----:B------:R-:W-:Y:S02]  /*31f0*/  FSEL R127, R143, -INF , !P0 ;  /* 0xff8000008f7f7808 */ /* 0x000fe40004000000 */
[----:B------:R-:W1:Y:S01]  /*3200*/  SHFL.IDX PT, R143, R12, R5, 0x1f ;  /* 0x00001f050c8f7589 */ /* 0x000e6200000e0000 */
[C---:B------:R-:W-:Y:S02]  /*3210*/  ISETP.GT.OR P3, PT, R18.reuse, 0x59, !P3 ;  /* 0x000000591200780c */ /* 0x040fe40005f64670 */
[----:B------:R-:W-:Y:S02]  /*3220*/  ISETP.GT.OR P2, PT, R18, 0x61, !P2 ;  /* 0x000000611200780c */ /* 0x000fe40005744670 */
[----:B------:R-:W-:Y:S02]  /*3230*/  FSEL R135, R135, -INF , !P3 ;  /* 0xff80000087877808 */ /* 0x000fe40005800000 */
[----:B------:R-:W-:Y:S02]  /*3240*/  FSEL R139, R139, -INF , !P2 ;  /* 0xff8000008b8b7808 */ /* 0x000fe40005000000 */
[----:B------:R-:W-:-:S02]  /*3250*/  ISETP.GE.AND P3, PT, R13, 0x68, PT ;  /* 0x000000680d00780c */ /* 0x000fc40003f66270 */
[C---:B------:R-:W-:Y:S02]  /*3260*/  ISETP.GE.AND P2, PT, R13.reuse, 0x70, PT ;  /* 0x000000700d00780c */ /* 0x040fe40003f46270 */
[C---:B------:R-:W-:Y:S02]  /*3270*/  ISETP.GT.OR P3, PT, R18.reuse, 0x68, !P3 ;  /* 0x000000681200780c */ /* 0x040fe40005f64670 */
[----:B------:R-:W-:Y:S02]  /*3280*/  ISETP.GT.OR P2, PT, R18, 0x70, !P2 ;  /* 0x000000701200780c */ /* 0x000fe40005744670 */
        /* <DEDUP_REMOVED lines=8> */
[--C-:B---3--:R-:W-:Y:S01]  /*3310*/  FFMA.FTZ R19, R116, UR11, -R138.reuse ;  /* 0x0000000b74137c23 */ /* 0x108fe2000801088a */
[----:B------:R-:W-:Y:S01]  /*3320*/  ISETP.GT.OR P3, PT, R18, 0x71, !P3 ;  /* 0x000000711200780c */ /* 0x000fe20005f64670 */
[----:B------:R-:W-:Y:S01]  /*3330*/  FFMA.FTZ R138, R118, UR11, -R138 ;  /* 0x0000000b768a7c23 */ /* 0x000fe2000801088a */
[C---:B------:R-:W-:Y:S01]  /*3340*/  ISETP.GT.OR P0, PT, R18.reuse, 0x78, !P0 ;  /* 0x000000781200780c */ /* 0x040fe20004704670 */
[----:B------:R-:W3:Y:S01]  /*3350*/  SHFL.IDX PT, R142, R12, R221, 0x1f ;  /* 0x00001fdd0c8e7589 */ /* 0x000ee200000e0000 */
[----:B------:R-:W-:Y:S01]  /*3360*/  ISETP.GT.OR P2, PT, R18, 0x79, !P2 ;  /* 0x000000791200780c */ /* 0x000fe20005744670 */
[----:B------:R4:W-:Y:S02]  /*3370*/  MUFU.EX2 R13, R113 ;  /* 0x00000071000d7308 */ /* 0x0009e40000000800 */
[----:B------:R-:W5:Y:S01]  /*3380*/  SHFL.IDX PT, R116, R12, R220, 0x1f ;  /* 0x00001fdc0c747589 */ /* 0x000f6200000e0000 */
[----:B-1----:R-:W-:-:S03]  /*3390*/  FFMA.FTZ R120, R120, UR11, -R143 ;  /* 0x0000000b78787c23 */ /* 0x002fc6000801088f */
[----:B------:R-:W1:Y:S02]  /*33a0*/  SHFL.IDX PT, R146, R12, R23, 0x1f ;  /* 0x00001f170c927589 */ /* 0x000e6400000e0000 */
[----:B------:R3:W-:Y:S02]  /*33b0*/  MUFU.EX2 R18, R110 ;  /* 0x0000006e00127308 */ /* 0x0007e40000000800 */
[----:B----4-:R-:W4:Y:S01]  /*33c0*/  SHFL.IDX PT, R113, R12, R218, 0x1f ;  /* 0x00001fda0c717589 */ /* 0x010f2200000e0000 */
[--C-:B---3--:R-:W-:Y:S01]  /*33d0*/  FFMA.FTZ R110, R117, UR11, -R228.reuse ;  /* 0x0000000b756e7c23 */ /* 0x108fe200080108e4 */
[----:B------:R-:W-:Y:S01]  /*33e0*/  FFMA.FTZ R228, R119, UR11, -R228 ;  /* 0x0000000b77e47c23 */ /* 0x000fe200080108e4 */
[----:B------:R-:W-:-:S03]  /*33f0*/  FFMA.FTZ R119, R122, UR11, -R143 ;  /* 0x0000000b7a777c23 */ /* 0x000fc6000801088f */
[----:B------:R3:W-:Y:S01]  /*3400*/  MUFU.EX2 R17, R138 ;  /* 0x0000008a00117308 */ /* 0x0007e20000000800 */
[----:B------:R-:W-:Y:S04]  /*3410*/  SHFL.IDX PT, R143, R12, R219, 0x1f ;  /* 0x00001fdb0c8f7589 */ /* 0x000fe800000e0000 */
[----:B---3--:R-:W3:Y:S04]  /*3420*/  SHFL.IDX PT, R138, R12, R114, 0x1f ;  /* 0x00001f720c8a7589 */ /* 0x008ee800000e0000 */
[----:B------:R-:W2:Y:S01]  /*3430*/  SHFL.IDX PT, R118, R12, R22, 0x1f ;  /* 0x00001f160c767589 */ /* 0x000ea200000e0000 */
[----:B------:R-:W-:Y:S01]  /*3440*/  FFMA.FTZ R217, R217, UR11, -R142 ;  /* 0x0000000bd9d97c23 */ /* 0x000fe2000801088e */
[----:B-----5:R-:W-:Y:S01]  /*3450*/  FFMA.FTZ R117, R111, UR11, -R116 ;  /* 0x0000000b6f757c23 */ /* 0x020fe20008010874 */
[----:B-1----:R-:W-:Y:S01]  /*3460*/  FFMA.FTZ R122, R112, UR11, -R146 ;  /* 0x0000000b707a7c23 */ /* 0x002fe20008010892 */
[----:B------:R4:W-:Y:S08]  /*3470*/  MUFU.EX2 R111, R120 ;  /* 0x00000078006f7308 */ /* 0x0009f00000000800 */
[----:B------:R1:W-:Y:S01]  /*3480*/  MUFU.EX2 R112, R119 ;  /* 0x0000007700707308 */ /* 0x0003e20000000800 */
[----:B----4-:R-:W-:Y:S01]  /*3490*/  FFMA.FTZ R120, R115, UR11, -R113 ;  /* 0x0000000b73787c23 */ /* 0x010fe20008010871 */
[----:B------:R-:W-:-:S02]  /*34a0*/  WARPGROUP.DEPBAR.LE gsb0, 0x0 ;  /* 0x00008000000079c5 */ /* 0x000fc40000010000 */
[----:B-1----:R-:W-:-:S04]  /*34b0*/  FFMA.FTZ R119, R129, UR11, -R113 ;  /* 0x0000000b81777c23 */ /* 0x002fc80008010871 */
[----:B------:R1:W-:Y:S01]  /*34c0*/  MUFU.EX2 R113, R217 ;  /* 0x000000d900717308 */ /* 0x0003e20000000800 */
[----:B---3--:R-:W-:Y:S01]  /*34d0*/  FFMA.FTZ R133, R133, UR11, -R138 ;  /* 0x0000000b85857c23 */ /* 0x008fe2000801088a */
[----:B------:R-:W-:Y:S01]  /*34e0*/  FFMA.FTZ R142, R123, UR11, -R142 ;  /* 0x0000000b7b8e7c23 */ /* 0x000fe2000801088e */
[--C-:B-1----:R-:W-:Y:S01]  /*34f0*/  FFMA.FTZ R217, R132, UR11, -R143.reuse ;  /* 0x0000000b84d97c23 */ /* 0x102fe2000801088f */
[----:B------:R-:W-:Y:S02]  /*3500*/  FFMA.FTZ R132, R135, UR11, -R138 ;  /* 0x0000000b87847c23 */ /* 0x000fe4000801088a */
[----:B------:R-:W-:Y:S01]  /*3510*/  LDS R138, [R11+0x400] ;  /* 0x000400000b8a7984 */ /* 0x000fe20000000800 */
[----:B------:R-:W-:Y:S01]  /*3520*/  FFMA.FTZ R123, R128, UR11, -R146 ;  /* 0x0000000b807b7c23 */ /* 0x000fe20008010892 */
[----:B------:R-:W-:Y:S01]  /*3530*/  FFMA.FTZ R124, R124, UR11, -R116 ;  /* 0x0000000b7c7c7c23 */ /* 0x000fe20008010874 */
[----:B--2---:R-:W-:Y:S01]  /*3540*/  FFMA.FTZ R116, R125, UR11, -R118 ;  /* 0x0000000b7d747c23 */ /* 0x004fe20008010876 */
[----:B------:R-:W1:Y:S01]  /*3550*/  SHFL.IDX PT, R128, R16, R5, 0x1f ;  /* 0x00001f0510807589 */ /* 0x000e6200000e0000 */
[----:B------:R-:W-:-:S03]  /*3560*/  FFMA.FTZ R134, R134, UR11, -R143 ;  /* 0x0000000b86867c23 */ /* 0x000fc6000801088f */
[----:B------:R-:W2:Y:S04]  /*3570*/  SHFL.IDX PT, R125, R16, R23, 0x1f ;  /* 0x00001f17107d7589 */ /* 0x000ea800000e0000 */
[----:B------:R-:W3:Y:S01]  /*3580*/  SHFL.IDX PT, R143, R16, R220, 0x1f ;  /* 0x00001fdc108f7589 */ /* 0x000ee200000e0000 */
[----:B------:R4:W5:Y:S03]  /*3590*/  MUFU.EX2 R115, R124 ;  /* 0x0000007c00737308 */ /* 0x0009660000000800 */
[----:B------:R-:W5:Y:S04]  /*35a0*/  SHFL.IDX PT, R129, R16, R221, 0x1f ;  /* 0x00001fdd10817589 */ /* 0x000f6800000e0000 */
[----:B------:R-:W5:Y:S04]  /*35b0*/  SHFL.IDX PT, R135, R16, R22, 0x1f ;  /* 0x00001f1610877589 */ /* 0x000f6800000e0000 */
[----:B----4-:R-:W4:Y:S01]  /*35c0*/  SHFL.IDX PT, R124, R16, R219, 0x1f ;  /* 0x00001fdb107c7589 */ /* 0x010f2200000e0000 */
[--C-:B-1----:R-:W-:Y:S01]  /*35d0*/  FFMA.FTZ R136, R136, UR11, -R128.reuse ;  /* 0x0000000b88887c23 */ /* 0x102fe20008010880 */
[----:B------:R-:W-:-:S02]  /*35e0*/  FFMA.FTZ R131, R131, UR11, -R128 ;  /* 0x0000000b83837c23 */ /* 0x000fc40008010880 */
[----:B------:R-:W1:Y:S01]  /*35f0*/  SHFL.IDX PT, R128, R16, R218, 0x1f ;  /* 0x00001fda10807589 */ /* 0x000e6200000e0000 */
[--C-:B--2---:R-:W-:Y:S01]  /*3600*/  FFMA.FTZ R144, R144, UR11, -R125.reuse ;  /* 0x0000000b90907c23 */ /* 0x104fe2000801087d */
[----:B------:R-:W-:Y:S01]  /*3610*/  FFMA.FTZ R130, R130, UR11, -R125 ;  /* 0x0000000b82827c23 */ /* 0x000fe2000801087d */
[----:B------:R-:W-:Y:S01]  /*3620*/  FSEL R125, R148, -INF , !P1 ;  /* 0xff800000947d7808 */ /* 0x000fe20004800000 */
[----:B------:R2:W-:Y:S01]  /*3630*/  MUFU.EX2 R11, R142 ;  /* 0x0000008e000b7308 */ /* 0x0005e20000000800 */
[--C-:B---3--:R-:W-:Y:S01]  /*3640*/  FFMA.FTZ R140, R140, UR11, -R143.reuse ;  /* 0x0000000b8c8c7c23 */ /* 0x108fe2000801088f */
[----:B------:R-:W-:Y:S01]  /*3650*/  FFMA.FTZ R126, R126, UR11, -R143 ;  /* 0x0000000b7e7e7c23 */ /* 0x000fe2000801088f */
[----:B------:R-:W-:Y:S01]  /*3660*/  FSEL R143, R150, -INF , !P0 ;  /* 0xff800000968f7808 */ /* 0x000fe20004000000 */
[----:B--2---:R-:W2:Y:S01]  /*3670*/  SHFL.IDX PT, R142, R16, R114, 0x1f ;  /* 0x00001f72108e7589 */ /* 0x004ea200000e0000 */
[----:B-----5:R-:W-:Y:S01]  /*3680*/  FFMA.FTZ R137, R137, UR11, -R129 ;  /* 0x0000000b89897c23 */ /* 0x020fe20008010881 */
[--C-:B------:R-:W-:Y:S01]  /*3690*/  FFMA.FTZ R141, R141, UR11, -R135.reuse ;  /* 0x0000000b8d8d7c23 */ /* 0x100fe20008010887 */
[--C-:B----4-:R-:W-:Y:S01]  /*36a0*/  FFMA.FTZ R125, R125, UR11, -R124.reuse ;  /* 0x0000000b7d7d7c23 */ /* 0x110fe2000801087c */
[----:B------:R-:W-:Y:S01]  /*36b0*/  FFMA.FTZ R124, R143, UR11, -R124 ;  /* 0x0000000b8f7c7c23 */ /* 0x000fe2000801087c */
[----:B------:R-:W-:Y:S01]  /*36c0*/  FFMA.FTZ R127, R127, UR11, -R135 ;  /* 0x0000000b7f7f7c23 */ /* 0x000fe20008010887 */
[----:B------:R-:W3:Y:S01]  /*36d0*/  SHFL.IDX PT, R146, R138, R5, 0x1f ;  /* 0x00001f058a927589 */ /* 0x000ee200000e0000 */
[----:B------:R-:W-:Y:S01]  /*36e0*/  FFMA.FTZ R129, R139, UR11, -R129 ;  /* 0x0000000b8b817c23 */ /* 0x000fe20008010881 */
[----:B------:R-:W-:-:S02]  /*36f0*/  FSEL R135, R145, -INF , !P5 ;  /* 0xff80000091877808 */ /* 0x000fc40006800000 */
[----:B------:R-:W-:Y:S04]  /*3700*/  SHFL.IDX PT, R143, R138, R221, 0x1f ;  /* 0x00001fdd8a8f7589 */ /* 0x000fe800000e0000 */
[----:B------:R-:W4:Y:S04]  /*3710*/  SHFL.IDX PT, R148, R138, R220, 0x1f ;  /* 0x00001fdc8a947589 */ /* 0x000f2800000e0000 */
[----:B------:R5:W-:Y:S04]  /*3720*/  LDS R139, [R15+0x400] ;  /* 0x000400000f8b7984 */ /* 0x000be80000000800 */
[----:B------:R-:W4:Y:S01]  /*3730*/  SHFL.IDX PT, R145, R138, R22, 0x1f ;  /* 0x00001f168a917589 */ /* 0x000f2200000e0000 */
[----:B------:R-:W-:Y:S01]  /*3740*/  FSEL R147, R147, -INF , !P3 ;  /* 0xff80000093937808 */ /* 0x000fe20005800000 */
[--C-:B-1----:R-:W-:Y:S01]  /*3750*/  FFMA.FTZ R135, R135, UR11, -R128.reuse ;  /* 0x0000000b87877c23 */ /* 0x102fe20008010880 */
[----:B------:R-:W-:Y:S01]  /*3760*/  FSEL R149, R149, -INF , !P4 ;  /* 0xff80000095957808 */ /* 0x000fe20006000000 */
[----:B-----5:R2:W-:Y:S02]  /*3770*/  MUFU.EX2 R15, R123 ;  /* 0x0000007b000f7308 */ /* 0x0205e40000000800 */
[----:B------:R-:W-:Y:S01]  /*3780*/  FFMA.FTZ R128, R147, UR11, -R128 ;  /* 0x0000000b93807c23 */ /* 0x000fe20008010880 */
[----:B------:R-:W-:Y:S01]  /*3790*/  FSEL R151, R151, -INF , !P2 ;  /* 0xff80000097977808 */ /* 0x000fe20005000000 */
[----:B------:R-:W1:Y:S04]  /*37a0*/  SHFL.IDX PT, R147, R138, R23, 0x1f ;  /* 0x00001f178a937589 */ /* 0x000e6800000e0000 */
[----:B------:R-:W5:Y:S01]  /*37b0*/  SHFL.IDX PT, R150, R138, R218, 0x1f ;  /* 0x00001fda8a967589 */ /* 0x000f6200000e0000 */
[----:B--2---:R-:W-:Y:S01]  /*37c0*/  FFMA.FTZ R123, R149, UR11, -R142 ;  /* 0x0000000b957b7c23 */ /* 0x004fe2000801088e */
[----:B------:R2:W-:Y:S02]  /*37d0*/  MUFU.EX2 R16, R122 ;  /* 0x0000007a00107308 */ /* 0x0005e40000000800 */
[----:B------:R-:W5:Y:S01]  /*37e0*/  SHFL.IDX PT, R149, R138, R219, 0x1f ;  /* 0x00001fdb8a957589 */ /* 0x000f6200000e0000 */
[--C-:B---3--:R-:W-:Y:S01]  /*37f0*/  FADD.FTZ R24, R24, -R146.reuse ;  /* 0x8000009218187221 */ /* 0x108fe20000010000 */
[----:B------:R-:W-:Y:S01]  /*3800*/  FADD.FTZ R26, R26, -R146 ;  /* 0x800000921a1a7221 */ /* 0x000fe20000010000 */
[----:B----4-:R-:W-:Y:S01]  /*3810*/  FADD.FTZ R146, R28, -R148 ;  /* 0x800000941c927221 */ /* 0x010fe20000010000 */
[----:B--2---:R-:W-:Y:S01]  /*3820*/  FFMA.FTZ R122, R151, UR11, -R142 ;  /* 0x0000000b977a7c23 */ /* 0x004fe2000801088e */
[----:B------:R-:W-:Y:S01]  /*3830*/  FADD.FTZ R142, R25, -R143 ;  /* 0x8000008f198e7221 */ /* 0x000fe20000010000 */
[----:B------:R-:W-:Y:S01]  /*3840*/  FADD.FTZ R25, R30, -R148 ;  /* 0x800000941e197221 */ /* 0x000fe20000010000 */
[----:B------:R-:W-:-:S02]  /*3850*/  FADD.FTZ R148, R29, -R145 ;  /* 0x800000911d947221 */ /* 0x000fc40000010000 */
[----:B------:R2:W-:Y:S02]  /*3860*/  MUFU.EX2 R29, R134 ;  /* 0x00000086001d7308 */ /* 0x0005e40000000800 */
[----:B--2---:R2:W-:Y:S01]  /*3870*/  LDS R134, [R14+0x400] ;  /* 0x000400000e867984 */ /* 0x0045e20000000800 */
[----:B------:R-:W-:Y:S01]  /*3880*/  FADD.FTZ R143, R27, -R143 ;  /* 0x8000008f1b8f7221 */ /* 0x000fe20000010000 */
[----:B------:R-:W-:-:S04]  /*3890*/  FADD.FTZ R27, R31, -R145 ;  /* 0x800000911f1b7221 */ /* 0x000fc80000010000 */
[----:B--2---:R2:W-:Y:S01]  /*38a0*/  MUFU.EX2 R14, R133 ;  /* 0x00000085000e7308 */ /* 0x0045e20000000800 */
[--C-:B-1----:R-:W-:Y:S01]  /*38b0*/  FADD.FTZ R145, R32, -R147.reuse ;  /* 0x8000009320917221 */ /* 0x102fe20000010000 */
[----:B------:R-:W-:Y:S01]  /*38c0*/  FADD.FTZ R34, R34, -R147 ;  /* 0x8000009322227221 */ /* 0x000fe20000010000 */
[--C-:B-----5:R-:W-:Y:S01]  /*38d0*/  FADD.FTZ R147, R33, -R150.reuse ;  /* 0x8000009621937221 */ /* 0x120fe20000010000 */
[----:B--2---:R-:W-:Y:S01]  /*38e0*/  LDS R133, [R10+0x400] ;  /* 0x000400000a857984 */ /* 0x004fe20000000800 */
[----:B------:R-:W-:Y:S01]  /*38f0*/  FADD.FTZ R35, R35, -R150 ;  /* 0x8000009623237221 */ /* 0x000fe20000010000 */
[--C-:B------:R-:W-:Y:S02]  /*3900*/  FADD.FTZ R36, R36, -R149.reuse ;  /* 0x8000009524247221 */ /* 0x100fe40000010000 */
[----:B------:R-:W1:Y:S01]  /*3910*/  SHFL.IDX PT, R31, R139, R221, 0x1f ;  /* 0x00001fdd8b1f7589 */ /* 0x000e6200000e0000 */
[----:B------:R-:W-:-:S03]  /*3920*/  FADD.FTZ R38, R38, -R149 ;  /* 0x8000009526267221 */ /* 0x000fc60000010000 */
[----:B------:R-:W2:Y:S04]  /*3930*/  SHFL.IDX PT, R33, R139, R219, 0x1f ;  /* 0x00001fdb8b217589 */ /* 0x000ea800000e0000 */
[----:B------:R-:W3:Y:S04]  /*3940*/  SHFL.IDX PT, R30, R138, R114, 0x1f ;  /* 0x00001f728a1e7589 */ /* 0x000ee800000e0000 */
[----:B------:R-:W4:Y:S04]  /*3950*/  SHFL.IDX PT, R150, R139, R220, 0x1f ;  /* 0x00001fdc8b967589 */ /* 0x000f2800000e0000 */
[----:B------:R-:W5:Y:S04]  /*3960*/  SHFL.IDX PT, R149, R139, R22, 0x1f ;  /* 0x00001f168b957589 */ /* 0x000f6800000e0000 */
[----:B------:R-:W5:Y:S04]  /*3970*/  SHFL.IDX PT, R138, R139, R23, 0x1f ;  /* 0x00001f178b8a7589 */ /* 0x000f6800000e0000 */
[----:B------:R-:W5:Y:S01]  /*3980*/  SHFL.IDX PT, R32, R139, R218, 0x1f ;  /* 0x00001fda8b207589 */ /* 0x000f6200000e0000 */
[--C-:B-1----:R-:W-:Y:S01]  /*3990*/  FADD.FTZ R41, R41, -R31.reuse ;  /* 0x8000001f29297221 */ /* 0x102fe20000010000 */
[----:B------:R-:W-:-:S02]  /*39a0*/  FADD.FTZ R43, R43, -R31 ;  /* 0x8000001f2b2b7221 */ /* 0x000fc40000010000 */
[----:B------:R1:W-:Y:S01]  /*39b0*/  MUFU.EX2 R31, R131 ;  /* 0x00000083001f7308 */ /* 0x0003e20000000800 */
[--C-:B--2---:R-:W-:Y:S01]  /*39c0*/  FADD.FTZ R52, R52, -R33.reuse ;  /* 0x8000002134347221 */ /* 0x104fe20000010000 */
[----:B------:R-:W-:Y:S01]  /*39d0*/  FADD.FTZ R54, R54, -R33 ;  /* 0x8000002136367221 */ /* 0x000fe20000010000 */
[----:B------:R-:W-:Y:S01]  /*39e0*/  SHFL.IDX PT, R151, R139, R5, 0x1f ;  /* 0x00001f058b977589 */ /* 0x000fe200000e0000 */
[--C-:B---3--:R-:W-:Y:S01]  /*39f0*/  FADD.FTZ R37, R37, -R30.reuse ;  /* 0x8000001e25257221 */ /* 0x108fe20000010000 */
[----:B------:R-:W-:Y:S01]  /*3a00*/  FADD.FTZ R39, R39, -R30 ;  /* 0x8000001e27277221 */ /* 0x000fe20000010000 */
[--C-:B----4-:R-:W-:Y:S01]  /*3a10*/  FADD.FTZ R44, R44, -R150.reuse ;  /* 0x800000962c2c7221 */ /* 0x110fe20000010000 */
[----:B------:R-:W-:Y:S01]  /*3a20*/  FADD.FTZ R46, R46, -R150 ;  /* 0x800000962e2e7221 */ /* 0x000fe20000010000 */
[----:B------:R2:W-:Y:S01]  /*3a30*/  MUFU.EX2 R33, R129 ;  /* 0x0000008100217308 */ /* 0x0005e20000000800 */
[----:B-1----:R-:W1:Y:S01]  /*3a40*/  SHFL.IDX PT, R131, R134, R218, 0x1f ;  /* 0x00001fda86837589 */ /* 0x002e6200000e0000 */
[--C-:B-----5:R-:W-:Y:S01]  /*3a50*/  FADD.FTZ R45, R45, -R149.reuse ;  /* 0x800000952d2d7221 */ /* 0x120fe20000010000 */
[----:B------:R-:W-:-:S02]  /*3a60*/  FADD.FTZ R47, R47, -R149 ;  /* 0x800000952f2f7221 */ /* 0x000fc40000010000 */
[----:B------:R-:W-:Y:S01]  /*3a70*/  SHFL.IDX PT, R150, R139, R114, 0x1f ;  /* 0x00001f728b967589 */ /* 0x000fe200000e0000 */
[--C-:B------:R-:W-:Y:S01]  /*3a80*/  FADD.FTZ R48, R48, -R138.reuse ;  /* 0x8000008a30307221 */ /* 0x100fe20000010000 */
[----:B------:R-:W-:Y:S01]  /*3a90*/  FADD.FTZ R50, R50, -R138 ;  /* 0x8000008a32327221 */ /* 0x000fe20000010000 */
[----:B------:R-:W-:Y:S01]  /*3aa0*/  MUFU.EX2 R10, R132 ;  /* 0x00000084000a7308 */ /* 0x000fe20000000800 */
[----:B--2---:R-:W2:Y:S04]  /*3ab0*/  SHFL.IDX PT, R129, R134, R219, 0x1f ;  /* 0x00001fdb86817589 */ /* 0x004ea800000e0000 */
        /* <DEDUP_REMOVED lines=12> */
[----:B----4-:R4:W5:Y:S04]  /*3b80*/  SHFL.IDX PT, R137, R133, R22, 0x1f ;  /* 0x00001f1685897589 */ /* 0x01096800000e0000 */
[----:B------:R-:W5:Y:S04]  /*3b90*/  SHFL.IDX PT, R114, R133, R114, 0x1f ;  /* 0x00001f7285727589 */ /* 0x000f6800000e0000 */
[----:B------:R-:W-:Y:S04]  /*3ba0*/  SHFL.IDX PT, R221, R133, R221, 0x1f ;  /* 0x00001fdd85dd7589 */ /* 0x000fe800000e0000 */
[----:B------:R-:W-:Y:S04]  /*3bb0*/  SHFL.IDX PT, R220, R133, R220, 0x1f ;  /* 0x00001fdc85dc7589 */ /* 0x000fe800000e0000 */
[----:B------:R-:W-:Y:S04]  /*3bc0*/  SHFL.IDX PT, R218, R133, R218, 0x1f ;  /* 0x00001fda85da7589 */ /* 0x000fe800000e0000 */
[----:B------:R-:W5:Y:S01]  /*3bd0*/  SHFL.IDX PT, R133, R133, R5, 0x1f ;  /* 0x00001f0585857589 */ /* 0x000f6200000e0000 */
[----:B------:R-:W5:Y:S01]  /*3be0*/  MUFU.EX2 R116, R116 ;  /* 0x0000007400747308 */ /* 0x000f620000000800 */
[--C-:B-1----:R-:W-:Y:S01]  /*3bf0*/  FADD.FTZ R65, R65, -R131.reuse ;  /* 0x8000008341417221 */ /* 0x102fe20000010000 */
[----:B------:R-:W-:Y:S01]  /*3c00*/  FADD.FTZ R67, R67, -R131 ;  /* 0x8000008343437221 */ /* 0x000fe20000010000 */
[--C-:B--2---:R-:W-:Y:S01]  /*3c10*/  FADD.FTZ R131, R68, -R129.reuse ;  /* 0x8000008144837221 */ /* 0x104fe20000010000 */
[----:B------:R-:W-:-:S04]  /*3c20*/  FADD.FTZ R129, R70, -R129 ;  /* 0x8000008146817221 */ /* 0x000fc80000010000 */
[----:B------:R-:W1:Y:S01]  /*3c30*/  MUFU.EX2 R119, R119 ;  /* 0x0000007700777308 */ /* 0x000e620000000800 */
[----:B---3--:R-:W-:Y:S01]  /*3c40*/  FADD.FTZ R70, R69, -R134 ;  /* 0x8000008645467221 */ /* 0x008fe20000010000 */
[----:B------:R-:W-:Y:S01]  /*3c50*/  FFMA.FTZ R118, R224, UR11, -R118 ;  /* 0x0000000be0767c23 */ /* 0x000fe20008010876 */
[----:B------:R-:W-:Y:S01]  /*3c60*/  FMUL.FTZ R24, R216, R24 ;  /* 0x00000018d8187220 */ /* 0x000fe20000410000 */
[----:B------:R-:W-:Y:S01]  /*3c70*/  FMUL.FTZ R69, R121, R142 ;  /* 0x0000008e79457220 */ /* 0x000fe20000410000 */
[----:B------:R-:W-:Y:S01]  /*3c80*/  FFMA.FTZ R107, R107, UR11, -R230 ;  /* 0x0000000b6b6b7c23 */ /* 0x000fe200080108e6 */
[--C-:B------:R-:W-:Y:S01]  /*3c90*/  FADD.FTZ R53, R53, -R150.reuse ;  /* 0x8000009635357221 */ /* 0x100fe20000010000 */
[----:B------:R-:W-:Y:S01]  /*3ca0*/  FADD.FTZ R55, R55, -R150 ;  /* 0x8000009637377221 */ /* 0x000fe20000010000 */
[----:B----4-:R2:W-:Y:S01]  /*3cb0*/  MUFU.EX2 R22, R140 ;  /* 0x0000008c00167308 */ /* 0x0105e20000000800 */
[--C-:B------:R-:W-:Y:S01]  /*3cc0*/  FADD.FTZ R56, R56, -R139.reuse ;  /* 0x8000008b38387221 */ /* 0x100fe20000010000 */
[----:B------:R-:W-:Y:S01]  /*3cd0*/  FADD.FTZ R58, R58, -R139 ;  /* 0x8000008b3a3a7221 */ /* 0x000fe20000010000 */
[----:B-----5:R-:W-:Y:S01]  /*3ce0*/  FADD.FTZ R150, R84, -R219 ;  /* 0x800000db54967221 */ /* 0x020fe20000010000 */
[--C-:B------:R-:W-:Y:S01]  /*3cf0*/  FADD.FTZ R139, R77, -R137.reuse ;  /* 0x800000894d8b7221 */ /* 0x100fe20000010000 */
[----:B------:R-:W-:Y:S01]  /*3d00*/  F2FP.F16.F32.PACK_AB R84, R69, R24 ;  /* 0x000000184554723e */ /* 0x000fe200000000ff */
[----:B------:R-:W-:Y:S01]  /*3d10*/  FMUL.FTZ R25, R91, R25 ;  /* 0x000000195b197220 */ /* 0x000fe20000410000 */
[----:B------:R-:W-:Y:S01]  /*3d20*/  FMUL.FTZ R24, R93, R27 ;  /* 0x0000001b5d187220 */ /* 0x000fe20000410000 */
[----:B------:R-:W3:Y:S01]  /*3d30*/  MUFU.EX2 R117, R117 ;  /* 0x0000007500757308 */ /* 0x000ee20000000800 */
[----:B--2---:R-:W-:Y:S01]  /*3d40*/  FADD.FTZ R140, R79, -R137 ;  /* 0x800000894f8c7221 */ /* 0x004fe20000010000 */
[----:B------:R-:W-:Y:S01]  /*3d50*/  FADD.FTZ R137, R80, -R23 ;  /* 0x8000001750897221 */ /* 0x000fe20000010000 */
[----:B------:R-:W-:Y:S01]  /*3d60*/  FMUL.FTZ R80, R94, R145 ;  /* 0x000000915e507220 */ /* 0x000fe20000410000 */
[----:B------:R-:W-:Y:S01]  /*3d70*/  FMUL.FTZ R147, R21, R147 ;  /* 0x0000009315937220 */ /* 0x000fe20000410000 */
[--C-:B------:R-:W-:Y:S01]  /*3d80*/  FADD.FTZ R40, R40, -R151.reuse ;  /* 0x8000009728287221 */ /* 0x100fe20000010000 */
[----:B------:R-:W-:-:S02]  /*3d90*/  FADD.FTZ R42, R42, -R151 ;  /* 0x800000972a2a7221 */ /* 0x000fc40000010000 */
[----:B------:R-:W2:Y:S01]  /*3da0*/  MUFU.EX2 R118, R118 ;  /* 0x0000007600767308 */ /* 0x000ea20000000800 */
[----:B------:R-:W-:Y:S01]  /*3db0*/  FADD.FTZ R60, R60, -R138 ;  /* 0x8000008a3c3c7221 */ /* 0x000fe20000010000 */
[----:B------:R-:W-:Y:S01]  /*3dc0*/  FADD.FTZ R61, R61, -R136 ;  /* 0x800000883d3d7221 */ /* 0x000fe20000010000 */
[----:B------:R-:W-:Y:S01]  /*3dd0*/  FADD.FTZ R64, R64, -R132 ;  /* 0x8000008440407221 */ /* 0x000fe20000010000 */
[----:B------:R-:W-:-:S04]  /*3de0*/  FADD.FTZ R151, R85, -R114 ;  /* 0x8000007255977221 */ /* 0x000fc80000010000 */
[----:B------:R-:W4:Y:S01]  /*3df0*/  MUFU.EX2 R120, R120 ;  /* 0x0000007800787308 */ /* 0x000f220000000800 */
[----:B------:R-:W-:Y:S01]  /*3e00*/  FADD.FTZ R114, R87, -R114 ;  /* 0x8000007257727221 */ /* 0x000fe20000010000 */
[----:B------:R-:W-:Y:S01]  /*3e10*/  F2FP.F16.F32.PACK_AB R87, R24, R25 ;  /* 0x000000191857723e */ /* 0x000fe200000000ff */
[----:B------:R-:W-:-:S05]  /*3e20*/  FMUL.FTZ R60, R115, R60 ;  /* 0x0000003c733c7220 */ /* 0x000fca0000410000 */
[----:B------:R-:W5:Y:S01]  /*3e30*/  MUFU.EX2 R97, R97 ;  /* 0x0000006100617308 */ /* 0x000f620000000800 */
[----:B------:R-:W-:Y:S01]  /*3e40*/  F2FP.F16.F32.PACK_AB R80, R147, R80 ;  /* 0x000000509350723e */ /* 0x000fe200000000ff */
[----:B------:R-:W-:Y:S01]  /*3e50*/  FMUL.FTZ R61, R116, R61 ;  /* 0x0000003d743d7220 */ /* 0x000fe20000410000 */
[----:B------:R-:W-:-:S05]  /*3e60*/  FMUL.FTZ R64, R15, R64 ;  /* 0x000000400f407220 */ /* 0x000fca0000410000 */
[----:B------:R-:W5:Y:S01]  /*3e70*/  MUFU.EX2 R96, R96 ;  /* 0x0000006000607308 */ /* 0x000f620000000800 */
[----:B-1----:R-:W-:Y:S01]  /*3e80*/  FMUL.FTZ R25, R119, R65 ;  /* 0x0000004177197220 */ /* 0x002fe20000410000 */
[----:B------:R-:W-:-:S06]  /*3e90*/  FADD.FTZ R63, R63, -R136 ;  /* 0x800000883f3f7221 */ /* 0x000fcc0000010000 */
[----:B------:R-:W1:Y:S01]  /*3ea0*/  MUFU.EX2 R99, R232 ;  /* 0x000000e800637308 */ /* 0x000e620000000800 */
[----:B------:R-:W-:Y:S01]  /*3eb0*/  FADD.FTZ R66, R66, -R132 ;  /* 0x8000008442427221 */ /* 0x000fe20000010000 */
[----:B------:R-:W-:-:S06]  /*3ec0*/  FADD.FTZ R132, R72, -R133 ;  /* 0x8000008548847221 */ /* 0x000fcc0000010000 */
[----:B------:R-:W1:Y:S01]  /*3ed0*/  MUFU.EX2 R100, R231 ;  /* 0x000000e700647308 */ /* 0x000e620000000800 */
[----:B------:R-:W-:-:S07]  /*3ee0*/  FADD.FTZ R136, R73, -R221 ;  /* 0x800000dd49887221 */ /* 0x000fce0000010000 */
        /* <DEDUP_REMOVED lines=10> */
[----:B------:R-:W1:Y:S08]  /*3f90*/  MUFU.EX2 R110, R110 ;  /* 0x0000006e006e7308 */ /* 0x000e700000000800 */
[----:B------:R-:W1:Y:S01]  /*3fa0*/  MUFU.EX2 R12, R228 ;  /* 0x000000e4000c7308 */ /* 0x000e620000000800 */
[----:B------:R-:W-:-:S07]  /*3fb0*/  F2FP.F16.F32.PACK_AB R70, R61, R60 ;  /* 0x0000003c3d46723e */ /* 0x000fce00000000ff */
[----:B------:R-:W1:Y:S01]  /*3fc0*/  MUFU.EX2 R28, R217 ;  /* 0x000000d9001c7308 */ /* 0x000e620000000800 */
[----:B------:R-:W-:Y:S01]  /*3fd0*/  F2FP.F16.F32.PACK_AB R64, R25, R64 ;  /* 0x000000401940723e */ /* 0x000fe200000000ff */
[----:B------:R-:W-:-:S06]  /*3fe0*/  FMUL.FTZ R60, R30, R132 ;  /* 0x000000841e3c7220 */ /* 0x000fcc0000410000 */
[----:B------:R-:W1:Y:S01]  /*3ff0*/  MUFU.EX2 R126, R126 ;  /* 0x0000007e007e7308 */ /* 0x000e620000000800 */
[----:B------:R-:W-:-:S07]  /*4000*/  FMUL.FTZ R25, R32, R136 ;  /* 0x0000008820197220 */ /* 0x000fce0000410000 */
[----:B------:R-:W1:Y:S01]  /*4010*/  MUFU.EX2 R141, R141 ;  /* 0x0000008d008d7308 */ /* 0x000e620000000800 */
[----:B------:R-:W-:-:S07]  /*4020*/  FADD.FTZ R62, R62, -R138 ;  /* 0x8000008a3e3e7221 */ /* 0x000fce0000010000 */
[----:B------:R-:W1:Y:S01]  /*4030*/  MUFU.EX2 R127, R127 ;  /* 0x0000007f007f7308 */ /* 0x000e620000000800 */
[----:B------:R-:W-:-:S07]  /*4040*/  FADD.FTZ R57, R57, -R149 ;  /* 0x8000009539397221 */ /* 0x000fce0000010000 */
[----:B------:R-:W1:Y:S01]  /*4050*/  MUFU.EX2 R144, R144 ;  /* 0x0000009000907308 */ /* 0x000e620000000800 */
[----:B------:R-:W-:-:S07]  /*4060*/  FADD.FTZ R59, R59, -R149 ;  /* 0x800000953b3b7221 */ /* 0x000fce0000010000 */
[----:B------:R-:W1:Y:S08]  /*4070*/  MUFU.EX2 R130, R130 ;  /* 0x0000008200827308 */ /* 0x000e700000000800 */
[----:B------:R-:W1:Y:S08]  /*4080*/  MUFU.EX2 R135, R135 ;  /* 0x0000008700877308 */ /* 0x000e700000000800 */
[----:B------:R-:W1:Y:S08]  /*4090*/  MUFU.EX2 R128, R128 ;  /* 0x0000008000807308 */ /* 0x000e700000000800 */
[----:B------:R-:W1:Y:S08]  /*40a0*/  MUFU.EX2 R125, R125 ;  /* 0x0000007d007d7308 */ /* 0x000e700000000800 */
[----:B------:R-:W1:Y:S08]  /*40b0*/  MUFU.EX2 R124, R124 ;  /* 0x0000007c007c7308 */ /* 0x000e700000000800 */
[----:B------:R-:W1:Y:S08]  /*40c0*/  MUFU.EX2 R123, R123 ;  /* 0x0000007b007b7308 */ /* 0x000e700000000800 */
[----:B------:R-:W1:Y:S01]  /*40d0*/  MUFU.EX2 R147, R122 ;  /* 0x0000007a00937308 */ /* 0x000e620000000800 */
        /* <DEDUP_REMOVED lines=8> */
[----:B---3--:R-:W-:Y:S01]  /*4160*/  FMUL.FTZ R62, R117, R62 ;  /* 0x0000003e753e7220 */ /* 0x008fe20000410000 */
[----:B--2---:R-:W-:Y:S01]  /*4170*/  FMUL.FTZ R63, R118, R63 ;  /* 0x0000003f763f7220 */ /* 0x004fe20000410000 */
[----:B------:R-:W-:Y:S01]  /*4180*/  FMUL.FTZ R65, R16, R66 ;  /* 0x0000004210417220 */ /* 0x000fe20000410000 */
[----:B----4-:R-:W-:Y:S01]  /*4190*/  FMUL.FTZ R24, R120, R67 ;  /* 0x0000004378187220 */ /* 0x010fe20000410000 */
[----:B------:R-:W-:Y:S01]  /*41a0*/  F2FP.F16.F32.PACK_AB R60, R25, R60 ;  /* 0x0000003c193c723e */ /* 0x000fe200000000ff */
[----:B------:R-:W-:Y:S01]  /*41b0*/  FADD.FTZ R138, R76, -R220 ;  /* 0x800000dc4c8a7221 */ /* 0x000fe20000010000 */
        /* <DEDUP_REMOVED lines=12> */
[--C-:B------:R-:W-:Y:S01]  /*4280*/  FADD.FTZ R149, R81, -R218.reuse ;  /* 0x800000da51957221 */ /* 0x100fe20000010000 */
        /* <DEDUP_REMOVED lines=217> */
.L_x_5071:
        /* <DEDUP_REMOVED lines=68> */
.L_x_5072:
        /* <DEDUP_REMOVED lines=11> */
.L_x_5062:
        /* <DEDUP_REMOVED lines=128> */
.L_x_5085:
[----:B------:R-:W-:-:S05]  /*5d10*/  IMAD.U32 R6, RZ, RZ, UR36 ;  /* 0x00000024ff067e24 */ /* 0x000fca000f8e00ff */
[----:B------:R-:W-:-:S04]  /*5d20*/  LOP3.LUT R6, R6, 0x1, RZ, 0xfc, !PT ;  /* 0x0000000106067812 */ /* 0x000fc800078efcff */
[----:B------:R-:W-:-:S13]  /*5d30*/  ISETP.NE.AND P0, PT, R6, 0x3, PT ;  /* 0x000000030600780c */ /* 0x000fda0003f05270 */
[----:B------:R-:W-:Y:S05]  /*5d40*/  @!P0 BRA `(.L_x_5075) ;  /* 0x0000000000048947 */ /* 0x000fea0003800000 */
[----:B------:R-:W-:Y:S01]  /*5d50*/  BPT.TRAP 0x1 ;  /* 0x000000040000795c */ /* 0x000fe20000300000 */
.L_x_5075:
[----:B------:R-:W-:Y:S01]  /*5d60*/  IMAD R6, R0, 0x8, R222 ;  /* 0x0000000800067824 */ /* 0x000fe200078e02de */
[----:B-1----:R-:W-:-:S04]  /*5d70*/  SHF.L.U32 R11, R4, 0x1f, RZ ;  /* 0x0000001f040b7819 */ /* 0x002fc800000006ff */
[----:B------:R1:W2:Y:S01]  /*5d80*/  SYNCS.PHASECHK.TRANS64.TRYWAIT P1, [R6+URZ+0x30c10], R11 ;  /* 0x030c100b060075a7 */ /* 0x0002a2000802017f */
[----:B------:R-:W-:Y:S05]  /*5d90*/  @!P0 BRA `(.L_x_5076) ;  /* 0x0000000000048947 */ /* 0x000fea0003800000 */
[----:B------:R-:W-:Y:S01]  /*5da0*/  BPT.TRAP 0x1 ;  /* 0x000000040000795c */ /* 0x000fe20000300000 */
.L_x_5076:
[----:B------:R-:W-:-:S05]  /*5db0*/  VIADD R7, R222, 0x10000 ;  /* 0x00010000de077836 */ /* 0x000fca0000000000 */
[----:B------:R-:W-:-:S04]  /*5dc0*/  SHF.R.U32.HI R7, RZ, 0x4, R7 ;  /* 0x00000004ff077819 */ /* 0x000fc80000011607 */
[----:B------:R-:W-:-:S04]  /*5dd0*/  LOP3.LUT R220, R7, 0x3fff, RZ, 0xc0, !PT ;  /* 0x00003fff07dc7812 */ /* 0x000fc800078ec0ff */
[----:B------:R-:W-:Y:S01]  /*5de0*/  LOP3.LUT R7, R220, 0x10000, RZ, 0xfc, !PT ;  /* 0x00010000dc077812 */ /* 0x000fe200078efcff */
[----:B--2---:R-:W-:Y:S06]  /*5df0*/  @P1 BRA `(.L_x_5077) ;  /* 0x0000000000081947 */ /* 0x004fec0003800000 */
[----:B------:R-:W2:Y:S02]  /*5e00*/  SYNCS.PHASECHK.TRANS64.TRYWAIT P1, [R6+URZ+0x30c10], R11 ;  /* 0x030c100b060075a7 */ /* 0x000ea4000802017f */
[----:B--2---:R-:W-:Y:S05]  /*5e10*/  @!P1 BRA `(.L_x_5078) ;  /* 0x000000a8004c9947 */ /* 0x004fea0003800000 */
.L_x_5077:
        /* <DEDUP_REMOVED lines=62> */
.L_x_5079:
[----:B------:R1:W1:Y:S01]  /*6200*/  SYNCS.PHASECHK.TRANS64.TRYWAIT P1, [R6+URZ+0x30c30], R11 ;  /* 0x030c300b060075a7 */ /* 0x000262000802017f */
[----:B------:R-:W-:Y:S05]  /*6210*/  @!P0 BRA `(.L_x_5080) ;  /* 0x0000000000048947 */ /* 0x000fea0003800000 */
[----:B------:R-:W-:Y:S01]  /*6220*/  BPT.TRAP 0x1 ;  /* 0x000000040000795c */ /* 0x000fe20000300000 */
.L_x_5080:
        /* <DEDUP_REMOVED lines=8> */
.L_x_5081:
        /* <DEDUP_REMOVED lines=9> */
[----:B--2---:R-:W-:Y:S01]  /*6340*/  SHFL.IDX PT, R7, R15, R5, 0x1f ;  /* 0x00001f050f077589 */ /* 0x004fe200000e0000 */
[C---:B------:R-:W-:Y:S01]  /*6350*/  VIADD R13, R5.reuse, 0x18 ;  /* 0x00000018050d7836 */ /* 0x040fe20000000000 */
[C---:B------:R-:W-:Y:S01]  /*6360*/  ISETP.GT.AND P2, PT, R232.reuse, RZ, PT ;  /* 0x000000ffe800720c */ /* 0x040fe20003f44270 */
[C---:B------:R-:W-:Y:S01]  /*6370*/  VIADD R9, R5.reuse, 0x8 ;  /* 0x0000000805097836 */ /* 0x040fe20000000000 */
[----:B------:R-:W1:Y:S01]  /*6380*/  SHFL.IDX PT, R12, R15, R23, 0x1f ;  /* 0x00001f170f0c7589 */ /* 0x000e6200000e0000 */
[----:B------:R-:W-:Y:S01]  /*6390*/  ISETP.GT.AND P1, PT, R232, 0x8, PT ;  /* 0x00000008e800780c */ /* 0x000fe20003f24270 */
[----:B------:R-:W-:Y:S01]  /*63a0*/  VIADD R11, R5, 0x14 ;  /* 0x00000014050b7836 */ /* 0x000fe20000000000 */
[----:B------:R-:W-:Y:S01]  /*63b0*/  FSEL R93, R93, -INF , P2 ;  /* 0xff8000005d5d7808 */ /* 0x000fe20001000000 */
[----:B------:R-:W2:Y:S01]  /*63c0*/  SHFL.IDX PT, R18, R15, R13, 0x1f ;  /* 0x00001f0d0f127589 */ /* 0x000ea200000e0000 */
[----:B------:R-:W-:Y:S01]  /*63d0*/  FSEL R95, R95, -INF , P1 ;  /* 0xff8000005f5f7808 */ /* 0x000fe20000800000 */
[----:B------:R-:W-:Y:S01]  /*63e0*/  IMAD R216, R0, 0x400, R216 ;  /* 0x0000040000d87824 */ /* 0x000fe200078e02d8 */
[----:B------:R-:W-:Y:S01]  /*63f0*/  FSEL R88, R88, -INF , P2 ;  /* 0xff80000058587808 */ /* 0x000fe20001000000 */
[----:B------:R-:W4:Y:S01]  /*6400*/  SHFL.IDX PT, R10, R15, R9, 0x1f ;  /* 0x00001f090f0a7589 */ /* 0x000f2200000e0000 */
[----:B------:R-:W-:-:S02]  /*6410*/  FSEL R100, R100, -INF , P2 ;  /* 0xff80000064647808 */ /* 0x000fc40001000000 */
[----:B------:R-:W-:Y:S01]  /*6420*/  FSEL R89, R89, -INF , P2 ;  /* 0xff80000059597808 */ /* 0x000fe20001000000 */
[----:B------:R1:W-:Y:S01]  /*6430*/  SHFL.IDX PT, R16, R15, R11, 0x1f ;  /* 0x00001f0b0f107589 */ /* 0x0003e200000e0000 */
[----:B------:R-:W-:Y:S02]  /*6440*/  FSEL R92, R92, -INF , P2 ;  /* 0xff8000005c5c7808 */ /* 0x000fe40001000000 */
[----:B------:R-:W-:Y:S01]  /*6450*/  FSEL R94, R94, -INF , P1 ;  /* 0xff8000005e5e7808 */ /* 0x000fe20000800000 */
[----:B---3--:R-:W-:Y:S01]  /*6460*/  SHFL.IDX PT, R22, R227, R5, 0x1f ;  /* 0x00001f05e3167589 */ /* 0x008fe200000e0000 */
        /* <DEDUP_REMOVED lines=51> */
[--C-:B------:R-:W-:Y:S01]  /*67a0*/  FFMA.FTZ R88, R88, UR5, -R7.reuse ;  /* 0x0000000558587c23 */ /* 0x100fe20008010807 */
[----:B------:R-:W-:Y:S01]  /*67b0*/  UIADD3 UR6, UR6, 0x6, URZ ;  /* 0x0000000606067890 */ /* 0x000fe2000fffe03f */
[----:B------:R-:W1:Y:S01]  /*67c0*/  SHFL.IDX PT, R20, R15, R95, 0x1f ;  /* 0x00001f5f0f147589 */ /* 0x000e6200000e0000 */
[----:B--2---:R-:W-:Y:S01]  /*67d0*/  FFMA.FTZ R17, R100, UR5, -R18 ;  /* 0x0000000564117c23 */ /* 0x004fe20008010812 */
[----:B------:R-:W-:Y:S01]  /*67e0*/  VIADD R100, R5, 0x4 ;  /* 0x0000000405647836 */ /* 0x000fe20000000000 */
[----:B------:R2:W-:Y:S01]  /*67f0*/  MUFU.EX2 R219, R88 ;  /* 0x0000005800db7308 */ /* 0x0005e20000000800 */
[--C-:B----4-:R-:W-:Y:S01]  /*6800*/  FFMA.FTZ R9, R92, UR5, -R10.reuse ;  /* 0x000000055c097c23 */ /* 0x110fe2000801080a */
[----:B------:R-:W-:Y:S01]  /*6810*/  FFMA.FTZ R10, R94, UR5, -R10 ;  /* 0x000000055e0a7c23 */ /* 0x000fe2000801080a */
[--C-:B---3--:R-:W-:Y:S01]  /*6820*/  FFMA.FTZ R89, R89, UR5, -R8.reuse ;  /* 0x0000000559597c23 */ /* 0x108fe20008010808 */
[----:B------:R-:W-:Y:S01]  /*6830*/  FFMA.FTZ R7, R90, UR5, -R7 ;  /* 0x000000055a077c23 */ /* 0x000fe20008010807 */
[----:B------:R-:W3:Y:S01]  /*6840*/  SHFL.IDX PT, R92, R227, R23, 0x1f ;  /* 0x00001f17e35c7589 */ /* 0x000ee200000e0000 */
[----:B------:R-:W-:Y:S01]  /*6850*/  FFMA.FTZ R8, R91, UR5, -R8 ;  /* 0x000000055b087c23 */ /* 0x000fe20008010808 */
[--C-:B------:R-:W-:Y:S01]  /*6860*/  FFMA.FTZ R21, R104, UR5, -R22.reuse ;  /* 0x0000000568157c23 */ /* 0x100fe20008010816 */
        /* <DEDUP_REMOVED lines=8> */
[----:B-1----:R-:W-:-:S03]  /*68f0*/  FFMA.FTZ R19, R101, UR5, -R20 ;  /* 0x0000000565137c23 */ /* 0x002fc60008010814 */
[----:B------:R-:W1:Y:S01]  /*6900*/  SHFL.IDX PT, R94, R227, R89, 0x1f ;  /* 0x00001f59e35e7589 */ /* 0x000e6200000e0000 */
[----:B------:R-:W-:Y:S01]  /*6910*/  FFMA.FTZ R20, R103, UR5, -R20 ;  /* 0x0000000567147c23 */ /* 0x000fe20008010814 */
[----:B------:R-:W-:Y:S01]  /*6920*/  VIADD R103, R5, 0x8 ;  /* 0x0000000805677836 */ /* 0x000fe20000000000 */
[----:B------:R-:W5:Y:S01]  /*6930*/  MUFU.EX2 R10, R10 ;  /* 0x0000000a000a7308 */ /* 0x000f620000000800 */
[----:B------:R2:W5:Y:S01]  /*6940*/  SHFL.IDX PT, R14, R15, R89, 0x1f ;  /* 0x00001f590f0e7589 */ /* 0x00056200000e0000 */
[----:B---3--:R-:W-:-:S03]  /*6950*/  FFMA.FTZ R91, R109, UR5, -R92 ;  /* 0x000000056d5b7c23 */ /* 0x008fc6000801085c */
[----:B------:R-:W3:Y:S01]  /*6960*/  SHFL.IDX PT, R90, R227, R103, 0x1f ;  /* 0x00001f67e35a7589 */ /* 0x000ee200000e0000 */
[----:B------:R-:W-:Y:S01]  /*6970*/  FFMA.FTZ R92, R111, UR5, -R92 ;  /* 0x000000056f5c7c23 */ /* 0x000fe2000801085c */
[----:B------:R-:W-:Y:S01]  /*6980*/  FSEL R111, R129, -INF , P2 ;  /* 0xff800000816f7808 */ /* 0x000fe20001000000 */
[----:B--2---:R-:W-:Y:S01]  /*6990*/  FFMA.FTZ R23, R105, UR5, -R88 ;  /* 0x0000000569177c23 */ /* 0x004fe20008010858 */
[----:B------:R-:W-:Y:S01]  /*69a0*/  VIADD R105, R5, 0x14 ;  /* 0x0000001405697836 */ /* 0x000fe20000000000 */
[----:B------:R2:W3:Y:S01]  /*69b0*/  SHFL.IDX PT, R106, R218, R103, 0x1f ;  /* 0x00001f67da6a7589 */ /* 0x0004e200000e0000 */
[--C-:B------:R-:W-:Y:S01]  /*69c0*/  FFMA.FTZ R15, R97, UR5, -R16.reuse ;  /* 0x00000005610f7c23 */ /* 0x100fe20008010810 */
[----:B------:R-:W-:Y:S01]  /*69d0*/  FFMA.FTZ R16, R99, UR5, -R16 ;  /* 0x0000000563107c23 */ /* 0x000fe20008010810 */
[----:B------:R-:W-:Y:S01]  /*69e0*/  FFMA.FTZ R88, R107, UR5, -R88 ;  /* 0x000000056b587c23 */ /* 0x000fe20008010858 */
[----:B------:R-:W-:Y:S01]  /*69f0*/  VIADD R107, R5, 0xc ;  /* 0x0000000c056b7836 */ /* 0x000fe20000000000 */
[----:B------:R-:W-:Y:S01]  /*6a00*/  FSEL R129, R140, -INF , P2 ;  /* 0xff8000008c817808 */ /* 0x000fe20001000000 */
[----:B------:R-:W3:Y:S01]  /*6a10*/  MUFU.EX2 R19, R19 ;  /* 0x0000001300137308 */ /* 0x000ee20000000800 */
[----:B------:R-:W-:Y:S01]  /*6a20*/  FSEL R109, R128, -INF , P2 ;  /* 0xff800000806d7808 */ /* 0x000fe20001000000 */
[----:B----4-:R-:W-:Y:S01]  /*6a30*/  FFMA.FTZ R101, R120, UR5, -R102 ;  /* 0x0000000578657c23 */ /* 0x010fe20008010866 */
[----:B------:R-:W-:Y:S01]  /*6a40*/  FSEL R120, R148, -INF , P2 ;  /* 0xff80000094787808 */ /* 0x000fe20001000000 */
[----:B------:R-:W-:Y:S01]  /*6a50*/  SHFL.IDX PT, R107, R218, R107, 0x1f ;  /* 0x00001f6bda6b7589 */ /* 0x000fe200000e0000 */
[--C-:B-1----:R-:W-:Y:S01]  /*6a60*/  FFMA.FTZ R93, R112, UR5, -R94.reuse ;  /* 0x00000005705d7c23 */ /* 0x102fe2000801085e */
[----:B------:R-:W-:Y:S01]  /*6a70*/  FFMA.FTZ R94, R114, UR5, -R94 ;  /* 0x00000005725e7c23 */ /* 0x000fe2000801085e */
[----:B--2---:R-:W-:Y:S01]  /*6a80*/  FSEL R103, R121, -INF , P2 ;  /* 0xff80000079677808 */ /* 0x004fe20001000000 */
[----:B------:R-:W1:Y:S01]  /*6a90*/  SHFL.IDX PT, R112, R218, R105, 0x1f ;  /* 0x00001f69da707589 */ /* 0x000e6200000e0000 */
[--C-:B-----5:R-:W-:Y:S01]  /*6aa0*/  FFMA.FTZ R13, R96, UR5, -R14.reuse ;  /* 0x00000005600d7c23 */ /* 0x120fe2000801080e */
[----:B------:R-:W-:Y:S01]  /*6ab0*/  FFMA.FTZ R14, R98, UR5, -R14 ;  /* 0x00000005620e7c23 */ /* 0x000fe2000801080e */
[C---:B------:R-:W-:Y:S01]  /*6ac0*/  VIADD R148, R5.reuse, 0xc ;  /* 0x0000000c05947836 */ /* 0x040fe20000000000 */
[----:B------:R2:W4:Y:S01]  /*6ad0*/  SHFL.IDX PT, R96, R227, R105, 0x1f ;  /* 0x00001f69e3607589 */ /* 0x00052200000e0000 */
[----:B---3--:R-:W-:Y:S01]  /*6ae0*/  FFMA.FTZ R89, R108, UR5, -R90 ;  /* 0x000000056c597c23 */ /* 0x008fe2000801085a */
[----:B------:R-:W-:-:S02]  /*6af0*/  VIADD R108, R5, 0x18 ;  /* 0x00000018056c7836 */ /* 0x000fc40000000000 */
[----:B------:R-:W-:Y:S01]  /*6b00*/  FFMA.FTZ R103, R103, UR5, -R104 ;  /* 0x0000000567677c23 */ /* 0x000fe20008010868 */
[----:B------:R-:W-:Y:S01]  /*6b10*/  FFMA.FTZ R90, R110, UR5, -R90 ;  /* 0x000000056e5a7c23 */ /* 0x000fe2000801085a */
[----:B------:R-:W-:Y:S01]  /*6b20*/  FFMA.FTZ R104, R123, UR5, -R104 ;  /* 0x000000057b687c23 */ /* 0x000fe20008010868 */
[----:B------:R-:W-:Y:S01]  /*6b30*/  FFMA.FTZ R102, R122, UR5, -R102 ;  /* 0x000000057a667c23 */ /* 0x000fe20008010866 */
[----:B------:R-:W3:Y:S01]  /*6b40*/  SHFL.IDX PT, R98, R227, R108, 0x1f ;  /* 0x00001f6ce3627589 */ /* 0x000ee200000e0000 */
[----:B------:R-:W-:Y:S01]  /*6b50*/  FSEL R122, R145, -INF , P2 ;  /* 0xff800000917a7808 */ /* 0x000fe20001000000 */
[----:B------:R-:W5:Y:S01]  /*6b60*/  MUFU.EX2 R12, R12 ;  /* 0x0000000c000c7308 */ /* 0x000f620000000800 */
[----:B--2---:R-:W-:Y:S01]  /*6b70*/  FSEL R105, R124, -INF , P2 ;  /* 0xff8000007c697808 */ /* 0x004fe20001000000 */
[----:B------:R4:W2:Y:S01]  /*6b80*/  SHFL.IDX PT, R227, R227, R95, 0x1f ;  /* 0x00001f5fe3e37589 */ /* 0x0008a200000e0000 */
[----:B------:R-:W-:-:S03]  /*6b90*/  FSEL R124, R144, -INF , P2 ;  /* 0xff800000907c7808 */ /* 0x000fc60001000000 */
[----:B------:R4:W-:Y:S01]  /*6ba0*/  SHFL.IDX PT, R114, R218, R108, 0x1f ;  /* 0x00001f6cda727589 */ /* 0x0009e200000e0000 */
[--C-:B------:R-:W-:Y:S01]  /*6bb0*/  FFMA.FTZ R105, R105, UR5, -R106.reuse ;  /* 0x0000000569697c23 */ /* 0x100fe2000801086a */
[----:B------:R-:W-:Y:S01]  /*6bc0*/  FFMA.FTZ R106, R126, UR5, -R106 ;  /* 0x000000057e6a7c23 */ /* 0x000fe2000801086a */
[----:B------:R-:W-:Y:S01]  /*6bd0*/  FSEL R126, R141, -INF , P2 ;  /* 0xff8000008d7e7808 */ /* 0x000fe20001000000 */
[----:B------:R-:W5:Y:S01]  /*6be0*/  MUFU.EX2 R7, R7 ;  /* 0x0000000700077308 */ /* 0x000f620000000800 */
[--C-:B-1----:R-:W-:Y:S01]  /*6bf0*/  FFMA.FTZ R111, R111, UR5, -R112.reuse ;  /* 0x000000056f6f7c23 */ /* 0x102fe20008010870 */
[----:B------:R-:W-:Y:S01]  /*6c00*/  FFMA.FTZ R112, R131, UR5, -R112 ;  /* 0x0000000583707c23 */ /* 0x000fe20008010870 */
[----:B------:R-:W-:Y:S02]  /*6c10*/  VIADD R131, R5, 0x8 ;  /* 0x0000000805837836 */ /* 0x000fe40000000000 */
[--C-:B----4-:R-:W-:Y:S01]  /*6c20*/  FFMA.FTZ R95, R113, UR5, -R96.reuse ;  /* 0x00000005715f7c23 */ /* 0x110fe20008010860 */
[----:B------:R-:W-:Y:S01]  /*6c30*/  FSEL R108, R127, -INF , P1 ;  /* 0xff8000007f6c7808 */ /* 0x000fe20000800000 */
[----:B------:R-:W-:Y:S01]  /*6c40*/  FFMA.FTZ R96, R115, UR5, -R96 ;  /* 0x0000000573607c23 */ /* 0x000fe20008010860 */
[----:B------:R-:W1:Y:S01]  /*6c50*/  SHFL.IDX PT, R127, R217, R131, 0x1f ;  /* 0x00001f83d97f7589 */ /* 0x000e6200000e0000 */
[----:B------:R-:W-:Y:S01]  /*6c60*/  FSEL R115, R133, -INF , P2 ;  /* 0xff80000085737808 */ /* 0x000fe20001000000 */
[----:B------:R-:W-:Y:S01]  /*6c70*/  MUFU.EX2 R8, R8 ;  /* 0x0000000800087308 */ /* 0x000fe20000000800 */
[----:B------:R-:W-:Y:S01]  /*6c80*/  FSEL R113, R125, -INF , P2 ;  /* 0xff8000007d717808 */ /* 0x000fe20001000000 */
[--C-:B---3--:R-:W-:Y:S01]  /*6c90*/  FFMA.FTZ R97, R116, UR5, -R98.reuse ;  /* 0x0000000574617c23 */ /* 0x108fe20008010862 */
[----:B------:R-:W-:Y:S01]  /*6ca0*/  FFMA.FTZ R108, R108, UR5, -R107 ;  /* 0x000000056c6c7c23 */ /* 0x000fe2000801086b */
[----:B------:R-:W-:Y:S01]  /*6cb0*/  FFMA.FTZ R98, R118, UR5, -R98 ;  /* 0x0000000576627c23 */ /* 0x000fe20008010862 */
[----:B------:R-:W-:Y:S01]  /*6cc0*/  FSEL R118, R149, -INF , P2 ;  /* 0xff80000095767808 */ /* 0x000fe20001000000 */
[--C-:B--2---:R-:W-:Y:S01]  /*6cd0*/  FFMA.FTZ R99, R117, UR5, -R227.reuse ;  /* 0x0000000575637c23 */ /* 0x104fe200080108e3 */
[----:B------:R-:W-:Y:S01]  /*6ce0*/  FFMA.FTZ R100, R119, UR5, -R227 ;  /* 0x0000000577647c23 */ /* 0x000fe200080108e3 */
[----:B------:R-:W-:-:S02]  /*6cf0*/  VIADD R117, R5, 0x10 ;  /* 0x0000001005757836 */ /* 0x000fc40000000000 */
[----:B------:R-:W-:Y:S01]  /*6d00*/  FFMA.FTZ R113, R113, UR5, -R107 ;  /* 0x0000000571717c23 */ /* 0x000fe2000801086b */
[C---:B------:R-:W-:Y:S01]  /*6d10*/  VIADD R227, R5.reuse, 0x1c ;  /* 0x0000001c05e37836 */ /* 0x040fe20000000000 */
[----:B------:R-:W2:Y:S01]  /*6d20*/  SHFL.IDX PT, R125, R217, R148, 0x1f ;  /* 0x00001f94d97d7589 */ /* 0x000ea200000e0000 */
[----:B------:R-:W-:Y:S01]  /*6d30*/  VIADD R149, R5, 0x14 ;  /* 0x0000001405957836 */ /* 0x000fe20000000000 */
[----:B------:R3:W-:Y:S02]  /*6d40*/  MUFU.EX2 R107, R113 ;  /* 0x00000071006b7308 */ /* 0x0007e40000000800 */
[----:B------:R-:W4:Y:S04]  /*6d50*/  SHFL.IDX PT, R110, R218, R117, 0x1f ;  /* 0x00001f75da6e7589 */ /* 0x000f2800000e0000 */
[----:B------:R5:W4:Y:S02]  /*6d60*/  SHFL.IDX PT, R123, R217, R117, 0x1f ;  /* 0x00001f75d97b7589 */ /* 0x000b2400000e0000 */
[----:B------:R-:W-:Y:S01]  /*6d70*/  MUFU.EX2 R18, R18 ;  /* 0x0000001200127308 */ /* 0x000fe20000000800 */
[--C-:B-1----:R-:W-:Y:S01]  /*6d80*/  FFMA.FTZ R129, R129, UR5, -R127.reuse ;  /* 0x0000000581817c23 */ /* 0x102fe2000801087f */
[----:B------:R1:W4:Y:S01]  /*6d90*/  SHFL.IDX PT, R116, R218, R227, 0x1f ;  /* 0x00001fe3da747589 */ /* 0x00032200000e0000 */
[----:B------:R-:W-:Y:S01]  /*6da0*/  FFMA.FTZ R127, R142, UR5, -R127 ;  /* 0x000000058e7f7c23 */ /* 0x000fe2000801087f */
[----:B---3--:R-:W-:Y:S01]  /*6db0*/  FSEL R113, R132, -INF , P2 ;  /* 0xff80000084717808 */ /* 0x008fe20001000000 */
[----:B------:R-:W-:Y:S01]  /*6dc0*/  VIADD R132, R5, 0x4 ;  /* 0x0000000405847836 */ /* 0x000fe20000000000 */
[----:B------:R-:W3:Y:S01]  /*6dd0*/  SHFL.IDX PT, R121, R217, R149, 0x1f ;  /* 0x00001f95d9797589 */ /* 0x000ee200000e0000 */
[----:B-----5:R-:W-:Y:S01]  /*6de0*/  FSEL R117, R151, -INF , P1 ;  /* 0xff80000097757808 */ /* 0x020fe20000800000 */
[----:B------:R-:W-:-:S02]  /*6df0*/  VIADD R151, R5, 0x10 ;  /* 0x0000001005977836 */ /* 0x000fc40000000000 */
[----:B------:R-:W5:Y:S01]  /*6e00*/  SHFL.IDX PT, R128, R217, R132, 0x1f ;  /* 0x00001f84d9807589 */ /* 0x000f6200000e0000 */
[--C-:B------:R-:W-:Y:S01]  /*6e10*/  FFMA.FTZ R113, R113, UR5, -R114.reuse ;  /* 0x0000000571717c23 */ /* 0x100fe20008010872 */
[----:B-1----:R-:W-:Y:S02]  /*6e20*/  VIADD R218, R5, 0x18 ;  /* 0x0000001805da7836 */ /* 0x002fe40000000000 */
[----:B------:R-:W-:Y:S01]  /*6e30*/  FFMA.FTZ R114, R134, UR5, -R114 ;  /* 0x0000000586727c23 */ /* 0x000fe20008010872 */
[----:B------:R-:W-:Y:S01]  /*6e40*/  FSEL R134, R136, -INF , P2 ;  /* 0xff80000088867808 */ /* 0x000fe20001000000 */
[----:B--2---:R-:W-:Y:S01]  /*6e50*/  FFMA.FTZ R126, R126, UR5, -R125 ;  /* 0x000000057e7e7c23 */ /* 0x004fe2000801087d */
[----:B------:R-:W-:Y:S02]  /*6e60*/  WARPGROUP.DEPBAR.LE gsb0, 0x0 ;  /* 0x00008000000079c5 */ /* 0x000fe40000010000 */
[----:B------:R-:W-:Y:S01]  /*6e70*/  WARPGROUP.ARRIVE ;  /* 0x00000000000079c5 */ /* 0x000fe20000000000 */
[--C-:B----4-:R-:W-:Y:S01]  /*6e80*/  FFMA.FTZ R109, R109, UR5, -R110.reuse ;  /* 0x000000056d6d7c23 */ /* 0x110fe2000801086e */
[----:B------:R-:W-:Y:S01]  /*6e90*/  FFMA.FTZ R110, R130, UR5, -R110 ;  /* 0x00000005826e7c23 */ /* 0x000fe2000801086e */
[----:B------:R-:W-:Y:S01]  /*6ea0*/  FSEL R130, R139, -INF , P1 ;  /* 0xff8000008b827808 */ /* 0x000fe20000800000 */
[----:B------:R-:W1:Y:S01]  /*6eb0*/  SHFL.IDX PT, R119, R217, R218, 0x1f ;  /* 0x00001fdad9777589 */ /* 0x000e6200000e0000 */
[----:B------:R-:W-:Y:S01]  /*6ec0*/  FFMA.FTZ R124, R124, UR5, -R123 ;  /* 0x000000057c7c7c23 */ /* 0x000fe2000801087b */
[----:B------:R-:W-:Y:S01]  /*6ed0*/  HGMMA.64x128x16.F32 R24, gdesc[UR8], R24, gsb0 ;  /* 0x01e00000081879f0 */ /* 0x000fe20008000818 */
[----:B------:R-:W-:Y:S01]  /*6ee0*/  R2UR UR8, R230 ;  /* 0x00000000e60872ca */ /* 0x000fe200000e0000 */
[----:B------:R-:W-:Y:S01]  /*6ef0*/  UMOV UR10, UR4 ;  /* 0x00000004000a7c82 */ /* 0x000fe20008000000 */
[----:B------:R-:W-:Y:S01]  /*6f00*/  R2UR UR9, R231 ;  /* 0x00000000e70972ca */ /* 0x000fe200000e0000 */
[----:B------:R-:W-:Y:S01]  /*6f10*/  UMOV UR11, 0x40000040 ;  /* 0x40000040000b7882 */ /* 0x000fe20000000000 */
[--C-:B------:R-:W-:Y:S01]  /*6f20*/  FFMA.FTZ R115, R115, UR5, -R116.reuse ;  /* 0x0000000573737c23 */ /* 0x100fe20008010874 */
[----:B------:R-:W-:Y:S01]  /*6f30*/  FFMA.FTZ R116, R135, UR5, -R116 ;  /* 0x0000000587747c23 */ /* 0x000fe20008010874 */
[--C-:B---3--:R-:W-:Y:S01]  /*6f40*/  FFMA.FTZ R122, R122, UR5, -R121.reuse ;  /* 0x000000057a7a7c23 */ /* 0x108fe20008010879 */
[----:B------:R-:W2:Y:S01]  /*6f50*/  SHFL.IDX PT, R135, R217, R5, 0x1f ;  /* 0x00001f05d9877589 */ /* 0x000ea200000e0000 */
[----:B------:R-:W-:Y:S01]  /*6f60*/  FFMA.FTZ R121, R147, UR5, -R121 ;  /* 0x0000000593797c23 */ /* 0x000fe20008010879 */
[----:B-----5:R-:W-:Y:S01]  /*6f70*/  FFMA.FTZ R139, R137, UR5, -R128 ;  /* 0x00000005898b7c23 */ /* 0x020fe20008010880 */
[----:B------:R-:W-:Y:S01]  /*6f80*/  FFMA.FTZ R123, R146, UR5, -R123 ;  /* 0x00000005927b7c23 */ /* 0x000fe2000801087b */
[----:B------:R-:W3:Y:S01]  /*6f90*/  SHFL.IDX PT, R217, R217, R227, 0x1f ;  /* 0x00001fe3d9d97589 */ /* 0x000ee200000e0000 */
[----:B------:R-:W-:Y:S01]  /*6fa0*/  FFMA.FTZ R125, R143, UR5, -R125 ;  /* 0x000000058f7d7c23 */ /* 0x000fe2000801087d */
[----:B------:R-:W4:Y:S01]  /*6fb0*/  MUFU.EX2 R20, R20 ;  /* 0x0000001400147308 */ /* 0x000f220000000800 */
[----:B------:R-:W-:Y:S01]  /*6fc0*/  R2UR UR4, R216 ;  /* 0x00000000d80472ca */ /* 0x000fe200000e0000 */
[--C-:B-1----:R-:W-:Y:S01]  /*6fd0*/  FFMA.FTZ R120, R120, UR5, -R119.reuse ;  /* 0x0000000578787c23 */ /* 0x102fe20008010877 */
[----:B------:R-:W-:Y:S01]  /*6fe0*/  FFMA.FTZ R119, R150, UR5, -R119 ;  /* 0x0000000596777c23 */ /* 0x000fe20008010877 */
[----:B------:R-:W-:-:S04]  /*6ff0*/  VIADD R150, R5, 0x8 ;  /* 0x0000000805967836 */ /* 0x000fc80000000000 */
[----:B------:R-:W1:Y:S01]  /*7000*/  MUFU.EX2 R105, R105 ;  /* 0x0000006900697308 */ /* 0x000e620000000800 */
[--C-:B--2---:R-:W-:Y:S01]  /*7010*/  FFMA.FTZ R134, R134, UR5, -R135.reuse ;  /* 0x0000000586867c23 */ /* 0x104fe20008010887 */
[----:B------:R-:W-:Y:S01]  /*7020*/  FFMA.FTZ R135, R138, UR5, -R135 ;  /* 0x000000058a877c23 */ /* 0x000fe20008010887 */
[----:B------:R-:W-:-:S05]  /*7030*/  FFMA.FTZ R138, R130, UR5, -R128 ;  /* 0x00000005828a7c23 */ /* 0x000fca0008010880 */
[----:B------:R-:W2:Y:S01]  /*7040*/  MUFU.EX2 R109, R109 ;  /* 0x0000006d006d7308 */ /* 0x000ea20000000800 */
[--C-:B---3--:R-:W-:Y:S01]  /*7050*/  FFMA.FTZ R118, R118, UR5, -R217.reuse ;  /* 0x0000000576767c23 */ /* 0x108fe200080108d9 */
[----:B------:R-:W-:Y:S01]  /*7060*/  FFMA.FTZ R117, R117, UR5, -R217 ;  /* 0x0000000575757c23 */ /* 0x000fe200080108d9 */
[----:B------:R-:W-:-:S05]  /*7070*/  VIADD R217, R5, 0x4 ;  /* 0x0000000405d97836 */ /* 0x000fca0000000000 */
[----:B------:R-:W3:Y:S08]  /*7080*/  MUFU.EX2 R111, R111 ;  /* 0x0000006f006f7308 */ /* 0x000ef00000000800 */
        /* <DEDUP_REMOVED lines=9> */
[----:B------:R-:W5:Y:S08]  /*7120*/  MUFU.EX2 R15, R15 ;  /* 0x0000000f000f7308 */ /* 0x000f700000000800 */
        /* <DEDUP_REMOVED lines=9> */
[----:B------:R-:W-:Y:S08]  /*71c0*/  MUFU.EX2 R102, R102 ;  /* 0x0000006600667308 */ /* 0x000ff00000000800 */
[----:B------:R-:W5:Y:S08]  /*71d0*/  MUFU.EX2 R103, R103 ;  /* 0x0000006700677308 */ /* 0x000f700000000800 */
        /* <DEDUP_REMOVED lines=22> */
[----:B------:R-:W-:Y:S01]  /*7340*/  MUFU.EX2 R116, R116 ;  /* 0x0000007400747308 */ /* 0x000fe20000000800 */
[----:B------:R-:W-:-:S02]  /*7350*/  WARPGROUP.DEPBAR.LE gsb0, 0x0 ;  /* 0x00008000000079c5 */ /* 0x000fc40000010000 */
[----:B------:R-:W4:Y:S04]  /*7360*/  LDS R226, [R226+0x400] ;  /* 0x00040000e2e27984 */ /* 0x000f280000000800 */
[----:B------:R-:W1:Y:S04]  /*7370*/  LDS R223, [R223+0x400] ;  /* 0x00040000dfdf7984 */ /* 0x000e680000000800 */
[----:B------:R-:W-:Y:S04]  /*7380*/  LDS R225, [R225+0x400] ;  /* 0x00040000e1e17984 */ /* 0x000fe80000000800 */
[----:B------:R-:W-:Y:S04]  /*7390*/  LDS R224, [R224+0x400] ;  /* 0x00040000e0e07984 */ /* 0x000fe80000000800 */
[----:B----4-:R-:W4:Y:S04]  /*73a0*/  SHFL.IDX PT, R142, R226, R151, 0x1f ;  /* 0x00001f97e28e7589 */ /* 0x010f2800000e0000 */
[----:B------:R-:W2:Y:S04]  /*73b0*/  SHFL.IDX PT, R140, R226, R218, 0x1f ;  /* 0x00001fdae28c7589 */ /* 0x000ea800000e0000 */
[----:B-1----:R-:W-:Y:S04]  /*73c0*/  SHFL.IDX PT, R133, R223, R151, 0x1f ;  /* 0x00001f97df857589 */ /* 0x002fe800000e0000 */
[----:B------:R-:W1:Y:S04]  /*73d0*/  SHFL.IDX PT, R128, R223, R5, 0x1f ;  /* 0x00001f05df807589 */ /* 0x000e6800000e0000 */
[----:B------:R-:W3:Y:S04]  /*73e0*/  SHFL.IDX PT, R130, R223, R132, 0x1f ;  /* 0x00001f84df827589 */ /* 0x000ee800000e0000 */
[----:B------:R-:W5:Y:S01]  /*73f0*/  SHFL.IDX PT, R137, R223, R131, 0x1f ;  /* 0x00001f83df897589 */ /* 0x000f6200000e0000 */
[--C-:B----4-:R-:W-:Y:S01]  /*7400*/  FADD.FTZ R48, R48, -R142.reuse ;  /* 0x8000008e30307221 */ /* 0x110fe20000010000 */
[----:B------:R-:W-:-:S02]  /*7410*/  FADD.FTZ R50, R50, -R142 ;  /* 0x8000008e32327221 */ /* 0x000fc40000010000 */
[----:B------:R-:W4:Y:S01]  /*7420*/  SHFL.IDX PT, R131, R223, R148, 0x1f ;  /* 0x00001f94df837589 */ /* 0x000f2200000e0000 */
[--C-:B--2---:R-:W-:Y:S01]  /*7430*/  FADD.FTZ R52, R52, -R140.reuse ;  /* 0x8000008c34347221 */ /* 0x104fe20000010000 */
[----:B------:R-:W-:Y:S02]  /*7440*/  FADD.FTZ R54, R54, -R140 ;  /* 0x8000008c36367221 */ /* 0x000fe40000010000 */
[----:B------:R-:W-:Y:S04]  /*7450*/  SHFL.IDX PT, R142, R224, R151, 0x1f ;  /* 0x00001f97e08e7589 */ /* 0x000fe800000e0000 */
[----:B------:R2:W4:Y:S01]  /*7460*/  SHFL.IDX PT, R140, R225, R151, 0x1f ;  /* 0x00001f97e18c7589 */ /* 0x00052200000e0000 */
[--C-:B-1----:R-:W-:Y:S01]  /*7470*/  FADD.FTZ R24, R24, -R128.reuse ;  /* 0x8000008018187221 */ /* 0x102fe20000010000 */
[----:B------:R-:W-:-:S02]  /*7480*/  FADD.FTZ R26, R26, -R128 ;  /* 0x800000801a1a7221 */ /* 0x000fc40000010000 */
[----:B------:R-:W1:Y:S01]  /*7490*/  SHFL.IDX PT, R141, R226, R148, 0x1f ;  /* 0x00001f94e28d7589 */ /* 0x000e6200000e0000 */
[--C-:B---3--:R-:W-:Y:S01]  /*74a0*/  FADD.FTZ R128, R25, -R130.reuse ;  /* 0x8000008219807221 */ /* 0x108fe20000010000 */
[----:B------:R-:W-:Y:S02]  /*74b0*/  FADD.FTZ R130, R27, -R130 ;  /* 0x800000821b827221 */ /* 0x000fe40000010000 */
[----:B------:R-:W3:Y:S01]  /*74c0*/  SHFL.IDX PT, R136, R223, R149, 0x1f ;  /* 0x00001f95df887589 */ /* 0x000ee200000e0000 */
[--C-:B-----5:R-:W-:Y:S01]  /*74d0*/  FADD.FTZ R132, R28, -R137.reuse ;  /* 0x800000891c847221 */ /* 0x120fe20000010000 */
[----:B------:R-:W-:Y:S02]  /*74e0*/  FADD.FTZ R25, R30, -R137 ;  /* 0x800000891e197221 */ /* 0x000fe40000010000 */
[----:B--2---:R-:W2:Y:S01]  /*74f0*/  LDL R151, [R1+0x1c] ;  /* 0x00001c0001977983 */ /* 0x004ea20000100800 */
[----:B------:R5:W3:Y:S01]  /*7500*/  MUFU.EX2 R28, R134 ;  /* 0x00000086001c7308 */ /* 0x000ae20000000800 */
[----:B----4-:R-:W-:-:S02]  /*7510*/  FADD.FTZ R27, R31, -R131 ;  /* 0x800000831f1b7221 */ /* 0x010fc40000010000 */
[----:B------:R-:W4:Y:S04]  /*7520*/  SHFL.IDX PT, R147, R223, R218, 0x1f ;  /* 0x00001fdadf937589 */ /* 0x000f2800000e0000 */
[----:B------:R-:W4:Y:S01]  /*7530*/  SHFL.IDX PT, R146, R223, R227, 0x1f ;  /* 0x00001fe3df927589 */ /* 0x000f2200000e0000 */
[----:B-----5:R-:W-:Y:S01]  /*7540*/  FADD.FTZ R134, R29, -R131 ;  /* 0x800000831d867221 */ /* 0x020fe20000010000 */
[--C-:B------:R-:W-:Y:S01]  /*7550*/  FADD.FTZ R131, R32, -R133.reuse ;  /* 0x8000008520837221 */ /* 0x100fe20000010000 */
[----:B------:R5:W4:Y:S01]  /*7560*/  MUFU.EX2 R30, R139 ;  /* 0x0000008b001e7308 */ /* 0x000b220000000800 */
[----:B------:R-:W4:Y:S01]  /*7570*/  SHFL.IDX PT, R32, R226, R149, 0x1f ;  /* 0x00001f95e2207589 */ /* 0x000f2200000e0000 */
[----:B------:R-:W-:Y:S01]  /*7580*/  FADD.FTZ R133, R34, -R133 ;  /* 0x8000008522857221 */ /* 0x000fe20000010000 */
[--C-:B------:R-:W-:Y:S01]  /*7590*/  FADD.FTZ R64, R64, -R140.reuse ;  /* 0x8000008c40407221 */ /* 0x100fe20000010000 */
[--C-:B-1----:R-:W-:Y:S01]  /*75a0*/  FADD.FTZ R45, R45, -R141.reuse ;  /* 0x8000008d2d2d7221 */ /* 0x102fe20000010000 */
[----:B------:R-:W1:Y:S01]  /*75b0*/  SHFL.IDX PT, R143, R226, R150, 0x1f ;  /* 0x00001f96e28f7589 */ /* 0x000e6200000e0000 */
[----:B------:R-:W-:Y:S01]  /*75c0*/  FADD.FTZ R47, R47, -R141 ;  /* 0x8000008d2f2f7221 */ /* 0x000fe20000010000 */
[----:B------:R-:W-:Y:S01]  /*75d0*/  FADD.FTZ R66, R66, -R140 ;  /* 0x8000008c42427221 */ /* 0x000fe20000010000 */
[----:B------:R3:W1:Y:S01]  /*75e0*/  MUFU.EX2 R29, R135 ;  /* 0x00000087001d7308 */ /* 0x0006620000000800 */
[----:B-----5:R-:W5:Y:S04]  /*75f0*/  SHFL.IDX PT, R139, R225, R5, 0x1f ;  /* 0x00001f05e18b7589 */ /* 0x020f6800000e0000 */
[----:B------:R-:W5:Y:S03]  /*7600*/  SHFL.IDX PT, R141, R225, R150, 0x1f ;  /* 0x00001f96e18d7589 */ /* 0x000f6600000e0000 */
[----:B------:R5:W5:Y:S01]  /*7610*/  MUFU.EX2 R31, R138 ;  /* 0x0000008a001f7308 */ /* 0x000b620000000800 */
[--C-:B---3--:R-:W-:Y:S01]  /*7620*/  FADD.FTZ R135, R33, -R136.reuse ;  /* 0x8000008821877221 */ /* 0x108fe20000010000 */
[----:B------:R-:W-:Y:S01]  /*7630*/  FADD.FTZ R136, R35, -R136 ;  /* 0x8000008823887221 */ /* 0x000fe20000010000 */
[----:B------:R-:W3:Y:S01]  /*7640*/  SHFL.IDX PT, R33, R226, R227, 0x1f ;  /* 0x00001fe3e2217589 */ /* 0x000ee200000e0000 */
[----:B----4-:R-:W-:Y:S01]  /*7650*/  FADD.FTZ R137, R36, -R147 ;  /* 0x8000009324897221 */ /* 0x010fe20000010000 */
[--C-:B------:R-:W-:Y:S01]  /*7660*/  FADD.FTZ R37, R37, -R146.reuse ;  /* 0x8000009225257221 */ /* 0x100fe20000010000 */
[----:B------:R-:W-:Y:S01]  /*7670*/  FADD.FTZ R39, R39, -R146 ;  /* 0x8000009227277221 */ /* 0x000fe20000010000 */
[----:B------:R-:W4:Y:S04]  /*7680*/  SHFL.IDX PT, R35, R225, R148, 0x1f ;  /* 0x00001f94e1237589 */ /* 0x000f2800000e0000 */
[----:B------:R-:W-:Y:S01]  /*7690*/  SHFL.IDX PT, R144, R226, R217, 0x1f ;  /* 0x00001fd9e2907589 */ /* 0x000fe200000e0000 */
[--C-:B------:R-:W-:Y:S01]  /*76a0*/  FADD.FTZ R49, R49, -R32.reuse ;  /* 0x8000002031317221 */ /* 0x100fe20000010000 */
[----:B------:R-:W-:Y:S01]  /*76b0*/  FADD.FTZ R51, R51, -R32 ;  /* 0x8000002033337221 */ /* 0x000fe20000010000 */
[--C-:B-1----:R-:W-:Y:S01]  /*76c0*/  FADD.FTZ R44, R44, -R143.reuse ;  /* 0x8000008f2c2c7221 */ /* 0x102fe20000010000 */
[----:B------:R-:W1:Y:S01]  /*76d0*/  SHFL.IDX PT, R34, R225, R217, 0x1f ;  /* 0x00001fd9e1227589 */ /* 0x000e6200000e0000 */
[----:B------:R-:W-:Y:S01]  /*76e0*/  FADD.FTZ R46, R46, -R143 ;  /* 0x8000008f2e2e7221 */ /* 0x000fe20000010000 */
[----:B------:R4:W1:Y:S01]  /*76f0*/  MUFU.EX2 R32, R129 ;  /* 0x0000008100207308 */ /* 0x0008620000000800 */
[--C-:B-----5:R-:W-:Y:S01]  /*7700*/  FADD.FTZ R56, R56, -R139.reuse ;  /* 0x8000008b38387221 */ /* 0x120fe20000010000 */
[----:B------:R-:W5:Y:S01]  /*7710*/  SHFL.IDX PT, R138, R225, R149, 0x1f ;  /* 0x00001f95e18a7589 */ /* 0x000f6200000e0000 */
[----:B------:R-:W-:Y:S01]  /*7720*/  FADD.FTZ R58, R58, -R139 ;  /* 0x8000008b3a3a7221 */ /* 0x000fe20000010000 */
[--C-:B------:R-:W-:Y:S01]  /*7730*/  FADD.FTZ R60, R60, -R141.reuse ;  /* 0x8000008d3c3c7221 */ /* 0x100fe20000010000 */
[----:B------:R-:W-:Y:S01]  /*7740*/  FADD.FTZ R62, R62, -R141 ;  /* 0x8000008d3e3e7221 */ /* 0x000fe20000010000 */
[----:B------:R-:W-:Y:S04]  /*7750*/  SHFL.IDX PT, R36, R225, R218, 0x1f ;  /* 0x00001fdae1247589 */ /* 0x000fe800000e0000 */
[----:B------:R-:W5:Y:S01]  /*7760*/  SHFL.IDX PT, R145, R226, R5, 0x1f ;  /* 0x00001f05e2917589 */ /* 0x000f6200000e0000 */
[--C-:B---3--:R-:W-:Y:S01]  /*7770*/  FADD.FTZ R53, R53, -R33.reuse ;  /* 0x8000002135357221 */ /* 0x108fe20000010000 */
[----:B------:R-:W-:Y:S01]  /*7780*/  FADD.FTZ R55, R55, -R33 ;  /* 0x8000002137377221 */ /* 0x000fe20000010000 */
[----:B------:R-:W-:Y:S01]  /*7790*/  FMUL.FTZ R25, R10, R25 ;  /* 0x000000190a197220 */ /* 0x000fe20000410000 */
[----:B------:R-:W-:Y:S01]  /*77a0*/  SHFL.IDX PT, R146, R224, R149, 0x1f ;  /* 0x00001f95e0927589 */ /* 0x000fe200000e0000 */
[----:B------:R-:W-:Y:S01]  /*77b0*/  FMUL.FTZ R37, R19, R37 ;  /* 0x0000002513257220 */ /* 0x000fe20000410000 */
[--C-:B----4-:R-:W-:Y:S01]  /*77c0*/  FADD.FTZ R61, R61, -R35.reuse ;  /* 0x800000233d3d7221 */ /* 0x110fe20000010000 */
[----:B------:R-:W-:Y:S01]  /*77d0*/  FADD.FTZ R63, R63, -R35 ;  /* 0x800000233f3f7221 */ /* 0x000fe20000010000 */
[----:B------:R-:W-:Y:S01]  /*77e0*/  SHFL.IDX PT, R129, R224, R5, 0x1f ;  /* 0x00001f05e0817589 */ /* 0x000fe200000e0000 */
[----:B------:R-:W-:Y:S01]  /*77f0*/  FMUL.FTZ R27, R12, R27 ;  /* 0x0000001b0c1b7220 */ /* 0x000fe20000410000 */
[----:B------:R-:W-:Y:S01]  /*7800*/  MUFU.EX2 R123, R123 ;  /* 0x0000007b007b7308 */ /* 0x000fe20000000800 */
[----:B------:R-:W-:Y:S01]  /*7810*/  FADD.FTZ R38, R38, -R147 ;  /* 0x8000009326267221 */ /* 0x000fe20000010000 */
[----:B------:R-:W-:Y:S01]  /*7820*/  SHFL.IDX PT, R139, R224, R217, 0x1f ;  /* 0x00001fd9e08b7589 */ /* 0x000fe200000e0000 */
[--C-:B-1----:R-:W-:Y:S01]  /*7830*/  FADD.FTZ R57, R57, -R34.reuse ;  /* 0x8000002239397221 */ /* 0x102fe20000010000 */
[----:B------:R-:W-:-:S04]  /*7840*/  FADD.FTZ R59, R59, -R34 ;  /* 0x800000223b3b7221 */ /* 0x000fc80000010000 */
[----:B------:R-:W-:Y:S01]  /*7850*/  MUFU.EX2 R122, R122 ;  /* 0x0000007a007a7308 */ /* 0x000fe20000000800 */
[----:B------:R-:W-:Y:S01]  /*7860*/  SHFL.IDX PT, R143, R224, R150, 0x1f ;  /* 0x00001f96e08f7589 */ /* 0x000fe200000e0000 */
[----:B------:R-:W-:Y:S01]  /*7870*/  FMUL.FTZ R26, R7, R26 ;  /* 0x0000001a071a7220 */ /* 0x000fe20000410000 */
[----:B------:R-:W-:-:S05]  /*7880*/  FMUL.FTZ R39, R20, R39 ;  /* 0x0000002714277220 */ /* 0x000fca0000410000 */
[----:B------:R-:W-:Y:S01]  /*7890*/  MUFU.EX2 R121, R121 ;  /* 0x0000007900797308 */ /* 0x000fe20000000800 */
[----:B------:R-:W-:Y:S01]  /*78a0*/  SHFL.IDX PT, R148, R224, R148, 0x1f ;  /* 0x00001f94e0947589 */ /* 0x000fe200000e0000 */
[----:B------:R-:W-:Y:S01]  /*78b0*/  FADD.FTZ R141, R80, -R142 ;  /* 0x8000008e508d7221 */ /* 0x000fe20000010000 */
[----:B-----5:R-:W-:-:S05]  /*78c0*/  FADD.FTZ R65, R65, -R138 ;  /* 0x8000008a41417221 */ /* 0x020fca0000010000 */
[----:B------:R-:W-:Y:S01]  /*78d0*/  MUFU.EX2 R120, R120 ;  /* 0x0000007800787308 */ /* 0x000fe20000000800 */
[----:B------:R-:W-:Y:S01]  /*78e0*/  SHFL.IDX PT, R149, R224, R218, 0x1f ;  /* 0x00001fdae0957589 */ /* 0x000fe200000e0000 */
[----:B------:R-:W-:Y:S01]  /*78f0*/  FMUL.FTZ R60, R105, R60 ;  /* 0x0000003c693c7220 */ /* 0x000fe20000410000 */
[----:B------:R-:W-:Y:S01]  /*7900*/  FMUL.FTZ R64, R109, R64 ;  /* 0x000000406d407220 */ /* 0x000fe20000410000 */
[--C-:B------:R-:W-:Y:S01]  /*7910*/  FADD.FTZ R41, R41, -R144.reuse ;  /* 0x8000009029297221 */ /* 0x100fe20000010000 */
[----:B------:R-:W1:Y:S01]  /*7920*/  SHFL.IDX PT, R224, R224, R227, 0x1f ;  /* 0x00001fe3e0e07589 */ /* 0x000e6200000e0000 */
[----:B------:R-:W-:-:S03]  /*7930*/  FADD.FTZ R43, R43, -R144 ;  /* 0x800000902b2b7221 */ /* 0x000fc60000010000 */
[----:B------:R-:W3:Y:S01]  /*7940*/  SHFL.IDX PT, R225, R225, R227, 0x1f ;  /* 0x00001fe3e1e17589 */ /* 0x000ee200000e0000 */
[----:B------:R-:W-:Y:S01]  /*7950*/  FADD.FTZ R142, R82, -R142 ;  /* 0x8000008e528e7221 */ /* 0x000fe20000010000 */
[----:B------:R-:W-:Y:S01]  /*7960*/  FMUL.FTZ R82, R17, R137 ;  /* 0x0000008911527220 */ /* 0x000fe20000410000 */
[----:B------:R4:W-:Y:S01]  /*7970*/  MUFU.EX2 R35, R125 ;  /* 0x0000007d00237308 */ /* 0x0009e20000000800 */
[--C-:B------:R-:W-:Y:S01]  /*7980*/  FADD.FTZ R40, R40, -R145.reuse ;  /* 0x8000009128287221 */ /* 0x100fe20000010000 */
[----:B------:R-:W-:Y:S02]  /*7990*/  FADD.FTZ R42, R42, -R145 ;  /* 0x800000912a2a7221 */ /* 0x000fe40000010000 */
[----:B------:R-:W-:-:S04]  /*79a0*/  F2FP.F16.F32.PACK_AB R82, R37, R82 ;  /* 0x000000522552723e */ /* 0x000fc800000000ff */
[----:B------:R5:W3:Y:S01]  /*79b0*/  MUFU.EX2 R33, R127 ;  /* 0x0000007f00217308 */ /* 0x000ae20000000800 */
[----:B----4-:R-:W-:Y:S01]  /*79c0*/  FADD.FTZ R125, R67, -R138 ;  /* 0x8000008a437d7221 */ /* 0x010fe20000010000 */
[----:B------:R-:W-:-:S06]  /*79d0*/  FADD.FTZ R67, R70, -R36 ;  /* 0x8000002446437221 */ /* 0x000fcc0000010000 */
[----:B------:R4:W4:Y:S01]  /*79e0*/  MUFU.EX2 R34, R126 ;  /* 0x0000007e00227308 */ /* 0x0009220000000800 */
[----:B-----5:R-:W-:Y:S01]  /*79f0*/  FADD.FTZ R127, R68, -R36 ;  /* 0x80000024447f7221 */ /* 0x020fe20000010000 */
[--C-:B-1----:R-:W-:Y:S01]  /*7a00*/  FADD.FTZ R150, R85, -R224.reuse ;  /* 0x800000e055967221 */ /* 0x102fe20000010000 */
[----:B------:R-:W-:Y:S01]  /*7a10*/  FADD.FTZ R224, R87, -R224 ;  /* 0x800000e057e07221 */ /* 0x000fe20000010000 */
[----:B------:R-:W-:-:S04]  /*7a20*/  FMUL.FTZ R85, R8, R130 ;  /* 0x0000008208557220 */ /* 0x000fc80000410000 */
[----:B------:R1:W5:Y:S01]  /*7a30*/  MUFU.EX2 R36, R124 ;  /* 0x0000007c00247308 */ /* 0x0003620000000800 */
[----:B------:R-:W-:Y:S01]  /*7a40*/  F2FP.F16.F32.PACK_AB R87, R27, R25 ;  /* 0x000000191b57723e */ /* 0x000fe200000000ff */
[----:B---3--:R-:W-:Y:S01]  /*7a50*/  FADD.FTZ R70, R69, -R225 ;  /* 0x800000e145467221 */ /* 0x008fe20000010000 */
[----:B------:R-:W-:-:S05]  /*7a60*/  FMUL.FTZ R38, R18, R38 ;  /* 0x0000002612267220 */ /* 0x000fca0000410000 */
[----:B------:R-:W3:Y:S01]  /*7a70*/  MUFU.EX2 R119, R119 ;  /* 0x0000007700777308 */ /* 0x000ee20000000800 */
[----:B------:R-:W-:Y:S01]  /*7a80*/  FMUL.FTZ R61, R107, R61 ;  /* 0x0000003d6b3d7220 */ /* 0x000fe20000410000 */
[----:B------:R-:W-:-:S06]  /*7a90*/  FMUL.FTZ R25, R111, R65 ;  /* 0x000000416f197220 */ /* 0x000fcc0000410000 */
[----:B------:R-:W3:Y:S01]  /*7aa0*/  MUFU.EX2 R118, R118 ;  /* 0x0000007600767308 */ /* 0x000ee20000000800 */
[----:B----4-:R-:W-:-:S07]  /*7ab0*/  FADD.FTZ R126, R72, -R129 ;  /* 0x80000081487e7221 */ /* 0x010fce0000010000 */
[----:B------:R-:W4:Y:S01]  /*7ac0*/  MUFU.EX2 R37, R117 ;  /* 0x0000007500257308 */ /* 0x000f220000000800 */
[----:B------:R-:W-:Y:S01]  /*7ad0*/  FADD.FTZ R138, R73, -R139 ;  /* 0x8000008b498a7221 */ /* 0x000fe20000010000 */
[--C-:B------:R-:W-:Y:S01]  /*7ae0*/  FADD.FTZ R144, R81, -R146.reuse ;  /* 0x8000009251907221 */ /* 0x100fe20000010000 */
[--C-:B------:R-:W-:Y:S01]  /*7af0*/  FADD.FTZ R147, R84, -R149.reuse ;  /* 0x8000009554937221 */ /* 0x100fe20000010000 */
[----:B------:R-:W-:Y:S01]  /*7b00*/  FADD.FTZ R146, R83, -R146 ;  /* 0x8000009253927221 */ /* 0x000fe20000010000 */
[----:B------:R-:W-:Y:S01]  /*7b10*/  FADD.FTZ R149, R86, -R149 ;  /* 0x8000009556957221 */ /* 0x000fe20000010000 */
        /* <DEDUP_REMOVED lines=75> */
[----:B------:R-:W-:Y:S01]  /*7fd0*/  FMUL.FTZ R27, R118, R150 ;  /* 0x00000096761b7220 */ /* 0x000fe20000410000 */
[----:B----4-:R-:W-:Y:S01]  /*7fe0*/  FMUL.FTZ R224, R37, R224 ;  /* 0x000000e025e07220 */ /* 0x010fe20000410000 */
[----:B------:R-:W-:Y:S01]  /*7ff0*/  F2FP.F16.F32.PACK_AB R72, R49, R48 ;  /* 0x000000303148723e */ /* 0x000fe200000000ff */
[----:B------:R-:W-:Y:S01]  /*8000*/  UMOV UR6, UR4 ;  /* 0x0000000400067c82 */ /* 0x000fe20008000000 */
[----:B------:R-:W-:Y:S01]  /*8010*/  F2FP.F16.F32.PACK_AB R73, R51, R50 ;  /* 0x000000323349723e */ /* 0x000fe200000000ff */
[----:B------:R-:W-:Y:S01]  /*8020*/  UMOV UR7, 0x40000040 ;  /* 0x4000004000077882 */ /* 0x000fe20000000000 */
        /* <DEDUP_REMOVED lines=157> */
.L_x_5083:
        /* <DEDUP_REMOVED lines=70> */
.L_x_5084:
        /* <DEDUP_REMOVED lines=12> */
.L_x_5074:
        /* <DEDUP_REMOVED lines=121> */
.L_x_5097:
[----:B------:R-:W-:-:S05]  /*96b0*/  IMAD.U32 R7, RZ, RZ, UR36 ;  /* 0x00000024ff077e24 */ /* 0x000fca000f8e00ff */
[----:B------:R-:W-:-:S04]  /*96c0*/  LOP3.LUT R7, R7, 0x1, RZ, 0xfc, !PT ;  /* 0x0000000107077812 */ /* 0x000fc800078efcff */
[----:B------:R-:W-:-:S13]  /*96d0*/  ISETP.NE.AND P6, PT, R7, 0x3, PT ;  /* 0x000000030700780c */ /* 0x000fda0003fc5270 */
[----:B--2---:R-:W-:Y:S05]  /*96e0*/  @!P6 BRA `(.L_x_5087) ;  /* 0x000000000004e947 */ /* 0x004fea0003800000 */
[----:B------:R-:W-:Y:S01]  /*96f0*/  BPT.TRAP 0x1 ;  /* 0x000000040000795c */ /* 0x000fe20000300000 */
.L_x_5087:
[----:B------:R-:W-:Y:S01]  /*9700*/  IMAD R7, R0, 0x8, R222 ;  /* 0x0000000800077824 */ /* 0x000fe200078e02de */
[----:B------:R-:W-:-:S04]  /*9710*/  SHF.L.U32 R18, R4, 0x1f, RZ ;  /* 0x0000001f04127819 */ /* 0x000fc800000006ff */
[----:B------:R1:W2:Y:S01]  /*9720*/  SYNCS.PHASECHK.TRANS64.TRYWAIT P0, [R7+URZ+0x30c10], R18 ;  /* 0x030c1012070075a7 */ /* 0x0002a2000800017f */
[----:B------:R-:W-:Y:S05]  /*9730*/  @!P6 BRA `(.L_x_5088) ;  /* 0x000000000004e947 */ /* 0x000fea0003800000 */
[----:B------:R-:W-:Y:S01]  /*9740*/  BPT.TRAP 0x1 ;  /* 0x000000040000795c */ /* 0x000fe20000300000 */
.L_x_5088:
[----:B---3--:R-:W-:-:S05]  /*9750*/  VIADD R8, R222, 0x10000 ;  /* 0x00010000de087836 */ /* 0x008fca0000000000 */
[----:B------:R-:W-:-:S04]  /*9760*/  SHF.R.U32.HI R8, RZ, 0x4, R8 ;  /* 0x00000004ff087819 */ /* 0x000fc80000011608 */
[----:B------:R-:W-:-:S04]  /*9770*/  LOP3.LUT R8, R8, 0x3fff, RZ, 0xc0, !PT ;  /* 0x00003fff08087812 */ /* 0x000fc800078ec0ff */
[----:B------:R-:W-:Y:S01]  /*9780*/  LOP3.LUT R9, R8, 0x10000, RZ, 0xfc, !PT ;  /* 0x0001000008097812 */ /* 0x000fe200078efcff */
[----:B--2---:R-:W-:Y:S06]  /*9790*/  @P0 BRA `(.L_x_5089) ;  /* 0x0000000000080947 */ /* 0x004fec0003800000 */
[----:B------:R-:W2:Y:S02]  /*97a0*/  SYNCS.PHASECHK.TRANS64.TRYWAIT P0, [R7+URZ+0x30c10], R18 ;  /* 0x030c1012070075a7 */ /* 0x000ea4000800017f */
[----:B--2---:R-:W-:Y:S05]  /*97b0*/  @!P0 BRA `(.L_x_5090) ;  /* 0x00000070000c8947 */ /* 0x004fea0003800000 */
.L_x_5089:
        /* <DEDUP_REMOVED lines=27> */
[----:B------:R-:W-:Y:S02]  /*9970*/  IMAD R9, R3, 0x2, R10 ;  /* 0x0000000203097824 */ /* 0x000fe400078e020a */
[----:B------:R-:W-:-:S04]  /*9980*/  VIADD R10, R222, 0x20000 ;  /* 0x00020000de0a7836 */ /* 0x000fc80000000000 */
        /* <DEDUP_REMOVED lines=12> */
[C---:B------:R-:W-:Y:S02]  /*9a50*/  IMAD R13, R3.reuse, 0x2, R14 ;  /* 0x00000002030d7824 */ /* 0x040fe400078e020e */
[----:B------:R-:W-:Y:S02]  /*9a60*/  IMAD R219, R3, 0x2, R16 ;  /* 0x0000000203db7824 */ /* 0x000fe400078e0210 */
[--C-:B------:R-:W-:Y:S02]  /*9a70*/  IMAD R16, R9, 0x4, R222.reuse ;  /* 0x0000000409107824 */ /* 0x100fe400078e02de */
[--C-:B------:R-:W-:Y:S02]  /*9a80*/  IMAD R232, R11, 0x4, R222.reuse ;  /* 0x000000040be87824 */ /* 0x100fe400078e02de */
[--C-:B------:R-:W-:Y:S02]  /*9a90*/  IMAD R220, R13, 0x4, R222.reuse ;  /* 0x000000040ddc7824 */ /* 0x100fe400078e02de */
[----:B------:R-:W-:-:S02]  /*9aa0*/  IMAD R221, R219, 0x4, R222 ;  /* 0x00000004dbdd7824 */ /* 0x000fc400078e02de */
[--C-:B------:R-:W-:Y:S02]  /*9ab0*/  IMAD R216, R11, 0x4, R10.reuse ;  /* 0x000000040bd87824 */ /* 0x100fe400078e020a */
[--C-:B------:R-:W-:Y:S02]  /*9ac0*/  IMAD R218, R13, 0x4, R10.reuse ;  /* 0x000000040dda7824 */ /* 0x100fe400078e020a */
        /* <DEDUP_REMOVED lines=14> */
.L_x_5091:
[----:B------:R1:W1:Y:S01]  /*9bb0*/  SYNCS.PHASECHK.TRANS64.TRYWAIT P0, [R7+URZ+0x30c30], R18 ;  /* 0x030c3012070075a7 */ /* 0x000262000800017f */
[----:B------:R-:W-:Y:S05]  /*9bc0*/  @!P6 BRA `(.L_x_5092) ;  /* 0x000000000004e947 */ /* 0x000fea0003800000 */
[----:B------:R-:W-:Y:S01]  /*9bd0*/  BPT.TRAP 0x1 ;  /* 0x000000040000795c */ /* 0x000fe20000300000 */
.L_x_5092:
        /* <DEDUP_REMOVED lines=8> */
.L_x_5093:
        /* <DEDUP_REMOVED lines=41> */
[----:B------:R-:W-:Y:S01]  /*9ef0*/  ISETP.GE.AND P2, PT, R226, 0x1, PT ;  /* 0x00000001e200780c */ /* 0x000fe20003f46270 */
[----:B------:R-:W-:Y:S01]  /*9f00*/  VIADD R13, R5, 0x10 ;  /* 0x00000010050d7836 */ /* 0x000fe20000000000 */
[----:B------:R-:W-:Y:S02]  /*9f10*/  ISETP.GE.AND P0, PT, R217, 0x1, PT ;  /* 0x00000001d900780c */ /* 0x000fe40003f06270 */
[----:B------:R-:W-:-:S02]  /*9f20*/  SEL R223, R223, 0x80, P3 ;  /* 0x00000080dfdf7807 */ /* 0x000fc40001800000 */
[----:B------:R-:W-:Y:S01]  /*9f30*/  ISETP.GE.AND P1, PT, R226, RZ, PT ;  /* 0x000000ffe200720c */ /* 0x000fe20003f26270 */
[----:B------:R-:W-:Y:S01]  /*9f40*/  SHFL.IDX PT, R17, R16, R13, 0x1f ;  /* 0x00001f0d10117589 */ /* 0x000fe200000e0000 */
[----:B------:R-:W-:Y:S02]  /*9f50*/  ISETP.GT.OR P2, PT, R225, 0x1, !P2 ;  /* 0x00000001e100780c */ /* 0x000fe40005744670 */
[----:B------:R-:W-:Y:S02]  /*9f60*/  ISETP.GT.OR P0, PT, R223, 0x1, !P0 ;  /* 0x00000001df00780c */ /* 0x000fe40004704670 */
[----:B------:R-:W-:Y:S02]  /*9f70*/  ISETP.GT.OR P1, PT, R225, RZ, !P1 ;  /* 0x000000ffe100720c */ /* 0x000fe40004f24670 */
[----:B------:R-:W-:Y:S01]  /*9f80*/  FSEL R227, R89, -INF , !P2 ;  /* 0xff80000059e37808 */ /* 0x000fe20005000000 */
[----:B------:R-:W-:Y:S01]  /*9f90*/  VIADD R89, R5, 0x8 ;  /* 0x0000000805597836 */ /* 0x000fe20000000000 */
[----:B------:R-:W-:-:S02]  /*9fa0*/  FSEL R91, R91, -INF , !P0 ;  /* 0xff8000005b5b7808 */ /* 0x000fc40004000000 */
[----:B------:R-:W-:Y:S01]  /*9fb0*/  FSEL R88, R88, -INF , !P1 ;  /* 0xff80000058587808 */ /* 0x000fe20004800000 */
[--C-:B-1----:R-:W-:Y:S01]  /*9fc0*/  FFMA.FTZ R227, R227, UR5, -R11.reuse ;  /* 0x00000005e3e37c23 */ /* 0x102fe2000801080b */
[----:B------:R-:W-:Y:S01]  /*9fd0*/  ISETP.GE.AND P1, PT, R226, 0x8, PT ;  /* 0x00000008e200780c */ /* 0x000fe20003f26270 */
[----:B------:R-:W-:Y:S01]  /*9fe0*/  FFMA.FTZ R11, R91, UR5, -R11 ;  /* 0x000000055b0b7c23 */ /* 0x000fe2000801080b */
[----:B------:R-:W-:Y:S01]  /*9ff0*/  ISETP.GE.AND P0, PT, R217, 0x9, PT ;  /* 0x00000009d900780c */ /* 0x000fe20003f06270 */
[----:B------:R-:W-:Y:S01]  /*a000*/  VIADD R91, R5, 0xc ;  /* 0x0000000c055b7836 */ /* 0x000fe20000000000 */
[----:B------:R-:W-:Y:S01]  /*a010*/  ISETP.GT.OR P1, PT, R225, 0x8, !P1 ;  /* 0x00000008e100780c */ /* 0x000fe20004f24670 */
[----:B------:R-:W1:Y:S01]  /*a020*/  SHFL.IDX PT, R12, R16, R89, 0x1f ;  /* 0x00001f59100c7589 */ /* 0x000e6200000e0000 */
[----:B------:R-:W-:Y:S01]  /*a030*/  ISETP.GE.AND P3, PT, R217, RZ, PT ;  /* 0x000000ffd900720c */ /* 0x000fe20003f66270 */
[----:B------:R-:W-:Y:S01]  /*a040*/  FFMA.FTZ R88, R88, UR5, -R9 ;  /* 0x0000000558587c23 */ /* 0x000fe20008010809 */
[C---:B------:R-:W-:Y:S01]  /*a050*/  ISETP.GT.OR P0, PT, R223.reuse, 0x9, !P0 ;  /* 0x00000009df00780c */ /* 0x040fe20004704670 */
[----:B------:R-:W2:Y:S01]  /*a060*/  SHFL.IDX PT, R10, R16, R91, 0x1f ;  /* 0x00001f5b100a7589 */ /* 0x000ea200000e0000 */
[----:B------:R-:W-:Y:S01]  /*a070*/  FSEL R92, R92, -INF , !P1 ;  /* 0xff8000005c5c7808 */ /* 0x000fe20004800000 */
[----:B------:R3:W-:Y:S01]  /*a080*/  MUFU.EX2 R228, R88 ;  /* 0x0000005800e47308 */ /* 0x0007e20000000800 */
[----:B------:R-:W-:-:S02]  /*a090*/  ISETP.GT.OR P3, PT, R223, RZ, !P3 ;  /* 0x000000ffdf00720c */ /* 0x000fc40005f64670 */
[----:B------:R-:W-:Y:S02]  /*a0a0*/  ISETP.GE.AND P1, PT, R217, 0x10, PT ;  /* 0x00000010d900780c */ /* 0x000fe40003f26270 */
[----:B------:R-:W-:Y:S02]  /*a0b0*/  FSEL R95, R95, -INF , !P0 ;  /* 0xff8000005f5f7808 */ /* 0x000fe40004000000 */
[----:B------:R-:W-:Y:S01]  /*a0c0*/  ISETP.GE.AND P0, PT, R226, 0x10, PT ;  /* 0x00000010e200780c */ /* 0x000fe20003f06270 */
[----:B------:R-:W-:Y:S01]  /*a0d0*/  MUFU.EX2 R11, R11 ;  /* 0x0000000b000b7308 */ /* 0x000fe20000000800 */
[----:B------:R-:W-:Y:S01]  /*a0e0*/  FSEL R90, R90, -INF , !P3 ;  /* 0xff8000005a5a7808 */ /* 0x000fe20005800000 */
[----:B---3--:R-:W-:Y:S01]  /*a0f0*/  SHFL.IDX PT, R88, R232, R5, 0x1f ;  /* 0x00001f05e8587589 */ /* 0x008fe200000e0000 */
[----:B------:R-:W-:Y:S02]  /*a100*/  ISETP.GT.OR P1, PT, R223, 0x10, !P1 ;  /* 0x00000010df00780c */ /* 0x000fe40004f24670 */
[----:B------:R-:W-:Y:S01]  /*a110*/  ISETP.GE.AND P3, PT, R217, 0x8, PT ;  /* 0x00000008d900780c */ /* 0x000fe20003f66270 */
[----:B------:R-:W-:Y:S01]  /*a120*/  FFMA.FTZ R9, R90, UR5, -R9 ;  /* 0x000000055a097c23 */ /* 0x000fe20008010809 */
[----:B------:R-:W-:Y:S01]  /*a130*/  ISETP.GT.OR P0, PT, R225, 0x10, !P0 ;  /* 0x00000010e100780c */ /* 0x000fe20004704670 */
[----:B------:R-:W-:Y:S01]  /*a140*/  SHFL.IDX PT, R90, R232, R22, 0x1f ;  /* 0x00001f16e85a7589 */ /* 0x000fe200000e0000 */
[----:B------:R-:W-:Y:S01]  /*a150*/  ISETP.GE.AND P2, PT, R226, 0x9, PT ;  /* 0x00000009e200780c */ /* 0x000fe20003f46270 */
[----:B-1----:R-:W-:Y:S01]  /*a160*/  FFMA.FTZ R92, R92, UR5, -R12 ;  /* 0x000000055c5c7c23 */ /* 0x002fe2000801080c */
[----:B------:R-:W-:Y:S01]  /*a170*/  FSEL R98, R98, -INF , !P1 ;  /* 0xff80000062627808 */ /* 0x000fe20004800000 */
[----:B------:R-:W1:Y:S01]  /*a180*/  MUFU.EX2 R9, R9 ;  /* 0x0000000900097308 */ /* 0x000e620000000800 */
[----:B------:R-:W-:Y:S01]  /*a190*/  ISETP.GT.OR P3, PT, R223, 0x8, !P3 ;  /* 0x00000008df00780c */ /* 0x000fe20005f64670 */
[----:B--2---:R-:W-:Y:S01]  /*a1a0*/  FFMA.FTZ R14, R95, UR5, -R10 ;  /* 0x000000055f0e7c23 */ /* 0x004fe2000801080a */
[----:B------:R-:W-:Y:S01]  /*a1b0*/  ISETP.GE.AND P1, PT, R217, 0x11, PT ;  /* 0x00000011d900780c */ /* 0x000fe20003f26270 */
[----:B------:R-:W-:Y:S01]  /*a1c0*/  VIADD R95, R5, 0x14 ;  /* 0x00000014055f7836 */ /* 0x000fe20000000000 */
[----:B------:R-:W-:-:S02]  /*a1d0*/  FSEL R15, R96, -INF , !P0 ;  /* 0xff800000600f7808 */ /* 0x000fc40004000000 */
[----:B------:R-:W-:Y:S01]  /*a1e0*/  ISETP.GT.OR P2, PT, R225, 0x9, !P2 ;  /* 0x00000009e100780c */ /* 0x000fe20005744670 */
[----:B------:R-:W-:Y:S01]  /*a1f0*/  MUFU.EX2 R14, R14 ;  /* 0x0000000e000e7308 */ /* 0x000fe20000000800 */
[----:B------:R-:W-:Y:S01]  /*a200*/  ISETP.GE.AND P0, PT, R226, 0x11, PT ;  /* 0x00000011e200780c */ /* 0x000fe20003f06270 */
[----:B------:R-:W2:Y:S01]  /*a210*/  SHFL.IDX PT, R18, R16, R95, 0x1f ;  /* 0x00001f5f10127589 */ /* 0x000ea200000e0000 */
[----:B------:R-:W-:Y:S01]  /*a220*/  FSEL R94, R94, -INF , !P3 ;  /* 0xff8000005e5e7808 */ /* 0x000fe20005800000 */
[--C-:B------:R-:W-:Y:S01]  /*a230*/  FFMA.FTZ R15, R15, UR5, -R17.reuse ;  /* 0x000000050f0f7c23 */ /* 0x100fe20008010811 */
[----:B------:R-:W-:Y:S01]  /*a240*/  ISETP.GT.OR P1, PT, R223, 0x11, !P1 ;  /* 0x00000011df00780c */ /* 0x000fe20004f24670 */
[----:B------:R-:W-:Y:S01]  /*a250*/  FFMA.FTZ R17, R98, UR5, -R17 ;  /* 0x0000000562117c23 */ /* 0x000fe20008010811 */
[----:B------:R-:W-:Y:S01]  /*a260*/  ISETP.GE.AND P3, PT, R217, 0x18, PT ;  /* 0x00000018d900780c */ /* 0x000fe20003f66270 */
[----:B------:R-:W-:Y:S01]  /*a270*/  FFMA.FTZ R12, R94, UR5, -R12 ;  /* 0x000000055e0c7c23 */ /* 0x000fe2000801080c */
[----:B------:R-:W-:Y:S01]  /*a280*/  FSEL R93, R93, -INF , !P2 ;  /* 0xff8000005d5d7808 */ /* 0x000fe20005000000 */
[----:B------:R-:W-:Y:S01]  /*a290*/  SHFL.IDX PT, R94, R232, R91, 0x1f ;  /* 0x00001f5be85e7589 */ /* 0x000fe200000e0000 */
[----:B------:R-:W-:Y:S01]  /*a2a0*/  ISETP.GT.OR P0, PT, R225, 0x11, !P0 ;  /* 0x00000011e100780c */ /* 0x000fe20004704670 */
[----:B------:R-:W-:Y:S01]  /*a2b0*/  MUFU.EX2 R15, R15 ;  /* 0x0000000f000f7308 */ /* 0x000fe20000000800 */
[----:B------:R-:W-:Y:S01]  /*a2c0*/  ISETP.GE.AND P2, PT, R226, 0x18, PT ;  /* 0x00000018e200780c */ /* 0x000fe20003f46270 */
[----:B------:R-:W-:Y:S01]  /*a2d0*/  FFMA.FTZ R13, R93, UR5, -R10 ;  /* 0x000000055d0d7c23 */ /* 0x000fe2000801080a */
[----:B------:R-:W-:Y:S01]  /*a2e0*/  FSEL R99, R99, -INF , !P1 ;  /* 0xff80000063637808 */ /* 0x000fe20004800000 */
[----:B------:R-:W-:Y:S01]  /*a2f0*/  VIADD R93, R5, 0x10 ;  /* 0x00000010055d7836 */ /* 0x000fe20000000000 */
[----:B------:R-:W-:Y:S01]  /*a300*/  ISETP.GT.OR P1, PT, R223, 0x18, !P3 ;  /* 0x00000018df00780c */ /* 0x000fe20005f24670 */
[----:B------:R-:W-:Y:S01]  /*a310*/  SHFL.IDX PT, R98, R232, R95, 0x1f ;  /* 0x00001f5fe8627589 */ /* 0x000fe200000e0000 */
[----:B------:R-:W-:Y:S01]  /*a320*/  FSEL R97, R97, -INF , !P0 ;  /* 0xff80000061617808 */ /* 0x000fe20004000000 */
[----:B------:R3:W-:Y:S01]  /*a330*/  MUFU.EX2 R10, R92 ;  /* 0x0000005c000a7308 */ /* 0x0007e20000000800 */
[----:B------:R-:W-:Y:S01]  /*a340*/  ISETP.GT.OR P0, PT, R225, 0x18, !P2 ;  /* 0x00000018e100780c */ /* 0x000fe20005704670 */
[----:B------:R-:W-:Y:S01]  /*a350*/  SHFL.IDX PT, R96, R232, R93, 0x1f ;  /* 0x00001f5de8607589 */ /* 0x000fe200000e0000 */
[----:B------:R-:W-:-:S02]  /*a360*/  FSEL R102, R102, -INF , !P1 ;  /* 0xff80000066667808 */ /* 0x000fc40004800000 */
[----:B------:R-:W-:Y:S01]  /*a370*/  ISETP.GE.AND P1, PT, R226, 0x20, PT ;  /* 0x00000020e200780c */ /* 0x000fe20003f26270 */
[--C-:B--2---:R-:W-:Y:S01]  /*a380*/  FFMA.FTZ R16, R97, UR5, -R18.reuse ;  /* 0x0000000561107c23 */ /* 0x104fe20008010812 */
[----:B------:R-:W-:Y:S01]  /*a390*/  FSEL R20, R100, -INF , !P0 ;  /* 0xff80000064147808 */ /* 0x000fe20004000000 */
[----:B------:R-:W-:Y:S01]  /*a3a0*/  VIADD R97, R5, 0x18 ;  /* 0x0000001805617836 */ /* 0x000fe20000000000 */
[----:B------:R-:W-:Y:S01]  /*a3b0*/  ISETP.GE.AND P0, PT, R226, 0x19, PT ;  /* 0x00000019e200780c */ /* 0x000fe20003f06270 */
[----:B---3--:R2:W3:Y:S01]  /*a3c0*/  SHFL.IDX PT, R92, R232, R89, 0x1f ;  /* 0x00001f59e85c7589 */ /* 0x0084e200000e0000 */
[----:B------:R-:W-:Y:S01]  /*a3d0*/  ISETP.GT.OR P1, PT, R225, 0x20, !P1 ;  /* 0x00000020e100780c */ /* 0x000fe20004f24670 */
[----:B------:R-:W-:Y:S01]  /*a3e0*/  FFMA.FTZ R18, R99, UR5, -R18 ;  /* 0x0000000563127c23 */ /* 0x000fe20008010812 */
[----:B------:R-:W-:Y:S01]  /*a3f0*/  ISETP.GT.OR P0, PT, R225, 0x19, !P0 ;  /* 0x00000019e100780c */ /* 0x000fe20004704670 */
[----:B------:R-:W5:Y:S01]  /*a400*/  SHFL.IDX PT, R100, R232, R97, 0x1f ;  /* 0x00001f61e8647589 */ /* 0x000f6200000e0000 */
[C---:B------:R-:W-:Y:S01]  /*a410*/  ISETP.GE.AND P3, PT, R217.reuse, 0x20, PT ;  /* 0x00000020d900780c */ /* 0x040fe20003f66270 */
[--C-:B------:R-:W-:Y:S01]  /*a420*/  FFMA.FTZ R20, R20, UR5, -R19.reuse ;  /* 0x0000000514147c23 */ /* 0x100fe20008010813 */
[----:B------:R-:W-:Y:S01]  /*a430*/  FSEL R22, R104, -INF , !P1 ;  /* 0xff80000068167808 */ /* 0x000fe20004800000 */
[----:B------:R-:W-:Y:S01]  /*a440*/  FFMA.FTZ R19, R102, UR5, -R19 ;  /* 0x0000000566137c23 */ /* 0x000fe20008010813 */
[----:B------:R-:W-:Y:S01]  /*a450*/  ISETP.GE.AND P1, PT, R217, 0x21, PT ;  /* 0x00000021d900780c */ /* 0x000fe20003f26270 */
[----:B------:R-:W-:Y:S01]  /*a460*/  VIADD R102, R5, 0x1c ;  /* 0x0000001c05667836 */ /* 0x000fe20000000000 */
[----:B------:R-:W-:Y:S01]  /*a470*/  FSEL R21, R101, -INF , !P0 ;  /* 0xff80000065157808 */ /* 0x000fe20004000000 */
[----:B------:R-:W-:Y:S01]  /*a480*/  FFMA.FTZ R22, R22, UR5, -R88 ;  /* 0x0000000516167c23 */ /* 0x000fe20008010858 */
[----:B------:R-:W-:-:S02]  /*a490*/  WARPGROUP.DEPBAR.LE gsb0, 0x0 ;  /* 0x00008000000079c5 */ /* 0x000fc40000010000 */
[----:B------:R-:W-:Y:S01]  /*a4a0*/  WARPGROUP.ARRIVE ;  /* 0x00000000000079c5 */ /* 0x000fe20000000000 */
[----:B------:R-:W-:Y:S01]  /*a4b0*/  ISETP.GT.OR P0, PT, R223, 0x20, !P3 ;  /* 0x00000020df00780c */ /* 0x000fe20005f04670 */
[----:B------:R-:W-:Y:S01]  /*a4c0*/  SHFL.IDX PT, R232, R232, R102, 0x1f ;  /* 0x00001f66e8e87589 */ /* 0x000fe200000e0000 */
[----:B------:R-:W-:Y:S01]  /*a4d0*/  ISETP.GE.AND P2, PT, R217, 0x19, PT ;  /* 0x00000019d900780c */ /* 0x000fe20003f46270 */
[----:B------:R-:W-:Y:S01]  /*a4e0*/  FFMA.FTZ R21, R21, UR5, -R23 ;  /* 0x0000000515157c23 */ /* 0x000fe20008010817 */
[----:B------:R-:W-:Y:S01]  /*a4f0*/  ISETP.GT.OR P1, PT, R223, 0x21, !P1 ;  /* 0x00000021df00780c */ /* 0x000fe20004f24670 */
[----:B------:R-:W-:Y:S01]  /*a500*/  HGMMA.64x128x16.F32 R24, gdesc[UR12], R24, gsb0 ;  /* 0x01e000000c1879f0 */ /* 0x000fe20008000818 */
[----:B------:R-:W-:Y:S01]  /*a510*/  R2UR UR12, R234 ;  /* 0x00000000ea0c72ca */ /* 0x000fe200000e0000 */
[----:B------:R-:W-:Y:S01]  /*a520*/  UMOV UR14, UR4 ;  /* 0x00000004000e7c82 */ /* 0x000fe20008000000 */
[----:B------:R-:W-:Y:S01]  /*a530*/  R2UR UR13, R235 ;  /* 0x00000000eb0d72ca */ /* 0x000fe200000e0000 */
[----:B------:R-:W-:Y:S01]  /*a540*/  UMOV UR15, 0x40000040 ;  /* 0x40000040000f7882 */ /* 0x000fe20000000000 */
[----:B------:R-:W-:Y:S01]  /*a550*/  ISETP.GE.AND P3, PT, R217, 0x28, PT ;  /* 0x00000028d900780c */ /* 0x000fe20003f66270 */
[----:B------:R-:W1:Y:S01]  /*a560*/  MUFU.EX2 R12, R12 ;  /* 0x0000000c000c7308 */ /* 0x000e620000000800 */
[----:B------:R-:W-:-:S02]  /*a570*/  FSEL R106, R106, -INF , !P0 ;  /* 0xff8000006a6a7808 */ /* 0x000fc40004000000 */
[----:B------:R-:W-:Y:S02]  /*a580*/  ISETP.GT.OR P2, PT, R223, 0x19, !P2 ;  /* 0x00000019df00780c */ /* 0x000fe40005744670 */
[----:B------:R-:W-:Y:S01]  /*a590*/  ISETP.GE.AND P0, PT, R226, 0x21, PT ;  /* 0x00000021e200780c */ /* 0x000fe20003f06270 */
[----:B------:R-:W-:Y:S01]  /*a5a0*/  FFMA.FTZ R88, R106, UR5, -R88 ;  /* 0x000000056a587c23 */ /* 0x000fe20008010858 */
[----:B------:R-:W-:Y:S01]  /*a5b0*/  FSEL R107, R107, -INF , !P1 ;  /* 0xff8000006b6b7808 */ /* 0x000fe20004800000 */
[----:B------:R-:W-:Y:S01]  /*a5c0*/  MUFU.EX2 R16, R16 ;  /* 0x0000001000107308 */ /* 0x000fe20000000800 */
[----:B------:R-:W-:Y:S02]  /*a5d0*/  ISETP.GT.OR P1, PT, R223, 0x28, !P3 ;  /* 0x00000028df00780c */ /* 0x000fe40005f24670 */
[----:B------:R-:W-:Y:S02]  /*a5e0*/  FSEL R103, R103, -INF , !P2 ;  /* 0xff80000067677808 */ /* 0x000fe40005000000 */
[----:B------:R-:W-:-:S02]  /*a5f0*/  ISETP.GT.OR P0, PT, R225, 0x21, !P0 ;  /* 0x00000021e100780c */ /* 0x000fc40004704670 */
[----:B------:R-:W-:Y:S01]  /*a600*/  ISETP.GE.AND P2, PT, R226, 0x28, PT ;  /* 0x00000028e200780c */ /* 0x000fe20003f46270 */
[----:B------:R-:W-:Y:S01]  /*a610*/  FFMA.FTZ R23, R103, UR5, -R23 ;  /* 0x0000000567177c23 */ /* 0x000fe20008010817 */
[----:B------:R-:W-:Y:S01]  /*a620*/  FSEL R110, R110, -INF , !P1 ;  /* 0xff8000006e6e7808 */ /* 0x000fe20004800000 */
[----:B----4-:R-:W-:Y:S01]  /*a630*/  SHFL.IDX PT, R103, R220, R5, 0x1f ;  /* 0x00001f05dc677589 */ /* 0x010fe200000e0000 */
[----:B------:R-:W-:Y:S01]  /*a640*/  ISETP.GE.AND P1, PT, R217, 0x29, PT ;  /* 0x00000029d900780c */ /* 0x000fe20003f26270 */
[----:B------:R-:W4:Y:S01]  /*a650*/  MUFU.EX2 R19, R19 ;  /* 0x0000001300137308 */ /* 0x000f220000000800 */
[----:B--2---:R-:W-:Y:S02]  /*a660*/  FSEL R89, R105, -INF , !P0 ;  /* 0xff80000069597808 */ /* 0x004fe40004000000 */
[----:B------:R-:W-:Y:S02]  /*a670*/  ISETP.GT.OR P0, PT, R225, 0x28, !P2 ;  /* 0x00000028e100780c */ /* 0x000fe40005704670 */
[----:B------:R-:W-:Y:S01]  /*a680*/  ISETP.GT.OR P1, PT, R223, 0x29, !P1 ;  /* 0x00000029df00780c */ /* 0x000fe20004f24670 */
[--C-:B------:R-:W-:Y:S01]  /*a690*/  FFMA.FTZ R89, R89, UR5, -R90.reuse ;  /* 0x0000000559597c23 */ /* 0x100fe2000801085a */
[----:B------:R-:W-:Y:S01]  /*a6a0*/  FSEL R91, R108, -INF , !P0 ;  /* 0xff8000006c5b7808 */ /* 0x000fe20004000000 */
[----:B------:R-:W-:Y:S01]  /*a6b0*/  FFMA.FTZ R90, R107, UR5, -R90 ;  /* 0x000000056b5a7c23 */ /* 0x000fe2000801085a */
[----:B------:R-:W-:Y:S01]  /*a6c0*/  ISETP.GE.AND P0, PT, R226, 0x29, PT ;  /* 0x00000029e200780c */ /* 0x000fe20003f06270 */
[----:B------:R-:W2:Y:S01]  /*a6d0*/  MUFU.EX2 R23, R23 ;  /* 0x0000001700177308 */ /* 0x000ea20000000800 */
[----:B------:R-:W-:Y:S01]  /*a6e0*/  FSEL R111, R111, -INF , !P1 ;  /* 0xff8000006f6f7808 */ /* 0x000fe20004800000 */
[--C-:B---3--:R-:W-:Y:S01]  /*a6f0*/  FFMA.FTZ R91, R91, UR5, -R92.reuse ;  /* 0x000000055b5b7c23 */ /* 0x108fe2000801085c */
[----:B------:R-:W-:Y:S01]  /*a700*/  ISETP.GE.AND P1, PT, R217, 0x30, PT ;  /* 0x00000030d900780c */ /* 0x000fe20003f26270 */
[----:B------:R-:W-:Y:S01]  /*a710*/  FFMA.FTZ R92, R110, UR5, -R92 ;  /* 0x000000056e5c7c23 */ /* 0x000fe2000801085c */
[----:B------:R-:W-:Y:S01]  /*a720*/  ISETP.GE.AND P2, PT, R226, 0x38, PT ;  /* 0x00000038e200780c */ /* 0x000fe20003f46270 */
[----:B------:R-:W-:Y:S01]  /*a730*/  VIADD R110, R5, 0xc ;  /* 0x0000000c056e7836 */ /* 0x000fe20000000000 */
[----:B------:R-:W-:Y:S01]  /*a740*/  ISETP.GT.OR P0, PT, R225, 0x29, !P0 ;  /* 0x00000029e100780c */ /* 0x000fe20004704670 */
[----:B------:R-:W-:Y:S01]  /*a750*/  MUFU.EX2 R227, R227 ;  /* 0x000000e300e37308 */ /* 0x000fe20000000800 */
[----:B------:R-:W-:-:S02]  /*a760*/  ISETP.GT.OR P1, PT, R223, 0x30, !P1 ;  /* 0x00000030df00780c */ /* 0x000fc40004f24670 */
[----:B------:R-:W-:Y:S01]  /*a770*/  ISETP.GT.OR P2, PT, R225, 0x38, !P2 ;  /* 0x00000038e100780c */ /* 0x000fe20005744670 */
[----:B------:R-:W-:Y:S01]  /*a780*/  SHFL.IDX PT, R110, R220, R110, 0x1f ;  /* 0x00001f6edc6e7589 */ /* 0x000fe200000e0000 */
[----:B------:R-:W-:Y:S02]  /*a790*/  FSEL R93, R109, -INF , !P0 ;  /* 0xff8000006d5d7808 */ /* 0x000fe40004000000 */
[----:B------:R-:W-:Y:S01]  /*a7a0*/  ISETP.GE.AND P0, PT, R226, 0x30, PT ;  /* 0x00000030e200780c */ /* 0x000fe20003f06270 */
[----:B------:R-:W-:Y:S01]  /*a7b0*/  MUFU.EX2 R13, R13 ;  /* 0x0000000d000d7308 */ /* 0x000fe20000000800 */
[----:B------:R-:W-:Y:S01]  /*a7c0*/  FSEL R114, R114, -INF , !P1 ;  /* 0xff80000072727808 */ /* 0x000fe20004800000 */
[--C-:B------:R-:W-:Y:S01]  /*a7d0*/  FFMA.FTZ R93, R93, UR5, -R94.reuse ;  /* 0x000000055d5d7c23 */ /* 0x100fe2000801085e */
[----:B------:R-:W-:Y:S01]  /*a7e0*/  ISETP.GE.AND P1, PT, R226, 0x31, PT ;  /* 0x00000031e200780c */ /* 0x000fe20003f26270 */
[----:B------:R-:W-:Y:S01]  /*a7f0*/  FFMA.FTZ R94, R111, UR5, -R94 ;  /* 0x000000056f5e7c23 */ /* 0x000fe2000801085e */
[----:B------:R-:W-:Y:S01]  /*a800*/  ISETP.GE.AND P3, PT, R217, 0x31, PT ;  /* 0x00000031d900780c */ /* 0x000fe20003f66270 */
[----:B------:R-:W-:Y:S01]  /*a810*/  VIADD R111, R5, 0x8 ;  /* 0x00000008056f7836 */ /* 0x000fe20000000000 */
[----:B------:R-:W-:Y:S01]  /*a820*/  FSEL R99, R116, -INF , !P2 ;  /* 0xff80000074637808 */ /* 0x000fe20005000000 */
[----:B------:R-:W-:Y:S01]  /*a830*/  MUFU.EX2 R17, R17 ;  /* 0x0000001100117308 */ /* 0x000fe20000000800 */
[----:B------:R-:W-:-:S02]  /*a840*/  ISETP.GE.AND P2, PT, R226, 0x48, PT ;  /* 0x00000048e200780c */ /* 0x000fc40003f46270 */
[----:B------:R-:W-:Y:S01]  /*a850*/  ISETP.GT.OR P0, PT, R225, 0x30, !P0 ;  /* 0x00000030e100780c */ /* 0x000fe20004704670 */
[----:B-----5:R-:W-:Y:S01]  /*a860*/  FFMA.FTZ R99, R99, UR5, -R100 ;  /* 0x0000000563637c23 */ /* 0x020fe20008010864 */
[----:B------:R-:W-:Y:S01]  /*a870*/  ISETP.GT.OR P1, PT, R225, 0x31, !P1 ;  /* 0x00000031e100780c */ /* 0x000fe20004f24670 */
[----:B------:R-:W3:Y:S01]  /*a880*/  SHFL.IDX PT, R109, R220, R111, 0x1f ;  /* 0x00001f6fdc6d7589 */ /* 0x000ee200000e0000 */
[----:B------:R-:W-:Y:S01]  /*a890*/  ISETP.GT.OR P3, PT, R223, 0x31, !P3 ;  /* 0x00000031df00780c */ /* 0x000fe20005f64670 */
[----:B------:R-:W-:Y:S01]  /*a8a0*/  MUFU.EX2 R18, R18 ;  /* 0x0000001200127308 */ /* 0x000fe20000000800 */
[----:B------:R-:W-:Y:S02]  /*a8b0*/  ISETP.GT.OR P2, PT, R225, 0x48, !P2 ;  /* 0x00000048e100780c */ /* 0x000fe40005744670 */
[----:B------:R-:W-:Y:S01]  /*a8c0*/  FSEL R95, R112, -INF , !P0 ;  /* 0xff800000705f7808 */ /* 0x000fe20004000000 */
[----:B------:R-:W-:Y:S01]  /*a8d0*/  VIADD R112, R5, 0x10 ;  /* 0x0000001005707836 */ /* 0x000fe20000000000 */
[----:B------:R-:W-:-:S02]  /*a8e0*/  ISETP.GE.AND P0, PT, R217, 0x38, PT ;  /* 0x00000038d900780c */ /* 0x000fc40003f06270 */
[----:B------:R-:W-:Y:S01]  /*a8f0*/  FSEL R97, R113, -INF , !P1 ;  /* 0xff80000071617808 */ /* 0x000fe20004800000 */
[----:B------:R-:W-:Y:S01]  /*a900*/  FFMA.FTZ R95, R95, UR5, -R96 ;  /* 0x000000055f5f7c23 */ /* 0x000fe20008010860 */
[----:B------:R-:W-:Y:S01]  /*a910*/  FSEL R115, R115, -INF , !P3 ;  /* 0xff80000073737808 */ /* 0x000fe20005800000 */
[----:B------:R-:W-:Y:S01]  /*a920*/  SHFL.IDX PT, R112, R220, R112, 0x1f ;  /* 0x00001f70dc707589 */ /* 0x000fe200000e0000 */
[C---:B------:R-:W-:Y:S01]  /*a930*/  ISETP.GE.AND P1, PT, R226.reuse, 0x41, PT ;  /* 0x00000041e200780c */ /* 0x040fe20003f26270 */
[--C-:B------:R-:W-:Y:S01]  /*a940*/  FFMA.FTZ R97, R97, UR5, -R98.reuse ;  /* 0x0000000561617c23 */ /* 0x100fe20008010862 */
[----:B------:R-:W-:Y:S01]  /*a950*/  ISETP.GE.AND P3, PT, R226, 0x49, PT ;  /* 0x00000049e200780c */ /* 0x000fe20003f66270 */
[----:B------:R-:W-:Y:S01]  /*a960*/  FFMA.FTZ R98, R115, UR5, -R98 ;  /* 0x0000000573627c23 */ /* 0x000fe20008010862 */
[----:B------:R-:W-:Y:S01]  /*a970*/  FSEL R124, R124, -INF , !P2 ;  /* 0xff8000007c7c7808 */ /* 0x000fe20005000000 */
[----:B------:R-:W-:Y:S01]  /*a980*/  FFMA.FTZ R96, R114, UR5, -R96 ;  /* 0x0000000572607c23 */ /* 0x000fe20008010860 */
[----:B------:R-:W-:Y:S01]  /*a990*/  ISETP.GE.AND P2, PT, R226, 0x60, PT ;  /* 0x00000060e200780c */ /* 0x000fe20003f46270 */
[----:B------:R-:W-:Y:S01]  /*a9a0*/  MUFU.EX2 R20, R20 ;  /* 0x0000001400147308 */ /* 0x000fe20000000800 */
[----:B------:R-:W-:-:S02]  /*a9b0*/  ISETP.GT.OR P0, PT, R223, 0x38, !P0 ;  /* 0x00000038df00780c */ /* 0x000fc40004704670 */
[C---:B------:R-:W-:Y:S01]  /*a9c0*/  ISETP.GT.OR P1, PT, R225.reuse, 0x41, !P1 ;  /* 0x00000041e100780c */ /* 0x040fe20004f24670 */
[----:B---3--:R-:W-:Y:S01]  /*a9d0*/  FFMA.FTZ R107, R124, UR5, -R109 ;  /* 0x000000057c6b7c23 */ /* 0x008fe2000801086d */
[C---:B------:R-:W-:Y:S02]  /*a9e0*/  ISETP.GT.OR P3, PT, R225.reuse, 0x49, !P3 ;  /* 0x00000049e100780c */ /* 0x040fe40005f64670 */
[----:B------:R-:W-:Y:S01]  /*a9f0*/  ISETP.GT.OR P2, PT, R225, 0x60, !P2 ;  /* 0x00000060e100780c */ /* 0x000fe20005744670 */
[----:B------:R-:W-:Y:S01]  /*aa00*/  MUFU.EX2 R21, R21 ;  /* 0x0000001500157308 */ /* 0x000fe20000000800 */
[----:B------:R-:W-:Y:S02]  /*aa10*/  FSEL R118, R118, -INF , !P0 ;  /* 0xff80000076767808 */ /* 0x000fe40004000000 */
[----:B------:R-:W-:Y:S02]  /*aa20*/  FSEL R121, R121, -INF , !P1 ;  /* 0xff80000079797808 */ /* 0x000fe40004800000 */
[----:B------:R-:W-:Y:S01]  /*aa30*/  FSEL R108, R125, -INF , !P3 ;  /* 0xff8000007d6c7808 */ /* 0x000fe20005800000 */
[----:B------:R-:W-:Y:S01]  /*aa40*/  FFMA.FTZ R100, R118, UR5, -R100 ;  /* 0x0000000576647c23 */ /* 0x000fe20008010864 */
[C---:B------:R-:W-:Y:S01]  /*aa50*/  ISETP.GE.AND P1, PT, R226.reuse, 0x59, PT ;  /* 0x00000059e200780c */ /* 0x040fe20003f26270 */
[----:B------:R-:W-:Y:S01]  /*aa60*/  VIADD R118, R5, 0x4 ;  /* 0x0000000405767836 */ /* 0x000fe20000000000 */
[----:B------:R-:W-:Y:S01]  /*aa70*/  ISETP.GE.AND P3, PT, R226, 0x61, PT ;  /* 0x00000061e200780c */ /* 0x000fe20003f66270 */
[----:B------:R-:W-:Y:S01]  /*aa80*/  FFMA.FTZ R108, R108, UR5, -R110 ;  /* 0x000000056c6c7c23 */ /* 0x000fe2000801086e */
[----:B------:R-:W-:Y:S01]  /*aa90*/  FSEL R136, R136, -INF , !P2 ;  /* 0xff80000088887808 */ /* 0x000fe20005000000 */
[----:B------:R-:W-:Y:S01]  /*aaa0*/  MUFU.EX2 R107, R107 ;  /* 0x0000006b006b7308 */ /* 0x000fe20000000800 */
[----:B------:R-:W-:Y:S01]  /*aab0*/  ISETP.GE.AND P2, PT, R217, 0x40, PT ;  /* 0x00000040d900780c */ /* 0x000fe20003f46270 */
[----:B------:R-:W3:Y:S01]  /*aac0*/  SHFL.IDX PT, R102, R220, R118, 0x1f ;  /* 0x00001f76dc667589 */ /* 0x000ee200000e0000 */
[----:B------:R-:W-:-:S02]  /*aad0*/  ISETP.GT.OR P1, PT, R225, 0x59, !P1 ;  /* 0x00000059e100780c */ /* 0x000fc40004f24670 */
[----:B------:R-:W-:Y:S02]  /*aae0*/  ISETP.GT.OR P3, PT, R225, 0x61, !P3 ;  /* 0x00000061e100780c */ /* 0x000fe40005f64670 */
[----:B------:R-:W-:Y:S01]  /*aaf0*/  ISETP.GT.OR P2, PT, R223, 0x40, !P2 ;  /* 0x00000040df00780c */ /* 0x000fe20005744670 */
[----:B------:R-:W-:Y:S01]  /*ab00*/  MUFU.EX2 R108, R108 ;  /* 0x0000006c006c7308 */ /* 0x000fe20000000800 */
[----:B------:R-:W-:Y:S02]  /*ab10*/  FSEL R133, R133, -INF , !P1 ;  /* 0xff80000085857808 */ /* 0x000fe40004800000 */
[----:B------:R-:W-:Y:S02]  /*ab20*/  FSEL R137, R137, -INF , !P3 ;  /* 0xff80000089897808 */ /* 0x000fe40005800000 */
[----:B------:R-:W-:Y:S02]  /*ab30*/  ISETP.GE.AND P5, PT, R226, 0x39, PT ;  /* 0x00000039e200780c */ /* 0x000fe40003fa6270 */
[C---:B------:R-:W-:Y:S01]  /*ab40*/  ISETP.GE.AND P1, PT, R217.reuse, 0x39, PT ;  /* 0x00000039d900780c */ /* 0x040fe20003f26270 */
[----:B------:R-:W-:Y:S01]  /*ab50*/  MUFU.EX2 R22, R22 ;  /* 0x0000001600167308 */ /* 0x000fe20000000800 */
[----:B------:R-:W-:-:S02]  /*ab60*/  ISETP.GE.AND P3, PT, R217, 0x41, PT ;  /* 0x00000041d900780c */ /* 0x000fc40003f66270 */
[----:B------:R-:W-:Y:S02]  /*ab70*/  FSEL R104, R122, -INF , !P2 ;  /* 0xff8000007a687808 */ /* 0x000fe40005000000 */
[C---:B------:R-:W-:Y:S02]  /*ab80*/  ISETP.GE.AND P2, PT, R226.reuse, 0x71, PT ;  /* 0x00000071e200780c */ /* 0x040fe40003f46270 */
[----:B------:R-:W-:Y:S01]  /*ab90*/  ISETP.GE.AND P4, PT, R226, 0x40, PT ;  /* 0x00000040e200780c */ /* 0x000fe20003f86270 */
[----:B------:R-:W-:Y:S01]  /*aba0*/  FFMA.FTZ R104, R104, UR5, -R103 ;  /* 0x0000000568687c23 */ /* 0x000fe20008010867 */
[----:B------:R-:W-:Y:S01]  /*abb0*/  ISETP.GT.OR P5, PT, R225, 0x39, !P5 ;  /* 0x00000039e100780c */ /* 0x000fe20006fa4670 */
[----:B---3--:R-:W-:Y:S01]  /*abc0*/  FFMA.FTZ R105, R121, UR5, -R102 ;  /* 0x0000000579697c23 */ /* 0x008fe20008010866 */
[C---:B------:R-:W-:Y:S01]  /*abd0*/  ISETP.GT.OR P1, PT, R223.reuse, 0x39, !P1 ;  /* 0x00000039df00780c */ /* 0x040fe20004f24670 */
[----:B------:R-:W-:Y:S02]  /*abe0*/  WARPGROUP.DEPBAR.LE gsb0, 0x0 ;  /* 0x00008000000079c5 */ /* 0x000fe40000010000 */
[----:B------:R-:W-:Y:S01]  /*abf0*/  WARPGROUP.ARRIVE ;  /* 0x00000000000079c5 */ /* 0x000fe20000000000 */
[----:B------:R-:W-:Y:S01]  /*ac00*/  ISETP.GT.OR P3, PT, R223, 0x41, !P3 ;  /* 0x00000041df00780c */ /* 0x000fe20005f64670 */
[----:B------:R-:W-:Y:S01]  /*ac10*/  MUFU.EX2 R104, R104 ;  /* 0x0000006800687308 */ /* 0x000fe20000000800 */
[----:B------:R-:W-:-:S02]  /*ac20*/  ISETP.GT.OR P2, PT, R225, 0x71, !P2 ;  /* 0x00000071e100780c */ /* 0x000fc40005744670 */
[----:B------:R-:W-:Y:S01]  /*ac30*/  ISETP.GT.OR P4, PT, R225, 0x40, !P4 ;  /* 0x00000040e100780c */ /* 0x000fe20006784670 */
[----:B------:R-:W-:Y:S01]  /*ac40*/  HGMMA.64x128x16.F32 R24, gdesc[UR12], R24, gsb0 ;  /* 0x01e000000c1879f0 */ /* 0x000fe20008000818 */
[----:B------:R-:W-:Y:S01]  /*ac50*/  R2UR UR12, R230 ;  /* 0x00000000e60c72ca */ /* 0x000fe200000e0000 */
[----:B------:R-:W-:Y:S01]  /*ac60*/  UMOV UR14, UR6 ;  /* 0x00000006000e7c82 */ /* 0x000fe20008000000 */
[----:B------:R-:W-:Y:S01]  /*ac70*/  R2UR UR13, R231 ;  /* 0x00000000e70d72ca */ /* 0x000fe200000e0000 */
[----:B------:R-:W-:Y:S01]  /*ac80*/  UMOV UR15, 0x40000040 ;  /* 0x40000040000f7882 */ /* 0x000fe20000000000 */
[----:B------:R-:W-:Y:S01]  /*ac90*/  ISETP.GE.AND P0, PT, R226, 0x50, PT ;  /* 0x00000050e200780c */ /* 0x000fe20003f06270 */
[----:B------:R-:W-:Y:S01]  /*aca0*/  MUFU.EX2 R105, R105 ;  /* 0x0000006900697308 */ /* 0x000fe20000000800 */
[----:B------:R-:W-:Y:S02]  /*acb0*/  FSEL R117, R117, -INF , !P5 ;  /* 0xff80000075757808 */ /* 0x000fe40006800000 */
[----:B------:R-:W-:-:S02]  /*acc0*/  FSEL R119, R119, -INF , !P1 ;  /* 0xff80000077777808 */ /* 0x000fc40004800000 */
[----:B------:R-:W-:Y:S01]  /*acd0*/  FSEL R106, R123, -INF , !P3 ;  /* 0xff8000007b6a7808 */ /* 0x000fe20005800000 */
[--C-:B------:R-:W-:Y:S01]  /*ace0*/  FFMA.FTZ R101, R117, UR5, -R232.reuse ;  /* 0x0000000575657c23 */ /* 0x100fe200080108e8 */
[----:B------:R-:W-:Y:S01]  /*acf0*/  FSEL R123, R145, -INF , !P2 ;  /* 0xff800000917b7808 */ /* 0x000fe20005000000 */
[----:B------:R-:W-:Y:S01]  /*ad00*/  FFMA.FTZ R119, R119, UR5, -R232 ;  /* 0x0000000577777c23 */ /* 0x000fe200080108e8 */
[----:B------:R-:W-:Y:S01]  /*ad10*/  ISETP.GE.AND P2, PT, R217, 0x58, PT ;  /* 0x00000058d900780c */ /* 0x000fe20003f46270 */
[----:B------:R-:W-:Y:S01]  /*ad20*/  VIADD R232, R5, 0x14 ;  /* 0x0000001405e87836 */ /* 0x000fe20000000000 */
[----:B------:R-:W-:Y:S01]  /*ad30*/  ISETP.GE.AND P5, PT, R226, 0x51, PT ;  /* 0x00000051e200780c */ /* 0x000fe20003fa6270 */
[----:B------:R-:W-:Y:S01]  /*ad40*/  FFMA.FTZ R106, R106, UR5, -R102 ;  /* 0x000000056a6a7c23 */ /* 0x000fe20008010866 */
[----:B------:R-:W-:Y:S01]  /*ad50*/  FSEL R120, R120, -INF , !P4 ;  /* 0xff80000078787808 */ /* 0x000fe20006000000 */
[----:B------:R-:W-:Y:S01]  /*ad60*/  MUFU.EX2 R88, R88 ;  /* 0x0000005800587308 */ /* 0x000fe20000000800 */
[----:B------:R-:W-:-:S02]  /*ad70*/  ISETP.GE.AND P4, PT, R226, 0x58, PT ;  /* 0x00000058e200780c */ /* 0x000fc40003f86270 */
[----:B------:R-:W-:Y:S01]  /*ad80*/  ISETP.GT.OR P0, PT, R225, 0x50, !P0 ;  /* 0x00000050e100780c */ /* 0x000fe20004704670 */
[----:B------:R-:W-:Y:S01]  /*ad90*/  FFMA.FTZ R120, R120, UR5, -R103 ;  /* 0x0000000578787c23 */ /* 0x000fe20008010867 */
[----:B------:R-:W-:Y:S02]  /*ada0*/  ISETP.GE.AND P1, PT, R217, 0x48, PT ;  /* 0x00000048d900780c */ /* 0x000fe40003f26270 */
[----:B------:R-:W-:Y:S01]  /*adb0*/  ISETP.GT.OR P2, PT, R223, 0x58, !P2 ;  /* 0x00000058df00780c */ /* 0x000fe20005744670 */
[----:B------:R3:W-:Y:S01]  /*adc0*/  MUFU.EX2 R103, R119 ;  /* 0x0000007700677308 */ /* 0x0007e20000000800 */
[C---:B------:R-:W-:Y:S02]  /*add0*/  ISETP.GT.OR P5, PT, R225.reuse, 0x51, !P5 ;  /* 0x00000051e100780c */ /* 0x040fe40006fa4670 */
[----:B------:R-:W-:Y:S02]  /*ade0*/  FSEL R128, R128, -INF , !P0 ;  /* 0xff80000080807808 */ /* 0x000fe40004000000 */
[----:B------:R-:W-:-:S02]  /*adf0*/  ISETP.GT.OR P4, PT, R225, 0x58, !P4 ;  /* 0x00000058e100780c */ /* 0x000fc40006784670 */
[C---:B------:R-:W-:Y:S01]  /*ae00*/  ISETP.GE.AND P3, PT, R226.reuse, 0x78, PT ;  /* 0x00000078e200780c */ /* 0x040fe20003f66270 */
[----:B------:R5:W-:Y:S01]  /*ae10*/  MUFU.EX2 R102, R120 ;  /* 0x0000007800667308 */ /* 0x000be20000000800 */
[----:B------:R-:W-:Y:S02]  /*ae20*/  ISETP.GE.AND P0, PT, R226, 0x68, PT ;  /* 0x00000068e200780c */ /* 0x000fe40003f06270 */
[----:B------:R-:W-:Y:S02]  /*ae30*/  ISETP.GT.OR P1, PT, R223, 0x48, !P1 ;  /* 0x00000048df00780c */ /* 0x000fe40004f24670 */
[----:B------:R-:W-:Y:S02]  /*ae40*/  FSEL R116, R134, -INF , !P2 ;  /* 0xff80000086747808 */ /* 0x000fe40005000000 */
[----:B------:R-:W-:Y:S01]  /*ae50*/  FSEL R129, R129, -INF , !P5 ;  /* 0xff80000081817808 */ /* 0x000fe20006800000 */
[----:B------:R-:W1:Y:S01]  /*ae60*/  SHFL.IDX PT, R134, R220, R232, 0x1f ;  /* 0x00001fe8dc867589 */ /* 0x000e6200000e0000 */
[----:B------:R-:W-:Y:S01]  /*ae70*/  ISETP.GE.AND P5, PT, R226, 0x69, PT ;  /* 0x00000069e200780c */ /* 0x000fe20003fa6270 */
[----:B------:R-:W-:Y:S01]  /*ae80*/  MUFU.EX2 R106, R106 ;  /* 0x0000006a006a7308 */ /* 0x000fe20000000800 */
[----:B------:R-:W-:-:S02]  /*ae90*/  FSEL R132, R132, -INF , !P4 ;  /* 0xff80000084847808 */ /* 0x000fc40006000000 */
[C---:B------:R-:W-:Y:S02]  /*aea0*/  ISETP.GT.OR P3, PT, R225.reuse, 0x78, !P3 ;  /* 0x00000078e100780c */ /* 0x040fe40005f64670 */
[----:B------:R-:W-:Y:S02]  /*aeb0*/  ISETP.GE.AND P4, PT, R226, 0x70, PT ;  /* 0x00000070e200780c */ /* 0x000fe40003f86270 */
[----:B------:R-:W-:Y:S01]  /*aec0*/  ISETP.GT.OR P0, PT, R225, 0x68, !P0 ;  /* 0x00000068e100780c */ /* 0x000fe20004704670 */
[----:B------:R-:W-:Y:S01]  /*aed0*/  MUFU.EX2 R89, R89 ;  /* 0x0000005900597308 */ /* 0x000fe20000000800 */
[----:B------:R-:W-:Y:S02]  /*aee0*/  FSEL R126, R126, -INF , !P1 ;  /* 0xff8000007e7e7808 */ /* 0x000fe40004800000 */
[----:B------:R-:W-:Y:S01]  /*aef0*/  ISETP.GE.AND P1, PT, R226, 0x79, PT ;  /* 0x00000079e200780c */ /* 0x000fe20003f26270 */
[----:B------:R-:W-:Y:S01]  /*af00*/  VIADD R226, R5, 0x1c ;  /* 0x0000001c05e27836 */ /* 0x000fe20000000000 */
[C---:B------:R-:W-:Y:S01]  /*af10*/  ISETP.GT.OR P5, PT, R225.reuse, 0x69, !P5 ;  /* 0x00000069e100780c */ /* 0x040fe20006fa4670 */
[----:B------:R-:W-:Y:S01]  /*af20*/  FFMA.FTZ R109, R126, UR5, -R109 ;  /* 0x000000057e6d7c23 */ /* 0x000fe2000801086d */
[----:B------:R-:W-:Y:S01]  /*af30*/  FSEL R121, R148, -INF , !P3 ;  /* 0xff80000094797808 */ /* 0x000fe20005800000 */
[----:B------:R-:W-:Y:S01]  /*af40*/  MUFU.EX2 R90, R90 ;  /* 0x0000005a005a7308 */ /* 0x000fe20000000800 */
[----:B------:R-:W-:-:S02]  /*af50*/  ISETP.GT.OR P4, PT, R225, 0x70, !P4 ;  /* 0x00000070e100780c */ /* 0x000fc40006784670 */
[----:B------:R-:W-:Y:S02]  /*af60*/  FSEL R113, R140, -INF , !P0 ;  /* 0xff8000008c717808 */ /* 0x000fe40004000000 */
[C---:B------:R-:W-:Y:S02]  /*af70*/  ISETP.GE.AND P3, PT, R217.reuse, 0x59, PT ;  /* 0x00000059d900780c */ /* 0x040fe40003f66270 */
[----:B------:R-:W-:Y:S01]  /*af80*/  ISETP.GE.AND P0, PT, R217, 0x49, PT ;  /* 0x00000049d900780c */ /* 0x000fe20003f06270 */
[----:B------:R-:W-:Y:S01]  /*af90*/  MUFU.EX2 R109, R109 ;  /* 0x0000006d006d7308 */ /* 0x000fe20000000800 */
[----:B------:R-:W-:Y:S01]  /*afa0*/  ISETP.GT.OR P1, PT, R225, 0x79, !P1 ;  /* 0x00000079e100780c */ /* 0x000fe20004f24670 */
[----:B------:R-:W-:Y:S01]  /*afb0*/  VIADD R225, R5, 0x18 ;  /* 0x0000001805e17836 */ /* 0x000fe20000000000 */
[----:B------:R-:W-:Y:S02]  /*afc0*/  FSEL R115, R141, -INF , !P5 ;  /* 0xff8000008d737808 */ /* 0x000fe40006800000 */
[----:B------:R-:W-:-:S02]  /*afd0*/  ISETP.GE.AND P5, PT, R217, 0x50, PT ;  /* 0x00000050d900780c */ /* 0x000fc40003fa6270 */
[----:B------:R-:W-:Y:S01]  /*afe0*/  FSEL R125, R144, -INF , !P4 ;  /* 0xff800000907d7808 */ /* 0x000fe20006000000 */
[----:B------:R-:W-:Y:S01]  /*aff0*/  MUFU.EX2 R91, R91 ;  /* 0x0000005b005b7308 */ /* 0x000fe20000000800 */
[----:B------:R-:W-:Y:S02]  /*b000*/  ISETP.GT.OR P3, PT, R223, 0x59, !P3 ;  /* 0x00000059df00780c */ /* 0x000fe40005f64670 */
[----:B------:R-:W-:Y:S02]  /*b010*/  ISETP.GE.AND P4, PT, R217, 0x51, PT ;  /* 0x00000051d900780c */ /* 0x000fe40003f86270 */
[----:B------:R-:W-:Y:S02]  /*b020*/  ISETP.GT.OR P0, PT, R223, 0x49, !P0 ;  /* 0x00000049df00780c */ /* 0x000fe40004704670 */
[----:B---3--:R-:W-:Y:S01]  /*b030*/  FSEL R119, R149, -INF , !P1 ;  /* 0xff80000095777808 */ /* 0x008fe20004800000 */
[----:B------:R-:W-:Y:S01]  /*b040*/  MUFU.EX2 R92, R92 ;  /* 0x0000005c005c7308 */ /* 0x000fe20000000800 */
[----:B------:R-:W-:-:S02]  /*b050*/  ISETP.GE.AND P1, PT, R217, 0x60, PT ;  /* 0x00000060d900780c */ /* 0x000fc40003f26270 */
[----:B------:R-:W-:Y:S02]  /*b060*/  ISETP.GT.OR P5, PT, R223, 0x50, !P5 ;  /* 0x00000050df00780c */ /* 0x000fe40006fa4670 */
[----:B------:R-:W-:Y:S02]  /*b070*/  FSEL R135, R135, -INF , !P3 ;  /* 0xff80000087877808 */ /* 0x000fe40005800000 */
[----:B------:R-:W-:Y:S01]  /*b080*/  FSEL R127, R127, -INF , !P0 ;  /* 0xff8000007f7f7808 */ /* 0x000fe20004000000 */
[----:B------:R-:W-:Y:S01]  /*b090*/  MUFU.EX2 R93, R93 ;  /* 0x0000005d005d7308 */ /* 0x000fe20000000800 */
[----:B------:R-:W-:Y:S02]  /*b0a0*/  ISETP.GT.OR P4, PT, R223, 0x51, !P4 ;  /* 0x00000051df00780c */ /* 0x000fe40006784670 */
[----:B------:R-:W-:Y:S01]  /*b0b0*/  ISETP.GE.AND P3, PT, R217, 0x71, PT ;  /* 0x00000071d900780c */ /* 0x000fe20003f66270 */
[----:B------:R-:W-:Y:S01]  /*b0c0*/  FFMA.FTZ R110, R127, UR5, -R110 ;  /* 0x000000057f6e7c23 */ /* 0x000fe2000801086e */
[----:B------:R-:W-:Y:S01]  /*b0d0*/  ISETP.GT.OR P1, PT, R223, 0x60, !P1 ;  /* 0x00000060df00780c */ /* 0x000fe20004f24670 */
[----:B------:R3:W-:Y:S01]  /*b0e0*/  SHFL.IDX PT, R127, R221, R111, 0x1f ;  /* 0x00001f6fdd7f7589 */ /* 0x0007e200000e0000 */
[----:B------:R-:W-:Y:S01]  /*b0f0*/  FSEL R114, R130, -INF , !P5 ;  /* 0xff80000082727808 */ /* 0x000fe20006800000 */
[----:B------:R-:W-:Y:S01]  /*b100*/  MUFU.EX2 R94, R94 ;  /* 0x0000005e005e7308 */ /* 0x000fe20000000800 */
[----:B------:R-:W-:Y:S01]  /*b110*/  FSEL R117, R131, -INF , !P4 ;  /* 0xff80000083757808 */ /* 0x000fe20006000000 */
[----:B------:R-:W4:Y:S01]  /*b120*/  SHFL.IDX PT, R130, R221, R118, 0x1f ;  /* 0x00001f76dd827589 */ /* 0x000f2200000e0000 */
[----:B------:R-:W-:-:S02]  /*b130*/  ISETP.GT.OR P3, PT, R223, 0x71, !P3 ;  /* 0x00000071df00780c */ /* 0x000fc40005f64670 */
[----:B------:R-:W-:Y:S01]  /*b140*/  FSEL R145, R138, -INF , !P1 ;  /* 0xff8000008a917808 */ /* 0x000fe20004800000 */
[----:B------:R-:W2:Y:S01]  /*b150*/  SHFL.IDX PT, R131, R221, R5, 0x1f ;  /* 0x00001f05dd837589 */ /* 0x000ea200000e0000 */
[----:B------:R-:W-:Y:S01]  /*b160*/  FSEL R122, R147, -INF , !P3 ;  /* 0xff800000937a7808 */ /* 0x000fe20005800000 */
[--C-:B---3--:R-:W-:Y:S01]  /*b170*/  FFMA.FTZ R111, R128, UR5, -R112.reuse ;  /* 0x00000005806f7c23 */ /* 0x108fe20008010870 */
[----:B------:R-:W-:Y:S01]  /*b180*/  FFMA.FTZ R112, R114, UR5, -R112 ;  /* 0x0000000572707c23 */ /* 0x000fe20008010870 */
[----:B------:R-:W3:Y:S01]  /*b190*/  SHFL.IDX PT, R138, R220, R225, 0x1f ;  /* 0x00001fe1dc8a7589 */ /* 0x000ee200000e0000 */
[--C-:B-1----:R-:W-:Y:S01]  /*b1a0*/  FFMA.FTZ R114, R129, UR5, -R134.reuse ;  /* 0x0000000581727c23 */ /* 0x102fe20008010886 */
[----:B------:R-:W-:Y:S01]  /*b1b0*/  FFMA.FTZ R147, R117, UR5, -R134 ;  /* 0x0000000575937c23 */ /* 0x000fe20008010886 */
[C---:B------:R-:W-:Y:S01]  /*b1c0*/  ISETP.GE.AND P0, PT, R217.reuse, 0x61, PT ;  /* 0x00000061d900780c */ /* 0x040fe20003f06270 */
[----:B------:R-:W1:Y:S01]  /*b1d0*/  SHFL.IDX PT, R220, R220, R226, 0x1f ;  /* 0x00001fe2dcdc7589 */ /* 0x000e6200000e0000 */
[----:B------:R-:W-:Y:S01]  /*b1e0*/  ISETP.GE.AND P1, PT, R217, 0x78, PT ;  /* 0x00000078d900780c */ /* 0x000fe20003f26270 */
[----:B------:R-:W-:Y:S01]  /*b1f0*/  MUFU.EX2 R111, R111 ;  /* 0x0000006f006f7308 */ /* 0x000fe20000000800 */
[----:B------:R-:W-:Y:S01]  /*b200*/  ISETP.GT.OR P0, PT, R223, 0x61, !P0 ;  /* 0x00000061df00780c */ /* 0x000fe20004704670 */
[----:B------:R-:W1:Y:S01]  /*b210*/  SHFL.IDX PT, R134, R221, R232, 0x1f ;  /* 0x00001fe8dd867589 */ /* 0x000e6200000e0000 */
[----:B------:R-:W-:-:S02]  /*b220*/  ISETP.GE.AND P5, PT, R217, 0x68, PT ;  /* 0x00000068d900780c */ /* 0x000fc40003fa6270 */
[----:B------:R-:W-:Y:S02]  /*b230*/  FSEL R140, R139, -INF , !P0 ;  /* 0xff8000008b8c7808 */ /* 0x000fe40004000000 */
[----:B------:R-:W-:Y:S01]  /*b240*/  ISETP.GE.AND P0, PT, R217, 0x79, PT ;  /* 0x00000079d900780c */ /* 0x000fe20003f06270 */
[----:B------:R-:W1:Y:S01]  /*b250*/  SHFL.IDX PT, R139, R221, R225, 0x1f ;  /* 0x00001fe1dd8b7589 */ /* 0x000e6200000e0000 */
[----:B------:R-:W-:Y:S01]  /*b260*/  ISETP.GT.OR P1, PT, R223, 0x78, !P1 ;  /* 0x00000078df00780c */ /* 0x000fe20004f24670 */
[--C-:B----4-:R-:W-:Y:S01]  /*b270*/  FFMA.FTZ R141, R137, UR5, -R130.reuse ;  /* 0x00000005898d7c23 */ /* 0x110fe20008010882 */
[C---:B------:R-:W-:Y:S01]  /*b280*/  ISETP.GT.OR P0, PT, R223.reuse, 0x79, !P0 ;  /* 0x00000079df00780c */ /* 0x040fe20004704670 */
[----:B------:R-:W-:Y:S01]  /*b290*/  FFMA.FTZ R140, R140, UR5, -R130 ;  /* 0x000000058c8c7c23 */ /* 0x000fe20008010882 */
[----:B------:R-:W-:Y:S01]  /*b2a0*/  ISETP.GT.OR P5, PT, R223, 0x68, !P5 ;  /* 0x00000068df00780c */ /* 0x000fe20006fa4670 */
[----:B--2---:R-:W-:Y:S01]  /*b2b0*/  FFMA.FTZ R145, R145, UR5, -R131 ;  /* 0x0000000591917c23 */ /* 0x004fe20008010883 */
[----:B-----5:R-:W-:Y:S01]  /*b2c0*/  FSEL R120, R150, -INF , !P1 ;  /* 0xff80000096787808 */ /* 0x020fe20004800000 */
[----:B------:R-:W-:-:S02]  /*b2d0*/  WARPGROUP.DEPBAR.LE gsb0, 0x0 ;  /* 0x00008000000079c5 */ /* 0x000fc40000010000 */
[----:B------:R-:W-:Y:S01]  /*b2e0*/  WARPGROUP.ARRIVE ;  /* 0x00000000000079c5 */ /* 0x000fe20000000000 */
[----:B------:R-:W-:Y:S01]  /*b2f0*/  FSEL R118, R151, -INF , !P0 ;  /* 0xff80000097767808 */ /* 0x000fe20004000000 */
[----:B------:R-:W-:Y:S01]  /*b300*/  VIADD R151, R5, 0x4 ;  /* 0x0000000405977836 */ /* 0x000fe20000000000 */
[----:B------:R-:W-:Y:S01]  /*b310*/  ISETP.GE.AND P4, PT, R217, 0x69, PT ;  /* 0x00000069d900780c */ /* 0x000fe20003f86270 */
[----:B------:R-:W-:Y:S01]  /*b320*/  VIADD R150, R5, 0x8 ;  /* 0x0000000805967836 */ /* 0x000fe20000000000 */
[----:B------:R-:W-:Y:S01]  /*b330*/  ISETP.GE.AND P2, PT, R217, 0x70, PT ;  /* 0x00000070d900780c */ /* 0x000fe20003f46270 */
[----:B------:R-:W-:Y:S01]  /*b340*/  HGMMA.64x128x16.F32 R24, gdesc[UR12], R24, gsb0 ;  /* 0x01e000000c1879f0 */ /* 0x000fe20008000818 */
[----:B------:R-:W-:Y:S01]  /*b350*/  FSEL R142, R142, -INF , !P5 ;  /* 0xff8000008e8e7808 */ /* 0x000fe20006800000 */
[----:B------:R-:W-:Y:S02]  /*b360*/  VIADD R217, R5, 0x10 ;  /* 0x0000001005d97836 */ /* 0x000fe40000000000 */
[----:B---3--:R-:W-:Y:S01]  /*b370*/  FFMA.FTZ R144, R132, UR5, -R138 ;  /* 0x0000000584907c23 */ /* 0x008fe2000801088a */
[----:B-1----:R-:W-:Y:S01]  /*b380*/  FFMA.FTZ R132, R135, UR5, -R220 ;  /* 0x0000000587847c23 */ /* 0x002fe200080108dc */
[--C-:B------:R-:W-:Y:S01]  /*b390*/  FFMA.FTZ R123, R123, UR5, -R134.reuse ;  /* 0x000000057b7b7c23 */ /* 0x100fe20008010886 */
[----:B------:R-:W-:Y:S01]  /*b3a0*/  FFMA.FTZ R129, R142, UR5, -R127 ;  /* 0x000000058e817c23 */ /* 0x000fe2000801087f */
[----:B------:R-:W-:Y:S01]  /*b3b0*/  FFMA.FTZ R122, R122, UR5, -R134 ;  /* 0x000000057a7a7c23 */ /* 0x000fe20008010886 */
[----:B------:R-:W-:Y:S01]  /*b3c0*/  ISETP.GT.OR P4, PT, R223, 0x69, !P4 ;  /* 0x00000069df00780c */ /* 0x000fe20006784670 */
[----:B------:R-:W-:Y:S01]  /*b3d0*/  FFMA.FTZ R117, R133, UR5, -R220 ;  /* 0x0000000585757c23 */ /* 0x000fe200080108dc */
[----:B------:R-:W-:Y:S01]  /*b3e0*/  ISETP.GT.OR P2, PT, R223, 0x70, !P2 ;  /* 0x00000070df00780c */ /* 0x000fe20005744670 */
[----:B------:R-:W-:Y:S01]  /*b3f0*/  VIADD R223, R5, 0xc ;  /* 0x0000000c05df7836 */ /* 0x000fe20000000000 */
[----:B------:R-:W-:Y:S01]  /*b400*/  FSEL R126, R143, -INF , !P4 ;  /* 0xff8000008f7e7808 */ /* 0x000fe20006000000 */
[----:B------:R-:W-:Y:S01]  /*b410*/  FFMA.FTZ R116, R116, UR5, -R138 ;  /* 0x0000000574747c23 */ /* 0x000fe2000801088a */
[----:B------:R-:W1:Y:S01]  /*b420*/  SHFL.IDX PT, R143, R221, R217, 0x1f ;  /* 0x00001fd9dd8f7589 */ /* 0x000e6200000e0000 */
[----:B------:R-:W-:Y:S01]  /*b430*/  FSEL R124, R146, -INF , !P2 ;  /* 0xff800000927c7808 */ /* 0x000fe20005000000 */
[----:B------:R-:W-:Y:S01]  /*b440*/  FFMA.FTZ R138, R136, UR5, -R131 ;  /* 0x00000005888a7c23 */ /* 0x000fe20008010883 */
[----:B------:R-:W-:Y:S01]  /*b450*/  FFMA.FTZ R131, R113, UR5, -R127 ;  /* 0x0000000571837c23 */ /* 0x000fe2000801087f */
[----:B------:R-:W2:Y:S01]  /*b460*/  SHFL.IDX PT, R146, R221, R223, 0x1f ;  /* 0x00001fdfdd927589 */ /* 0x000ea200000e0000 */
[--C-:B------:R-:W-:Y:S01]  /*b470*/  FFMA.FTZ R121, R121, UR5, -R139.reuse ;  /* 0x0000000579797c23 */ /* 0x100fe2000801088b */
[----:B------:R-:W-:Y:S01]  /*b480*/  FFMA.FTZ R120, R120, UR5, -R139 ;  /* 0x0000000578787c23 */ /* 0x000fe2000801088b */
[----:B------:R-:W-:Y:S01]  /*b490*/  MUFU.EX2 R113, R147 ;  /* 0x0000009300717308 */ /* 0x000fe20000000800 */
[----:B------:R-:W3:Y:S07]  /*b4a0*/  SHFL.IDX PT, R221, R221, R226, 0x1f ;  /* 0x00001fe2dddd7589 */ /* 0x000eee00000e0000 */
[----:B------:R-:W4:Y:S08]  /*b4b0*/  MUFU.EX2 R114, R114 ;  /* 0x0000007200727308 */ /* 0x000f300000000800 */
[----:B------:R-:W5:Y:S01]  /*b4c0*/  MUFU.EX2 R112, R112 ;  /* 0x0000007000707308 */ /* 0x000f620000000800 */
[--C-:B-1----:R-:W-:Y:S01]  /*b4d0*/  FFMA.FTZ R125, R125, UR5, -R143.reuse ;  /* 0x000000057d7d7c23 */ /* 0x102fe2000801088f */
[----:B------:R-:W-:Y:S01]  /*b4e0*/  FFMA.FTZ R124, R124, UR5, -R143 ;  /* 0x000000057c7c7c23 */ /* 0x000fe2000801088f */
[--C-:B--2---:R-:W-:Y:S01]  /*b4f0*/  FFMA.FTZ R127, R115, UR5, -R146.reuse ;  /* 0x00000005737f7c23 */ /* 0x104fe20008010892 */
[----:B------:R-:W-:-:S04]  /*b500*/  FFMA.FTZ R126, R126, UR5, -R146 ;  /* 0x000000057e7e7c23 */ /* 0x000fc80008010892 */
[----:B------:R-:W-:Y:S01]  /*b510*/  MUFU.EX2 R115, R144 ;  /* 0x0000009000737308 */ /* 0x000fe20000000800 */
[--C-:B---3--:R-:W-:Y:S01]  /*b520*/  FFMA.FTZ R119, R119, UR5, -R221.reuse ;  /* 0x0000000577777c23 */ /* 0x108fe200080108dd */
[----:B------:R-:W-:-:S06]  /*b530*/  FFMA.FTZ R118, R118, UR5, -R221 ;  /* 0x0000000576767c23 */ /* 0x000fcc00080108dd */
[----:B------:R-:W1:Y:S08]  /*b540*/  MUFU.EX2 R117, R117 ;  /* 0x0000007500757308 */ /* 0x000e700000000800 */
[----:B------:R-:W2:Y:S08]  /*b550*/  MUFU.EX2 R110, R110 ;  /* 0x0000006e006e7308 */ /* 0x000eb00000000800 */
        /* <DEDUP_REMOVED lines=10> */
[----:B------:R-:W4:Y:S04]  /*b600*/  LDS R216, [R216+0x400] ;  /* 0x00040000d8d87984 */ /* 0x000f280000000800 */
[----:B------:R-:W-:Y:S04]  /*b610*/  LDS R218, [R218+0x400] ;  /* 0x00040000dada7984 */ /* 0x000fe80000000800 */
[----:B------:R-:W-:Y:S04]  /*b620*/  LDS R219, [R219+0x400] ;  /* 0x00040000dbdb7984 */ /* 0x000fe80000000800 */
[----:B---3--:R-:W3:Y:S04]  /*b630*/  SHFL.IDX PT, R128, R224, R5, 0x1f ;  /* 0x00001f05e0807589 */ /* 0x008ee800000e0000 */
[----:B------:R-:W5:Y:S04]  /*b640*/  SHFL.IDX PT, R130, R224, R151, 0x1f ;  /* 0x00001f97e0827589 */ /* 0x000f6800000e0000 */
[----:B------:R-:W1:Y:S04]  /*b650*/  SHFL.IDX PT, R135, R224, R150, 0x1f ;  /* 0x00001f96e0877589 */ /* 0x000e6800000e0000 */
[----:B------:R-:W-:Y:S04]  /*b660*/  SHFL.IDX PT, R134, R224, R217, 0x1f ;  /* 0x00001fd9e0867589 */ /* 0x000fe800000e0000 */
[----:B----4-:R-:W4:Y:S04]  /*b670*/  SHFL.IDX PT, R142, R216, R225, 0x1f ;  /* 0x00001fe1d88e7589 */ /* 0x010f2800000e0000 */
[----:B------:R-:W2:Y:S01]  /*b680*/  SHFL.IDX PT, R136, R224, R223, 0x1f ;  /* 0x00001fdfe0887589 */ /* 0x000ea200000e0000 */
[--C-:B---3--:R-:W-:Y:S01]  /*b690*/  FADD.FTZ R24, R24, -R128.reuse ;  /* 0x8000008018187221 */ /* 0x108fe20000010000 */
[----:B------:R-:W-:-:S02]  /*b6a0*/  FADD.FTZ R26, R26, -R128 ;  /* 0x800000801a1a7221 */ /* 0x000fc40000010000 */
[----:B------:R-:W3:Y:S01]  /*b6b0*/  SHFL.IDX PT, R137, R224, R232, 0x1f ;  /* 0x00001fe8e0897589 */ /* 0x000ee200000e0000 */
[--C-:B-----5:R-:W-:Y:S01]  /*b6c0*/  FADD.FTZ R128, R25, -R130.reuse ;  /* 0x8000008219807221 */ /* 0x120fe20000010000 */
[----:B------:R-:W-:Y:S02]  /*b6d0*/  FADD.FTZ R130, R27, -R130 ;  /* 0x800000821b827221 */ /* 0x000fe40000010000 */
[----:B------:R-:W5:Y:S01]  /*b6e0*/  SHFL.IDX PT, R139, R224, R225, 0x1f ;  /* 0x00001fe1e08b7589 */ /* 0x000f6200000e0000 */
[--C-:B-1----:R-:W-:Y:S01]  /*b6f0*/  FADD.FTZ R133, R28, -R135.reuse ;  /* 0x800000871c857221 */ /* 0x102fe20000010000 */
[----:B------:R-:W-:Y:S01]  /*b700*/  FADD.FTZ R25, R30, -R135 ;  /* 0x800000871e197221 */ /* 0x000fe20000010000 */
[----:B------:R1:W-:Y:S01]  /*b710*/  MUFU.EX2 R28, R132 ;  /* 0x00000084001c7308 */ /* 0x0003e20000000800 */
[----:B------:R-:W5:Y:S04]  /*b720*/  SHFL.IDX PT, R149, R224, R226, 0x1f ;  /* 0x00001fe2e0957589 */ /* 0x000f6800000e0000 */
[----:B------:R-:W5:Y:S01]  /*b730*/  SHFL.IDX PT, R148, R216, R5, 0x1f ;  /* 0x00001f05d8947589 */ /* 0x000f6200000e0000 */
[--C-:B----4-:R-:W-:Y:S01]  /*b740*/  FADD.FTZ R52, R52, -R142.reuse ;  /* 0x8000008e34347221 */ /* 0x110fe20000010000 */
[----:B------:R-:W-:Y:S01]  /*b750*/  FADD.FTZ R54, R54, -R142 ;  /* 0x8000008e36367221 */ /* 0x000fe20000010000 */
[----:B------:R4:W-:Y:S01]  /*b760*/  MUFU.EX2 R30, R145 ;  /* 0x00000091001e7308 */ /* 0x0009e20000000800 */
[----:B-1----:R-:W-:Y:S01]  /*b770*/  FADD.FTZ R132, R32, -R134 ;  /* 0x8000008620847221 */ /* 0x002fe20000010000 */
[----:B------:R-:W-:Y:S01]  /*b780*/  SHFL.IDX PT, R142, R218, R217, 0x1f ;  /* 0x00001fd9da8e7589 */ /* 0x000fe200000e0000 */
[--C-:B--2---:R-:W-:Y:S01]  /*b790*/  FADD.FTZ R135, R29, -R136.reuse ;  /* 0x800000881d877221 */ /* 0x104fe20000010000 */
[----:B------:R-:W-:Y:S01]  /*b7a0*/  FADD.FTZ R27, R31, -R136 ;  /* 0x800000881f1b7221 */ /* 0x000fe20000010000 */
[----:B------:R-:W-:Y:S01]  /*b7b0*/  FADD.FTZ R134, R34, -R134 ;  /* 0x8000008622867221 */ /* 0x000fe20000010000 */
[----:B------:R-:W1:Y:S01]  /*b7c0*/  SHFL.IDX PT, R32, R216, R217, 0x1f ;  /* 0x00001fd9d8207589 */ /* 0x000e6200000e0000 */
[--C-:B---3--:R-:W-:Y:S01]  /*b7d0*/  FADD.FTZ R136, R33, -R137.reuse ;  /* 0x8000008921887221 */ /* 0x108fe20000010000 */
[----:B------:R2:W3:Y:S02]  /*b7e0*/  MUFU.EX2 R29, R138 ;  /* 0x0000008a001d7308 */ /* 0x0004e40000000800 */
[----:B----4-:R4:W-:Y:S01]  /*b7f0*/  SHFL.IDX PT, R145, R219, R217, 0x1f ;  /* 0x00001fd9db917589 */ /* 0x0109e200000e0000 */
[----:B------:R-:W-:Y:S01]  /*b800*/  FADD.FTZ R137, R35, -R137 ;  /* 0x8000008923897221 */ /* 0x000fe20000010000 */
[----:B-----5:R-:W-:-:S02]  /*b810*/  FADD.FTZ R38, R38, -R139 ;  /* 0x8000008b26267221 */ /* 0x020fc40000010000 */
[----:B------:R-:W5:Y:S02]  /*b820*/  SHFL.IDX PT, R144, R216, R232, 0x1f ;  /* 0x00001fe8d8907589 */ /* 0x000f6400000e0000 */
[----:B------:R3:W3:Y:S02]  /*b830*/  MUFU.EX2 R31, R141 ;  /* 0x0000008d001f7308 */ /* 0x0006e40000000800 */
[----:B------:R-:W3:Y:S01]  /*b840*/  SHFL.IDX PT, R33, R216, R226, 0x1f ;  /* 0x00001fe2d8217589 */ /* 0x000ee200000e0000 */
[----:B--2---:R-:W-:Y:S01]  /*b850*/  FADD.FTZ R138, R36, -R139 ;  /* 0x8000008b248a7221 */ /* 0x004fe20000010000 */
[--C-:B------:R-:W-:Y:S01]  /*b860*/  FADD.FTZ R139, R37, -R149.reuse ;  /* 0x80000095258b7221 */ /* 0x100fe20000010000 */
[----:B------:R-:W-:Y:S01]  /*b870*/  FADD.FTZ R39, R39, -R149 ;  /* 0x8000009527277221 */ /* 0x000fe20000010000 */
[----:B----4-:R-:W2:Y:S01]  /*b880*/  LDL R217, [R1+0x1c] ;  /* 0x00001c0001d97983 */ /* 0x010ea20000100800 */
[--C-:B------:R-:W-:Y:S01]  /*b890*/  FADD.FTZ R40, R40, -R148.reuse ;  /* 0x8000009428287221 */ /* 0x100fe20000010000 */
[----:B------:R-:W-:-:S02]  /*b8a0*/  FADD.FTZ R42, R42, -R148 ;  /* 0x800000942a2a7221 */ /* 0x000fc40000010000 */
[----:B------:R-:W4:Y:S04]  /*b8b0*/  SHFL.IDX PT, R143, R216, R223, 0x1f ;  /* 0x00001fdfd88f7589 */ /* 0x000f2800000e0000 */
[----:B------:R-:W-:Y:S01]  /*b8c0*/  SHFL.IDX PT, R147, R216, R151, 0x1f ;  /* 0x00001f97d8937589 */ /* 0x000fe200000e0000 */
[--C-:B-1----:R-:W-:Y:S01]  /*b8d0*/  FADD.FTZ R48, R48, -R32.reuse ;  /* 0x8000002030307221 */ /* 0x102fe20000010000 */
[----:B------:R-:W-:Y:S02]  /*b8e0*/  FADD.FTZ R50, R50, -R32 ;  /* 0x8000002032327221 */ /* 0x000fe40000010000 */
[----:B------:R-:W-:Y:S01]  /*b8f0*/  SHFL.IDX PT, R146, R216, R150, 0x1f ;  /* 0x00001f96d8927589 */ /* 0x000fe200000e0000 */
[----:B------:R1:W4:Y:S01]  /*b900*/  MUFU.EX2 R32, R140 ;  /* 0x0000008c00207308 */ /* 0x0003220000000800 */
[----:B------:R-:W-:Y:S01]  /*b910*/  FMUL.FTZ R26, R9, R26 ;  /* 0x0000001a091a7220 */ /* 0x000fe20000410000 */
[----:B------:R-:W-:Y:S01]  /*b920*/  FMUL.FTZ R25, R12, R25 ;  /* 0x000000190c197220 */ /* 0x000fe20000410000 */
[----:B------:R-:W4:Y:S01]  /*b930*/  SHFL.IDX PT, R35, R218, R151, 0x1f ;  /* 0x00001f97da237589 */ /* 0x000f2200000e0000 */
[--C-:B-----5:R-:W-:Y:S01]  /*b940*/  FADD.FTZ R49, R49, -R144.reuse ;  /* 0x8000009031317221 */ /* 0x120fe20000010000 */
[----:B------:R-:W-:Y:S01]  /*b950*/  FADD.FTZ R51, R51, -R144 ;  /* 0x8000009033337221 */ /* 0x000fe20000010000 */
[--C-:B------:R-:W-:Y:S01]  /*b960*/  FADD.FTZ R64, R64, -R142.reuse ;  /* 0x8000008e40407221 */ /* 0x100fe20000010000 */
[----:B---3--:R-:W-:Y:S01]  /*b970*/  SHFL.IDX PT, R141, R219, R151, 0x1f ;  /* 0x00001f97db8d7589 */ /* 0x008fe200000e0000 */
[--C-:B------:R-:W-:Y:S01]  /*b980*/  FADD.FTZ R53, R53, -R33.reuse ;  /* 0x8000002135357221 */ /* 0x100fe20000010000 */
[----:B------:R-:W-:Y:S01]  /*b990*/  FADD.FTZ R55, R55, -R33 ;  /* 0x8000002137377221 */ /* 0x000fe20000010000 */
[----:B------:R-:W-:Y:S01]  /*b9a0*/  MUFU.EX2 R124, R124 ;  /* 0x0000007c007c7308 */ /* 0x000fe20000000800 */
[----:B-1----:R-:W-:Y:S01]  /*b9b0*/  SHFL.IDX PT, R140, R219, R5, 0x1f ;  /* 0x00001f05db8c7589 */ /* 0x002fe200000e0000 */
[----:B------:R-:W-:-:S03]  /*b9c0*/  FADD.FTZ R66, R66, -R142 ;  /* 0x8000008e42427221 */ /* 0x000fc60000010000 */
[----:B------:R-:W-:Y:S01]  /*b9d0*/  SHFL.IDX PT, R144, R219, R150, 0x1f ;  /* 0x00001f96db907589 */ /* 0x000fe200000e0000 */
[--C-:B----4-:R-:W-:Y:S01]  /*b9e0*/  FADD.FTZ R45, R45, -R143.reuse ;  /* 0x8000008f2d2d7221 */ /* 0x110fe20000010000 */
[----:B------:R-:W-:Y:S01]  /*b9f0*/  FADD.FTZ R47, R47, -R143 ;  /* 0x8000008f2f2f7221 */ /* 0x000fe20000010000 */
[----:B------:R1:W-:Y:S01]  /*ba00*/  MUFU.EX2 R33, R131 ;  /* 0x0000008300217308 */ /* 0x0003e20000000800 */
[----:B------:R-:W-:Y:S04]  /*ba10*/  SHFL.IDX PT, R149, R219, R223, 0x1f ;  /* 0x00001fdfdb957589 */ /* 0x000fe800000e0000 */
[----:B------:R-:W3:Y:S04]  /*ba20*/  SHFL.IDX PT, R34, R218, R5, 0x1f ;  /* 0x00001f05da227589 */ /* 0x000ee800000e0000 */
[----:B------:R-:W4:Y:S01]  /*ba30*/  SHFL.IDX PT, R36, R218, R223, 0x1f ;  /* 0x00001fdfda247589 */ /* 0x000f2200000e0000 */
[--C-:B------:R-:W-:Y:S01]  /*ba40*/  FADD.FTZ R57, R57, -R35.reuse ;  /* 0x8000002339397221 */ /* 0x100fe20000010000 */
[----:B------:R-:W-:-:S02]  /*ba50*/  FADD.FTZ R59, R59, -R35 ;  /* 0x800000233b3b7221 */ /* 0x000fc40000010000 */
[----:B------:R-:W-:Y:S01]  /*ba60*/  SHFL.IDX PT, R37, R218, R225, 0x1f ;  /* 0x00001fe1da257589 */ /* 0x000fe200000e0000 */
[----:B------:R-:W5:Y:S01]  /*ba70*/  MUFU.EX2 R35, R127 ;  /* 0x0000007f00237308 */ /* 0x000f620000000800 */
[----:B------:R-:W-:Y:S01]  /*ba80*/  FMUL.FTZ R38, R19, R38 ;  /* 0x0000002613267220 */ /* 0x000fe20000410000 */
[----:B------:R-:W-:Y:S01]  /*ba90*/  FMUL.FTZ R39, R23, R39 ;  /* 0x0000002717277220 */ /* 0x000fe20000410000 */
[----:B------:R-:W-:Y:S01]  /*baa0*/  SHFL.IDX PT, R148, R219, R232, 0x1f ;  /* 0x00001fe8db947589 */ /* 0x000fe200000e0000 */
[--C-:B------:R-:W-:Y:S01]  /*bab0*/  FADD.FTZ R44, R44, -R146.reuse ;  /* 0x800000922c2c7221 */ /* 0x100fe20000010000 */
[----:B------:R-:W-:Y:S01]  /*bac0*/  FADD.FTZ R46, R46, -R146 ;  /* 0x800000922e2e7221 */ /* 0x000fe20000010000 */
[--C-:B------:R-:W-:Y:S01]  /*bad0*/  FADD.FTZ R41, R41, -R147.reuse ;  /* 0x8000009329297221 */ /* 0x100fe20000010000 */
[----:B------:R-:W-:Y:S01]  /*bae0*/  SHFL.IDX PT, R151, R219, R225, 0x1f ;  /* 0x00001fe1db977589 */ /* 0x000fe200000e0000 */
[----:B------:R-:W-:Y:S01]  /*baf0*/  MUFU.EX2 R123, R123 ;  /* 0x0000007b007b7308 */ /* 0x000fe20000000800 */
[----:B------:R-:W-:-:S02]  /*bb00*/  FADD.FTZ R43, R43, -R147 ;  /* 0x800000932b2b7221 */ /* 0x000fc40000010000 */
[----:B------:R-:W5:Y:S04]  /*bb10*/  SHFL.IDX PT, R219, R219, R226, 0x1f ;  /* 0x00001fe2dbdb7589 */ /* 0x000f6800000e0000 */
[----:B-1----:R-:W1:Y:S01]  /*bb20*/  SHFL.IDX PT, R131, R218, R232, 0x1f ;  /* 0x00001fe8da837589 */ /* 0x002e6200000e0000 */
[--C-:B---3--:R-:W-:Y:S01]  /*bb30*/  FADD.FTZ R56, R56, -R34.reuse ;  /* 0x8000002238387221 */ /* 0x108fe20000010000 */
[----:B------:R-:W-:Y:S02]  /*bb40*/  FADD.FTZ R58, R58, -R34 ;  /* 0x800000223a3a7221 */ /* 0x000fe40000010000 */
[----:B------:R-:W3:Y:S01]  /*bb50*/  SHFL.IDX PT, R143, R218, R150, 0x1f ;  /* 0x00001f96da8f7589 */ /* 0x000ee200000e0000 */
[----:B------:R1:W3:Y:S01]  /*bb60*/  MUFU.EX2 R34, R129 ;  /* 0x0000008100227308 */ /* 0x0002e20000000800 */
[--C-:B----4-:R-:W-:Y:S01]  /*bb70*/  FADD.FTZ R61, R61, -R36.reuse ;  /* 0x800000243d3d7221 */ /* 0x110fe20000010000 */
[----:B------:R-:W-:Y:S01]  /*bb80*/  FADD.FTZ R63, R63, -R36 ;  /* 0x800000243f3f7221 */ /* 0x000fe20000010000 */
[----:B------:R-:W4:Y:S01]  /*bb90*/  SHFL.IDX PT, R218, R218, R226, 0x1f ;  /* 0x00001fe2dada7589 */ /* 0x000f2200000e0000 */
[----:B------:R-:W-:Y:S01]  /*bba0*/  FADD.FTZ R142, R80, -R145 ;  /* 0x80000091508e7221 */ /* 0x000fe20000010000 */
[----:B-----5:R-:W-:Y:S01]  /*bbb0*/  FADD.FTZ R216, R85, -R219 ;  /* 0x800000db55d87221 */ /* 0x020fe20000010000 */
[----:B------:R-:W-:-:S02]  /*bbc0*/  FMUL.FTZ R85, R11, R130 ;  /* 0x000000820b557220 */ /* 0x000fc40000410000 */
[----:B------:R-:W5:Y:S01]  /*bbd0*/  MUFU.EX2 R36, R126 ;  /* 0x0000007e00247308 */ /* 0x000f620000000800 */
[--C-:B-1----:R-:W-:Y:S01]  /*bbe0*/  FADD.FTZ R65, R65, -R131.reuse ;  /* 0x8000008341417221 */ /* 0x102fe20000010000 */
[----:B------:R-:W-:Y:S01]  /*bbf0*/  FADD.FTZ R129, R67, -R131 ;  /* 0x8000008343817221 */ /* 0x000fe20000010000 */
[----:B------:R-:W-:Y:S01]  /*bc00*/  F2FP.F16.F32.PACK_AB R85, R85, R26 ;  /* 0x0000001a5555723e */ /* 0x000fe200000000ff */
[----:B------:R-:W-:Y:S01]  /*bc10*/  FMUL.FTZ R26, R14, R27 ;  /* 0x0000001b0e1a7220 */ /* 0x000fe20000410000 */
[--C-:B------:R-:W-:Y:S01]  /*bc20*/  FADD.FTZ R131, R68, -R37.reuse ;  /* 0x8000002544837221 */ /* 0x100fe20000010000 */
[----:B------:R-:W-:Y:S02]  /*bc30*/  FADD.FTZ R67, R70, -R37 ;  /* 0x8000002546437221 */ /* 0x000fe40000010000 */
[----:B------:R-:W-:Y:S01]  /*bc40*/  MUFU.EX2 R122, R122 ;  /* 0x0000007a007a7308 */ /* 0x000fe20000000800 */
[----:B---3--:R-:W-:Y:S01]  /*bc50*/  FADD.FTZ R60, R60, -R143 ;  /* 0x8000008f3c3c7221 */ /* 0x008fe20000010000 */
[----:B------:R-:W-:Y:S01]  /*bc60*/  FADD.FTZ R219, R87, -R219 ;  /* 0x800000db57db7221 */ /* 0x000fe20000010000 */
[----:B------:R-:W-:Y:S01]  /*bc70*/  FMUL.FTZ R80, R15, R132 ;  /* 0x000000840f507220 */ /* 0x000fe20000410000 */
[----:B------:R-:W-:Y:S01]  /*bc80*/  FMUL.FTZ R27, R16, R136 ;  /* 0x00000088101b7220 */ /* 0x000fe20000410000 */
[----:B------:R-:W-:-:S03]  /*bc90*/  F2FP.F16.F32.PACK_AB R87, R26, R25 ;  /* 0x000000191a57723e */ /* 0x000fc600000000ff */
[----:B------:R-:W-:Y:S01]  /*bca0*/  MUFU.EX2 R121, R121 ;  /* 0x0000007900797308 */ /* 0x000fe20000000800 */
[----:B------:R-:W-:Y:S01]  /*bcb0*/  FMUL.FTZ R25, R114, R65 ;  /* 0x0000004172197220 */ /* 0x000fe20000410000 */
[----:B----4-:R-:W-:Y:S01]  /*bcc0*/  FADD.FTZ R70, R69, -R218 ;  /* 0x800000da45467221 */ /* 0x010fe20000010000 */
[----:B------:R-:W-:-:S05]  /*bcd0*/  FADD.FTZ R127, R72, -R140 ;  /* 0x8000008c487f7221 */ /* 0x000fca0000010000 */
[----:B------:R-:W-:Y:S01]  /*bce0*/  MUFU.EX2 R120, R120 ;  /* 0x0000007800787308 */ /* 0x000fe20000000800 */
[----:B------:R-:W-:Y:S01]  /*bcf0*/  FMUL.FTZ R60, R107, R60 ;  /* 0x0000003c6b3c7220 */ /* 0x000fe20000410000 */
[----:B------:R-:W-:Y:S01]  /*bd00*/  FMUL.FTZ R61, R108, R61 ;  /* 0x0000003d6c3d7220 */ /* 0x000fe20000410000 */
[----:B------:R-:W-:Y:S01]  /*bd10*/  FMUL.FTZ R64, R111, R64 ;  /* 0x000000406f407220 */ /* 0x000fe20000410000 */
[----:B------:R-:W-:-:S04]  /*bd20*/  FADD.FTZ R62, R62, -R143 ;  /* 0x8000008f3e3e7221 */ /* 0x000fc80000010000 */
[----:B------:R1:W3:Y:S01]  /*bd30*/  MUFU.EX2 R37, R125 ;  /* 0x0000007d00257308 */ /* 0x0002e20000000800 */
[----:B------:R-:W-:Y:S01]  /*bd40*/  FMUL.FTZ R65, R112, R66 ;  /* 0x0000004270417220 */ /* 0x000fe20000410000 */
[----:B------:R-:W-:-:S06]  /*bd50*/  FMUL.FTZ R26, R113, R129 ;  /* 0x00000081711a7220 */ /* 0x000fcc0000410000 */
[----:B------:R-:W4:Y:S01]  /*bd60*/  MUFU.EX2 R119, R119 ;  /* 0x0000007700777308 */ /* 0x000f220000000800 */
[----:B-1----:R-:W-:Y:S01]  /*bd70*/  FADD.FTZ R125, R74, -R140 ;  /* 0x8000008c4a7d7221 */ /* 0x002fe20000010000 */
[----:B------:R-:W-:-:S06]  /*bd80*/  FADD.FTZ R140, R73, -R141 ;  /* 0x8000008d498c7221 */ /* 0x000fcc0000010000 */
[----:B------:R-:W1:Y:S01]  /*bd90*/  MUFU.EX2 R118, R118 ;  /* 0x0000007600767308 */ /* 0x000e620000000800 */
[----:B------:R-:W-:Y:S01]  /*bda0*/  FADD.FTZ R141, R75, -R141 ;  /* 0x8000008d4b8d7221 */ /* 0x000fe20000010000 */
[--C-:B------:R-:W-:Y:S01]  /*bdb0*/  FADD.FTZ R146, R81, -R148.reuse ;  /* 0x8000009451927221 */ /* 0x100fe20000010000 */
[--C-:B------:R-:W-:Y:S01]  /*bdc0*/  FADD.FTZ R150, R84, -R151.reuse ;  /* 0x8000009754967221 */ /* 0x100fe20000010000 */
[----:B------:R-:W-:Y:S01]  /*bdd0*/  F2FP.F16.F32.PACK_AB R80, R27, R80 ;  /* 0x000000501b50723e */ /* 0x000fe200000000ff */
[----:B------:R-:W-:Y:S01]  /*bde0*/  FADD.FTZ R148, R83, -R148 ;  /* 0x8000009453947221 */ /* 0x000fe20000010000 */
[----:B------:R-:W-:Y:S01]  /*bdf0*/  FADD.FTZ R151, R86, -R151 ;  /* 0x8000009756977221 */ /* 0x000fe20000010000 */
        /* <DEDUP_REMOVED lines=12> */
[----:B------:R-:W-:Y:S01]  /*bec0*/  FADD.FTZ R126, R71, -R218 ;  /* 0x800000da477e7221 */ /* 0x000fe20000010000 */
[----:B------:R-:W-:Y:S01]  /*bed0*/  F2FP.F16.F32.PACK_AB R64, R25, R64 ;  /* 0x000000401940723e */ /* 0x000fe200000000ff */
[--C-:B------:R-:W-:Y:S01]  /*bee0*/  FADD.FTZ R143, R76, -R144.reuse ;  /* 0x800000904c8f7221 */ /* 0x100fe20000010000 */
[----:B------:R-:W-:Y:S01]  /*bef0*/  F2FP.F16.F32.PACK_AB R65, R26, R65 ;  /* 0x000000411a41723e */ /* 0x000fe200000000ff */
        /* <DEDUP_REMOVED lines=43> */
[----:B---3--:R-:W-:Y:S01]  /*c1b0*/  FMUL.FTZ R56, R37, R142 ;  /* 0x0000008e25387220 */ /* 0x008fe20000410000 */
        /* <DEDUP_REMOVED lines=13> */
[----:B-1----:R-:W-:Y:S01]  /*c290*/  FMUL.FTZ R26, R118, R219 ;  /* 0x000000db761a7220 */ /* 0x002fe20000410000 */
        /* <DEDUP_REMOVED lines=167> */
.L_x_5095:
        /* <DEDUP_REMOVED lines=70> */
.L_x_5096:
        /* <DEDUP_REMOVED lines=12> */
.L_x_5086:
        /* <DEDUP_REMOVED lines=34> */
.L_x_5054:
[----:B------:R-:W-:Y:S05]  /*d450*/  @P0 BRA `(.L_x_5052) ;  /* 0x0000003000580947 */ /* 0x000fea0003800000 */
[----:B------:R-:W1:Y:S01]  /*d460*/  S2UR UR8, SR_CTAID.Y ;  /* 0x00000000000879c3 */ /* 0x000e620000002600 */
        /* <DEDUP_REMOVED lines=9> */
[----:B------:R-:W4:Y:S01]  /*d500*/  S2UR UR14, SR_CTAID.Z ;  /* 0x00000000000e79c3 */ /* 0x000f220000002700 */
[----:B-1----:R-:W-:-:S07]  /*d510*/  UIMAD.WIDE.U32 UR4, UR8, UR4, URZ ;  /* 0x00000004080472a5 */ /* 0x002fce000f8e003f */
[----:B--2---:R-:W1:Y:S01]  /*d520*/  LDC.64 R10, c[0x0][0x820] ;  /* 0x00020800ff0a7b82 */ /* 0x004e620000000a00 */
[----:B------:R-:W-:Y:S02]  /*d530*/  @UP0 USHF.R.U32.HI UR8, URZ, UR7, UR5 ;  /* 0x000000073f080299 */ /* 0x000fe40008011605 */
[----:B-----5:R-:W-:-:S05]  /*d540*/  USHF.L.U32 UR6, UR6, 0xd, URZ ;  /* 0x0000000d06067899 */ /* 0x020fca000800063f */
[----:B------:R-:W2:Y:S01]  /*d550*/  LDC.64 R12, c[0x0][0x848] ;  /* 0x00021200ff0c7b82 */ /* 0x000ea20000000a00 */
[----:B------:R-:W-:Y:S01]  /*d560*/  USHF.R.S32.HI UR9, URZ, 0x1f, UR8 ;  /* 0x0000001f3f097899 */ /* 0x000fe20008011408 */
[----:B---3--:R-:W-:Y:S01]  /*d570*/  VIADD R15, R14, 0xffffff80 ;  /* 0xffffff800e0f7836 */ /* 0x008fe20000000000 */
[----:B------:R-:W-:Y:S01]  /*d580*/  USHF.R.S32.HI UR7, URZ, 0x1f, UR6 ;  /* 0x0000001f3f077899 */ /* 0x000fe20008011406 */
[----:B----4-:R-:W-:Y:S01]  /*d590*/  LEA R17, R4, R3, 0x18 ;  /* 0x0000000304117211 */ /* 0x010fe200078ec0ff */
[----:B------:R-:W-:Y:S02]  /*d5a0*/  UIMAD UR10, UR9, UR12, URZ ;  /* 0x0000000c090a72a4 */ /* 0x000fe4000f8e023f */
[----:B------:R-:W-:Y:S01]  /*d5b0*/  UIMAD.WIDE.U32 UR4, UR8, UR12, UR6 ;  /* 0x0000000c080472a5 */ /* 0x000fe2000f8e0006 */
[----:B------:R-:W-:Y:S01]  /*d5c0*/  SHF.R.S32.HI R0, RZ, 0x1f, R15 ;  /* 0x0000001fff007819 */ /* 0x000fe2000001140f */
[----:B------:R-:W-:Y:S02]  /*d5d0*/  UIMAD UR10, UR8, UR13, UR10 ;  /* 0x0000000d080a72a4 */ /* 0x000fe4000f8e020a */
[----:B------:R-:W-:Y:S01]  /*d5e0*/  USHF.R.S32.HI UR11, URZ, 0x1f, UR14 ;  /* 0x0000001f3f0b7899 */ /* 0x000fe2000801140e */
[----:B------:R-:W-:Y:S01]  /*d5f0*/  LEA.HI R2, R0, R15, RZ, 0x7 ;  /* 0x0000000f00027211 */ /* 0x000fe200078f38ff */
[----:B------:R-:W-:Y:S01]  /*d600*/  ULDC.64 UR12, c[0x0][0x840] ;  /* 0x00021000000c7ab9 */ /* 0x000fe20000000a00 */
[----:B------:R-:W-:Y:S01]  /*d610*/  IMAD.U32 R3, RZ, RZ, UR5 ;  /* 0x00000005ff037e24 */ /* 0x000fe2000f8e00ff */
[----:B------:R-:W-:Y:S01]  /*d620*/  UIMAD UR9, UR9, UR12, URZ ;  /* 0x0000000c090972a4 */ /* 0x000fe2000f8e023f */
[C---:B------:R-:W-:Y:S01]  /*d630*/  LOP3.LUT R0, R2.reuse, 0xfffff80, RZ, 0xc0, !PT ;  /* 0x0fffff8002007812 */ /* 0x040fe200078ec0ff */
[----:B------:R-:W-:Y:S01]  /*d640*/  UIMAD.WIDE.U32 UR6, UR8, UR12, UR6 ;  /* 0x0000000c080672a5 */ /* 0x000fe2000f8e0006 */
[----:B------:R-:W-:Y:S01]  /*d650*/  IMAD.SHL.U32 R2, R2, 0x20, RZ ;  /* 0x0000002002027824 */ /* 0x000fe200078e00ff */
[----:B------:R-:W-:Y:S01]  /*d660*/  UIMAD UR8, UR8, UR13, UR9 ;  /* 0x0000000d080872a4 */ /* 0x000fe2000f8e0209 */
[----:B-1----:R-:W-:Y:S01]  /*d670*/  IMAD R6, R10, UR11, RZ ;  /* 0x0000000b0a067c24 */ /* 0x002fe2000f8e02ff */
[----:B------:R-:W-:Y:S01]  /*d680*/  UIADD3 UR9, UR5, UR10, URZ ;  /* 0x0000000a05097290 */ /* 0x000fe2000fffe03f */
[----:B------:R-:W-:Y:S01]  /*d690*/  IMAD.IADD R0, R15, 0x1, -R0 ;  /* 0x000000010f007824 */ /* 0x000fe200078e0a00 */
[----:B------:R-:W-:Y:S01]  /*d6a0*/  UIADD3 UR8, UR7, UR8, URZ ;  /* 0x0000000807087290 */ /* 0x000fe2000fffe03f */
[----:B------:R-:W-:Y:S01]  /*d6b0*/  LOP3.LUT R7, R2, 0x3ffff000, RZ, 0xc0, !PT ;  /* 0x3ffff00002077812 */ /* 0x000fe200078ec0ff */
[----:B------:R-:W-:-:S02]  /*d6c0*/  IMAD.U32 R5, RZ, RZ, UR7 ;  /* 0x00000007ff057e24 */ /* 0x000fc4000f8e00ff */
[----:B------:R-:W-:Y:S02]  /*d6d0*/  IMAD.U32 R2, RZ, RZ, UR4 ;  /* 0x00000004ff027e24 */ /* 0x000fe4000f8e00ff */
[----:B------:R-:W-:Y:S02]  /*d6e0*/  IMAD.U32 R3, RZ, RZ, UR9 ;  /* 0x00000009ff037e24 */ /* 0x000fe4000f8e00ff */
[----:B------:R-:W-:Y:S02]  /*d6f0*/  IMAD.U32 R4, RZ, RZ, UR6 ;  /* 0x00000006ff047e24 */ /* 0x000fe4000f8e00ff */
[----:B------:R-:W-:Y:S02]  /*d700*/  IMAD.U32 R5, RZ, RZ, UR8 ;  /* 0x00000008ff057e24 */ /* 0x000fe4000f8e00ff */
[----:B--2---:R-:W-:Y:S02]  /*d710*/  IMAD R8, R12, UR11, RZ ;  /* 0x0000000b0c087c24 */ /* 0x004fe4000f8e02ff */
[----:B------:R-:W-:-:S02]  /*d720*/  IMAD R0, R0, 0x4, R7 ;  /* 0x0000000400007824 */ /* 0x000fc400078e0207 */
[----:B------:R-:W-:Y:S02]  /*d730*/  IMAD R7, R11, UR14, R6 ;  /* 0x0000000e0b077c24 */ /* 0x000fe4000f8e0206 */
[----:B------:R-:W-:-:S04]  /*d740*/  IMAD.WIDE.U32 R2, R10, UR14, R2 ;  /* 0x0000000e0a027c25 */ /* 0x000fc8000f8e0002 */
[----:B------:R-:W-:Y:S02]  /*d750*/  IMAD R9, R13, UR14, R8 ;  /* 0x0000000e0d097c24 */ /* 0x000fe4000f8e0208 */
[----:B------:R-:W-:Y:S01]  /*d760*/  IMAD.WIDE.U32 R4, R12, UR14, R4 ;  /* 0x0000000e0c047c25 */ /* 0x000fe2000f8e0004 */
[----:B------:R-:W-:Y:S05]  /*d770*/  WARPSYNC.ALL ;  /* 0x0000000000007948 */ /* 0x000fea0003800000 */
[----:B------:R-:W-:Y:S02]  /*d780*/  IMAD R0, R0, 0x4, R17 ;  /* 0x0000000400007824 */ /* 0x000fe400078e0211 */
[----:B------:R-:W-:-:S02]  /*d790*/  IMAD.IADD R7, R3, 0x1, R7 ;  /* 0x0000000103077824 */ /* 0x000fc400078e0207 */
        /* <DEDUP_REMOVED lines=33> */
.L_x_5100:
[----:B------:R-:W-:Y:S01]  /*d9b0*/  @P0 ELECT P1, URZ, PT ;  /* 0x00000000003f082f */ /* 0x000fe20003820000 */
[----:B------:R1:W-:-:S12]  /*d9c0*/  UBLKRED.G.S.ADD.F32.RN [UR4], [UR6], UR7, desc[UR8] ;  /* 0x00000804060073bb */ /* 0x0003d800080a1407 */
[----:B------:R-:W-:Y:S02]  /*d9d0*/  @P1 PLOP3.LUT P0, PT, P1, PT, PT, 0x8, 0x0 ;  /* 0x000000000000181c */ /* 0x000fe40000f0e170 */
[----:B------:R-:W-:-:S11]  /*d9e0*/  PLOP3.LUT P1, PT, PT, PT, PT, 0x8, 0x0 ;  /* 0x000000000000781c */ /* 0x000fd60003f2e170 */
[----:B-1----:R-:W-:Y:S05]  /*d9f0*/  @P0 BRA.U.ANY `(.L_x_5100) ;  /* 0xfffffffd00ec0947 */ /* 0x002fea000393ffff */
[----:B------:R0:W-:Y:S01]  /*da00*/  UTMACMDFLUSH ;  /* 0x00000000000079b7 */ /* 0x0001e20000000000 */
[----:B------:R-:W-:-:S04]  /*da10*/  DEPBAR.LE SB0, 0x0 ;  /* 0x000080000000791a */ /* 0x000fc80000000000 */
.L_x_5099:
[----:B------:R-:W-:Y:S05]  /*da20*/  BSYNC B0 ;  /* 0x0000000000007941 */ /* 0x000fea0003800000 */
.L_x_5098:
        /* <DEDUP_REMOVED lines=25> */
.L_x_5101:
        /* <DEDUP_REMOVED lines=8> */
.L_x_5050:
        /* <DEDUP_REMOVED lines=41> */
.L_x_5103:
        /* <DEDUP_REMOVED lines=36> */
.L_x_5106:
[----:B------:R-:W-:Y:S05]  /*e110*/  BSYNC B0 ;  /* 0x0000000000007941 */ /* 0x000fea0003800000 */
.L_x_5105:
        /* <DEDUP_REMOVED lines=19> */
.L_x_5108:
[----:B------:R-:W-:Y:S05]  /*e250*/  BSYNC B0 ;  /* 0x0000000000007941 */ /* 0x000fea0003800000 */
.L_x_5107:
[----:B------:R-:W-:Y:S06]  /*e260*/  BAR.ARV 0xa, 0xa0 ;  /* 0x0282800000007b1d */ /* 0x000fec0000002000 */
[----:B------:R-:W-:Y:S04]  /*e270*/  BSSY B0, `(.L_x_5109) ;  /* 0x0000003000007945 */ /* 0x000fe80003800000 */
[----:B------:R-:W-:Y:S05]  /*e280*/  @!P0 BRA `(.L_x_5110) ;  /* 0x0000000000048947 */ /* 0x000fea0003800000 */
[----:B------:R-:W-:-:S04]  /*e290*/  DEPBAR.LE SB0, 0x0 ;  /* 0x000080000000791a */ /* 0x000fc80000000000 */
.L_x_5110:
[----:B------:R-:W-:Y:S05]  /*e2a0*/  BSYNC B0 ;  /* 0x0000000000007941 */ /* 0x000fea0003800000 */
.L_x_5109:
[----:B------:R-:W-:Y:S06]  /*e2b0*/  BAR.ARV 0xb, 0xa0 ;  /* 0x02c2800000007b1d */ /* 0x000fec0000002000 */
[----:B------:R-:W-:Y:S01]  /*e2c0*/  UIADD3 UR9, UR5, 0x1, URZ ;  /* 0x0000000105097890 */ /* 0x000fe2000fffe03f */
[----:B------:R-:W-:Y:S11]  /*e2d0*/  BRA `(.L_x_5111) ;  /* 0x0000000000047947 */ /* 0x000ff60003800000 */
.L_x_5104:
[----:B------:R-:W-:-:S05]  /*e2e0*/  UMOV UR9, UR5 ;  /* 0x0000000500097c82 */ /* 0x000fca0008000000 */
.L_x_5111:
        /* <DEDUP_REMOVED lines=16> */
.L_x_5124:
        /* <DEDUP_REMOVED lines=20> */
.L_x_5113:
[----:B------:R-:W-:Y:S05]  /*e530*/  BSYNC B0 ;  /* 0x0000000000007941 */ /* 0x000fea0003800000 */
.L_x_5112:
        /* <DEDUP_REMOVED lines=13> */
.L_x_5115:
[----:B------:R-:W-:Y:S05]  /*e610*/  BSYNC B0 ;  /* 0x0000000000007941 */ /* 0x000fea0003800000 */
.L_x_5114:
[----:B------:R-:W-:Y:S06]  /*e620*/  BAR.ARV 0xa, 0xa0 ;  /* 0x0282800000007b1d */ /* 0x000fec0000002000 */
[----:B------:R-:W-:Y:S04]  /*e630*/  BSSY B0, `(.L_x_5116) ;  /* 0x0000003000007945 */ /* 0x000fe80003800000 */
[----:B------:R-:W-:Y:S05]  /*e640*/  @!P0 BRA `(.L_x_5117) ;  /* 0x0000000000048947 */ /* 0x000fea0003800000 */
[----:B------:R-:W-:-:S04]  /*e650*/  DEPBAR.LE SB0, 0x0 ;  /* 0x000080000000791a */ /* 0x000fc80000000000 */
.L_x_5117:
[----:B------:R-:W-:Y:S05]  /*e660*/  BSYNC B0 ;  /* 0x0000000000007941 */ /* 0x000fea0003800000 */
.L_x_5116:
        /* <DEDUP_REMOVED lines=13> */
.L_x_5119:
[----:B------:R-:W-:Y:S05]  /*e740*/  BSYNC B0 ;  /* 0x0000000000007941 */ /* 0x000fea0003800000 */
.L_x_5118:
        /* <DEDUP_REMOVED lines=13> */
.L_x_5121:
[----:B------:R-:W-:Y:S05]  /*e820*/  BSYNC B0 ;  /* 0x0000000000007941 */ /* 0x000fea0003800000 */
.L_x_5120:
[----:B------:R-:W-:Y:S01]  /*e830*/  UIADD3 UR9, UR9, 0x2, URZ ;  /* 0x0000000209097890 */ /* 0x000fe2000fffe03f */
[----:B------:R-:W-:Y:S06]  /*e840*/  BAR.ARV 0xa, 0xa0 ;  /* 0x0282800000007b1d */ /* 0x000fec0000002000 */
[----:B------:R-:W-:Y:S01]  /*e850*/  BSSY B0, `(.L_x_5122) ;  /* 0x0000004000007945 */ /* 0x000fe20003800000 */
[----:B------:R-:W-:-:S03]  /*e860*/  ISETP.LE.AND P1, PT, R0, UR9, PT ;  /* 0x0000000900007c0c */ /* 0x000fc6000bf23270 */
[----:B------:R-:W-:Y:S10]  /*e870*/  @!P0 BRA `(.L_x_5123) ;  /* 0x0000000000048947 */ /* 0x000ff40003800000 */
[----:B------:R-:W-:-:S04]  /*e880*/  DEPBAR.LE SB0, 0x0 ;  /* 0x000080000000791a */ /* 0x000fc80000000000 */
.L_x_5123:
[----:B------:R-:W-:Y:S05]  /*e890*/  BSYNC B0 ;  /* 0x0000000000007941 */ /* 0x000fea0003800000 */
.L_x_5122:
[----:B------:R-:W-:Y:S06]  /*e8a0*/  BAR.ARV 0xb, 0xa0 ;  /* 0x02c2800000007b1d */ /* 0x000fec0000002000 */
[----:B------:R-:W-:Y:S02]  /*e8b0*/  UIADD3 UR13, UR13, 0x4000, URZ ;  /* 0x000040000d0d7890 */ /* 0x000fe4000fffe03f */
[----:B------:R-:W-:Y:S01]  /*e8c0*/  UIADD3 UR4, UR4, 0x4000, URZ ;  /* 0x0000400004047890 */ /* 0x000fe2000fffe03f */
[----:B------:R-:W-:Y:S11]  /*e8d0*/  @!P1 BRA `(.L_x_5124) ;  /* 0xfffffff800c49947 */ /* 0x000ff6000383ffff */
[----:B------:R-:W-:Y:S05]  /*e8e0*/  BRA `(.L_x_5052) ;  /* 0x0000001c00347947 */ /* 0x000fea0003800000 */
.L_x_5102:
        /* <DEDUP_REMOVED lines=33> */
.L_x_5126:
        /* <DEDUP_REMOVED lines=42> */
.L_x_5156:
        /* <DEDUP_REMOVED lines=15> */
.L_x_5129:
        /* <DEDUP_REMOVED lines=75> */
.L_x_5140:
[----:B--234-:R-:W-:-:S04]  /*f340*/  SHF.L.U32 R21, R11, 0x1f, RZ ;  /* 0x0000001f0b157819 */ /* 0x01cfc800000006ff */
[----:B------:R-:W1:Y:S02]  /*f350*/  SYNCS.PHASECHK.TRANS64.TRYWAIT P1, [R16+URZ+0x30c40], R21 ;  /* 0x030c4015100075a7 */ /* 0x000e64000802017f */
[----:B-1----:R-:W-:Y:S05]  /*f360*/  @!P1 BRA `(.L_x_5132) ;  /* 0x00000014005c9947 */ /* 0x002fea0003800000 */
.L_x_5157:
[----:B------:R-:W-:Y:S05]  /*f370*/  @P0 BRA `(.L_x_5133) ;  /* 0x0000000000140947 */ /* 0x000fea0003800000 */
[----:B------:R-:W-:Y:S01]  /*f380*/  ISETP.NE.AND P1, PT, R6, RZ, PT ;  /* 0x000000ff0600720c */ /* 0x000fe20003f25270 */
[----:B------:R-:W-:-:S04]  /*f390*/  IMAD.MOV.U32 R3, RZ, RZ, 0x4200 ;  /* 0x00004200ff037424 */ /* 0x000fc800078e00ff */
[----:B------:R2:W-:Y:S08]  /*f3a0*/  SYNCS.ARRIVE.TRANS64 RZ, [R16+URZ+0x30c30], R3 ;  /* 0x030c300310ff79a7 */ /* 0x0005f0000800003f */
[----:B------:R-:W-:Y:S05]  /*f3b0*/  @!P1 BRA `(.L_x_5133) ;  /* 0x0000000000049947 */ /* 0x000fea0003800000 */
[----:B------:R-:W-:Y:S01]  /*f3c0*/  BPT.TRAP 0x1 ;  /* 0x000000040000795c */ /* 0x000fe20000300000 */
.L_x_5133:
        /* <DEDUP_REMOVED lines=29> */
.L_x_5158:
[----:B------:R-:W-:Y:S05]  /*f5a0*/  @P0 BRA `(.L_x_5135) ;  /* 0x0000000000140947 */ /* 0x000fea0003800000 */
[----:B------:R-:W-:Y:S01]  /*f5b0*/  ISETP.NE.AND P1, PT, R6, RZ, PT ;  /* 0x000000ff0600720c */ /* 0x000fe20003f25270 */
[----:B------:R-:W-:-:S04]  /*f5c0*/  IMAD.MOV.U32 R2, RZ, RZ, 0x4200 ;  /* 0x00004200ff027424 */ /* 0x000fc800078e00ff */
[----:B------:R3:W-:Y:S08]  /*f5d0*/  SYNCS.ARRIVE.TRANS64 RZ, [R16+URZ+0x30c18], R2 ;  /* 0x030c180210ff79a7 */ /* 0x0007f0000800003f */
[----:B------:R-:W-:Y:S05]  /*f5e0*/  @!P1 BRA `(.L_x_5135) ;  /* 0x0000000000049947 */ /* 0x000fea0003800000 */
[----:B------:R-:W-:Y:S01]  /*f5f0*/  BPT.TRAP 0x1 ;  /* 0x000000040000795c */ /* 0x000fe20000300000 */
.L_x_5135:
        /* <DEDUP_REMOVED lines=29> */
.L_x_5159:
[----:B------:R-:W-:Y:S05]  /*f7d0*/  @P0 BRA `(.L_x_5137) ;  /* 0x0000000000140947 */ /* 0x000fea0003800000 */
[----:B------:R-:W-:Y:S01]  /*f7e0*/  ISETP.NE.AND P1, PT, R6, RZ, PT ;  /* 0x000000ff0600720c */ /* 0x000fe20003f25270 */
[----:B-123--:R-:W-:-:S04]  /*f7f0*/  IMAD.MOV.U32 R21, RZ, RZ, 0x4200 ;  /* 0x00004200ff157424 */ /* 0x00efc800078e00ff */
[----:B------:R4:W-:Y:S08]  /*f800*/  SYNCS.ARRIVE.TRANS64 RZ, [R16+URZ+0x30c38], R21 ;  /* 0x030c381510ff79a7 */ /* 0x0009f0000800003f */
[----:B------:R-:W-:Y:S05]  /*f810*/  @!P1 BRA `(.L_x_5137) ;  /* 0x0000000000049947 */ /* 0x000fea0003800000 */
[----:B------:R-:W-:Y:S01]  /*f820*/  BPT.TRAP 0x1 ;  /* 0x000000040000795c */ /* 0x000fe20000300000 */
.L_x_5137:
        /* <DEDUP_REMOVED lines=24> */
.L_x_5161:
[----:B------:R-:W-:Y:S05]  /*f9b0*/  @P0 BRA `(.L_x_5139) ;  /* 0x0000000000140947 */ /* 0x000fea0003800000 */
[----:B------:R-:W-:Y:S01]  /*f9c0*/  ISETP.NE.AND P1, PT, R6, RZ, PT ;  /* 0x000000ff0600720c */ /* 0x000fe20003f25270 */
[----:B------:R-:W-:-:S04]  /*f9d0*/  IMAD.MOV.U32 R5, RZ, RZ, 0x4200 ;  /* 0x00004200ff057424 */ /* 0x000fc800078e00ff */
[----:B------:R1:W-:Y:S08]  /*f9e0*/  SYNCS.ARRIVE.TRANS64 RZ, [R16+URZ+0x30c10], R5 ;  /* 0x030c100510ff79a7 */ /* 0x0003f0000800003f */
[----:B------:R-:W-:Y:S05]  /*f9f0*/  @!P1 BRA `(.L_x_5139) ;  /* 0x0000000000049947 */ /* 0x000fea0003800000 */
[----:B------:R-:W-:Y:S01]  /*fa00*/  BPT.TRAP 0x1 ;  /* 0x000000040000795c */ /* 0x000fe20000300000 */
.L_x_5139:
        /* <DEDUP_REMOVED lines=30> */
.L_x_5131:
[----:B------:R-:W2:Y:S02]  /*fbf0*/  LDL.LU R4, [R1+0x4] ;  /* 0x0000040001047983 */ /* 0x000ea40000300800 */
[----:B--2---:R-:W-:Y:S02]  /*fc00*/  ISETP.NE.AND P1, PT, R4, RZ, PT ;  /* 0x000000ff0400720c */ /* 0x004fe40003f25270 */
[----:B------:R2:W5:Y:S11]  /*fc10*/  LDL R4, [R1] ;  /* 0x0000000001047983 */ /* 0x0005760000100800 */
[----:B--2---:R-:W-:Y:S05]  /*fc20*/  @!P1 BRA `(.L_x_5130) ;  /* 0x0000000400109947 */ /* 0x004fea0003800000 */
[----:B------:R-:W-:-:S04]  /*fc30*/  SHF.L.U32 R13, R11, 0x1f, RZ ;  /* 0x0000001f0b0d7819 */ /* 0x000fc800000006ff */
[----:B------:R-:W1:Y:S02]  /*fc40*/  SYNCS.PHASECHK.TRANS64.TRYWAIT P1, [R16+URZ+0x30c40], R13 ;  /* 0x030c400d100075a7 */ /* 0x000e64000802017f */
[----:B-1----:R-:W-:Y:S05]  /*fc50*/  @!P1 BRA `(.L_x_5141) ;  /* 0x0000000c00749947 */ /* 0x002fea0003800000 */
.L_x_5162:
[----:B------:R-:W-:Y:S05]  /*fc60*/  @P0 BRA `(.L_x_5142) ;  /* 0x0000000000140947 */ /* 0x000fea0003800000 */
[----:B------:R-:W-:Y:S01]  /*fc70*/  ISETP.NE.AND P1, PT, R6, RZ, PT ;  /* 0x000000ff0600720c */ /* 0x000fe20003f25270 */
[----:B------:R-:W-:-:S04]  /*fc80*/  IMAD.MOV.U32 R5, RZ, RZ, 0x4200 ;  /* 0x00004200ff057424 */ /* 0x000fc800078e00ff */
[----:B------:R2:W-:Y:S08]  /*fc90*/  SYNCS.ARRIVE.TRANS64 RZ, [R16+URZ+0x30c30], R5 ;  /* 0x030c300510ff79a7 */ /* 0x0005f0000800003f */
[----:B------:R-:W-:Y:S05]  /*fca0*/  @!P1 BRA `(.L_x_5142) ;  /* 0x0000000000049947 */ /* 0x000fea0003800000 */
[----:B------:R-:W-:Y:S01]  /*fcb0*/  BPT.TRAP 0x1 ;  /* 0x000000040000795c */ /* 0x000fe20000300000 */
.L_x_5142:
        /* <DEDUP_REMOVED lines=26> */
.L_x_5163:
[----:B------:R-:W-:Y:S05]  /*fe60*/  @P0 BRA `(.L_x_5144) ;  /* 0x0000000000140947 */ /* 0x000fea0003800000 */
[----:B------:R-:W-:Y:S01]  /*fe70*/  ISETP.NE.AND P0, PT, R6, RZ, PT ;  /* 0x000000ff0600720c */ /* 0x000fe20003f05270 */
[----:B------:R-:W-:-:S04]  /*fe80*/  IMAD.MOV.U32 R5, RZ, RZ, 0x4200 ;  /* 0x00004200ff057424 */ /* 0x000fc800078e00ff */
[----:B------:R2:W-:Y:S08]  /*fe90*/  SYNCS.ARRIVE.TRANS64 RZ, [R16+URZ+0x30c18], R5 ;  /* 0x030c180510ff79a7 */ /* 0x0005f0000800003f */
[----:B------:R-:W-:Y:S05]  /*fea0*/  @!P0 BRA `(.L_x_5144) ;  /* 0x0000000000048947 */ /* 0x000fea0003800000 */
[----:B------:R-:W-:Y:S01]  /*feb0*/  BPT.TRAP 0x1 ;  /* 0x000000040000795c */ /* 0x000fe20000300000 */
.L_x_5144:
        /* <DEDUP_REMOVED lines=27> */
.L_x_5130:
[----:B------:R-:W2:Y:S01]  /*10070*/  S2R R0, SR_TID.X ;  /* 0x0000000000007919 */ /* 0x000ea20000002100 */
[----:B------:R-:W-:Y:S01]  /*10080*/  IMAD R3, R19, 0x8, R16 ;  /* 0x0000000813037824 */ /* 0x000fe200078e0210 */
[----:B--2---:R-:W-:Y:S02]  /*10090*/  LOP3.LUT R2, R0, 0x7f, RZ, 0xc0, !PT ;  /* 0x0000007f00027812 */ /* 0x004fe400078ec0ff */
[----:B------:R-:W-:Y:S02]  /*100a0*/  SHF.L.U32 R0, R11, 0x1f, RZ ;  /* 0x0000001f0b007819 */ /* 0x000fe400000006ff */
[----:B------:R-:W-:Y:S02]  /*100b0*/  ISETP.NE.AND P1, PT, R2, RZ, PT ;  /* 0x000000ff0200720c */ /* 0x000fe40003f25270 */
[----:B------:R-:W2:Y:S02]  /*100c0*/  SYNCS.PHASECHK.TRANS64.TRYWAIT P0, [R3+URZ+0x30c40], R0 ;  /* 0x030c4000030075a7 */ /* 0x000ea4000800017f */
[----:B--2---:R-:W-:Y:S09]  /*100d0*/  @!P0 BRA `(.L_x_5145) ;  /* 0x00000008007c8947 */ /* 0x004ff20003800000 */
.L_x_5164:
[----:B------:R-:W-:Y:S05]  /*100e0*/  @P1 BRA `(.L_x_5146) ;  /* 0x0000000000181947 */ /* 0x000fea0003800000 */
[----:B------:R-:W1:Y:S01]  /*100f0*/  S2R R2, SR_TID.X ;  /* 0x0000000000027919 */ /* 0x000e620000002100 */
[----:B--2---:R-:W-:-:S04]  /*10100*/  IMAD.MOV.U32 R0, RZ, RZ, 0x4200 ;  /* 0x00004200ff007424 */ /* 0x004fc800078e00ff */
[----:B------:R2:W-:Y:S01]  /*10110*/  SYNCS.ARRIVE.TRANS64 RZ, [R3+URZ+0x30c30], R0 ;  /* 0x030c300003ff79a7 */ /* 0x0005e2000800003f */
[----:B-1----:R-:W-:-:S13]  /*10120*/  LOP3.LUT P0, RZ, R2, 0x1f, RZ, 0xc0, !PT ;  /* 0x0000001f02ff7812 */ /* 0x002fda000780c0ff */
[----:B--2---:R-:W-:Y:S05]  /*10130*/  @!P0 BRA `(.L_x_5146) ;  /* 0x0000000000048947 */ /* 0x004fea0003800000 */
[----:B------:R-:W-:Y:S01]  /*10140*/  BPT.TRAP 0x1 ;  /* 0x000000040000795c */ /* 0x000fe20000300000 */
.L_x_5146:
        /* <DEDUP_REMOVED lines=33> */
.L_x_5127:
[----:B------:R-:W-:Y:S05]  /*10360*/  BSYNC B0 ;  /* 0x0000000000007941 */ /* 0x000fea0003800000 */
.L_x_5125:
[----:B------:R-:W-:-:S03]  /*10370*/  UMOV UR8, 0xffffffff ;  /* 0xffffffff00087882 */ /* 0x000fc60000000000 */
[----:B------:R-:W-:Y:S05]  /*10380*/  BRA.DIV UR8, `(.L_x_5147) ;  /* 0x0000000608e47947 */ /* 0x000fea000b800000 */
[----:B------:R-:W-:-:S13]  /*10390*/  ELECT P6, URZ, PT ;  /* 0x00000000003f782f */ /* 0x000fda00038c0000 */
.L_x_5167:
[----:B------:R-:W-:Y:S05]  /*103a0*/  @!P6 BRA `(.L_x_5052) ;  /* 0x000000000084e947 */ /* 0x000fea0003800000 */
[----:B------:R-:W-:-:S06]  /*103b0*/  ULOP3.LUT UR8, UR36, 0x2, URZ, 0xfc, !UPT ;  /* 0x0000000224087892 */ /* 0x000fcc000f8efc3f */
[----:B------:R-:W-:-:S05]  /*103c0*/  IMAD.U32 R0, RZ, RZ, UR8 ;  /* 0x00000008ff007e24 */ /* 0x000fca000f8e00ff */
[----:B------:R-:W-:-:S13]  /*103d0*/  ISETP.NE.AND P2, PT, R0, 0x3, PT ;  /* 0x000000030000780c */ /* 0x000fda0003f45270 */
[----:B------:R-:W-:Y:S05]  /*103e0*/  @!P2 BRA `(.L_x_5148) ;  /* 0x000000000004a947 */ /* 0x000fea0003800000 */
[----:B------:R-:W-:Y:S01]  /*103f0*/  BPT.TRAP 0x1 ;  /* 0x000000040000795c */ /* 0x000fe20000300000 */
.L_x_5148:
        /* <DEDUP_REMOVED lines=15> */
.L_x_5168:
[----:B------:R-:W2:Y:S02]  /*104f0*/  SYNCS.PHASECHK.TRANS64.TRYWAIT P0, [R3+URZ], R0 ;  /* 0x00000000030075a7 */ /* 0x000ea4000800017f */
[----:B--2---:R-:W-:Y:S05]  /*10500*/  @!P0 BRA `(.L_x_5150) ;  /* 0x0000000400b88947 */ /* 0x004fea0003800000 */
.L_x_5169:
[----:B------:R-:W-:Y:S05]  /*10510*/  @!P2 BRA `(.L_x_5151) ;  /* 0x000000000004a947 */ /* 0x000fea0003800000 */
[----:B------:R-:W-:Y:S01]  /*10520*/  BPT.TRAP 0x1 ;  /* 0x000000040000795c */ /* 0x000fe20000300000 */
.L_x_5151:
[----:B--2---:R-:W-:-:S04]  /*10530*/  VIADD R3, R7, 0x30c40 ;  /* 0x00030c4007037836 */ /* 0x004fc80000000000 */
[----:B------:R-:W-:-:S04]  /*10540*/  IMAD R2, R2, 0x8, R3 ;  /* 0x0000000802027824 */ /* 0x000fc800078e0203 */
[----:B------:R-:W2:Y:S02]  /*10550*/  SYNCS.PHASECHK.TRANS64.TRYWAIT P0, [R2+URZ], R5 ;  /* 0x00000005020075a7 */ /* 0x000ea4000800017f */
[----:B--2---:R-:W-:Y:S05]  /*10560*/  @!P0 BRA `(.L_x_5152) ;  /* 0x0000000400b48947 */ /* 0x004fea0003800000 */
.L_x_5170:
[----:B------:R-:W-:-:S07]  /*10570*/  IMAD R3, R4, 0x8, R3 ;  /* 0x0000000804037824 */ /* 0x000fce00078e0203 */
.L_x_5153:
[----:B---3--:R3:W4:Y:S02]  /*10580*/  SYNCS.PHASECHK.TRANS64.TRYWAIT P0, [R3+URZ], R0 ;  /* 0x00000000030075a7 */ /* 0x008724000800017f */
[----:B----4-:R-:W-:Y:S05]  /*10590*/  @!P0 NANOSLEEP.SYNCS 0x989680 ;  /* 0x009896800000895d */ /* 0x010fea0003900000 */
[----:B------:R-:W4:Y:S02]  /*105a0*/  @!P0 SYNCS.PHASECHK.TRANS64 P0, [R3+URZ], R0 ;  /* 0x00000000030085a7 */ /* 0x000f24000800007f */
[----:B----4-:R-:W-:Y:S05]  /*105b0*/  @!P0 BRA `(.L_x_5153) ;  /* 0xfffffffc00f08947 */ /* 0x010fea000383ffff */
.L_x_5052:
[----:B------:R-:W-:Y:S05]  /*105c0*/  BSYNC B6 ;  /* 0x0000000000067941 */ /* 0x000fea0003800000 */
.L_x_5049:
[----:B------:R-:W-:Y:S05]  /*105d0*/  EXIT ;  /* 0x000000000000794d */ /* 0x000fea0003800000 */
.L_x_5059:
[----:B------:R-:W-:Y:S02]  /*105e0*/  IMAD.MOV.U32 R13, RZ, RZ, R10 ;  /* 0x000000ffff0d7224 */ /* 0x000fe400078e000a */
[----:B------:R-:W-:Y:S02]  /*105f0*/  IMAD.MOV.U32 R12, RZ, RZ, RZ ;  /* 0x000000ffff0c7224 */ /* 0x000fe400078e00ff */
[----:B------:R-:W-:Y:S02]  /*10600*/  IMAD.MOV.U32 R11, RZ, RZ, 0x1f ;  /* 0x0000001fff0b7424 */ /* 0x000fe400078e00ff */
[----:B------:R-:W-:-:S07]  /*10610*/  IMAD.MOV.U32 R15, RZ, RZ, -0x1 ;  /* 0xffffffffff0f7424 */ /* 0x000fce00078e00ff */
[----:B------:R-:W-:Y:S05]  /*10620*/  WARPSYNC.COLLECTIVE R15, `(.L_x_5154) ;  /* 0x000000000f087348 */ /* 0x000fea0003c00000 */
[----:B------:R1:W2:Y:S02]  /*10630*/  SHFL.IDX P6, R14, R13, R12, R11 ;  /* 0x0000000c0d0e7389 */ /* 0x0002a400000c000b */
[----:B-12---:R-:W-:Y:S01]  /*10640*/  ENDCOLLECTIVE ;  /* 0x000000000000791b */ /* 0x006fe20003800000 */
.L_x_5154:
[----:B------:R-:W-:Y:S05]  /*10650*/  BRA `(.L_x_5155) ;  /* 0xffffff0800407947 */ /* 0x000fea000383ffff */
.L_x_5061:
[----:B--2---:R2:W3:Y:S02]  /*10660*/  SYNCS.PHASECHK.TRANS64.TRYWAIT P0, [R222+URZ+0x30c00], R11 ;  /* 0x030c000bde0075a7 */ /* 0x0044e4000800017f */
[----:B---3--:R-:W-:Y:S05]  /*10670*/  @!P0 NANOSLEEP.SYNCS 0x989680 ;  /* 0x009896800000895d */ /* 0x008fea0003900000 */
[----:B------:R-:W3:Y:S02]  /*10680*/  @!P0 SYNCS.PHASECHK.TRANS64 P0, [R222+URZ+0x30c00], R11 ;  /* 0x030c000bde0085a7 */ /* 0x000ee4000800007f */
[----:B---3--:R-:W-:Y:S05]  /*10690*/  @!P0 BRA `(.L_x_5061) ;  /* 0xfffffffc00f08947 */ /* 0x008fea000383ffff */
[----:B------:R-:W-:Y:S05]  /*106a0*/  BRA `(.L_x_5060) ;  /* 0xffffff0800887947 */ /* 0x000fea000383ffff */
.L_x_5066:
[----:B--2---:R2:W3:Y:S02]  /*106b0*/  SYNCS.PHASECHK.TRANS64.TRYWAIT P0, [R8+URZ+0x30c10], R21 ;  /* 0x030c1015080075a7 */ /* 0x0044e4000800017f */
[----:B---3--:R-:W-:Y:S05]  /*106c0*/  @!P0 NANOSLEEP.SYNCS 0x989680 ;  /* 0x009896800000895d */ /* 0x008fea0003900000 */
[----:B------:R-:W3:Y:S02]  /*106d0*/  @!P0 SYNCS.PHASECHK.TRANS64 P0, [R8+URZ+0x30c10], R21 ;  /* 0x030c1015080085a7 */ /* 0x000ee4000800007f */
[----:B---3--:R-:W-:Y:S05]  /*106e0*/  @!P0 BRA `(.L_x_5066) ;  /* 0xfffffffc00f08947 */ /* 0x008fea000383ffff */
[----:B------:R-:W-:Y:S05]  /*106f0*/  BRA `(.L_x_5065) ;  /* 0xffffff1400347947 */ /* 0x000fea000383ffff */
.L_x_5070:
[----:B------:R1:W1:Y:S02]  /*10700*/  SYNCS.PHASECHK.TRANS64.TRYWAIT P0, [R8+URZ+0x30c30], R21 ;  /* 0x030c3015080075a7 */ /* 0x000264000800017f */
[----:B-1----:R-:W-:Y:S05]  /*10710*/  @!P0 NANOSLEEP.SYNCS 0x989680 ;  /* 0x009896800000895d */ /* 0x002fea0003900000 */
[----:B------:R-:W1:Y:S02]  /*10720*/  @!P0 SYNCS.PHASECHK.TRANS64 P0, [R8+URZ+0x30c30], R21 ;  /* 0x030c3015080085a7 */ /* 0x000e64000800007f */
[----:B-1----:R-:W-:Y:S05]  /*10730*/  @!P0 BRA `(.L_x_5070) ;  /* 0xfffffffc00f08947 */ /* 0x002fea000383ffff */
[----:B------:R-:W-:Y:S05]  /*10740*/  BRA `(.L_x_5069) ;  /* 0xffffff1800387947 */ /* 0x000fea000383ffff */
.L_x_5078:
[----:B--2---:R2:W3:Y:S02]  /*10750*/  SYNCS.PHASECHK.TRANS64.TRYWAIT P1, [R6+URZ+0x30c10], R11 ;  /* 0x030c100b060075a7 */ /* 0x0044e4000802017f */
[----:B---3--:R-:W-:Y:S05]  /*10760*/  @!P1 NANOSLEEP.SYNCS 0x989680 ;  /* 0x009896800000995d */ /* 0x008fea0003900000 */
[----:B------:R-:W3:Y:S02]  /*10770*/  @!P1 SYNCS.PHASECHK.TRANS64 P1, [R6+URZ+0x30c10], R11 ;  /* 0x030c100b060095a7 */ /* 0x000ee4000802007f */
[----:B---3--:R-:W-:Y:S05]  /*10780*/  @!P1 BRA `(.L_x_5078) ;  /* 0xfffffffc00f09947 */ /* 0x008fea000383ffff */
[----:B------:R-:W-:Y:S05]  /*10790*/  BRA `(.L_x_5077) ;  /* 0xffffff5400a07947 */ /* 0x000fea000383ffff */
.L_x_5082:
[----:B------:R1:W1:Y:S02]  /*107a0*/  SYNCS.PHASECHK.TRANS64.TRYWAIT P1, [R6+URZ+0x30c30], R11 ;  /* 0x030c300b060075a7 */ /* 0x000264000802017f */
[----:B-1----:R-:W-:Y:S05]  /*107b0*/  @!P1 NANOSLEEP.SYNCS 0x989680 ;  /* 0x009896800000995d */ /* 0x002fea0003900000 */
[----:B------:R-:W1:Y:S02]  /*107c0*/  @!P1 SYNCS.PHASECHK.TRANS64 P1, [R6+URZ+0x30c30], R11 ;  /* 0x030c300b060095a7 */ /* 0x000e64000802007f */
[----:B-1----:R-:W-:Y:S05]  /*107d0*/  @!P1 BRA `(.L_x_5082) ;  /* 0xfffffffc00f09947 */ /* 0x002fea000383ffff */
[----:B------:R-:W-:Y:S05]  /*107e0*/  BRA `(.L_x_5081) ;  /* 0xffffff5800b07947 */ /* 0x000fea000383ffff */
.L_x_5090:
[----:B--2---:R2:W3:Y:S02]  /*107f0*/  SYNCS.PHASECHK.TRANS64.TRYWAIT P0, [R7+URZ+0x30c10], R18 ;  /* 0x030c1012070075a7 */ /* 0x0044e4000800017f */
[----:B---3--:R-:W-:Y:S05]  /*10800*/  @!P0 NANOSLEEP.SYNCS 0x989680 ;  /* 0x009896800000895d */ /* 0x008fea0003900000 */
[----:B------:R-:W3:Y:S02]  /*10810*/  @!P0 SYNCS.PHASECHK.TRANS64 P0, [R7+URZ+0x30c10], R18 ;  /* 0x030c1012070085a7 */ /* 0x000ee4000800007f */
[----:B---3--:R-:W-:Y:S05]  /*10820*/  @!P0 BRA `(.L_x_5090) ;  /* 0xfffffffc00f08947 */ /* 0x008fea000383ffff */
[----:B------:R-:W-:Y:S05]  /*10830*/  BRA `(.L_x_5089) ;  /* 0xffffff8c00e07947 */ /* 0x000fea000383ffff */
.L_x_5094:
[----:B------:R1:W1:Y:S02]  /*10840*/  SYNCS.PHASECHK.TRANS64.TRYWAIT P0, [R7+URZ+0x30c30], R18 ;  /* 0x030c3012070075a7 */ /* 0x000264000800017f */
[----:B-1----:R-:W-:Y:S05]  /*10850*/  @!P0 NANOSLEEP.SYNCS 0x989680 ;  /* 0x009896800000895d */ /* 0x002fea0003900000 */
[----:B------:R-:W1:Y:S02]  /*10860*/  @!P0 SYNCS.PHASECHK.TRANS64 P0, [R7+URZ+0x30c30], R18 ;  /* 0x030c3012070085a7 */ /* 0x000e64000800007f */
[----:B-1----:R-:W-:Y:S05]  /*10870*/  @!P0 BRA `(.L_x_5094) ;  /* 0xfffffffc00f08947 */ /* 0x002fea000383ffff */
[----:B------:R-:W-:Y:S05]  /*10880*/  BRA `(.L_x_5093) ;  /* 0xffffff9000f47947 */ /* 0x000fea000383ffff */
.L_x_5128:
[----:B-1----:R1:W2:Y:S02]  /*10890*/  SYNCS.PHASECHK.TRANS64.TRYWAIT P0, [R16+URZ+0x30c20], R3 ;  /* 0x030c2003100075a7 */ /* 0x0022a4000800017f */
[----:B--2---:R-:W-:Y:S05]  /*108a0*/  @!P0 NANOSLEEP.SYNCS 0x989680 ;  /* 0x009896800000895d */ /* 0x004fea0003900000 */
[----:B------:R-:W2:Y:S02]  /*108b0*/  @!P0 SYNCS.PHASECHK.TRANS64 P0, [R16+URZ+0x30c20], R3 ;  /* 0x030c2003100085a7 */ /* 0x000ea4000800007f */
[----:B--2---:R-:W-:Y:S05]  /*108c0*/  @!P0 BRA `(.L_x_5128) ;  /* 0xfffffffc00f08947 */ /* 0x004fea000383ffff */
[----:B------:R-:W-:Y:S05]  /*108d0*/  BRA `(.L_x_5156) ;  /* 0xffffffe400307947 */ /* 0x000fea000383ffff */
.L_x_5132:
[----:B-1----:R1:W2:Y:S02]  /*108e0*/  SYNCS.PHASECHK.TRANS64.TRYWAIT P1, [R16+URZ+0x30c40], R21 ;  /* 0x030c4015100075a7 */ /* 0x0022a4000802017f */
[----:B--2---:R-:W-:Y:S05]  /*108f0*/  @!P1 NANOSLEEP.SYNCS 0x989680 ;  /* 0x009896800000995d */ /* 0x004fea0003900000 */
[----:B------:R-:W2:Y:S02]  /*10900*/  @!P1 SYNCS.PHASECHK.TRANS64 P1, [R16+URZ+0x30c40], R21 ;  /* 0x030c4015100095a7 */ /* 0x000ea4000802007f */
[----:B--2---:R-:W-:Y:S05]  /*10910*/  @!P1 BRA `(.L_x_5132) ;  /* 0xfffffffc00f09947 */ /* 0x004fea000383ffff */
[----:B------:R-:W-:Y:S05]  /*10920*/  BRA `(.L_x_5157) ;  /* 0xffffffe800907947 */ /* 0x000fea000383ffff */
.L_x_5134:
[----:B--2---:R2:W3:Y:S02]  /*10930*/  SYNCS.PHASECHK.TRANS64.TRYWAIT P1, [R16+URZ+0x30c28], R21 ;  /* 0x030c2815100075a7 */ /* 0x0044e4000802017f */
[----:B---3--:R-:W-:Y:S05]  /*10940*/  @!P1 NANOSLEEP.SYNCS 0x989680 ;  /* 0x009896800000995d */ /* 0x008fea0003900000 */
[----:B------:R-:W3:Y:S02]  /*10950*/  @!P1 SYNCS.PHASECHK.TRANS64 P1, [R16+URZ+0x30c28], R21 ;  /* 0x030c2815100095a7 */ /* 0x000ee4000802007f */
[----:B---3--:R-:W-:Y:S05]  /*10960*/  @!P1 BRA `(.L_x_5134) ;  /* 0xfffffffc00f09947 */ /* 0x008fea000383ffff */
[----:B------:R-:W-:Y:S05]  /*10970*/  BRA `(.L_x_5158) ;  /* 0xffffffec00087947 */ /* 0x000fea000383ffff */
.L_x_5136:
[----:B---3--:R3:W4:Y:S02]  /*10980*/  SYNCS.PHASECHK.TRANS64.TRYWAIT P1, [R16+URZ+0x30c48], R21 ;  /* 0x030c4815100075a7 */ /* 0x008724000802017f */
[----:B----4-:R-:W-:Y:S05]  /*10990*/  @!P1 NANOSLEEP.SYNCS 0x989680 ;  /* 0x009896800000995d */ /* 0x010fea0003900000 */
[----:B------:R-:W4:Y:S02]  /*109a0*/  @!P1 SYNCS.PHASECHK.TRANS64 P1, [R16+URZ+0x30c48], R21 ;  /* 0x030c4815100095a7 */ /* 0x000f24000802007f */
[----:B----4-:R-:W-:Y:S05]  /*109b0*/  @!P1 BRA `(.L_x_5136) ;  /* 0xfffffffc00f09947 */ /* 0x010fea000383ffff */
[----:B------:R-:W-:Y:S05]  /*109c0*/  BRA `(.L_x_5159) ;  /* 0xffffffec00807947 */ /* 0x000fea000383ffff */
.L_x_5138:
[----:B------:R-:W-:-:S07]  /*109d0*/  SHF.L.U32 R5, R11, 0x1f, RZ ;  /* 0x0000001f0b057819 */ /* 0x000fce00000006ff */
.L_x_5160:
[----:B------:R1:W1:Y:S02]  /*109e0*/  SYNCS.PHASECHK.TRANS64.TRYWAIT P1, [R16+URZ+0x30c20], R5 ;  /* 0x030c2005100075a7 */ /* 0x000264000802017f */
[----:B-1----:R-:W-:Y:S05]  /*109f0*/  @!P1 NANOSLEEP.SYNCS 0x989680 ;  /* 0x009896800000995d */ /* 0x002fea0003900000 */
[----:B------:R-:W1:Y:S02]  /*10a00*/  @!P1 SYNCS.PHASECHK.TRANS64 P1, [R16+URZ+0x30c20], R5 ;  /* 0x030c2005100095a7 */ /* 0x000e64000802007f */
[----:B-1----:R-:W-:Y:S05]  /*10a10*/  @!P1 BRA `(.L_x_5160) ;  /* 0xfffffffc00f09947 */ /* 0x002fea000383ffff */
[----:B------:R-:W-:Y:S05]  /*10a20*/  BRA `(.L_x_5161) ;  /* 0xffffffec00e07947 */ /* 0x000fea000383ffff */
.L_x_5141:
[----:B-1----:R1:W2:Y:S02]  /*10a30*/  SYNCS.PHASECHK.TRANS64.TRYWAIT P1, [R16+URZ+0x30c40], R13 ;  /* 0x030c400d100075a7 */ /* 0x0022a4000802017f */
[----:B--2---:R-:W-:Y:S05]  /*10a40*/  @!P1 NANOSLEEP.SYNCS 0x989680 ;  /* 0x009896800000995d */ /* 0x004fea0003900000 */
[----:B------:R-:W2:Y:S02]  /*10a50*/  @!P1 SYNCS.PHASECHK.TRANS64 P1, [R16+URZ+0x30c40], R13 ;  /* 0x030c400d100095a7 */ /* 0x000ea4000802007f */
[----:B--2---:R-:W-:Y:S05]  /*10a60*/  @!P1 BRA `(.L_x_5141) ;  /* 0xfffffffc00f09947 */ /* 0x004fea000383ffff */
[----:B------:R-:W-:Y:S05]  /*10a70*/  BRA `(.L_x_5162) ;  /* 0xfffffff000787947 */ /* 0x000fea000383ffff */
.L_x_5143:
[----:B-1----:R1:W2:Y:S02]  /*10a80*/  SYNCS.PHASECHK.TRANS64.TRYWAIT P1, [R16+URZ+0x30c28], R13 ;  /* 0x030c280d100075a7 */ /* 0x0022a4000802017f */
[----:B--2---:R-:W-:Y:S05]  /*10a90*/  @!P1 NANOSLEEP.SYNCS 0x989680 ;  /* 0x009896800000995d */ /* 0x004fea0003900000 */
[----:B------:R-:W2:Y:S02]  /*10aa0*/  @!P1 SYNCS.PHASECHK.TRANS64 P1, [R16+URZ+0x30c28], R13 ;  /* 0x030c280d100095a7 */ /* 0x000ea4000802007f */
[----:B--2---:R-:W-:Y:S05]  /*10ab0*/  @!P1 BRA `(.L_x_5143) ;  /* 0xfffffffc00f09947 */ /* 0x004fea000383ffff */
[----:B------:R-:W-:Y:S05]  /*10ac0*/  BRA `(.L_x_5163) ;  /* 0xfffffff000e47947 */ /* 0x000fea000383ffff */
.L_x_5145:
[----:B--2---:R2:W1:Y:S02]  /*10ad0*/  SYNCS.PHASECHK.TRANS64.TRYWAIT P0, [R3+URZ+0x30c40], R0 ;  /* 0x030c4000030075a7 */ /* 0x004464000800017f */
[----:B-1----:R-:W-:Y:S05]  /*10ae0*/  @!P0 NANOSLEEP.SYNCS 0x989680 ;  /* 0x009896800000895d */ /* 0x002fea0003900000 */
[----:B------:R-:W1:Y:S02]  /*10af0*/  @!P0 SYNCS.PHASECHK.TRANS64 P0, [R3+URZ+0x30c40], R0 ;  /* 0x030c4000030085a7 */ /* 0x000e64000800007f */
[----:B-1----:R-:W-:Y:S05]  /*10b00*/  @!P0 BRA `(.L_x_5145) ;  /* 0xfffffffc00f08947 */ /* 0x002fea000383ffff */
[----:B------:R-:W-:Y:S05]  /*10b10*/  BRA `(.L_x_5164) ;  /* 0xfffffff400707947 */ /* 0x000fea000383ffff */
.L_x_5147:
[----:B------:R-:W-:Y:S01]  /*10b20*/  BSSY B0, `(.L_x_5165) ;  /* 0x0000006000007945 */ /* 0x000fe20003800000 */
[----:B------:R-:W-:-:S07]  /*10b30*/  IMAD.MOV.U32 R15, RZ, RZ, -0x1 ;  /* 0xffffffffff0f7424 */ /* 0x000fce00078e00ff */
[----:B------:R-:W-:Y:S05]  /*10b40*/  WARPSYNC.COLLECTIVE R15, `(.L_x_5166) ;  /* 0x000000000f0c7348 */ /* 0x000fea0003c00000 */
[----:B------:R-:W-:Y:S02]  /*10b50*/  ELECT P6, UR62, PT ;  /* 0x00000000003e782f */ /* 0x000fe400038c0000 */
[----:B------:R-:W-:Y:S01]  /*10b60*/  MOV R14, UR62 ;  /* 0x0000003e000e7c02 */ /* 0x000fe20008000f00 */
[----:B------:R-:W-:Y:S10]  /*10b70*/  ENDCOLLECTIVE ;  /* 0x000000000000791b */ /* 0x000ff40003800000 */
.L_x_5166:
[----:B------:R-:W-:Y:S05]  /*10b80*/  BSYNC B0 ;  /* 0x0000000000007941 */ /* 0x000fea0003800000 */
.L_x_5165:
[----:B------:R-:W-:Y:S05]  /*10b90*/  BRA `(.L_x_5167) ;  /* 0xfffffff800007947 */ /* 0x000fea000383ffff */
.L_x_5149:
[----:B-1----:R1:W2:Y:S02]  /*10ba0*/  SYNCS.PHASECHK.TRANS64.TRYWAIT P0, [R6+URZ], R5 ;  /* 0x00000005060075a7 */ /* 0x0022a4000800017f */
[----:B--2---:R-:W-:Y:S05]  /*10bb0*/  @!P0 NANOSLEEP.SYNCS 0x989680 ;  /* 0x009896800000895d */ /* 0x004fea0003900000 */
[----:B------:R-:W2:Y:S02]  /*10bc0*/  @!P0 SYNCS.PHASECHK.TRANS64 P0, [R6+URZ], R5 ;  /* 0x00000005060085a7 */ /* 0x000ea4000800007f */
[----:B--2---:R-:W-:Y:S05]  /*10bd0*/  @!P0 BRA `(.L_x_5149) ;  /* 0xfffffffc00f08947 */ /* 0x004fea000383ffff */
[----:B------:R-:W-:Y:S05]  /*10be0*/  BRA `(.L_x_5168) ;  /* 0xfffffff800407947 */ /* 0x000fea000383ffff */
.L_x_5150:
[----:B--2---:R2:W3:Y:S02]  /*10bf0*/  SYNCS.PHASECHK.TRANS64.TRYWAIT P0, [R3+URZ], R0 ;  /* 0x00000000030075a7 */ /* 0x0044e4000800017f */
[----:B---3--:R-:W-:Y:S05]  /*10c00*/  @!P0 NANOSLEEP.SYNCS 0x989680 ;  /* 0x009896800000895d */ /* 0x008fea0003900000 */
[----:B------:R-:W3:Y:S02]  /*10c10*/  @!P0 SYNCS.PHASECHK.TRANS64 P0, [R3+URZ], R0 ;  /* 0x00000000030085a7 */ /* 0x000ee4000800007f */
[----:B---3--:R-:W-:Y:S05]  /*10c20*/  @!P0 BRA `(.L_x_5150) ;  /* 0xfffffffc00f08947 */ /* 0x008fea000383ffff */
[----:B------:R-:W-:Y:S05]  /*10c30*/  BRA `(.L_x_5169) ;  /* 0xfffffff800347947 */ /* 0x000fea000383ffff */
.L_x_5152:
[----:B--2---:R2:W3:Y:S02]  /*10c40*/  SYNCS.PHASECHK.TRANS64.TRYWAIT P0, [R2+URZ], R5 ;  /* 0x00000005020075a7 */ /* 0x0044e4000800017f */
[----:B---3--:R-:W-:Y:S05]  /*10c50*/  @!P0 NANOSLEEP.SYNCS 0x989680 ;  /* 0x009896800000895d */ /* 0x008fea0003900000 */
[----:B------:R-:W3:Y:S02]  /*10c60*/  @!P0 SYNCS.PHASECHK.TRANS64 P0, [R2+URZ], R5 ;  /* 0x00000005020085a7 */ /* 0x000ee4000800007f */
[----:B---3--:R-:W-:Y:S05]  /*10c70*/  @!P0 BRA `(.L_x_5152) ;  /* 0xfffffffc00f08947 */ /* 0x008fea000383ffff */
[----:B------:R-:W-:Y:S05]  /*10c80*/  BRA `(.L_x_5170) ;  /* 0xfffffff800387947 */ /* 0x000fea000383ffff */
.L_x_5171:
        /* <DEDUP_REMOVED lines=15> */
.L_x_7411:


//--------------------- .text._ZN7cutlass13device_kernelIN5flash11enable_sm90INS1_16FlashAttnBwdSm90INS1_25CollectiveMainloopBwdSm90ILi2ELi2ELi2EN4cute5tupleIJNS5_1CILi1EEES8_S8_EEENS6_IJNS7_ILi128EEESA_NS7_ILi64EEEEEENS_6half_tEfNS_4arch4Sm90ELb0ELb1ELb0ELb0ELb1ELb1ELb0ELb0ELi2ELi1ELi2ELi2ELb0EEENS1_24CollectiveEpilogueBwdGQAISC_fSF_Li256ELb0ELb1EEENS1_19SingleTileSchedulerILb0ELb0ELb0ELi128EEEEEEEEEvNT_6ParamsE --------------------------
	.section	.text._ZN7cutlass13device_kernelIN5flash11enable_sm90INS1_16FlashAttnBwdSm90INS1_25CollectiveMainloopBwdSm90ILi2ELi2ELi2EN4cute5tupleIJNS5_1CILi1EEES8_S8_EEENS6_IJNS7_ILi128EEESA_NS7_ILi64EEEEEENS_6half_tEfNS_4arch4Sm90ELb0ELb1ELb0ELb0ELb1ELb1ELb0ELb0ELi2ELi1ELi2ELi2ELb0EEENS1_24CollectiveEpilogueBwdGQAISC_fSF_Li256ELb0ELb1EEENS1_19SingleTileSchedulerILb0ELb0ELb0ELi128EEEEEEEEEvNT_6ParamsE,"ax",@progbits
	.align	128
.text._ZN7cutlass13device_kernelIN5flash11enable_sm90INS1_16FlashAttnBwdSm90INS1_25CollectiveMainloopBwdSm90ILi2ELi2ELi2EN4cute5tupleIJNS5_1CILi1EEES8_S8_EEENS6_IJNS7_ILi128EEESA_NS7_ILi64EEEEEENS_6half_tEfNS_4arch4Sm90ELb0ELb1ELb0ELb0ELb1ELb1ELb0ELb0ELi2ELi1ELi2ELi2ELb0EEENS1_24CollectiveEpilogueBwdGQAISC_fSF_Li256ELb0ELb1EEENS1_19SingleTileSchedulerILb0ELb0ELb0ELi128EEEEEEEEEvNT_6ParamsE:
        .type           _ZN7cutlass13device_kernelIN5flash11enable_sm90INS1_16FlashAttnBwdSm90INS1_25CollectiveMainloopBwdSm90ILi2ELi2ELi2EN4cute5tupleIJNS5_1CILi1EEES8_S8_EEENS6_IJNS7_ILi128EEESA_NS7_ILi64EEEEEENS_6half_tEfNS_4arch4Sm90ELb0ELb1ELb0ELb0ELb1ELb1ELb0ELb0ELi2ELi1ELi2ELi2ELb0EEENS1_24CollectiveEpilogueBwdGQAISC_fSF_Li256ELb0ELb1EEENS1_19SingleTileSchedulerILb0ELb0ELb0ELi128EEEEEEEEEvNT_6ParamsE,@function
        .size           _ZN7cutlass13device_kernelIN5flash11enable_sm90INS1_16FlashAttnBwdSm90INS1_25CollectiveMainloopBwdSm90ILi2ELi2ELi2EN4cute5tupleIJNS5_1CILi1EEES8_S8_EEENS6_IJNS7_ILi128EEESA_NS7_ILi64EEEEEENS_6half_tEfNS_4arch4Sm90ELb0ELb1ELb0ELb0ELb1ELb1ELb0ELb0ELi2ELi1ELi2ELi2ELb0EEENS1_24CollectiveEpilogueBwdGQAISC_fSF_Li256ELb0ELb1EEENS1_19SingleTileSchedulerILb0ELb0ELb0ELi128EEEEEEEEEvNT_6ParamsE,(.L_x_7412 - _ZN7cutlass13device_kernelIN5flash11enable_sm90INS1_16FlashAttnBwdSm90INS1_25CollectiveMainloopBwdSm90ILi2ELi2ELi2EN4cute5tupleIJNS5_1CILi1EEES8_S8_EEENS6_IJNS7_ILi128EEESA_NS7_ILi64EEEEEENS_6half_tEfNS_4arch4Sm90ELb0ELb1ELb0ELb0ELb1ELb1ELb0ELb0ELi2ELi1ELi2ELi2ELb0EEENS1_24CollectiveEpilogueBwdGQAISC_fSF_Li256ELb0ELb1EEENS1_19SingleTileSchedulerILb0ELb0ELb0ELi128EEEEEEEEEvNT_6ParamsE)
        .other          _ZN7cutlass13device_kernelIN5flash11enable_sm90INS1_16FlashAttnBwdSm90INS1_25CollectiveMainloopBwdSm90ILi2ELi2ELi2EN4cute5tupleIJNS5_1CILi1EEES8_S8_EEENS6_IJNS7_ILi128EEESA_NS7_ILi64EEEEEENS_6half_tEfNS_4arch4Sm90ELb0ELb1ELb0ELb0ELb1ELb1ELb0ELb0ELi2ELi1ELi2ELi2ELb0EEENS1_24CollectiveEpilogueBwdGQAISC_fSF_Li256ELb0ELb1EEENS1_19SingleTileSchedulerILb0ELb0ELb0ELi128EEEEEEEEEvNT_6ParamsE,@"STO_CUDA_ENTRY STV_DEFAULT"
_ZN7cutlass13device_kernelIN5flash11enable_sm90INS1_16FlashAttnBwdSm90INS1_25CollectiveMainloopBwdSm90ILi2ELi2ELi2EN4cute5tupleIJNS5_1CILi1EEES8_S8_EEENS6_IJNS7_ILi128EEESA_NS7_ILi64EEEEEENS_6half_tEfNS_4arch4Sm90ELb0ELb1ELb0ELb0ELb1ELb1ELb0ELb0ELi2ELi1ELi2ELi2ELb0EEENS1_24CollectiveEpilogueBwdGQAISC_fSF_Li256ELb0ELb1EEENS1_19SingleTileSchedulerILb0ELb0ELb0ELi128EEEEEEEEEvNT_6ParamsE:
        /* <DEDUP_REMOVED lines=24> */
.L_x_5173:
[----:B------:R-:W-:Y:S05]  /*0180*/  BSYNC B0 ;  /* 0x0000000000007941 */ /* 0x000fea0003800000 */
.L_x_5172:
        /* <DEDUP_REMOVED lines=37> */
.L_x_5174:
        /* <DEDUP_REMOVED lines=22> */
.L_x_5175:
[----:B------:R-:W-:Y:S01]  /*0540*/  PLOP3.LUT P0, PT, PT, PT, UP0, 0x80, 0x0 ;  /* 0x000000000000781c */ /* 0x000fe20003f0f008 */
[----:B------:R-:W-:Y:S01]  /*0550*/  NOP ;  /* 0x0000000000007918 */ /* 0x000fe20000000000 */
[----:B------:R-:W-:Y:S01]  /*0560*/  ULDC.64 UR38, c[0x0][0x208] ;  /* 0x0000820000267ab9 */ /* 0x000fe20000000a00 */
[----:B------:R-:W-:Y:S01]  /*0570*/  BSSY B6, `(.L_x_5176) ;  /* 0x000113b000067945 */ /* 0x000fe20003800000 */
[----:B-12-4-:R-:W-:Y:S09]  /*0580*/  BAR.SYNC.DEFER_BLOCKING 0x0 ;  /* 0x0000000000007b1d */ /* 0x016ff20000010000 */
[----:B------:R-:W-:Y:S05]  /*0590*/  @!P0 BRA `(.L_x_5177) ;  /* 0x000000d800bc8947 */ /* 0x000fea0003800000 */
.L_x_5178:
        /* <DEDUP_REMOVED lines=71> */
.L_x_5180:
        /* <DEDUP_REMOVED lines=28> */
.L_x_5183:
        /* <DEDUP_REMOVED lines=15> */
.L_x_5182:
        /* <DEDUP_REMOVED lines=22> */
.L_x_5185:
        /* <DEDUP_REMOVED lines=15> */
.L_x_5184:
[----:B------:R-:W-:Y:S01]  /*0f10*/  SHF.R.S32.HI R5, RZ, 0x1f, R16 ;  /* 0x0000001fff057819 */ /* 0x000fe20000011410 */
[----:B------:R-:W-:-:S03]  /*0f20*/  UMOV UR4, 0xffffffff ;  /* 0xffffffff00047882 */ /* 0x000fc60000000000 */
[----:B------:R-:W-:-:S04]  /*0f30*/  LEA.HI R0, R5, R16, RZ, 0x7 ;  /* 0x0000001005007211 */ /* 0x000fc800078f38ff */
[----:B------:R-:W-:Y:S01]  /*0f40*/  SHF.R.S32.HI R10, RZ, 0x7, R0 ;  /* 0x00000007ff0a7819 */ /* 0x000fe20000011400 */
[----:B------:R-:W-:Y:S06]  /*0f50*/  BRA.DIV UR4, `(.L_x_5186) ;  /* 0x0000010a04787947 */ /* 0x000fec000b800000 */
[----:B------:R1:W2:Y:S02]  /*0f60*/  SHFL.IDX PT, R14, R10, RZ, 0x1f ;  /* 0x00001fff0a0e7589 */ /* 0x0002a400000e0000 */
.L_x_5323:
        /* <DEDUP_REMOVED lines=23> */
.L_x_5187:
        /* <DEDUP_REMOVED lines=160> */
.L_x_5200:
[----:B------:R-:W-:-:S06]  /*1ae0*/  ULOP3.LUT UR4, UR36, 0x1, URZ, 0xfc, !UPT ;  /* 0x0000000124047892 */ /* 0x000fcc000f8efc3f */
[----:B-1----:R-:W-:-:S05]  /*1af0*/  IMAD.U32 R8, RZ, RZ, UR4 ;  /* 0x00000004ff087e24 */ /* 0x002fca000f8e00ff */
[----:B------:R-:W-:-:S13]  /*1b00*/  ISETP.NE.AND P6, PT, R8, 0x3, PT ;  /* 0x000000030800780c */ /* 0x000fda0003fc5270 */
[----:B------:R-:W-:Y:S05]  /*1b10*/  @!P6 BRA `(.L_x_5190) ;  /* 0x000000000004e947 */ /* 0x000fea0003800000 */
[----:B------:R-:W-:Y:S01]  /*1b20*/  BPT.TRAP 0x1 ;  /* 0x000000040000795c */ /* 0x000fe20000300000 */
.L_x_5190:
[----:B------:R-:W-:Y:S01]  /*1b30*/  IMAD R8, R0, 0x8, R222 ;  /* 0x0000000800087824 */ /* 0x000fe200078e02de */
[----:B------:R-:W-:-:S04]  /*1b40*/  SHF.L.U32 R21, R4, 0x1f, RZ ;  /* 0x0000001f04157819 */ /* 0x000fc800000006ff */
[----:B------:R1:W2:Y:S01]  /*1b50*/  SYNCS.PHASECHK.TRANS64.TRYWAIT P0, [R8+URZ+0x30c10], R21 ;  /* 0x030c1015080075a7 */ /* 0x0002a2000800017f */
[----:B------:R-:W-:Y:S05]  /*1b60*/  @!P6 BRA `(.L_x_5191) ;  /* 0x000000000004e947 */ /* 0x000fea0003800000 */
[----:B------:R-:W-:Y:S01]  /*1b70*/  BPT.TRAP 0x1 ;  /* 0x000000040000795c */ /* 0x000fe20000300000 */
.L_x_5191:
[----:B------:R-:W-:-:S05]  /*1b80*/  VIADD R9, R222, 0x10000 ;  /* 0x00010000de097836 */ /* 0x000fca0000000000 */
[----:B------:R-:W-:-:S04]  /*1b90*/  SHF.R.U32.HI R9, RZ, 0x4, R9 ;  /* 0x00000004ff097819 */ /* 0x000fc80000011609 */
[----:B------:R-:W-:Y:S01]  /*1ba0*/  LOP3.LUT R9, R9, 0x3fff, RZ, 0xc0, !PT ;  /* 0x00003fff09097812 */ /* 0x000fe200078ec0ff */
[----:B--2---:R-:W-:Y:S06]  /*1bb0*/  @P0 BRA `(.L_x_5192) ;  /* 0x0000000000080947 */ /* 0x004fec0003800000 */
[----:B------:R-:W2:Y:S02]  /*1bc0*/  SYNCS.PHASECHK.TRANS64.TRYWAIT P0, [R8+URZ+0x30c10], R21 ;  /* 0x030c1015080075a7 */ /* 0x000ea4000800017f */
[----:B--2---:R-:W-:Y:S05]  /*1bd0*/  @!P0 BRA `(.L_x_5193) ;  /* 0x000000fc008c8947 */ /* 0x004fea0003800000 */
.L_x_5192:
        /* <DEDUP_REMOVED lines=60> */
.L_x_5194:
[----:B------:R1:W1:Y:S01]  /*1fa0*/  SYNCS.PHASECHK.TRANS64.TRYWAIT P0, [R8+URZ+0x30c30], R21 ;  /* 0x030c3015080075a7 */ /* 0x000262000800017f */
[----:B------:R-:W-:Y:S05]  /*1fb0*/  @!P6 BRA `(.L_x_5195) ;  /* 0x000000000004e947 */ /* 0x000fea0003800000 */
[----:B------:R-:W-:Y:S01]  /*1fc0*/  BPT.TRAP 0x1 ;  /* 0x000000040000795c */ /* 0x000fe20000300000 */
.L_x_5195:
[----:B------:R-:W-:-:S05]  /*1fd0*/  VIADD R13, R222, 0x18000 ;  /* 0x00018000de0d7836 */ /* 0x000fca0000000000 */
[----:B------:R-:W-:-:S04]  /*1fe0*/  SHF.R.U32.HI R13, RZ, 0x4, R13 ;  /* 0x00000004ff0d7819 */ /* 0x000fc8000001160d */
[----:B------:R-:W-:-:S04]  /*1ff0*/  LOP3.LUT R13, R13, 0x3fff, RZ, 0xc0, !PT ;  /* 0x00003fff0d0d7812 */ /* 0x000fc800078ec0ff */
[----:B------:R-:W-:Y:S01]  /*2000*/  LOP3.LUT R19, R13, 0x10000, RZ, 0xfc, !PT ;  /* 0x000100000d137812 */ /* 0x000fe200078efcff */
[----:B-1----:R-:W-:Y:S06]  /*2010*/  @P0 BRA `(.L_x_5196) ;  /* 0x0000000000080947 */ /* 0x002fec0003800000 */
[----:B------:R-:W1:Y:S02]  /*2020*/  SYNCS.PHASECHK.TRANS64.TRYWAIT P0, [R8+URZ+0x30c30], R21 ;  /* 0x030c3015080075a7 */ /* 0x000e64000800017f */
[----:B-1----:R-:W-:Y:S05]  /*2030*/  @!P0 BRA `(.L_x_5197) ;  /* 0x000000f800888947 */ /* 0x002fea0003800000 */
.L_x_5196:
        /* <DEDUP_REMOVED lines=767> */
.L_x_5198:
        /* <DEDUP_REMOVED lines=68> */
.L_x_5199:
        /* <DEDUP_REMOVED lines=11> */
.L_x_5189:
        /* <DEDUP_REMOVED lines=128> */
.L_x_5212:
[----:B------:R-:W-:-:S05]  /*5d20*/  IMAD.U32 R6, RZ, RZ, UR36 ;  /* 0x00000024ff067e24 */ /* 0x000fca000f8e00ff */
[----:B------:R-:W-:-:S04]  /*5d30*/  LOP3.LUT R6, R6, 0x1, RZ, 0xfc, !PT ;  /* 0x0000000106067812 */ /* 0x000fc800078efcff */
[----:B------:R-:W-:-:S13]  /*5d40*/  ISETP.NE.AND P0, PT, R6, 0x3, PT ;  /* 0x000000030600780c */ /* 0x000fda0003f05270 */
[----:B------:R-:W-:Y:S05]  /*5d50*/  @!P0 BRA `(.L_x_5202) ;  /* 0x0000000000048947 */ /* 0x000fea0003800000 */
[----:B------:R-:W-:Y:S01]  /*5d60*/  BPT.TRAP 0x1 ;  /* 0x000000040000795c */ /* 0x000fe20000300000 */
.L_x_5202:
[----:B------:R-:W-:Y:S01]  /*5d70*/  IMAD R6, R0, 0x8, R222 ;  /* 0x0000000800067824 */ /* 0x000fe200078e02de */
[----:B-1----:R-:W-:-:S04]  /*5d80*/  SHF.L.U32 R11, R4, 0x1f, RZ ;  /* 0x0000001f040b7819 */ /* 0x002fc800000006ff */
[----:B------:R1:W2:Y:S01]  /*5d90*/  SYNCS.PHASECHK.TRANS64.TRYWAIT P1, [R6+URZ+0x30c10], R11 ;  /* 0x030c100b060075a7 */ /* 0x0002a2000802017f */
[----:B------:R-:W-:Y:S05]  /*5da0*/  @!P0 BRA `(.L_x_5203) ;  /* 0x0000000000048947 */ /* 0x000fea0003800000 */
[----:B------:R-:W-:Y:S01]  /*5db0*/  BPT.TRAP 0x1 ;  /* 0x000000040000795c */ /* 0x000fe20000300000 */
.L_x_5203:
[----:B------:R-:W-:-:S05]  /*5dc0*/  VIADD R7, R222, 0x10000 ;  /* 0x00010000de077836 */ /* 0x000fca0000000000 */
[----:B------:R-:W-:-:S04]  /*5dd0*/  SHF.R.U32.HI R7, RZ, 0x4, R7 ;  /* 0x00000004ff077819 */ /* 0x000fc80000011607 */
[----:B------:R-:W-:-:S04]  /*5de0*/  LOP3.LUT R220, R7, 0x3fff, RZ, 0xc0, !PT ;  /* 0x00003fff07dc7812 */ /* 0x000fc800078ec0ff */
[----:B------:R-:W-:Y:S01]  /*5df0*/  LOP3.LUT R7, R220, 0x10000, RZ, 0xfc, !PT ;  /* 0x00010000dc077812 */ /* 0x000fe200078efcff */
[----:B--2---:R-:W-:Y:S06]  /*5e00*/  @P1 BRA `(.L_x_5204) ;  /* 0x0000000000081947 */ /* 0x004fec0003800000 */
[----:B------:R-:W2:Y:S02]  /*5e10*/  SYNCS.PHASECHK.TRANS64.TRYWAIT P1, [R6+URZ+0x30c10], R11 ;  /* 0x030c100b060075a7 */ /* 0x000ea4000802017f */
[----:B--2---:R-:W-:Y:S05]  /*5e20*/  @!P1 BRA `(.L_x_5205) ;  /* 0x000000bc00209947 */ /* 0x004fea0003800000 */
.L_x_5204:
        /* <DEDUP_REMOVED lines=62> */
.L_x_5206:
[----:B------:R1:W1:Y:S01]  /*6210*/  SYNCS.PHASECHK.TRANS64.TRYWAIT P1, [R6+URZ+0x30c30], R11 ;  /* 0x030c300b060075a7 */ /* 0x000262000802017f */
[----:B------:R-:W-:Y:S05]  /*6220*/  @!P0 BRA `(.L_x_5207) ;  /* 0x0000000000048947 */ /* 0x000fea0003800000 */
[----:B------:R-:W-:Y:S01]  /*6230*/  BPT.TRAP 0x1 ;  /* 0x000000040000795c */ /* 0x000fe20000300000 */
.L_x_5207:
        /* <DEDUP_REMOVED lines=8> */
.L_x_5208:
        /* <DEDUP_REMOVED lines=629> */
.L_x_5210:
        /* <DEDUP_REMOVED lines=70> */
.L_x_5211:
        /* <DEDUP_REMOVED lines=12> */
.L_x_5201:
        /* <DEDUP_REMOVED lines=121> */
.L_x_5224:
[----:B------:R-:W-:-:S05]  /*96c0*/  IMAD.U32 R7, RZ, RZ, UR36 ;  /* 0x00000024ff077e24 */ /* 0x000fca000f8e00ff */
[----:B------:R-:W-:-:S04]  /*96d0*/  LOP3.LUT R7, R7, 0x1, RZ, 0xfc, !PT ;  /* 0x0000000107077812 */ /* 0x000fc800078efcff */
[----:B------:R-:W-:-:S13]  /*96e0*/  ISETP.NE.AND P6, PT, R7, 0x3, PT ;  /* 0x000000030700780c */ /* 0x000fda0003fc5270 */
[----:B--2---:R-:W-:Y:S05]  /*96f0*/  @!P6 BRA `(.L_x_5214) ;  /* 0x000000000004e947 */ /* 0x004fea0003800000 */
[----:B------:R-:W-:Y:S01]  /*9700*/  BPT.TRAP 0x1 ;  /* 0x000000040000795c */ /* 0x000fe20000300000 */
.L_x_5214:
[----:B------:R-:W-:Y:S01]  /*9710*/  IMAD R7, R0, 0x8, R222 ;  /* 0x0000000800077824 */ /* 0x000fe200078e02de */
[----:B------:R-:W-:-:S04]  /*9720*/  SHF.L.U32 R18, R4, 0x1f, RZ ;  /* 0x0000001f04127819 */ /* 0x000fc800000006ff */
[----:B------:R1:W2:Y:S01]  /*9730*/  SYNCS.PHASECHK.TRANS64.TRYWAIT P0, [R7+URZ+0x30c10], R18 ;  /* 0x030c1012070075a7 */ /* 0x0002a2000800017f */
[----:B------:R-:W-:Y:S05]  /*9740*/  @!P6 BRA `(.L_x_5215) ;  /* 0x000000000004e947 */ /* 0x000fea0003800000 */
[----:B------:R-:W-:Y:S01]  /*9750*/  BPT.TRAP 0x1 ;  /* 0x000000040000795c */ /* 0x000fe20000300000 */
.L_x_5215:
[----:B---3--:R-:W-:-:S05]  /*9760*/  VIADD R8, R222, 0x10000 ;  /* 0x00010000de087836 */ /* 0x008fca0000000000 */
[----:B------:R-:W-:-:S04]  /*9770*/  SHF.R.U32.HI R8, RZ, 0x4, R8 ;  /* 0x00000004ff087819 */ /* 0x000fc80000011608 */
[----:B------:R-:W-:-:S04]  /*9780*/  LOP3.LUT R8, R8, 0x3fff, RZ, 0xc0, !PT ;  /* 0x00003fff08087812 */ /* 0x000fc800078ec0ff */
[----:B------:R-:W-:Y:S01]  /*9790*/  LOP3.LUT R9, R8, 0x10000, RZ, 0xfc, !PT ;  /* 0x0001000008097812 */ /* 0x000fe200078efcff */
[----:B--2---:R-:W-:Y:S06]  /*97a0*/  @P0 BRA `(.L_x_5216) ;  /* 0x0000000000080947 */ /* 0x004fec0003800000 */
[----:B------:R-:W2:Y:S02]  /*97b0*/  SYNCS.PHASECHK.TRANS64.TRYWAIT P0, [R7+URZ+0x30c10], R18 ;  /* 0x030c1012070075a7 */ /* 0x000ea4000800017f */
[----:B--2---:R-:W-:Y:S05]  /*97c0*/  @!P0 BRA `(.L_x_5217) ;  /* 0x0000008000e08947 */ /* 0x004fea0003800000 */
.L_x_5216:
        /* <DEDUP_REMOVED lines=63> */
.L_x_5218:
[----:B------:R1:W1:Y:S01]  /*9bc0*/  SYNCS.PHASECHK.TRANS64.TRYWAIT P0, [R7+URZ+0x30c30], R18 ;  /* 0x030c3012070075a7 */ /* 0x000262000800017f */
[----:B------:R-:W-:Y:S05]  /*9bd0*/  @!P6 BRA `(.L_x_5219) ;  /* 0x000000000004e947 */ /* 0x000fea0003800000 */
[----:B------:R-:W-:Y:S01]  /*9be0*/  BPT.TRAP 0x1 ;  /* 0x000000040000795c */ /* 0x000fe20000300000 */
.L_x_5219:
        /* <DEDUP_REMOVED lines=8> */
.L_x_5220:
        /* <DEDUP_REMOVED lines=779> */
.L_x_5222:
        /* <DEDUP_REMOVED lines=70> */
.L_x_5223:
        /* <DEDUP_REMOVED lines=12> */
.L_x_5213:
        /* <DEDUP_REMOVED lines=34> */
.L_x_5181:
[----:B------:R-:W-:Y:S05]  /*d460*/  @P0 BRA `(.L_x_5179) ;  /* 0x00000044002c0947 */ /* 0x000fea0003800000 */
[----:B------:R-:W1:Y:S01]  /*d470*/  LDC R17, c[0x0][0x850] ;  /* 0x00021400ff117b82 */ /* 0x000e620000000800 */
[----:B------:R-:W3:Y:S01]  /*d480*/  S2R R14, SR_TID.X ;  /* 0x00000000000e7919 */ /* 0x000ee20000002100 */
[----:B------:R-:W-:Y:S01]  /*d490*/  MOV R4, 0x400 ;  /* 0x0000040000047802 */ /* 0x000fe20000000f00 */
[----:B------:R-:W-:Y:S01]  /*d4a0*/  ULDC.64 UR4, c[0x0][0x818] ;  /* 0x0002060000047ab9 */ /* 0x000fe20000000a00 */
[----:B------:R-:W-:Y:S01]  /*d4b0*/  ULDC.64 UR6, c[0x0][0x840] ;  /* 0x0002100000067ab9 */ /* 0x000fe20000000a00 */
[----:B------:R-:W4:Y:S01]  /*d4c0*/  S2R R10, SR_CTAID.Y ;  /* 0x00000000000a7919 */ /* 0x000f220000002600 */
[----:B--2---:R-:W2:Y:S01]  /*d4d0*/  S2R R9, SR_CgaCtaId ;  /* 0x0000000000097919 */ /* 0x004ea20000008800 */
[----:B------:R-:W5:Y:S01]  /*d4e0*/  S2R R12, SR_CTAID.X ;  /* 0x00000000000c7919 */ /* 0x000f620000002500 */
[----:B------:R-:W5:Y:S01]  /*d4f0*/  S2R R21, SR_CTAID.Z ;  /* 0x0000000000157919 */ /* 0x000f620000002700 */
[----:B-1----:R-:W-:Y:S01]  /*d500*/  ISETP.NE.AND P0, PT, R17, 0x1, PT ;  /* 0x000000011100780c */ /* 0x002fe20003f05270 */
[----:B---3--:R-:W-:-:S12]  /*d510*/  VIADD R19, R14, 0xffffff80 ;  /* 0xffffff800e137836 */ /* 0x008fd80000000000 */
[----:B------:R-:W1:Y:S01]  /*d520*/  @P0 LDC R3, c[0x0][0x854] ;  /* 0x00021500ff030b82 */ /* 0x000e620000000800 */
[----:B----4-:R-:W-:Y:S01]  /*d530*/  IMAD.MOV.U32 R7, RZ, RZ, R10 ;  /* 0x000000ffff077224 */ /* 0x010fe200078e000a */
[----:B------:R-:W-:Y:S02]  /*d540*/  SHF.R.S32.HI R2, RZ, 0x1f, R19 ;  /* 0x0000001fff027819 */ /* 0x000fe40000011413 */
[----:B--2---:R-:W-:Y:S02]  /*d550*/  LEA R23, R9, R4, 0x18 ;  /* 0x0000000409177211 */ /* 0x004fe400078ec0ff */
[----:B------:R-:W-:Y:S02]  /*d560*/  LEA.HI R2, R2, R19, RZ, 0x7 ;  /* 0x0000001302027211 */ /* 0x000fe400078f38ff */
[----:B------:R-:W2:Y:S01]  /*d570*/  @P0 LDC R5, c[0x0][0x858] ;  /* 0x00021600ff050b82 */ /* 0x000ea20000000800 */
[----:B-----5:R-:W-:Y:S02]  /*d580*/  IMAD.SHL.U32 R4, R12, 0x2000, RZ ;  /* 0x000020000c047824 */ /* 0x020fe400078e00ff */
[----:B-1----:R-:W-:-:S05]  /*d590*/  @P0 IMAD.HI.U32 R0, R10, R3, RZ ;  /* 0x000000030a000227 */ /* 0x002fca00078e00ff */
[----:B--2---:R-:W-:Y:S02]  /*d5a0*/  @P0 SHF.R.U32.HI R7, RZ, R5, R0 ;  /* 0x00000005ff070219 */ /* 0x004fe40000011600 */
[C---:B------:R-:W-:Y:S01]  /*d5b0*/  LOP3.LUT R0, R2.reuse, 0xfffff80, RZ, 0xc0, !PT ;  /* 0x0fffff8002007812 */ /* 0x040fe200078ec0ff */
[----:B------:R-:W-:Y:S01]  /*d5c0*/  IMAD.SHL.U32 R2, R2, 0x20, RZ ;  /* 0x0000002002027824 */ /* 0x000fe200078e00ff */
[----:B------:R-:W-:Y:S02]  /*d5d0*/  SHF.R.S32.HI R11, RZ, 0x1f, R7 ;  /* 0x0000001fff0b7819 */ /* 0x000fe40000011407 */
[----:B------:R-:W-:Y:S01]  /*d5e0*/  SHF.R.S32.HI R5, RZ, 0x1f, R4 ;  /* 0x0000001fff057819 */ /* 0x000fe20000011404 */
[----:B------:R-:W-:Y:S01]  /*d5f0*/  IMAD.IADD R0, R19, 0x1, -R0 ;  /* 0x0000000113007824 */ /* 0x000fe200078e0a00 */
[----:B------:R-:W-:Y:S01]  /*d600*/  LOP3.LUT R9, R2, 0x3ffff000, RZ, 0xc0, !PT ;  /* 0x3ffff00002097812 */ /* 0x000fe200078ec0ff */
[C---:B------:R-:W-:Y:S02]  /*d610*/  IMAD R6, R11.reuse, UR4, RZ ;  /* 0x000000040b067c24 */ /* 0x040fe4000f8e02ff */
[----:B------:R-:W-:-:S02]  /*d620*/  IMAD R8, R11, UR6, RZ ;  /* 0x000000060b087c24 */ /* 0x000fc4000f8e02ff */
[C---:B------:R-:W-:Y:S01]  /*d630*/  IMAD R13, R7.reuse, UR5, R6 ;  /* 0x00000005070d7c24 */ /* 0x040fe2000f8e0206 */
[----:B------:R-:W-:Y:S01]  /*d640*/  SHF.R.S32.HI R6, RZ, 0x1f, R21 ;  /* 0x0000001fff067819 */ /* 0x000fe20000011415 */
[----:B------:R-:W-:Y:S01]  /*d650*/  IMAD.WIDE.U32 R2, R7, UR4, R4 ;  /* 0x0000000407027c25 */ /* 0x000fe2000f8e0004 */
[----:B------:R-:W-:-:S03]  /*d660*/  ULDC.64 UR4, c[0x0][0x820] ;  /* 0x0002080000047ab9 */ /* 0x000fc60000000a00 */
[----:B------:R-:W-:-:S04]  /*d670*/  IMAD.WIDE.U32 R4, R7, UR6, R4 ;  /* 0x0000000607047c25 */ /* 0x000fc8000f8e0004 */
[----:B------:R-:W-:Y:S01]  /*d680*/  IMAD R15, R7, UR7, R8 ;  /* 0x00000007070f7c24 */ /* 0x000fe2000f8e0208 */
[----:B------:R-:W-:Y:S01]  /*d690*/  ULDC.64 UR6, c[0x0][0x848] ;  /* 0x0002120000067ab9 */ /* 0x000fe20000000a00 */
[C---:B------:R-:W-:Y:S02]  /*d6a0*/  IMAD R8, R6.reuse, UR4, RZ ;  /* 0x0000000406087c24 */ /* 0x040fe4000f8e02ff */
[----:B------:R-:W-:Y:S02]  /*d6b0*/  IMAD.IADD R3, R3, 0x1, R13 ;  /* 0x0000000103037824 */ /* 0x000fe400078e020d */
[----:B------:R-:W-:Y:S02]  /*d6c0*/  IMAD.IADD R5, R5, 0x1, R15 ;  /* 0x0000000105057824 */ /* 0x000fe400078e020f */
[----:B------:R-:W-:Y:S02]  /*d6d0*/  IMAD R6, R6, UR6, RZ ;  /* 0x0000000606067c24 */ /* 0x000fe4000f8e02ff */
[----:B------:R-:W-:-:S02]  /*d6e0*/  IMAD R0, R0, 0x4, R9 ;  /* 0x0000000400007824 */ /* 0x000fc400078e0209 */
[C---:B------:R-:W-:Y:S02]  /*d6f0*/  IMAD R13, R21.reuse, UR5, R8 ;  /* 0x00000005150d7c24 */ /* 0x040fe4000f8e0208 */
[----:B------:R-:W-:-:S04]  /*d700*/  IMAD.WIDE.U32 R2, R21, UR4, R2 ;  /* 0x0000000415027c25 */ /* 0x000fc8000f8e0002 */
[C---:B------:R-:W-:Y:S02]  /*d710*/  IMAD R9, R21.reuse, UR7, R6 ;  /* 0x0000000715097c24 */ /* 0x040fe4000f8e0206 */
[----:B------:R-:W-:Y:S01]  /*d720*/  IMAD.WIDE.U32 R4, R21, UR6, R4 ;  /* 0x0000000615047c25 */ /* 0x000fe2000f8e0004 */
[----:B------:R-:W-:Y:S05]  /*d730*/  WARPSYNC.ALL ;  /* 0x0000000000007948 */ /* 0x000fea0003800000 */
[----:B------:R-:W-:Y:S02]  /*d740*/  IMAD R0, R0, 0x4, R23 ;  /* 0x0000000400007824 */ /* 0x000fe400078e0217 */
[----:B------:R-:W-:-:S02]  /*d750*/  IMAD.IADD R13, R3, 0x1, R13 ;  /* 0x00000001030d7824 */ /* 0x000fc400078e020d */
        /* <DEDUP_REMOVED lines=18> */
[C---:B------:R-:W-:Y:S01]  /*d880*/  IMAD.SHL.U32 R12, R6.reuse, 0x4, RZ ;  /* 0x00000004060c7824 */ /* 0x040fe200078e00ff */
[----:B------:R3:W-:Y:S02]  /*d890*/  STS.128 [R0+0x800], R188 ;  /* 0x000800bc00007388 */ /* 0x0007e40000000c00 */
[----:B------:R-:W-:Y:S01]  /*d8a0*/  SHF.L.U64.HI R11, R6, 0x2, R11 ;  /* 0x00000002060b7819 */ /* 0x000fe2000001020b */
[----:B------:R-:W-:Y:S01]  /*d8b0*/  IMAD.MOV R8, RZ, RZ, -R7 ;  /* 0x000000ffff087224 */ /* 0x000fe200078e0a07 */
[----:B------:R-:W-:Y:S01]  /*d8c0*/  IADD3 R6, P4, R12, UR4, RZ ;  /* 0x000000040c067c10 */ /* 0x000fe2000ff9e0ff */
[----:B------:R3:W-:Y:S01]  /*d8d0*/  STS.128 [R0+0x1000], R192 ;  /* 0x001000c000007388 */ /* 0x0007e20000000c00 */
[----:B-1----:R-:W-:Y:S01]  /*d8e0*/  LEA R14, P2, R2, R14, 0x2 ;  /* 0x0000000e020e7211 */ /* 0x002fe200078410ff */
[----:B------:R-:W-:Y:S01]  /*d8f0*/  IMAD R17, R17, R8, R10 ;  /* 0x0000000811117224 */ /* 0x000fe200078e020a */
        /* <DEDUP_REMOVED lines=8> */
.L_x_5227:
[----:B------:R-:W2:Y:S04]  /*d980*/  LDG.E.STRONG.GPU R8, desc[UR38][R6.64] ;  /* 0x0000002606087981 */ /* 0x000ea8000c1ef900 */
[----:B--2---:R-:W-:Y:S01]  /*d990*/  CCTL.IVALL ;  /* 0x00000000ff00798f */ /* 0x004fe20002000000 */
[----:B------:R-:W-:Y:S05]  /*d9a0*/  YIELD ;  /* 0x0000000000007946 */ /* 0x000fea0003800000 */
[----:B------:R-:W-:-:S13]  /*d9b0*/  ISETP.NE.AND P0, PT, R8, R17, PT ;  /* 0x000000110800720c */ /* 0x000fda0003f05270 */
[----:B------:R-:W-:Y:S05]  /*d9c0*/  @P0 BRA `(.L_x_5227) ;  /* 0xfffffffc00ec0947 */ /* 0x000fea000383ffff */
.L_x_5226:
[----:B------:R-:W-:Y:S05]  /*d9d0*/  BSYNC B0 ;  /* 0x0000000000007941 */ /* 0x000fea0003800000 */
.L_x_5225:
[----:B------:R-:W-:Y:S01]  /*d9e0*/  UMOV UR4, 0xffffffff ;  /* 0xffffffff00047882 */ /* 0x000fe20000000000 */
[----:B------:R-:W-:Y:S02]  /*d9f0*/  LEA.HI.X R13, R2, R15, R13, 0x2, P2 ;  /* 0x0000000f020d7211 */ /* 0x000fe400010f140d */
[----:B------:R-:W-:Y:S01]  /*da00*/  LEA.HI.X R9, R4, R19, R9, 0x2, P3 ;  /* 0x0000001304097211 */ /* 0x000fe200018f1409 */
[----:B------:R-:W-:Y:S06]  /*da10*/  BRA.DIV UR4, `(.L_x_5228) ;  /* 0x0000004204747947 */ /* 0x000fec000b800000 */
[----:B------:R-:W-:Y:S01]  /*da20*/  NOP ;  /* 0x0000000000007918 */ /* 0x000fe20000000000 */
.L_x_5326:
        /* <DEDUP_REMOVED lines=17> */
.L_x_5231:
[----:B------:R-:W-:Y:S01]  /*db40*/  @P0 ELECT P2, URZ, PT ;  /* 0x00000000003f082f */ /* 0x000fe20003840000 */
[----:B------:R1:W-:-:S12]  /*db50*/  UBLKRED.G.S.ADD.F32.RN [UR4], [UR6], UR7, desc[UR8] ;  /* 0x00000804060073bb */ /* 0x0003d800080a1407 */
[----:B------:R-:W-:Y:S02]  /*db60*/  @P2 PLOP3.LUT P0, PT, P2, PT, PT, 0x8, 0x0 ;  /* 0x000000000000281c */ /* 0x000fe4000170e170 */
[----:B------:R-:W-:-:S11]  /*db70*/  PLOP3.LUT P2, PT, PT, PT, PT, 0x8, 0x0 ;  /* 0x000000000000781c */ /* 0x000fd60003f4e170 */
[----:B-1----:R-:W-:Y:S05]  /*db80*/  @P0 BRA.U.ANY `(.L_x_5231) ;  /* 0xfffffffd00ec0947 */ /* 0x002fea000393ffff */
[----:B------:R0:W-:Y:S01]  /*db90*/  UTMACMDFLUSH ;  /* 0x00000000000079b7 */ /* 0x0001e20000000000 */
[----:B------:R-:W-:-:S04]  /*dba0*/  DEPBAR.LE SB0, 0x0 ;  /* 0x000080000000791a */ /* 0x000fc80000000000 */
.L_x_5230:
[----:B------:R-:W-:Y:S05]  /*dbb0*/  BSYNC B0 ;  /* 0x0000000000007941 */ /* 0x000fea0003800000 */
.L_x_5229:
        /* <DEDUP_REMOVED lines=14> */
.L_x_5233:
[----:B------:R-:W-:Y:S05]  /*dca0*/  BSYNC B0 ;  /* 0x0000000000007941 */ /* 0x000fea0003800000 */
.L_x_5232:
        /* <DEDUP_REMOVED lines=14> */
.L_x_5236:
[----:B-1-3--:R-:W2:Y:S04]  /*dd90*/  LDG.E.STRONG.GPU R0, desc[UR38][R2.64] ;  /* 0x0000002602007981 */ /* 0x00aea8000c1ef900 */
[----:B--2---:R-:W-:Y:S01]  /*dda0*/  CCTL.IVALL ;  /* 0x00000000ff00798f */ /* 0x004fe20002000000 */
[----:B------:R-:W-:Y:S05]  /*ddb0*/  YIELD ;  /* 0x0000000000007946 */ /* 0x000fea0003800000 */
[----:B------:R-:W-:-:S13]  /*ddc0*/  ISETP.NE.AND P0, PT, R0, R17, PT ;  /* 0x000000110000720c */ /* 0x000fda0003f05270 */
[----:B------:R-:W-:Y:S05]  /*ddd0*/  @P0 BRA `(.L_x_5236) ;  /* 0xfffffffc00ec0947 */ /* 0x000fea000383ffff */
.L_x_5235:
[----:B------:R-:W-:Y:S05]  /*dde0*/  BSYNC B0 ;  /* 0x0000000000007941 */ /* 0x000fea0003800000 */
.L_x_5234:
[----:B------:R-:W-:-:S03]  /*ddf0*/  UMOV UR4, 0xffffffff ;  /* 0xffffffff00047882 */ /* 0x000fc60000000000 */
[----:B------:R-:W-:Y:S05]  /*de00*/  BRA.DIV UR4, `(.L_x_5237) ;  /* 0x0000003e04947947 */ /* 0x000fea000b800000 */
[----:B------:R-:W-:Y:S01]  /*de10*/  NOP ;  /* 0x0000000000007918 */ /* 0x000fe20000000000 */
.L_x_5329:
        /* <DEDUP_REMOVED lines=17> */
.L_x_5240:
[----:B------:R-:W-:Y:S01]  /*df30*/  @P0 ELECT P2, URZ, PT ;  /* 0x00000000003f082f */ /* 0x000fe20003840000 */
[----:B------:R2:W-:-:S12]  /*df40*/  UBLKRED.G.S.ADD.F32.RN [UR4], [UR6], UR7, desc[UR8] ;  /* 0x00000804060073bb */ /* 0x0005d800080a1407 */
[----:B------:R-:W-:Y:S02]  /*df50*/  @P2 PLOP3.LUT P0, PT, P2, PT, PT, 0x8, 0x0 ;  /* 0x000000000000281c */ /* 0x000fe4000170e170 */
[----:B------:R-:W-:-:S11]  /*df60*/  PLOP3.LUT P2, PT, PT, PT, PT, 0x8, 0x0 ;  /* 0x000000000000781c */ /* 0x000fd60003f4e170 */
[----:B--2---:R-:W-:Y:S05]  /*df70*/  @P0 BRA.U.ANY `(.L_x_5240) ;  /* 0xfffffffd00ec0947 */ /* 0x004fea000393ffff */
[----:B------:R0:W-:Y:S01]  /*df80*/  UTMACMDFLUSH ;  /* 0x00000000000079b7 */ /* 0x0001e20000000000 */
[----:B------:R-:W-:-:S04]  /*df90*/  DEPBAR.LE SB0, 0x0 ;  /* 0x000080000000791a */ /* 0x000fc80000000000 */
.L_x_5239:
[----:B------:R-:W-:Y:S05]  /*dfa0*/  BSYNC B0 ;  /* 0x0000000000007941 */ /* 0x000fea0003800000 */
.L_x_5238:
        /* <DEDUP_REMOVED lines=14> */
.L_x_5177:
        /* <DEDUP_REMOVED lines=34> */
.L_x_5242:
[----:B------:R-:W-:-:S07]  /*e2b0*/  IMAD.U32 R9, RZ, RZ, UR5 ;  /* 0x00000005ff097e24 */ /* 0x000fce000f8e00ff */
.L_x_5243:
        /* <DEDUP_REMOVED lines=46> */
.L_x_5248:
[----:B------:R-:W2:Y:S04]  /*e5a0*/  LDG.E.STRONG.GPU R0, desc[UR38][R2.64] ;  /* 0x0000002602007981 */ /* 0x000ea8000c1ef900 */
[----:B--2---:R-:W-:Y:S01]  /*e5b0*/  CCTL.IVALL ;  /* 0x00000000ff00798f */ /* 0x004fe20002000000 */
[----:B------:R-:W-:Y:S05]  /*e5c0*/  YIELD ;  /* 0x0000000000007946 */ /* 0x000fea0003800000 */
[----:B------:R-:W-:-:S13]  /*e5d0*/  ISETP.NE.AND P1, PT, R0, UR22, PT ;  /* 0x0000001600007c0c */ /* 0x000fda000bf25270 */
[----:B------:R-:W-:Y:S05]  /*e5e0*/  @P1 BRA `(.L_x_5248) ;  /* 0xfffffffc00ec1947 */ /* 0x000fea000383ffff */
.L_x_5247:
[----:B------:R-:W-:Y:S05]  /*e5f0*/  BSYNC B0 ;  /* 0x0000000000007941 */ /* 0x000fea0003800000 */
.L_x_5246:
[----:B------:R-:W-:-:S03]  /*e600*/  UMOV UR4, 0xffffffff ;  /* 0xffffffff00047882 */ /* 0x000fc60000000000 */
[----:B------:R-:W-:Y:S05]  /*e610*/  BRA.DIV UR4, `(.L_x_5249) ;  /* 0x0000003604ac7947 */ /* 0x000fea000b800000 */
[----:B------:R-:W-:Y:S01]  /*e620*/  NOP ;  /* 0x0000000000007918 */ /* 0x000fe20000000000 */
.L_x_5332:
        /* <DEDUP_REMOVED lines=22> */
.L_x_5251:
[----:B------:R-:W-:Y:S05]  /*e790*/  BSYNC B0 ;  /* 0x0000000000007941 */ /* 0x000fea0003800000 */
.L_x_5250:
        /* <DEDUP_REMOVED lines=20> */
.L_x_5253:
[----:B------:R-:W-:Y:S05]  /*e8e0*/  BSYNC B0 ;  /* 0x0000000000007941 */ /* 0x000fea0003800000 */
.L_x_5252:
[----:B------:R-:W-:Y:S06]  /*e8f0*/  BAR.ARV 0xa, 0xa0 ;  /* 0x0282800000007b1d */ /* 0x000fec0000002000 */
[----:B------:R-:W-:Y:S04]  /*e900*/  BSSY B0, `(.L_x_5254) ;  /* 0x0000003000007945 */ /* 0x000fe80003800000 */
[----:B------:R-:W-:Y:S05]  /*e910*/  @!P0 BRA `(.L_x_5255) ;  /* 0x0000000000048947 */ /* 0x000fea0003800000 */
[----:B------:R-:W-:-:S04]  /*e920*/  DEPBAR.LE SB0, 0x0 ;  /* 0x000080000000791a */ /* 0x000fc80000000000 */
.L_x_5255:
[----:B------:R-:W-:Y:S05]  /*e930*/  BSYNC B0 ;  /* 0x0000000000007941 */ /* 0x000fea0003800000 */
.L_x_5254:
        /* <DEDUP_REMOVED lines=19> */
.L_x_5257:
[----:B------:R-:W-:Y:S05]  /*ea70*/  BSYNC B0 ;  /* 0x0000000000007941 */ /* 0x000fea0003800000 */
.L_x_5256:
[----:B------:R-:W-:Y:S01]  /*ea80*/  UIADD3 UR13, UR6, 0x1, URZ ;  /* 0x00000001060d7890 */ /* 0x000fe2000fffe03f */
[----:B------:R-:W-:Y:S11]  /*ea90*/  BRA `(.L_x_5258) ;  /* 0x0000000000047947 */ /* 0x000ff60003800000 */
.L_x_5245:
[----:B------:R-:W-:-:S05]  /*eaa0*/  UMOV UR13, UR6 ;  /* 0x00000006000d7c82 */ /* 0x000fca0008000000 */
.L_x_5258:
        /* <DEDUP_REMOVED lines=11> */
.L_x_5283:
        /* <DEDUP_REMOVED lines=11> */
.L_x_5261:
[----:B------:R-:W2:Y:S04]  /*ec10*/  LDG.E.STRONG.GPU R0, desc[UR38][R2.64] ;  /* 0x0000002602007981 */ /* 0x000ea8000c1ef900 */
[----:B--2---:R-:W-:Y:S01]  /*ec20*/  CCTL.IVALL ;  /* 0x00000000ff00798f */ /* 0x004fe20002000000 */
[----:B------:R-:W-:Y:S05]  /*ec30*/  YIELD ;  /* 0x0000000000007946 */ /* 0x000fea0003800000 */
[----:B------:R-:W-:-:S13]  /*ec40*/  ISETP.NE.AND P1, PT, R0, UR22, PT ;  /* 0x0000001600007c0c */ /* 0x000fda000bf25270 */
[----:B------:R-:W-:Y:S05]  /*ec50*/  @P1 BRA `(.L_x_5261) ;  /* 0xfffffffc00ec1947 */ /* 0x000fea000383ffff */
.L_x_5260:
[----:B------:R-:W-:Y:S05]  /*ec60*/  BSYNC B0 ;  /* 0x0000000000007941 */ /* 0x000fea0003800000 */
.L_x_5259:
[----:B------:R-:W-:-:S03]  /*ec70*/  UMOV UR16, 0xffffffff ;  /* 0xffffffff00107882 */ /* 0x000fc60000000000 */
[----:B------:R-:W-:Y:S05]  /*ec80*/  BRA.DIV UR16, `(.L_x_5262) ;  /* 0x00000032102c7947 */ /* 0x000fea000b800000 */
[----:B------:R-:W-:Y:S01]  /*ec90*/  NOP ;  /* 0x0000000000007918 */ /* 0x000fe20000000000 */
.L_x_5335:
        /* <DEDUP_REMOVED lines=19> */
.L_x_5264:
[----:B------:R-:W-:Y:S05]  /*edd0*/  BSYNC B0 ;  /* 0x0000000000007941 */ /* 0x000fea0003800000 */
.L_x_5263:
        /* <DEDUP_REMOVED lines=15> */
.L_x_5266:
[----:B------:R-:W-:Y:S05]  /*eed0*/  BSYNC B0 ;  /* 0x0000000000007941 */ /* 0x000fea0003800000 */
.L_x_5265:
[----:B------:R-:W-:Y:S06]  /*eee0*/  BAR.ARV 0xa, 0xa0 ;  /* 0x0282800000007b1d */ /* 0x000fec0000002000 */
[----:B------:R-:W-:Y:S04]  /*eef0*/  BSSY B0, `(.L_x_5267) ;  /* 0x0000003000007945 */ /* 0x000fe80003800000 */
[----:B------:R-:W-:Y:S05]  /*ef00*/  @!P0 BRA `(.L_x_5268) ;  /* 0x0000000000048947 */ /* 0x000fea0003800000 */
[----:B------:R-:W-:-:S04]  /*ef10*/  DEPBAR.LE SB0, 0x0 ;  /* 0x000080000000791a */ /* 0x000fc80000000000 */
.L_x_5268:
[----:B------:R-:W-:Y:S05]  /*ef20*/  BSYNC B0 ;  /* 0x0000000000007941 */ /* 0x000fea0003800000 */
.L_x_5267:
        /* <DEDUP_REMOVED lines=19> */
.L_x_5270:
[----:B------:R-:W-:Y:S05]  /*f060*/  BSYNC B0 ;  /* 0x0000000000007941 */ /* 0x000fea0003800000 */
.L_x_5269:
        /* <DEDUP_REMOVED lines=9> */
.L_x_5273:
[----:B------:R-:W2:Y:S04]  /*f100*/  LDG.E.STRONG.GPU R0, desc[UR38][R2.64] ;  /* 0x0000002602007981 */ /* 0x000ea8000c1ef900 */
[----:B--2---:R-:W-:Y:S01]  /*f110*/  CCTL.IVALL ;  /* 0x00000000ff00798f */ /* 0x004fe20002000000 */
[----:B------:R-:W-:Y:S05]  /*f120*/  YIELD ;  /* 0x0000000000007946 */ /* 0x000fea0003800000 */
[----:B------:R-:W-:-:S13]  /*f130*/  ISETP.NE.AND P1, PT, R0, UR22, PT ;  /* 0x0000001600007c0c */ /* 0x000fda000bf25270 */
[----:B------:R-:W-:Y:S05]  /*f140*/  @P1 BRA `(.L_x_5273) ;  /* 0xfffffffc00ec1947 */ /* 0x000fea000383ffff */
.L_x_5272:
[----:B------:R-:W-:Y:S05]  /*f150*/  BSYNC B0 ;  /* 0x0000000000007941 */ /* 0x000fea0003800000 */
.L_x_5271:
[----:B------:R-:W-:-:S03]  /*f160*/  UMOV UR14, 0xffffffff ;  /* 0xffffffff000e7882 */ /* 0x000fc60000000000 */
[----:B------:R-:W-:Y:S05]  /*f170*/  BRA.DIV UR14, `(.L_x_5274) ;  /* 0x0000002e0e0c7947 */ /* 0x000fea000b800000 */
[----:B------:R-:W-:Y:S01]  /*f180*/  NOP ;  /* 0x0000000000007918 */ /* 0x000fe20000000000 */
.L_x_5338:
        /* <DEDUP_REMOVED lines=15> */
.L_x_5276:
[----:B------:R-:W-:Y:S05]  /*f280*/  BSYNC B0 ;  /* 0x0000000000007941 */ /* 0x000fea0003800000 */
.L_x_5275:
        /* <DEDUP_REMOVED lines=15> */
.L_x_5278:
[----:B------:R-:W-:Y:S05]  /*f380*/  BSYNC B0 ;  /* 0x0000000000007941 */ /* 0x000fea0003800000 */
.L_x_5277:
[----:B------:R-:W-:Y:S06]  /*f390*/  BAR.ARV 0xa, 0xa0 ;  /* 0x0282800000007b1d */ /* 0x000fec0000002000 */
[----:B------:R-:W-:Y:S04]  /*f3a0*/  BSSY B0, `(.L_x_5279) ;  /* 0x0000003000007945 */ /* 0x000fe80003800000 */
[----:B------:R-:W-:Y:S05]  /*f3b0*/  @!P0 BRA `(.L_x_5280) ;  /* 0x0000000000048947 */ /* 0x000fea0003800000 */
[----:B------:R-:W-:-:S04]  /*f3c0*/  DEPBAR.LE SB0, 0x0 ;  /* 0x000080000000791a */ /* 0x000fc80000000000 */
.L_x_5280:
[----:B------:R-:W-:Y:S05]  /*f3d0*/  BSYNC B0 ;  /* 0x0000000000007941 */ /* 0x000fea0003800000 */
.L_x_5279:
        /* <DEDUP_REMOVED lines=19> */
.L_x_5282:
[----:B------:R-:W-:Y:S05]  /*f510*/  BSYNC B0 ;  /* 0x0000000000007941 */ /* 0x000fea0003800000 */
.L_x_5281:
[----:B------:R-:W-:Y:S02]  /*f520*/  UIADD3 UR6, UR6, 0x2, URZ ;  /* 0x0000000206067890 */ /* 0x000fe4000fffe03f */
[----:B------:R-:W-:-:S04]  /*f530*/  UIADD3 UR4, UR4, 0x4000, URZ ;  /* 0x0000400004047890 */ /* 0x000fc8000fffe03f */
[----:B------:R-:W-:-:S13]  /*f540*/  ISETP.LE.AND P1, PT, R9, UR6, PT ;  /* 0x0000000609007c0c */ /* 0x000fda000bf23270 */
[----:B------:R-:W-:Y:S05]  /*f550*/  @!P1 BRA `(.L_x_5283) ;  /* 0xfffffff400809947 */ /* 0x000fea000383ffff */
.L_x_5244:
        /* <DEDUP_REMOVED lines=41> */
.L_x_5286:
[----:B------:R-:W-:Y:S05]  /*f7f0*/  BSYNC B0 ;  /* 0x0000000000007941 */ /* 0x000fea0003800000 */
.L_x_5285:
[----:B------:R-:W-:Y:S05]  /*f800*/  BRA `(.L_x_5287) ;  /* 0x0000000000047947 */ /* 0x000fea0003800000 */
.L_x_5284:
[----:B------:R-:W-:-:S05]  /*f810*/  UMOV UR4, UR6 ;  /* 0x0000000600047c82 */ /* 0x000fca0008000000 */
.L_x_5287:
        /* <DEDUP_REMOVED lines=11> */
.L_x_5292:
        /* <DEDUP_REMOVED lines=24> */
.L_x_5289:
[----:B------:R-:W-:Y:S05]  /*fa50*/  BSYNC B0 ;  /* 0x0000000000007941 */ /* 0x000fea0003800000 */
.L_x_5288:
        /* <DEDUP_REMOVED lines=24> */
.L_x_5291:
[----:B------:R-:W-:Y:S05]  /*fbe0*/  BSYNC B0 ;  /* 0x0000000000007941 */ /* 0x000fea0003800000 */
.L_x_5290:
[----:B------:R-:W-:Y:S02]  /*fbf0*/  UIADD3 UR11, UR11, 0x2, URZ ;  /* 0x000000020b0b7890 */ /* 0x000fe4000fffe03f */
[----:B------:R-:W-:Y:S02]  /*fc00*/  ULEA UR8, UR18, UR8, 0x1 ;  /* 0x0000000812087291 */ /* 0x000fe4000f8e083f */
[----:B------:R-:W-:Y:S02]  /*fc10*/  ULEA UR9, UR18, UR9, 0x1 ;  /* 0x0000000912097291 */ /* 0x000fe4000f8e083f */
[----:B------:R-:W-:-:S13]  /*fc20*/  ISETP.NE.AND P0, PT, RZ, UR11, PT ;  /* 0x0000000bff007c0c */ /* 0x000fda000bf05270 */
[----:B------:R-:W-:Y:S05]  /*fc30*/  @!P0 BRA `(.L_x_5179) ;  /* 0x0000001c00388947 */ /* 0x000fea0003800000 */
[----:B------:R-:W-:Y:S05]  /*fc40*/  BRA `(.L_x_5292) ;  /* 0xfffffffc00207947 */ /* 0x000fea000383ffff */
.L_x_5241:
        /* <DEDUP_REMOVED lines=33> */
.L_x_5294:
        /* <DEDUP_REMOVED lines=42> */
.L_x_5339:
        /* <DEDUP_REMOVED lines=15> */
.L_x_5297:
        /* <DEDUP_REMOVED lines=75> */
.L_x_5308:
[----:B--234-:R-:W-:-:S04]  /*106a0*/  SHF.L.U32 R21, R11, 0x1f, RZ ;  /* 0x0000001f0b157819 */ /* 0x01cfc800000006ff */
[----:B------:R-:W1:Y:S02]  /*106b0*/  SYNCS.PHASECHK.TRANS64.TRYWAIT P1, [R16+URZ+0x30c40], R21 ;  /* 0x030c4015100075a7 */ /* 0x000e64000802017f */
[----:B-1----:R-:W-:Y:S05]  /*106c0*/  @!P1 BRA `(.L_x_5300) ;  /* 0x0000001400e89947 */ /* 0x002fea0003800000 */
.L_x_5340:
[----:B------:R-:W-:Y:S05]  /*106d0*/  @P0 BRA `(.L_x_5301) ;  /* 0x0000000000140947 */ /* 0x000fea0003800000 */
[----:B------:R-:W-:Y:S01]  /*106e0*/  ISETP.NE.AND P1, PT, R6, RZ, PT ;  /* 0x000000ff0600720c */ /* 0x000fe20003f25270 */
[----:B------:R-:W-:-:S04]  /*106f0*/  IMAD.MOV.U32 R3, RZ, RZ, 0x4200 ;  /* 0x00004200ff037424 */ /* 0x000fc800078e00ff */
[----:B------:R2:W-:Y:S08]  /*10700*/  SYNCS.ARRIVE.TRANS64 RZ, [R16+URZ+0x30c30], R3 ;  /* 0x030c300310ff79a7 */ /* 0x0005f0000800003f */
[----:B------:R-:W-:Y:S05]  /*10710*/  @!P1 BRA `(.L_x_5301) ;  /* 0x0000000000049947 */ /* 0x000fea0003800000 */
[----:B------:R-:W-:Y:S01]  /*10720*/  BPT.TRAP 0x1 ;  /* 0x000000040000795c */ /* 0x000fe20000300000 */
.L_x_5301:
        /* <DEDUP_REMOVED lines=29> */
.L_x_5341:
[----:B------:R-:W-:Y:S05]  /*10900*/  @P0 BRA `(.L_x_5303) ;  /* 0x0000000000140947 */ /* 0x000fea0003800000 */
[----:B------:R-:W-:Y:S01]  /*10910*/  ISETP.NE.AND P1, PT, R6, RZ, PT ;  /* 0x000000ff0600720c */ /* 0x000fe20003f25270 */
[----:B------:R-:W-:-:S04]  /*10920*/  IMAD.MOV.U32 R2, RZ, RZ, 0x4200 ;  /* 0x00004200ff027424 */ /* 0x000fc800078e00ff */
[----:B------:R3:W-:Y:S08]  /*10930*/  SYNCS.ARRIVE.TRANS64 RZ, [R16+URZ+0x30c18], R2 ;  /* 0x030c180210ff79a7 */ /* 0x0007f0000800003f */
[----:B------:R-:W-:Y:S05]  /*10940*/  @!P1 BRA `(.L_x_5303) ;  /* 0x0000000000049947 */ /* 0x000fea0003800000 */
[----:B------:R-:W-:Y:S01]  /*10950*/  BPT.TRAP 0x1 ;  /* 0x000000040000795c */ /* 0x000fe20000300000 */
.L_x_5303:
        /* <DEDUP_REMOVED lines=29> */
.L_x_5342:
[----:B------:R-:W-:Y:S05]  /*10b30*/  @P0 BRA `(.L_x_5305) ;  /* 0x0000000000140947 */ /* 0x000fea0003800000 */
[----:B------:R-:W-:Y:S01]  /*10b40*/  ISETP.NE.AND P1, PT, R6, RZ, PT ;  /* 0x000000ff0600720c */ /* 0x000fe20003f25270 */
[----:B-123--:R-:W-:-:S04]  /*10b50*/  IMAD.MOV.U32 R21, RZ, RZ, 0x4200 ;  /* 0x00004200ff157424 */ /* 0x00efc800078e00ff */
[----:B------:R4:W-:Y:S08]  /*10b60*/  SYNCS.ARRIVE.TRANS64 RZ, [R16+URZ+0x30c38], R21 ;  /* 0x030c381510ff79a7 */ /* 0x0009f0000800003f */
[----:B------:R-:W-:Y:S05]  /*10b70*/  @!P1 BRA `(.L_x_5305) ;  /* 0x0000000000049947 */ /* 0x000fea0003800000 */
[----:B------:R-:W-:Y:S01]  /*10b80*/  BPT.TRAP 0x1 ;  /* 0x000000040000795c */ /* 0x000fe20000300000 */
.L_x_5305:
        /* <DEDUP_REMOVED lines=24> */
.L_x_5344:
[----:B------:R-:W-:Y:S05]  /*10d10*/  @P0 BRA `(.L_x_5307) ;  /* 0x0000000000140947 */ /* 0x000fea0003800000 */
[----:B------:R-:W-:Y:S01]  /*10d20*/  ISETP.NE.AND P1, PT, R6, RZ, PT ;  /* 0x000000ff0600720c */ /* 0x000fe20003f25270 */
[----:B------:R-:W-:-:S04]  /*10d30*/  IMAD.MOV.U32 R5, RZ, RZ, 0x4200 ;  /* 0x00004200ff057424 */ /* 0x000fc800078e00ff */
[----:B------:R1:W-:Y:S08]  /*10d40*/  SYNCS.ARRIVE.TRANS64 RZ, [R16+URZ+0x30c10], R5 ;  /* 0x030c100510ff79a7 */ /* 0x0003f0000800003f */
[----:B------:R-:W-:Y:S05]  /*10d50*/  @!P1 BRA `(.L_x_5307) ;  /* 0x0000000000049947 */ /* 0x000fea0003800000 */
[----:B------:R-:W-:Y:S01]  /*10d60*/  BPT.TRAP 0x1 ;  /* 0x000000040000795c */ /* 0x000fe20000300000 */
.L_x_5307:
        /* <DEDUP_REMOVED lines=30> */
.L_x_5299:
[----:B------:R-:W2:Y:S02]  /*10f50*/  LDL.LU R4, [R1+0x4] ;  /* 0x0000040001047983 */ /* 0x000ea40000300800 */
[----:B--2---:R-:W-:Y:S02]  /*10f60*/  ISETP.NE.AND P1, PT, R4, RZ, PT ;  /* 0x000000ff0400720c */ /* 0x004fe40003f25270 */
[----:B------:R2:W5:Y:S11]  /*10f70*/  LDL R4, [R1] ;  /* 0x0000000001047983 */ /* 0x0005760000100800 */
[----:B--2---:R-:W-:Y:S05]  /*10f80*/  @!P1 BRA `(.L_x_5298) ;  /* 0x0000000400109947 */ /* 0x004fea0003800000 */
[----:B------:R-:W-:-:S04]  /*10f90*/  SHF.L.U32 R13, R11, 0x1f, RZ ;  /* 0x0000001f0b0d7819 */ /* 0x000fc800000006ff */
[----:B------:R-:W1:Y:S02]  /*10fa0*/  SYNCS.PHASECHK.TRANS64.TRYWAIT P1, [R16+URZ+0x30c40], R13 ;  /* 0x030c400d100075a7 */ /* 0x000e64000802017f */
[----:B-1----:R-:W-:Y:S05]  /*10fb0*/  @!P1 BRA `(.L_x_5309) ;  /* 0x0000001000009947 */ /* 0x002fea0003800000 */
.L_x_5345:
[----:B------:R-:W-:Y:S05]  /*10fc0*/  @P0 BRA `(.L_x_5310) ;  /* 0x0000000000140947 */ /* 0x000fea0003800000 */
[----:B------:R-:W-:Y:S01]  /*10fd0*/  ISETP.NE.AND P1, PT, R6, RZ, PT ;  /* 0x000000ff0600720c */ /* 0x000fe20003f25270 */
[----:B------:R-:W-:-:S04]  /*10fe0*/  IMAD.MOV.U32 R5, RZ, RZ, 0x4200 ;  /* 0x00004200ff057424 */ /* 0x000fc800078e00ff */
[----:B------:R2:W-:Y:S08]  /*10ff0*/  SYNCS.ARRIVE.TRANS64 RZ, [R16+URZ+0x30c30], R5 ;  /* 0x030c300510ff79a7 */ /* 0x0005f0000800003f */
[----:B------:R-:W-:Y:S05]  /*11000*/  @!P1 BRA `(.L_x_5310) ;  /* 0x0000000000049947 */ /* 0x000fea0003800000 */
[----:B------:R-:W-:Y:S01]  /*11010*/  BPT.TRAP 0x1 ;  /* 0x000000040000795c */ /* 0x000fe20000300000 */
.L_x_5310:
        /* <DEDUP_REMOVED lines=26> */
.L_x_5346:
[----:B------:R-:W-:Y:S05]  /*111c0*/  @P0 BRA `(.L_x_5312) ;  /* 0x0000000000140947 */ /* 0x000fea0003800000 */
[----:B------:R-:W-:Y:S01]  /*111d0*/  ISETP.NE.AND P0, PT, R6, RZ, PT ;  /* 0x000000ff0600720c */ /* 0x000fe20003f05270 */
[----:B------:R-:W-:-:S04]  /*111e0*/  IMAD.MOV.U32 R5, RZ, RZ, 0x4200 ;  /* 0x00004200ff057424 */ /* 0x000fc800078e00ff */
[----:B------:R2:W-:Y:S08]  /*111f0*/  SYNCS.ARRIVE.TRANS64 RZ, [R16+URZ+0x30c18], R5 ;  /* 0x030c180510ff79a7 */ /* 0x0005f0000800003f */
[----:B------:R-:W-:Y:S05]  /*11200*/  @!P0 BRA `(.L_x_5312) ;  /* 0x0000000000048947 */ /* 0x000fea0003800000 */
[----:B------:R-:W-:Y:S01]  /*11210*/  BPT.TRAP 0x1 ;  /* 0x000000040000795c */ /* 0x000fe20000300000 */
.L_x_5312:
        /* <DEDUP_REMOVED lines=27> */
.L_x_5298:
[----:B------:R-:W2:Y:S01]  /*113d0*/  S2R R0, SR_TID.X ;  /* 0x0000000000007919 */ /* 0x000ea20000002100 */
[----:B------:R-:W-:Y:S01]  /*113e0*/  IMAD R3, R19, 0x8, R16 ;  /* 0x0000000813037824 */ /* 0x000fe200078e0210 */
[----:B--2---:R-:W-:Y:S02]  /*113f0*/  LOP3.LUT R2, R0, 0x7f, RZ, 0xc0, !PT ;  /* 0x0000007f00027812 */ /* 0x004fe400078ec0ff */
[----:B------:R-:W-:Y:S02]  /*11400*/  SHF.L.U32 R0, R11, 0x1f, RZ ;  /* 0x0000001f0b007819 */ /* 0x000fe400000006ff */
[----:B------:R-:W-:Y:S02]  /*11410*/  ISETP.NE.AND P1, PT, R2, RZ, PT ;  /* 0x000000ff0200720c */ /* 0x000fe40003f25270 */
[----:B------:R-:W2:Y:S02]  /*11420*/  SYNCS.PHASECHK.TRANS64.TRYWAIT P0, [R3+URZ+0x30c40], R0 ;  /* 0x030c4000030075a7 */ /* 0x000ea4000800017f */
[----:B--2---:R-:W-:Y:S09]  /*11430*/  @!P0 BRA `(.L_x_5313) ;  /* 0x0000000c00088947 */ /* 0x004ff20003800000 */
.L_x_5347:
[----:B------:R-:W-:Y:S05]  /*11440*/  @P1 BRA `(.L_x_5314) ;  /* 0x0000000000181947 */ /* 0x000fea0003800000 */
[----:B------:R-:W1:Y:S01]  /*11450*/  S2R R2, SR_TID.X ;  /* 0x0000000000027919 */ /* 0x000e620000002100 */
[----:B--2---:R-:W-:-:S04]  /*11460*/  IMAD.MOV.U32 R0, RZ, RZ, 0x4200 ;  /* 0x00004200ff007424 */ /* 0x004fc800078e00ff */
[----:B------:R2:W-:Y:S01]  /*11470*/  SYNCS.ARRIVE.TRANS64 RZ, [R3+URZ+0x30c30], R0 ;  /* 0x030c300003ff79a7 */ /* 0x0005e2000800003f */
[----:B-1----:R-:W-:-:S13]  /*11480*/  LOP3.LUT P0, RZ, R2, 0x1f, RZ, 0xc0, !PT ;  /* 0x0000001f02ff7812 */ /* 0x002fda000780c0ff */
[----:B--2---:R-:W-:Y:S05]  /*11490*/  @!P0 BRA `(.L_x_5314) ;  /* 0x0000000000048947 */ /* 0x004fea0003800000 */
[----:B------:R-:W-:Y:S01]  /*114a0*/  BPT.TRAP 0x1 ;  /* 0x000000040000795c */ /* 0x000fe20000300000 */
.L_x_5314:
        /* <DEDUP_REMOVED lines=33> */
.L_x_5295:
[----:B------:R-:W-:Y:S05]  /*116c0*/  BSYNC B0 ;  /* 0x0000000000007941 */ /* 0x000fea0003800000 */
.L_x_5293:
[----:B------:R-:W-:-:S03]  /*116d0*/  UMOV UR8, 0xffffffff ;  /* 0xffffffff00087882 */ /* 0x000fc60000000000 */
[----:B------:R-:W-:Y:S05]  /*116e0*/  BRA.DIV UR8, `(.L_x_5315) ;  /* 0x0000000a08707947 */ /* 0x000fea000b800000 */
[----:B------:R-:W-:-:S13]  /*116f0*/  ELECT P6, URZ, PT ;  /* 0x00000000003f782f */ /* 0x000fda00038c0000 */
.L_x_5350:
[----:B------:R-:W-:Y:S05]  /*11700*/  @!P6 BRA `(.L_x_5179) ;  /* 0x000000000084e947 */ /* 0x000fea0003800000 */
[----:B------:R-:W-:-:S06]  /*11710*/  ULOP3.LUT UR8, UR36, 0x2, URZ, 0xfc, !UPT ;  /* 0x0000000224087892 */ /* 0x000fcc000f8efc3f */
[----:B------:R-:W-:-:S05]  /*11720*/  IMAD.U32 R0, RZ, RZ, UR8 ;  /* 0x00000008ff007e24 */ /* 0x000fca000f8e00ff */
[----:B------:R-:W-:-:S13]  /*11730*/  ISETP.NE.AND P2, PT, R0, 0x3, PT ;  /* 0x000000030000780c */ /* 0x000fda0003f45270 */
[----:B------:R-:W-:Y:S05]  /*11740*/  @!P2 BRA `(.L_x_5316) ;  /* 0x000000000004a947 */ /* 0x000fea0003800000 */
[----:B------:R-:W-:Y:S01]  /*11750*/  BPT.TRAP 0x1 ;  /* 0x000000040000795c */ /* 0x000fe20000300000 */
.L_x_5316:
        /* <DEDUP_REMOVED lines=15> */
.L_x_5351:
[----:B------:R-:W2:Y:S02]  /*11850*/  SYNCS.PHASECHK.TRANS64.TRYWAIT P0, [R3+URZ], R0 ;  /* 0x00000000030075a7 */ /* 0x000ea4000800017f */
[----:B--2---:R-:W-:Y:S05]  /*11860*/  @!P0 BRA `(.L_x_5318) ;  /* 0x0000000800448947 */ /* 0x004fea0003800000 */
.L_x_5352:
[----:B------:R-:W-:Y:S05]  /*11870*/  @!P2 BRA `(.L_x_5319) ;  /* 0x000000000004a947 */ /* 0x000fea0003800000 */
[----:B------:R-:W-:Y:S01]  /*11880*/  BPT.TRAP 0x1 ;  /* 0x000000040000795c */ /* 0x000fe20000300000 */
.L_x_5319:
[----:B--2---:R-:W-:-:S04]  /*11890*/  VIADD R3, R7, 0x30c40 ;  /* 0x00030c4007037836 */ /* 0x004fc80000000000 */
[----:B------:R-:W-:-:S04]  /*118a0*/  IMAD R2, R2, 0x8, R3 ;  /* 0x0000000802027824 */ /* 0x000fc800078e0203 */
[----:B------:R-:W2:Y:S02]  /*118b0*/  SYNCS.PHASECHK.TRANS64.TRYWAIT P0, [R2+URZ], R5 ;  /* 0x00000005020075a7 */ /* 0x000ea4000800017f */
[----:B--2---:R-:W-:Y:S05]  /*118c0*/  @!P0 BRA `(.L_x_5320) ;  /* 0x0000000800408947 */ /* 0x004fea0003800000 */
.L_x_5353:
[----:B------:R-:W-:-:S07]  /*118d0*/  IMAD R3, R4, 0x8, R3 ;  /* 0x0000000804037824 */ /* 0x000fce00078e0203 */
.L_x_5321:
[----:B---3--:R3:W4:Y:S02]  /*118e0*/  SYNCS.PHASECHK.TRANS64.TRYWAIT P0, [R3+URZ], R0 ;  /* 0x00000000030075a7 */ /* 0x008724000800017f */
[----:B----4-:R-:W-:Y:S05]  /*118f0*/  @!P0 NANOSLEEP.SYNCS 0x989680 ;  /* 0x009896800000895d */ /* 0x010fea0003900000 */
[----:B------:R-:W4:Y:S02]  /*11900*/  @!P0 SYNCS.PHASECHK.TRANS64 P0, [R3+URZ], R0 ;  /* 0x00000000030085a7 */ /* 0x000f24000800007f */
[----:B----4-:R-:W-:Y:S05]  /*11910*/  @!P0 BRA `(.L_x_5321) ;  /* 0xfffffffc00f08947 */ /* 0x010fea000383ffff */
.L_x_5179:
[----:B------:R-:W-:Y:S05]  /*11920*/  BSYNC B6 ;  /* 0x0000000000067941 */ /* 0x000fea0003800000 */
.L_x_5176:
[----:B------:R-:W-:Y:S05]  /*11930*/  EXIT ;  /* 0x000000000000794d */ /* 0x000fea0003800000 */
.L_x_5186:
[----:B------:R-:W-:Y:S02]  /*11940*/  IMAD.MOV.U32 R13, RZ, RZ, R10 ;  /* 0x000000ffff0d7224 */ /* 0x000fe400078e000a */
[----:B------:R-:W-:Y:S02]  /*11950*/  IMAD.MOV.U32 R12, RZ, RZ, RZ ;  /* 0x000000ffff0c7224 */ /* 0x000fe400078e00ff */
[----:B------:R-:W-:Y:S02]  /*11960*/  IMAD.MOV.U32 R11, RZ, RZ, 0x1f ;  /* 0x0000001fff0b7424 */ /* 0x000fe400078e00ff */
[----:B------:R-:W-:-:S07]  /*11970*/  IMAD.MOV.U32 R15, RZ, RZ, -0x1 ;  /* 0xffffffffff0f7424 */ /* 0x000fce00078e00ff */
[----:B------:R-:W-:Y:S05]  /*11980*/  WARPSYNC.COLLECTIVE R15, `(.L_x_5322) ;  /* 0x000000000f087348 */ /* 0x000fea0003c00000 */
[----:B------:R1:W2:Y:S02]  /*11990*/  SHFL.IDX P6, R14, R13, R12, R11 ;  /* 0x0000000c0d0e7389 */ /* 0x0002a400000c000b */
[----:B-12---:R-:W-:Y:S01]  /*119a0*/  ENDCOLLECTIVE ;  /* 0x000000000000791b */ /* 0x006fe20003800000 */
.L_x_5322:
[----:B------:R-:W-:Y:S05]  /*119b0*/  BRA `(.L_x_5323) ;  /* 0xfffffef4006c7947 */ /* 0x000fea000383ffff */
.L_x_5188:
[----:B--2---:R2:W3:Y:S02]  /*119c0*/  SYNCS.PHASECHK.TRANS64.TRYWAIT P0, [R222+URZ+0x30c00], R11 ;  /* 0x030c000bde0075a7 */ /* 0x0044e4000800017f */
[----:B---3--:R-:W-:Y:S05]  /*119d0*/  @!P0 NANOSLEEP.SYNCS 0x989680 ;  /* 0x009896800000895d */ /* 0x008fea0003900000 */
[----:B------:R-:W3:Y:S02]  /*119e0*/  @!P0 SYNCS.PHASECHK.TRANS64 P0, [R222+URZ+0x30c00], R11 ;  /* 0x030c000bde0085a7 */ /* 0x000ee4000800007f */
[----:B---3--:R-:W-:Y:S05]  /*119f0*/  @!P0 BRA `(.L_x_5188) ;  /* 0xfffffffc00f08947 */ /* 0x008fea000383ffff */
[----:B------:R-:W-:Y:S05]  /*11a00*/  BRA `(.L_x_5187) ;  /* 0xfffffef400b47947 */ /* 0x000fea000383ffff */
.L_x_5193:
[----:B--2---:R2:W3:Y:S02]  /*11a10*/  SYNCS.PHASECHK.TRANS64.TRYWAIT P0, [R8+URZ+0x30c10], R21 ;  /* 0x030c1015080075a7 */ /* 0x0044e4000800017f */
[----:B---3--:R-:W-:Y:S05]  /*11a20*/  @!P0 NANOSLEEP.SYNCS 0x989680 ;  /* 0x009896800000895d */ /* 0x008fea0003900000 */
[----:B------:R-:W3:Y:S02]  /*11a30*/  @!P0 SYNCS.PHASECHK.TRANS64 P0, [R8+URZ+0x30c10], R21 ;  /* 0x030c1015080085a7 */ /* 0x000ee4000800007f */
[----:B---3--:R-:W-:Y:S05]  /*11a40*/  @!P0 BRA `(.L_x_5193) ;  /* 0xfffffffc00f08947 */ /* 0x008fea000383ffff */
[----:B------:R-:W-:Y:S05]  /*11a50*/  BRA `(.L_x_5192) ;  /* 0xffffff0000607947 */ /* 0x000fea000383ffff */
.L_x_5197:
[----:B------:R1:W1:Y:S02]  /*11a60*/  SYNCS.PHASECHK.TRANS64.TRYWAIT P0, [R8+URZ+0x30c30], R21 ;  /* 0x030c3015080075a7 */ /* 0x000264000800017f */
[----:B-1----:R-:W-:Y:S05]  /*11a70*/  @!P0 NANOSLEEP.SYNCS 0x989680 ;  /* 0x009896800000895d */ /* 0x002fea0003900000 */
[----:B------:R-:W1:Y:S02]  /*11a80*/  @!P0 SYNCS.PHASECHK.TRANS64 P0, [R8+URZ+0x30c30], R21 ;  /* 0x030c3015080085a7 */ /* 0x000e64000800007f */
[----:B-1----:R-:W-:Y:S05]  /*11a90*/  @!P0 BRA `(.L_x_5197) ;  /* 0xfffffffc00f08947 */ /* 0x002fea000383ffff */
[----:B------:R-:W-:Y:S05]  /*11aa0*/  BRA `(.L_x_5196) ;  /* 0xffffff0400647947 */ /* 0x000fea000383ffff */
.L_x_5205:
[----:B--2---:R2:W3:Y:S02]  /*11ab0*/  SYNCS.PHASECHK.TRANS64.TRYWAIT P1, [R6+URZ+0x30c10], R11 ;  /* 0x030c100b060075a7 */ /* 0x0044e4000802017f */
[----:B---3--:R-:W-:Y:S05]  /*11ac0*/  @!P1 NANOSLEEP.SYNCS 0x989680 ;  /* 0x009896800000995d */ /* 0x008fea0003900000 */
[----:B------:R-:W3:Y:S02]  /*11ad0*/  @!P1 SYNCS.PHASECHK.TRANS64 P1, [R6+URZ+0x30c10], R11 ;  /* 0x030c100b060095a7 */ /* 0x000ee4000802007f */
[----:B---3--:R-:W-:Y:S05]  /*11ae0*/  @!P1 BRA `(.L_x_5205) ;  /* 0xfffffffc00f09947 */ /* 0x008fea000383ffff */
[----:B------:R-:W-:Y:S05]  /*11af0*/  BRA `(.L_x_5204) ;  /* 0xffffff4000cc7947 */ /* 0x000fea000383ffff */
.L_x_5209:
[----:B------:R1:W1:Y:S02]  /*11b00*/  SYNCS.PHASECHK.TRANS64.TRYWAIT P1, [R6+URZ+0x30c30], R11 ;  /* 0x030c300b060075a7 */ /* 0x000264000802017f */
[----:B-1----:R-:W-:Y:S05]  /*11b10*/  @!P1 NANOSLEEP.SYNCS 0x989680 ;  /* 0x009896800000995d */ /* 0x002fea0003900000 */
[----:B------:R-:W1:Y:S02]  /*11b20*/  @!P1 SYNCS.PHASECHK.TRANS64 P1, [R6+URZ+0x30c30], R11 ;  /* 0x030c300b060095a7 */ /* 0x000e64000802007f */
[----:B-1----:R-:W-:Y:S05]  /*11b30*/  @!P1 BRA `(.L_x_5209) ;  /* 0xfffffffc00f09947 */ /* 0x002fea000383ffff */
[----:B------:R-:W-:Y:S05]  /*11b40*/  BRA `(.L_x_5208) ;  /* 0xffffff4400dc7947 */ /* 0x000fea000383ffff */
.L_x_5217:
[----:B--2---:R2:W3:Y:S02]  /*11b50*/  SYNCS.PHASECHK.TRANS64.TRYWAIT P0, [R7+URZ+0x30c10], R18 ;  /* 0x030c1012070075a7 */ /* 0x0044e4000800017f */
[----:B---3--:R-:W-:Y:S05]  /*11b60*/  @!P0 NANOSLEEP.SYNCS 0x989680 ;  /* 0x009896800000895d */ /* 0x008fea0003900000 */
[----:B------:R-:W3:Y:S02]  /*11b70*/  @!P0 SYNCS.PHASECHK.TRANS64 P0, [R7+URZ+0x30c10], R18 ;  /* 0x030c1012070085a7 */ /* 0x000ee4000800007f */
[----:B---3--:R-:W-:Y:S05]  /*11b80*/  @!P0 BRA `(.L_x_5217) ;  /* 0xfffffffc00f08947 */ /* 0x008fea000383ffff */
[----:B------:R-:W-:Y:S05]  /*11b90*/  BRA `(.L_x_5216) ;  /* 0xffffff7c000c7947 */ /* 0x000fea000383ffff */
.L_x_5221:
[----:B------:R1:W1:Y:S02]  /*11ba0*/  SYNCS.PHASECHK.TRANS64.TRYWAIT P0, [R7+URZ+0x30c30], R18 ;  /* 0x030c3012070075a7 */ /* 0x000264000800017f */
[----:B-1----:R-:W-:Y:S05]  /*11bb0*/  @!P0 NANOSLEEP.SYNCS 0x989680 ;  /* 0x009896800000895d */ /* 0x002fea0003900000 */
[----:B------:R-:W1:Y:S02]  /*11bc0*/  @!P0 SYNCS.PHASECHK.TRANS64 P0, [R7+URZ+0x30c30], R18 ;  /* 0x030c3012070085a7 */ /* 0x000e64000800007f */
[----:B-1----:R-:W-:Y:S05]  /*11bd0*/  @!P0 BRA `(.L_x_5221) ;  /* 0xfffffffc00f08947 */ /* 0x002fea000383ffff */
[----:B------:R-:W-:Y:S05]  /*11be0*/  BRA `(.L_x_5220) ;  /* 0xffffff8000207947 */ /* 0x000fea000383ffff */
.L_x_5228:
[----:B------:R-:W-:Y:S01]  /*11bf0*/  BSSY B0, `(.L_x_5324) ;  /* 0x0000005000007945 */ /* 0x000fe20003800000 */
[----:B------:R-:W-:-:S07]  /*11c00*/  IMAD.MOV.U32 R15, RZ, RZ, -0x1 ;  /* 0xffffffffff0f7424 */ /* 0x000fce00078e00ff */
[----:B---3--:R-:W-:Y:S05]  /*11c10*/  WARPSYNC.COLLECTIVE R15, `(.L_x_5325) ;  /* 0x000000000f087348 */ /* 0x008fea0003c00000 */
[----:B------:R-:W-:Y:S01]  /*11c20*/  NOP ;  /* 0x0000000000007918 */ /* 0x000fe20000000000 */
[----:B---3--:R-:W-:Y:S01]  /*11c30*/  ENDCOLLECTIVE ;  /* 0x000000000000791b */ /* 0x008fe20003800000 */
.L_x_5325:
[----:B------:R-:W-:Y:S05]  /*11c40*/  BSYNC B0 ;  /* 0x0000000000007941 */ /* 0x000fea0003800000 */
.L_x_5324:
[----:B------:R-:W-:Y:S05]  /*11c50*/  BRA `(.L_x_5326) ;  /* 0xffffffbc00747947 */ /* 0x000fea000383ffff */
.L_x_5237:
[----:B------:R-:W-:Y:S01]  /*11c60*/  BSSY B0, `(.L_x_5327) ;  /* 0x0000005000007945 */ /* 0x000fe20003800000 */
[----:B------:R-:W-:-:S07]  /*11c70*/  IMAD.MOV.U32 R15, RZ, RZ, -0x1 ;  /* 0xffffffffff0f7424 */ /* 0x000fce00078e00ff */
[----:B-1-3--:R-:W-:Y:S05]  /*11c80*/  WARPSYNC.COLLECTIVE R15, `(.L_x_5328) ;  /* 0x000000000f087348 */ /* 0x00afea0003c00000 */
[----:B------:R-:W-:Y:S01]  /*11c90*/  NOP ;  /* 0x0000000000007918 */ /* 0x000fe20000000000 */
[----:B-1-3--:R-:W-:Y:S01]  /*11ca0*/  ENDCOLLECTIVE ;  /* 0x000000000000791b */ /* 0x00afe20003800000 */
.L_x_5328:
[----:B------:R-:W-:Y:S05]  /*11cb0*/  BSYNC B0 ;  /* 0x0000000000007941 */ /* 0x000fea0003800000 */
.L_x_5327:
[----:B------:R-:W-:Y:S05]  /*11cc0*/  BRA `(.L_x_5329) ;  /* 0xffffffc000547947 */ /* 0x000fea000383ffff */
.L_x_5249:
[----:B------:R-:W-:Y:S01]  /*11cd0*/  BSSY B0, `(.L_x_5330) ;  /* 0x0000005000007945 */ /* 0x000fe20003800000 */
[----:B------:R-:W-:-:S07]  /*11ce0*/  IMAD.MOV.U32 R15, RZ, RZ, -0x1 ;  /* 0xffffffffff0f7424 */ /* 0x000fce00078e00ff */
[----:B------:R-:W-:Y:S05]  /*11cf0*/  WARPSYNC.COLLECTIVE R15, `(.L_x_5331) ;  /* 0x000000000f087348 */ /* 0x000fea0003c00000 */
[----:B------:R-:W-:Y:S01]  /*11d00*/  NOP ;  /* 0x0000000000007918 */ /* 0x000fe20000000000 */
[----:B------:R-:W-:Y:S01]  /*11d10*/  ENDCOLLECTIVE ;  /* 0x000000000000791b */ /* 0x000fe20003800000 */
.L_x_5331:
[----:B------:R-:W-:Y:S05]  /*11d20*/  BSYNC B0 ;  /* 0x0000000000007941 */ /* 0x000fea0003800000 */
.L_x_5330:
[----:B------:R-:W-:Y:S05]  /*11d30*/  BRA `(.L_x_5332) ;  /* 0xffffffc8003c7947 */ /* 0x000fea000383ffff */
.L_x_5262:
[----:B------:R-:W-:Y:S01]  /*11d40*/  BSSY B0, `(.L_x_5333) ;  /* 0x0000005000007945 */ /* 0x000fe20003800000 */
[----:B------:R-:W-:-:S07]  /*11d50*/  IMAD.MOV.U32 R15, RZ, RZ, -0x1 ;  /* 0xffffffffff0f7424 */ /* 0x000fce00078e00ff */
[----:B------:R-:W-:Y:S05]  /*11d60*/  WARPSYNC.COLLECTIVE R15, `(.L_x_5334) ;  /* 0x000000000f087348 */ /* 0x000fea0003c00000 */
[----:B------:R-:W-:Y:S01]  /*11d70*/  NOP ;  /* 0x0000000000007918 */ /* 0x000fe20000000000 */
[----:B------:R-:W-:Y:S01]  /*11d80*/  ENDCOLLECTIVE ;  /* 0x000000000000791b */ /* 0x000fe20003800000 */
.L_x_5334:
[----:B------:R-:W-:Y:S05]  /*11d90*/  BSYNC B0 ;  /* 0x0000000000007941 */ /* 0x000fea0003800000 */
.L_x_5333:
[----:B------:R-:W-:Y:S05]  /*11da0*/  BRA `(.L_x_5335) ;  /* 0xffffffcc00bc7947 */ /* 0x000fea000383ffff */
.L_x_5274:
[----:B------:R-:W-:Y:S01]  /*11db0*/  BSSY B0, `(.L_x_5336) ;  /* 0x0000005000007945 */ /* 0x000fe20003800000 */
[----:B------:R-:W-:-:S07]  /*11dc0*/  IMAD.MOV.U32 R15, RZ, RZ, -0x1 ;  /* 0xffffffffff0f7424 */ /* 0x000fce00078e00ff */
[----:B------:R-:W-:Y:S05]  /*11dd0*/  WARPSYNC.COLLECTIVE R15, `(.L_x_5337) ;  /* 0x000000000f087348 */ /* 0x000fea0003c00000 */
[----:B------:R-:W-:Y:S01]  /*11de0*/  NOP ;  /* 0x0000000000007918 */ /* 0x000fe20000000000 */
[----:B------:R-:W-:Y:S01]  /*11df0*/  ENDCOLLECTIVE ;  /* 0x000000000000791b */ /* 0x000fe20003800000 */
.L_x_5337:
[----:B------:R-:W-:Y:S05]  /*11e00*/  BSYNC B0 ;  /* 0x0000000000007941 */ /* 0x000fea0003800000 */
.L_x_5336:
[----:B------:R-:W-:Y:S05]  /*11e10*/  BRA `(.L_x_5338) ;  /* 0xffffffd000dc7947 */ /* 0x000fea000383ffff */
.L_x_5296:
[----:B-1----:R1:W2:Y:S02]  /*11e20*/  SYNCS.PHASECHK.TRANS64.TRYWAIT P0, [R16+URZ+0x30c20], R3 ;  /* 0x030c2003100075a7 */ /* 0x0022a4000800017f */
[----:B--2---:R-:W-:Y:S05]  /*11e30*/  @!P0 NANOSLEEP.SYNCS 0x989680 ;  /* 0x009896800000895d */ /* 0x004fea0003900000 */
[----:B------:R-:W2:Y:S02]  /*11e40*/  @!P0 SYNCS.PHASECHK.TRANS64 P0, [R16+URZ+0x30c20], R3 ;  /* 0x030c2003100085a7 */ /* 0x000ea4000800007f */
[----:B--2---:R-:W-:Y:S05]  /*11e50*/  @!P0 BRA `(.L_x_5296) ;  /* 0xfffffffc00f08947 */ /* 0x004fea000383ffff */
[----:B------:R-:W-:Y:S05]  /*11e60*/  BRA `(.L_x_5339) ;  /* 0xffffffe000a47947 */ /* 0x000fea000383ffff */
.L_x_5300:
[----:B-1----:R1:W2:Y:S02]  /*11e70*/  SYNCS.PHASECHK.TRANS64.TRYWAIT P1, [R16+URZ+0x30c40], R21 ;  /* 0x030c4015100075a7 */ /* 0x0022a4000802017f */
[----:B--2---:R-:W-:Y:S05]  /*11e80*/  @!P1 NANOSLEEP.SYNCS 0x989680 ;  /* 0x009896800000995d */ /* 0x004fea0003900000 */
[----:B------:R-:W2:Y:S02]  /*11e90*/  @!P1 SYNCS.PHASECHK.TRANS64 P1, [R16+URZ+0x30c40], R21 ;  /* 0x030c4015100095a7 */ /* 0x000ea4000802007f */
[----:B--2---:R-:W-:Y:S05]  /*11ea0*/  @!P1 BRA `(.L_x_5300) ;  /* 0xfffffffc00f09947 */ /* 0x004fea000383ffff */
[----:B------:R-:W-:Y:S05]  /*11eb0*/  BRA `(.L_x_5340) ;  /* 0xffffffe800047947 */ /* 0x000fea000383ffff */
.L_x_5302:
[----:B--2---:R2:W3:Y:S02]  /*11ec0*/  SYNCS.PHASECHK.TRANS64.TRYWAIT P1, [R16+URZ+0x30c28], R21 ;  /* 0x030c2815100075a7 */ /* 0x0044e4000802017f */
[----:B---3--:R-:W-:Y:S05]  /*11ed0*/  @!P1 NANOSLEEP.SYNCS 0x989680 ;  /* 0x009896800000995d */ /* 0x008fea0003900000 */
[----:B------:R-:W3:Y:S02]  /*11ee0*/  @!P1 SYNCS.PHASECHK.TRANS64 P1, [R16+URZ+0x30c28], R21 ;  /* 0x030c2815100095a7 */ /* 0x000ee4000802007f */
[----:B---3--:R-:W-:Y:S05]  /*11ef0*/  @!P1 BRA `(.L_x_5302) ;  /* 0xfffffffc00f09947 */ /* 0x008fea000383ffff */
[----:B------:R-:W-:Y:S05]  /*11f00*/  BRA `(.L_x_5341) ;  /* 0xffffffe8007c7947 */ /* 0x000fea000383ffff */
.L_x_5304:
[----:B---3--:R3:W4:Y:S02]  /*11f10*/  SYNCS.PHASECHK.TRANS64.TRYWAIT P1, [R16+URZ+0x30c48], R21 ;  /* 0x030c4815100075a7 */ /* 0x008724000802017f */
[----:B----4-:R-:W-:Y:S05]  /*11f20*/  @!P1 NANOSLEEP.SYNCS 0x989680 ;  /* 0x009896800000995d */ /* 0x010fea0003900000 */
[----:B------:R-:W4:Y:S02]  /*11f30*/  @!P1 SYNCS.PHASECHK.TRANS64 P1, [R16+URZ+0x30c48], R21 ;  /* 0x030c4815100095a7 */ /* 0x000f24000802007f */
[----:B----4-:R-:W-:Y:S05]  /*11f40*/  @!P1 BRA `(.L_x_5304) ;  /* 0xfffffffc00f09947 */ /* 0x010fea000383ffff */
[----:B------:R-:W-:Y:S05]  /*11f50*/  BRA `(.L_x_5342) ;  /* 0xffffffe800f47947 */ /* 0x000fea000383ffff */
.L_x_5306:
[----:B------:R-:W-:-:S07]  /*11f60*/  SHF.L.U32 R5, R11, 0x1f, RZ ;  /* 0x0000001f0b057819 */ /* 0x000fce00000006ff */
.L_x_5343:
[----:B------:R1:W1:Y:S02]  /*11f70*/  SYNCS.PHASECHK.TRANS64.TRYWAIT P1, [R16+URZ+0x30c20], R5 ;  /* 0x030c2005100075a7 */ /* 0x000264000802017f */
[----:B-1----:R-:W-:Y:S05]  /*11f80*/  @!P1 NANOSLEEP.SYNCS 0x989680 ;  /* 0x009896800000995d */ /* 0x002fea0003900000 */
[----:B------:R-:W1:Y:S02]  /*11f90*/  @!P1 SYNCS.PHASECHK.TRANS64 P1, [R16+URZ+0x30c20], R5 ;  /* 0x030c2005100095a7 */ /* 0x000e64000802007f */
[----:B-1----:R-:W-:Y:S05]  /*11fa0*/  @!P1 BRA `(.L_x_5343) ;  /* 0xfffffffc00f09947 */ /* 0x002fea000383ffff */
[----:B------:R-:W-:Y:S05]  /*11fb0*/  BRA `(.L_x_5344) ;  /* 0xffffffec00547947 */ /* 0x000fea000383ffff */
.L_x_5309:
[----:B-1----:R1:W2:Y:S02]  /*11fc0*/  SYNCS.PHASECHK.TRANS64.TRYWAIT P1, [R16+URZ+0x30c40], R13 ;  /* 0x030c400d100075a7 */ /* 0x0022a4000802017f */
[----:B--2---:R-:W-:Y:S05]  /*11fd0*/  @!P1 NANOSLEEP.SYNCS 0x989680 ;  /* 0x009896800000995d */ /* 0x004fea0003900000 */
[----:B------:R-:W2:Y:S02]  /*11fe0*/  @!P1 SYNCS.PHASECHK.TRANS64 P1, [R16+URZ+0x30c40], R13 ;  /* 0x030c400d100095a7 */ /* 0x000ea4000802007f */
[----:B--2---:R-:W-:Y:S05]  /*11ff0*/  @!P1 BRA `(.L_x_5309) ;  /* 0xfffffffc00f09947 */ /* 0x004fea000383ffff */
[----:B------:R-:W-:Y:S05]  /*12000*/  BRA `(.L_x_5345) ;  /* 0xffffffec00ec7947 */ /* 0x000fea000383ffff */
.L_x_5311:
[----:B-1----:R1:W2:Y:S02]  /*12010*/  SYNCS.PHASECHK.TRANS64.TRYWAIT P1, [R16+URZ+0x30c28], R13 ;  /* 0x030c280d100075a7 */ /* 0x0022a4000802017f */
[----:B--2---:R-:W-:Y:S05]  /*12020*/  @!P1 NANOSLEEP.SYNCS 0x989680 ;  /* 0x009896800000995d */ /* 0x004fea0003900000 */
[----:B------:R-:W2:Y:S02]  /*12030*/  @!P1 SYNCS.PHASECHK.TRANS64 P1, [R16+URZ+0x30c28], R13 ;  /* 0x030c280d100095a7 */ /* 0x000ea4000802007f */
[----:B--2---:R-:W-:Y:S05]  /*12040*/  @!P1 BRA `(.L_x_5311) ;  /* 0xfffffffc00f09947 */ /* 0x004fea000383ffff */
[----:B------:R-:W-:Y:S05]  /*12050*/  BRA `(.L_x_5346) ;  /* 0xfffffff000587947 */ /* 0x000fea000383ffff */
.L_x_5313:
[----:B--2---:R2:W1:Y:S02]  /*12060*/  SYNCS.PHASECHK.TRANS64.TRYWAIT P0, [R3+URZ+0x30c40], R0 ;  /* 0x030c4000030075a7 */ /* 0x004464000800017f */
[----:B-1----:R-:W-:Y:S05]  /*12070*/  @!P0 NANOSLEEP.SYNCS 0x989680 ;  /* 0x009896800000895d */ /* 0x002fea0003900000 */
[----:B------:R-:W1:Y:S02]  /*12080*/  @!P0 SYNCS.PHASECHK.TRANS64 P0, [R3+URZ+0x30c40], R0 ;  /* 0x030c4000030085a7 */ /* 0x000e64000800007f */
[----:B-1----:R-:W-:Y:S05]  /*12090*/  @!P0 BRA `(.L_x_5313) ;  /* 0xfffffffc00f08947 */ /* 0x002fea000383ffff */
[----:B------:R-:W-:Y:S05]  /*120a0*/  BRA `(.L_x_5347) ;  /* 0xfffffff000e47947 */ /* 0x000fea000383ffff */
.L_x_5315:
[----:B------:R-:W-:Y:S01]  /*120b0*/  BSSY B0, `(.L_x_5348) ;  /* 0x0000006000007945 */ /* 0x000fe20003800000 */
[----:B------:R-:W-:-:S07]  /*120c0*/  IMAD.MOV.U32 R15, RZ, RZ, -0x1 ;  /* 0xffffffffff0f7424 */ /* 0x000fce00078e00ff */
[----:B------:R-:W-:Y:S05]  /*120d0*/  WARPSYNC.COLLECTIVE R15, `(.L_x_5349) ;  /* 0x000000000f0c7348 */ /* 0x000fea0003c00000 */
[----:B------:R-:W-:Y:S02]  /*120e0*/  ELECT P6, UR62, PT ;  /* 0x00000000003e782f */ /* 0x000fe400038c0000 */
[----:B------:R-:W-:Y:S01]  /*120f0*/  MOV R14, UR62 ;  /* 0x0000003e000e7c02 */ /* 0x000fe20008000f00 */
[----:B------:R-:W-:Y:S10]  /*12100*/  ENDCOLLECTIVE ;  /* 0x000000000000791b */ /* 0x000ff40003800000 */
.L_x_5349:
[----:B------:R-:W-:Y:S05]  /*12110*/  BSYNC B0 ;  /* 0x0000000000007941 */ /* 0x000fea0003800000 */
.L_x_5348:
[----:B------:R-:W-:Y:S05]  /*12120*/  BRA `(.L_x_5350) ;  /* 0xfffffff400747947 */ /* 0x000fea000383ffff */
.L_x_5317:
[----:B-1----:R1:W2:Y:S02]  /*12130*/  SYNCS.PHASECHK.TRANS64.TRYWAIT P0, [R6+URZ], R5 ;  /* 0x00000005060075a7 */ /* 0x0022a4000800017f */
[----:B--2---:R-:W-:Y:S05]  /*12140*/  @!P0 NANOSLEEP.SYNCS 0x989680 ;  /* 0x009896800000895d */ /* 0x004fea0003900000 */
[----:B------:R-:W2:Y:S02]  /*12150*/  @!P0 SYNCS.PHASECHK.TRANS64 P0, [R6+URZ], R5 ;  /* 0x00000005060085a7 */ /* 0x000ea4000800007f */
[----:B--2---:R-:W-:Y:S05]  /*12160*/  @!P0 BRA `(.L_x_5317) ;  /* 0xfffffffc00f08947 */ /* 0x004fea000383ffff */
[----:B------:R-:W-:Y:S05]  /*12170*/  BRA `(.L_x_5351) ;  /* 0xfffffff400b47947 */ /* 0x000fea000383ffff */
.L_x_5318:
[----:B--2---:R2:W3:Y:S02]  /*12180*/  SYNCS.PHASECHK.TRANS64.TRYWAIT P0, [R3+URZ], R0 ;  /* 0x00000000030075a7 */ /* 0x0044e4000800017f */
[----:B---3--:R-:W-:Y:S05]  /*12190*/  @!P0 NANOSLEEP.SYNCS 0x989680 ;  /* 0x009896800000895d */ /* 0x008fea0003900000 */
[----:B------:R-:W3:Y:S02]  /*121a0*/  @!P0 SYNCS.PHASECHK.TRANS64 P0, [R3+URZ], R0 ;  /* 0x00000000030085a7 */ /* 0x000ee4000800007f */
[----:B---3--:R-:W-:Y:S05]  /*121b0*/  @!P0 BRA `(.L_x_5318) ;  /* 0xfffffffc00f08947 */ /* 0x008fea000383ffff */
[----:B------:R-:W-:Y:S05]  /*121c0*/  BRA `(.L_x_5352) ;  /* 0xfffffff400a87947 */ /* 0x000fea000383ffff */
.L_x_5320:
[----:B--2---:R2:W3:Y:S02]  /*121d0*/  SYNCS.PHASECHK.TRANS64.TRYWAIT P0, [R2+URZ], R5 ;  /* 0x00000005020075a7 */ /* 0x0044e4000800017f */
[----:B---3--:R-:W-:Y:S05]  /*121e0*/  @!P0 NANOSLEEP.SYNCS 0x989680 ;  /* 0x009896800000895d */ /* 0x008fea0003900000 */
[----:B------:R-:W3:Y:S02]  /*121f0*/  @!P0 SYNCS.PHASECHK.TRANS64 P0, [R2+URZ], R5 ;  /* 0x00000005020085a7 */ /* 0x000ee4000800007f */
[----:B---3--:R-:W-:Y:S05]  /*12200*/  @!P0 BRA `(.L_x_5320) ;  /* 0xfffffffc00f08947 */ /* 0x008fea000383ffff */
[----:B------:R-:W-:Y:S05]  /*12210*/  BRA `(.L_x_5353) ;  /* 0xfffffff400ac7947 */ /* 0x000fea000383ffff */
.L_x_5354:
        /* <DEDUP_REMOVED lines=14> */
.L_x_7412:


//--------------------- .text._ZN7cutlass13device_kernelIN5flash11enable_sm90INS1_16FlashAttnBwdSm90INS1_25CollectiveMainloopBwdSm90ILi2ELi2ELi2EN4cute5tupleIJNS5_1CILi1EEES8_S8_EEENS6_IJNS7_ILi128EEESA_NS7_ILi64EEEEEENS_6half_tEfNS_4arch4Sm90ELb0ELb1ELb0ELb1ELb0ELb1ELb0ELb0ELi2ELi1ELi2ELi2ELb0EEENS1_21CollectiveEpilogueBwdISC_SD_SF_Li256ELb1ELb0ELi1EEENS1_19SingleTileSchedulerILb1ELb0ELb0ELi128EEEEEEEEEvNT_6ParamsE --------------------------
	.section	.text._ZN7cutlass13device_kernelIN5flash11enable_sm90INS1_16FlashAttnBwdSm90INS1_25CollectiveMainloopBwdSm90ILi2ELi2ELi2EN4cute5tupleIJNS5_1CILi1EEES8_S8_EEENS6_IJNS7_ILi128EEESA_NS7_ILi64EEEEEENS_6half_tEfNS_4arch4Sm90ELb0ELb1ELb0ELb1ELb0ELb1ELb0ELb0ELi2ELi1ELi2ELi2ELb0EEENS1_21CollectiveEpilogueBwdISC_SD_SF_Li256ELb1ELb0ELi1EEENS1_19SingleTileSchedulerILb1ELb0ELb0ELi128EEEEEEEEEvNT_6ParamsE,"ax",@progbits
	.align	128
.text._ZN7cutlass13device_kernelIN5flash11enable_sm90INS1_16FlashAttnBwdSm90INS1_25CollectiveMainloopBwdSm90ILi2ELi2ELi2EN4cute5tupleIJNS5_1CILi1EEES8_S8_EEENS6_IJNS7_ILi128EEESA_NS7_ILi64EEEEEENS_6half_tEfNS_4arch4Sm90ELb0ELb1ELb0ELb1ELb0ELb1ELb0ELb0ELi2ELi1ELi2ELi2ELb0EEENS1_21CollectiveEpilogueBwdISC_SD_SF_Li256ELb1ELb0ELi1EEENS1_19SingleTileSchedulerILb1ELb0ELb0ELi128EEEEEEEEEvNT_6ParamsE:
        .type           _ZN7cutlass13device_kernelIN5flash11enable_sm90INS1_16FlashAttnBwdSm90INS1_25CollectiveMainloopBwdSm90ILi2ELi2ELi2EN4cute5tupleIJNS5_1CILi1EEES8_S8_EEENS6_IJNS7_ILi128EEESA_NS7_ILi64EEEEEENS_6half_tEfNS_4arch4Sm90ELb0ELb1ELb0ELb1ELb0ELb1ELb0ELb0ELi2ELi1ELi2ELi2ELb0EEENS1_21CollectiveEpilogueBwdISC_SD_SF_Li256ELb1ELb0ELi1EEENS1_19SingleTileSchedulerILb1ELb0ELb0ELi128EEEEEEEEEvNT_6ParamsE,@function
        .size           _ZN7cutlass13device_kernelIN5flash11enable_sm90INS1_16FlashAttnBwdSm90INS1_25CollectiveMainloopBwdSm90ILi2ELi2ELi2EN4cute5tupleIJNS5_1CILi1EEES8_S8_EEENS6_IJNS7_ILi128EEESA_NS7_ILi64EEEEEENS_6half_tEfNS_4arch4Sm90ELb0ELb1ELb0ELb1ELb0ELb1ELb0ELb0ELi2ELi1ELi2ELi2ELb0EEENS1_21CollectiveEpilogueBwdISC_SD_SF_Li256ELb1ELb0ELi1EEENS1_19SingleTileSchedulerILb1ELb0ELb0ELi128EEEEEEEEEvNT_6ParamsE,(.L_x_7413 - _ZN7cutlass13device_kernelIN5flash11enable_sm90INS1_16FlashAttnBwdSm90INS1_25CollectiveMainloopBwdSm90ILi2ELi2ELi2EN4cute5tupleIJNS5_1CILi1EEES8_S8_EEENS6_IJNS7_ILi128EEESA_NS7_ILi64EEEEEENS_6half_tEfNS_4arch4Sm90ELb0ELb1ELb0ELb1ELb0ELb1ELb0ELb0ELi2ELi1ELi2ELi2ELb0EEENS1_21CollectiveEpilogueBwdISC_SD_SF_Li256ELb1ELb0ELi1EEENS1_19SingleTileSchedulerILb1ELb0ELb0ELi128EEEEEEEEEvNT_6ParamsE)
        .other          _ZN7cutlass13device_kernelIN5flash11enable_sm90INS1_16FlashAttnBwdSm90INS1_25CollectiveMainloopBwdSm90ILi2ELi2ELi2EN4cute5tupleIJNS5_1CILi1EEES8_S8_EEENS6_IJNS7_ILi128EEESA_NS7_ILi64EEEEEENS_6half_tEfNS_4arch4Sm90ELb0ELb1ELb0ELb1ELb0ELb1ELb0ELb0ELi2ELi1ELi2ELi2ELb0EEENS1_21CollectiveEpilogueBwdISC_SD_SF_Li256ELb1ELb0ELi1EEENS1_19SingleTileSchedulerILb1ELb0ELb0ELi128EEEEEEEEEvNT_6ParamsE,@"STO_CUDA_ENTRY STV_DEFAULT"
_ZN7cutlass13device_kernelIN5flash11enable_sm90INS1_16FlashAttnBwdSm90INS1_25CollectiveMainloopBwdSm90ILi2ELi2ELi2EN4cute5tupleIJNS5_1CILi1EEES8_S8_EEENS6_IJNS7_ILi128EEESA_NS7_ILi64EEEEEENS_6half_tEfNS_4arch4Sm90ELb0ELb1ELb0ELb1ELb0ELb1ELb0ELb0ELi2ELi1ELi2ELi2ELb0EEENS1_21CollectiveEpilogueBwdISC_SD_SF_Li256ELb1ELb0ELi1EEENS1_19SingleTileSchedulerILb1ELb0ELb0ELi128EEEEEEEEEvNT_6ParamsE:
        /* <DEDUP_REMOVED lines=24> */
.L_x_5356:
[----:B------:R-:W-:Y:S05]  /*0180*/  BSYNC B0 ;  /* 0x0000000000007941 */ /* 0x000fea0003800000 */
.L_x_5355:
        /* <DEDUP_REMOVED lines=37> */
.L_x_5357:
        /* <DEDUP_REMOVED lines=22> */
.L_x_5358:
[----:B------:R-:W-:Y:S01]  /*0540*/  PLOP3.LUT P0, PT, PT, PT, UP0, 0x80, 0x0 ;  /* 0x000000000000781c */ /* 0x000fe20003f0f008 */
[----:B------:R-:W-:Y:S01]  /*0550*/  NOP ;  /* 0x0000000000007918 */ /* 0x000fe20000000000 */
[----:B------:R-:W-:Y:S01]  /*0560*/  ULDC.64 UR38, c[0x0][0x208] ;  /* 0x0000820000267ab9 */ /* 0x000fe20000000a00 */
[----:B------:R-:W-:Y:S01]  /*0570*/  BSSY B6, `(.L_x_5359) ;  /* 0x0001283000067945 */ /* 0x000fe20003800000 */
[----:B-12-4-:R-:W-:Y:S09]  /*0580*/  BAR.SYNC.DEFER_BLOCKING 0x0 ;  /* 0x0000000000007b1d */ /* 0x016ff20000010000 */
[----:B------:R-:W-:Y:S05]  /*0590*/  @!P0 BRA `(.L_x_5360) ;  /* 0x000000f0003c8947 */ /* 0x000fea0003800000 */
.L_x_5361:
        /* <DEDUP_REMOVED lines=19> */
[----:B------:R-:W-:Y:S02]  /*06d0*/  IMAD.U32 R2, RZ, RZ, UR4 ;  /* 0x00000004ff027e24 */ /* 0x000fe4000f8e00ff */
[----:B------:R-:W-:-:S05]  /*06e0*/  IMAD.U32 R3, RZ, RZ, UR5 ;  /* 0x00000005ff037e24 */ /* 0x000fca000f8e00ff */
[----:B------:R-:W2:Y:S02]  /*06f0*/  LDG.E R2, desc[UR38][R2.64] ;  /* 0x0000002602027981 */ /* 0x000ea4000c1e1900 */
[----:B--2---:R-:W-:Y:S01]  /*0700*/  R2UR UR4, R2 ;  /* 0x00000000020472ca */ /* 0x004fe200000e0000 */
[----:B------:R-:W-:-:S14]  /*0710*/  BRA `(.L_x_5363) ;  /* 0x00000000003c7947 */ /* 0x000fdc0003800000 */
.L_x_5362:
        /* <DEDUP_REMOVED lines=14> */
.L_x_5364:
[----:B------:R-:W-:-:S05]  /*0800*/  ULDC UR4, c[0x0][0x8bc] ;  /* 0x00022f0000047ab9 */ /* 0x000fca0000000800 */
.L_x_5363:
        /* <DEDUP_REMOVED lines=19> */
.L_x_5366:
        /* <DEDUP_REMOVED lines=14> */
.L_x_5367:
        /* <DEDUP_REMOVED lines=11> */
.L_x_5368:
        /* <DEDUP_REMOVED lines=13> */
.L_x_5369:
        /* <DEDUP_REMOVED lines=50> */
.L_x_5370:
        /* <DEDUP_REMOVED lines=28> */
.L_x_5373:
        /* <DEDUP_REMOVED lines=15> */
.L_x_5372:
        /* <DEDUP_REMOVED lines=22> */
.L_x_5375:
        /* <DEDUP_REMOVED lines=15> */
.L_x_5374:
[----:B------:R-:W-:Y:S01]  /*13c0*/  SHF.R.S32.HI R6, RZ, 0x1f, R17 ;  /* 0x0000001fff067819 */ /* 0x000fe20000011411 */
[----:B------:R-:W-:-:S03]  /*13d0*/  UMOV UR4, 0xffffffff ;  /* 0xffffffff00047882 */ /* 0x000fc60000000000 */
[----:B------:R-:W-:-:S04]  /*13e0*/  LEA.HI R0, R6, R17, RZ, 0x7 ;  /* 0x0000001106007211 */ /* 0x000fc800078f38ff */
[----:B------:R-:W-:Y:S01]  /*13f0*/  SHF.R.S32.HI R10, RZ, 0x7, R0 ;  /* 0x00000007ff0a7819 */ /* 0x000fe20000011400 */
[----:B------:R-:W-:Y:S06]  /*1400*/  BRA.DIV UR4, `(.L_x_5376) ;  /* 0x0000011a046c7947 */ /* 0x000fec000b800000 */
[----:B------:R1:W2:Y:S02]  /*1410*/  SHFL.IDX PT, R14, R10, RZ, 0x1f ;  /* 0x00001fff0a0e7589 */ /* 0x0002a400000e0000 */
.L_x_5511:
        /* <DEDUP_REMOVED lines=23> */
.L_x_5377:
[----:B------:R-:W-:Y:S01]  /*1590*/  UIADD3 UR4, UR44, UR45, -UR41 ;  /* 0x0000002d2c047290 */ /* 0x000fe2000fffe829 */
[----:B------:R-:W-:Y:S01]  /*15a0*/  IMAD.U32 R3, R2, 0x200, R3 ;  /* 0x0000020002037824 */ /* 0x000fe200078e0003 */
[----:B------:R-:W-:Y:S01]  /*15b0*/  ULDC UR5, c[0x0][0x74c] ;  /* 0x0001d30000057ab9 */ /* 0x000fe20000000800 */
[----:B------:R-:W-:Y:S01]  /*15c0*/  LOP3.LUT R2, R0, 0xffffff80, RZ, 0xc0, !PT ;  /* 0xffffff8000027812 */ /* 0x000fe200078ec0ff */
[----:B------:R-:W-:Y:S01]  /*15d0*/  UIADD3 UR4, UR4, -UR5, URZ ;  /* 0x8000000504047290 */ /* 0x000fe2000fffe03f */
[----:B------:R-:W-:Y:S01]  /*15e0*/  LEA.HI R12, R6, R17, RZ, 0x7 ;  /* 0x00000011060c7211 */ /* 0x000fe200078f38ff */
[----:B------:R3:W-:Y:S01]  /*15f0*/  STL [R1+0x2c], R3 ;  /* 0x00002c0301007387 */ /* 0x0007e20000100800 */
[----:B------:R-:W-:Y:S01]  /*1600*/  IMAD.MOV.U32 R0, RZ, RZ, RZ ;  /* 0x000000ffff007224 */ /* 0x000fe200078e00ff */
[----:B------:R-:W-:Y:S01]  /*1610*/  USHF.R.S32.HI UR5, URZ, 0x1f, UR4 ;  /* 0x0000001f3f057899 */ /* 0x000fe20008011404 */
[----:B--2---:R-:W-:Y:S01]  /*1620*/  IMAD.IADD R11, R17, 0x1, -R2 ;  /* 0x00000001110b7824 */ /* 0x004fe200078e0a02 */
[----:B------:R-:W-:Y:S01]  /*1630*/  SHF.R.S32.HI R12, RZ, 0x7, R12 ;  /* 0x00000007ff0c7819 */ /* 0x000fe2000001140c */
[----:B------:R-:W-:Y:S01]  /*1640*/  IMAD.MOV.U32 R4, RZ, RZ, RZ ;  /* 0x000000ffff047224 */ /* 0x000fe200078e00ff */
[----:B------:R-:W-:Y:S01]  /*1650*/  ULEA.HI UR5, UR5, UR4, URZ, 0x7 ;  /* 0x0000000405057291 */ /* 0x000fe2000f8f383f */
[----:B------:R-:W-:-:S02]  /*1660*/  CS2R R182, SRZ ;  /* 0x0000000000b67805 */ /* 0x000fc4000001ff00 */
[--C-:B-1----:R-:W-:Y:S01]  /*1670*/  SHF.R.S32.HI R10, RZ, 0x1f, R11.reuse ;  /* 0x0000001fff0a7819 */ /* 0x102fe2000001140b */
[----:B------:R1:W-:Y:S01]  /*1680*/  STL [R1+0x44], R11 ;  /* 0x0000440b01007387 */ /* 0x0003e20000100800 */
[----:B------:R-:W-:Y:S01]  /*1690*/  ULEA.HI.SX32 UR5, UR5, 0x1, 0x19 ;  /* 0x0000000105057891 */ /* 0x000fe2000f8fca3f */
[----:B------:R-:W-:Y:S01]  /*16a0*/  IMAD R7, R12, 0x400, R11 ;  /* 0x000004000c077824 */ /* 0x000fe200078e020b */
[----:B------:R-:W-:Y:S01]  /*16b0*/  LEA.HI R9, R10, R11, RZ, 0x2 ;  /* 0x0000000b0a097211 */ /* 0x000fe200078f10ff */
[----:B------:R1:W-:Y:S01]  /*16c0*/  STL [R1+0x4c], R10 ;  /* 0x00004c0a01007387 */ /* 0x0003e20000100800 */
[----:B------:R-:W-:Y:S01]  /*16d0*/  CS2R R180, SRZ ;  /* 0x0000000000b47805 */ /* 0x000fe2000001ff00 */
[----:B------:R-:W-:Y:S01]  /*16e0*/  IMAD.SHL.U32 R7, R7, 0x4, RZ ;  /* 0x0000000407077824 */ /* 0x000fe200078e00ff */
[----:B---3--:R-:W-:Y:S01]  /*16f0*/  LOP3.LUT R3, R9, 0x7ffffffc, RZ, 0xc0, !PT ;  /* 0x7ffffffc09037812 */ /* 0x008fe200078ec0ff */
[----:B------:R-:W-:Y:S01]  /*1700*/  IMAD.U32 R224, RZ, RZ, UR5 ;  /* 0x00000005ffe07e24 */ /* 0x000fe2000f8e00ff */
[----:B------:R1:W-:Y:S01]  /*1710*/  STL [R1+0x48], R9 ;  /* 0x0000480901007387 */ /* 0x0003e20000100800 */
[----:B------:R-:W-:-:S02]  /*1720*/  CS2R R178, SRZ ;  /* 0x0000000000b27805 */ /* 0x000fc4000001ff00 */
[----:B------:R-:W-:Y:S02]  /*1730*/  CS2R R176, SRZ ;  /* 0x0000000000b07805 */ /* 0x000fe4000001ff00 */
[----:B------:R-:W-:Y:S02]  /*1740*/  CS2R R174, SRZ ;  /* 0x0000000000ae7805 */ /* 0x000fe4000001ff00 */
[----:B------:R-:W-:Y:S02]  /*1750*/  VIMNMX R224, R224, UR42, PT ;  /* 0x0000002ae0e07c48 */ /* 0x000fe4000bfe0100 */
[----:B------:R-:W-:Y:S02]  /*1760*/  CS2R R172, SRZ ;  /* 0x0000000000ac7805 */ /* 0x000fe4000001ff00 */
[----:B------:R-:W-:Y:S02]  /*1770*/  CS2R R170, SRZ ;  /* 0x0000000000aa7805 */ /* 0x000fe4000001ff00 */
[----:B------:R-:W-:-:S02]  /*1780*/  CS2R R168, SRZ ;  /* 0x0000000000a87805 */ /* 0x000fc4000001ff00 */
[----:B------:R-:W-:Y:S02]  /*1790*/  ISETP.LE.AND P0, PT, R224, UR43, PT ;  /* 0x0000002be0007c0c */ /* 0x000fe4000bf03270 */
        /* <DEDUP_REMOVED lines=24> */
[----:B------:R-:W-:Y:S02]  /*1920*/  IMAD R2, R7, 0x4, R16 ;  /* 0x0000000407027824 */ /* 0x000fe400078e0210 */
[----:B------:R-:W-:Y:S01]  /*1930*/  IMAD.IADD R3, R11, 0x1, -R3 ;  /* 0x000000010b037824 */ /* 0x000fe200078e0a03 */
[----:B-1----:R-:W-:Y:S06]  /*1940*/  @P0 BRA `(.L_x_5379) ;  /* 0x0000003c009c0947 */ /* 0x002fec0003800000 */
        /* <DEDUP_REMOVED lines=9> */
[----:B------:R-:W-:Y:S01]  /*19e0*/  LOP3.LUT R9, R5, 0xfffffff8, RZ, 0xc0, !PT ;  /* 0xfffffff805097812 */ /* 0x000fe200078ec0ff */
[----:B------:R-:W-:Y:S01]  /*19f0*/  IMAD.IADD R5, R17, 0x1, -R6 ;  /* 0x0000000111057824 */ /* 0x000fe200078e0a06 */
[CC--:B------:R-:W-:Y:S02]  /*1a00*/  LEA.HI R4, R7.reuse, R0.reuse, RZ, 0x3 ;  /* 0x0000000007047211 */ /* 0x0c0fe400078f18ff */
[----:B------:R-:W-:Y:S01]  /*1a10*/  LEA.HI R7, R7, R0, RZ, 0x2 ;  /* 0x0000000007077211 */ /* 0x000fe200078f10ff */
[----:B------:R-:W-:Y:S01]  /*1a20*/  IMAD.IADD R8, R8, 0x1, -R9 ;  /* 0x0000000108087824 */ /* 0x000fe200078e0a09 */
[----:B------:R-:W-:Y:S02]  /*1a30*/  LEA.HI R6, R10, R11, RZ, 0x5 ;  /* 0x0000000b0a067211 */ /* 0x000fe400078f28ff */
[----:B------:R-:W-:-:S02]  /*1a40*/  LEA.HI R10, R12, R12, RZ, 0x1 ;  /* 0x0000000c0c0a7211 */ /* 0x000fc400078f08ff */
[--C-:B------:R-:W-:Y:S02]  /*1a50*/  SHF.R.S32.HI R0, RZ, 0x3, R4.reuse ;  /* 0x00000003ff007819 */ /* 0x100fe40000011404 */
[----:B------:R-:W-:Y:S02]  /*1a60*/  SHF.R.S32.HI R9, RZ, 0x1f, R4 ;  /* 0x0000001fff097819 */ /* 0x000fe40000011404 */
[----:B------:R-:W-:Y:S02]  /*1a70*/  SHF.R.S32.HI R4, RZ, 0x2, R7 ;  /* 0x00000002ff047819 */ /* 0x000fe40000011407 */
[----:B------:R-:W-:Y:S02]  /*1a80*/  SHF.R.S32.HI R11, RZ, 0x5, R6 ;  /* 0x00000005ff0b7819 */ /* 0x000fe40000011406 */
[----:B------:R-:W-:Y:S01]  /*1a90*/  LOP3.LUT R10, R10, 0x3fffffe, RZ, 0xc0, !PT ;  /* 0x03fffffe0a0a7812 */ /* 0x000fe200078ec0ff */
[----:B------:R-:W-:Y:S01]  /*1aa0*/  VIADD R6, R4, 0x8 ;  /* 0x0000000804067836 */ /* 0x000fe20000000000 */
[----:B------:R-:W-:Y:S01]  /*1ab0*/  LEA.HI R9, R9, R0, RZ, 0x4 ;  /* 0x0000000009097211 */ /* 0x000fe200078f20ff */
[----:B------:R-:W-:Y:S01]  /*1ac0*/  IMAD R11, R11, 0x10, R8 ;  /* 0x000000100b0b7824 */ /* 0x000fe200078e0208 */
[----:B------:R-:W-:Y:S01]  /*1ad0*/  LEA.HI R7, R7, R4, RZ, 0x1 ;  /* 0x0000000407077211 */ /* 0x000fe200078f08ff */
[----:B------:R-:W-:Y:S01]  /*1ae0*/  IMAD.IADD R10, R12, 0x1, -R10 ;  /* 0x000000010c0a7824 */ /* 0x000fe200078e0a0a */
[----:B------:R-:W-:Y:S01]  /*1af0*/  LOP3.LUT R9, R9, 0x1ffffff0, RZ, 0xc0, !PT ;  /* 0x1ffffff009097812 */ /* 0x000fe200078ec0ff */
[----:B------:R-:W-:Y:S01]  /*1b00*/  VIADD R12, R4, 0x18 ;  /* 0x00000018040c7836 */ /* 0x000fe20000000000 */
[----:B------:R-:W-:Y:S01]  /*1b10*/  LEA.HI R8, R6, R6, RZ, 0x1 ;  /* 0x0000000606087211 */ /* 0x000fe200078f08ff */
[----:B------:R-:W-:Y:S01]  /*1b20*/  IMAD R18, R10, 0x40, R11 ;  /* 0x000000400a127824 */ /* 0x000fe200078e020b */
[----:B------:R-:W-:Y:S01]  /*1b30*/  LOP3.LUT R7, R7, 0xfffffffe, RZ, 0xc0, !PT ;  /* 0xfffffffe07077812 */ /* 0x000fe200078ec0ff */
        /* <DEDUP_REMOVED lines=10> */
[--C-:B------:R-:W-:Y:S01]  /*1be0*/  SHF.R.S32.HI R6, RZ, 0x1, R4.reuse ;  /* 0x00000001ff067819 */ /* 0x100fe20000011404 */
[----:B------:R-:W-:Y:S01]  /*1bf0*/  IMAD.U32 R7, RZ, RZ, UR44 ;  /* 0x0000002cff077e24 */ /* 0x000fe2000f8e00ff */
[----:B------:R-:W-:Y:S01]  /*1c00*/  SHF.R.S32.HI R15, RZ, 0x1f, R4 ;  /* 0x0000001fff0f7819 */ /* 0x000fe20000011404 */
[----:B------:R-:W-:Y:S01]  /*1c10*/  IMAD.IADD R13, R10, 0x1, -R13 ;  /* 0x000000010a0d7824 */ /* 0x000fe200078e0a0d */
[----:B------:R-:W-:Y:S02]  /*1c20*/  SHF.R.S32.HI R11, RZ, 0x1f, R8 ;  /* 0x0000001fff0b7819 */ /* 0x000fe40000011408 */
        /* <DEDUP_REMOVED lines=10> */
[----:B------:R-:W-:Y:S02]  /*1cd0*/  IMAD.IADD R0, R0, 0x1, -R11 ;  /* 0x0000000100007824 */ /* 0x000fe400078e0a0b */
[----:B------:R-:W-:Y:S02]  /*1ce0*/  IMAD.IADD R4, R4, 0x1, -R19 ;  /* 0x0000000104047824 */ /* 0x000fe400078e0a13 */
[----:B------:R-:W-:Y:S01]  /*1cf0*/  IMAD.IADD R226, R6, 0x1, -R15 ;  /* 0x0000000106e27824 */ /* 0x000fe200078e0a0f */
[----:B------:R-:W-:Y:S01]  /*1d00*/  IADD3 R6, -R18, UR41, -R7 ;  /* 0x0000002912067c10 */ /* 0x000fe2000fffe907 */
[----:B------:R-:W-:Y:S01]  /*1d10*/  IMAD R227, R0, 0x8, R9 ;  /* 0x0000000800e37824 */ /* 0x000fe200078e0209 */
[----:B------:R-:W-:Y:S01]  /*1d20*/  IADD3 R7, RZ, -UR44, -R18 ;  /* 0x8000002cff077c10 */ /* 0x000fe2000fffe812 */
[----:B------:R-:W-:-:S02]  /*1d30*/  IMAD R225, R4, 0x8, R17 ;  /* 0x0000000804e17824 */ /* 0x000fc400078e0211 */
[----:B------:R-:W-:Y:S02]  /*1d40*/  IMAD R226, R226, 0x8, R13 ;  /* 0x00000008e2e27824 */ /* 0x000fe400078e020d */
[----:B------:R-:W-:Y:S02]  /*1d50*/  IMAD.MOV.U32 R4, RZ, RZ, RZ ;  /* 0x000000ffff047224 */ /* 0x000fe400078e00ff */
[----:B------:R-:W-:-:S07]  /*1d60*/  IMAD.MOV.U32 R0, RZ, RZ, RZ ;  /* 0x000000ffff007224 */ /* 0x000fce00078e00ff */
.L_x_5390:
[----:B------:R-:W-:-:S06]  /*1d70*/  ULOP3.LUT UR4, UR36, 0x1, URZ, 0xfc, !UPT ;  /* 0x0000000124047892 */ /* 0x000fcc000f8efc3f */
[----:B-1----:R-:W-:-:S05]  /*1d80*/  IMAD.U32 R8, RZ, RZ, UR4 ;  /* 0x00000004ff087e24 */ /* 0x002fca000f8e00ff */
[----:B------:R-:W-:-:S13]  /*1d90*/  ISETP.NE.AND P6, PT, R8, 0x3, PT ;  /* 0x000000030800780c */ /* 0x000fda0003fc5270 */
[----:B------:R-:W-:Y:S05]  /*1da0*/  @!P6 BRA `(.L_x_5380) ;  /* 0x000000000004e947 */ /* 0x000fea0003800000 */
[----:B------:R-:W-:Y:S01]  /*1db0*/  BPT.TRAP 0x1 ;  /* 0x000000040000795c */ /* 0x000fe20000300000 */
.L_x_5380:
[----:B------:R-:W-:Y:S01]  /*1dc0*/  IMAD R8, R0, 0x8, R16 ;  /* 0x0000000800087824 */ /* 0x000fe200078e0210 */
[----:B------:R-:W-:-:S04]  /*1dd0*/  SHF.L.U32 R23, R4, 0x1f, RZ ;  /* 0x0000001f04177819 */ /* 0x000fc800000006ff */
[----:B------:R1:W2:Y:S01]  /*1de0*/  SYNCS.PHASECHK.TRANS64.TRYWAIT P0, [R8+URZ+0x30c10], R23 ;  /* 0x030c1017080075a7 */ /* 0x0002a2000800017f */
[----:B------:R-:W-:Y:S05]  /*1df0*/  @!P6 BRA `(.L_x_5381) ;  /* 0x000000000004e947 */ /* 0x000fea0003800000 */
[----:B------:R-:W-:Y:S01]  /*1e00*/  BPT.TRAP 0x1 ;  /* 0x000000040000795c */ /* 0x000fe20000300000 */
.L_x_5381:
[----:B------:R-:W-:-:S05]  /*1e10*/  VIADD R9, R16, 0x10000 ;  /* 0x0001000010097836 */ /* 0x000fca0000000000 */
[----:B------:R-:W-:-:S04]  /*1e20*/  SHF.R.U32.HI R9, RZ, 0x4, R9 ;  /* 0x00000004ff097819 */ /* 0x000fc80000011609 */
[----:B------:R-:W-:Y:S01]  /*1e30*/  LOP3.LUT R9, R9, 0x3fff, RZ, 0xc0, !PT ;  /* 0x00003fff09097812 */ /* 0x000fe200078ec0ff */
[----:B--2---:R-:W-:Y:S06]  /*1e40*/  @P0 BRA `(.L_x_5382) ;  /* 0x0000000000080947 */ /* 0x004fec0003800000 */
[----:B------:R-:W2:Y:S02]  /*1e50*/  SYNCS.PHASECHK.TRANS64.TRYWAIT P0, [R8+URZ+0x30c10], R23 ;  /* 0x030c1017080075a7 */ /* 0x000ea4000800017f */
[----:B--2---:R-:W-:Y:S05]  /*1e60*/  @!P0 BRA `(.L_x_5383) ;  /* 0x0000011000088947 */ /* 0x004fea0003800000 */
.L_x_5382:
        /* <DEDUP_REMOVED lines=60> */
.L_x_5384:
[----:B------:R1:W1:Y:S01]  /*2230*/  SYNCS.PHASECHK.TRANS64.TRYWAIT P0, [R8+URZ+0x30c30], R23 ;  /* 0x030c3017080075a7 */ /* 0x000262000800017f */
[----:B------:R-:W-:Y:S05]  /*2240*/  @!P6 BRA `(.L_x_5385) ;  /* 0x000000000004e947 */ /* 0x000fea0003800000 */
[----:B------:R-:W-:Y:S01]  /*2250*/  BPT.TRAP 0x1 ;  /* 0x000000040000795c */ /* 0x000fe20000300000 */
.L_x_5385:
[----:B------:R-:W2:Y:S01]  /*2260*/  LDC.64 R24, c[0x0][0x748] ;  /* 0x0001d200ff187b82 */ /* 0x000ea20000000a00 */
[----:B------:R-:W-:-:S05]  /*2270*/  VIADD R13, R16, 0x18000 ;  /* 0x00018000100d7836 */ /* 0x000fca0000000000 */
[----:B------:R-:W-:Y:S01]  /*2280*/  SHF.R.U32.HI R13, RZ, 0x4, R13 ;  /* 0x00000004ff0d7819 */ /* 0x000fe2000001160d */
[----:B-1----:R-:W-:Y:S06]  /*2290*/  @P0 BRA `(.L_x_5386) ;  /* 0x0000000000080947 */ /* 0x002fec0003800000 */
[----:B------:R-:W1:Y:S02]  /*22a0*/  SYNCS.PHASECHK.TRANS64.TRYWAIT P0, [R8+URZ+0x30c30], R23 ;  /* 0x030c3017080075a7 */ /* 0x000e64000800017f */
[----:B-1----:R-:W-:Y:S05]  /*22b0*/  @!P0 BRA `(.L_x_5387) ;  /* 0x0000010c00088947 */ /* 0x002fea0003800000 */
.L_x_5386:
[----:B------:R-:W-:Y:S01]  /*22c0*/  ULEA UR4, UR43, -UR40, 0x7 ;  /* 0x800000282b047291 */ /* 0x000fe2000f8e383f */
[----:B------:R-:W-:Y:S01]  /*22d0*/  LOP3.LUT R13, R13, 0x3fff, RZ, 0xc0, !PT ;  /* 0x00003fff0d0d7812 */ /* 0x000fe200078ec0ff */
[----:B------:R-:W5:Y:S01]  /*22e0*/  LDL R234, [R1+0x2c] ;  /* 0x00002c0001ea7983 */ /* 0x000f620000100800 */
[----:B------:R-:W-:Y:S01]  /*22f0*/  ISETP.GT.AND P2, PT, R7, RZ, PT ;  /* 0x000000ff0700720c */ /* 0x000fe20003f44270 */
[----:B------:R-:W-:Y:S01]  /*2300*/  UIADD3 UR9, UR9, 0x4000, URZ ;  /* 0x0000400009097890 */ /* 0x000fe2000fffe03f */
[----:B--2---:R-:W-:Y:S01]  /*2310*/  LOP3.LUT R23, R13, 0x10000, RZ, 0xfc, !PT ;  /* 0x000100000d177812 */ /* 0x004fe200078efcff */
[C---:B------:R-:W-:Y:S01]  /*2320*/  IMAD R13, R0.reuse, 0x400, R13 ;  /* 0x00000400000d7824 */ /* 0x040fe200078e020d */
[----:B------:R-:W-:Y:S01]  /*2330*/  LEA R19, R3, UR4, 0x1 ;  /* 0x0000000403137c11 */ /* 0x000fe2000f8e08ff */
[----:B------:R-:W-:Y:S01]  /*2340*/  USHF.R.U32.HI UR9, URZ, 0x4, UR9 ;  /* 0x000000043f097899 */ /* 0x000fe20008011609 */
[----:B------:R-:W-:Y:S01]  /*2350*/  ISETP.GT.AND P0, PT, R7, 0x8, PT ;  /* 0x000000080700780c */ /* 0x000fe20003f04270 */
[----:B------:R-:W-:Y:S01]  /*2360*/  IMAD R23, R0, 0x400, R23 ;  /* 0x0000040000177824 */ /* 0x000fe200078e0217 */
[----:B------:R-:W-:Y:S01]  /*2370*/  R2UR UR8, R13 ;  /* 0x000000000d0872ca */ /* 0x000fe200000e0000 */
[C---:B------:R-:W-:Y:S01]  /*2380*/  IMAD.IADD R19, R6.reuse, 0x1, R19 ;  /* 0x0000000106137824 */ /* 0x040fe200078e0213 */
[----:B------:R-:W-:Y:S01]  /*2390*/  ISETP.GT.AND P1, PT, R6, RZ, PT ;  /* 0x000000ff0600720c */ /* 0x000fe20003f24270 */
[----:B------:R-:W-:Y:S01]  /*23a0*/  ULOP3.LUT UR9, UR9, 0x3fff, URZ, 0xc0, !UPT ;  /* 0x00003fff09097892 */ /* 0x000fe2000f8ec03f */
[----:B------:R-:W-:Y:S01]  /*23b0*/  R2UR UR10, R23 ;  /* 0x00000000170a72ca */ /* 0x000fe200000e0000 */
[C-C-:B------:R-:W-:Y:S01]  /*23c0*/  IMAD.IADD R22, R24.reuse, 0x1, -R19.reuse ;  /* 0x0000000118167824 */ /* 0x140fe200078e0a13 */
[----:B------:R-:W-:Y:S01]  /*23d0*/  IADD3 R13, R24, 0x8, -R19 ;  /* 0x00000008180d7810 */ /* 0x000fe20007ffe813 */
[----:B------:R-:W-:Y:S01]  /*23e0*/  ULOP3.LUT UR9, UR9, 0x10000, URZ, 0xfc, !UPT ;  /* 0x0001000009097892 */ /* 0x000fe2000f8efc3f */
[--C-:B------:R-:W-:Y:S01]  /*23f0*/  IADD3 R20, RZ, -R19, -R25.reuse ;  /* 0x80000013ff147210 */ /* 0x100fe20007ffe819 */
[----:B------:R-:W-:Y:S01]  /*2400*/  UMOV UR7, 0x40000040 ;  /* 0x4000004000077882 */ /* 0x000fe20000000000 */
[----:B------:R-:W-:Y:S01]  /*2410*/  IADD3 R23, -R19, 0x8, -R25 ;  /* 0x0000000813177810 */ /* 0x000fe20007ffe919 */
[----:B------:R-:W-:Y:S01]  /*2420*/  UMOV UR5, 0x40000040 ;  /* 0x4000004000057882 */ /* 0x000fe20000000000 */
[----:B------:R-:W-:Y:S01]  /*2430*/  ISETP.GT.AND P3, PT, R6, 0x8, PT ;  /* 0x000000080600780c */ /* 0x000fe20003f64270 */
[----:B---3--:R-:W1:Y:S01]  /*2440*/  SHFL.IDX PT, R220, R21, R5, 0x1f ;  /* 0x00001f0515dc7589 */ /* 0x008e6200000e0000 */
[----:B------:R-:W-:Y:S01]  /*2450*/  SEL R22, R22, 0x80, !P2 ;  /* 0x0000008016167807 */ /* 0x000fe20005000000 */
[----:B------:R-:W-:Y:S01]  /*2460*/  UMOV UR4, UR9 ;  /* 0x0000000900047c82 */ /* 0x000fe20008000000 */
[----:B------:R-:W-:Y:S01]  /*2470*/  SEL R13, R13, 0x80, !P0 ;  /* 0x000000800d0d7807 */ /* 0x000fe20004000000 */
[----:B------:R-:W-:Y:S01]  /*2480*/  UMOV UR6, UR10 ;  /* 0x0000000a00067c82 */ /* 0x000fe20008000000 */
[----:B------:R-:W-:Y:S01]  /*2490*/  SEL R20, R20, 0x80, P1 ;  /* 0x0000008014147807 */ /* 0x000fe20000800000 */
[----:B------:R-:W-:Y:S01]  /*24a0*/  VIADD R223, R5, 0x4 ;  /* 0x0000000405df7836 */ /* 0x000fe20000000000 */
[----:B------:R-:W-:Y:S01]  /*24b0*/  SEL R19, R23, 0x80, P3 ;  /* 0x0000008017137807 */ /* 0x000fe20001800000 */
[----:B------:R-:W-:Y:S01]  /*24c0*/  ULDC UR11, c[0x0][0x744] ;  /* 0x0001d100000b7ab9 */ /* 0x000fe20000000800 */
[C---:B------:R-:W-:Y:S01]  /*24d0*/  ISETP.GE.AND P1, PT, R22.reuse, RZ, PT ;  /* 0x000000ff1600720c */ /* 0x040fe20003f26270 */
[----:B------:R-:W-:Y:S01]  /*24e0*/  VIADD R221, R5, 0x8 ;  /* 0x0000000805dd7836 */ /* 0x000fe20000000000 */
[----:B------:R-:W-:Y:S01]  /*24f0*/  ISETP.GE.AND P3, PT, R13, RZ, PT ;  /* 0x000000ff0d00720c */ /* 0x000fe20003f66270 */
[----:B------:R-:W2:Y:S01]  /*2500*/  SHFL.IDX PT, R217, R21, R223, 0x1f ;  /* 0x00001fdf15d97589 */ /* 0x000ea200000e0000 */
[----:B------:R-:W-:-:S02]  /*2510*/  ISETP.GE.AND P2, PT, R22, 0x1, PT ;  /* 0x000000011600780c */ /* 0x000fc40003f46270 */
[----:B------:R-:W-:Y:S01]  /*2520*/  ISETP.GE.AND P0, PT, R13, 0x1, PT ;  /* 0x000000010d00780c */ /* 0x000fe20003f06270 */
[----:B------:R-:W3:Y:S01]  /*2530*/  SHFL.IDX PT, R149, R21, R221, 0x1f ;  /* 0x00001fdd15957589 */ /* 0x000ee200000e0000 */
[C---:B------:R-:W-:Y:S02]  /*2540*/  ISETP.GT.OR P1, PT, R20.reuse, RZ, !P1 ;  /* 0x000000ff1400720c */ /* 0x040fe40004f24670 */
[C---:B------:R-:W-:Y:S02]  /*2550*/  ISETP.GT.OR P3, PT, R19.reuse, RZ, !P3 ;  /* 0x000000ff1300720c */ /* 0x040fe40005f64670 */
[----:B------:R-:W-:Y:S02]  /*2560*/  ISETP.GT.OR P2, PT, R20, 0x1, !P2 ;  /* 0x000000011400780c */ /* 0x000fe40005744670 */
[----:B------:R-:W-:Y:S02]  /*2570*/  ISETP.GT.OR P0, PT, R19, 0x1, !P0 ;  /* 0x000000011300780c */ /* 0x000fe40004704670 */
[----:B------:R-:W-:-:S02]  /*2580*/  FSEL R219, R84, -INF , !P1 ;  /* 0xff80000054db7808 */ /* 0x000fc40004800000 */
[----:B------:R-:W-:Y:S02]  /*2590*/  FSEL R23, R86, -INF , !P3 ;  /* 0xff80000056177808 */ /* 0x000fe40005800000 */
[----:B------:R-:W-:Y:S01]  /*25a0*/  FSEL R222, R85, -INF , !P2 ;  /* 0xff80000055de7808 */ /* 0x000fe20005000000 */
[--C-:B-1----:R-:W-:Y:S01]  /*25b0*/  FFMA.FTZ R219, R219, UR11, -R220.reuse ;  /* 0x0000000bdbdb7c23 */ /* 0x102fe200080108dc */
[----:B------:R-:W-:Y:S01]  /*25c0*/  FSEL R148, R87, -INF , !P0 ;  /* 0xff80000057947808 */ /* 0x000fe20004000000 */
[----:B------:R-:W-:Y:S01]  /*25d0*/  FFMA.FTZ R220, R23, UR11, -R220 ;  /* 0x0000000b17dc7c23 */ /* 0x000fe200080108dc */
[----:B------:R-:W-:Y:S01]  /*25e0*/  WARPGROUP.ARRIVE ;  /* 0x00000000000079c5 */ /* 0x000fe20000000000 */
[C---:B------:R-:W-:Y:S01]  /*25f0*/  VIADD R23, R5.reuse, 0xc ;  /* 0x0000000c05177836 */ /* 0x040fe20000000000 */
[----:B------:R-:W-:Y:S01]  /*2600*/  ISETP.GE.AND P1, PT, R22, 0x8, PT ;  /* 0x000000081600780c */ /* 0x000fe20003f26270 */
[--C-:B--2---:R-:W-:Y:S01]  /*2610*/  FFMA.FTZ R222, R222, UR11, -R217.reuse ;  /* 0x0000000bdede7c23 */ /* 0x104fe200080108d9 */
[----:B------:R-:W-:Y:S01]  /*2620*/  FFMA.FTZ R217, R148, UR11, -R217 ;  /* 0x0000000b94d97c23 */ /* 0x000fe200080108d9 */
[----:B------:R-:W-:Y:S01]  /*2630*/  VIADD R148, R5, 0x10 ;  /* 0x0000001005947836 */ /* 0x000fe20000000000 */
[----:B------:R-:W-:Y:S01]  /*2640*/  HGMMA.64x128x16.F32 R24, gdesc[UR4], RZ, !UPT, gsb0 ;  /* 0x01e00000041879f0 */ /* 0x000fe2000c0008ff */
[----:B------:R-:W-:Y:S01]  /*2650*/  UIADD3 UR6, UR10, 0x2, URZ ;  /* 0x000000020a067890 */ /* 0x000fe2000fffe03f */
[----:B------:R-:W1:Y:S01]  /*2660*/  SHFL.IDX PT, R216, R21, R23, 0x1f ;  /* 0x00001f1715d87589 */ /* 0x000e6200000e0000 */
[----:B------:R-:W-:Y:S01]  /*2670*/  UIADD3 UR4, UR9, 0x2, URZ ;  /* 0x0000000209047890 */ /* 0x000fe2000fffe03f */
[C---:B------:R-:W-:Y:S01]  /*2680*/  ISETP.GE.AND P3, PT, R13.reuse, 0x8, PT ;  /* 0x000000080d00780c */ /* 0x040fe20003f66270 */
[----:B------:R-:W-:Y:S01]  /*2690*/  UMOV UR7, 0x40000040 ;  /* 0x4000004000077882 */ /* 0x000fe20000000000 */
[----:B------:R-:W-:Y:S01]  /*26a0*/  UMOV UR5, 0x40000040 ;  /* 0x4000004000057882 */ /* 0x000fe20000000000 */
[----:B------:R-:W2:Y:S01]  /*26b0*/  SHFL.IDX PT, R150, R21, R148, 0x1f ;  /* 0x00001f9415967589 */ /* 0x000ea200000e0000 */
[----:B------:R-:W-:Y:S01]  /*26c0*/  ISETP.GE.AND P0, PT, R13, 0x9, PT ;  /* 0x000000090d00780c */ /* 0x000fe20003f06270 */
[----:B------:R-:W-:Y:S01]  /*26d0*/  MUFU.EX2 R219, R219 ;  /* 0x000000db00db7308 */ /* 0x000fe20000000800 */
[----:B------:R-:W-:-:S02]  /*26e0*/  ISETP.GT.OR P1, PT, R20, 0x8, !P1 ;  /* 0x000000081400780c */ /* 0x000fc40004f24670 */
[----:B------:R-:W-:Y:S02]  /*26f0*/  ISETP.GE.AND P2, PT, R22, 0x9, PT ;  /* 0x000000091600780c */ /* 0x000fe40003f46270 */
[C---:B------:R-:W-:Y:S02]  /*2700*/  ISETP.GT.OR P3, PT, R19.reuse, 0x8, !P3 ;  /* 0x000000081300780c */ /* 0x040fe40005f64670 */
[----:B------:R-:W-:Y:S02]  /*2710*/  ISETP.GT.OR P0, PT, R19, 0x9, !P0 ;  /* 0x000000091300780c */ /* 0x000fe40004704670 */
[----:B------:R-:W-:Y:S02]  /*2720*/  FSEL R88, R88, -INF , !P1 ;  /* 0xff80000058587808 */ /* 0x000fe40004800000 */
[----:B------:R-:W-:Y:S02]  /*2730*/  ISETP.GE.AND P1, PT, R13, 0x10, PT ;  /* 0x000000100d00780c */ /* 0x000fe40003f26270 */
[----:B------:R-:W-:-:S02]  /*2740*/  ISETP.GT.OR P2, PT, R20, 0x9, !P2 ;  /* 0x000000091400780c */ /* 0x000fc40005744670 */
[----:B------:R-:W-:Y:S01]  /*2750*/  FSEL R218, R90, -INF , !P3 ;  /* 0xff8000005ada7808 */ /* 0x000fe20005800000 */
[--C-:B---3--:R-:W-:Y:S01]  /*2760*/  FFMA.FTZ R90, R88, UR11, -R149.reuse ;  /* 0x0000000b585a7c23 */ /* 0x108fe20008010895 */
[----:B------:R-:W-:Y:S01]  /*2770*/  FSEL R151, R91, -INF , !P0 ;  /* 0xff8000005b977808 */ /* 0x000fe20004000000 */
[----:B------:R-:W-:Y:S01]  /*2780*/  MUFU.EX2 R88, R220 ;  /* 0x000000dc00587308 */ /* 0x000fe20000000800 */
[----:B------:R-:W-:Y:S01]  /*2790*/  ISETP.GE.AND P0, PT, R22, 0x10, PT ;  /* 0x000000101600780c */ /* 0x000fe20003f06270 */
[----:B------:R-:W-:Y:S01]  /*27a0*/  FFMA.FTZ R91, R218, UR11, -R149 ;  /* 0x0000000bda5b7c23 */ /* 0x000fe20008010895 */
[----:B------:R-:W-:Y:S02]  /*27b0*/  ISETP.GT.OR P1, PT, R19, 0x10, !P1 ;  /* 0x000000101300780c */ /* 0x000fe40004f24670 */
[----:B------:R-:W-:Y:S02]  /*27c0*/  FSEL R89, R89, -INF , !P2 ;  /* 0xff80000059597808 */ /* 0x000fe40005000000 */
[----:B------:R-:W-:Y:S01]  /*27d0*/  ISETP.GT.OR P0, PT, R20, 0x10, !P0 ;  /* 0x000000101400780c */ /* 0x000fe20004704670 */
[----:B------:R-:W-:Y:S01]  /*27e0*/  MUFU.EX2 R91, R91 ;  /* 0x0000005b005b7308 */ /* 0x000fe20000000800 */
[----:B------:R-:W-:Y:S01]  /*27f0*/  FSEL R149, R94, -INF , !P1 ;  /* 0xff8000005e957808 */ /* 0x000fe20004800000 */
[--C-:B-1----:R-:W-:Y:S01]  /*2800*/  FFMA.FTZ R218, R89, UR11, -R216.reuse ;  /* 0x0000000b59da7c23 */ /* 0x102fe200080108d8 */
[C---:B------:R-:W-:Y:S01]  /*2810*/  ISETP.GE.AND P1, PT, R22.reuse, 0x11, PT ;  /* 0x000000111600780c */ /* 0x040fe20003f26270 */
[----:B------:R-:W-:Y:S01]  /*2820*/  FFMA.FTZ R216, R151, UR11, -R216 ;  /* 0x0000000b97d87c23 */ /* 0x000fe200080108d8 */
[----:B------:R-:W-:-:S02]  /*2830*/  ISETP.GE.AND P4, PT, R22, 0x18, PT ;  /* 0x000000181600780c */ /* 0x000fc40003f86270 */
[----:B------:R-:W-:Y:S01]  /*2840*/  ISETP.GE.AND P5, PT, R22, 0x19, PT ;  /* 0x000000191600780c */ /* 0x000fe20003fa6270 */
[----:B------:R-:W-:Y:S01]  /*2850*/  MUFU.EX2 R90, R90 ;  /* 0x0000005a005a7308 */ /* 0x000fe20000000800 */
[----:B------:R-:W-:Y:S02]  /*2860*/  FSEL R89, R92, -INF , !P0 ;  /* 0xff8000005c597808 */ /* 0x000fe40004000000 */
[C---:B------:R-:W-:Y:S02]  /*2870*/  ISETP.GT.OR P1, PT, R20.reuse, 0x11, !P1 ;  /* 0x000000111400780c */ /* 0x040fe40004f24670 */
[C---:B------:R-:W-:Y:S01]  /*2880*/  ISETP.GT.OR P4, PT, R20.reuse, 0x18, !P4 ;  /* 0x000000181400780c */ /* 0x040fe20006784670 */
[--C-:B--2---:R-:W-:Y:S01]  /*2890*/  FFMA.FTZ R94, R89, UR11, -R150.reuse ;  /* 0x0000000b595e7c23 */ /* 0x104fe20008010896 */
[----:B------:R-:W-:Y:S01]  /*28a0*/  ISETP.GT.OR P5, PT, R20, 0x19, !P5 ;  /* 0x000000191400780c */ /* 0x000fe20006fa4670 */
[----:B------:R-:W-:Y:S01]  /*28b0*/  FFMA.FTZ R150, R149, UR11, -R150 ;  /* 0x0000000b95967c23 */ /* 0x000fe20008010896 */
[----:B------:R-:W-:Y:S01]  /*28c0*/  FSEL R151, R93, -INF , !P1 ;  /* 0xff8000005d977808 */ /* 0x000fe20004800000 */
[----:B------:R1:W-:Y:S01]  /*28d0*/  MUFU.EX2 R89, R217 ;  /* 0x000000d900597308 */ /* 0x0003e20000000800 */
[----:B------:R-:W-:-:S02]  /*28e0*/  FSEL R96, R96, -INF , !P4 ;  /* 0xff80000060607808 */ /* 0x000fc40006000000 */
[C---:B------:R-:W-:Y:S02]  /*28f0*/  ISETP.GE.AND P1, PT, R22.reuse, 0x29, PT ;  /* 0x000000291600780c */ /* 0x040fe40003f26270 */
[C---:B------:R-:W-:Y:S02]  /*2900*/  ISETP.GE.AND P4, PT, R22.reuse, 0x30, PT ;  /* 0x000000301600780c */ /* 0x040fe40003f86270 */
[----:B------:R-:W-:Y:S01]  /*2910*/  FSEL R149, R97, -INF , !P5 ;  /* 0xff80000061957808 */ /* 0x000fe20006800000 */
[----:B------:R2:W3:Y:S01]  /*2920*/  MUFU.EX2 R92, R218 ;  /* 0x000000da005c7308 */ /* 0x0004e20000000800 */
[----:B------:R-:W-:Y:S01]  /*2930*/  ISETP.GE.AND P5, PT, R22, 0x31, PT ;  /* 0x000000311600780c */ /* 0x000fe20003fa6270 */
[----:B-1----:R-:W-:Y:S01]  /*2940*/  VIADD R217, R5, 0x18 ;  /* 0x0000001805d97836 */ /* 0x002fe20000000000 */
[C---:B------:R-:W-:Y:S02]  /*2950*/  ISETP.GT.OR P1, PT, R20.reuse, 0x29, !P1 ;  /* 0x000000291400780c */ /* 0x040fe40004f24670 */
[----:B------:R-:W-:-:S02]  /*2960*/  ISETP.GT.OR P4, PT, R20, 0x30, !P4 ;  /* 0x000000301400780c */ /* 0x000fc40006784670 */
[----:B------:R-:W-:Y:S01]  /*2970*/  ISETP.GT.OR P5, PT, R20, 0x31, !P5 ;  /* 0x000000311400780c */ /* 0x000fe20006fa4670 */
[----:B------:R-:W1:Y:S01]  /*2980*/  SHFL.IDX PT, R229, R21, R217, 0x1f ;  /* 0x00001fd915e57589 */ /* 0x000e6200000e0000 */
[----:B------:R-:W-:Y:S01]  /*2990*/  FSEL R105, R105, -INF , !P1 ;  /* 0xff80000069697808 */ /* 0x000fe20004800000 */
[----:B--2---:R-:W-:Y:S01]  /*29a0*/  VIADD R218, R5, 0x14 ;  /* 0x0000001405da7836 */ /* 0x004fe20000000000 */
[----:B------:R-:W-:Y:S01]  /*29b0*/  FSEL R108, R108, -INF , !P4 ;  /* 0xff8000006c6c7808 */ /* 0x000fe20006000000 */
[----:B------:R4:W-:Y:S01]  /*29c0*/  MUFU.EX2 R93, R216 ;  /* 0x000000d8005d7308 */ /* 0x0009e20000000800 */
[C---:B------:R-:W-:Y:S02]  /*29d0*/  ISETP.GE.AND P1, PT, R22.reuse, 0x41, PT ;  /* 0x000000411600780c */ /* 0x040fe40003f26270 */
[----:B------:R-:W-:Y:S01]  /*29e0*/  ISETP.GE.AND P4, PT, R22, 0x48, PT ;  /* 0x000000481600780c */ /* 0x000fe20003f86270 */
[----:B------:R-:W2:Y:S01]  /*29f0*/  SHFL.IDX PT, R228, R21, R218, 0x1f ;  /* 0x00001fda15e47589 */ /* 0x000ea200000e0000 */
[----:B------:R-:W-:-:S02]  /*2a00*/  FSEL R109, R109, -INF , !P5 ;  /* 0xff8000006d6d7808 */ /* 0x000fc40006800000 */
[----:B------:R-:W-:Y:S01]  /*2a10*/  ISETP.GE.AND P5, PT, R22, 0x49, PT ;  /* 0x000000491600780c */ /* 0x000fe20003fa6270 */
[----:B------:R-:W-:Y:S01]  /*2a20*/  MUFU.EX2 R94, R94 ;  /* 0x0000005e005e7308 */ /* 0x000fe20000000800 */
[C---:B------:R-:W-:Y:S01]  /*2a30*/  ISETP.GT.OR P1, PT, R20.reuse, 0x41, !P1 ;  /* 0x000000411400780c */ /* 0x040fe20004f24670 */
[----:B----4-:R-:W-:Y:S01]  /*2a40*/  SHFL.IDX PT, R216, R18, R23, 0x1f ;  /* 0x00001f1712d87589 */ /* 0x010fe200000e0000 */
[C---:B------:R-:W-:Y:S02]  /*2a50*/  ISETP.GT.OR P4, PT, R20.reuse, 0x48, !P4 ;  /* 0x000000481400780c */ /* 0x040fe40006784670 */
[----:B------:R-:W-:Y:S02]  /*2a60*/  ISETP.GT.OR P5, PT, R20, 0x49, !P5 ;  /* 0x000000491400780c */ /* 0x000fe40006fa4670 */
[----:B------:R-:W-:Y:S02]  /*2a70*/  FSEL R117, R117, -INF , !P1 ;  /* 0xff80000075757808 */ /* 0x000fe40004800000 */
[----:B------:R-:W-:-:S02]  /*2a80*/  FSEL R220, R120, -INF , !P4 ;  /* 0xff80000078dc7808 */ /* 0x000fc40006000000 */
[C---:B------:R-:W-:Y:S01]  /*2a90*/  ISETP.GE.AND P1, PT, R22.reuse, 0x59, PT ;  /* 0x000000591600780c */ /* 0x040fe20003f26270 */
[----:B------:R-:W-:Y:S01]  /*2aa0*/  MUFU.EX2 R120, R222 ;  /* 0x000000de00787308 */ /* 0x000fe20000000800 */
[----:B------:R-:W-:Y:S01]  /*2ab0*/  ISETP.GE.AND P4, PT, R22, 0x60, PT ;  /* 0x000000601600780c */ /* 0x000fe20003f86270 */
[----:B-1----:R-:W-:Y:S01]  /*2ac0*/  FFMA.FTZ R96, R96, UR11, -R229 ;  /* 0x0000000b60607c23 */ /* 0x002fe200080108e5 */
[----:B------:R-:W-:Y:S02]  /*2ad0*/  FSEL R121, R121, -INF , !P5 ;  /* 0xff80000079797808 */ /* 0x000fe40006800000 */
[----:B------:R-:W-:Y:S02]  /*2ae0*/  ISETP.GE.AND P5, PT, R22, 0x61, PT ;  /* 0x000000611600780c */ /* 0x000fe40003fa6270 */
[C---:B------:R-:W-:Y:S02]  /*2af0*/  ISETP.GT.OR P1, PT, R20.reuse, 0x59, !P1 ;  /* 0x000000591400780c */ /* 0x040fe40004f24670 */
[----:B------:R-:W-:-:S02]  /*2b00*/  ISETP.GT.OR P4, PT, R20, 0x60, !P4 ;  /* 0x000000601400780c */ /* 0x000fc40006784670 */
[----:B------:R-:W-:Y:S02]  /*2b10*/  ISETP.GT.OR P5, PT, R20, 0x61, !P5 ;  /* 0x000000611400780c */ /* 0x000fe40006fa4670 */
[----:B------:R-:W-:Y:S02]  /*2b20*/  FSEL R129, R129, -INF , !P1 ;  /* 0xff80000081817808 */ /* 0x000fe40004800000 */
[----:B------:R-:W-:Y:S02]  /*2b30*/  FSEL R132, R132, -INF , !P4 ;  /* 0xff80000084847808 */ /* 0x000fe40006000000 */
[C---:B------:R-:W-:Y:S02]  /*2b40*/  ISETP.GE.AND P2, PT, R22.reuse, 0x20, PT ;  /* 0x000000201600780c */ /* 0x040fe40003f46270 */
[C---:B------:R-:W-:Y:S02]  /*2b50*/  ISETP.GE.AND P3, PT, R22.reuse, 0x21, PT ;  /* 0x000000211600780c */ /* 0x040fe40003f66270 */
[----:B------:R-:W-:-:S02]  /*2b60*/  ISETP.GE.AND P0, PT, R22, 0x28, PT ;  /* 0x000000281600780c */ /* 0x000fc40003f06270 */
[C---:B------:R-:W-:Y:S02]  /*2b70*/  ISETP.GE.AND P1, PT, R13.reuse, 0x11, PT ;  /* 0x000000110d00780c */ /* 0x040fe40003f26270 */
[----:B------:R-:W-:Y:S02]  /*2b80*/  ISETP.GE.AND P4, PT, R13, 0x18, PT ;  /* 0x000000180d00780c */ /* 0x000fe40003f86270 */
[----:B------:R-:W-:Y:S02]  /*2b90*/  FSEL R133, R133, -INF , !P5 ;  /* 0xff80000085857808 */ /* 0x000fe40006800000 */
[----:B------:R-:W-:Y:S02]  /*2ba0*/  ISETP.GE.AND P5, PT, R13, 0x19, PT ;  /* 0x000000190d00780c */ /* 0x000fe40003fa6270 */
[C---:B------:R-:W-:Y:S02]  /*2bb0*/  ISETP.GT.OR P2, PT, R20.reuse, 0x20, !P2 ;  /* 0x000000201400780c */ /* 0x040fe40005744670 */
[----:B------:R-:W-:-:S02]  /*2bc0*/  ISETP.GT.OR P3, PT, R20, 0x21, !P3 ;  /* 0x000000211400780c */ /* 0x000fc40005f64670 */
[----:B------:R-:W-:Y:S02]  /*2bd0*/  ISETP.GT.OR P0, PT, R20, 0x28, !P0 ;  /* 0x000000281400780c */ /* 0x000fe40004704670 */
[C---:B------:R-:W-:Y:S02]  /*2be0*/  ISETP.GT.OR P1, PT, R19.reuse, 0x11, !P1 ;  /* 0x000000111300780c */ /* 0x040fe40004f24670 */
[C---:B------:R-:W-:Y:S01]  /*2bf0*/  ISETP.GT.OR P4, PT, R19.reuse, 0x18, !P4 ;  /* 0x000000181300780c */ /* 0x040fe20006784670 */
[----:B------:R-:W-:Y:S02]  /*2c00*/  WARPGROUP.DEPBAR.LE gsb0, 0x0 ;  /* 0x00008000000079c5 */ /* 0x000fe40000010000 */
[----:B------:R-:W-:Y:S01]  /*2c10*/  WARPGROUP.ARRIVE ;  /* 0x00000000000079c5 */ /* 0x000fe20000000000 */
[----:B------:R-:W-:Y:S02]  /*2c20*/  ISETP.GT.OR P5, PT, R19, 0x19, !P5 ;  /* 0x000000191300780c */ /* 0x000fe40006fa4670 */
[----:B------:R-:W-:-:S02]  /*2c30*/  FSEL R100, R100, -INF , !P2 ;  /* 0xff80000064647808 */ /* 0x000fc40005000000 */
[----:B------:R-:W-:Y:S01]  /*2c40*/  FSEL R101, R101, -INF , !P3 ;  /* 0xff80000065657808 */ /* 0x000fe20005800000 */
[----:B------:R-:W-:Y:S01]  /*2c50*/  HGMMA.64x128x16.F32 R24, gdesc[UR4], R24, gsb0 ;  /* 0x01e00000041879f0 */ /* 0x000fe20008000818 */
[----:B------:R-:W-:Y:S01]  /*2c60*/  UIADD3 UR6, UR10, 0x4, URZ ;  /* 0x000000040a067890 */ /* 0x000fe2000fffe03f */
[----:B------:R-:W-:Y:S01]  /*2c70*/  FSEL R104, R104, -INF , !P0 ;  /* 0xff80000068687808 */ /* 0x000fe20004000000 */
[----:B------:R-:W-:Y:S01]  /*2c80*/  UIADD3 UR4, UR9, 0x4, URZ ;  /* 0x0000000409047890 */ /* 0x000fe2000fffe03f */
[----:B------:R-:W-:Y:S01]  /*2c90*/  FSEL R97, R95, -INF , !P1 ;  /* 0xff8000005f617808 */ /* 0x000fe20004800000 */
[----:B------:R-:W-:Y:S01]  /*2ca0*/  UMOV UR7, 0x40000040 ;  /* 0x4000004000077882 */ /* 0x000fe20000000000 */
[----:B------:R-:W-:Y:S01]  /*2cb0*/  UMOV UR5, 0x40000040 ;  /* 0x4000004000057882 */ /* 0x000fe20000000000 */
[----:B------:R-:W-:Y:S01]  /*2cc0*/  FSEL R98, R98, -INF , !P4 ;  /* 0xff80000062627808 */ /* 0x000fe20006000000 */
[----:B------:R1:W-:Y:S01]  /*2cd0*/  MUFU.EX2 R95, R150 ;  /* 0x00000096005f7308 */ /* 0x0003e20000000800 */
[C---:B------:R-:W-:Y:S01]  /*2ce0*/  ISETP.GE.AND P2, PT, R22.reuse, 0x38, PT ;  /* 0x000000381600780c */ /* 0x040fe20003f46270 */
[----:B--2---:R-:W-:Y:S01]  /*2cf0*/  FFMA.FTZ R233, R97, UR11, -R228 ;  /* 0x0000000b61e97c23 */ /* 0x004fe200080108e4 */
[----:B------:R-:W-:Y:S01]  /*2d00*/  ISETP.GE.AND P3, PT, R22, 0x39, PT ;  /* 0x000000391600780c */ /* 0x000fe20003f66270 */
[----:B------:R-:W-:Y:S01]  /*2d10*/  FFMA.FTZ R229, R98, UR11, -R229 ;  /* 0x0000000b62e57c23 */ /* 0x000fe200080108e5 */
[----:B------:R-:W-:Y:S01]  /*2d20*/  ISETP.GE.AND P0, PT, R22, 0x40, PT ;  /* 0x000000401600780c */ /* 0x000fe20003f06270 */
[----:B------:R-:W2:Y:S01]  /*2d30*/  SHFL.IDX PT, R98, R18, R5, 0x1f ;  /* 0x00001f0512627589 */ /* 0x000ea200000e0000 */
[C---:B------:R-:W-:Y:S01]  /*2d40*/  ISETP.GE.AND P1, PT, R13.reuse, 0x20, PT ;  /* 0x000000200d00780c */ /* 0x040fe20003f26270 */
[----:B------:R-:W4:Y:S01]  /*2d50*/  MUFU.EX2 R97, R96 ;  /* 0x0000006000617308 */ /* 0x000f220000000800 */
[----:B------:R-:W-:Y:S01]  /*2d60*/  ISETP.GE.AND P4, PT, R13, 0x21, PT ;  /* 0x000000210d00780c */ /* 0x000fe20003f86270 */
[----:B-1----:R-:W-:Y:S01]  /*2d70*/  VIADD R150, R5, 0x1c ;  /* 0x0000001c05967836 */ /* 0x002fe20000000000 */
[----:B------:R-:W-:-:S02]  /*2d80*/  FSEL R99, R99, -INF , !P5 ;  /* 0xff80000063637808 */ /* 0x000fc40006800000 */
[----:B------:R-:W-:Y:S02]  /*2d90*/  ISETP.GE.AND P5, PT, R13, 0x28, PT ;  /* 0x000000280d00780c */ /* 0x000fe40003fa6270 */
[C---:B------:R-:W-:Y:S01]  /*2da0*/  ISETP.GT.OR P2, PT, R20.reuse, 0x38, !P2 ;  /* 0x000000381400780c */ /* 0x040fe20005744670 */
[----:B------:R1:W3:Y:S01]  /*2db0*/  SHFL.IDX PT, R232, R21, R150, 0x1f ;  /* 0x00001f9615e87589 */ /* 0x0002e200000e0000 */
[C---:B------:R-:W-:Y:S01]  /*2dc0*/  ISETP.GT.OR P3, PT, R20.reuse, 0x39, !P3 ;  /* 0x000000391400780c */ /* 0x040fe20005f64670 */
[----:B------:R3:W-:Y:S01]  /*2dd0*/  MUFU.EX2 R96, R229 ;  /* 0x000000e500607308 */ /* 0x0007e20000000800 */
[----:B------:R-:W-:Y:S02]  /*2de0*/  ISETP.GT.OR P0, PT, R20, 0x40, !P0 ;  /* 0x000000401400780c */ /* 0x000fe40004704670 */
[C---:B------:R-:W-:Y:S02]  /*2df0*/  ISETP.GT.OR P1, PT, R19.reuse, 0x20, !P1 ;  /* 0x000000201300780c */ /* 0x040fe40004f24670 */
[----:B------:R-:W-:-:S02]  /*2e00*/  ISETP.GT.OR P4, PT, R19, 0x21, !P4 ;  /* 0x000000211300780c */ /* 0x000fc40006784670 */
[----:B------:R-:W-:Y:S01]  /*2e10*/  ISETP.GT.OR P5, PT, R19, 0x28, !P5 ;  /* 0x000000281300780c */ /* 0x000fe20006fa4670 */
[----:B-1----:R-:W1:Y:S01]  /*2e20*/  MUFU.EX2 R21, R233 ;  /* 0x000000e900157308 */ /* 0x002e620000000800 */
[----:B------:R-:W-:Y:S02]  /*2e30*/  FSEL R112, R112, -INF , !P2 ;  /* 0xff80000070707808 */ /* 0x000fe40005000000 */
[----:B------:R-:W-:Y:S01]  /*2e40*/  FSEL R113, R113, -INF , !P3 ;  /* 0xff80000071717808 */ /* 0x000fe20005800000 */
[----:B--2---:R-:W-:Y:S01]  /*2e50*/  FFMA.FTZ R100, R100, UR11, -R98 ;  /* 0x0000000b64647c23 */ /* 0x004fe20008010862 */
[----:B------:R-:W-:Y:S02]  /*2e60*/  FSEL R116, R116, -INF , !P0 ;  /* 0xff80000074747808 */ /* 0x000fe40004000000 */
[----:B------:R-:W-:Y:S02]  /*2e70*/  FSEL R102, R102, -INF , !P1 ;  /* 0xff80000066667808 */ /* 0x000fe40004800000 */
[----:B------:R-:W-:Y:S01]  /*2e80*/  FSEL R103, R103, -INF , !P4 ;  /* 0xff80000067677808 */ /* 0x000fe20006000000 */
[----:B------:R-:W-:Y:S01]  /*2e90*/  MUFU.EX2 R100, R100 ;  /* 0x0000006400647308 */ /* 0x000fe20000000800 */
[----:B------:R-:W-:-:S02]  /*2ea0*/  ISETP.GE.AND P2, PT, R22, 0x50, PT ;  /* 0x000000501600780c */ /* 0x000fc40003f46270 */
[C---:B------:R-:W-:Y:S01]  /*2eb0*/  ISETP.GE.AND P3, PT, R22.reuse, 0x51, PT ;  /* 0x000000511600780c */ /* 0x040fe20003f66270 */
[----:B---3--:R-:W-:Y:S01]  /*2ec0*/  FFMA.FTZ R229, R149, UR11, -R232 ;  /* 0x0000000b95e57c23 */ /* 0x008fe200080108e8 */
[----:B------:R-:W-:Y:S01]  /*2ed0*/  ISETP.GE.AND P0, PT, R22, 0x58, PT ;  /* 0x000000581600780c */ /* 0x000fe20003f06270 */
[----:B------:R-:W-:Y:S01]  /*2ee0*/  FFMA.FTZ R149, R102, UR11, -R98 ;  /* 0x0000000b66957c23 */ /* 0x000fe20008010862 */
[C---:B------:R-:W-:Y:S01]  /*2ef0*/  ISETP.GE.AND P1, PT, R13.reuse, 0x29, PT ;  /* 0x000000290d00780c */ /* 0x040fe20003f26270 */
[----:B------:R-:W-:Y:S01]  /*2f00*/  MUFU.EX2 R98, R229 ;  /* 0x000000e500627308 */ /* 0x000fe20000000800 */
[----:B------:R-:W-:Y:S01]  /*2f10*/  ISETP.GE.AND P4, PT, R13, 0x30, PT ;  /* 0x000000300d00780c */ /* 0x000fe20003f86270 */
[----:B------:R-:W-:Y:S01]  /*2f20*/  FFMA.FTZ R99, R99, UR11, -R232 ;  /* 0x0000000b63637c23 */ /* 0x000fe200080108e8 */
[----:B------:R-:W-:Y:S02]  /*2f30*/  FSEL R222, R106, -INF , !P5 ;  /* 0xff8000006ade7808 */ /* 0x000fe40006800000 */
[----:B------:R-:W2:Y:S01]  /*2f40*/  SHFL.IDX PT, R106, R18, R221, 0x1f ;  /* 0x00001fdd126a7589 */ /* 0x000ea200000e0000 */
[----:B------:R-:W-:-:S02]  /*2f50*/  ISETP.GT.OR P2, PT, R20, 0x50, !P2 ;  /* 0x000000501400780c */ /* 0x000fc40005744670 */
[C---:B------:R-:W-:Y:S01]  /*2f60*/  ISETP.GT.OR P3, PT, R20.reuse, 0x51, !P3 ;  /* 0x000000511400780c */ /* 0x040fe20005f64670 */
[----:B------:R-:W-:Y:S01]  /*2f70*/  MUFU.EX2 R99, R99 ;  /* 0x0000006300637308 */ /* 0x000fe20000000800 */
[----:B------:R-:W-:Y:S02]  /*2f80*/  ISETP.GT.OR P0, PT, R20, 0x58, !P0 ;  /* 0x000000581400780c */ /* 0x000fe40004704670 */
[C---:B------:R-:W-:Y:S02]  /*2f90*/  ISETP.GT.OR P1, PT, R19.reuse, 0x29, !P1 ;  /* 0x000000291300780c */ /* 0x040fe40004f24670 */
[----:B------:R-:W-:Y:S02]  /*2fa0*/  ISETP.GT.OR P4, PT, R19, 0x30, !P4 ;  /* 0x000000301300780c */ /* 0x000fe40006784670 */
[----:B------:R-:W-:Y:S02]  /*2fb0*/  FSEL R124, R124, -INF , !P2 ;  /* 0xff8000007c7c7808 */ /* 0x000fe40005000000 */
[----:B------:R-:W-:-:S02]  /*2fc0*/  FSEL R125, R125, -INF , !P3 ;  /* 0xff8000007d7d7808 */ /* 0x000fc40005800000 */
[----:B------:R-:W-:Y:S02]  /*2fd0*/  FSEL R128, R128, -INF , !P0 ;  /* 0xff80000080807808 */ /* 0x000fe40004000000 */
[----:B------:R-:W-:Y:S02]  /*2fe0*/  FSEL R107, R107, -INF , !P1 ;  /* 0xff8000006b6b7808 */ /* 0x000fe40004800000 */
[----:B------:R-:W-:Y:S02]  /*2ff0*/  FSEL R110, R110, -INF , !P4 ;  /* 0xff8000006e6e7808 */ /* 0x000fe40006000000 */
[C---:B------:R-:W-:Y:S01]  /*3000*/  ISETP.GE.AND P2, PT, R22.reuse, 0x68, PT ;  /* 0x000000681600780c */ /* 0x040fe20003f46270 */
[----:B------:R-:W-:Y:S01]  /*3010*/  FFMA.FTZ R107, R107, UR11, -R216 ;  /* 0x0000000b6b6b7c23 */ /* 0x000fe200080108d8 */
[----:B------:R-:W-:Y:S01]  /*3020*/  ISETP.GE.AND P3, PT, R22, 0x69, PT ;  /* 0x000000691600780c */ /* 0x000fe20003f66270 */
[--C-:B--2---:R-:W-:Y:S01]  /*3030*/  FFMA.FTZ R104, R104, UR11, -R106.reuse ;  /* 0x0000000b68687c23 */ /* 0x104fe2000801086a */
[----:B------:R-:W-:Y:S01]  /*3040*/  ISETP.GE.AND P0, PT, R22, 0x70, PT ;  /* 0x000000701600780c */ /* 0x000fe20003f06270 */
[----:B------:R-:W-:Y:S01]  /*3050*/  FFMA.FTZ R222, R222, UR11, -R106 ;  /* 0x0000000bdede7c23 */ /* 0x000fe2000801086a */
[C---:B------:R-:W-:Y:S01]  /*3060*/  ISETP.GE.AND P5, PT, R22.reuse, 0x71, PT ;  /* 0x000000711600780c */ /* 0x040fe20003fa6270 */
[----:B------:R-:W-:Y:S01]  /*3070*/  FFMA.FTZ R106, R105, UR11, -R216 ;  /* 0x0000000b696a7c23 */ /* 0x000fe200080108d8 */
[C---:B------:R-:W-:Y:S01]  /*3080*/  ISETP.GE.AND P1, PT, R22.reuse, 0x78, PT ;  /* 0x000000781600780c */ /* 0x040fe20003f26270 */
[----:B------:R2:W-:Y:S01]  /*3090*/  MUFU.EX2 R105, R222 ;  /* 0x000000de00697308 */ /* 0x0005e20000000800 */
[----:B------:R-:W-:Y:S01]  /*30a0*/  ISETP.GE.AND P4, PT, R22, 0x79, PT ;  /* 0x000000791600780c */ /* 0x000fe20003f86270 */
[----:B------:R-:W-:Y:S01]  /*30b0*/  FFMA.FTZ R22, R151, UR11, -R228 ;  /* 0x0000000b97167c23 */ /* 0x000fe200080108e4 */
[C---:B------:R-:W-:Y:S01]  /*30c0*/  ISETP.GT.OR P2, PT, R20.reuse, 0x68, !P2 ;  /* 0x000000681400780c */ /* 0x040fe20005744670 */
[----:B------:R-:W3:Y:S01]  /*30d0*/  SHFL.IDX PT, R228, R18, R223, 0x1f ;  /* 0x00001fdf12e47589 */ /* 0x000ee200000e0000 */
[----:B------:R-:W-:-:S02]  /*30e0*/  ISETP.GT.OR P0, PT, R20, 0x70, !P0 ;  /* 0x000000701400780c */ /* 0x000fc40004704670 */
[----:B------:R-:W-:Y:S01]  /*30f0*/  FSEL R136, R136, -INF , !P2 ;  /* 0xff80000088887808 */ /* 0x000fe20005000000 */
[----:B------:R-:W4:Y:S01]  /*3100*/  SHFL.IDX PT, R151, R18, R148, 0x1f ;  /* 0x00001f9412977589 */ /* 0x000f2200000e0000 */
[C---:B------:R-:W-:Y:S01]  /*3110*/  ISETP.GE.AND P2, PT, R13.reuse, 0x31, PT ;  /* 0x000000310d00780c */ /* 0x040fe20003f46270 */
[----:B------:R-:W-:Y:S01]  /*3120*/  MUFU.EX2 R22, R22 ;  /* 0x0000001600167308 */ /* 0x000fe20000000800 */
[----:B------:R-:W-:Y:S01]  /*3130*/  FSEL R140, R140, -INF , !P0 ;  /* 0xff8000008c8c7808 */ /* 0x000fe20004000000 */
[----:B--2---:R-:W2:Y:S01]  /*3140*/  SHFL.IDX PT, R222, R18, R218, 0x1f ;  /* 0x00001fda12de7589 */ /* 0x004ea200000e0000 */
[----:B------:R-:W-:Y:S02]  /*3150*/  ISETP.GE.AND P0, PT, R13, 0x39, PT ;  /* 0x000000390d00780c */ /* 0x000fe40003f06270 */
[C---:B------:R-:W-:Y:S02]  /*3160*/  ISETP.GT.OR P2, PT, R19.reuse, 0x31, !P2 ;  /* 0x000000311300780c */ /* 0x040fe40005744670 */
[----:B------:R-:W-:Y:S01]  /*3170*/  ISETP.GT.OR P0, PT, R19, 0x39, !P0 ;  /* 0x000000391300780c */ /* 0x000fe20004704670 */
[----:B------:R-:W-:Y:S01]  /*3180*/  MUFU.EX2 R104, R104 ;  /* 0x0000006800687308 */ /* 0x000fe20000000800 */
[----:B------:R-:W-:-:S02]  /*3190*/  ISETP.GT.OR P3, PT, R20, 0x69, !P3 ;  /* 0x000000691400780c */ /* 0x000fc40005f64670 */
[----:B------:R-:W-:Y:S02]  /*31a0*/  FSEL R216, R111, -INF , !P2 ;  /* 0xff8000006fd87808 */ /* 0x000fe40005000000 */
[----:B------:R-:W-:Y:S02]  /*31b0*/  ISETP.GE.AND P2, PT, R13, 0x40, PT ;  /* 0x000000400d00780c */ /* 0x000fe40003f46270 */
[----:B------:R-:W-:Y:S01]  /*31c0*/  FSEL R111, R115, -INF , !P0 ;  /* 0xff800000736f7808 */ /* 0x000fe20004000000 */
[----:B------:R-:W-:Y:S01]  /*31d0*/  MUFU.EX2 R106, R106 ;  /* 0x0000006a006a7308 */ /* 0x000fe20000000800 */
[----:B------:R-:W-:Y:S01]  /*31e0*/  ISETP.GE.AND P0, PT, R13, 0x48, PT ;  /* 0x000000480d00780c */ /* 0x000fe20003f06270 */
[--C-:B---3--:R-:W-:Y:S01]  /*31f0*/  FFMA.FTZ R102, R101, UR11, -R228.reuse ;  /* 0x0000000b65667c23 */ /* 0x108fe200080108e4 */
[----:B------:R-:W-:Y:S01]  /*3200*/  FSEL R137, R137, -INF , !P3 ;  /* 0xff80000089897808 */ /* 0x000fe20005800000 */
[----:B------:R-:W-:Y:S01]  /*3210*/  FFMA.FTZ R103, R103, UR11, -R228 ;  /* 0x0000000b67677c23 */ /* 0x000fe200080108e4 */
[----:B------:R-:W-:Y:S01]  /*3220*/  ISETP.GE.AND P3, PT, R13, 0x38, PT ;  /* 0x000000380d00780c */ /* 0x000fe20003f66270 */
[--C-:B----4-:R-:W-:Y:S01]  /*3230*/  FFMA.FTZ R108, R108, UR11, -R151.reuse ;  /* 0x0000000b6c6c7c23 */ /* 0x110fe20008010897 */
[C---:B------:R-:W-:Y:S01]  /*3240*/  ISETP.GT.OR P2, PT, R19.reuse, 0x40, !P2 ;  /* 0x000000401300780c */ /* 0x040fe20005744670 */
[----:B------:R3:W-:Y:S01]  /*3250*/  MUFU.EX2 R101, R149 ;  /* 0x0000009500657308 */ /* 0x0007e20000000800 */
[C---:B------:R-:W-:Y:S01]  /*3260*/  ISETP.GT.OR P0, PT, R19.reuse, 0x48, !P0 ;  /* 0x000000481300780c */ /* 0x040fe20004704670 */
[----:B------:R-:W-:Y:S01]  /*3270*/  FFMA.FTZ R110, R110, UR11, -R151 ;  /* 0x0000000b6e6e7c23 */ /* 0x000fe20008010897 */
[----:B------:R-:W-:Y:S01]  /*3280*/  ISETP.GT.OR P3, PT, R19, 0x38, !P3 ;  /* 0x000000381300780c */ /* 0x000fe20005f64670 */
[----:B------:R-:W-:Y:S01]  /*3290*/  SHFL.IDX PT, R228, R18, R150, 0x1f ;  /* 0x00001f9612e47589 */ /* 0x000fe200000e0000 */
[----:B------:R-:W-:Y:S01]  /*32a0*/  FSEL R118, R118, -INF , !P2 ;  /* 0xff80000076767808 */ /* 0x000fe20005000000 */
[--C-:B--2---:R-:W-:Y:S01]  /*32b0*/  FFMA.FTZ R216, R216, UR11, -R222.reuse ;  /* 0x0000000bd8d87c23 */ /* 0x104fe200080108de */
[----:B------:R-:W-:Y:S01]  /*32c0*/  ISETP.GE.AND P2, PT, R13, 0x49, PT ;  /* 0x000000490d00780c */ /* 0x000fe20003f46270 */
[----:B------:R-:W-:Y:S01]  /*32d0*/  FFMA.FTZ R109, R109, UR11, -R222 ;  /* 0x0000000b6d6d7c23 */ /* 0x000fe200080108de */
[----:B---3--:R-:W-:Y:S01]  /*32e0*/  FSEL R149, R122, -INF , !P0 ;  /* 0xff8000007a957808 */ /* 0x008fe20004000000 */
[----:B------:R-:W-:Y:S01]  /*32f0*/  SHFL.IDX PT, R222, R12, R23, 0x1f ;  /* 0x00001f170cde7589 */ /* 0x000fe200000e0000 */
[----:B------:R-:W-:Y:S01]  /*3300*/  ISETP.GE.AND P0, PT, R13, 0x51, PT ;  /* 0x000000510d00780c */ /* 0x000fe20003f06270 */
[----:B------:R-:W2:Y:S01]  /*3310*/  MUFU.EX2 R102, R102 ;  /* 0x0000006600667308 */ /* 0x000ea20000000800 */
[----:B------:R-:W-:-:S02]  /*3320*/  WARPGROUP.DEPBAR.LE gsb0, 0x0 ;  /* 0x00008000000079c5 */ /* 0x000fc40000010000 */
[----:B------:R-:W-:Y:S01]  /*3330*/  WARPGROUP.ARRIVE ;  /* 0x00000000000079c5 */ /* 0x000fe20000000000 */
[----:B------:R-:W-:Y:S02]  /*3340*/  FSEL R151, R114, -INF , !P3 ;  /* 0xff80000072977808 */ /* 0x000fe40005800000 */
[----:B------:R-:W-:Y:S02]  /*3350*/  ISETP.GE.AND P3, PT, R13, 0x41, PT ;  /* 0x000000410d00780c */ /* 0x000fe40003f66270 */
[C---:B------:R-:W-:Y:S01]  /*3360*/  ISETP.GT.OR P2, PT, R19.reuse, 0x49, !P2 ;  /* 0x000000491300780c */ /* 0x040fe20005744670 */
[----:B------:R-:W-:Y:S01]  /*3370*/  HGMMA.64x128x16.F32 R24, gdesc[UR4], R24, gsb0 ;  /* 0x01e00000041879f0 */ /* 0x000fe20008000818 */
[----:B------:R-:W-:Y:S01]  /*3380*/  UIADD3 UR6, UR10, 0x6, URZ ;  /* 0x000000060a067890 */ /* 0x000fe2000fffe03f */
[C---:B------:R-:W-:Y:S01]  /*3390*/  ISETP.GT.OR P0, PT, R19.reuse, 0x51, !P0 ;  /* 0x000000511300780c */ /* 0x040fe20004704670 */
[----:B------:R-:W-:Y:S01]  /*33a0*/  UIADD3 UR4, UR9, 0x6, URZ ;  /* 0x0000000609047890 */ /* 0x000fe2000fffe03f */
[----:B------:R-:W-:Y:S01]  /*33b0*/  ISETP.GT.OR P3, PT, R19, 0x41, !P3 ;  /* 0x000000411300780c */ /* 0x000fe20005f64670 */
[----:B------:R-:W-:Y:S01]  /*33c0*/  UMOV UR7, 0x40000040 ;  /* 0x4000004000077882 */ /* 0x000fe20000000000 */
[----:B------:R-:W-:Y:S01]  /*33d0*/  UMOV UR5, 0x40000040 ;  /* 0x4000004000057882 */ /* 0x000fe20000000000 */
[----:B------:R-:W-:Y:S01]  /*33e0*/  FSEL R123, R123, -INF , !P2 ;  /* 0xff8000007b7b7808 */ /* 0x000fe20005000000 */
[----:B------:R-:W3:Y:S01]  /*33f0*/  MUFU.EX2 R103, R103 ;  /* 0x0000006700677308 */ /* 0x000ee20000000800 */
[----:B------:R-:W-:-:S02]  /*3400*/  ISETP.GE.AND P2, PT, R13, 0x58, PT ;  /* 0x000000580d00780c */ /* 0x000fc40003f46270 */
[----:B------:R-:W-:Y:S02]  /*3410*/  FSEL R122, R127, -INF , !P0 ;  /* 0xff8000007f7a7808 */ /* 0x000fe40004000000 */
[----:B------:R-:W-:Y:S02]  /*3420*/  ISETP.GE.AND P0, PT, R13, 0x60, PT ;  /* 0x000000600d00780c */ /* 0x000fe40003f06270 */
[----:B------:R-:W-:Y:S01]  /*3430*/  FSEL R119, R119, -INF , !P3 ;  /* 0xff80000077777808 */ /* 0x000fe20005800000 */
[----:B------:R-:W4:Y:S01]  /*3440*/  MUFU.EX2 R107, R107 ;  /* 0x0000006b006b7308 */ /* 0x000f220000000800 */
[----:B------:R-:W-:Y:S02]  /*3450*/  ISETP.GE.AND P3, PT, R13, 0x50, PT ;  /* 0x000000500d00780c */ /* 0x000fe40003f66270 */
[C---:B------:R-:W-:Y:S02]  /*3460*/  ISETP.GT.OR P2, PT, R19.reuse, 0x58, !P2 ;  /* 0x000000581300780c */ /* 0x040fe40005744670 */
[----:B------:R-:W-:-:S02]  /*3470*/  ISETP.GT.OR P0, PT, R19, 0x60, !P0 ;  /* 0x000000601300780c */ /* 0x000fc40004704670 */
[----:B------:R-:W-:Y:S01]  /*3480*/  ISETP.GT.OR P3, PT, R19, 0x50, !P3 ;  /* 0x000000501300780c */ /* 0x000fe20005f64670 */
[----:B------:R-:W5:Y:S01]  /*3490*/  MUFU.EX2 R108, R108 ;  /* 0x0000006c006c7308 */ /* 0x000f620000000800 */
[----:B------:R-:W-:Y:S02]  /*34a0*/  FSEL R114, R130, -INF , !P2 ;  /* 0xff80000082727808 */ /* 0x000fe40005000000 */
[----:B------:R-:W-:Y:S02]  /*34b0*/  FSEL R130, R134, -INF , !P0 ;  /* 0xff80000086827808 */ /* 0x000fe40004000000 */
[----:B------:R-:W-:Y:S01]  /*34c0*/  SHFL.IDX PT, R134, R18, R217, 0x1f ;  /* 0x00001fd912867589 */ /* 0x000fe200000e0000 */
[----:B------:R-:W-:Y:S02]  /*34d0*/  FSEL R126, R126, -INF , !P3 ;  /* 0xff8000007e7e7808 */ /* 0x000fe40005800000 */
[C---:B------:R-:W-:Y:S01]  /*34e0*/  ISETP.GE.AND P3, PT, R13.reuse, 0x59, PT ;  /* 0x000000590d00780c */ /* 0x040fe20003f66270 */
[----:B------:R-:W-:Y:S01]  /*34f0*/  MUFU.EX2 R110, R110 ;  /* 0x0000006e006e7308 */ /* 0x000fe20000000800 */
[----:B------:R-:W-:-:S02]  /*3500*/  ISETP.GE.AND P2, PT, R13, 0x61, PT ;  /* 0x000000610d00780c */ /* 0x000fc40003f46270 */
[C---:B------:R-:W-:Y:S02]  /*3510*/  ISETP.GT.OR P3, PT, R19.reuse, 0x59, !P3 ;  /* 0x000000591300780c */ /* 0x040fe40005f64670 */
[----:B------:R-:W-:Y:S02]  /*3520*/  ISETP.GT.OR P2, PT, R19, 0x61, !P2 ;  /* 0x000000611300780c */ /* 0x000fe40005744670 */
[----:B------:R-:W-:Y:S02]  /*3530*/  FSEL R131, R131, -INF , !P3 ;  /* 0xff80000083837808 */ /* 0x000fe40005800000 */
[----:B------:R-:W-:Y:S02]  /*3540*/  FSEL R115, R135, -INF , !P2 ;  /* 0xff80000087737808 */ /* 0x000fe40005000000 */
[C---:B------:R-:W-:Y:S01]  /*3550*/  ISETP.GE.AND P3, PT, R13.reuse, 0x68, PT ;  /* 0x000000680d00780c */ /* 0x040fe20003f66270 */
[----:B------:R-:W1:Y:S01]  /*3560*/  SHFL.IDX PT, R135, R12, R5, 0x1f ;  /* 0x00001f050c877589 */ /* 0x000e6200000e0000 */
[----:B------:R-:W-:-:S02]  /*3570*/  ISETP.GE.AND P0, PT, R13, 0x69, PT ;  /* 0x000000690d00780c */ /* 0x000fc40003f06270 */
[----:B------:R-:W-:Y:S02]  /*3580*/  ISETP.GE.AND P2, PT, R13, 0x70, PT ;  /* 0x000000700d00780c */ /* 0x000fe40003f46270 */
[C---:B------:R-:W-:Y:S02]  /*3590*/  ISETP.GT.OR P3, PT, R19.reuse, 0x68, !P3 ;  /* 0x000000681300780c */ /* 0x040fe40005f64670 */
[C---:B------:R-:W-:Y:S02]  /*35a0*/  ISETP.GT.OR P0, PT, R19.reuse, 0x69, !P0 ;  /* 0x000000691300780c */ /* 0x040fe40004704670 */
[----:B------:R-:W-:Y:S02]  /*35b0*/  ISETP.GT.OR P2, PT, R19, 0x70, !P2 ;  /* 0x000000701300780c */ /* 0x000fe40005744670 */
[----:B------:R-:W-:Y:S02]  /*35c0*/  FSEL R138, R138, -INF , !P3 ;  /* 0xff8000008a8a7808 */ /* 0x000fe40005800000 */
[----:B------:R-:W-:-:S02]  /*35d0*/  FSEL R127, R139, -INF , !P0 ;  /* 0xff8000008b7f7808 */ /* 0x000fc40004000000 */
[----:B------:R-:W-:Y:S01]  /*35e0*/  FSEL R142, R142, -INF , !P2 ;  /* 0xff8000008e8e7808 */ /* 0x000fe20005000000 */
[----:B------:R-:W2:Y:S01]  /*35f0*/  SHFL.IDX PT, R139, R12, R150, 0x1f ;  /* 0x00001f960c8b7589 */ /* 0x000ea200000e0000 */
[C---:B------:R-:W-:Y:S02]  /*3600*/  ISETP.GE.AND P3, PT, R13.reuse, 0x71, PT ;  /* 0x000000710d00780c */ /* 0x040fe40003f66270 */
[C---:B------:R-:W-:Y:S02]  /*3610*/  ISETP.GE.AND P0, PT, R13.reuse, 0x78, PT ;  /* 0x000000780d00780c */ /* 0x040fe40003f06270 */
[----:B------:R-:W-:Y:S02]  /*3620*/  ISETP.GE.AND P2, PT, R13, 0x79, PT ;  /* 0x000000790d00780c */ /* 0x000fe40003f46270 */
[C---:B------:R-:W-:Y:S01]  /*3630*/  ISETP.GT.OR P5, PT, R20.reuse, 0x71, !P5 ;  /* 0x000000711400780c */ /* 0x040fe20006fa4670 */
[----:B------:R3:W5:Y:S01]  /*3640*/  MUFU.EX2 R13, R109 ;  /* 0x0000006d000d7308 */ /* 0x0007620000000800 */
[----:B------:R-:W-:Y:S01]  /*3650*/  ISETP.GT.OR P1, PT, R20, 0x78, !P1 ;  /* 0x000000781400780c */ /* 0x000fe20004f24670 */
[--C-:B-1----:R-:W-:Y:S01]  /*3660*/  FFMA.FTZ R118, R118, UR11, -R135.reuse ;  /* 0x0000000b76767c23 */ /* 0x102fe20008010887 */
[----:B------:R-:W-:Y:S01]  /*3670*/  ISETP.GT.OR P4, PT, R20, 0x79, !P4 ;  /* 0x000000791400780c */ /* 0x000fe20006784670 */
[--C-:B------:R-:W-:Y:S01]  /*3680*/  FFMA.FTZ R20, R112, UR11, -R134.reuse ;  /* 0x0000000b70147c23 */ /* 0x100fe20008010886 */
[----:B------:R-:W-:Y:S01]  /*3690*/  ISETP.GT.OR P3, PT, R19, 0x71, !P3 ;  /* 0x000000711300780c */ /* 0x000fe20005f64670 */
[----:B------:R-:W-:Y:S01]  /*36a0*/  FFMA.FTZ R134, R151, UR11, -R134 ;  /* 0x0000000b97867c23 */ /* 0x000fe20008010886 */
[C---:B------:R-:W-:Y:S01]  /*36b0*/  ISETP.GT.OR P0, PT, R19.reuse, 0x78, !P0 ;  /* 0x000000781300780c */ /* 0x040fe20004704670 */
[----:B------:R-:W1:Y:S01]  /*36c0*/  SHFL.IDX PT, R151, R12, R221, 0x1f ;  /* 0x00001fdd0c977589 */ /* 0x000e6200000e0000 */
[----:B------:R-:W-:Y:S01]  /*36d0*/  ISETP.GT.OR P2, PT, R19, 0x79, !P2 ;  /* 0x000000791300780c */ /* 0x000fe20005744670 */
[--C-:B---3--:R-:W-:Y:S01]  /*36e0*/  FFMA.FTZ R109, R113, UR11, -R228.reuse ;  /* 0x0000000b716d7c23 */ /* 0x108fe200080108e4 */
[----:B------:R3:W5:Y:S01]  /*36f0*/  MUFU.EX2 R19, R216 ;  /* 0x000000d800137308 */ /* 0x0007620000000800 */
[----:B------:R-:W4:Y:S01]  /*3700*/  SHFL.IDX PT, R112, R12, R148, 0x1f ;  /* 0x00001f940c707589 */ /* 0x000f2200000e0000 */
[----:B------:R-:W-:Y:S01]  /*3710*/  FFMA.FTZ R228, R111, UR11, -R228 ;  /* 0x0000000b6fe47c23 */ /* 0x000fe200080108e4 */
[----:B------:R-:W-:Y:S01]  /*3720*/  FFMA.FTZ R111, R116, UR11, -R135 ;  /* 0x0000000b746f7c23 */ /* 0x000fe20008010887 */
[----:B------:R-:W-:Y:S01]  /*3730*/  FSEL R141, R141, -INF , !P5 ;  /* 0xff8000008d8d7808 */ /* 0x000fe20006800000 */
[----:B------:R-:W-:Y:S01]  /*3740*/  SHFL.IDX PT, R113, R12, R218, 0x1f ;  /* 0x00001fda0c717589 */ /* 0x000fe200000e0000 */
[----:B--2---:R-:W-:Y:S01]  /*3750*/  FFMA.FTZ R131, R131, UR11, -R139 ;  /* 0x0000000b83837c23 */ /* 0x004fe2000801088b */
[----:B------:R-:W-:Y:S01]  /*3760*/  FSEL R143, R143, -INF , !P3 ;  /* 0xff8000008f8f7808 */ /* 0x000fe20005800000 */
[----:B------:R2:W-:Y:S01]  /*3770*/  MUFU.EX2 R18, R134 ;  /* 0x0000008600127308 */ /* 0x0005e20000000800 */
[----:B---3--:R-:W2:Y:S01]  /*3780*/  SHFL.IDX PT, R216, R12, R223, 0x1f ;  /* 0x00001fdf0cd87589 */ /* 0x008ea200000e0000 */
[----:B------:R-:W-:-:S02]  /*3790*/  FSEL R146, R146, -INF , !P0 ;  /* 0xff80000092927808 */ /* 0x000fc40004000000 */
[----:B------:R-:W-:Y:S01]  /*37a0*/  FSEL R147, R147, -INF , !P2 ;  /* 0xff80000093937808 */ /* 0x000fe20005000000 */
[----:B------:R-:W3:Y:S03]  /*37b0*/  SHFL.IDX PT, R135, R12, R217, 0x1f ;  /* 0x00001fd90c877589 */ /* 0x000ee600000e0000 */
[----:B------:R-:W-:Y:S01]  /*37c0*/  MUFU.EX2 R111, R111 ;  /* 0x0000006f006f7308 */ /* 0x000fe20000000800 */
[--C-:B-1----:R-:W-:Y:S01]  /*37d0*/  FFMA.FTZ R220, R220, UR11, -R151.reuse ;  /* 0x0000000bdcdc7c23 */ /* 0x102fe20008010897 */
[----:B------:R-:W-:Y:S01]  /*37e0*/  FFMA.FTZ R116, R149, UR11, -R151 ;  /* 0x0000000b95747c23 */ /* 0x000fe20008010897 */
[----:B------:R-:W-:-:S05]  /*37f0*/  FFMA.FTZ R151, R121, UR11, -R222 ;  /* 0x0000000b79977c23 */ /* 0x000fca00080108de */
[----:B------:R-:W1:Y:S01]  /*3800*/  MUFU.EX2 R20, R20 ;  /* 0x0000001400147308 */ /* 0x000e620000000800 */
[--C-:B----4-:R-:W-:Y:S01]  /*3810*/  FFMA.FTZ R124, R124, UR11, -R112.reuse ;  /* 0x0000000b7c7c7c23 */ /* 0x110fe20008010870 */
[----:B------:R-:W-:Y:S02]  /*3820*/  FFMA.FTZ R121, R126, UR11, -R112 ;  /* 0x0000000b7e797c23 */ /* 0x000fe40008010870 */
[----:B------:R-:W-:Y:S04]  /*3830*/  SHFL.IDX PT, R126, R17, R218, 0x1f ;  /* 0x00001fda117e7589 */ /* 0x000fe800000e0000 */
[----:B------:R4:W-:Y:S01]  /*3840*/  MUFU.EX2 R112, R118 ;  /* 0x0000007600707308 */ /* 0x0009e20000000800 */
[--C-:B--2---:R-:W-:Y:S01]  /*3850*/  FFMA.FTZ R134, R117, UR11, -R216.reuse ;  /* 0x0000000b75867c23 */ /* 0x104fe200080108d8 */
[----:B------:R-:W-:Y:S01]  /*3860*/  FFMA.FTZ R216, R119, UR11, -R216 ;  /* 0x0000000b77d87c23 */ /* 0x000fe200080108d8 */
[----:B------:R-:W-:Y:S01]  /*3870*/  FFMA.FTZ R119, R122, UR11, -R113 ;  /* 0x0000000b7a777c23 */ /* 0x000fe20008010871 */
[----:B------:R-:W-:Y:S01]  /*3880*/  FFMA.FTZ R117, R123, UR11, -R222 ;  /* 0x0000000b7b757c23 */ /* 0x000fe200080108de */
[----:B------:R-:W2:Y:S01]  /*3890*/  SHFL.IDX PT, R122, R17, R223, 0x1f ;  /* 0x00001fdf117a7589 */ /* 0x000ea200000e0000 */
[--C-:B---3--:R-:W-:Y:S01]  /*38a0*/  FFMA.FTZ R149, R128, UR11, -R135.reuse ;  /* 0x0000000b80957c23 */ /* 0x108fe20008010887 */
[----:B------:R-:W-:Y:S01]  /*38b0*/  FFMA.FTZ R135, R114, UR11, -R135 ;  /* 0x0000000b72877c23 */ /* 0x000fe20008010887 */
[----:B------:R-:W-:Y:S01]  /*38c0*/  MUFU.EX2 R116, R116 ;  /* 0x0000007400747308 */ /* 0x000fe20000000800 */
[----:B----4-:R-:W-:Y:S01]  /*38d0*/  FFMA.FTZ R118, R125, UR11, -R113 ;  /* 0x0000000b7d767c23 */ /* 0x010fe20008010871 */
[----:B------:R-:W3:Y:S04]  /*38e0*/  SHFL.IDX PT, R123, R17, R5, 0x1f ;  /* 0x00001f05117b7589 */ /* 0x000ee800000e0000 */
[----:B------:R-:W4:Y:S02]  /*38f0*/  SHFL.IDX PT, R125, R17, R221, 0x1f ;  /* 0x00001fdd117d7589 */ /* 0x000f2400000e0000 */
[----:B------:R5:W1:Y:S01]  /*3900*/  MUFU.EX2 R113, R134 ;  /* 0x0000008600717308 */ /* 0x000a620000000800 */
[----:B------:R-:W-:-:S02]  /*3910*/  WARPGROUP.DEPBAR.LE gsb0, 0x0 ;  /* 0x00008000000079c5 */ /* 0x000fc40000010000 */
[----:B------:R-:W-:Y:S01]  /*3920*/  WARPGROUP.ARRIVE ;  /* 0x00000000000079c5 */ /* 0x000fe20000000000 */
[----:B-----5:R-:W-:-:S04]  /*3930*/  FFMA.FTZ R134, R129, UR11, -R139 ;  /* 0x0000000b81867c23 */ /* 0x020fc8000801088b */
[----:B------:R-:W5:Y:S01]  /*3940*/  MUFU.EX2 R114, R220 ;  /* 0x000000dc00727308 */ /* 0x000f620000000800 */
[----:B------:R-:W1:Y:S01]  /*3950*/  SHFL.IDX PT, R129, R17, R148, 0x1f ;  /* 0x00001f9411817589 */ /* 0x000e6200000e0000 */
[--C-:B--2---:R-:W-:Y:S01]  /*3960*/  FFMA.FTZ R128, R115, UR11, -R122.reuse ;  /* 0x0000000b73807c23 */ /* 0x104fe2000801087a */
[----:B------:R-:W-:Y:S01]  /*3970*/  HGMMA.64x128x16.F32 R24, gdesc[UR4], R24, gsb0 ;  /* 0x01e00000041879f0 */ /* 0x000fe20008000818 */
[----:B------:R-:W-:Y:S01]  /*3980*/  FFMA.FTZ R133, R133, UR11, -R122 ;  /* 0x0000000b85857c23 */ /* 0x000fe2000801087a */
[----:B------:R-:W-:Y:S01]  /*3990*/  FSEL R122, R144, -INF , !P1 ;  /* 0xff800000907a7808 */ /* 0x000fe20004800000 */
[----:B------:R-:W-:Y:S01]  /*39a0*/  UMOV UR6, UR8 ;  /* 0x0000000800067c82 */ /* 0x000fe20008000000 */
[--C-:B---3--:R-:W-:Y:S01]  /*39b0*/  FFMA.FTZ R132, R132, UR11, -R123.reuse ;  /* 0x0000000b84847c23 */ /* 0x108fe2000801087b */
[----:B------:R-:W-:Y:S01]  /*39c0*/  FFMA.FTZ R130, R130, UR11, -R123 ;  /* 0x0000000b82827c23 */ /* 0x000fe2000801087b */
[----:B------:R2:W3:Y:S01]  /*39d0*/  MUFU.EX2 R115, R151 ;  /* 0x0000009700737308 */ /* 0x0004e20000000800 */
[----:B------:R-:W5:Y:S01]  /*39e0*/  SHFL.IDX PT, R123, R17, R217, 0x1f ;  /* 0x00001fd9117b7589 */ /* 0x000f6200000e0000 */
[--C-:B----4-:R-:W-:Y:S01]  /*39f0*/  FFMA.FTZ R136, R136, UR11, -R125.reuse ;  /* 0x0000000b88887c23 */ /* 0x110fe2000801087d */
[----:B------:R-:W-:Y:S01]  /*3a00*/  FFMA.FTZ R125, R138, UR11, -R125 ;  /* 0x0000000b8a7d7c23 */ /* 0x000fe2000801087d */
[--C-:B------:R-:W-:Y:S01]  /*3a10*/  FFMA.FTZ R138, R141, UR11, -R126.reuse ;  /* 0x0000000b8d8a7c23 */ /* 0x100fe2000801087e */
[----:B------:R-:W-:Y:S01]  /*3a20*/  FFMA.FTZ R126, R143, UR11, -R126 ;  /* 0x0000000b8f7e7c23 */ /* 0x000fe2000801087e */
[----:B------:R-:W-:Y:S01]  /*3a30*/  UMOV UR7, 0x40000040 ;  /* 0x4000004000077882 */ /* 0x000fe20000000000 */
[----:B------:R-:W-:Y:S01]  /*3a40*/  UIADD3 UR4, UR8, 0x80, URZ ;  /* 0x0000008008047890 */ /* 0x000fe2000fffe03f */
[----:B------:R-:W-:Y:S01]  /*3a50*/  MUFU.EX2 R118, R118 ;  /* 0x0000007600767308 */ /* 0x000fe20000000800 */
[----:B--2---:R-:W-:Y:S01]  /*3a60*/  FSEL R151, R145, -INF , !P4 ;  /* 0xff80000091977808 */ /* 0x004fe20006000000 */
[----:B------:R-:W-:Y:S01]  /*3a70*/  UMOV UR5, 0x40000040 ;  /* 0x4000004000057882 */ /* 0x000fe20000000000 */
[--C-:B-1----:R-:W-:Y:S01]  /*3a80*/  FFMA.FTZ R140, R140, UR11, -R129.reuse ;  /* 0x0000000b8c8c7c23 */ /* 0x102fe20008010881 */
[----:B------:R-:W-:-:S04]  /*3a90*/  FFMA.FTZ R129, R142, UR11, -R129 ;  /* 0x0000000b8e817c23 */ /* 0x000fc80008010881 */
[----:B------:R-:W-:Y:S01]  /*3aa0*/  MUFU.EX2 R119, R119 ;  /* 0x0000007700777308 */ /* 0x000fe20000000800 */
[----:B------:R-:W1:Y:S07]  /*3ab0*/  SHFL.IDX PT, R142, R17, R150, 0x1f ;  /* 0x00001f96118e7589 */ /* 0x000e6e00000e0000 */
        /* <DEDUP_REMOVED lines=9> */
[----:B------:R2:W4:Y:S04]  /*3b50*/  LDS R139, [R10+0x400] ;  /* 0x000400000a8b7984 */ /* 0x0005280000000800 */
[----:B------:R3:W-:Y:S01]  /*3b60*/  LDS R141, [R15+0x400] ;  /* 0x000400000f8d7984 */ /* 0x0007e20000000800 */
[----:B--2---:R2:W-:Y:S08]  /*3b70*/  MUFU.EX2 R10, R216 ;  /* 0x000000d8000a7308 */ /* 0x0045f00000000800 */
[----:B---3--:R5:W3:Y:S01]  /*3b80*/  MUFU.EX2 R15, R124 ;  /* 0x0000007c000f7308 */ /* 0x008ae20000000800 */
[----:B--2---:R2:W3:Y:S01]  /*3b90*/  SHFL.IDX PT, R216, R17, R23, 0x1f ;  /* 0x00001f1711d87589 */ /* 0x0044e200000e0000 */
[--C-:B-----5:R-:W-:Y:S01]  /*3ba0*/  FFMA.FTZ R124, R122, UR11, -R123.reuse ;  /* 0x0000000b7a7c7c23 */ /* 0x120fe2000801087b */
[----:B------:R-:W-:Y:S01]  /*3bb0*/  FFMA.FTZ R123, R146, UR11, -R123 ;  /* 0x0000000b927b7c23 */ /* 0x000fe2000801087b */
[----:B-1----:R-:W-:-:S04]  /*3bc0*/  FFMA.FTZ R122, R151, UR11, -R142 ;  /* 0x0000000b977a7c23 */ /* 0x002fc8000801088e */
[----:B--2---:R1:W2:Y:S08]  /*3bd0*/  MUFU.EX2 R17, R121 ;  /* 0x0000007900117308 */ /* 0x0042b00000000800 */
[----:B------:R-:W-:Y:S01]  /*3be0*/  MUFU.EX2 R124, R124 ;  /* 0x0000007c007c7308 */ /* 0x000fe20000000800 */
[----:B-1----:R-:W-:Y:S01]  /*3bf0*/  FFMA.FTZ R121, R147, UR11, -R142 ;  /* 0x0000000b93797c23 */ /* 0x002fe2000801088e */
[----:B----4-:R-:W1:Y:S01]  /*3c00*/  SHFL.IDX PT, R145, R139, R23, 0x1f ;  /* 0x00001f178b917589 */ /* 0x010e6200000e0000 */
[--C-:B---3--:R-:W-:Y:S01]  /*3c10*/  FFMA.FTZ R137, R137, UR11, -R216.reuse ;  /* 0x0000000b89897c23 */ /* 0x108fe200080108d8 */
[----:B------:R-:W-:-:S02]  /*3c20*/  FFMA.FTZ R127, R127, UR11, -R216 ;  /* 0x0000000b7f7f7c23 */ /* 0x000fc400080108d8 */
[----:B------:R-:W3:Y:S02]  /*3c30*/  SHFL.IDX PT, R143, R139, R223, 0x1f ;  /* 0x00001fdf8b8f7589 */ /* 0x000ee400000e0000 */
[----:B------:R-:W-:Y:S02]  /*3c40*/  MUFU.EX2 R123, R123 ;  /* 0x0000007b007b7308 */ /* 0x000fe40000000800 */
[----:B------:R-:W4:Y:S04]  /*3c50*/  SHFL.IDX PT, R144, R139, R5, 0x1f ;  /* 0x00001f058b907589 */ /* 0x000f2800000e0000 */
[----:B------:R-:W5:Y:S02]  /*3c60*/  SHFL.IDX PT, R146, R139, R148, 0x1f ;  /* 0x00001f948b927589 */ /* 0x000f6400000e0000 */
[----:B------:R-:W-:Y:S02]  /*3c70*/  MUFU.EX2 R137, R137 ;  /* 0x0000008900897308 */ /* 0x000fe40000000800 */
[----:B------:R-:W2:Y:S04]  /*3c80*/  SHFL.IDX PT, R220, R139, R221, 0x1f ;  /* 0x00001fdd8bdc7589 */ /* 0x000ea800000e0000 */
[----:B------:R-:W2:Y:S02]  /*3c90*/  SHFL.IDX PT, R216, R139, R218, 0x1f ;  /* 0x00001fda8bd87589 */ /* 0x000ea400000e0000 */
[----:B------:R-:W-:Y:S02]  /*3ca0*/  MUFU.EX2 R127, R127 ;  /* 0x0000007f007f7308 */ /* 0x000fe40000000800 */
[----:B------:R-:W2:Y:S01]  /*3cb0*/  SHFL.IDX PT, R151, R139, R217, 0x1f ;  /* 0x00001fd98b977589 */ /* 0x000ea200000e0000 */
[----:B-1----:R-:W-:Y:S01]  /*3cc0*/  FADD.FTZ R147, R29, -R145 ;  /* 0x800000911d937221 */ /* 0x002fe20000010000 */
[----:B---3--:R-:W-:-:S04]  /*3cd0*/  FADD.FTZ R142, R25, -R143 ;  /* 0x8000008f198e7221 */ /* 0x008fc80000010000 */
[----:B------:R1:W-:Y:S01]  /*3ce0*/  MUFU.EX2 R29, R135 ;  /* 0x00000087001d7308 */ /* 0x0003e20000000800 */
[----:B------:R-:W-:Y:S01]  /*3cf0*/  FADD.FTZ R143, R27, -R143 ;  /* 0x8000008f1b8f7221 */ /* 0x000fe20000010000 */
[----:B------:R-:W-:Y:S01]  /*3d00*/  FADD.FTZ R27, R31, -R145 ;  /* 0x800000911f1b7221 */ /* 0x000fe20000010000 */
[--C-:B----4-:R-:W-:Y:S01]  /*3d10*/  FADD.FTZ R24, R24, -R144.reuse ;  /* 0x8000009018187221 */ /* 0x110fe20000010000 */
[----:B------:R-:W-:Y:S01]  /*3d20*/  FADD.FTZ R26, R26, -R144 ;  /* 0x800000901a1a7221 */ /* 0x000fe20000010000 */
[----:B------:R-:W3:Y:S01]  /*3d30*/  SHFL.IDX PT, R31, R141, R223, 0x1f ;  /* 0x00001fdf8d1f7589 */ /* 0x000ee200000e0000 */
[----:B------:R-:W-:Y:S01]  /*3d40*/  FMUL.FTZ R147, R92, R147 ;  /* 0x000000935c937220 */ /* 0x000fe20000410000 */
[--C-:B-----5:R-:W-:Y:S01]  /*3d50*/  FADD.FTZ R145, R32, -R146.reuse ;  /* 0x8000009220917221 */ /* 0x120fe20000010000 */
[----:B------:R-:W-:Y:S01]  /*3d60*/  FADD.FTZ R34, R34, -R146 ;  /* 0x8000009222227221 */ /* 0x000fe20000010000 */
[----:B-1----:R1:W-:Y:S01]  /*3d70*/  LDS R135, [R14+0x400] ;  /* 0x000400000e877984 */ /* 0x0023e20000000800 */
[----:B------:R-:W-:Y:S01]  /*3d80*/  FMUL.FTZ R26, R88, R26 ;  /* 0x0000001a581a7220 */ /* 0x000fe20000410000 */
[--C-:B--2---:R-:W-:Y:S01]  /*3d90*/  FADD.FTZ R144, R28, -R220.reuse ;  /* 0x800000dc1c907221 */ /* 0x104fe20000010000 */
[----:B------:R-:W-:Y:S01]  /*3da0*/  FADD.FTZ R25, R30, -R220 ;  /* 0x800000dc1e197221 */ /* 0x000fe20000010000 */
[----:B------:R2:W4:Y:S01]  /*3db0*/  MUFU.EX2 R28, R149 ;  /* 0x00000095001c7308 */ /* 0x0005220000000800 */
[----:B------:R-:W5:Y:S01]  /*3dc0*/  SHFL.IDX PT, R30, R139, R150, 0x1f ;  /* 0x00001f968b1e7589 */ /* 0x000f6200000e0000 */
[--C-:B------:R-:W-:Y:S01]  /*3dd0*/  FADD.FTZ R146, R33, -R216.reuse ;  /* 0x800000d821927221 */ /* 0x100fe20000010000 */
[----:B------:R-:W-:Y:S01]  /*3de0*/  FADD.FTZ R35, R35, -R216 ;  /* 0x800000d823237221 */ /* 0x000fe20000010000 */
[----:B------:R-:W-:Y:S01]  /*3df0*/  FMUL.FTZ R25, R91, R25 ;  /* 0x000000195b197220 */ /* 0x000fe20000410000 */
[----:B------:R-:W4:Y:S01]  /*3e00*/  SHFL.IDX PT, R33, R141, R217, 0x1f ;  /* 0x00001fd98d217589 */ /* 0x000f2200000e0000 */
[--C-:B------:R-:W-:Y:S01]  /*3e10*/  FADD.FTZ R36, R36, -R151.reuse ;  /* 0x8000009724247221 */ /* 0x100fe20000010000 */
[----:B------:R-:W-:Y:S01]  /*3e20*/  FADD.FTZ R38, R38, -R151 ;  /* 0x8000009726267221 */ /* 0x000fe20000010000 */
[----:B-1----:R1:W4:Y:S01]  /*3e30*/  MUFU.EX2 R14, R134 ;  /* 0x00000086000e7308 */ /* 0x0023220000000800 */
[----:B------:R-:W4:Y:S01]  /*3e40*/  SHFL.IDX PT, R151, R141, R221, 0x1f ;  /* 0x00001fdd8d977589 */ /* 0x000f2200000e0000 */
[----:B------:R-:W-:Y:S01]  /*3e50*/  FMUL.FTZ R36, R97, R36 ;  /* 0x0000002461247220 */ /* 0x000fe20000410000 */
[----:B------:R-:W-:Y:S01]  /*3e60*/  FMUL.FTZ R34, R95, R34 ;  /* 0x000000225f227220 */ /* 0x000fe20000410000 */
[----:B------:R-:W-:Y:S01]  /*3e70*/  FMUL.FTZ R35, R21, R35 ;  /* 0x0000002315237220 */ /* 0x000fe20000410000 */
[----:B--2---:R-:W2:Y:S01]  /*3e80*/  SHFL.IDX PT, R149, R141, R23, 0x1f ;  /* 0x00001f178d957589 */ /* 0x004ea200000e0000 */
[----:B------:R-:W-:Y:S01]  /*3e90*/  FMUL.FTZ R38, R96, R38 ;  /* 0x0000002660267220 */ /* 0x000fe20000410000 */
[----:B---3--:R-:W-:-:S02]  /*3ea0*/  FADD.FTZ R41, R41, -R31 ;  /* 0x8000001f29297221 */ /* 0x008fc40000010000 */
[----:B-1----:R1:W-:Y:S01]  /*3eb0*/  LDS R134, [R11+0x400] ;  /* 0x000400000b867984 */ /* 0x0023e20000000800 */
[----:B------:R-:W-:Y:S01]  /*3ec0*/  FADD.FTZ R43, R43, -R31 ;  /* 0x8000001f2b2b7221 */ /* 0x000fe20000010000 */
[----:B------:R-:W-:Y:S01]  /*3ed0*/  MUFU.EX2 R122, R122 ;  /* 0x0000007a007a7308 */ /* 0x000fe20000000800 */
[----:B------:R-:W-:Y:S01]  /*3ee0*/  FMUL.FTZ R41, R102, R41 ;  /* 0x0000002966297220 */ /* 0x000fe20000410000 */
[----:B------:R-:W3:Y:S01]  /*3ef0*/  SHFL.IDX PT, R139, R141, R148, 0x1f ;  /* 0x00001f948d8b7589 */ /* 0x000ee200000e0000 */
[----:B------:R-:W-:-:S03]  /*3f00*/  FMUL.FTZ R43, R103, R43 ;  /* 0x0000002b672b7220 */ /* 0x000fc60000410000 */
[----:B------:R-:W3:Y:S01]  /*3f10*/  SHFL.IDX PT, R32, R141, R218, 0x1f ;  /* 0x00001fda8d207589 */ /* 0x000ee200000e0000 */
[--C-:B-----5:R-:W-:Y:S01]  /*3f20*/  FADD.FTZ R37, R37, -R30.reuse ;  /* 0x8000001e25257221 */ /* 0x120fe20000010000 */
[----:B------:R-:W-:Y:S01]  /*3f30*/  FADD.FTZ R39, R39, -R30 ;  /* 0x8000001e27277221 */ /* 0x000fe20000010000 */
[----:B-1----:R-:W-:Y:S01]  /*3f40*/  MUFU.EX2 R11, R131 ;  /* 0x00000083000b7308 */ /* 0x002fe20000000800 */
[--C-:B----4-:R-:W-:Y:S01]  /*3f50*/  FADD.FTZ R52, R52, -R33.reuse ;  /* 0x8000002134347221 */ /* 0x110fe20000010000 */
[----:B------:R-:W-:Y:S01]  /*3f60*/  FADD.FTZ R54, R54, -R33 ;  /* 0x8000002136367221 */ /* 0x000fe20000010000 */
[----:B------:R-:W1:Y:S01]  /*3f70*/  SHFL.IDX PT, R216, R141, R5, 0x1f ;  /* 0x00001f058dd87589 */ /* 0x000e6200000e0000 */
[----:B------:R-:W-:Y:S01]  /*3f80*/  FMUL.FTZ R37, R98, R37 ;  /* 0x0000002562257220 */ /* 0x000fe20000410000 */
[--C-:B------:R-:W-:Y:S01]  /*3f90*/  FADD.FTZ R44, R44, -R151.reuse ;  /* 0x800000972c2c7221 */ /* 0x100fe20000010000 */
[----:B------:R-:W-:Y:S01]  /*3fa0*/  FADD.FTZ R46, R46, -R151 ;  /* 0x800000972e2e7221 */ /* 0x000fe20000010000 */
[----:B------:R-:W-:Y:S01]  /*3fb0*/  FMUL.FTZ R39, R99, R39 ;  /* 0x0000002763277220 */ /* 0x000fe20000410000 */
[----:B------:R4:W-:Y:S01]  /*3fc0*/  MUFU.EX2 R30, R132 ;  /* 0x00000084001e7308 */ /* 0x0009e20000000800 */
[--C-:B--2---:R-:W-:Y:S01]  /*3fd0*/  FADD.FTZ R45, R45, -R149.reuse ;  /* 0x800000952d2d7221 */ /* 0x104fe20000010000 */
[----:B------:R-:W-:Y:S01]  /*3fe0*/  FADD.FTZ R47, R47, -R149 ;  /* 0x800000952f2f7221 */ /* 0x000fe20000010000 */
[----:B------:R-:W2:Y:S01]  /*3ff0*/  SHFL.IDX PT, R151, R141, R150, 0x1f ;  /* 0x00001f968d977589 */ /* 0x000ea200000e0000 */
[----:B------:R-:W-:Y:S01]  /*4000*/  FMUL.FTZ R44, R104, R44 ;  /* 0x0000002c682c7220 */ /* 0x000fe20000410000 */
[----:B------:R-:W-:Y:S01]  /*4010*/  FMUL.FTZ R45, R106, R45 ;  /* 0x0000002d6a2d7220 */ /* 0x000fe20000410000 */
[----:B------:R-:W-:Y:S01]  /*4020*/  FMUL.FTZ R46, R105, R46 ;  /* 0x0000002e692e7220 */ /* 0x000fe20000410000 */
[----:B------:R-:W5:Y:S01]  /*4030*/  SHFL.IDX PT, R141, R135, R5, 0x1f ;  /* 0x00001f05878d7589 */ /* 0x000f6200000e0000 */
[----:B------:R1:W-:Y:S01]  /*4040*/  MUFU.EX2 R31, R130 ;  /* 0x00000082001f7308 */ /* 0x0003e20000000800 */
[--C-:B---3--:R-:W-:Y:S01]  /*4050*/  FADD.FTZ R48, R48, -R139.reuse ;  /* 0x8000008b30307221 */ /* 0x108fe20000010000 */
[----:B------:R-:W-:Y:S01]  /*4060*/  FADD.FTZ R50, R50, -R139 ;  /* 0x8000008b32327221 */ /* 0x000fe20000010000 */
[----:B------:R-:W3:Y:S01]  /*4070*/  SHFL.IDX PT, R149, R135, R223, 0x1f ;  /* 0x00001fdf87957589 */ /* 0x000ee200000e0000 */
[----:B------:R-:W-:Y:S01]  /*4080*/  FMUL.FTZ R47, R107, R47 ;  /* 0x0000002f6b2f7220 */ /* 0x000fe20000410000 */
[--C-:B------:R-:W-:Y:S01]  /*4090*/  FADD.FTZ R49, R49, -R32.reuse ;  /* 0x8000002031317221 */ /* 0x100fe20000010000 */
[----:B------:R-:W-:Y:S01]  /*40a0*/  FADD.FTZ R51, R51, -R32 ;  /* 0x8000002033337221 */ /* 0x000fe20000010000 */
[----:B------:R-:W3:Y:S01]  /*40b0*/  SHFL.IDX PT, R139, R135, R221, 0x1f ;  /* 0x00001fdd878b7589 */ /* 0x000ee200000e0000 */
[----:B------:R2:W3:Y:S01]  /*40c0*/  MUFU.EX2 R33, R128 ;  /* 0x0000008000217308 */ /* 0x0004e20000000800 */
[----:B------:R-:W-:Y:S01]  /*40d0*/  FMUL.FTZ R48, R108, R48 ;  /* 0x000000306c307220 */ /* 0x000fe20000410000 */
[----:B------:R-:W-:Y:S01]  /*40e0*/  FMUL.FTZ R49, R13, R49 ;  /* 0x000000310d317220 */ /* 0x000fe20000410000 */
[----:B----4-:R-:W4:Y:S01]  /*40f0*/  SHFL.IDX PT, R132, R135, R23, 0x1f ;  /* 0x00001f1787847589 */ /* 0x010f2200000e0000 */
[--C-:B-1----:R-:W-:Y:S01]  /*4100*/  FADD.FTZ R40, R40, -R216.reuse ;  /* 0x800000d828287221 */ /* 0x102fe20000010000 */
[----:B------:R-:W-:Y:S01]  /*4110*/  FADD.FTZ R42, R42, -R216 ;  /* 0x800000d82a2a7221 */ /* 0x000fe20000010000 */
[----:B------:R-:W-:Y:S01]  /*4120*/  FMUL.FTZ R50, R110, R50 ;  /* 0x000000326e327220 */ /* 0x000fe20000410000 */
[----:B------:R-:W1:Y:S01]  /*4130*/  SHFL.IDX PT, R131, R135, R148, 0x1f ;  /* 0x00001f9487837589 */ /* 0x000e6200000e0000 */
[----:B------:R3:W1:Y:S01]  /*4140*/  MUFU.EX2 R32, R133 ;  /* 0x0000008500207308 */ /* 0x0006620000000800 */
[----:B------:R-:W-:Y:S01]  /*4150*/  FMUL.FTZ R40, R100, R40 ;  /* 0x0000002864287220 */ /* 0x000fe20000410000 */
[----:B------:R-:W-:Y:S01]  /*4160*/  FMUL.FTZ R42, R101, R42 ;  /* 0x0000002a652a7220 */ /* 0x000fe20000410000 */
[----:B------:R-:W1:Y:S01]  /*4170*/  SHFL.IDX PT, R130, R135, R218, 0x1f ;  /* 0x00001fda87827589 */ /* 0x000e6200000e0000 */
[--C-:B--2---:R-:W-:Y:S01]  /*4180*/  FADD.FTZ R53, R53, -R151.reuse ;  /* 0x8000009735357221 */ /* 0x104fe20000010000 */
[----:B------:R-:W-:Y:S01]  /*4190*/  FADD.FTZ R55, R55, -R151 ;  /* 0x8000009737377221 */ /* 0x000fe20000010000 */
[----:B------:R-:W-:Y:S01]  /*41a0*/  FMUL.FTZ R51, R19, R51 ;  /* 0x0000003313337220 */ /* 0x000fe20000410000 */
[----:B------:R-:W2:Y:S01]  /*41b0*/  SHFL.IDX PT, R128, R135, R217, 0x1f ;  /* 0x00001fd987807589 */ /* 0x000ea200000e0000 */
[--C-:B-----5:R-:W-:Y:S01]  /*41c0*/  FADD.FTZ R56, R56, -R141.reuse ;  /* 0x8000008d38387221 */ /* 0x120fe20000010000 */
[----:B------:R-:W-:Y:S01]  /*41d0*/  FADD.FTZ R58, R58, -R141 ;  /* 0x8000008d3a3a7221 */ /* 0x000fe20000010000 */
[----:B------:R-:W-:Y:S01]  /*41e0*/  FMUL.FTZ R52, R20, R52 ;  /* 0x0000003414347220 */ /* 0x000fe20000410000 */
[----:B------:R-:W5:Y:S01]  /*41f0*/  SHFL.IDX PT, R135, R135, R150, 0x1f ;  /* 0x00001f9687877589 */ /* 0x000f6200000e0000 */
[--C-:B---3--:R-:W-:Y:S01]  /*4200*/  FADD.FTZ R57, R57, -R149.reuse ;  /* 0x8000009539397221 */ /* 0x108fe20000010000 */
[----:B------:R-:W-:Y:S01]  /*4210*/  FADD.FTZ R59, R59, -R149 ;  /* 0x800000953b3b7221 */ /* 0x000fe20000010000 */
[----:B------:R-:W-:Y:S01]  /*4220*/  FMUL.FTZ R56, R111, R56 ;  /* 0x000000386f387220 */ /* 0x000fe20000410000 */
[----:B------:R-:W3:Y:S01]  /*4230*/  SHFL.IDX PT, R150, R134, R150, 0x1f ;  /* 0x00001f9686967589 */ /* 0x000ee200000e0000 */
[--C-:B------:R-:W-:Y:S01]  /*4240*/  FADD.FTZ R60, R60, -R139.reuse ;  /* 0x8000008b3c3c7221 */ /* 0x100fe20000010000 */
[----:B------:R-:W-:Y:S01]  /*4250*/  FADD.FTZ R62, R62, -R139 ;  /* 0x8000008b3e3e7221 */ /* 0x000fe20000010000 */
[----:B------:R-:W-:Y:S01]  /*4260*/  FMUL.FTZ R57, R113, R57 ;  /* 0x0000003971397220 */ /* 0x000fe20000410000 */
[----:B------:R2:W3:Y:S01]  /*4270*/  SHFL.IDX PT, R133, R134, R23, 0x1f ;  /* 0x00001f1786857589 */ /* 0x0004e200000e0000 */
[--C-:B----4-:R-:W-:Y:S01]  /*4280*/  FADD.FTZ R61, R61, -R132.reuse ;  /* 0x800000843d3d7221 */ /* 0x110fe20000010000 */
[----:B------:R-:W-:Y:S01]  /*4290*/  FADD.FTZ R63, R63, -R132 ;  /* 0x800000843f3f7221 */ /* 0x000fe20000010000 */
[----:B------:R-:W-:Y:S01]  /*42a0*/  FMUL.FTZ R60, R114, R60 ;  /* 0x0000003c723c7220 */ /* 0x000fe20000410000 */
[----:B------:R-:W4:Y:S01]  /*42b0*/  SHFL.IDX PT, R148, R134, R148, 0x1f ;  /* 0x00001f9486947589 */ /* 0x000f2200000e0000 */
[--C-:B-1----:R-:W-:Y:S01]  /*42c0*/  FADD.FTZ R66, R66, -R131.reuse ;  /* 0x8000008342427221 */ /* 0x102fe20000010000 */
[----:B------:R-:W-:Y:S01]  /*42d0*/  FADD.FTZ R64, R64, -R131 ;  /* 0x8000008340407221 */ /* 0x000fe20000010000 */
[----:B------:R-:W-:Y:S01]  /*42e0*/  FMUL.FTZ R61, R115, R61 ;  /* 0x0000003d733d7220 */ /* 0x000fe20000410000 */
[----:B------:R-:W1:Y:S01]  /*42f0*/  SHFL.IDX PT, R223, R134, R223, 0x1f ;  /* 0x00001fdf86df7589 */ /* 0x000e6200000e0000 */
[--C-:B------:R-:W-:Y:S01]  /*4300*/  FADD.FTZ R65, R65, -R130.reuse ;  /* 0x8000008241417221 */ /* 0x100fe20000010000 */
[----:B------:R-:W-:Y:S01]  /*4310*/  FADD.FTZ R67, R67, -R130 ;  /* 0x8000008243437221 */ /* 0x000fe20000010000 */
[----:B--2---:R2:W2:Y:S01]  /*4320*/  MUFU.EX2 R23, R136 ;  /* 0x0000008800177308 */ /* 0x0044a20000000800 */
[----:B------:R-:W-:Y:S01]  /*4330*/  SHFL.IDX PT, R221, R134, R221, 0x1f ;  /* 0x00001fdd86dd7589 */ /* 0x000fe200000e0000 */
[--C-:B------:R-:W-:Y:S01]  /*4340*/  FADD.FTZ R130, R68, -R128.reuse ;  /* 0x8000008044827221 */ /* 0x100fe20000010000 */
[----:B------:R-:W-:Y:S01]  /*4350*/  FADD.FTZ R128, R70, -R128 ;  /* 0x8000008046807221 */ /* 0x000fe20000010000 */
[----:B------:R-:W-:Y:S01]  /*4360*/  FMUL.FTZ R64, R15, R64 ;  /* 0x000000400f407220 */ /* 0x000fe20000410000 */
[----:B------:R-:W2:Y:S01]  /*4370*/  SHFL.IDX PT, R218, R134, R218, 0x1f ;  /* 0x00001fda86da7589 */ /* 0x000ea200000e0000 */
[----:B-----5:R-:W-:Y:S01]  /*4380*/  FADD.FTZ R70, R69, -R135 ;  /* 0x8000008745467221 */ /* 0x020fe20000010000 */
[----:B------:R-:W-:Y:S01]  /*4390*/  FMUL.FTZ R69, R120, R142 ;  /* 0x0000008e78457220 */ /* 0x000fe20000410000 */
[----:B------:R-:W-:Y:S01]  /*43a0*/  FMUL.FTZ R62, R116, R62 ;  /* 0x0000003e743e7220 */ /* 0x000fe20000410000 */
[----:B------:R-:W5:Y:S01]  /*43b0*/  SHFL.IDX PT, R217, R134, R217, 0x1f ;  /* 0x00001fd986d97589 */ /* 0x000f6200000e0000 */
[--C-:B---3--:R-:W-:Y:S01]  /*43c0*/  FADD.FTZ R216, R85, -R150.reuse ;  /* 0x8000009655d87221 */ /* 0x108fe20000010000 */
[----:B------:R-:W-:Y:S01]  /*43d0*/  FMUL.FTZ R85, R89, R143 ;  /* 0x0000008f59557220 */ /* 0x000fe20000410000 */
[----:B------:R-:W-:Y:S01]  /*43e0*/  FADD.FTZ R150, R87, -R150 ;  /* 0x8000009657967221 */ /* 0x000fe20000010000 */
[----:B------:R-:W3:Y:S01]  /*43f0*/  SHFL.IDX PT, R134, R134, R5, 0x1f ;  /* 0x00001f0586867589 */ /* 0x000ee200000e0000 */
[--C-:B------:R-:W-:Y:S01]  /*4400*/  FADD.FTZ R139, R77, -R133.reuse ;  /* 0x800000854d8b7221 */ /* 0x100fe20000010000 */
[----:B------:R-:W-:Y:S01]  /*4410*/  FADD.FTZ R141, R79, -R133 ;  /* 0x800000854f8d7221 */ /* 0x000fe20000010000 */
[----:B------:R-:W-:Y:S01]  /*4420*/  F2FP.F16.F32.PACK_AB R85, R85, R26 ;  /* 0x0000001a5555723e */ /* 0x000fe200000000ff */
[--C-:B----4-:R-:W-:Y:S01]  /*4430*/  FADD.FTZ R133, R80, -R148.reuse ;  /* 0x8000009450857221 */ /* 0x110fe20000010000 */
[----:B------:R-:W-:Y:S01]  /*4440*/  FMUL.FTZ R26, R93, R27 ;  /* 0x0000001b5d1a7220 */ /* 0x000fe20000410000 */
[----:B------:R-:W-:Y:S01]  /*4450*/  FADD.FTZ R148, R82, -R148 ;  /* 0x8000009452947221 */ /* 0x000fe20000010000 */
[----:B------:R-:W-:Y:S01]  /*4460*/  FMUL.FTZ R80, R94, R145 ;  /* 0x000000915e507220 */ /* 0x000fe20000410000 */
[----:B------:R-:W-:Y:S01]  /*4470*/  FMUL.FTZ R27, R22, R146 ;  /* 0x00000092161b7220 */ /* 0x000fe20000410000 */
[----:B------:R-:W-:Y:S01]  /*4480*/  F2FP.F16.F32.PACK_AB R82, R37, R36 ;  /* 0x000000242552723e */ /* 0x000fe200000000ff */
[--C-:B-1----:R-:W-:Y:S01]  /*4490*/  FADD.FTZ R132, R73, -R223.reuse ;  /* 0x800000df49847221 */ /* 0x102fe20000010000 */
[----:B------:R-:W1:Y:S01]  /*44a0*/  MUFU.EX2 R36, R121 ;  /* 0x0000007900247308 */ /* 0x000e620000000800 */
[----:B------:R-:W-:Y:S01]  /*44b0*/  F2FP.F16.F32.PACK_AB R87, R26, R25 ;  /* 0x000000191a57723e */ /* 0x000fe200000000ff */
[----:B------:R-:W-:Y:S01]  /*44c0*/  FMUL.FTZ R25, R118, R65 ;  /* 0x0000004176197220 */ /* 0x000fe20000410000 */
[----:B------:R-:W-:Y:S01]  /*44d0*/  F2FP.F16.F32.PACK_AB R80, R27, R80 ;  /* 0x000000501b50723e */ /* 0x000fe200000000ff */
[----:B------:R-:W-:Y:S01]  /*44e0*/  FMUL.FTZ R65, R17, R66 ;  /* 0x0000004211417220 */ /* 0x000fe20000410000 */
[----:B------:R-:W-:Y:S01]  /*44f0*/  FADD.FTZ R223, R75, -R223 ;  /* 0x800000df4bdf7221 */ /* 0x000fe20000010000 */
[----:B------:R-:W-:Y:S01]  /*4500*/  FMUL.FTZ R66, R28, R130 ;  /* 0x000000821c427220 */ /* 0x000fe20000410000 */
[----:B------:R-:W-:Y:S01]  /*4510*/  FMUL.FTZ R27, R14, R70 ;  /* 0x000000460e1b7220 */ /* 0x000fe20000410000 */
[----:B--2---:R-:W-:Y:S01]  /*4520*/  FADD.FTZ R149, R81, -R218 ;  /* 0x800000da51957221 */ /* 0x004fe20000010000 */
[--C-:B-----5:R-:W-:Y:S01]  /*4530*/  FADD.FTZ R151, R84, -R217.reuse ;  /* 0x800000d954977221 */ /* 0x120fe20000010000 */
[----:B------:R-:W-:Y:S01]  /*4540*/  F2FP.F16.F32.PACK_AB R81, R35, R34 ;  /* 0x000000222351723e */ /* 0x000fe200000000ff */
[----:B------:R-:W-:Y:S01]  /*4550*/  FADD.FTZ R217, R86, -R217 ;  /* 0x800000d956d97221 */ /* 0x000fe20000010000 */
[----:B------:R-:W-:Y:S01]  /*4560*/  F2FP.F16.F32.PACK_AB R70, R61, R60 ;  /* 0x0000003c3d46723e */ /* 0x000fe200000000ff */
[--C-:B---3--:R-:W-:Y:S01]  /*4570*/  FADD.FTZ R131, R72, -R134.reuse ;  /* 0x8000008648837221 */ /* 0x108fe20000010000 */
        /* <DEDUP_REMOVED lines=8> */
[----:B------:R-:W-:Y:S01]  /*4600*/  FADD.FTZ R135, R71, -R135 ;  /* 0x8000008747877221 */ /* 0x000fe20000010000 */
[----:B------:R-:W-:Y:S01]  /*4610*/  F2FP.F16.F32.PACK_AB R66, R27, R66 ;  /* 0x000000421b42723e */ /* 0x000fe200000000ff */
[----:B------:R-:W-:Y:S01]  /*4620*/  FADD.FTZ R136, R76, -R221 ;  /* 0x800000dd4c887221 */ /* 0x000fe20000010000 */
        /* <DEDUP_REMOVED lines=37> */
[----:B-1----:R-:W-:Y:S01]  /*4880*/  FMUL.FTZ R150, R36, R150 ;  /* 0x0000009624967220 */ /* 0x002fe20000410000 */
        /* <DEDUP_REMOVED lines=22> */
[----:B------:R1:W-:Y:S01]  /*49f0*/  STSM.16.MT88.4 [R34+0x24400], R56 ;  /* 0x0244003822007844 */ /* 0x0003e20000004200 */
[----:B------:R-:W-:Y:S02]  /*4a00*/  F2FP.F16.F32.PACK_AB R100, R102, R100 ;  /* 0x000000646664723e */ /* 0x000fe400000000ff */
[----:B------:R-:W-:Y:S01]  /*4a10*/  WARPGROUP.ARRIVE ;  /* 0x00000000000079c5 */ /* 0x000fe20000000000 */
[----:B------:R-:W-:Y:S02]  /*4a20*/  F2FP.F16.F32.PACK_AB R101, R103, R101 ;  /* 0x000000656765723e */ /* 0x000fe400000000ff */
[----:B------:R-:W-:Y:S02]  /*4a30*/  F2FP.F16.F32.PACK_AB R102, R106, R104 ;  /* 0x000000686a66723e */ /* 0x000fe400000000ff */
[----:B------:R-:W-:Y:S01]  /*4a40*/  F2FP.F16.F32.PACK_AB R103, R107, R105 ;  /* 0x000000696b67723e */ /* 0x000fe200000000ff */
[----:B------:R-:W-:Y:S01]  /*4a50*/  HGMMA.64x64x16.F32 R184, R24, gdesc[UR4].tnspB, R184, gsb0 ;  /* 0x40e0000418b87df0 */ /* 0x000fe200080008b8 */
[----:B------:R-:W-:Y:S01]  /*4a60*/  UMOV UR6, UR4 ;  /* 0x0000000400067c82 */ /* 0x000fe20008000000 */
[----:B------:R-:W-:Y:S01]  /*4a70*/  UMOV UR7, 0x40000040 ;  /* 0x4000004000077882 */ /* 0x000fe20000000000 */
[----:B------:R-:W-:Y:S01]  /*4a80*/  UIADD3 UR4, UR8, 0x100, URZ ;  /* 0x0000010008047890 */ /* 0x000fe2000fffe03f */
[----:B------:R-:W-:-:S02]  /*4a90*/  F2FP.F16.F32.PACK_AB R32, R32, R30 ;  /* 0x0000001e2020723e */ /* 0x000fc400000000ff */
[----:B------:R-:W-:Y:S02]  /*4aa0*/  F2FP.F16.F32.PACK_AB R33, R33, R31 ;  /* 0x0000001f2121723e */ /* 0x000fe400000000ff */
[----:B-1----:R-:W-:Y:S02]  /*4ab0*/  F2FP.F16.F32.PACK_AB R34, R137, R23 ;  /* 0x000000178922723e */ /* 0x002fe400000000ff */
[----:B------:R-:W-:Y:S02]  /*4ac0*/  F2FP.F16.F32.PACK_AB R35, R127, R125 ;  /* 0x0000007d7f23723e */ /* 0x000fe400000000ff */
[----:B------:R-:W-:Y:S02]  /*4ad0*/  F2FP.F16.F32.PACK_AB R120, R138, R140 ;  /* 0x0000008c8a78723e */ /* 0x000fe400000000ff */
[----:B------:R-:W-:Y:S02]  /*4ae0*/  F2FP.F16.F32.PACK_AB R121, R126, R129 ;  /* 0x000000817e79723e */ /* 0x000fe400000000ff */
[----:B------:R-:W-:-:S02]  /*4af0*/  F2FP.F16.F32.PACK_AB R122, R122, R124 ;  /* 0x0000007c7a7a723e */ /* 0x000fc400000000ff */
[----:B------:R-:W-:Y:S01]  /*4b00*/  F2FP.F16.F32.PACK_AB R123, R36, R123 ;  /* 0x0000007b247b723e */ /* 0x000fe200000000ff */
[----:B------:R-:W-:Y:S02]  /*4b10*/  WARPGROUP.DEPBAR.LE gsb0, 0x0 ;  /* 0x00008000000079c5 */ /* 0x000fe40000010000 */
[----:B------:R-:W-:Y:S02]  /*4b20*/  F2FP.F16.F32.PACK_AB R24, R22, R94 ;  /* 0x0000005e1618723e */ /* 0x000fe400000000ff */
[----:B------:R-:W-:Y:S02]  /*4b30*/  F2FP.F16.F32.PACK_AB R25, R21, R95 ;  /* 0x0000005f1519723e */ /* 0x000fe400000000ff */
[----:B------:R-:W-:Y:S02]  /*4b40*/  F2FP.F16.F32.PACK_AB R26, R98, R97 ;  /* 0x00000061621a723e */ /* 0x000fe400000000ff */
[----:B------:R-:W-:-:S04]  /*4b50*/  F2FP.F16.F32.PACK_AB R27, R99, R96 ;  /* 0x00000060631b723e */ /* 0x000fc800000000ff */
[----:B------:R-:W-:-:S06]  /*4b60*/  WARPGROUP.ARRIVE ;  /* 0x00000000000079c5 */ /* 0x000fcc0000000000 */
[----:B------:R-:W-:Y:S01]  /*4b70*/  HGMMA.64x64x16.F32 R184, R24, gdesc[UR4].tnspB, R184, gsb0 ;  /* 0x40e0000418b87df0 */ /* 0x000fe200080008b8 */
[----:B------:R-:W-:Y:S01]  /*4b80*/  UMOV UR6, UR4 ;  /* 0x0000000400067c82 */ /* 0x000fe20008000000 */
[----:B------:R-:W-:Y:S01]  /*4b90*/  UMOV UR7, 0x40000040 ;  /* 0x4000004000077882 */ /* 0x000fe20000000000 */
[----:B------:R-:W-:Y:S01]  /*4ba0*/  UIADD3 UR4, UR8, 0x180, URZ ;  /* 0x0000018008047890 */ /* 0x000fe2000fffe03f */
[----:B------:R-:W-:Y:S02]  /*4bb0*/  WARPGROUP.DEPBAR.LE gsb0, 0x0 ;  /* 0x00008000000079c5 */ /* 0x000fe40000010000 */
[----:B------:R-:W-:Y:S01]  /*4bc0*/  WARPGROUP.ARRIVE ;  /* 0x00000000000079c5 */ /* 0x000fe20000000000 */
[----:B------:R-:W-:Y:S02]  /*4bd0*/  F2FP.F16.F32.PACK_AB R24, R13, R108 ;  /* 0x0000006c0d18723e */ /* 0x000fe400000000ff */
[----:B------:R-:W-:Y:S02]  /*4be0*/  F2FP.F16.F32.PACK_AB R25, R19, R110 ;  /* 0x0000006e1319723e */ /* 0x000fe400000000ff */
[----:B------:R-:W-:Y:S01]  /*4bf0*/  F2FP.F16.F32.PACK_AB R26, R109, R20 ;  /* 0x000000146d1a723e */ /* 0x000fe200000000ff */
[----:B------:R-:W-:Y:S01]  /*4c00*/  HGMMA.64x64x16.F32 R184, R100, gdesc[UR4].tnspB, R184, gsb0 ;  /* 0x40e0000464b87df0 */ /* 0x000fe200080008b8 */
[----:B------:R-:W-:Y:S01]  /*4c10*/  F2FP.F16.F32.PACK_AB R27, R12, R18 ;  /* 0x000000120c1b723e */ /* 0x000fe200000000ff */
[----:B------:R-:W-:Y:S01]  /*4c20*/  UMOV UR6, UR4 ;  /* 0x0000000400067c82 */ /* 0x000fe20008000000 */
[----:B------:R-:W-:Y:S01]  /*4c30*/  UMOV UR7, 0x40000040 ;  /* 0x4000004000077882 */ /* 0x000fe20000000000 */
[----:B------:R-:W-:Y:S01]  /*4c40*/  UIADD3 UR4, UR8, 0x200, URZ ;  /* 0x0000020008047890 */ /* 0x000fe2000fffe03f */
[----:B------:R-:W-:-:S02]  /*4c50*/  WARPGROUP.DEPBAR.LE gsb0, 0x0 ;  /* 0x00008000000079c5 */ /* 0x000fc40000010000 */
[----:B------:R-:W-:-:S06]  /*4c60*/  WARPGROUP.ARRIVE ;  /* 0x00000000000079c5 */ /* 0x000fcc0000000000 */
[----:B------:R-:W-:Y:S01]  /*4c70*/  HGMMA.64x64x16.F32 R184, R24, gdesc[UR4].tnspB, R184, gsb0 ;  /* 0x40e0000418b87df0 */ /* 0x000fe200080008b8 */
[----:B------:R-:W-:Y:S01]  /*4c80*/  UMOV UR6, UR4 ;  /* 0x0000000400067c82 */ /* 0x000fe20008000000 */
[----:B------:R-:W-:Y:S01]  /*4c90*/  UMOV UR7, 0x40000040 ;  /* 0x4000004000077882 */ /* 0x000fe20000000000 */
[----:B------:R-:W-:Y:S01]  /*4ca0*/  UIADD3 UR4, UR8, 0x280, URZ ;  /* 0x0000028008047890 */ /* 0x000fe2000fffe03f */
[----:B------:R-:W-:Y:S02]  /*4cb0*/  WARPGROUP.DEPBAR.LE gsb0, 0x0 ;  /* 0x00008000000079c5 */ /* 0x000fe40000010000 */
[----:B------:R-:W-:Y:S02]  /*4cc0*/  F2FP.F16.F32.PACK_AB R24, R113, R111 ;  /* 0x0000006f7118723e */ /* 0x000fe400000000ff */
[----:B------:R-:W-:Y:S01]  /*4cd0*/  F2FP.F16.F32.PACK_AB R25, R10, R112 ;  /* 0x000000700a19723e */ /* 0x000fe200000000ff */
[----:B------:R-:W-:Y:S01]  /*4ce0*/  IMAD R10, R235, 0x2000, R231 ;  /* 0x00002000eb0a7824 */ /* 0x000fe200078e02e7 */
[----:B------:R-:W-:-:S02]  /*4cf0*/  F2FP.F16.F32.PACK_AB R26, R115, R114 ;  /* 0x00000072731a723e */ /* 0x000fc400000000ff */
[----:B------:R-:W-:Y:S02]  /*4d00*/  F2FP.F16.F32.PACK_AB R27, R117, R116 ;  /* 0x00000074751b723e */ /* 0x000fe400000000ff */
[----:B------:R-:W-:Y:S02]  /*4d10*/  SHF.R.U32.HI R10, RZ, 0x4, R10 ;  /* 0x00000004ff0a7819 */ /* 0x000fe4000001160a */
[----:B------:R-:W-:Y:S02]  /*4d20*/  WARPGROUP.ARRIVE ;  /* 0x00000000000079c5 */ /* 0x000fe40000000000 */
[----:B------:R-:W-:-:S04]  /*4d30*/  LOP3.LUT R10, R10, 0x3fff, RZ, 0xc0, !PT ;  /* 0x00003fff0a0a7812 */ /* 0x000fc800078ec0ff */
[----:B------:R-:W-:Y:S01]  /*4d40*/  HGMMA.64x64x16.F32 R184, R24, gdesc[UR4].tnspB, R184, gsb0 ;  /* 0x40e0000418b87df0 */ /* 0x000fe200080008b8 */
[----:B------:R-:W-:Y:S01]  /*4d50*/  UMOV UR6, UR4 ;  /* 0x0000000400067c82 */ /* 0x000fe20008000000 */
[----:B------:R-:W-:Y:S01]  /*4d60*/  UMOV UR7, 0x40000040 ;  /* 0x4000004000077882 */ /* 0x000fe20000000000 */
[----:B------:R-:W-:Y:S02]  /*4d70*/  UIADD3 UR4, UR8, 0x300, URZ ;  /* 0x0000030008047890 */ /* 0x000fe4000fffe03f */
[----:B------:R-:W-:Y:S01]  /*4d80*/  UIADD3 UR8, UR8, 0x380, URZ ;  /* 0x0000038008087890 */ /* 0x000fe2000fffe03f */
[----:B------:R-:W-:Y:S02]  /*4d90*/  WARPGROUP.DEPBAR.LE gsb0, 0x0 ;  /* 0x00008000000079c5 */ /* 0x000fe40000010000 */
[----:B------:R-:W-:Y:S02]  /*4da0*/  F2FP.F16.F32.PACK_AB R24, R118, R15 ;  /* 0x0000000f7618723e */ /* 0x000fe400000000ff */
[----:B------:R-:W-:-:S02]  /*4db0*/  F2FP.F16.F32.PACK_AB R25, R119, R17 ;  /* 0x000000117719723e */ /* 0x000fc400000000ff */
[----:B------:R-:W-:Y:S02]  /*4dc0*/  F2FP.F16.F32.PACK_AB R26, R14, R28 ;  /* 0x0000001c0e1a723e */ /* 0x000fe400000000ff */
[----:B------:R-:W-:Y:S02]  /*4dd0*/  F2FP.F16.F32.PACK_AB R27, R11, R29 ;  /* 0x0000001d0b1b723e */ /* 0x000fe400000000ff */
[----:B------:R-:W-:Y:S02]  /*4de0*/  LOP3.LUT R11, R10, 0x10000, RZ, 0xfc, !PT ;  /* 0x000100000a0b7812 */ /* 0x000fe400078efcff */
[----:B------:R-:W-:-:S03]  /*4df0*/  WARPGROUP.ARRIVE ;  /* 0x00000000000079c5 */ /* 0x000fc60000000000 */
[----:B------:R-:W-:-:S03]  /*4e00*/  IMAD R11, R0, 0x800, R11 ;  /* 0x00000800000b7824 */ /* 0x000fc600078e020b */
[----:B------:R-:W-:Y:S01]  /*4e10*/  HGMMA.64x64x16.F32 R184, R24, gdesc[UR4].tnspB, R184, gsb0 ;  /* 0x40e0000418b87df0 */ /* 0x000fe200080008b8 */
[----:B------:R-:W-:Y:S01]  /*4e20*/  UMOV UR6, UR4 ;  /* 0x0000000400067c82 */ /* 0x000fe20008000000 */
[----:B------:R-:W-:Y:S01]  /*4e30*/  UMOV UR7, 0x40000040 ;  /* 0x4000004000077882 */ /* 0x000fe20000000000 */
[----:B------:R-:W-:Y:S02]  /*4e40*/  R2UR UR4, R16 ;  /* 0x00000000100472ca */ /* 0x000fe400000e0000 */
[----:B------:R-:W-:-:S11]  /*4e50*/  R2UR UR9, R11 ;  /* 0x000000000b0972ca */ /* 0x000fd600000e0000 */
[----:B------:R-:W-:-:S04]  /*4e60*/  USHF.R.U32.HI UR4, URZ, 0x4, UR4 ;  /* 0x000000043f047899 */ /* 0x000fc80008011604 */
[----:B------:R-:W-:-:S03]  /*4e70*/  ULOP3.LUT UR10, UR4, 0x3fff, URZ, 0xc0, !UPT ;  /* 0x00003fff040a7892 */ /* 0x000fc6000f8ec03f */
[----:B------:R-:W-:Y:S01]  /*4e80*/  UMOV UR4, UR9 ;  /* 0x0000000900047c82 */ /* 0x000fe20008000000 */
[----:B------:R-:W-:Y:S02]  /*4e90*/  WARPGROUP.DEPBAR.LE gsb0, 0x0 ;  /* 0x00008000000079c5 */ /* 0x000fe40000010000 */
[----:B------:R-:W-:-:S06]  /*4ea0*/  WARPGROUP.ARRIVE ;  /* 0x00000000000079c5 */ /* 0x000fcc0000000000 */
[----:B------:R-:W-:Y:S01]  /*4eb0*/  HGMMA.64x64x16.F32 R184, R32, gdesc[UR4].tnspB, R184, gsb0 ;  /* 0x40e0000420b87df0 */ /* 0x000fe200080008b8 */
[----:B------:R-:W-:Y:S01]  /*4ec0*/  UMOV UR6, UR8 ;  /* 0x0000000800067c82 */ /* 0x000fe20008000000 */
[----:B------:R-:W-:Y:S01]  /*4ed0*/  UMOV UR7, 0x40000040 ;  /* 0x4000004000077882 */ /* 0x000fe20000000000 */
[----:B------:R-:W-:Y:S02]  /*4ee0*/  WARPGROUP.DEPBAR.LE gsb0, 0x0 ;  /* 0x00008000000079c5 */ /* 0x000fe40000010000 */
[----:B------:R-:W-:-:S06]  /*4ef0*/  WARPGROUP.ARRIVE ;  /* 0x00000000000079c5 */ /* 0x000fcc0000000000 */
[----:B------:R-:W-:Y:S01]  /*4f00*/  HGMMA.64x64x16.F32 R184, R120, gdesc[UR4].tnspB, R184, gsb0 ;  /* 0x40e0000478b87df0 */ /* 0x000fe200080008b8 */
[----:B------:R-:W-:Y:S01]  /*4f10*/  UMOV UR6, UR10 ;  /* 0x0000000a00067c82 */ /* 0x000fe20008000000 */
[----:B------:R-:W-:Y:S01]  /*4f20*/  UMOV UR7, 0x40000040 ;  /* 0x4000004000077882 */ /* 0x000fe20000000000 */
        /* <DEDUP_REMOVED lines=58> */
.L_x_5388:
        /* <DEDUP_REMOVED lines=68> */
.L_x_5389:
        /* <DEDUP_REMOVED lines=11> */
.L_x_5379:
        /* <DEDUP_REMOVED lines=14> */
[----:B------:R-:W2:Y:S04]  /*58a0*/  LDL R10, [R1+0x4c] ;  /* 0x00004c00010a7983 */ /* 0x000ea80000100800 */
[----:B------:R-:W3:Y:S01]  /*58b0*/  LDL R9, [R1+0x48] ;  /* 0x0000480001097983 */ /* 0x000ee20000100800 */
[----:B------:R-:W-:Y:S01]  /*58c0*/  UIMAD UR4, UR6, -0x80, UR41 ;  /* 0xffffff80060478a4 */ /* 0x000fe2000f8e0229 */
[----:B------:R-:W-:Y:S01]  /*58d0*/  IMAD.MOV.U32 R237, RZ, RZ, 0x40000040 ;  /* 0x40000040ffed7424 */ /* 0x000fe200078e00ff */
[----:B------:R-:W4:Y:S01]  /*58e0*/  S2R R5, SR_TID.X ;  /* 0x0000000000057919 */ /* 0x000f220000002100 */
[----:B------:R-:W-:-:S03]  /*58f0*/  IMAD.MOV.U32 R233, RZ, RZ, 0x40000040 ;  /* 0x40000040ffe97424 */ /* 0x000fc600078e00ff */
[----:B------:R-:W-:Y:S02]  /*5900*/  IMAD.U32 R13, RZ, RZ, UR4 ;  /* 0x00000004ff0d7e24 */ /* 0x000fe4000f8e00ff */
[----:B----4-:R-:W-:-:S05]  /*5910*/  VIADD R7, R5, 0xffffff80 ;  /* 0xffffff8005077836 */ /* 0x010fca0000000000 */
[----:B-1----:R-:W-:-:S04]  /*5920*/  SHF.R.S32.HI R8, RZ, 0x1f, R7 ;  /* 0x0000001fff087819 */ /* 0x002fc80000011407 */
[----:B------:R-:W-:Y:S02]  /*5930*/  LEA.HI R5, R8, R7, RZ, 0x5 ;  /* 0x0000000708057211 */ /* 0x000fe400078f28ff */
[----:B--2---:R-:W-:Y:S02]  /*5940*/  LEA.HI R6, R10, R11, RZ, 0x5 ;  /* 0x0000000b0a067211 */ /* 0x004fe400078f28ff */
[--C-:B---3--:R-:W-:Y:S02]  /*5950*/  SHF.R.S32.HI R11, RZ, 0x2, R9.reuse ;  /* 0x00000002ff0b7819 */ /* 0x108fe40000011409 */
[----:B------:R-:W-:Y:S02]  /*5960*/  SHF.R.S32.HI R10, RZ, 0x1f, R9 ;  /* 0x0000001fff0a7819 */ /* 0x000fe40000011409 */
[----:B------:R-:W1:Y:S01]  /*5970*/  S2R R9, SR_TID.X ;  /* 0x0000000000097919 */ /* 0x000e620000002100 */
[----:B------:R-:W-:Y:S02]  /*5980*/  SHF.R.S32.HI R12, RZ, 0x5, R6 ;  /* 0x00000005ff0c7819 */ /* 0x000fe40000011406 */
[----:B------:R-:W-:-:S02]  /*5990*/  LOP3.LUT R6, R5, 0xffffffe0, RZ, 0xc0, !PT ;  /* 0xffffffe005067812 */ /* 0x000fc400078ec0ff */
[----:B------:R-:W-:Y:S01]  /*59a0*/  LEA.HI R10, R10, R11, RZ, 0x3 ;  /* 0x0000000b0a0a7211 */ /* 0x000fe200078f18ff */
[C---:B-1----:R-:W-:Y:S02]  /*59b0*/  VIADD R14, R9.reuse, 0xffffff80 ;  /* 0xffffff80090e7836 */ /* 0x042fe40000000000 */
[----:B------:R-:W-:Y:S02]  /*59c0*/  VIADD R15, R9, 0xffffff80 ;  /* 0xffffff80090f7836 */ /* 0x000fe40000000000 */
[----:B------:R-:W-:Y:S01]  /*59d0*/  IMAD.IADD R9, R7, 0x1, -R6 ;  /* 0x0000000107097824 */ /* 0x000fe200078e0a06 */
[----:B------:R-:W-:Y:S01]  /*59e0*/  SHF.R.S32.HI R14, RZ, 0x1f, R14 ;  /* 0x0000001fff0e7819 */ /* 0x000fe2000001140e */
[----:B------:R-:W-:Y:S01]  /*59f0*/  IMAD R6, R12, -0x10, R13 ;  /* 0xfffffff00c067824 */ /* 0x000fe200078e020d */
[----:B------:R-:W-:Y:S02]  /*5a00*/  LOP3.LUT R12, R10, 0xfffffff8, RZ, 0xc0, !PT ;  /* 0xfffffff80a0c7812 */ /* 0x000fe400078ec0ff */
[----:B------:R-:W-:-:S02]  /*5a10*/  LEA.HI R14, R14, R15, RZ, 0x7 ;  /* 0x0000000f0e0e7211 */ /* 0x000fc400078f38ff */
[----:B------:R-:W-:Y:S02]  /*5a20*/  SHF.R.S32.HI R10, RZ, 0x1f, R9 ;  /* 0x0000001fff0a7819 */ /* 0x000fe40000011409 */
[----:B------:R-:W-:Y:S02]  /*5a30*/  SHF.R.S32.HI R14, RZ, 0x7, R14 ;  /* 0x00000007ff0e7819 */ /* 0x000fe4000001140e */
[----:B------:R-:W-:Y:S02]  /*5a40*/  IADD3 R6, R6, R12, -R11 ;  /* 0x0000000c06067210 */ /* 0x000fe40007ffe80b */
[----:B------:R-:W-:Y:S02]  /*5a50*/  LEA.HI R5, R14, R14, RZ, 0x1 ;  /* 0x0000000e0e057211 */ /* 0x000fe400078f08ff */
[CC--:B------:R-:W-:Y:S02]  /*5a60*/  LEA.HI R11, R10.reuse, R9.reuse, RZ, 0x3 ;  /* 0x000000090a0b7211 */ /* 0x0c0fe400078f18ff */
[----:B------:R-:W-:-:S02]  /*5a70*/  LEA.HI R10, R10, R9, RZ, 0x2 ;  /* 0x000000090a0a7211 */ /* 0x000fc400078f10ff */
[----:B------:R-:W-:Y:S02]  /*5a80*/  LOP3.LUT R5, R5, 0xfffffffe, RZ, 0xc0, !PT ;  /* 0xfffffffe05057812 */ /* 0x000fe400078ec0ff */
[--C-:B------:R-:W-:Y:S02]  /*5a90*/  SHF.R.S32.HI R9, RZ, 0x3, R11.reuse ;  /* 0x00000003ff097819 */ /* 0x100fe4000001140b */
[----:B------:R-:W-:Y:S01]  /*5aa0*/  SHF.R.S32.HI R12, RZ, 0x1f, R11 ;  /* 0x0000001fff0c7819 */ /* 0x000fe2000001140b */
[----:B------:R-:W-:Y:S01]  /*5ab0*/  IMAD.IADD R5, R14, 0x1, -R5 ;  /* 0x000000010e057824 */ /* 0x000fe200078e0a05 */
[----:B------:R-:W-:Y:S02]  /*5ac0*/  SHF.R.S32.HI R11, RZ, 0x2, R10 ;  /* 0x00000002ff0b7819 */ /* 0x000fe4000001140a */
[----:B------:R-:W-:Y:S01]  /*5ad0*/  LEA.HI R12, R12, R9, RZ, 0x4 ;  /* 0x000000090c0c7211 */ /* 0x000fe200078f20ff */
[----:B------:R-:W-:Y:S01]  /*5ae0*/  IMAD R5, R5, -0x40, R6 ;  /* 0xffffffc005057824 */ /* 0x000fe200078e0206 */
[----:B------:R-:W-:Y:S01]  /*5af0*/  LEA.HI R10, R10, R11, RZ, 0x1 ;  /* 0x0000000b0a0a7211 */ /* 0x000fe200078f08ff */
[C---:B------:R-:W-:Y:S01]  /*5b00*/  VIADD R15, R11.reuse, 0x18 ;  /* 0x000000180b0f7836 */ /* 0x040fe20000000000 */
[----:B------:R-:W-:Y:S01]  /*5b10*/  LEA.HI R6, R8, R7, RZ, 0x2 ;  /* 0x0000000708067211 */ /* 0x000fe200078f10ff */
[----:B------:R-:W-:Y:S01]  /*5b20*/  VIADD R8, R11, 0x8 ;  /* 0x000000080b087836 */ /* 0x000fe20000000000 */
[----:B------:R-:W-:-:S02]  /*5b30*/  LOP3.LUT R12, R12, 0x1ffffff0, RZ, 0xc0, !PT ;  /* 0x1ffffff00c0c7812 */ /* 0x000fc400078ec0ff */
[----:B------:R-:W-:Y:S02]  /*5b40*/  LOP3.LUT R10, R10, 0xfffffffe, RZ, 0xc0, !PT ;  /* 0xfffffffe0a0a7812 */ /* 0x000fe400078ec0ff */
[----:B------:R-:W-:Y:S01]  /*5b50*/  LOP3.LUT R6, R6, 0xfffffffc, RZ, 0xc0, !PT ;  /* 0xfffffffc06067812 */ /* 0x000fe200078ec0ff */
[----:B------:R-:W-:Y:S01]  /*5b60*/  IMAD.IADD R9, R9, 0x1, -R12 ;  /* 0x0000000109097824 */ /* 0x000fe200078e0a0c */
[----:B------:R-:W-:Y:S01]  /*5b70*/  LEA.HI R13, R8, R8, RZ, 0x1 ;  /* 0x00000008080d7211 */ /* 0x000fe200078f08ff */
[----:B------:R-:W-:Y:S01]  /*5b80*/  IMAD.IADD R10, R11, 0x1, -R10 ;  /* 0x000000010b0a7824 */ /* 0x000fe200078e0a0a */
[----:B------:R-:W-:Y:S01]  /*5b90*/  LEA.HI R17, R15, R15, RZ, 0x1 ;  /* 0x0000000f0f117211 */ /* 0x000fe200078f08ff */
[----:B------:R-:W-:Y:S02]  /*5ba0*/  VIADD R12, R11, 0x10 ;  /* 0x000000100b0c7836 */ /* 0x000fe40000000000 */
[----:B------:R-:W-:Y:S01]  /*5bb0*/  IMAD.IADD R6, R7, 0x1, -R6 ;  /* 0x0000000107067824 */ /* 0x000fe200078e0a06 */
[----:B------:R-:W-:Y:S01]  /*5bc0*/  LOP3.LUT R7, R13, 0xfffffffe, RZ, 0xc0, !PT ;  /* 0xfffffffe0d077812 */ /* 0x000fe200078ec0ff */
[----:B------:R-:W-:Y:S01]  /*5bd0*/  IMAD R10, R9, 0x8, R10 ;  /* 0x00000008090a7824 */ /* 0x000fe200078e020a */
[----:B------:R-:W-:-:S02]  /*5be0*/  LEA.HI R9, R12, R12, RZ, 0x1 ;  /* 0x0000000c0c097211 */ /* 0x000fc400078f08ff */
[----:B------:R-:W-:Y:S01]  /*5bf0*/  SHF.R.S32.HI R18, RZ, 0x1f, R17 ;  /* 0x0000001fff127819 */ /* 0x000fe20000011411 */
[----:B------:R-:W-:Y:S01]  /*5c00*/  IMAD.IADD R8, R8, 0x1, -R7 ;  /* 0x0000000108087824 */ /* 0x000fe200078e0a07 */
[----:B------:R1:W-:Y:S01]  /*5c10*/  STL [R1+0x3c], R10 ;  /* 0x00003c0a01007387 */ /* 0x0003e20000100800 */
[----:B------:R-:W-:Y:S02]  /*5c20*/  SHF.R.S32.HI R7, RZ, 0x1, R13 ;  /* 0x00000001ff077819 */ /* 0x000fe4000001140d */
[--C-:B------:R-:W-:Y:S02]  /*5c30*/  SHF.R.S32.HI R11, RZ, 0x1, R9.reuse ;  /* 0x00000001ff0b7819 */ /* 0x100fe40000011409 */
[----:B------:R-:W-:-:S04]  /*5c40*/  SHF.R.S32.HI R14, RZ, 0x1f, R9 ;  /* 0x0000001fff0e7819 */ /* 0x000fc80000011409 */
[----:B------:R-:W-:Y:S02]  /*5c50*/  LEA.HI R14, R14, R11, RZ, 0x4 ;  /* 0x0000000b0e0e7211 */ /* 0x000fe400078f20ff */
[----:B-1----:R-:W-:Y:S02]  /*5c60*/  SHF.R.S32.HI R10, RZ, 0x1f, R13 ;  /* 0x0000001fff0a7819 */ /* 0x002fe4000001140d */
[----:B------:R-:W-:Y:S02]  /*5c70*/  LOP3.LUT R13, R9, 0xfffffffe, RZ, 0xc0, !PT ;  /* 0xfffffffe090d7812 */ /* 0x000fe400078ec0ff */
[----:B------:R-:W-:Y:S02]  /*5c80*/  LEA.HI R10, R10, R7, RZ, 0x4 ;  /* 0x000000070a0a7211 */ /* 0x000fe400078f20ff */
[----:B------:R-:W-:Y:S01]  /*5c90*/  SHF.R.S32.HI R9, RZ, 0x1, R17 ;  /* 0x00000001ff097819 */ /* 0x000fe20000011411 */
[----:B------:R-:W-:Y:S01]  /*5ca0*/  IMAD.IADD R13, R12, 0x1, -R13 ;  /* 0x000000010c0d7824 */ /* 0x000fe200078e0a0d */
        /* <DEDUP_REMOVED lines=10> */
[----:B------:R1:W-:Y:S01]  /*5d50*/  STL [R1+0x38], R10 ;  /* 0x0000380a01007387 */ /* 0x0003e20000100800 */
[----:B------:R-:W-:-:S02]  /*5d60*/  IMAD.IADD R9, R9, 0x1, -R18 ;  /* 0x0000000109097824 */ /* 0x000fc400078e0a12 */
[----:B------:R-:W-:Y:S01]  /*5d70*/  IMAD R8, R235, 0x2000, R16 ;  /* 0x00002000eb087824 */ /* 0x000fe200078e0210 */
[----:B------:R2:W-:Y:S01]  /*5d80*/  STL [R1+0x34], R7 ;  /* 0x0000340701007387 */ /* 0x0005e20000100800 */
[----:B------:R-:W-:Y:S02]  /*5d90*/  IMAD.MOV.U32 R15, RZ, RZ, 0x40000040 ;  /* 0x40000040ff0f7424 */ /* 0x000fe400078e00ff */
[----:B------:R-:W-:Y:S02]  /*5da0*/  IMAD.MOV.U32 R13, RZ, RZ, 0x40000040 ;  /* 0x40000040ff0d7424 */ /* 0x000fe400078e00ff */
[----:B------:R-:W-:Y:S02]  /*5db0*/  IMAD.MOV.U32 R11, RZ, RZ, 0x40000040 ;  /* 0x40000040ff0b7424 */ /* 0x000fe400078e00ff */
[----:B-1----:R-:W-:Y:S02]  /*5dc0*/  IMAD R10, R9, 0x8, R12 ;  /* 0x00000008090a7824 */ /* 0x002fe400078e020c */
[----:B------:R-:W-:-:S02]  /*5dd0*/  VIADD R9, R8, 0x4000 ;  /* 0x0000400008097836 */ /* 0x000fc40000000000 */
[----:B--2---:R-:W-:Y:S01]  /*5de0*/  VIADD R7, R8, 0x20c00 ;  /* 0x00020c0008077836 */ /* 0x004fe20000000000 */
[----:B------:R-:W-:Y:S01]  /*5df0*/  SHF.R.U32.HI R8, RZ, 0x4, R8 ;  /* 0x00000004ff087819 */ /* 0x000fe20000011608 */
[----:B------:R1:W-:Y:S01]  /*5e00*/  STL [R1+0x30], R10 ;  /* 0x0000300a01007387 */ /* 0x0003e20000100800 */
[----:B------:R-:W-:Y:S01]  /*5e10*/  SHF.R.U32.HI R9, RZ, 0x4, R9 ;  /* 0x00000004ff097819 */ /* 0x000fe20000011609 */
[C---:B------:R-:W-:Y:S01]  /*5e20*/  VIADD R18, R6.reuse, 0x8 ;  /* 0x0000000806127836 */ /* 0x040fe20000000000 */
[----:B------:R-:W-:Y:S01]  /*5e30*/  SHF.R.U32.HI R7, RZ, 0x4, R7 ;  /* 0x00000004ff077819 */ /* 0x000fe20000011607 */
[----:B------:R-:W-:Y:S01]  /*5e40*/  VIADD R18, R6, 0x14 ;  /* 0x0000001406127836 */ /* 0x000fe20000000000 */
[----:B------:R-:W-:Y:S02]  /*5e50*/  LOP3.LUT R8, R8, 0x3fff, RZ, 0xc0, !PT ;  /* 0x00003fff08087812 */ /* 0x000fe400078ec0ff */
[----:B------:R-:W-:Y:S02]  /*5e60*/  LOP3.LUT R9, R9, 0x3fff, RZ, 0xc0, !PT ;  /* 0x00003fff09097812 */ /* 0x000fe400078ec0ff */
[----:B------:R-:W-:-:S02]  /*5e70*/  LOP3.LUT R7, R7, 0x3fff, RZ, 0xc0, !PT ;  /* 0x00003fff07077812 */ /* 0x000fc400078ec0ff */
[----:B------:R-:W-:Y:S02]  /*5e80*/  LOP3.LUT R8, R8, 0x10000, RZ, 0xfc, !PT ;  /* 0x0001000008087812 */ /* 0x000fe400078efcff */
[----:B------:R-:W-:Y:S01]  /*5e90*/  LOP3.LUT R17, R9, 0x10000, RZ, 0xfc, !PT ;  /* 0x0001000009117812 */ /* 0x000fe200078efcff */
[----:B------:R-:W-:Y:S01]  /*5ea0*/  IMAD.MOV.U32 R9, RZ, RZ, 0x40000040 ;  /* 0x40000040ff097424 */ /* 0x000fe200078e00ff */
[----:B------:R-:W-:Y:S01]  /*5eb0*/  LOP3.LUT R7, R7, 0x10000, RZ, 0xfc, !PT ;  /* 0x0001000007077812 */ /* 0x000fe200078efcff */
[C---:B------:R-:W-:Y:S01]  /*5ec0*/  VIADD R14, R8.reuse, 0x2 ;  /* 0x00000002080e7836 */ /* 0x040fe20000000000 */
[----:B------:R2:W-:Y:S01]  /*5ed0*/  STL [R1+0x24], R8 ;  /* 0x0000240801007387 */ /* 0x0005e20000100800 */
[C---:B------:R-:W-:Y:S02]  /*5ee0*/  VIADD R12, R8.reuse, 0x4 ;  /* 0x00000004080c7836 */ /* 0x040fe40000000000 */
[----:B-1----:R-:W-:Y:S01]  /*5ef0*/  VIADD R10, R8, 0x6 ;  /* 0x00000006080a7836 */ /* 0x002fe20000000000 */
[----:B------:R1:W-:Y:S01]  /*5f00*/  STL [R1+0x40], R7 ;  /* 0x0000400701007387 */ /* 0x0003e20000100800 */
[----:B------:R-:W-:-:S02]  /*5f10*/  VIADD R236, R17, 0x4 ;  /* 0x0000000411ec7836 */ /* 0x000fc40000000000 */
[C---:B------:R-:W-:Y:S01]  /*5f20*/  VIADD R232, R17.reuse, 0x6 ;  /* 0x0000000611e87836 */ /* 0x040fe20000000000 */
[----:B------:R3:W-:Y:S01]  /*5f30*/  STL [R1+0x20], R17 ;  /* 0x0000201101007387 */ /* 0x0007e20000100800 */
[----:B--2---:R-:W-:-:S03]  /*5f40*/  VIADD R8, R17, 0x2 ;  /* 0x0000000211087836 */ /* 0x004fc60000000000 */
[----:B------:R2:W-:Y:S01]  /*5f50*/  STL.64 [R1+0x18], R14 ;  /* 0x0000180e01007387 */ /* 0x0005e20000100a00 */
[----:B-1----:R-:W-:-:S03]  /*5f60*/  VIADD R7, R6, 0x4 ;  /* 0x0000000406077836 */ /* 0x002fc60000000000 */
[----:B------:R2:W-:Y:S01]  /*5f70*/  STL.64 [R1+0x10], R12 ;  /* 0x0000100c01007387 */ /* 0x0005e20000100a00 */
[C---:B------:R-:W-:Y:S02]  /*5f80*/  VIADD R7, R6.reuse, 0x10 ;  /* 0x0000001006077836 */ /* 0x040fe40000000000 */
[C---:B---3--:R-:W-:Y:S01]  /*5f90*/  VIADD R17, R6.reuse, 0xc ;  /* 0x0000000c06117836 */ /* 0x048fe20000000000 */
[----:B------:R2:W-:Y:S01]  /*5fa0*/  STL.64 [R1+0x8], R10 ;  /* 0x0000080a01007387 */ /* 0x0005e20000100a00 */
[C---:B------:R-:W-:Y:S02]  /*5fb0*/  VIADD R17, R6.reuse, 0x18 ;  /* 0x0000001806117836 */ /* 0x040fe40000000000 */
[----:B------:R-:W-:Y:S01]  /*5fc0*/  VIADD R7, R6, 0x1c ;  /* 0x0000001c06077836 */ /* 0x000fe20000000000 */
[----:B------:R2:W-:Y:S06]  /*5fd0*/  STL.64 [R1], R8 ;  /* 0x0000000801007387 */ /* 0x0005ec0000100a00 */
.L_x_5402:
[----:B------:R-:W-:-:S05]  /*5fe0*/  IMAD.U32 R7, RZ, RZ, UR36 ;  /* 0x00000024ff077e24 */ /* 0x000fca000f8e00ff */
[----:B------:R-:W-:-:S04]  /*5ff0*/  LOP3.LUT R7, R7, 0x1, RZ, 0xfc, !PT ;  /* 0x0000000107077812 */ /* 0x000fc800078efcff */
[----:B------:R-:W-:-:S13]  /*6000*/  ISETP.NE.AND P0, PT, R7, 0x3, PT ;  /* 0x000000030700780c */ /* 0x000fda0003f05270 */
[----:B------:R-:W-:Y:S05]  /*6010*/  @!P0 BRA `(.L_x_5392) ;  /* 0x0000000000048947 */ /* 0x000fea0003800000 */
[----:B------:R-:W-:Y:S01]  /*6020*/  BPT.TRAP 0x1 ;  /* 0x000000040000795c */ /* 0x000fe20000300000 */
.L_x_5392:
[----:B------:R-:W-:Y:S01]  /*6030*/  IMAD R7, R0, 0x8, R16 ;  /* 0x0000000800077824 */ /* 0x000fe200078e0210 */
[----:B------:R-:W-:-:S04]  /*6040*/  SHF.L.U32 R20, R4, 0x1f, RZ ;  /* 0x0000001f04147819 */ /* 0x000fc800000006ff */
[----:B------:R1:W3:Y:S01]  /*6050*/  SYNCS.PHASECHK.TRANS64.TRYWAIT P1, [R7+URZ+0x30c10], R20 ;  /* 0x030c1014070075a7 */ /* 0x0002e2000802017f */
[----:B------:R-:W-:Y:S05]  /*6060*/  @!P0 BRA `(.L_x_5393) ;  /* 0x0000000000048947 */ /* 0x000fea0003800000 */
[----:B------:R-:W-:Y:S01]  /*6070*/  BPT.TRAP 0x1 ;  /* 0x000000040000795c */ /* 0x000fe20000300000 */
.L_x_5393:
[----:B--2---:R-:W-:-:S05]  /*6080*/  VIADD R8, R16, 0x10000 ;  /* 0x0001000010087836 */ /* 0x004fca0000000000 */
[----:B------:R-:W-:-:S04]  /*6090*/  SHF.R.U32.HI R8, RZ, 0x4, R8 ;  /* 0x00000004ff087819 */ /* 0x000fc80000011608 */
[----:B------:R-:W-:-:S04]  /*60a0*/  LOP3.LUT R8, R8, 0x3fff, RZ, 0xc0, !PT ;  /* 0x00003fff08087812 */ /* 0x000fc800078ec0ff */
[----:B------:R-:W-:Y:S01]  /*60b0*/  LOP3.LUT R9, R8, 0x10000, RZ, 0xfc, !PT ;  /* 0x0001000008097812 */ /* 0x000fe200078efcff */
[----:B---3--:R-:W-:Y:S06]  /*60c0*/  @P1 BRA `(.L_x_5394) ;  /* 0x0000000000081947 */ /* 0x008fec0003800000 */
[----:B------:R-:W2:Y:S02]  /*60d0*/  SYNCS.PHASECHK.TRANS64.TRYWAIT P1, [R7+URZ+0x30c10], R20 ;  /* 0x030c1014070075a7 */ /* 0x000ea4000802017f */
[----:B--2---:R-:W-:Y:S05]  /*60e0*/  @!P1 BRA `(.L_x_5395) ;  /* 0x000000cc00909947 */ /* 0x004fea0003800000 */
.L_x_5394:
        /* <DEDUP_REMOVED lines=63> */
.L_x_5396:
[----:B------:R1:W1:Y:S01]  /*64e0*/  SYNCS.PHASECHK.TRANS64.TRYWAIT P1, [R7+URZ+0x30c30], R20 ;  /* 0x030c3014070075a7 */ /* 0x000262000802017f */
[----:B------:R-:W-:Y:S05]  /*64f0*/  @!P0 BRA `(.L_x_5397) ;  /* 0x0000000000048947 */ /* 0x000fea0003800000 */
[----:B------:R-:W-:Y:S01]  /*6500*/  BPT.TRAP 0x1 ;  /* 0x000000040000795c */ /* 0x000fe20000300000 */
.L_x_5397:
        /* <DEDUP_REMOVED lines=8> */
.L_x_5398:
[----:B------:R-:W5:Y:S04]  /*6590*/  LDL R12, [R1+0x20] ;  /* 0x00002000010c7983 */ /* 0x000f680000100800 */
[----:B------:R-:W4:Y:S01]  /*65a0*/  LDL.64 R10, [R1] ;  /* 0x00000000010a7983 */ /* 0x000f220000100a00 */
[----:B------:R-:W-:Y:S01]  /*65b0*/  R2UR UR6, R9 ;  /* 0x00000000090672ca */ /* 0x000fe200000e0000 */
[----:B------:R-:W-:Y:S01]  /*65c0*/  WARPGROUP.ARRIVE ;  /* 0x00000000000079c5 */ /* 0x000fe20000000000 */
[----:B------:R-:W-:Y:S01]  /*65d0*/  UMOV UR5, 0x40000040 ;  /* 0x4000004000057882 */ /* 0x000fe20000000000 */
[----:B------:R-:W-:Y:S01]  /*65e0*/  UMOV UR7, 0x40000040 ;  /* 0x4000004000077882 */ /* 0x000fe20000000000 */
[----:B------:R-:W-:Y:S01]  /*65f0*/  UMOV UR11, 0x40000040 ;  /* 0x40000040000b7882 */ /* 0x000fe20000000000 */
[C---:B------:R-:W-:Y:S01]  /*6600*/  VIADD R13, R6.reuse, 0x14 ;  /* 0x00000014060d7836 */ /* 0x040fe20000000000 */
[----:B--2---:R-:W1:Y:S01]  /*6610*/  SHFL.IDX PT, R17, R15, R6, 0x1f ;  /* 0x00001f060f117589 */ /* 0x004e6200000e0000 */
[C---:B------:R-:W-:Y:S01]  /*6620*/  VIADD R14, R6.reuse, 0x18 ;  /* 0x00000018060e7836 */ /* 0x040fe20000000000 */
[C---:B------:R-:W-:Y:S01]  /*6630*/  ISETP.GT.AND P2, PT, R5.reuse, RZ, PT ;  /* 0x000000ff0500720c */ /* 0x040fe20003f44270 */
[C---:B------:R-:W-:Y:S01]  /*6640*/  VIADD R21, R6.reuse, 0x4 ;  /* 0x0000000406157836 */ /* 0x040fe20000000000 */
[----:B------:R-:W-:Y:S01]  /*6650*/  ISETP.GT.AND P1, PT, R5, 0x8, PT ;  /* 0x000000080500780c */ /* 0x000fe20003f24270 */
[C---:B------:R-:W-:Y:S01]  /*6660*/  VIADD R19, R6.reuse, 0x8 ;  /* 0x0000000806137836 */ /* 0x040fe20000000000 */
[----:B------:R-:W2:Y:S01]  /*6670*/  SHFL.IDX PT, R13, R15, R13, 0x1f ;  /* 0x00001f0d0f0d7589 */ /* 0x000ea200000e0000 */
[----:B------:R-:W-:Y:S01]  /*6680*/  VIADD R18, R6, 0x1c ;  /* 0x0000001c06127836 */ /* 0x000fe20000000000 */
[----:B------:R-:W-:Y:S01]  /*6690*/  FSEL R101, R101, -INF , P2 ;  /* 0xff80000065657808 */ /* 0x000fe20001000000 */
[----:B------:R-:W-:Y:S01]  /*66a0*/  IMAD R220, R0, 0x400, R220 ;  /* 0x0000040000dc7824 */ /* 0x000fe200078e02dc */
[----:B------:R-:W2:Y:S01]  /*66b0*/  SHFL.IDX PT, R9, R15, R21, 0x1f ;  /* 0x00001f150f097589 */ /* 0x000ea200000e0000 */
[----:B------:R-:W-:-:S02]  /*66c0*/  FSEL R93, R93, -INF , P2 ;  /* 0xff8000005d5d7808 */ /* 0x000fc40001000000 */
[----:B------:R-:W-:Y:S01]  /*66d0*/  FSEL R222, R88, -INF , P2 ;  /* 0xff80000058de7808 */ /* 0x000fe20001000000 */
[----:B------:R-:W2:Y:S01]  /*66e0*/  SHFL.IDX PT, R14, R15, R14, 0x1f ;  /* 0x00001f0e0f0e7589 */ /* 0x000ea200000e0000 */
[----:B------:R-:W-:Y:S02]  /*66f0*/  FSEL R90, R90, -INF , P1 ;  /* 0xff8000005a5a7808 */ /* 0x000fe40000800000 */
[----:B------:R-:W-:Y:S01]  /*6700*/  FSEL R96, R96, -INF , P2 ;  /* 0xff80000060607808 */ /* 0x000fe20001000000 */
[----:B---3--:R-:W-:Y:S01]  /*6710*/  SHFL.IDX PT, R20, R234, R21, 0x1f ;  /* 0x00001f15ea147589 */ /* 0x008fe200000e0000 */
[----:B------:R-:W-:Y:S02]  /*6720*/  FSEL R104, R104, -INF , P2 ;  /* 0xff80000068687808 */ /* 0x000fe40001000000 */
[----:B------:R-:W-:Y:S01]  /*6730*/  FSEL R98, R98, -INF , P1 ;  /* 0xff80000062627808 */ /* 0x000fe20000800000 */
[----:B------:R-:W3:Y:S01]  /*6740*/  SHFL.IDX PT, R22, R234, R19, 0x1f ;  /* 0x00001f13ea167589 */ /* 0x000ee200000e0000 */
        /* <DEDUP_REMOVED lines=40> */
[----:B-----5:R-:W-:Y:S01]  /*69d0*/  R2UR UR4, R12 ;  /* 0x000000000c0472ca */ /* 0x020fe200000e0000 */
[----:B------:R-:W-:Y:S01]  /*69e0*/  VIADD R12, R6, 0x10 ;  /* 0x00000010060c7836 */ /* 0x000fe20000000000 */
[----:B----4-:R-:W-:Y:S02]  /*69f0*/  R2UR UR8, R10 ;  /* 0x000000000a0872ca */ /* 0x010fe400000e0000 */
[----:B------:R-:W-:Y:S01]  /*6a00*/  R2UR UR9, R11 ;  /* 0x000000000b0972ca */ /* 0x000fe200000e0000 */
[----:B------:R-:W-:Y:S01]  /*6a10*/  VIADD R11, R6, 0xc ;  /* 0x0000000c060b7836 */ /* 0x000fe20000000000 */
[----:B------:R-:W4:Y:S04]  /*6a20*/  SHFL.IDX PT, R10, R15, R19, 0x1f ;  /* 0x00001f130f0a7589 */ /* 0x000f2800000e0000 */
[----:B------:R-:W5:Y:S03]  /*6a30*/  SHFL.IDX PT, R12, R15, R12, 0x1f ;  /* 0x00001f0c0f0c7589 */ /* 0x000f6600000e0000 */
[----:B------:R-:W-:Y:S01]  /*6a40*/  HGMMA.64x128x16.F32 R24, gdesc[UR4], RZ, !UPT, gsb0 ;  /* 0x01e00000041879f0 */ /* 0x000fe2000c0008ff */
[----:B------:R-:W-:Y:S01]  /*6a50*/  UIADD3 UR4, UR6, 0x2, URZ ;  /* 0x0000000206047890 */ /* 0x000fe2000fffe03f */
[----:B------:R-:W5:Y:S01]  /*6a60*/  SHFL.IDX PT, R11, R15, R11, 0x1f ;  /* 0x00001f0b0f0b7589 */ /* 0x000f6200000e0000 */
[----:B------:R-:W-:-:S02]  /*6a70*/  ULDC UR5, c[0x0][0x744] ;  /* 0x0001d10000057ab9 */ /* 0x000fc40000000800 */
[--C-:B-1----:R-:W-:Y:S01]  /*6a80*/  FFMA.FTZ R222, R222, UR5, -R17.reuse ;  /* 0x00000005dede7c23 */ /* 0x102fe20008010811 */
[----:B------:R-:W1:Y:S02]  /*6a90*/  SHFL.IDX PT, R15, R15, R18, 0x1f ;  /* 0x00001f120f0f7589 */ /* 0x000e6400000e0000 */
[----:B------:R-:W-:Y:S01]  /*6aa0*/  UMOV UR10, UR4 ;  /* 0x00000004000a7c82 */ /* 0x000fe20008000000 */
[----:B------:R-:W-:Y:S01]  /*6ab0*/  UIADD3 UR4, UR6, 0x4, URZ ;  /* 0x0000000406047890 */ /* 0x000fe2000fffe03f */
[----:B------:R-:W-:Y:S01]  /*6ac0*/  FFMA.FTZ R90, R90, UR5, -R17 ;  /* 0x000000055a5a7c23 */ /* 0x000fe20008010811 */
[----:B------:R-:W1:Y:S01]  /*6ad0*/  SHFL.IDX PT, R18, R234, R6, 0x1f ;  /* 0x00001f06ea127589 */ /* 0x000e6200000e0000 */
[----:B--2---:R-:W-:Y:S01]  /*6ae0*/  FFMA.FTZ R97, R97, UR5, -R13 ;  /* 0x0000000561617c23 */ /* 0x004fe2000801080d */
[----:B------:R-:W-:Y:S01]  /*6af0*/  UIADD3 UR6, UR6, 0x6, URZ ;  /* 0x0000000606067890 */ /* 0x000fe2000fffe03f */
[----:B------:R2:W-:Y:S01]  /*6b00*/  MUFU.EX2 R225, R90 ;  /* 0x0000005a00e17308 */ /* 0x0005e20000000800 */
[--C-:B------:R-:W-:Y:S01]  /*6b10*/  FFMA.FTZ R89, R89, UR5, -R9.reuse ;  /* 0x0000000559597c23 */ /* 0x100fe20008010809 */
[----:B------:R-:W-:Y:S01]  /*6b20*/  FFMA.FTZ R9, R91, UR5, -R9 ;  /* 0x000000055b097c23 */ /* 0x000fe20008010809 */
[----:B------:R-:W-:Y:S01]  /*6b30*/  FFMA.FTZ R100, R100, UR5, -R14 ;  /* 0x0000000564647c23 */ /* 0x000fe2000801080e */
[----:B---3--:R-:W-:Y:S01]  /*6b40*/  FFMA.FTZ R21, R108, UR5, -R22 ;  /* 0x000000056c157c23 */ /* 0x008fe20008010816 */
[--C-:B----4-:R-:W-:Y:S01]  /*6b50*/  FFMA.FTZ R231, R231, UR5, -R10.reuse ;  /* 0x00000005e7e77c23 */ /* 0x110fe2000801080a */
[----:B------:R-:W-:Y:S01]  /*6b60*/  FFMA.FTZ R10, R94, UR5, -R10 ;  /* 0x000000055e0a7c23 */ /* 0x000fe2000801080a */
[----:B------:R-:W-:Y:S01]  /*6b70*/  FFMA.FTZ R22, R110, UR5, -R22 ;  /* 0x000000056e167c23 */ /* 0x000fe20008010816 */
[----:B------:R-:W-:Y:S01]  /*6b80*/  MUFU.EX2 R227, R97 ;  /* 0x0000006100e37308 */ /* 0x000fe20000000800 */
[--C-:B-----5:R-:W-:Y:S01]  /*6b90*/  FFMA.FTZ R96, R96, UR5, -R12.reuse ;  /* 0x0000000560607c23 */ /* 0x120fe2000801080c */
[----:B------:R-:W-:Y:S01]  /*6ba0*/  FFMA.FTZ R12, R98, UR5, -R12 ;  /* 0x00000005620c7c23 */ /* 0x000fe2000801080c */
[----:B------:R-:W-:Y:S01]  /*6bb0*/  FFMA.FTZ R14, R102, UR5, -R14 ;  /* 0x00000005660e7c23 */ /* 0x000fe2000801080e */
[----:B------:R-:W3:Y:S01]  /*6bc0*/  SHFL.IDX PT, R98, R223, R6, 0x1f ;  /* 0x00001f06df627589 */ /* 0x000ee200000e0000 */
[--C-:B------:R-:W-:Y:S01]  /*6bd0*/  FFMA.FTZ R93, R93, UR5, -R11.reuse ;  /* 0x000000055d5d7c23 */ /* 0x100fe2000801080b */
[----:B------:R-:W-:Y:S01]  /*6be0*/  FFMA.FTZ R11, R95, UR5, -R11 ;  /* 0x000000055f0b7c23 */ /* 0x000fe2000801080b */
[----:B------:R-:W-:Y:S01]  /*6bf0*/  FFMA.FTZ R13, R99, UR5, -R13 ;  /* 0x00000005630d7c23 */ /* 0x000fe2000801080d */
[----:B------:R-:W-:Y:S01]  /*6c00*/  MUFU.EX2 R224, R89 ;  /* 0x0000005900e07308 */ /* 0x000fe20000000800 */
[--C-:B-1----:R-:W-:Y:S01]  /*6c10*/  FFMA.FTZ R101, R101, UR5, -R15.reuse ;  /* 0x0000000565657c23 */ /* 0x102fe2000801080f */
[----:B------:R-:W-:Y:S01]  /*6c20*/  FFMA.FTZ R15, R103, UR5, -R15 ;  /* 0x00000005670f7c23 */ /* 0x000fe2000801080f */
[----:B------:R-:W-:Y:S01]  /*6c30*/  VIADD R103, R6, 0xc ;  /* 0x0000000c06677836 */ /* 0x000fe20000000000 */
[----:B------:R-:W-:Y:S01]  /*6c40*/  FSEL R99, R121, -INF , P2 ;  /* 0xff80000079637808 */ /* 0x000fe20001000000 */
[--C-:B------:R-:W-:Y:S01]  /*6c50*/  FFMA.FTZ R17, R104, UR5, -R18.reuse ;  /* 0x0000000568117c23 */ /* 0x100fe20008010812 */
[----:B------:R-:W-:Y:S01]  /*6c60*/  FFMA.FTZ R18, R106, UR5, -R18 ;  /* 0x000000056a127c23 */ /* 0x000fe20008010812 */
[C---:B------:R-:W-:Y:S01]  /*6c70*/  VIADD R106, R6.reuse, 0x10 ;  /* 0x00000010066a7836 */ /* 0x040fe20000000000 */
[----:B------:R1:W-:Y:S01]  /*6c80*/  MUFU.EX2 R226, R101 ;  /* 0x0000006500e27308 */ /* 0x0003e20000000800 */
[----:B------:R-:W-:Y:S01]  /*6c90*/  VIADD R104, R6, 0x18 ;  /* 0x0000001806687836 */ /* 0x000fe20000000000 */
[----:B------:R-:W4:Y:S01]  /*6ca0*/  SHFL.IDX PT, R88, R234, R103, 0x1f ;  /* 0x00001f67ea587589 */ /* 0x000f2200000e0000 */
[--C-:B------:R-:W-:Y:S01]  /*6cb0*/  FFMA.FTZ R19, R105, UR5, -R20.reuse ;  /* 0x0000000569137c23 */ /* 0x100fe20008010814 */
[----:B------:R-:W-:Y:S01]  /*6cc0*/  FFMA.FTZ R20, R107, UR5, -R20 ;  /* 0x000000056b147c23 */ /* 0x000fe20008010814 */
[----:B------:R-:W-:Y:S01]  /*6cd0*/  FSEL R107, R129, -INF , P2 ;  /* 0xff800000816b7808 */ /* 0x000fe20001000000 */
[----:B--2---:R-:W2:Y:S01]  /*6ce0*/  SHFL.IDX PT, R90, R234, R106, 0x1f ;  /* 0x00001f6aea5a7589 */ /* 0x004ea200000e0000 */
[----:B------:R-:W-:Y:S01]  /*6cf0*/  FSEL R105, R128, -INF , P2 ;  /* 0xff80000080697808 */ /* 0x000fe20001000000 */
[----:B------:R5:W-:Y:S01]  /*6d00*/  MUFU.EX2 R228, R93 ;  /* 0x0000005d00e47308 */ /* 0x000be20000000800 */
[----:B-1----:R-:W-:Y:S01]  /*6d10*/  VIADD R101, R6, 0x14 ;  /* 0x0000001406657836 */ /* 0x002fe20000000000 */
[----:B------:R-:W1:Y:S01]  /*6d20*/  SHFL.IDX PT, R94, R234, R104, 0x1f ;  /* 0x00001f68ea5e7589 */ /* 0x000e6200000e0000 */
[----:B---3--:R-:W-:Y:S01]  /*6d30*/  FFMA.FTZ R97, R120, UR5, -R98 ;  /* 0x0000000578617c23 */ /* 0x008fe20008010862 */
[----:B------:R-:W-:-:S02]  /*6d40*/  FSEL R120, R144, -INF , P2 ;  /* 0xff80000090787808 */ /* 0x000fc40001000000 */
[----:B------:R-:W3:Y:S01]  /*6d50*/  SHFL.IDX PT, R92, R234, R101, 0x1f ;  /* 0x00001f65ea5c7589 */ /* 0x000ee200000e0000 */
[C---:B------:R-:W-:Y:S01]  /*6d60*/  VIADD R144, R6.reuse, 0x14 ;  /* 0x0000001406907836 */ /* 0x040fe20000000000 */
[----:B------:R3:W-:Y:S01]  /*6d70*/  MUFU.EX2 R229, R100 ;  /* 0x0000006400e57308 */ /* 0x0007e20000000800 */
[----:B-----5:R-:W-:Y:S01]  /*6d80*/  VIADD R93, R6, 0x1c ;  /* 0x0000001c065d7836 */ /* 0x020fe20000000000 */
[----:B------:R-:W5:Y:S01]  /*6d90*/  SHFL.IDX PT, R103, R223, R103, 0x1f ;  /* 0x00001f67df677589 */ /* 0x000f6200000e0000 */
[----:B------:R-:W-:Y:S01]  /*6da0*/  FFMA.FTZ R98, R122, UR5, -R98 ;  /* 0x000000057a627c23 */ /* 0x000fe20008010862 */
[----:B------:R-:W-:Y:S02]  /*6db0*/  FSEL R122, R141, -INF , P2 ;  /* 0xff8000008d7a7808 */ /* 0x000fe40001000000 */
[----:B------:R1:W5:Y:S02]  /*6dc0*/  SHFL.IDX PT, R234, R234, R93, 0x1f ;  /* 0x00001f5deaea7589 */ /* 0x00036400000e0000 */
[----:B------:R5:W-:Y:S02]  /*6dd0*/  MUFU.EX2 R230, R96 ;  /* 0x0000006000e67308 */ /* 0x000be40000000800 */
[----:B------:R3:W-:Y:S01]  /*6de0*/  SHFL.IDX PT, R110, R223, R104, 0x1f ;  /* 0x00001f68df6e7589 */ /* 0x0007e200000e0000 */
[--C-:B----4-:R-:W-:Y:S01]  /*6df0*/  FFMA.FTZ R23, R109, UR5, -R88.reuse ;  /* 0x000000056d177c23 */ /* 0x110fe20008010858 */
[----:B------:R-:W-:Y:S01]  /*6e00*/  FSEL R109, R125, -INF , P2 ;  /* 0xff8000007d6d7808 */ /* 0x000fe20001000000 */
[----:B------:R-:W-:Y:S01]  /*6e10*/  FFMA.FTZ R88, R111, UR5, -R88 ;  /* 0x000000056f587c23 */ /* 0x000fe20008010858 */
[--C-:B--2---:R-:W-:Y:S01]  /*6e20*/  FFMA.FTZ R89, R112, UR5, -R90.reuse ;  /* 0x0000000570597c23 */ /* 0x104fe2000801085a */
[----:B------:R-:W-:Y:S01]  /*6e30*/  FFMA.FTZ R90, R114, UR5, -R90 ;  /* 0x00000005725a7c23 */ /* 0x000fe2000801085a */
[----:B------:R-:W-:Y:S01]  /*6e40*/  VIADD R114, R6, 0x8 ;  /* 0x0000000806727836 */ /* 0x000fe20000000000 */
[----:B------:R2:W4:Y:S01]  /*6e50*/  SHFL.IDX PT, R108, R223, R101, 0x1f ;  /* 0x00001f65df6c7589 */ /* 0x00052200000e0000 */
[--C-:B-1----:R-:W-:Y:S01]  /*6e60*/  FFMA.FTZ R93, R116, UR5, -R94.reuse ;  /* 0x00000005745d7c23 */ /* 0x102fe2000801085e */
[----:B------:R-:W-:Y:S01]  /*6e70*/  FFMA.FTZ R94, R118, UR5, -R94 ;  /* 0x00000005765e7c23 */ /* 0x000fe2000801085e */
[----:B------:R-:W-:Y:S01]  /*6e80*/  FSEL R118, R145, -INF , P2 ;  /* 0xff80000091767808 */ /* 0x000fe20001000000 */
[----:B------:R-:W1:Y:S01]  /*6e90*/  SHFL.IDX PT, R102, R223, R114, 0x1f ;  /* 0x00001f72df667589 */ /* 0x000e6200000e0000 */
[----:B---3--:R-:W-:Y:S01]  /*6ea0*/  FFMA.FTZ R91, R113, UR5, -R92 ;  /* 0x00000005715b7c23 */ /* 0x008fe2000801085c */
[----:B------:R-:W-:Y:S01]  /*6eb0*/  VIADD R113, R6, 0x4 ;  /* 0x0000000406717836 */ /* 0x000fe20000000000 */
[----:B------:R-:W-:Y:S01]  /*6ec0*/  FSEL R104, R127, -INF , P1 ;  /* 0xff8000007f687808 */ /* 0x000fe20000800000 */
[----:B------:R-:W3:Y:S01]  /*6ed0*/  SHFL.IDX PT, R106, R223, R106, 0x1f ;  /* 0x00001f6adf6a7589 */ /* 0x000ee200000e0000 */
[--C-:B-----5:R-:W-:Y:S01]  /*6ee0*/  FFMA.FTZ R109, R109, UR5, -R103.reuse ;  /* 0x000000056d6d7c23 */ /* 0x120fe20008010867 */
[----:B--2---:R-:W-:Y:S01]  /*6ef0*/  FSEL R101, R124, -INF , P2 ;  /* 0xff8000007c657808 */ /* 0x004fe20001000000 */
[----:B------:R-:W-:Y:S01]  /*6f00*/  VIADD R145, R6, 0x10 ;  /* 0x0000001006917836 */ /* 0x000fe20000000000 */
[----:B------:R-:W2:Y:S01]  /*6f10*/  SHFL.IDX PT, R100, R223, R113, 0x1f ;  /* 0x00001f71df647589 */ /* 0x000ea200000e0000 */
[--C-:B------:R-:W-:Y:S01]  /*6f20*/  FFMA.FTZ R95, R117, UR5, -R234.reuse ;  /* 0x00000005755f7c23 */ /* 0x100fe200080108ea */
[----:B------:R-:W-:Y:S01]  /*6f30*/  FFMA.FTZ R104, R104, UR5, -R103 ;  /* 0x0000000568687c23 */ /* 0x000fe20008010867 */
[----:B------:R-:W-:Y:S01]  /*6f40*/  FFMA.FTZ R96, R119, UR5, -R234 ;  /* 0x0000000577607c23 */ /* 0x000fe200080108ea */
[----:B------:R-:W5:Y:S01]  /*6f50*/  SHFL.IDX PT, R117, R219, R144, 0x1f ;  /* 0x00001f90db757589 */ /* 0x000f6200000e0000 */
[----:B------:R1:W-:Y:S01]  /*6f60*/  MUFU.EX2 R103, R109 ;  /* 0x0000006d00677308 */ /* 0x0003e20000000800 */
[----:B------:R-:W-:Y:S01]  /*6f70*/  VIADD R234, R6, 0x1c ;  /* 0x0000001c06ea7836 */ /* 0x000fe20000000000 */
[----:B------:R-:W-:Y:S01]  /*6f80*/  FSEL R116, R148, -INF , P2 ;  /* 0xff80000094747808 */ /* 0x000fe20001000000 */
[----:B------:R-:W-:Y:S01]  /*6f90*/  VIADD R148, R6, 0xc ;  /* 0x0000000c06947836 */ /* 0x000fe20000000000 */
[----:B------:R-:W-:Y:S01]  /*6fa0*/  FSEL R111, R133, -INF , P2 ;  /* 0xff800000856f7808 */ /* 0x000fe20001000000 */
[----:B------:R-:W-:Y:S01]  /*6fb0*/  FFMA.FTZ R92, R115, UR5, -R92 ;  /* 0x00000005735c7c23 */ /* 0x000fe2000801085c */
[----:B------:R5:W5:Y:S01]  /*6fc0*/  SHFL.IDX PT, R112, R223, R234, 0x1f ;  /* 0x00001feadf707589 */ /* 0x000b6200000e0000 */
[--C-:B----4-:R-:W-:Y:S01]  /*6fd0*/  FFMA.FTZ R107, R107, UR5, -R108.reuse ;  /* 0x000000056b6b7c23 */ /* 0x110fe2000801086c */
[----:B------:R-:W-:Y:S01]  /*6fe0*/  FFMA.FTZ R108, R131, UR5, -R108 ;  /* 0x00000005836c7c23 */ /* 0x000fe2000801086c */
[----:B-1----:R-:W-:Y:S01]  /*6ff0*/  FSEL R109, R132, -INF , P2 ;  /* 0xff800000846d7808 */ /* 0x002fe20001000000 */
[----:B------:R-:W1:Y:S01]  /*7000*/  SHFL.IDX PT, R131, R219, R6, 0x1f ;  /* 0x00001f06db837589 */ /* 0x000e6200000e0000 */
[--C-:B------:R-:W-:Y:S01]  /*7010*/  FFMA.FTZ R101, R101, UR5, -R102.reuse ;  /* 0x0000000565657c23 */ /* 0x100fe20008010866 */
[----:B------:R-:W-:Y:S01]  /*7020*/  FFMA.FTZ R102, R126, UR5, -R102 ;  /* 0x000000057e667c23 */ /* 0x000fe20008010866 */
[----:B------:R-:W-:Y:S01]  /*7030*/  FSEL R125, R140, -INF , P2 ;  /* 0xff8000008c7d7808 */ /* 0x000fe20001000000 */
[--C-:B------:R-:W-:Y:S01]  /*7040*/  FFMA.FTZ R109, R109, UR5, -R110.reuse ;  /* 0x000000056d6d7c23 */ /* 0x100fe2000801086e */
[----:B------:R-:W-:Y:S01]  /*7050*/  FFMA.FTZ R110, R134, UR5, -R110 ;  /* 0x00000005866e7c23 */ /* 0x000fe2000801086e */
[----:B------:R-:W4:Y:S01]  /*7060*/  SHFL.IDX PT, R121, R219, R148, 0x1f ;  /* 0x00001f94db797589 */ /* 0x000f2200000e0000 */
[--C-:B---3--:R-:W-:Y:S01]  /*7070*/  FFMA.FTZ R105, R105, UR5, -R106.reuse ;  /* 0x0000000569697c23 */ /* 0x108fe2000801086a */
[----:B------:R-:W-:Y:S01]  /*7080*/  FFMA.FTZ R106, R130, UR5, -R106 ;  /* 0x00000005826a7c23 */ /* 0x000fe2000801086a */
[--C-:B--2---:R-:W-:Y:S01]  /*7090*/  FFMA.FTZ R99, R99, UR5, -R100.reuse ;  /* 0x0000000563637c23 */ /* 0x104fe20008010864 */
[----:B------:R-:W-:Y:S01]  /*70a0*/  FFMA.FTZ R100, R123, UR5, -R100 ;  /* 0x000000057b647c23 */ /* 0x000fe20008010864 */
[----:B------:R2:W3:Y:S01]  /*70b0*/  SHFL.IDX PT, R134, R219, R113, 0x1f ;  /* 0x00001f71db867589 */ /* 0x0004e200000e0000 */
[----:B------:R-:W-:Y:S01]  /*70c0*/  FSEL R130, R136, -INF , P2 ;  /* 0xff80000088827808 */ /* 0x000fe20001000000 */
[--C-:B-----5:R-:W-:Y:S01]  /*70d0*/  FFMA.FTZ R118, R118, UR5, -R117.reuse ;  /* 0x0000000576767c23 */ /* 0x120fe20008010875 */
[----:B------:R-:W-:Y:S01]  /*70e0*/  FFMA.FTZ R117, R147, UR5, -R117 ;  /* 0x0000000593757c23 */ /* 0x000fe20008010875 */
[----:B------:R5:W3:Y:S01]  /*70f0*/  SHFL.IDX PT, R123, R219, R114, 0x1f ;  /* 0x00001f72db7b7589 */ /* 0x000ae200000e0000 */
[C---:B------:R-:W-:Y:S01]  /*7100*/  VIADD R223, R6.reuse, 0x18 ;  /* 0x0000001806df7836 */ /* 0x040fe20000000000 */
[----:B------:R-:W3:Y:S02]  /*7110*/  MUFU.EX2 R10, R10 ;  /* 0x0000000a000a7308 */ /* 0x000ee40000000800 */
[----:B------:R-:W3:Y:S01]  /*7120*/  LDL R147, [R1+0x2c] ;  /* 0x00002c0001937983 */ /* 0x000ee20000100800 */
[----:B------:R-:W-:Y:S01]  /*7130*/  FFMA.FTZ R111, R111, UR5, -R112 ;  /* 0x000000056f6f7c23 */ /* 0x000fe20008010870 */
[----:B--2---:R-:W-:Y:S01]  /*7140*/  FSEL R113, R151, -INF , P1 ;  /* 0xff80000097717808 */ /* 0x004fe20000800000 */
[----:B------:R-:W-:-:S02]  /*7150*/  VIADD R151, R6, 0x4 ;  /* 0x0000000406977836 */ /* 0x000fc40000000000 */
[----:B------:R-:W-:Y:S01]  /*7160*/  FFMA.FTZ R112, R135, UR5, -R112 ;  /* 0x0000000587707c23 */ /* 0x000fe20008010870 */
[----:B------:R-:W-:Y:S01]  /*7170*/  FSEL R135, R137, -INF , P2 ;  /* 0xff80000089877808 */ /* 0x000fe20001000000 */
[--C-:B-1----:R-:W-:Y:S01]  /*7180*/  FFMA.FTZ R130, R130, UR5, -R131.reuse ;  /* 0x0000000582827c23 */ /* 0x102fe20008010883 */
[----:B-----5:R-:W-:Y:S01]  /*7190*/  FSEL R114, R149, -INF , P2 ;  /* 0xff80000095727808 */ /* 0x020fe20001000000 */
[----:B------:R-:W-:Y:S02]  /*71a0*/  VIADD R149, R6, 0x8 ;  /* 0x0000000806957836 */ /* 0x000fe40000000000 */
[----:B------:R-:W-:Y:S01]  /*71b0*/  FFMA.FTZ R131, R138, UR5, -R131 ;  /* 0x000000058a837c23 */ /* 0x000fe20008010883 */
[----:B------:R-:W1:Y:S01]  /*71c0*/  SHFL.IDX PT, R119, R219, R145, 0x1f ;  /* 0x00001f91db777589 */ /* 0x000e6200000e0000 */
[--C-:B----4-:R-:W-:Y:S01]  /*71d0*/  FFMA.FTZ R122, R122, UR5, -R121.reuse ;  /* 0x000000057a7a7c23 */ /* 0x110fe20008010879 */
[----:B------:R-:W-:Y:S01]  /*71e0*/  FFMA.FTZ R121, R143, UR5, -R121 ;  /* 0x000000058f797c23 */ /* 0x000fe20008010879 */
[----:B------:R-:W2:Y:S01]  /*71f0*/  MUFU.EX2 R11, R11 ;  /* 0x0000000b000b7308 */ /* 0x000ea20000000800 */
[----:B------:R-:W4:Y:S01]  /*7200*/  SHFL.IDX PT, R115, R219, R223, 0x1f ;  /* 0x00001fdfdb737589 */ /* 0x000f2200000e0000 */
[----:B---3--:R-:W-:Y:S01]  /*7210*/  FFMA.FTZ R135, R135, UR5, -R134 ;  /* 0x0000000587877c23 */ /* 0x008fe20008010886 */
[----:B------:R-:W-:-:S02]  /*7220*/  WARPGROUP.DEPBAR.LE gsb0, 0x0 ;  /* 0x00008000000079c5 */ /* 0x000fc40000010000 */
[----:B------:R-:W-:Y:S01]  /*7230*/  WARPGROUP.ARRIVE ;  /* 0x00000000000079c5 */ /* 0x000fe20000000000 */
[----:B------:R-:W-:Y:S01]  /*7240*/  FFMA.FTZ R134, R139, UR5, -R134 ;  /* 0x000000058b867c23 */ /* 0x000fe20008010886 */
[--C-:B------:R-:W-:Y:S01]  /*7250*/  FFMA.FTZ R125, R125, UR5, -R123.reuse ;  /* 0x000000057d7d7c23 */ /* 0x100fe2000801087b */
[----:B------:R-:W-:Y:S01]  /*7260*/  FFMA.FTZ R123, R142, UR5, -R123 ;  /* 0x000000058e7b7c23 */ /* 0x000fe2000801087b */
[----:B------:R-:W3:Y:S01]  /*7270*/  SHFL.IDX PT, R219, R219, R234, 0x1f ;  /* 0x00001feadbdb7589 */ /* 0x000ee200000e0000 */
[----:B------:R-:W5:Y:S01]  /*7280*/  MUFU.EX2 R9, R9 ;  /* 0x0000000900097308 */ /* 0x000f620000000800 */
[----:B------:R-:W-:Y:S01]  /*7290*/  HGMMA.64x128x16.F32 R24, gdesc[UR8], R24, gsb0 ;  /* 0x01e00000081879f0 */ /* 0x000fe20008000818 */
[----:B------:R-:W-:Y:S01]  /*72a0*/  R2UR UR8, R236 ;  /* 0x00000000ec0872ca */ /* 0x000fe200000e0000 */
[----:B------:R-:W-:Y:S01]  /*72b0*/  UMOV UR10, UR4 ;  /* 0x00000004000a7c82 */ /* 0x000fe20008000000 */
[----:B------:R-:W-:Y:S01]  /*72c0*/  R2UR UR9, R237 ;  /* 0x00000000ed0972ca */ /* 0x000fe200000e0000 */
[----:B------:R-:W-:Y:S01]  /*72d0*/  UMOV UR11, 0x40000040 ;  /* 0x40000040000b7882 */ /* 0x000fe20000000000 */
[----:B------:R-:W-:-:S02]  /*72e0*/  R2UR UR4, R220 ;  /* 0x00000000dc0472ca */ /* 0x000fc400000e0000 */
[----:B------:R-:W5:Y:S01]  /*72f0*/  MUFU.EX2 R107, R107 ;  /* 0x0000006b006b7308 */ /* 0x000f620000000800 */
[--C-:B-1----:R-:W-:Y:S01]  /*7300*/  FFMA.FTZ R120, R120, UR5, -R119.reuse ;  /* 0x0000000578787c23 */ /* 0x102fe20008010877 */
[----:B------:R-:W-:Y:S01]  /*7310*/  FFMA.FTZ R119, R146, UR5, -R119 ;  /* 0x0000000592777c23 */ /* 0x000fe20008010877 */
[--C-:B----4-:R-:W-:Y:S01]  /*7320*/  FFMA.FTZ R116, R116, UR5, -R115.reuse ;  /* 0x0000000574747c23 */ /* 0x110fe20008010873 */
[----:B------:R-:W-:-:S04]  /*7330*/  FFMA.FTZ R115, R150, UR5, -R115 ;  /* 0x0000000596737c23 */ /* 0x000fc80008010873 */
[----:B------:R-:W-:Y:S01]  /*7340*/  MUFU.EX2 R106, R106 ;  /* 0x0000006a006a7308 */ /* 0x000fe20000000800 */
[----:B---3--:R-:W-:-:S07]  /*7350*/  FFMA.FTZ R114, R114, UR5, -R219 ;  /* 0x0000000572727c23 */ /* 0x008fce00080108db */
[----:B------:R-:W1:Y:S01]  /*7360*/  MUFU.EX2 R14, R14 ;  /* 0x0000000e000e7308 */ /* 0x000e620000000800 */
[----:B------:R-:W-:-:S07]  /*7370*/  FFMA.FTZ R113, R113, UR5, -R219 ;  /* 0x0000000571717c23 */ /* 0x000fce00080108db */
[----:B------:R-:W3:Y:S08]  /*7380*/  MUFU.EX2 R15, R15 ;  /* 0x0000000f000f7308 */ /* 0x000ef00000000800 */
        /* <DEDUP_REMOVED lines=12> */
[----:B------:R-:W-:-:S02]  /*7450*/  WARPGROUP.DEPBAR.LE gsb0, 0x0 ;  /* 0x00008000000079c5 */ /* 0x000fc40000010000 */
[----:B------:R-:W-:-:S05]  /*7460*/  WARPGROUP.ARRIVE ;  /* 0x00000000000079c5 */ /* 0x000fca0000000000 */
[----:B------:R-:W-:Y:S01]  /*7470*/  MUFU.EX2 R98, R98 ;  /* 0x0000006200627308 */ /* 0x000fe20000000800 */
[----:B------:R-:W-:Y:S01]  /*7480*/  HGMMA.64x128x16.F32 R24, gdesc[UR8], R24, gsb0 ;  /* 0x01e00000081879f0 */ /* 0x000fe20008000818 */
[----:B------:R-:W-:Y:S01]  /*7490*/  R2UR UR8, R232 ;  /* 0x00000000e80872ca */ /* 0x000fe200000e0000 */
[----:B------:R-:W-:Y:S01]  /*74a0*/  UMOV UR10, UR6 ;  /* 0x00000006000a7c82 */ /* 0x000fe20008000000 */
[----:B------:R-:W-:Y:S01]  /*74b0*/  R2UR UR9, R233 ;  /* 0x00000000e90972ca */ /* 0x000fe200000e0000 */
[----:B------:R-:W-:-:S03]  /*74c0*/  UMOV UR11, 0x40000040 ;  /* 0x40000040000b7882 */ /* 0x000fc60000000000 */
[----:B------:R-:W4:Y:S08]  /*74d0*/  MUFU.EX2 R99, R99 ;  /* 0x0000006300637308 */ /* 0x000f300000000800 */
[----:B------:R-:W4:Y:S08]  /*74e0*/  MUFU.EX2 R100, R100 ;  /* 0x0000006400647308 */ /* 0x000f300000000800 */
        /* <DEDUP_REMOVED lines=20> */
[----:B------:R-:W-:Y:S01]  /*7630*/  MUFU.EX2 R112, R112 ;  /* 0x0000007000707308 */ /* 0x000fe20000000800 */
[----:B------:R-:W-:-:S02]  /*7640*/  WARPGROUP.DEPBAR.LE gsb0, 0x0 ;  /* 0x00008000000079c5 */ /* 0x000fc40000010000 */
[----:B------:R-:W2:Y:S04]  /*7650*/  LDS R221, [R221+0x400] ;  /* 0x00040000dddd7984 */ /* 0x000ea80000000800 */
[----:B------:R-:W5:Y:S04]  /*7660*/  LDS R218, [R218+0x400] ;  /* 0x00040000dada7984 */ /* 0x000f680000000800 */
[----:B------:R-:W-:Y:S04]  /*7670*/  LDS R217, [R217+0x400] ;  /* 0x00040000d9d97984 */ /* 0x000fe80000000800 */
[----:B------:R-:W-:Y:S04]  /*7680*/  LDS R216, [R216+0x400] ;  /* 0x00040000d8d87984 */ /* 0x000fe80000000800 */
[----:B--2---:R-:W2:Y:S04]  /*7690*/  SHFL.IDX PT, R124, R221, R6, 0x1f ;  /* 0x00001f06dd7c7589 */ /* 0x004ea800000e0000 */
[----:B------:R-:W1:Y:S04]  /*76a0*/  SHFL.IDX PT, R126, R221, R151, 0x1f ;  /* 0x00001f97dd7e7589 */ /* 0x000e6800000e0000 */
[----:B------:R-:W4:Y:S04]  /*76b0*/  SHFL.IDX PT, R133, R221, R149, 0x1f ;  /* 0x00001f95dd857589 */ /* 0x000f2800000e0000 */
[----:B------:R-:W3:Y:S04]  /*76c0*/  SHFL.IDX PT, R128, R221, R148, 0x1f ;  /* 0x00001f94dd807589 */ /* 0x000ee800000e0000 */
[----:B------:R-:W3:Y:S04]  /*76d0*/  SHFL.IDX PT, R129, R221, R145, 0x1f ;  /* 0x00001f91dd817589 */ /* 0x000ee800000e0000 */
[----:B-----5:R-:W5:Y:S01]  /*76e0*/  SHFL.IDX PT, R137, R218, R148, 0x1f ;  /* 0x00001f94da897589 */ /* 0x020f6200000e0000 */
[--C-:B--2---:R-:W-:Y:S01]  /*76f0*/  FADD.FTZ R24, R24, -R124.reuse ;  /* 0x8000007c18187221 */ /* 0x104fe20000010000 */
[----:B------:R-:W-:-:S02]  /*7700*/  FADD.FTZ R26, R26, -R124 ;  /* 0x8000007c1a1a7221 */ /* 0x000fc40000010000 */
[----:B------:R-:W2:Y:S01]  /*7710*/  SHFL.IDX PT, R139, R218, R149, 0x1f ;  /* 0x00001f95da8b7589 */ /* 0x000ea200000e0000 */
[--C-:B-1----:R-:W-:Y:S01]  /*7720*/  FADD.FTZ R124, R25, -R126.reuse ;  /* 0x8000007e197c7221 */ /* 0x102fe20000010000 */
[----:B------:R-:W-:Y:S02]  /*7730*/  FADD.FTZ R126, R27, -R126 ;  /* 0x8000007e1b7e7221 */ /* 0x000fe40000010000 */
[----:B------:R-:W-:Y:S01]  /*7740*/  SHFL.IDX PT, R132, R221, R144, 0x1f ;  /* 0x00001f90dd847589 */ /* 0x000fe200000e0000 */
[--C-:B----4-:R-:W-:Y:S01]  /*7750*/  FADD.FTZ R127, R28, -R133.reuse ;  /* 0x800000851c7f7221 */ /* 0x110fe20000010000 */
[----:B------:R-:W-:Y:S01]  /*7760*/  FADD.FTZ R25, R30, -R133 ;  /* 0x800000851e197221 */ /* 0x000fe20000010000 */
[----:B------:R1:W4:Y:S01]  /*7770*/  MUFU.EX2 R28, R130 ;  /* 0x00000082001c7308 */ /* 0x0003220000000800 */
[----:B------:R-:W4:Y:S01]  /*7780*/  SHFL.IDX PT, R136, R218, R223, 0x1f ;  /* 0x00001fdfda887589 */ /* 0x000f2200000e0000 */
[----:B---3--:R-:W-:-:S03]  /*7790*/  FADD.FTZ R27, R31, -R128 ;  /* 0x800000801f1b7221 */ /* 0x008fc60000010000 */
[----:B------:R-:W3:Y:S03]  /*77a0*/  SHFL.IDX PT, R143, R221, R223, 0x1f ;  /* 0x00001fdfdd8f7589 */ /* 0x000ee600000e0000 */
[----:B------:R2:W3:Y:S01]  /*77b0*/  MUFU.EX2 R30, R135 ;  /* 0x00000087001e7308 */ /* 0x0004e20000000800 */
[----:B-1----:R-:W-:Y:S01]  /*77c0*/  FADD.FTZ R130, R29, -R128 ;  /* 0x800000801d827221 */ /* 0x002fe20000010000 */
[----:B------:R-:W-:Y:S01]  /*77d0*/  FADD.FTZ R128, R32, -R129 ;  /* 0x8000008120807221 */ /* 0x000fe20000010000 */
[----:B------:R-:W1:Y:S01]  /*77e0*/  SHFL.IDX PT, R141, R218, R6, 0x1f ;  /* 0x00001f06da8d7589 */ /* 0x000e6200000e0000 */
[--C-:B-----5:R-:W-:Y:S01]  /*77f0*/  FADD.FTZ R45, R45, -R137.reuse ;  /* 0x800000892d2d7221 */ /* 0x120fe20000010000 */
[----:B------:R-:W-:Y:S01]  /*7800*/  FADD.FTZ R47, R47, -R137 ;  /* 0x800000892f2f7221 */ /* 0x000fe20000010000 */
[----:B------:R-:W-:Y:S01]  /*7810*/  FADD.FTZ R129, R34, -R129 ;  /* 0x8000008122817221 */ /* 0x000fe20000010000 */
[----:B------:R-:W5:Y:S01]  /*7820*/  SHFL.IDX PT, R32, R218, R144, 0x1f ;  /* 0x00001f90da207589 */ /* 0x000f6200000e0000 */
[--C-:B--2---:R-:W-:Y:S01]  /*7830*/  FADD.FTZ R44, R44, -R139.reuse ;  /* 0x8000008b2c2c7221 */ /* 0x104fe20000010000 */
[----:B------:R-:W-:Y:S01]  /*7840*/  FADD.FTZ R46, R46, -R139 ;  /* 0x8000008b2e2e7221 */ /* 0x000fe20000010000 */
[----:B------:R2:W5:Y:S01]  /*7850*/  MUFU.EX2 R29, R131 ;  /* 0x00000083001d7308 */ /* 0x0005620000000800 */
[----:B------:R-:W5:Y:S04]  /*7860*/  SHFL.IDX PT, R138, R218, R145, 0x1f ;  /* 0x00001f91da8a7589 */ /* 0x000f6800000e0000 */
[----:B------:R-:W5:Y:S01]  /*7870*/  SHFL.IDX PT, R135, R217, R6, 0x1f ;  /* 0x00001f06d9877589 */ /* 0x000f6200000e0000 */
[--C-:B----4-:R-:W-:Y:S01]  /*7880*/  FADD.FTZ R52, R52, -R136.reuse ;  /* 0x8000008834347221 */ /* 0x110fe20000010000 */
[----:B------:R-:W-:-:S02]  /*7890*/  FADD.FTZ R54, R54, -R136 ;  /* 0x8000008836367221 */ /* 0x000fc40000010000 */
[----:B------:R-:W4:Y:S01]  /*78a0*/  SHFL.IDX PT, R142, R221, R234, 0x1f ;  /* 0x00001feadd8e7589 */ /* 0x000f2200000e0000 */
[--C-:B--2---:R-:W-:Y:S01]  /*78b0*/  FADD.FTZ R131, R33, -R132.reuse ;  /* 0x8000008421837221 */ /* 0x104fe20000010000 */
[----:B------:R-:W-:Y:S01]  /*78c0*/  FADD.FTZ R132, R35, -R132 ;  /* 0x8000008423847221 */ /* 0x000fe20000010000 */
[--C-:B---3--:R-:W-:Y:S01]  /*78d0*/  FADD.FTZ R133, R36, -R143.reuse ;  /* 0x8000008f24857221 */ /* 0x108fe20000010000 */
[----:B------:R-:W2:Y:S01]  /*78e0*/  SHFL.IDX PT, R137, R217, R149, 0x1f ;  /* 0x00001f95d9897589 */ /* 0x000ea200000e0000 */
[----:B------:R-:W-:Y:S01]  /*78f0*/  FADD.FTZ R38, R38, -R143 ;  /* 0x8000008f26267221 */ /* 0x000fe20000010000 */
[----:B------:R-:W3:Y:S02]  /*7900*/  MUFU.EX2 R31, R134 ;  /* 0x00000086001f7308 */ /* 0x000ee40000000800 */
[----:B------:R-:W-:Y:S01]  /*7910*/  SHFL.IDX PT, R139, R216, R145, 0x1f ;  /* 0x00001f91d88b7589 */ /* 0x000fe200000e0000 */
[--C-:B-1----:R-:W-:Y:S01]  /*7920*/  FADD.FTZ R40, R40, -R141.reuse ;  /* 0x8000008d28287221 */ /* 0x102fe20000010000 */
[----:B------:R-:W-:-:S02]  /*7930*/  FADD.FTZ R42, R42, -R141 ;  /* 0x8000008d2a2a7221 */ /* 0x000fc40000010000 */
[----:B------:R-:W1:Y:S01]  /*7940*/  SHFL.IDX PT, R34, R217, R151, 0x1f ;  /* 0x00001f97d9227589 */ /* 0x000e6200000e0000 */
[--C-:B-----5:R-:W-:Y:S01]  /*7950*/  FADD.FTZ R49, R49, -R32.reuse ;  /* 0x8000002031317221 */ /* 0x120fe20000010000 */
[----:B------:R-:W-:Y:S01]  /*7960*/  FADD.FTZ R51, R51, -R32 ;  /* 0x8000002033337221 */ /* 0x000fe20000010000 */
[--C-:B------:R-:W-:Y:S01]  /*7970*/  FADD.FTZ R48, R48, -R138.reuse ;  /* 0x8000008a30307221 */ /* 0x100fe20000010000 */
[----:B------:R-:W-:Y:S01]  /*7980*/  FADD.FTZ R50, R50, -R138 ;  /* 0x8000008a32327221 */ /* 0x000fe20000010000 */
[----:B------:R-:W5:Y:S01]  /*7990*/  SHFL.IDX PT, R35, R217, R148, 0x1f ;  /* 0x00001f94d9237589 */ /* 0x000f6200000e0000 */
[----:B------:R3:W5:Y:S01]  /*79a0*/  MUFU.EX2 R32, R125 ;  /* 0x0000007d00207308 */ /* 0x0007620000000800 */
[--C-:B------:R-:W-:Y:S01]  /*79b0*/  FADD.FTZ R56, R56, -R135.reuse ;  /* 0x8000008738387221 */ /* 0x100fe20000010000 */
[----:B------:R-:W-:Y:S01]  /*79c0*/  FADD.FTZ R58, R58, -R135 ;  /* 0x800000873a3a7221 */ /* 0x000fe20000010000 */
[----:B------:R-:W5:Y:S01]  /*79d0*/  SHFL.IDX PT, R136, R217, R145, 0x1f ;  /* 0x00001f91d9887589 */ /* 0x000f6200000e0000 */
[----:B----4-:R-:W-:-:S03]  /*79e0*/  FADD.FTZ R37, R37, -R142 ;  /* 0x8000008e25257221 */ /* 0x010fc60000010000 */
[----:B------:R-:W-:Y:S01]  /*79f0*/  SHFL.IDX PT, R140, R218, R151, 0x1f ;  /* 0x00001f97da8c7589 */ /* 0x000fe200000e0000 */
[----:B------:R-:W-:Y:S01]  /*7a00*/  FMUL.FTZ R25, R10, R25 ;  /* 0x000000190a197220 */ /* 0x000fe20000410000 */
[--C-:B--2---:R-:W-:Y:S01]  /*7a10*/  FADD.FTZ R60, R60, -R137.reuse ;  /* 0x800000893c3c7221 */ /* 0x104fe20000010000 */
[----:B------:R-:W-:Y:S01]  /*7a20*/  FADD.FTZ R62, R62, -R137 ;  /* 0x800000893e3e7221 */ /* 0x000fe20000010000 */
[----:B---3--:R-:W-:Y:S01]  /*7a30*/  SHFL.IDX PT, R125, R216, R6, 0x1f ;  /* 0x00001f06d87d7589 */ /* 0x008fe200000e0000 */
[----:B------:R-:W-:Y:S01]  /*7a40*/  FMUL.FTZ R27, R11, R27 ;  /* 0x0000001b0b1b7220 */ /* 0x000fe20000410000 */
[----:B------:R-:W-:Y:S01]  /*7a50*/  FMUL.FTZ R26, R225, R26 ;  /* 0x0000001ae11a7220 */ /* 0x000fe20000410000 */
[----:B------:R-:W-:Y:S01]  /*7a60*/  MUFU.EX2 R119, R119 ;  /* 0x0000007700777308 */ /* 0x000fe20000000800 */
[----:B------:R-:W-:Y:S01]  /*7a70*/  SHFL.IDX PT, R135, R216, R151, 0x1f ;  /* 0x00001f97d8877589 */ /* 0x000fe200000e0000 */
[----:B------:R-:W-:Y:S01]  /*7a80*/  FADD.FTZ R39, R39, -R142 ;  /* 0x8000008e27277221 */ /* 0x000fe20000010000 */
[--C-:B-1----:R-:W-:Y:S01]  /*7a90*/  FADD.FTZ R57, R57, -R34.reuse ;  /* 0x8000002239397221 */ /* 0x102fe20000010000 */
[----:B------:R-:W-:Y:S01]  /*7aa0*/  FADD.FTZ R59, R59, -R34 ;  /* 0x800000223b3b7221 */ /* 0x000fe20000010000 */
[----:B------:R-:W-:Y:S04]  /*7ab0*/  SHFL.IDX PT, R138, R216, R149, 0x1f ;  /* 0x00001f95d88a7589 */ /* 0x000fe800000e0000 */
[----:B------:R-:W-:Y:S01]  /*7ac0*/  SHFL.IDX PT, R143, R216, R148, 0x1f ;  /* 0x00001f94d88f7589 */ /* 0x000fe200000e0000 */
[--C-:B-----5:R-:W-:Y:S01]  /*7ad0*/  FADD.FTZ R61, R61, -R35.reuse ;  /* 0x800000233d3d7221 */ /* 0x120fe20000010000 */
[----:B------:R-:W-:-:S02]  /*7ae0*/  FADD.FTZ R63, R63, -R35 ;  /* 0x800000233f3f7221 */ /* 0x000fc40000010000 */
[----:B------:R-:W-:Y:S04]  /*7af0*/  SHFL.IDX PT, R141, R216, R144, 0x1f ;  /* 0x00001f90d88d7589 */ /* 0x000fe800000e0000 */
[----:B------:R-:W-:Y:S04]  /*7b00*/  SHFL.IDX PT, R145, R216, R223, 0x1f ;  /* 0x00001fdfd8917589 */ /* 0x000fe800000e0000 */
[----:B------:R-:W1:Y:S04]  /*7b10*/  SHFL.IDX PT, R33, R218, R234, 0x1f ;  /* 0x00001feada217589 */ /* 0x000e6800000e0000 */
[----:B------:R-:W2:Y:S04]  /*7b20*/  SHFL.IDX PT, R134, R217, R144, 0x1f ;  /* 0x00001f90d9867589 */ /* 0x000ea800000e0000 */
[----:B------:R-:W3:Y:S01]  /*7b30*/  SHFL.IDX PT, R36, R217, R223, 0x1f ;  /* 0x00001fdfd9247589 */ /* 0x000ee200000e0000 */
[----:B------:R-:W-:Y:S01]  /*7b40*/  FADD.FTZ R137, R80, -R139 ;  /* 0x8000008b50897221 */ /* 0x000fe20000010000 */
[----:B------:R3:W4:Y:S01]  /*7b50*/  MUFU.EX2 R34, R122 ;  /* 0x0000007a00227308 */ /* 0x0007220000000800 */
[----:B------:R-:W-:Y:S01]  /*7b60*/  FMUL.FTZ R37, R226, R37 ;  /* 0x00000025e2257220 */ /* 0x000fe20000410000 */
[----:B------:R-:W5:Y:S01]  /*7b70*/  SHFL.IDX PT, R216, R216, R234, 0x1f ;  /* 0x00001fead8d87589 */ /* 0x000f6200000e0000 */
[--C-:B------:R-:W-:Y:S01]  /*7b80*/  FADD.FTZ R66, R66, -R136.reuse ;  /* 0x8000008842427221 */ /* 0x100fe20000010000 */
[----:B------:R-:W-:-:S04]  /*7b90*/  FADD.FTZ R64, R64, -R136 ;  /* 0x8000008840407221 */ /* 0x000fc80000010000 */
[----:B------:R-:W-:Y:S01]  /*7ba0*/  MUFU.EX2 R118, R118 ;  /* 0x0000007600767308 */ /* 0x000fe20000000800 */
[----:B------:R-:W4:Y:S01]  /*7bb0*/  SHFL.IDX PT, R217, R217, R234, 0x1f ;  /* 0x00001fead9d97589 */ /* 0x000f2200000e0000 */
[----:B------:R-:W-:Y:S01]  /*7bc0*/  FADD.FTZ R139, R82, -R139 ;  /* 0x8000008b528b7221 */ /* 0x000fe20000010000 */
[----:B------:R-:W-:-:S05]  /*7bd0*/  FMUL.FTZ R82, R229, R133 ;  /* 0x00000085e5527220 */ /* 0x000fca0000410000 */
[----:B------:R-:W-:Y:S01]  /*7be0*/  MUFU.EX2 R117, R117 ;  /* 0x0000007500757308 */ /* 0x000fe20000000800 */
[--C-:B-1----:R-:W-:Y:S01]  /*7bf0*/  FADD.FTZ R53, R53, -R33.reuse ;  /* 0x8000002135357221 */ /* 0x102fe20000010000 */
[----:B------:R-:W-:Y:S01]  /*7c00*/  FADD.FTZ R55, R55, -R33 ;  /* 0x8000002137377221 */ /* 0x000fe20000010000 */
[----:B--2---:R-:W-:Y:S01]  /*7c10*/  FADD.FTZ R65, R65, -R134 ;  /* 0x8000008641417221 */ /* 0x004fe20000010000 */
[----:B------:R-:W-:-:S04]  /*7c20*/  F2FP.F16.F32.PACK_AB R82, R37, R82 ;  /* 0x000000522552723e */ /* 0x000fc800000000ff */
[----:B------:R-:W-:Y:S01]  /*7c30*/  MUFU.EX2 R116, R116 ;  /* 0x0000007400747308 */ /* 0x000fe20000000800 */
[----:B---3--:R-:W-:Y:S01]  /*7c40*/  FADD.FTZ R122, R68, -R36 ;  /* 0x80000024447a7221 */ /* 0x008fe20000010000 */
[--C-:B-----5:R-:W-:Y:S01]  /*7c50*/  FADD.FTZ R146, R85, -R216.reuse ;  /* 0x800000d855927221 */ /* 0x120fe20000010000 */
[----:B------:R-:W-:Y:S01]  /*7c60*/  FMUL.FTZ R85, R9, R126 ;  /* 0x0000007e09557220 */ /* 0x000fe20000410000 */
[----:B------:R-:W-:-:S04]  /*7c70*/  FADD.FTZ R216, R87, -R216 ;  /* 0x800000d857d87221 */ /* 0x000fc80000010000 */
[----:B------:R-:W-:Y:S01]  /*7c80*/  MUFU.EX2 R115, R115 ;  /* 0x0000007300737308 */ /* 0x000fe20000000800 */
[----:B------:R-:W-:Y:S01]  /*7c90*/  F2FP.F16.F32.PACK_AB R87, R27, R25 ;  /* 0x000000191b57723e */ /* 0x000fe200000000ff */
[----:B------:R-:W-:Y:S01]  /*7ca0*/  FMUL.FTZ R25, R107, R65 ;  /* 0x000000416b197220 */ /* 0x000fe20000410000 */
[----:B------:R-:W-:Y:S01]  /*7cb0*/  FMUL.FTZ R38, R14, R38 ;  /* 0x000000260e267220 */ /* 0x000fe20000410000 */
[--C-:B------:R-:W-:Y:S01]  /*7cc0*/  FADD.FTZ R41, R41, -R140.reuse ;  /* 0x8000008c29297221 */ /* 0x100fe20000010000 */
[----:B------:R-:W-:-:S03]  /*7cd0*/  FADD.FTZ R43, R43, -R140 ;  /* 0x8000008c2b2b7221 */ /* 0x000fc60000010000 */
[----:B------:R1:W-:Y:S01]  /*7ce0*/  MUFU.EX2 R35, R121 ;  /* 0x0000007900237308 */ /* 0x0003e20000000800 */
[----:B------:R-:W-:Y:S01]  /*7cf0*/  F2FP.F16.F32.PACK_AB R85, R85, R26 ;  /* 0x0000001a5555723e */ /* 0x000fe200000000ff */
[----:B------:R-:W-:-:S06]  /*7d00*/  FMUL.FTZ R65, R106, R66 ;  /* 0x000000426a417220 */ /* 0x000fcc0000410000 */
[----:B------:R2:W3:Y:S01]  /*7d10*/  MUFU.EX2 R33, R123 ;  /* 0x0000007b00217308 */ /* 0x0004e20000000800 */
[----:B-1----:R-:W-:Y:S01]  /*7d20*/  FADD.FTZ R121, R67, -R134 ;  /* 0x8000008643797221 */ /* 0x002fe20000010000 */
[----:B------:R-:W-:Y:S01]  /*7d30*/  FADD.FTZ R67, R70, -R36 ;  /* 0x8000002446437221 */ /* 0x000fe20000010000 */
[----:B----4-:R-:W-:-:S05]  /*7d40*/  FADD.FTZ R70, R69, -R217 ;  /* 0x800000d945467221 */ /* 0x010fca0000010000 */
[----:B------:R1:W4:Y:S01]  /*7d50*/  MUFU.EX2 R36, R120 ;  /* 0x0000007800247308 */ /* 0x0003220000000800 */
[----:B------:R-:W-:Y:S01]  /*7d60*/  FMUL.FTZ R39, R15, R39 ;  /* 0x000000270f277220 */ /* 0x000fe20000410000 */
[----:B------:R-:W-:Y:S01]  /*7d70*/  FMUL.FTZ R60, R101, R60 ;  /* 0x0000003c653c7220 */ /* 0x000fe20000410000 */
[----:B------:R-:W-:-:S05]  /*7d80*/  FMUL.FTZ R61, R103, R61 ;  /* 0x0000003d673d7220 */ /* 0x000fca0000410000 */
[----:B------:R-:W5:Y:S01]  /*7d90*/  MUFU.EX2 R114, R114 ;  /* 0x0000007200727308 */ /* 0x000f620000000800 */
[----:B------:R-:W-:Y:S01]  /*7da0*/  FMUL.FTZ R62, R102, R62 ;  /* 0x0000003e663e7220 */ /* 0x000fe20000410000 */
[----:B------:R-:W-:Y:S01]  /*7db0*/  FMUL.FTZ R63, R104, R63 ;  /* 0x0000003f683f7220 */ /* 0x000fe20000410000 */
[----:B------:R-:W-:-:S05]  /*7dc0*/  FMUL.FTZ R64, R105, R64 ;  /* 0x0000004069407220 */ /* 0x000fca0000410000 */
[----:B------:R-:W5:Y:S01]  /*7dd0*/  MUFU.EX2 R37, R113 ;  /* 0x0000007100257308 */ /* 0x000f620000000800 */
[----:B------:R-:W-:Y:S01]  /*7de0*/  FMUL.FTZ R26, R108, R121 ;  /* 0x000000796c1a7220 */ /* 0x000fe20000410000 */
[----:B------:R-:W-:Y:S01]  /*7df0*/  FMUL.FTZ R66, R109, R122 ;  /* 0x0000007a6d427220 */ /* 0x000fe20000410000 */
[----:B------:R-:W-:Y:S01]  /*7e00*/  FMUL.FTZ R27, R111, R70 ;  /* 0x000000466f1b7220 */ /* 0x000fe20000410000 */
[----:B--2---:R-:W-:Y:S01]  /*7e10*/  FADD.FTZ R123, R72, -R125 ;  /* 0x8000007d487b7221 */ /* 0x004fe20000010000 */
[----:B------:R-:W-:Y:S01]  /*7e20*/  FADD.FTZ R134, R73, -R135 ;  /* 0x8000008749867221 */ /* 0x000fe20000010000 */
[----:B------:R-:W-:Y:S01]  /*7e30*/  FADD.FTZ R125, R74, -R125 ;  /* 0x8000007d4a7d7221 */ /* 0x000fe20000010000 */
[----:B------:R-:W-:Y:S01]  /*7e40*/  FADD.FTZ R135, R75, -R135 ;  /* 0x800000874b877221 */ /* 0x000fe20000010000 */
[----:B------:R-:W-:Y:S01]  /*7e50*/  FADD.FTZ R136, R76, -R138 ;  /* 0x8000008a4c887221 */ /* 0x000fe20000010000 */
        /* <DEDUP_REMOVED lines=55> */
[----:B---3--:R-:W-:Y:S01]  /*81d0*/  FMUL.FTZ R63, R33, R138 ;  /* 0x0000008a213f7220 */ /* 0x008fe20000410000 */
[----:B------:R-:W-:Y:S01]  /*81e0*/  F2FP.F16.F32.PACK_AB R81, R132, R81 ;  /* 0x000000518451723e */ /* 0x000fe200000000ff */
[----:B------:R-:W-:Y:S01]  /*81f0*/  FMUL.FTZ R38, R35, R143 ;  /* 0x0000008f23267220 */ /* 0x000fe20000410000 */
[----:B------:R-:W-:Y:S01]  /*8200*/  F2FP.F16.F32.PACK_AB R68, R57, R56 ;  /* 0x000000383944723e */ /* 0x000fe200000000ff */
[----:B----4-:R-:W-:Y:S01]  /*8210*/  FMUL.FTZ R56, R36, R137 ;  /* 0x0000008924387220 */ /* 0x010fe20000410000 */
        /* <DEDUP_REMOVED lines=14> */
[----:B------:R-:W-:-:S02]  /*8300*/  F2FP.F16.F32.PACK_AB R79, R47, R46 ;  /* 0x0000002e2f4f723e */ /* 0x000fc400000000ff */
[----:B------:R-:W-:Y:S02]  /*8310*/  F2FP.F16.F32.PACK_AB R72, R49, R48 ;  /* 0x000000303148723e */ /* 0x000fe400000000ff */
        /* <DEDUP_REMOVED lines=19> */
[----:B------:R-:W-:Y:S04]  /*8450*/  STSM.16.MT88.4 [R39+0x23c00], R60 ;  /* 0x023c003c27007844 */ /* 0x000fe80000004200 */
[----:B------:R1:W-:Y:S01]  /*8460*/  STSM.16.MT88.4 [R39+0x24400], R56 ;  /* 0x0244003827007844 */ /* 0x0003e20000004200 */
[----:B------:R-:W-:Y:S01]  /*8470*/  WARPGROUP.ARRIVE ;  /* 0x00000000000079c5 */ /* 0x000fe20000000000 */
[----:B------:R-:W-:Y:S01]  /*8480*/  UMOV UR6, UR4 ;  /* 0x0000000400067c82 */ /* 0x000fe20008000000 */
[----:B------:R-:W-:Y:S01]  /*8490*/  UMOV UR7, 0x40000040 ;  /* 0x4000004000077882 */ /* 0x000fe20000000000 */
[----:B------:R-:W2:Y:S03]  /*84a0*/  LDL R38, [R1+0x40] ;  /* 0x0000400001267983 */ /* 0x000ea60000100800 */
[----:B------:R-:W-:Y:S01]  /*84b0*/  HGMMA.64x64x16.F32 R184, R24, gdesc[UR4].tnspB, R184, gsb0 ;  /* 0x40e0000418b87df0 */ /* 0x000fe200080008b8 */
[----:B------:R-:W-:Y:S01]  /*84c0*/  UIADD3 UR6, UR4, 0x80, URZ ;  /* 0x0000008004067890 */ /* 0x000fe2000fffe03f */
[----:B------:R-:W-:Y:S01]  /*84d0*/  UMOV UR7, 0x40000040 ;  /* 0x4000004000077882 */ /* 0x000fe20000000000 */
[----:B------:R-:W-:-:S02]  /*84e0*/  WARPGROUP.DEPBAR.LE gsb0, 0x0 ;  /* 0x00008000000079c5 */ /* 0x000fc40000010000 */
        /* <DEDUP_REMOVED lines=127> */
.L_x_5400:
        /* <DEDUP_REMOVED lines=70> */
.L_x_5401:
[----:B--2---:R-:W2:Y:S01]  /*9140*/  LDL R8, [R1+0x28] ;  /* 0x0000280001087983 */ /* 0x004ea20000100800 */
[----:B------:R-:W-:Y:S01]  /*9150*/  UIADD3 UR43, UR43, 0x1, URZ ;  /* 0x000000012b2b7890 */ /* 0x000fe2000fffe03f */
        /* <DEDUP_REMOVED lines=8> */
[----:B--2---:R-:W-:-:S13]  /*91e0*/  ISETP.LE.AND P1, PT, R8, UR43, PT ;  /* 0x0000002b08007c0c */ /* 0x004fda000bf23270 */
[----:B------:R-:W-:Y:S05]  /*91f0*/  @!P1 BRA `(.L_x_5402) ;  /* 0xffffffcc00789947 */ /* 0x000fea000383ffff */
.L_x_5391:
[----:B------:R-:W-:-:S06]  /*9200*/  UISETP.GE.AND UP0, UPT, UR43, UR42, UPT ;  /* 0x0000002a2b00728c */ /* 0x000fcc000bf06270 */
[----:B------:R-:W-:-:S13]  /*9210*/  PLOP3.LUT P0, PT, PT, PT, UP0, 0x80, 0x0 ;  /* 0x000000000000781c */ /* 0x000fda0003f0f008 */
[----:B------:R-:W-:Y:S05]  /*9220*/  @P0 BRA `(.L_x_5403) ;  /* 0x0000004000b80947 */ /* 0x000fea0003800000 */
[----:B-1----:R-:W2:Y:S04]  /*9230*/  LDL.LU R8, [R1+0x48] ;  /* 0x0000480001087983 */ /* 0x002ea80000300800 */
[----:B------:R-:W3:Y:S04]  /*9240*/  LDL.LU R12, [R1+0x44] ;  /* 0x00004400010c7983 */ /* 0x000ee80000300800 */
[----:B------:R-:W3:Y:S01]  /*9250*/  LDL.LU R11, [R1+0x4c] ;  /* 0x00004c00010b7983 */ /* 0x000ee20000300800 */
[----:B------:R-:W-:Y:S01]  /*9260*/  IMAD R235, R235, 0x2000, R16 ;  /* 0x00002000ebeb7824 */ /* 0x000fe200078e0210 */
[----:B------:R-:W1:Y:S01]  /*9270*/  S2UR UR4, SR_CTAID.X ;  /* 0x00000000000479c3 */ /* 0x000e620000002500 */
[----:B------:R-:W-:Y:S01]  /*9280*/  IMAD.MOV.U32 R237, RZ, RZ, 0x40000040 ;  /* 0x40000040ffed7424 */ /* 0x000fe200078e00ff */
[----:B------:R-:W4:Y:S01]  /*9290*/  S2R R5, SR_TID.X ;  /* 0x0000000000057919 */ /* 0x000f220000002100 */
[----:B------:R-:W-:-:S02]  /*92a0*/  IMAD.MOV.U32 R233, RZ, RZ, 0x40000040 ;  /* 0x40000040ffe97424 */ /* 0x000fc400078e00ff */
[----:B------:R-:W-:Y:S01]  /*92b0*/  IMAD.MOV.U32 R229, RZ, RZ, 0x40000040 ;  /* 0x40000040ffe57424 */ /* 0x000fe200078e00ff */
[----:B------:R-:W5:Y:S01]  /*92c0*/  S2R R7, SR_TID.X ;  /* 0x0000000000077919 */ /* 0x000f620000002100 */
[----:B-1----:R-:W-:Y:S01]  /*92d0*/  UIMAD UR4, UR4, -0x80, UR41 ;  /* 0xffffff80040478a4 */ /* 0x002fe2000f8e0229 */
[----:B----4-:R-:W-:Y:S02]  /*92e0*/  VIADD R5, R5, 0xffffff80 ;  /* 0xffffff8005057836 */ /* 0x010fe40000000000 */
[----:B-----5:R-:W-:-:S03]  /*92f0*/  VIADD R13, R7, 0xffffff80 ;  /* 0xffffff80070d7836 */ /* 0x020fc60000000000 */
[----:B------:R-:W-:Y:S01]  /*9300*/  SHF.R.S32.HI R6, RZ, 0x1f, R5 ;  /* 0x0000001fff067819 */ /* 0x000fe20000011405 */
[----:B------:R-:W-:Y:S01]  /*9310*/  VIADD R14, R7, 0xffffff80 ;  /* 0xffffff80070e7836 */ /* 0x000fe20000000000 */
[----:B------:R-:W-:Y:S02]  /*9320*/  SHF.R.S32.HI R13, RZ, 0x1f, R13 ;  /* 0x0000001fff0d7819 */ /* 0x000fe4000001140d */
[----:B------:R-:W-:Y:S02]  /*9330*/  LEA.HI R7, R6, R5, RZ, 0x5 ;  /* 0x0000000506077211 */ /* 0x000fe400078f28ff */
[----:B------:R-:W-:-:S04]  /*9340*/  LEA.HI R13, R13, R14, RZ, 0x7 ;  /* 0x0000000e0d0d7211 */ /* 0x000fc800078f38ff */
[----:B------:R-:W-:Y:S02]  /*9350*/  SHF.R.S32.HI R13, RZ, 0x7, R13 ;  /* 0x00000007ff0d7819 */ /* 0x000fe4000001140d */
[--C-:B--2---:R-:W-:Y:S02]  /*9360*/  SHF.R.S32.HI R9, RZ, 0x2, R8.reuse ;  /* 0x00000002ff097819 */ /* 0x104fe40000011408 */
[----:B------:R-:W-:-:S04]  /*9370*/  SHF.R.S32.HI R8, RZ, 0x1f, R8 ;  /* 0x0000001fff087819 */ /* 0x000fc80000011408 */
[----:B------:R-:W-:Y:S02]  /*9380*/  LEA.HI R10, R8, R9, RZ, 0x3 ;  /* 0x00000009080a7211 */ /* 0x000fe400078f18ff */
[----:B------:R-:W-:Y:S02]  /*9390*/  LOP3.LUT R8, R7, 0xffffffe0, RZ, 0xc0, !PT ;  /* 0xffffffe007087812 */ /* 0x000fe400078ec0ff */
[----:B------:R-:W-:Y:S02]  /*93a0*/  LEA.HI R7, R13, R13, RZ, 0x1 ;  /* 0x0000000d0d077211 */ /* 0x000fe400078f08ff */
[----:B------:R-:W-:Y:S01]  /*93b0*/  LOP3.LUT R10, R10, 0xfffffff8, RZ, 0xc0, !PT ;  /* 0xfffffff80a0a7812 */ /* 0x000fe200078ec0ff */
[----:B------:R-:W-:Y:S01]  /*93c0*/  IMAD.IADD R8, R5, 0x1, -R8 ;  /* 0x0000000105087824 */ /* 0x000fe200078e0a08 */
[----:B---3--:R-:W-:Y:S02]  /*93d0*/  LEA.HI R11, R11, R12, RZ, 0x5 ;  /* 0x0000000c0b0b7211 */ /* 0x008fe400078f28ff */
[----:B------:R-:W-:Y:S01]  /*93e0*/  LOP3.LUT R12, R7, 0x3fffffe, RZ, 0xc0, !PT ;  /* 0x03fffffe070c7812 */ /* 0x000fe200078ec0ff */
[----:B------:R-:W-:Y:S01]  /*93f0*/  IMAD.IADD R10, R9, 0x1, -R10 ;  /* 0x00000001090a7824 */ /* 0x000fe200078e0a0a */
[----:B------:R-:W-:-:S02]  /*9400*/  SHF.R.S32.HI R7, RZ, 0x1f, R8 ;  /* 0x0000001fff077819 */ /* 0x000fc40000011408 */
[----:B------:R-:W-:Y:S01]  /*9410*/  LEA.HI R9, R6, R5, RZ, 0x2 ;  /* 0x0000000506097211 */ /* 0x000fe200078f10ff */
[----:B------:R-:W-:Y:S01]  /*9420*/  IMAD.IADD R13, R13, 0x1, -R12 ;  /* 0x000000010d0d7824 */ /* 0x000fe200078e0a0c */
[----:B------:R-:W-:Y:S02]  /*9430*/  SHF.R.S32.HI R11, RZ, 0x5, R11 ;  /* 0x00000005ff0b7819 */ /* 0x000fe4000001140b */
[CC--:B------:R-:W-:Y:S02]  /*9440*/  LEA.HI R6, R7.reuse, R8.reuse, RZ, 0x3 ;  /* 0x0000000807067211 */ /* 0x0c0fe400078f18ff */
[----:B------:R-:W-:Y:S01]  /*9450*/  LEA.HI R8, R7, R8, RZ, 0x2 ;  /* 0x0000000807087211 */ /* 0x000fe200078f10ff */
[----:B------:R-:W-:Y:S01]  /*9460*/  IMAD R10, R11, 0x10, R10 ;  /* 0x000000100b0a7824 */ /* 0x000fe200078e020a */
[----:B------:R-:W-:Y:S02]  /*9470*/  LOP3.LUT R12, R9, 0xfffffffc, RZ, 0xc0, !PT ;  /* 0xfffffffc090c7812 */ /* 0x000fe400078ec0ff */
[----:B------:R-:W-:Y:S01]  /*9480*/  SHF.R.S32.HI R9, RZ, 0x2, R8 ;  /* 0x00000002ff097819 */ /* 0x000fe20000011408 */
[----:B------:R-:W-:Y:S01]  /*9490*/  IMAD R20, R13, 0x40, R10 ;  /* 0x000000400d147824 */ /* 0x000fe200078e020a */
[----:B------:R-:W-:Y:S01]  /*94a0*/  SHF.R.S32.HI R7, RZ, 0x3, R6 ;  /* 0x00000003ff077819 */ /* 0x000fe20000011406 */
[----:B------:R-:W-:Y:S01]  /*94b0*/  IMAD.IADD R5, R5, 0x1, -R12 ;  /* 0x0000000105057824 */ /* 0x000fe200078e0a0c */
[----:B------:R-:W-:Y:S01]  /*94c0*/  SHF.R.S32.HI R6, RZ, 0x1f, R6 ;  /* 0x0000001fff067819 */ /* 0x000fe20000011406 */
[C---:B------:R-:W-:Y:S01]  /*94d0*/  VIADD R10, R9.reuse, 0x8 ;  /* 0x00000008090a7836 */ /* 0x040fe20000000000 */
[----:B------:R-:W-:Y:S01]  /*94e0*/  LEA.HI R8, R8, R9, RZ, 0x1 ;  /* 0x0000000908087211 */ /* 0x000fe200078f08ff */
[C---:B------:R-:W-:Y:S01]  /*94f0*/  VIADD R12, R9.reuse, 0x10 ;  /* 0x00000010090c7836 */ /* 0x040fe20000000000 */
[----:B------:R-:W-:Y:S01]  /*9500*/  LEA.HI R6, R6, R7, RZ, 0x4 ;  /* 0x0000000706067211 */ /* 0x000fe200078f20ff */
[----:B------:R-:W-:Y:S01]  /*9510*/  VIADD R17, R9, 0x18 ;  /* 0x0000001809117836 */ /* 0x000fe20000000000 */
[----:B------:R-:W-:-:S02]  /*9520*/  LEA.HI R11, R10, R10, RZ, 0x1 ;  /* 0x0000000a0a0b7211 */ /* 0x000fc400078f08ff */
[----:B------:R-:W-:Y:S02]  /*9530*/  LEA.HI R14, R12, R12, RZ, 0x1 ;  /* 0x0000000c0c0e7211 */ /* 0x000fe400078f08ff */
[----:B------:R-:W-:Y:S02]  /*9540*/  LOP3.LUT R13, R11, 0xfffffffe, RZ, 0xc0, !PT ;  /* 0xfffffffe0b0d7812 */ /* 0x000fe400078ec0ff */
[----:B------:R-:W-:Y:S02]  /*9550*/  LOP3.LUT R6, R6, 0x1ffffff0, RZ, 0xc0, !PT ;  /* 0x1ffffff006067812 */ /* 0x000fe400078ec0ff */
[----:B------:R-:W-:Y:S01]  /*9560*/  LOP3.LUT R8, R8, 0xfffffffe, RZ, 0xc0, !PT ;  /* 0xfffffffe08087812 */ /* 0x000fe200078ec0ff */
[----:B------:R-:W-:Y:S01]  /*9570*/  IMAD.IADD R13, R10, 0x1, -R13 ;  /* 0x000000010a0d7824 */ /* 0x000fe200078e0a0d */
[----:B------:R-:W-:Y:S01]  /*9580*/  LOP3.LUT R15, R14, 0xfffffffe, RZ, 0xc0, !PT ;  /* 0xfffffffe0e0f7812 */ /* 0x000fe200078ec0ff */
[----:B------:R-:W-:Y:S01]  /*9590*/  IMAD.IADD R7, R7, 0x1, -R6 ;  /* 0x0000000107077824 */ /* 0x000fe200078e0a06 */
[----:B------:R-:W-:Y:S01]  /*95a0*/  LEA.HI R10, R17, R17, RZ, 0x1 ;  /* 0x00000011110a7211 */ /* 0x000fe200078f08ff */
[----:B------:R-:W-:Y:S01]  /*95b0*/  IMAD.IADD R8, R9, 0x1, -R8 ;  /* 0x0000000109087824 */ /* 0x000fe200078e0a08 */
[----:B------:R-:W-:Y:S01]  /*95c0*/  SHF.R.S32.HI R6, RZ, 0x1, R11 ;  /* 0x00000001ff067819 */ /* 0x000fe2000001140b */
[----:B------:R-:W-:Y:S01]  /*95d0*/  IMAD.IADD R15, R12, 0x1, -R15 ;  /* 0x000000010c0f7824 */ /* 0x000fe200078e0a0f */
[----:B------:R-:W-:Y:S01]  /*95e0*/  SHF.R.S32.HI R11, RZ, 0x1f, R11 ;  /* 0x0000001fff0b7819 */ /* 0x000fe2000001140b */
[----:B------:R-:W-:Y:S01]  /*95f0*/  IMAD R7, R7, 0x8, R8 ;  /* 0x0000000807077824 */ /* 0x000fe200078e0208 */
[----:B------:R-:W-:-:S02]  /*9600*/  SHF.R.S32.HI R9, RZ, 0x1, R14 ;  /* 0x00000001ff097819 */ /* 0x000fc4000001140e */
[----:B------:R-:W-:Y:S02]  /*9610*/  SHF.R.S32.HI R14, RZ, 0x1f, R14 ;  /* 0x0000001fff0e7819 */ /* 0x000fe4000001140e */
[--C-:B------:R-:W-:Y:S01]  /*9620*/  SHF.R.S32.HI R12, RZ, 0x1, R10.reuse ;  /* 0x00000001ff0c7819 */ /* 0x100fe2000001140a */
[----:B------:R1:W-:Y:S01]  /*9630*/  STL [R1+0x28], R7 ;  /* 0x0000280701007387 */ /* 0x0003e20000100800 */
[----:B------:R-:W-:Y:S02]  /*9640*/  SHF.R.S32.HI R19, RZ, 0x1f, R10 ;  /* 0x0000001fff137819 */ /* 0x000fe4000001140a */
[----:B------:R-:W-:Y:S02]  /*9650*/  LEA.HI R11, R11, R6, RZ, 0x4 ;  /* 0x000000060b0b7211 */ /* 0x000fe400078f20ff */
[----:B------:R-:W-:Y:S02]  /*9660*/  LEA.HI R14, R14, R9, RZ, 0x4 ;  /* 0x000000090e0e7211 */ /* 0x000fe400078f20ff */
[----:B------:R-:W-:-:S02]  /*9670*/  LEA.HI R19, R19, R12, RZ, 0x4 ;  /* 0x0000000c13137211 */ /* 0x000fc400078f20ff */
[----:B------:R-:W-:Y:S02]  /*9680*/  LOP3.LUT R11, R11, 0x1ffffff0, RZ, 0xc0, !PT ;  /* 0x1ffffff00b0b7812 */ /* 0x000fe400078ec0ff */
[----:B------:R-:W-:Y:S02]  /*9690*/  LOP3.LUT R14, R14, 0x1ffffff0, RZ, 0xc0, !PT ;  /* 0x1ffffff00e0e7812 */ /* 0x000fe400078ec0ff */
[----:B------:R-:W-:Y:S01]  /*96a0*/  LOP3.LUT R18, R10, 0xfffffffe, RZ, 0xc0, !PT ;  /* 0xfffffffe0a127812 */ /* 0x000fe200078ec0ff */
[----:B------:R-:W-:Y:S01]  /*96b0*/  IMAD.IADD R6, R6, 0x1, -R11 ;  /* 0x0000000106067824 */ /* 0x000fe200078e0a0b */
[----:B------:R-:W-:Y:S01]  /*96c0*/  LOP3.LUT R19, R19, 0x1ffffff0, RZ, 0xc0, !PT ;  /* 0x1ffffff013137812 */ /* 0x000fe200078ec0ff */
[----:B------:R-:W-:Y:S02]  /*96d0*/  IMAD.IADD R14, R9, 0x1, -R14 ;  /* 0x00000001090e7824 */ /* 0x000fe400078e0a0e */
[----:B------:R-:W-:Y:S02]  /*96e0*/  IMAD.IADD R18, R17, 0x1, -R18 ;  /* 0x0000000111127824 */ /* 0x000fe400078e0a12 */
[----:B------:R-:W-:Y:S01]  /*96f0*/  IMAD.IADD R19, R12, 0x1, -R19 ;  /* 0x000000010c137824 */ /* 0x000fe200078e0a13 */
[----:B------:R-:W2:Y:S01]  /*9700*/  S2R R17, SR_CTAID.X ;  /* 0x0000000000117919 */ /* 0x000ea20000002500 */
[----:B------:R-:W-:-:S02]  /*9710*/  IMAD R8, R6, 0x8, R13 ;  /* 0x0000000806087824 */ /* 0x000fc400078e020d */
[----:B------:R-:W-:Y:S02]  /*9720*/  IMAD R6, R14, 0x8, R15 ;  /* 0x000000080e067824 */ /* 0x000fe400078e020f */
[----:B-1----:R-:W-:Y:S01]  /*9730*/  IMAD R7, R19, 0x8, R18 ;  /* 0x0000000813077824 */ /* 0x002fe200078e0212 */
[----:B------:R-:W-:Y:S01]  /*9740*/  STL [R1+0x24], R8 ;  /* 0x0000240801007387 */ /* 0x000fe20000100800 */
[----:B------:R-:W-:Y:S02]  /*9750*/  IMAD.MOV.U32 R11, RZ, RZ, 0x40000040 ;  /* 0x40000040ff0b7424 */ /* 0x000fe400078e00ff */
[----:B------:R-:W-:Y:S01]  /*9760*/  IMAD.MOV.U32 R9, RZ, RZ, 0x40000040 ;  /* 0x40000040ff097424 */ /* 0x000fe200078e00ff */
[----:B------:R1:W-:Y:S01]  /*9770*/  STL [R1+0x20], R6 ;  /* 0x0000200601007387 */ /* 0x0003e20000100800 */
[C---:B------:R-:W-:Y:S02]  /*9780*/  VIADD R13, R5.reuse, 0x8 ;  /* 0x00000008050d7836 */ /* 0x040fe40000000000 */
[----:B------:R-:W-:Y:S01]  /*9790*/  VIADD R13, R5, 0x14 ;  /* 0x00000014050d7836 */ /* 0x000fe20000000000 */
[----:B------:R3:W-:Y:S01]  /*97a0*/  STL [R1+0x1c], R7 ;  /* 0x00001c0701007387 */ /* 0x0007e20000100800 */
[----:B-1----:R-:W-:-:S02]  /*97b0*/  VIADD R6, R235, 0x4000 ;  /* 0x00004000eb067836 */ /* 0x002fc40000000000 */
[----:B---3--:R-:W-:Y:S01]  /*97c0*/  VIADD R7, R235, 0x20c00 ;  /* 0x00020c00eb077836 */ /* 0x008fe20000000000 */
[----:B------:R-:W-:Y:S02]  /*97d0*/  SHF.R.U32.HI R235, RZ, 0x4, R235 ;  /* 0x00000004ffeb7819 */ /* 0x000fe400000116eb */
[----:B------:R-:W-:Y:S02]  /*97e0*/  SHF.R.U32.HI R6, RZ, 0x4, R6 ;  /* 0x00000004ff067819 */ /* 0x000fe40000011606 */
[----:B------:R-:W-:Y:S02]  /*97f0*/  SHF.R.U32.HI R7, RZ, 0x4, R7 ;  /* 0x00000004ff077819 */ /* 0x000fe40000011607 */
[----:B------:R-:W-:Y:S01]  /*9800*/  LOP3.LUT R235, R235, 0x3fff, RZ, 0xc0, !PT ;  /* 0x00003fffebeb7812 */ /* 0x000fe200078ec0ff */
[----:B--2---:R-:W-:Y:S01]  /*9810*/  IMAD R230, R17, -0x80, -R20 ;  /* 0xffffff8011e67824 */ /* 0x004fe200078e0a14 */
[----:B------:R-:W-:Y:S02]  /*9820*/  LOP3.LUT R7, R7, 0x3fff, RZ, 0xc0, !PT ;  /* 0x00003fff07077812 */ /* 0x000fe400078ec0ff */
[----:B------:R-:W-:-:S02]  /*9830*/  LOP3.LUT R6, R6, 0x3fff, RZ, 0xc0, !PT ;  /* 0x00003fff06067812 */ /* 0x000fc400078ec0ff */
[----:B------:R-:W-:Y:S01]  /*9840*/  LOP3.LUT R12, R235, 0x10000, RZ, 0xfc, !PT ;  /* 0x00010000eb0c7812 */ /* 0x000fe200078efcff */
[----:B------:R-:W-:Y:S01]  /*9850*/  IMAD.MOV.U32 R235, RZ, RZ, 0x40000040 ;  /* 0x40000040ffeb7424 */ /* 0x000fe200078e00ff */
        /* <DEDUP_REMOVED lines=9> */
[----:B------:R3:W-:Y:S01]  /*98f0*/  STL [R1+0x10], R6 ;  /* 0x0000100601007387 */ /* 0x0007e20000100800 */
[----:B------:R-:W-:Y:S02]  /*9900*/  VIADD R228, R6, 0x6 ;  /* 0x0000000606e47836 */ /* 0x000fe40000000000 */
[C---:B-1----:R-:W-:Y:S01]  /*9910*/  VIADD R12, R5.reuse, 0xc ;  /* 0x0000000c050c7836 */ /* 0x042fe20000000000 */
[----:B------:R1:W-:Y:S01]  /*9920*/  STL.64 [R1+0x8], R10 ;  /* 0x0000080a01007387 */ /* 0x0003e20000100a00 */
[C---:B------:R-:W-:Y:S02]  /*9930*/  VIADD R12, R5.reuse, 0x18 ;  /* 0x00000018050c7836 */ /* 0x040fe40000000000 */
[C---:B--2---:R-:W-:Y:S01]  /*9940*/  VIADD R7, R5.reuse, 0x4 ;  /* 0x0000000405077836 */ /* 0x044fe20000000000 */
[----:B------:R1:W-:Y:S01]  /*9950*/  STL.64 [R1], R8 ;  /* 0x0000000801007387 */ /* 0x0003e20000100a00 */
[C---:B------:R-:W-:Y:S01]  /*9960*/  VIADD R7, R5.reuse, 0x10 ;  /* 0x0000001005077836 */ /* 0x040fe20000000000 */
[----:B---3--:R-:W-:Y:S01]  /*9970*/  IADD3 R6, -R20, UR4, RZ ;  /* 0x0000000414067c10 */ /* 0x008fe2000fffe1ff */
[----:B------:R-:W-:-:S07]  /*9980*/  VIADD R7, R5, 0x1c ;  /* 0x0000001c05077836 */ /* 0x000fce0000000000 */
.L_x_5414:
[----:B------:R-:W-:-:S05]  /*9990*/  IMAD.U32 R7, RZ, RZ, UR36 ;  /* 0x00000024ff077e24 */ /* 0x000fca000f8e00ff */
[----:B------:R-:W-:-:S04]  /*99a0*/  LOP3.LUT R7, R7, 0x1, RZ, 0xfc, !PT ;  /* 0x0000000107077812 */ /* 0x000fc800078efcff */
[----:B------:R-:W-:-:S13]  /*99b0*/  ISETP.NE.AND P6, PT, R7, 0x3, PT ;  /* 0x000000030700780c */ /* 0x000fda0003fc5270 */
[----:B--2---:R-:W-:Y:S05]  /*99c0*/  @!P6 BRA `(.L_x_5404) ;  /* 0x000000000004e947 */ /* 0x004fea0003800000 */
[----:B------:R-:W-:Y:S01]  /*99d0*/  BPT.TRAP 0x1 ;  /* 0x000000040000795c */ /* 0x000fe20000300000 */
.L_x_5404:
[----:B------:R-:W-:Y:S01]  /*99e0*/  IMAD R7, R0, 0x8, R16 ;  /* 0x0000000800077824 */ /* 0x000fe200078e0210 */
[----:B------:R-:W-:-:S04]  /*99f0*/  SHF.L.U32 R20, R4, 0x1f, RZ ;  /* 0x0000001f04147819 */ /* 0x000fc800000006ff */
[----:B------:R2:W3:Y:S01]  /*9a00*/  SYNCS.PHASECHK.TRANS64.TRYWAIT P0, [R7+URZ+0x30c10], R20 ;  /* 0x030c1014070075a7 */ /* 0x0004e2000800017f */
[----:B------:R-:W-:Y:S05]  /*9a10*/  @!P6 BRA `(.L_x_5405) ;  /* 0x000000000004e947 */ /* 0x000fea0003800000 */
[----:B------:R-:W-:Y:S01]  /*9a20*/  BPT.TRAP 0x1 ;  /* 0x000000040000795c */ /* 0x000fe20000300000 */
.L_x_5405:
[----:B-1----:R-:W-:-:S05]  /*9a30*/  VIADD R8, R16, 0x10000 ;  /* 0x0001000010087836 */ /* 0x002fca0000000000 */
[----:B------:R-:W-:-:S04]  /*9a40*/  SHF.R.U32.HI R8, RZ, 0x4, R8 ;  /* 0x00000004ff087819 */ /* 0x000fc80000011608 */
[----:B------:R-:W-:-:S04]  /*9a50*/  LOP3.LUT R8, R8, 0x3fff, RZ, 0xc0, !PT ;  /* 0x00003fff08087812 */ /* 0x000fc800078ec0ff */
[----:B------:R-:W-:Y:S01]  /*9a60*/  LOP3.LUT R9, R8, 0x10000, RZ, 0xfc, !PT ;  /* 0x0001000008097812 */ /* 0x000fe200078efcff */
[----:B---3--:R-:W-:Y:S06]  /*9a70*/  @P0 BRA `(.L_x_5406) ;  /* 0x0000000000080947 */ /* 0x008fec0003800000 */
[----:B------:R-:W1:Y:S02]  /*9a80*/  SYNCS.PHASECHK.TRANS64.TRYWAIT P0, [R7+URZ+0x30c10], R20 ;  /* 0x030c1014070075a7 */ /* 0x000e64000800017f */
[----:B-1----:R-:W-:Y:S05]  /*9a90*/  @!P0 BRA `(.L_x_5407) ;  /* 0x00000094004c8947 */ /* 0x002fea0003800000 */
.L_x_5406:
        /* <DEDUP_REMOVED lines=26> */
[----:B-----5:R-:W-:Y:S02]  /*9c40*/  IMAD R12, R0, 0x80, R12 ;  /* 0x00000080000c7824 */ /* 0x020fe400078e020c */
[C---:B------:R-:W-:Y:S02]  /*9c50*/  IMAD R223, R3.reuse, 0x2, R10 ;  /* 0x0000000203df7824 */ /* 0x040fe400078e020a */
[----:B------:R-:W-:Y:S02]  /*9c60*/  IMAD R219, R3, 0x2, R12 ;  /* 0x0000000203db7824 */ /* 0x000fe400078e020c */
[----:B------:R-:W-:-:S02]  /*9c70*/  IMAD R17, R223, 0x4, R16 ;  /* 0x00000004df117824 */ /* 0x000fc400078e0210 */
[----:B------:R-:W-:Y:S02]  /*9c80*/  IMAD R18, R0, 0x80, R11 ;  /* 0x0000008000127824 */ /* 0x000fe400078e020b */
[----:B------:R-:W-:Y:S02]  /*9c90*/  IMAD R231, R219, 0x4, R16 ;  /* 0x00000004dbe77824 */ /* 0x000fe400078e0210 */
[----:B------:R-:W-:Y:S02]  /*9ca0*/  IMAD R9, R3, 0x2, R18 ;  /* 0x0000000203097824 */ /* 0x000fe400078e0212 */
[----:B------:R-:W-:Y:S02]  /*9cb0*/  IMAD R223, R223, 0x4, R216 ;  /* 0x00000004dfdf7824 */ /* 0x000fe400078e02d8 */
[----:B------:R-:W-:Y:S02]  /*9cc0*/  IMAD R221, R9, 0x4, R16 ;  /* 0x0000000409dd7824 */ /* 0x000fe400078e0210 */
[----:B------:R-:W-:Y:S01]  /*9cd0*/  IMAD R219, R219, 0x4, R216 ;  /* 0x00000004dbdb7824 */ /* 0x000fe200078e02d8 */
[----:B------:R-:W-:-:S02]  /*9ce0*/  WARPGROUP.DEPBAR.LE gsb0, 0x0 ;  /* 0x00008000000079c5 */ /* 0x000fc40000010000 */
[----:B------:R-:W-:-:S06]  /*9cf0*/  WARPGROUP.ARRIVE ;  /* 0x00000000000079c5 */ /* 0x000fcc0000000000 */
[----:B------:R-:W-:Y:S01]  /*9d00*/  HGMMA.64x128x16.F32 R88, gdesc[UR8], R88, gsb0 ;  /* 0x01e00000085879f0 */ /* 0x000fe20008000858 */
[----:B------:R-:W-:Y:S01]  /*9d10*/  R2UR UR8, R14 ;  /* 0x000000000e0872ca */ /* 0x000fe200000e0000 */
[----:B------:R-:W-:Y:S01]  /*9d20*/  UMOV UR10, UR4 ;  /* 0x00000004000a7c82 */ /* 0x000fe20008000000 */
[----:B------:R-:W-:Y:S01]  /*9d30*/  R2UR UR9, R15 ;  /* 0x000000000f0972ca */ /* 0x000fe200000e0000 */
[----:B------:R-:W-:Y:S01]  /*9d40*/  UMOV UR11, 0x40000040 ;  /* 0x40000040000b7882 */ /* 0x000fe20000000000 */
[----:B------:R-:W-:Y:S01]  /*9d50*/  R2UR UR4, R236 ;  /* 0x00000000ec0472ca */ /* 0x000fe200000e0000 */
[----:B------:R-:W-:-:S04]  /*9d60*/  IMAD R14, R0, 0x80, R13 ;  /* 0x00000080000e7824 */ /* 0x000fc800078e020d */
[----:B------:R-:W-:-:S04]  /*9d70*/  IMAD R217, R3, 0x2, R14 ;  /* 0x0000000203d97824 */ /* 0x000fc800078e020e */
[C---:B------:R-:W-:Y:S02]  /*9d80*/  IMAD R220, R217.reuse, 0x4, R16 ;  /* 0x00000004d9dc7824 */ /* 0x040fe400078e0210 */
        /* <DEDUP_REMOVED lines=15> */
.L_x_5408:
[----:B------:R1:W1:Y:S01]  /*9e80*/  SYNCS.PHASECHK.TRANS64.TRYWAIT P0, [R7+URZ+0x30c30], R20 ;  /* 0x030c3014070075a7 */ /* 0x000262000800017f */
[----:B------:R-:W-:Y:S05]  /*9e90*/  @!P6 BRA `(.L_x_5409) ;  /* 0x000000000004e947 */ /* 0x000fea0003800000 */
[----:B------:R-:W-:Y:S01]  /*9ea0*/  BPT.TRAP 0x1 ;  /* 0x000000040000795c */ /* 0x000fe20000300000 */
.L_x_5409:
        /* <DEDUP_REMOVED lines=8> */
.L_x_5410:
        /* <DEDUP_REMOVED lines=8> */
[----:B------:R-:W1:Y:S01]  /*9fb0*/  LDC R13, c[0x0][0x74c] ;  /* 0x0001d300ff0d7b82 */ /* 0x000e620000000800 */
[----:B------:R-:W-:Y:S01]  /*9fc0*/  ISETP.GT.AND P2, PT, R230, RZ, PT ;  /* 0x000000ffe600720c */ /* 0x000fe20003f44270 */
[----:B------:R-:W-:Y:S01]  /*9fd0*/  IMAD R9, R0, 0x400, R9 ;  /* 0x0000040000097824 */ /* 0x000fe200078e0209 */
[----:B------:R-:W-:Y:S01]  /*9fe0*/  ISETP.GT.AND P1, PT, R6, RZ, PT ;  /* 0x000000ff0600720c */ /* 0x000fe20003f24270 */
[C---:B------:R-:W-:Y:S01]  /*9ff0*/  VIADD R21, R5.reuse, 0x1c ;  /* 0x0000001c05157836 */ /* 0x040fe20000000000 */
[----:B------:R-:W-:Y:S01]  /*a000*/  ISETP.GT.AND P0, PT, R230, 0x8, PT ;  /* 0x00000008e600780c */ /* 0x000fe20003f04270 */
[----:B------:R-:W-:Y:S01]  /*a010*/  VIADD R14, R5, 0x4 ;  /* 0x00000004050e7836 */ /* 0x000fe20000000000 */
[----:B------:R-:W-:-:S02]  /*a020*/  ISETP.GT.AND P3, PT, R6, 0x8, PT ;  /* 0x000000080600780c */ /* 0x000fc40003f64270 */
[----:B------:R-:W-:Y:S02]  /*a030*/  R2UR UR8, R9 ;  /* 0x00000000090872ca */ /* 0x000fe400000e0000 */
[----:B--2---:R-:W2:Y:S01]  /*a040*/  SHFL.IDX PT, R9, R17, R5, 0x1f ;  /* 0x00001f0511097589 */ /* 0x004ea200000e0000 */
[----:B-1----:R-:W-:Y:S02]  /*a050*/  IADD3 R13, -R13, 0x8, RZ ;  /* 0x000000080d0d7810 */ /* 0x002fe40007ffe1ff */
[----:B-----5:R-:W-:Y:S02]  /*a060*/  R2UR UR4, R10 ;  /* 0x000000000a0472ca */ /* 0x020fe400000e0000 */
[----:B------:R-:W1:Y:S11]  /*a070*/  LDC.64 R10, c[0x0][0x748] ;  /* 0x0001d200ff0a7b82 */ /* 0x000e760000000a00 */
[----:B------:R-:W-:Y:S01]  /*a080*/  HGMMA.64x128x16.F32 R24, gdesc[UR4], RZ, !UPT, gsb0 ;  /* 0x01e00000041879f0 */ /* 0x000fe2000c0008ff */
[----:B------:R-:W-:Y:S01]  /*a090*/  ULEA UR4, UR43, -UR40, 0x7 ;  /* 0x800000282b047291 */ /* 0x000fe2000f8e383f */
[----:B------:R-:W-:-:S05]  /*a0a0*/  ULDC UR5, c[0x0][0x744] ;  /* 0x0001d10000057ab9 */ /* 0x000fca0000000800 */
[----:B------:R-:W-:Y:S01]  /*a0b0*/  LEA R12, R3, UR4, 0x1 ;  /* 0x00000004030c7c11 */ /* 0x000fe2000f8e08ff */
[----:B------:R-:W-:-:S04]  /*a0c0*/  UIADD3 UR4, UR6, 0x2, URZ ;  /* 0x0000000206047890 */ /* 0x000fc8000fffe03f */
[----:B------:R-:W-:-:S03]  /*a0d0*/  IMAD.IADD R12, R6, 0x1, R12 ;  /* 0x00000001060c7824 */ /* 0x000fc600078e020c */
[----:B------:R-:W-:Y:S01]  /*a0e0*/  UMOV UR14, UR4 ;  /* 0x00000004000e7c82 */ /* 0x000fe20008000000 */
[----:B------:R-:W-:Y:S01]  /*a0f0*/  UIADD3 UR4, UR6, 0x4, URZ ;  /* 0x0000000406047890 */ /* 0x000fe2000fffe03f */
[C-C-:B-1----:R-:W-:Y:S01]  /*a100*/  IMAD.IADD R225, R10.reuse, 0x1, -R12.reuse ;  /* 0x000000010ae17824 */ /* 0x142fe200078e0a0c */
[----:B------:R-:W-:Y:S01]  /*a110*/  IADD3 R224, RZ, -R12, -R11 ;  /* 0x8000000cffe07210 */ /* 0x000fe20007ffe80b */
[--C-:B------:R-:W-:Y:S01]  /*a120*/  IMAD.IADD R222, R13, 0x1, -R12.reuse ;  /* 0x000000010dde7824 */ /* 0x100fe200078e0a0c */
[----:B------:R-:W-:Y:S01]  /*a130*/  IADD3 R218, R10, 0x8, -R12 ;  /* 0x000000080ada7810 */ /* 0x000fe20007ffe80c */
[----:B------:R-:W-:Y:S01]  /*a140*/  VIADD R13, R5, 0xc ;  /* 0x0000000c050d7836 */ /* 0x000fe20000000000 */
[----:B------:R-:W-:Y:S01]  /*a150*/  SEL R225, R225, 0x80, !P2 ;  /* 0x00000080e1e17807 */ /* 0x000fe20005000000 */
[----:B------:R-:W-:Y:S01]  /*a160*/  UIADD3 UR6, UR6, 0x6, URZ ;  /* 0x0000000606067890 */ /* 0x000fe2000fffe03f */
[----:B------:R-:W-:Y:S01]  /*a170*/  SEL R224, R224, 0x80, P1 ;  /* 0x00000080e0e07807 */ /* 0x000fe20000800000 */
[----:B------:R-:W-:Y:S01]  /*a180*/  SHFL.IDX PT, R11, R17, R14, 0x1f ;  /* 0x00001f0e110b7589 */ /* 0x000fe200000e0000 */
[----:B------:R-:W-:-:S02]  /*a190*/  SEL R218, R218, 0x80, !P0 ;  /* 0x00000080dada7807 */ /* 0x000fc40004000000 */
[----:B------:R-:W-:Y:S01]  /*a1a0*/  ISETP.GE.AND P1, PT, R225, RZ, PT ;  /* 0x000000ffe100720c */ /* 0x000fe20003f26270 */
[----:B------:R1:W5:Y:S01]  /*a1b0*/  SHFL.IDX PT, R10, R17, R13, 0x1f ;  /* 0x00001f0d110a7589 */ /* 0x00036200000e0000 */
[----:B------:R-:W-:Y:S02]  /*a1c0*/  SEL R222, R222, 0x80, P3 ;  /* 0x00000080dede7807 */ /* 0x000fe40001800000 */
[----:B------:R-:W-:Y:S02]  /*a1d0*/  ISETP.GE.AND P0, PT, R218, 0x1, PT ;  /* 0x00000001da00780c */ /* 0x000fe40003f06270 */
[----:B------:R-:W-:Y:S02]  /*a1e0*/  ISETP.GT.OR P1, PT, R224, RZ, !P1 ;  /* 0x000000ffe000720c */ /* 0x000fe40004f24670 */
[----:B------:R-:W-:Y:S02]  /*a1f0*/  ISETP.GT.OR P0, PT, R222, 0x1, !P0 ;  /* 0x00000001de00780c */ /* 0x000fe40004704670 */
[----:B------:R-:W-:Y:S01]  /*a200*/  FSEL R88, R88, -INF , !P1 ;  /* 0xff80000058587808 */ /* 0x000fe20004800000 */
[----:B-1----:R-:W-:Y:S01]  /*a210*/  VIADD R13, R5, 0x10 ;  /* 0x00000010050d7836 */ /* 0x002fe20000000000 */
[----:B------:R-:W-:-:S02]  /*a220*/  ISETP.GE.AND P1, PT, R225, 0x8, PT ;  /* 0x00000008e100780c */ /* 0x000fc40003f26270 */
[----:B------:R-:W-:Y:S01]  /*a230*/  FSEL R91, R91, -INF , !P0 ;  /* 0xff8000005b5b7808 */ /* 0x000fe20004000000 */
[----:B--2---:R-:W-:Y:S01]  /*a240*/  FFMA.FTZ R88, R88, UR5, -R9 ;  /* 0x0000000558587c23 */ /* 0x004fe20008010809 */
[----:B------:R-:W-:Y:S01]  /*a250*/  ISETP.GE.AND P0, PT, R218, 0x9, PT ;  /* 0x00000009da00780c */ /* 0x000fe20003f06270 */
[----:B------:R-:W1:Y:S01]  /*a260*/  SHFL.IDX PT, R18, R17, R13, 0x1f ;  /* 0x00001f0d11127589 */ /* 0x000e6200000e0000 */
[----:B------:R-:W-:Y:S01]  /*a270*/  ISETP.GT.OR P1, PT, R224, 0x8, !P1 ;  /* 0x00000008e000780c */ /* 0x000fe20004f24670 */
[----:B------:R2:W-:Y:S01]  /*a280*/  MUFU.EX2 R227, R88 ;  /* 0x0000005800e37308 */ /* 0x0005e20000000800 */
[----:B------:R-:W-:Y:S02]  /*a290*/  ISETP.GE.AND P3, PT, R218, RZ, PT ;  /* 0x000000ffda00720c */ /* 0x000fe40003f66270 */
[----:B------:R-:W-:Y:S02]  /*a2a0*/  ISETP.GT.OR P0, PT, R222, 0x9, !P0 ;  /* 0x00000009de00780c */ /* 0x000fe40004704670 */
[----:B------:R-:W-:-:S02]  /*a2b0*/  FSEL R92, R92, -INF , !P1 ;  /* 0xff8000005c5c7808 */ /* 0x000fc40004800000 */
[----:B------:R-:W-:Y:S02]  /*a2c0*/  ISETP.GE.AND P2, PT, R225, 0x1, PT ;  /* 0x00000001e100780c */ /* 0x000fe40003f46270 */
[----:B------:R-:W-:Y:S01]  /*a2d0*/  ISETP.GT.OR P3, PT, R222, RZ, !P3 ;  /* 0x000000ffde00720c */ /* 0x000fe20005f64670 */
[----:B--2---:R-:W-:Y:S01]  /*a2e0*/  SHFL.IDX PT, R88, R17, R21, 0x1f ;  /* 0x00001f1511587589 */ /* 0x004fe200000e0000 */
[----:B------:R-:W-:Y:S02]  /*a2f0*/  ISETP.GE.AND P1, PT, R218, 0x10, PT ;  /* 0x00000010da00780c */ /* 0x000fe40003f26270 */
[----:B------:R-:W-:Y:S02]  /*a300*/  FSEL R95, R95, -INF , !P0 ;  /* 0xff8000005f5f7808 */ /* 0x000fe40004000000 */
[----:B------:R-:W-:Y:S02]  /*a310*/  ISETP.GT.OR P2, PT, R224, 0x1, !P2 ;  /* 0x00000001e000780c */ /* 0x000fe40005744670 */
[----:B------:R-:W-:Y:S01]  /*a320*/  FSEL R90, R90, -INF , !P3 ;  /* 0xff8000005a5a7808 */ /* 0x000fe20005800000 */
[----:B-----5:R-:W-:Y:S01]  /*a330*/  FFMA.FTZ R14, R95, UR5, -R10 ;  /* 0x000000055f0e7c23 */ /* 0x020fe2000801080a */
[----:B------:R-:W-:-:S02]  /*a340*/  ISETP.GE.AND P0, PT, R225, 0x10, PT ;  /* 0x00000010e100780c */ /* 0x000fc40003f06270 */
[----:B------:R-:W-:Y:S01]  /*a350*/  ISETP.GT.OR P1, PT, R222, 0x10, !P1 ;  /* 0x00000010de00780c */ /* 0x000fe20004f24670 */
[----:B------:R-:W-:Y:S01]  /*a360*/  FFMA.FTZ R9, R90, UR5, -R9 ;  /* 0x000000055a097c23 */ /* 0x000fe20008010809 */
[----:B------:R-:W-:Y:S01]  /*a370*/  ISETP.GE.AND P3, PT, R218, 0x8, PT ;  /* 0x00000008da00780c */ /* 0x000fe20003f66270 */
[----:B------:R-:W-:Y:S01]  /*a380*/  VIADD R90, R5, 0x8 ;  /* 0x00000008055a7836 */ /* 0x000fe20000000000 */
[----:B------:R-:W-:Y:S01]  /*a390*/  FSEL R226, R89, -INF , !P2 ;  /* 0xff80000059e27808 */ /* 0x000fe20005000000 */
[----:B------:R-:W-:Y:S01]  /*a3a0*/  MUFU.EX2 R14, R14 ;  /* 0x0000000e000e7308 */ /* 0x000fe20000000800 */
[----:B------:R-:W-:Y:S01]  /*a3b0*/  ISETP.GT.OR P0, PT, R224, 0x10, !P0 ;  /* 0x00000010e000780c */ /* 0x000fe20004704670 */
[----:B---3--:R-:W-:Y:S01]  /*a3c0*/  SHFL.IDX PT, R89, R231, R5, 0x1f ;  /* 0x00001f05e7597589 */ /* 0x008fe200000e0000 */
[----:B------:R-:W-:Y:S01]  /*a3d0*/  FSEL R98, R98, -INF , !P1 ;  /* 0xff80000062627808 */ /* 0x000fe20004800000 */
[--C-:B------:R-:W-:Y:S01]  /*a3e0*/  FFMA.FTZ R226, R226, UR5, -R11.reuse ;  /* 0x00000005e2e27c23 */ /* 0x100fe2000801080b */
[----:B------:R-:W-:Y:S01]  /*a3f0*/  ISETP.GE.AND P2, PT, R225, 0x9, PT ;  /* 0x00000009e100780c */ /* 0x000fe20003f46270 */
[----:B------:R-:W2:Y:S01]  /*a400*/  SHFL.IDX PT, R12, R17, R90, 0x1f ;  /* 0x00001f5a110c7589 */ /* 0x000ea200000e0000 */
[----:B------:R-:W-:Y:S01]  /*a410*/  ISETP.GT.OR P3, PT, R222, 0x8, !P3 ;  /* 0x00000008de00780c */ /* 0x000fe20005f64670 */
[----:B------:R-:W-:Y:S01]  /*a420*/  FFMA.FTZ R11, R91, UR5, -R11 ;  /* 0x000000055b0b7c23 */ /* 0x000fe2000801080b */
[----:B------:R-:W-:Y:S01]  /*a430*/  ISETP.GE.AND P1, PT, R218, 0x11, PT ;  /* 0x00000011da00780c */ /* 0x000fe20003f26270 */
[----:B------:R-:W3:Y:S01]  /*a440*/  MUFU.EX2 R9, R9 ;  /* 0x0000000900097308 */ /* 0x000ee20000000800 */
[----:B------:R-:W-:Y:S01]  /*a450*/  FSEL R15, R96, -INF , !P0 ;  /* 0xff800000600f7808 */ /* 0x000fe20004000000 */
[----:B------:R-:W-:Y:S01]  /*a460*/  VIADD R96, R5, 0x14 ;  /* 0x0000001405607836 */ /* 0x000fe20000000000 */
[----:B------:R-:W-:-:S02]  /*a470*/  ISETP.GT.OR P2, PT, R224, 0x9, !P2 ;  /* 0x00000009e000780c */ /* 0x000fc40005744670 */
[----:B------:R-:W-:Y:S01]  /*a480*/  FSEL R94, R94, -INF , !P3 ;  /* 0xff8000005e5e7808 */ /* 0x000fe20005800000 */
[--C-:B-1----:R-:W-:Y:S01]  /*a490*/  FFMA.FTZ R15, R15, UR5, -R18.reuse ;  /* 0x000000050f0f7c23 */ /* 0x102fe20008010812 */
[----:B------:R-:W-:Y:S01]  /*a4a0*/  ISETP.GE.AND P0, PT, R225, 0x11, PT ;  /* 0x00000011e100780c */ /* 0x000fe20003f06270 */
[----:B------:R-:W-:Y:S01]  /*a4b0*/  FFMA.FTZ R18, R98, UR5, -R18 ;  /* 0x0000000562127c23 */ /* 0x000fe20008010812 */
[----:B------:R-:W-:Y:S01]  /*a4c0*/  ISETP.GT.OR P1, PT, R222, 0x11, !P1 ;  /* 0x00000011de00780c */ /* 0x000fe20004f24670 */
[----:B------:R-:W-:Y:S01]  /*a4d0*/  VIADD R98, R5, 0x18 ;  /* 0x0000001805627836 */ /* 0x000fe20000000000 */
[----:B------:R-:W-:Y:S01]  /*a4e0*/  ISETP.GE.AND P3, PT, R218, 0x18, PT ;  /* 0x00000018da00780c */ /* 0x000fe20003f66270 */
[----:B------:R-:W1:Y:S01]  /*a4f0*/  SHFL.IDX PT, R19, R17, R96, 0x1f ;  /* 0x00001f6011137589 */ /* 0x000e6200000e0000 */
[----:B------:R-:W-:Y:S01]  /*a500*/  FSEL R93, R93, -INF , !P2 ;  /* 0xff8000005d5d7808 */ /* 0x000fe20005000000 */
[----:B------:R-:W-:Y:S01]  /*a510*/  MUFU.EX2 R11, R11 ;  /* 0x0000000b000b7308 */ /* 0x000fe20000000800 */
[----:B------:R-:W-:Y:S01]  /*a520*/  ISETP.GT.OR P0, PT, R224, 0x11, !P0 ;  /* 0x00000011e000780c */ /* 0x000fe20004704670 */
[----:B------:R1:W5:Y:S01]  /*a530*/  SHFL.IDX PT, R20, R17, R98, 0x1f ;  /* 0x00001f6211147589 */ /* 0x00036200000e0000 */
[----:B------:R-:W-:Y:S01]  /*a540*/  FSEL R99, R99, -INF , !P1 ;  /* 0xff80000063637808 */ /* 0x000fe20004800000 */
[----:B------:R-:W-:Y:S01]  /*a550*/  FFMA.FTZ R13, R93, UR5, -R10 ;  /* 0x000000055d0d7c23 */ /* 0x000fe2000801080a */
[----:B------:R-:W-:Y:S01]  /*a560*/  ISETP.GE.AND P2, PT, R225, 0x18, PT ;  /* 0x00000018e100780c */ /* 0x000fe20003f46270 */
[----:B------:R-:W-:Y:S01]  /*a570*/  SHFL.IDX PT, R93, R231, R90, 0x1f ;  /* 0x00001f5ae75d7589 */ /* 0x000fe200000e0000 */
[----:B------:R-:W-:Y:S01]  /*a580*/  ISETP.GT.OR P1, PT, R222, 0x18, !P3 ;  /* 0x00000018de00780c */ /* 0x000fe20005f24670 */
[--C-:B--2---:R-:W-:Y:S01]  /*a590*/  FFMA.FTZ R92, R92, UR5, -R12.reuse ;  /* 0x000000055c5c7c23 */ /* 0x104fe2000801080c */
[----:B------:R-:W-:Y:S01]  /*a5a0*/  FSEL R97, R97, -INF , !P0 ;  /* 0xff80000061617808 */ /* 0x000fe20004000000 */
[----:B------:R-:W-:Y:S01]  /*a5b0*/  FFMA.FTZ R12, R94, UR5, -R12 ;  /* 0x000000055e0c7c23 */ /* 0x000fe2000801080c */
[----:B------:R-:W-:Y:S01]  /*a5c0*/  ISETP.GT.OR P0, PT, R224, 0x18, !P2 ;  /* 0x00000018e000780c */ /* 0x000fe20005704670 */
[----:B------:R-:W-:Y:S01]  /*a5d0*/  VIADD R94, R5, 0xc ;  /* 0x0000000c055e7836 */ /* 0x000fe20000000000 */
[----:B------:R-:W-:Y:S01]  /*a5e0*/  FSEL R102, R102, -INF , !P1 ;  /* 0xff80000066667808 */ /* 0x000fe20004800000 */
[----:B------:R2:W-:Y:S01]  /*a5f0*/  MUFU.EX2 R10, R92 ;  /* 0x0000005c000a7308 */ /* 0x0005e20000000800 */
[----:B------:R-:W-:-:S02]  /*a600*/  ISETP.GE.AND P1, PT, R225, 0x20, PT ;  /* 0x00000020e100780c */ /* 0x000fc40003f26270 */
[----:B------:R-:W-:Y:S01]  /*a610*/  FSEL R21, R100, -INF , !P0 ;  /* 0xff80000064157808 */ /* 0x000fe20004000000 */
[----:B------:R4:W-:Y:S01]  /*a620*/  SHFL.IDX PT, R95, R231, R94, 0x1f ;  /* 0x00001f5ee75f7589 */ /* 0x0009e200000e0000 */
[----:B------:R-:W-:Y:S02]  /*a630*/  ISETP.GE.AND P0, PT, R225, 0x19, PT ;  /* 0x00000019e100780c */ /* 0x000fe40003f06270 */
[C---:B------:R-:W-:Y:S01]  /*a640*/  ISETP.GT.OR P1, PT, R224.reuse, 0x20, !P1 ;  /* 0x00000020e000780c */ /* 0x040fe20004f24670 */
[--C-:B-1----:R-:W-:Y:S01]  /*a650*/  FFMA.FTZ R17, R97, UR5, -R19.reuse ;  /* 0x0000000561117c23 */ /* 0x102fe20008010813 */
[----:B------:R-:W-:Y:S01]  /*a660*/  ISETP.GT.OR P0, PT, R224, 0x19, !P0 ;  /* 0x00000019e000780c */ /* 0x000fe20004704670 */
[----:B------:R-:W-:Y:S01]  /*a670*/  FFMA.FTZ R19, R99, UR5, -R19 ;  /* 0x0000000563137c23 */ /* 0x000fe20008010813 */
[----:B------:R-:W-:Y:S01]  /*a680*/  FSEL R23, R104, -INF , !P1 ;  /* 0xff80000068177808 */ /* 0x000fe20004800000 */
[--C-:B-----5:R-:W-:Y:S01]  /*a690*/  FFMA.FTZ R21, R21, UR5, -R20.reuse ;  /* 0x0000000515157c23 */ /* 0x120fe20008010814 */
[C---:B------:R-:W-:Y:S01]  /*a6a0*/  ISETP.GE.AND P3, PT, R218.reuse, 0x20, PT ;  /* 0x00000020da00780c */ /* 0x040fe20003f66270 */
[----:B----4-:R-:W-:Y:S01]  /*a6b0*/  VIADD R94, R5, 0x10 ;  /* 0x00000010055e7836 */ /* 0x010fe20000000000 */
[----:B------:R-:W-:Y:S01]  /*a6c0*/  ISETP.GE.AND P1, PT, R218, 0x21, PT ;  /* 0x00000021da00780c */ /* 0x000fe20003f26270 */
[----:B------:R-:W-:Y:S01]  /*a6d0*/  FFMA.FTZ R20, R102, UR5, -R20 ;  /* 0x0000000566147c23 */ /* 0x000fe20008010814 */
[----:B------:R-:W-:Y:S01]  /*a6e0*/  FSEL R22, R101, -INF , !P0 ;  /* 0xff80000065167808 */ /* 0x000fe20004000000 */
[----:B------:R-:W-:Y:S01]  /*a6f0*/  VIADD R102, R5, 0x4 ;  /* 0x0000000405667836 */ /* 0x000fe20000000000 */
[C---:B------:R-:W-:Y:S01]  /*a700*/  ISETP.GT.OR P0, PT, R222.reuse, 0x20, !P3 ;  /* 0x00000020de00780c */ /* 0x040fe20005f04670 */
[----:B------:R-:W-:Y:S01]  /*a710*/  SHFL.IDX PT, R101, R231, R98, 0x1f ;  /* 0x00001f62e7657589 */ /* 0x000fe200000e0000 */
[----:B------:R-:W-:Y:S01]  /*a720*/  ISETP.GT.OR P1, PT, R222, 0x21, !P1 ;  /* 0x00000021de00780c */ /* 0x000fe20004f24670 */
[----:B------:R-:W-:Y:S01]  /*a730*/  FFMA.FTZ R22, R22, UR5, -R88 ;  /* 0x0000000516167c23 */ /* 0x000fe20008010858 */
[----:B------:R-:W-:-:S02]  /*a740*/  WARPGROUP.DEPBAR.LE gsb0, 0x0 ;  /* 0x00008000000079c5 */ /* 0x000fc40000010000 */
[----:B------:R-:W-:Y:S01]  /*a750*/  WARPGROUP.ARRIVE ;  /* 0x00000000000079c5 */ /* 0x000fe20000000000 */
[----:B------:R-:W-:Y:S01]  /*a760*/  ISETP.GE.AND P3, PT, R218, 0x28, PT ;  /* 0x00000028da00780c */ /* 0x000fe20003f66270 */
[----:B------:R-:W-:Y:S01]  /*a770*/  SHFL.IDX PT, R97, R231, R94, 0x1f ;  /* 0x00001f5ee7617589 */ /* 0x000fe200000e0000 */
[----:B------:R-:W-:Y:S01]  /*a780*/  FSEL R107, R107, -INF , !P1 ;  /* 0xff8000006b6b7808 */ /* 0x000fe20004800000 */
[----:B------:R-:W-:Y:S01]  /*a790*/  FFMA.FTZ R23, R23, UR5, -R89 ;  /* 0x0000000517177c23 */ /* 0x000fe20008010859 */
[----:B------:R-:W-:Y:S01]  /*a7a0*/  ISETP.GT.OR P1, PT, R222, 0x28, !P3 ;  /* 0x00000028de00780c */ /* 0x000fe20005f24670 */
[----:B------:R-:W-:Y:S01]  /*a7b0*/  HGMMA.64x128x16.F32 R24, gdesc[UR12], R24, gsb0 ;  /* 0x01e000000c1879f0 */ /* 0x000fe20008000818 */
[----:B------:R-:W-:Y:S01]  /*a7c0*/  R2UR UR12, R232 ;  /* 0x00000000e80c72ca */ /* 0x000fe200000e0000 */
[----:B------:R-:W-:Y:S01]  /*a7d0*/  UMOV UR14, UR4 ;  /* 0x00000004000e7c82 */ /* 0x000fe20008000000 */
[----:B------:R-:W-:Y:S01]  /*a7e0*/  R2UR UR13, R233 ;  /* 0x00000000e90d72ca */ /* 0x000fe200000e0000 */
[----:B------:R-:W-:Y:S01]  /*a7f0*/  UMOV UR15, 0x40000040 ;  /* 0x40000040000f7882 */ /* 0x000fe20000000000 */
[----:B------:R-:W-:Y:S01]  /*a800*/  FSEL R110, R110, -INF , !P1 ;  /* 0xff8000006e6e7808 */ /* 0x000fe20004800000 */
[----:B------:R-:W1:Y:S01]  /*a810*/  SHFL.IDX PT, R91, R231, R102, 0x1f ;  /* 0x00001f66e75b7589 */ /* 0x000e6200000e0000 */
[C---:B------:R-:W-:Y:S01]  /*a820*/  ISETP.GE.AND P1, PT, R218.reuse, 0x29, PT ;  /* 0x00000029da00780c */ /* 0x040fe20003f26270 */
[----:B------:R-:W4:Y:S01]  /*a830*/  MUFU.EX2 R12, R12 ;  /* 0x0000000c000c7308 */ /* 0x000f220000000800 */
[----:B------:R-:W-:Y:S01]  /*a840*/  ISETP.GE.AND P2, PT, R218, 0x19, PT ;  /* 0x00000019da00780c */ /* 0x000fe20003f46270 */
[----:B------:R-:W5:Y:S01]  /*a850*/  SHFL.IDX PT, R99, R231, R96, 0x1f ;  /* 0x00001f60e7637589 */ /* 0x000f6200000e0000 */
[----:B------:R-:W-:-:S02]  /*a860*/  ISETP.GT.OR P1, PT, R222, 0x29, !P1 ;  /* 0x00000029de00780c */ /* 0x000fc40004f24670 */
[----:B------:R-:W-:Y:S01]  /*a870*/  FSEL R106, R106, -INF , !P0 ;  /* 0xff8000006a6a7808 */ /* 0x000fe20004000000 */
[----:B------:R-:W-:Y:S01]  /*a880*/  SHFL.IDX PT, R104, R220, R5, 0x1f ;  /* 0x00001f05dc687589 */ /* 0x000fe200000e0000 */
[----:B------:R-:W-:Y:S01]  /*a890*/  ISETP.GT.OR P2, PT, R222, 0x19, !P2 ;  /* 0x00000019de00780c */ /* 0x000fe20005744670 */
[----:B------:R-:W4:Y:S01]  /*a8a0*/  MUFU.EX2 R20, R20 ;  /* 0x0000001400147308 */ /* 0x000f220000000800 */
[----:B------:R-:W-:Y:S01]  /*a8b0*/  ISETP.GE.AND P0, PT, R225, 0x21, PT ;  /* 0x00000021e100780c */ /* 0x000fe20003f06270 */
[----:B------:R-:W-:Y:S01]  /*a8c0*/  FFMA.FTZ R89, R106, UR5, -R89 ;  /* 0x000000056a597c23 */ /* 0x000fe20008010859 */
[----:B------:R-:W-:Y:S02]  /*a8d0*/  FSEL R111, R111, -INF , !P1 ;  /* 0xff8000006f6f7808 */ /* 0x000fe40004800000 */
[----:B------:R-:W-:Y:S02]  /*a8e0*/  ISETP.GE.AND P1, PT, R218, 0x30, PT ;  /* 0x00000030da00780c */ /* 0x000fe40003f26270 */
[----:B------:R-:W-:Y:S01]  /*a8f0*/  FSEL R103, R103, -INF , !P2 ;  /* 0xff80000067677808 */ /* 0x000fe20005000000 */
[----:B------:R-:W-:Y:S01]  /*a900*/  MUFU.EX2 R21, R21 ;  /* 0x0000001500157308 */ /* 0x000fe20000000800 */
[----:B------:R-:W-:-:S02]  /*a910*/  ISETP.GT.OR P0, PT, R224, 0x21, !P0 ;  /* 0x00000021e000780c */ /* 0x000fc40004704670 */
[----:B------:R-:W-:Y:S01]  /*a920*/  ISETP.GE.AND P2, PT, R225, 0x28, PT ;  /* 0x00000028e100780c */ /* 0x000fe20003f46270 */
[----:B------:R-:W-:Y:S01]  /*a930*/  FFMA.FTZ R88, R103, UR5, -R88 ;  /* 0x0000000567587c23 */ /* 0x000fe20008010858 */
[----:B------:R-:W-:Y:S01]  /*a940*/  ISETP.GT.OR P1, PT, R222, 0x30, !P1 ;  /* 0x00000030de00780c */ /* 0x000fe20004f24670 */
[----:B------:R-:W-:Y:S01]  /*a950*/  VIADD R103, R5, 0x1c ;  /* 0x0000001c05677836 */ /* 0x000fe20000000000 */
[----:B------:R-:W-:Y:S01]  /*a960*/  FSEL R90, R105, -INF , !P0 ;  /* 0xff800000695a7808 */ /* 0x000fe20004000000 */
[----:B------:R-:W-:Y:S01]  /*a970*/  MUFU.EX2 R22, R22 ;  /* 0x0000001600167308 */ /* 0x000fe20000000800 */
[----:B------:R-:W-:Y:S02]  /*a980*/  ISETP.GT.OR P0, PT, R224, 0x28, !P2 ;  /* 0x00000028e000780c */ /* 0x000fe40005704670 */
[----:B------:R-:W-:Y:S01]  /*a990*/  FSEL R114, R114, -INF , !P1 ;  /* 0xff80000072727808 */ /* 0x000fe20004800000 */
[----:B------:R-:W-:Y:S01]  /*a9a0*/  SHFL.IDX PT, R231, R231, R103, 0x1f ;  /* 0x00001f67e7e77589 */ /* 0x000fe200000e0000 */
[C---:B------:R-:W-:Y:S01]  /*a9b0*/  ISETP.GE.AND P1, PT, R225.reuse, 0x31, PT ;  /* 0x00000031e100780c */ /* 0x040fe20003f26270 */
[--C-:B-1----:R-:W-:Y:S01]  /*a9c0*/  FFMA.FTZ R90, R90, UR5, -R91.reuse ;  /* 0x000000055a5a7c23 */ /* 0x102fe2000801085b */
[----:B--2---:R-:W-:Y:S01]  /*a9d0*/  FSEL R92, R108, -INF , !P0 ;  /* 0xff8000006c5c7808 */ /* 0x004fe20004000000 */
[----:B------:R-:W1:Y:S01]  /*a9e0*/  SHFL.IDX PT, R103, R220, R102, 0x1f ;  /* 0x00001f66dc677589 */ /* 0x000e6200000e0000 */
[----:B------:R-:W-:Y:S01]  /*a9f0*/  ISETP.GE.AND P0, PT, R225, 0x29, PT ;  /* 0x00000029e100780c */ /* 0x000fe20003f06270 */
[----:B------:R-:W-:Y:S01]  /*aa00*/  FFMA.FTZ R91, R107, UR5, -R91 ;  /* 0x000000056b5b7c23 */ /* 0x000fe2000801085b */
[----:B------:R-:W-:Y:S01]  /*aa10*/  ISETP.GT.OR P1, PT, R224, 0x31, !P1 ;  /* 0x00000031e000780c */ /* 0x000fe20004f24670 */
[--C-:B------:R-:W-:Y:S01]  /*aa20*/  FFMA.FTZ R92, R92, UR5, -R93.reuse ;  /* 0x000000055c5c7c23 */ /* 0x100fe2000801085d */
[----:B------:R-:W-:Y:S01]  /*aa30*/  ISETP.GT.OR P0, PT, R224, 0x29, !P0 ;  /* 0x00000029e000780c */ /* 0x000fe20004704670 */
[----:B------:R-:W-:Y:S01]  /*aa40*/  FFMA.FTZ R93, R110, UR5, -R93 ;  /* 0x000000056e5d7c23 */ /* 0x000fe2000801085d */
[----:B------:R-:W-:Y:S01]  /*aa50*/  ISETP.GE.AND P2, PT, R225, 0x38, PT ;  /* 0x00000038e100780c */ /* 0x000fe20003f46270 */
[----:B------:R-:W2:Y:S01]  /*aa60*/  MUFU.EX2 R88, R88 ;  /* 0x0000005800587308 */ /* 0x000ea20000000800 */
[----:B------:R-:W-:-:S02]  /*aa70*/  FSEL R98, R113, -INF , !P1 ;  /* 0xff80000071627808 */ /* 0x000fc40004800000 */
[----:B------:R-:W-:Y:S02]  /*aa80*/  ISETP.GE.AND P3, PT, R218, 0x31, PT ;  /* 0x00000031da00780c */ /* 0x000fe40003f66270 */
[----:B------:R-:W-:Y:S01]  /*aa90*/  ISETP.GE.AND P1, PT, R225, 0x41, PT ;  /* 0x00000041e100780c */ /* 0x000fe20003f26270 */
[----:B-----5:R-:W-:Y:S01]  /*aaa0*/  FFMA.FTZ R98, R98, UR5, -R99 ;  /* 0x0000000562627c23 */ /* 0x020fe20008010863 */
[----:B------:R-:W-:Y:S01]  /*aab0*/  FSEL R94, R109, -INF , !P0 ;  /* 0xff8000006d5e7808 */ /* 0x000fe20004000000 */
[----:B------:R-:W-:Y:S01]  /*aac0*/  VIADD R109, R5, 0xc ;  /* 0x0000000c056d7836 */ /* 0x000fe20000000000 */
[----:B------:R-:W-:Y:S01]  /*aad0*/  ISETP.GT.OR P2, PT, R224, 0x38, !P2 ;  /* 0x00000038e000780c */ /* 0x000fe20005744670 */
[----:B------:R-:W-:Y:S01]  /*aae0*/  MUFU.EX2 R226, R226 ;  /* 0x000000e200e27308 */ /* 0x000fe20000000800 */
[----:B------:R-:W-:Y:S01]  /*aaf0*/  ISETP.GE.AND P0, PT, R225, 0x30, PT ;  /* 0x00000030e100780c */ /* 0x000fe20003f06270 */
[--C-:B------:R-:W-:Y:S01]  /*ab00*/  FFMA.FTZ R94, R94, UR5, -R95.reuse ;  /* 0x000000055e5e7c23 */ /* 0x100fe2000801085f */
[----:B------:R-:W-:Y:S01]  /*ab10*/  ISETP.GT.OR P3, PT, R222, 0x31, !P3 ;  /* 0x00000031de00780c */ /* 0x000fe20005f64670 */
[----:B------:R-:W-:Y:S01]  /*ab20*/  FFMA.FTZ R95, R111, UR5, -R95 ;  /* 0x000000056f5f7c23 */ /* 0x000fe2000801085f */
[----:B------:R-:W-:Y:S01]  /*ab30*/  ISETP.GT.OR P1, PT, R224, 0x41, !P1 ;  /* 0x00000041e000780c */ /* 0x000fe20004f24670 */
[----:B------:R5:W3:Y:S01]  /*ab40*/  SHFL.IDX PT, R111, R220, R109, 0x1f ;  /* 0x00001f6ddc6f7589 */ /* 0x000ae200000e0000 */
[----:B------:R-:W-:Y:S01]  /*ab50*/  FSEL R100, R116, -INF , !P2 ;  /* 0xff80000074647808 */ /* 0x000fe20005000000 */
[----:B------:R-:W-:Y:S01]  /*ab60*/  MUFU.EX2 R13, R13 ;  /* 0x0000000d000d7308 */ /* 0x000fe20000000800 */
[----:B------:R-:W-:-:S02]  /*ab70*/  ISETP.GT.OR P0, PT, R224, 0x30, !P0 ;  /* 0x00000030e000780c */ /* 0x000fc40004704670 */
[----:B------:R-:W-:Y:S01]  /*ab80*/  FSEL R115, R115, -INF , !P3 ;  /* 0xff80000073737808 */ /* 0x000fe20005800000 */
[----:B------:R-:W-:Y:S01]  /*ab90*/  FFMA.FTZ R100, R100, UR5, -R101 ;  /* 0x0000000564647c23 */ /* 0x000fe20008010865 */
[----:B------:R-:W-:Y:S02]  /*aba0*/  ISETP.GE.AND P2, PT, R225, 0x48, PT ;  /* 0x00000048e100780c */ /* 0x000fe40003f46270 */
[----:B------:R-:W-:Y:S01]  /*abb0*/  FSEL R121, R121, -INF , !P1 ;  /* 0xff80000079797808 */ /* 0x000fe20004800000 */
[----:B-----5:R-:W-:Y:S01]  /*abc0*/  VIADD R109, R5, 0x10 ;  /* 0x00000010056d7836 */ /* 0x020fe20000000000 */
[----:B------:R-:W-:Y:S01]  /*abd0*/  ISETP.GE.AND P3, PT, R225, 0x49, PT ;  /* 0x00000049e100780c */ /* 0x000fe20003f66270 */
[----:B------:R-:W-:Y:S01]  /*abe0*/  FFMA.FTZ R99, R115, UR5, -R99 ;  /* 0x0000000573637c23 */ /* 0x000fe20008010863 */
[----:B------:R-:W-:Y:S01]  /*abf0*/  ISETP.GE.AND P1, PT, R225, 0x59, PT ;  /* 0x00000059e100780c */ /* 0x000fe20003f26270 */
[----:B-1----:R-:W-:Y:S01]  /*ac00*/  FFMA.FTZ R106, R121, UR5, -R103 ;  /* 0x00000005796a7c23 */ /* 0x002fe20008010867 */
[----:B------:R-:W-:Y:S01]  /*ac10*/  FSEL R96, R112, -INF , !P0 ;  /* 0xff80000070607808 */ /* 0x000fe20004000000 */
[----:B------:R-:W-:Y:S01]  /*ac20*/  VIADD R112, R5, 0x8 ;  /* 0x0000000805707836 */ /* 0x000fe20000000000 */
[C---:B------:R-:W-:Y:S01]  /*ac30*/  ISETP.GT.OR P2, PT, R224.reuse, 0x48, !P2 ;  /* 0x00000048e000780c */ /* 0x040fe20005744670 */
[----:B------:R3:W-:Y:S01]  /*ac40*/  SHFL.IDX PT, R113, R220, R109, 0x1f ;  /* 0x00001f6ddc717589 */ /* 0x0007e200000e0000 */
[----:B------:R-:W-:Y:S01]  /*ac50*/  ISETP.GT.OR P3, PT, R224, 0x49, !P3 ;  /* 0x00000049e000780c */ /* 0x000fe20005f64670 */
[--C-:B------:R-:W-:Y:S01]  /*ac60*/  FFMA.FTZ R96, R96, UR5, -R97.reuse ;  /* 0x0000000560607c23 */ /* 0x100fe20008010861 */
[----:B------:R-:W-:Y:S01]  /*ac70*/  ISETP.GT.OR P1, PT, R224, 0x59, !P1 ;  /* 0x00000059e000780c */ /* 0x000fe20004f24670 */
[----:B------:R-:W1:Y:S01]  /*ac80*/  SHFL.IDX PT, R110, R220, R112, 0x1f ;  /* 0x00001f70dc6e7589 */ /* 0x000e6200000e0000 */
[----:B------:R-:W-:Y:S01]  /*ac90*/  FSEL R124, R124, -INF , !P2 ;  /* 0xff8000007c7c7808 */ /* 0x000fe20005000000 */
[----:B------:R-:W-:Y:S01]  /*aca0*/  FFMA.FTZ R97, R114, UR5, -R97 ;  /* 0x0000000572617c23 */ /* 0x000fe20008010861 */
[----:B------:R-:W-:Y:S01]  /*acb0*/  ISETP.GE.AND P2, PT, R225, 0x60, PT ;  /* 0x00000060e100780c */ /* 0x000fe20003f46270 */
[----:B------:R-:W-:Y:S01]  /*acc0*/  MUFU.EX2 R15, R15 ;  /* 0x0000000f000f7308 */ /* 0x000fe20000000800 */
[----:B------:R-:W-:-:S02]  /*acd0*/  FSEL R125, R125, -INF , !P3 ;  /* 0xff8000007d7d7808 */ /* 0x000fc40005800000 */
[----:B------:R-:W-:Y:S02]  /*ace0*/  FSEL R133, R133, -INF , !P1 ;  /* 0xff80000085857808 */ /* 0x000fe40004800000 */
[----:B------:R-:W-:Y:S01]  /*acf0*/  ISETP.GE.AND P3, PT, R225, 0x61, PT ;  /* 0x00000061e100780c */ /* 0x000fe20003f66270 */
[----:B---3--:R-:W-:Y:S01]  /*ad00*/  FFMA.FTZ R109, R125, UR5, -R111 ;  /* 0x000000057d6d7c23 */ /* 0x008fe2000801086f */
[----:B------:R-:W-:Y:S01]  /*ad10*/  ISETP.GE.AND P1, PT, R218, 0x39, PT ;  /* 0x00000039da00780c */ /* 0x000fe20003f26270 */
[----:B------:R-:W-:Y:S01]  /*ad20*/  MUFU.EX2 R18, R18 ;  /* 0x0000001200127308 */ /* 0x000fe20000000800 */
[C---:B------:R-:W-:Y:S02]  /*ad30*/  ISETP.GT.OR P2, PT, R224.reuse, 0x60, !P2 ;  /* 0x00000060e000780c */ /* 0x040fe40005744670 */
[----:B------:R-:W-:Y:S02]  /*ad40*/  ISETP.GT.OR P3, PT, R224, 0x61, !P3 ;  /* 0x00000061e000780c */ /* 0x000fe40005f64670 */
[----:B------:R-:W-:-:S02]  /*ad50*/  ISETP.GT.OR P1, PT, R222, 0x39, !P1 ;  /* 0x00000039de00780c */ /* 0x000fc40004f24670 */
[----:B------:R-:W-:Y:S01]  /*ad60*/  FSEL R136, R136, -INF , !P2 ;  /* 0xff80000088887808 */ /* 0x000fe20005000000 */
[----:B------:R-:W-:Y:S01]  /*ad70*/  MUFU.EX2 R109, R109 ;  /* 0x0000006d006d7308 */ /* 0x000fe20000000800 */
[----:B------:R-:W-:Y:S02]  /*ad80*/  ISETP.GE.AND P0, PT, R218, 0x38, PT ;  /* 0x00000038da00780c */ /* 0x000fe40003f06270 */
[C---:B------:R-:W-:Y:S01]  /*ad90*/  ISETP.GE.AND P5, PT, R225.reuse, 0x39, PT ;  /* 0x00000039e100780c */ /* 0x040fe20003fa6270 */
[----:B-1----:R-:W-:Y:S01]  /*ada0*/  FFMA.FTZ R108, R124, UR5, -R110 ;  /* 0x000000057c6c7c23 */ /* 0x002fe2000801086e */
[----:B------:R-:W-:Y:S02]  /*adb0*/  ISETP.GE.AND P4, PT, R225, 0x40, PT ;  /* 0x00000040e100780c */ /* 0x000fe40003f86270 */
[----:B------:R-:W-:Y:S01]  /*adc0*/  ISETP.GE.AND P2, PT, R218, 0x40, PT ;  /* 0x00000040da00780c */ /* 0x000fe20003f46270 */
[----:B------:R-:W-:Y:S01]  /*add0*/  MUFU.EX2 R17, R17 ;  /* 0x0000001100117308 */ /* 0x000fe20000000800 */
[----:B------:R-:W-:-:S02]  /*ade0*/  FSEL R137, R137, -INF , !P3 ;  /* 0xff80000089897808 */ /* 0x000fc40005800000 */
[----:B------:R-:W-:Y:S02]  /*adf0*/  FSEL R119, R119, -INF , !P1 ;  /* 0xff80000077777808 */ /* 0x000fe40004800000 */
[C---:B------:R-:W-:Y:S02]  /*ae00*/  ISETP.GE.AND P3, PT, R218.reuse, 0x41, PT ;  /* 0x00000041da00780c */ /* 0x040fe40003f66270 */
[----:B------:R-:W-:Y:S01]  /*ae10*/  ISETP.GE.AND P1, PT, R218, 0x48, PT ;  /* 0x00000048da00780c */ /* 0x000fe20003f26270 */
[----:B------:R-:W-:Y:S01]  /*ae20*/  FFMA.FTZ R119, R119, UR5, -R231 ;  /* 0x0000000577777c23 */ /* 0x000fe200080108e7 */
[----:B------:R-:W-:Y:S01]  /*ae30*/  ISETP.GT.OR P0, PT, R222, 0x38, !P0 ;  /* 0x00000038de00780c */ /* 0x000fe20004704670 */
[----:B------:R-:W-:Y:S01]  /*ae40*/  MUFU.EX2 R108, R108 ;  /* 0x0000006c006c7308 */ /* 0x000fe20000000800 */
[C---:B------:R-:W-:Y:S02]  /*ae50*/  ISETP.GT.OR P5, PT, R224.reuse, 0x39, !P5 ;  /* 0x00000039e000780c */ /* 0x040fe40006fa4670 */
[----:B------:R-:W-:-:S02]  /*ae60*/  ISETP.GT.OR P4, PT, R224, 0x40, !P4 ;  /* 0x00000040e000780c */ /* 0x000fc40006784670 */
[C---:B------:R-:W-:Y:S02]  /*ae70*/  ISETP.GT.OR P2, PT, R222.reuse, 0x40, !P2 ;  /* 0x00000040de00780c */ /* 0x040fe40005744670 */
[C---:B------:R-:W-:Y:S01]  /*ae80*/  ISETP.GT.OR P3, PT, R222.reuse, 0x41, !P3 ;  /* 0x00000041de00780c */ /* 0x040fe20005f64670 */
[----:B------:R-:W-:Y:S01]  /*ae90*/  MUFU.EX2 R19, R19 ;  /* 0x0000001300137308 */ /* 0x000fe20000000800 */
[----:B------:R-:W-:Y:S01]  /*aea0*/  ISETP.GT.OR P1, PT, R222, 0x48, !P1 ;  /* 0x00000048de00780c */ /* 0x000fe20004f24670 */
[----:B------:R-:W-:Y:S02]  /*aeb0*/  WARPGROUP.DEPBAR.LE gsb0, 0x0 ;  /* 0x00008000000079c5 */ /* 0x000fe40000010000 */
[----:B------:R-:W-:Y:S01]  /*aec0*/  WARPGROUP.ARRIVE ;  /* 0x00000000000079c5 */ /* 0x000fe20000000000 */
[----:B------:R-:W-:Y:S02]  /*aed0*/  FSEL R118, R118, -INF , !P0 ;  /* 0xff80000076767808 */ /* 0x000fe40004000000 */
[----:B------:R-:W-:Y:S01]  /*aee0*/  FSEL R117, R117, -INF , !P5 ;  /* 0xff80000075757808 */ /* 0x000fe20006800000 */
[----:B------:R-:W-:Y:S01]  /*aef0*/  MUFU.EX2 R106, R106 ;  /* 0x0000006a006a7308 */ /* 0x000fe20000000800 */
[----:B------:R-:W-:Y:S01]  /*af00*/  FSEL R120, R120, -INF , !P4 ;  /* 0xff80000078787808 */ /* 0x000fe20006000000 */
[----:B------:R-:W-:Y:S01]  /*af10*/  HGMMA.64x128x16.F32 R24, gdesc[UR12], R24, gsb0 ;  /* 0x01e000000c1879f0 */ /* 0x000fe20008000818 */
[----:B------:R-:W-:Y:S01]  /*af20*/  R2UR UR12, R228 ;  /* 0x00000000e40c72ca */ /* 0x000fe200000e0000 */
[----:B------:R-:W-:Y:S01]  /*af30*/  UMOV UR14, UR6 ;  /* 0x00000006000e7c82 */ /* 0x000fe20008000000 */
[----:B------:R-:W-:Y:S01]  /*af40*/  R2UR UR13, R229 ;  /* 0x00000000e50d72ca */ /* 0x000fe200000e0000 */
[----:B------:R-:W-:Y:S01]  /*af50*/  UMOV UR15, 0x40000040 ;  /* 0x40000040000f7882 */ /* 0x000fe20000000000 */
[----:B------:R-:W-:Y:S01]  /*af60*/  FSEL R105, R122, -INF , !P2 ;  /* 0xff8000007a697808 */ /* 0x000fe20005000000 */
[--C-:B------:R-:W-:Y:S01]  /*af70*/  FFMA.FTZ R120, R120, UR5, -R104.reuse ;  /* 0x0000000578787c23 */ /* 0x100fe20008010868 */
[----:B------:R-:W-:Y:S01]  /*af80*/  ISETP.GE.AND P0, PT, R225, 0x50, PT ;  /* 0x00000050e100780c */ /* 0x000fe20003f06270 */
[----:B------:R-:W-:Y:S01]  /*af90*/  FFMA.FTZ R102, R117, UR5, -R231 ;  /* 0x0000000575667c23 */ /* 0x000fe200080108e7 */
[----:B------:R-:W-:Y:S01]  /*afa0*/  ISETP.GE.AND P5, PT, R225, 0x51, PT ;  /* 0x00000051e100780c */ /* 0x000fe20003fa6270 */
[----:B------:R-:W-:Y:S01]  /*afb0*/  VIADD R231, R5, 0x14 ;  /* 0x0000001405e77836 */ /* 0x000fe20000000000 */
[C---:B------:R-:W-:Y:S01]  /*afc0*/  ISETP.GE.AND P4, PT, R225.reuse, 0x58, PT ;  /* 0x00000058e100780c */ /* 0x040fe20003f86270 */
[----:B------:R-:W-:Y:S01]  /*afd0*/  FFMA.FTZ R101, R118, UR5, -R101 ;  /* 0x0000000576657c23 */ /* 0x000fe20008010865 */
[----:B------:R-:W-:Y:S01]  /*afe0*/  ISETP.GE.AND P2, PT, R225, 0x71, PT ;  /* 0x00000071e100780c */ /* 0x000fe20003f46270 */
[----:B------:R-:W-:Y:S01]  /*aff0*/  FFMA.FTZ R105, R105, UR5, -R104 ;  /* 0x0000000569697c23 */ /* 0x000fe20008010868 */
[----:B------:R-:W-:Y:S01]  /*b000*/  FSEL R107, R123, -INF , !P3 ;  /* 0xff8000007b6b7808 */ /* 0x000fe20005800000 */
[----:B------:R-:W-:Y:S01]  /*b010*/  VIADD R123, R5, 0x4 ;  /* 0x00000004057b7836 */ /* 0x000fe20000000000 */
[----:B------:R-:W-:Y:S01]  /*b020*/  FSEL R126, R126, -INF , !P1 ;  /* 0xff8000007e7e7808 */ /* 0x000fe20004800000 */
[----:B------:R-:W-:Y:S01]  /*b030*/  MUFU.EX2 R104, R119 ;  /* 0x0000007700687308 */ /* 0x000fe20000000800 */
[----:B------:R-:W-:Y:S01]  /*b040*/  ISETP.GE.AND P3, PT, R225, 0x78, PT ;  /* 0x00000078e100780c */ /* 0x000fe20003f66270 */
[----:B------:R-:W-:Y:S01]  /*b050*/  FFMA.FTZ R107, R107, UR5, -R103 ;  /* 0x000000056b6b7c23 */ /* 0x000fe20008010867 */
[----:B------:R-:W-:Y:S01]  /*b060*/  ISETP.GE.AND P1, PT, R225, 0x79, PT ;  /* 0x00000079e100780c */ /* 0x000fe20003f26270 */
[----:B------:R-:W-:Y:S01]  /*b070*/  FFMA.FTZ R110, R126, UR5, -R110 ;  /* 0x000000057e6e7c23 */ /* 0x000fe2000801086e */
[----:B------:R-:W-:-:S02]  /*b080*/  ISETP.GT.OR P0, PT, R224, 0x50, !P0 ;  /* 0x00000050e000780c */ /* 0x000fc40004704670 */
[C---:B------:R-:W-:Y:S01]  /*b090*/  ISETP.GT.OR P5, PT, R224.reuse, 0x51, !P5 ;  /* 0x00000051e000780c */ /* 0x040fe20006fa4670 */
[----:B------:R1:W-:Y:S01]  /*b0a0*/  MUFU.EX2 R103, R120 ;  /* 0x0000007800677308 */ /* 0x0003e20000000800 */
[C---:B------:R-:W-:Y:S02]  /*b0b0*/  ISETP.GT.OR P4, PT, R224.reuse, 0x58, !P4 ;  /* 0x00000058e000780c */ /* 0x040fe40006784670 */
[C---:B------:R-:W-:Y:S02]  /*b0c0*/  ISETP.GT.OR P2, PT, R224.reuse, 0x71, !P2 ;  /* 0x00000071e000780c */ /* 0x040fe40005744670 */
[C---:B------:R-:W-:Y:S02]  /*b0d0*/  ISETP.GT.OR P3, PT, R224.reuse, 0x78, !P3 ;  /* 0x00000078e000780c */ /* 0x040fe40005f64670 */
[----:B------:R-:W-:Y:S01]  /*b0e0*/  ISETP.GT.OR P1, PT, R224, 0x79, !P1 ;  /* 0x00000079e000780c */ /* 0x000fe20004f24670 */
[----:B------:R-:W3:Y:S01]  /*b0f0*/  MUFU.EX2 R110, R110 ;  /* 0x0000006e006e7308 */ /* 0x000ee20000000800 */
[----:B------:R-:W-:-:S02]  /*b100*/  FSEL R128, R128, -INF , !P0 ;  /* 0xff80000080807808 */ /* 0x000fc40004000000 */
[----:B------:R-:W-:Y:S02]  /*b110*/  FSEL R129, R129, -INF , !P5 ;  /* 0xff80000081817808 */ /* 0x000fe40006800000 */
[----:B------:R-:W-:Y:S02]  /*b120*/  FSEL R132, R132, -INF , !P4 ;  /* 0xff80000084847808 */ /* 0x000fe40006000000 */
[----:B------:R-:W-:Y:S01]  /*b130*/  FSEL R124, R145, -INF , !P2 ;  /* 0xff800000917c7808 */ /* 0x000fe20005000000 */
[----:B------:R-:W-:Y:S01]  /*b140*/  MUFU.EX2 R105, R105 ;  /* 0x0000006900697308 */ /* 0x000fe20000000800 */
[C---:B------:R-:W-:Y:S02]  /*b150*/  ISETP.GE.AND P0, PT, R225.reuse, 0x68, PT ;  /* 0x00000068e100780c */ /* 0x040fe40003f06270 */
[C---:B------:R-:W-:Y:S02]  /*b160*/  ISETP.GE.AND P5, PT, R225.reuse, 0x69, PT ;  /* 0x00000069e100780c */ /* 0x040fe40003fa6270 */
[----:B------:R-:W-:Y:S01]  /*b170*/  ISETP.GE.AND P4, PT, R225, 0x70, PT ;  /* 0x00000070e100780c */ /* 0x000fe20003f86270 */
[----:B------:R-:W-:Y:S01]  /*b180*/  VIADD R225, R5, 0x1c ;  /* 0x0000001c05e17836 */ /* 0x000fe20000000000 */
[----:B------:R-:W-:Y:S01]  /*b190*/  ISETP.GE.AND P2, PT, R218, 0x58, PT ;  /* 0x00000058da00780c */ /* 0x000fe20003f46270 */
[----:B------:R-:W-:Y:S01]  /*b1a0*/  MUFU.EX2 R107, R107 ;  /* 0x0000006b006b7308 */ /* 0x000fe20000000800 */
[----:B------:R-:W-:-:S02]  /*b1b0*/  FSEL R122, R148, -INF , !P3 ;  /* 0xff800000947a7808 */ /* 0x000fc40005800000 */
[----:B-1----:R-:W-:Y:S01]  /*b1c0*/  FSEL R120, R149, -INF , !P1 ;  /* 0xff80000095787808 */ /* 0x002fe20004800000 */
[----:B------:R-:W-:Y:S01]  /*b1d0*/  SHFL.IDX PT, R148, R221, R5, 0x1f ;  /* 0x00001f05dd947589 */ /* 0x000fe200000e0000 */
[C---:B------:R-:W-:Y:S02]  /*b1e0*/  ISETP.GE.AND P3, PT, R218.reuse, 0x59, PT ;  /* 0x00000059da00780c */ /* 0x040fe40003f66270 */
[----:B------:R-:W-:Y:S01]  /*b1f0*/  ISETP.GE.AND P1, PT, R218, 0x60, PT ;  /* 0x00000060da00780c */ /* 0x000fe20003f26270 */
[----:B------:R-:W-:Y:S01]  /*b200*/  MUFU.EX2 R23, R23 ;  /* 0x0000001700177308 */ /* 0x000fe20000000800 */
[C---:B------:R-:W-:Y:S02]  /*b210*/  ISETP.GT.OR P0, PT, R224.reuse, 0x68, !P0 ;  /* 0x00000068e000780c */ /* 0x040fe40004704670 */
[C---:B------:R-:W-:Y:S02]  /*b220*/  ISETP.GT.OR P5, PT, R224.reuse, 0x69, !P5 ;  /* 0x00000069e000780c */ /* 0x040fe40006fa4670 */
[----:B------:R-:W-:Y:S01]  /*b230*/  ISETP.GT.OR P4, PT, R224, 0x70, !P4 ;  /* 0x00000070e000780c */ /* 0x000fe20006784670 */
[----:B------:R-:W-:Y:S01]  /*b240*/  VIADD R224, R5, 0x18 ;  /* 0x0000001805e07836 */ /* 0x000fe20000000000 */
[C---:B------:R-:W-:Y:S01]  /*b250*/  ISETP.GT.OR P2, PT, R222.reuse, 0x58, !P2 ;  /* 0x00000058de00780c */ /* 0x040fe20005744670 */
[----:B------:R-:W-:Y:S01]  /*b260*/  MUFU.EX2 R89, R89 ;  /* 0x0000005900597308 */ /* 0x000fe20000000800 */
[----:B------:R-:W-:-:S02]  /*b270*/  ISETP.GT.OR P3, PT, R222, 0x59, !P3 ;  /* 0x00000059de00780c */ /* 0x000fc40005f64670 */
[----:B------:R-:W-:Y:S02]  /*b280*/  ISETP.GT.OR P1, PT, R222, 0x60, !P1 ;  /* 0x00000060de00780c */ /* 0x000fe40004f24670 */
[----:B------:R-:W-:Y:S02]  /*b290*/  FSEL R117, R134, -INF , !P2 ;  /* 0xff80000086757808 */ /* 0x000fe40005000000 */
[----:B------:R-:W-:Y:S01]  /*b2a0*/  FSEL R134, R135, -INF , !P3 ;  /* 0xff80000087867808 */ /* 0x000fe20005800000 */
[----:B------:R-:W-:Y:S01]  /*b2b0*/  MUFU.EX2 R90, R90 ;  /* 0x0000005a005a7308 */ /* 0x000fe20000000800 */
[----:B------:R-:W-:Y:S01]  /*b2c0*/  FSEL R114, R138, -INF , !P1 ;  /* 0xff8000008a727808 */ /* 0x000fe20004800000 */
[----:B------:R-:W-:Y:S01]  /*b2d0*/  SHFL.IDX PT, R135, R220, R231, 0x1f ;  /* 0x00001fe7dc877589 */ /* 0x000fe200000e0000 */
[----:B------:R-:W-:Y:S02]  /*b2e0*/  FSEL R116, R141, -INF , !P5 ;  /* 0xff8000008d747808 */ /* 0x000fe40006800000 */
[----:B------:R-:W-:Y:S01]  /*b2f0*/  ISETP.GE.AND P5, PT, R218, 0x50, PT ;  /* 0x00000050da00780c */ /* 0x000fe20003fa6270 */
[----:B------:R-:W1:Y:S01]  /*b300*/  SHFL.IDX PT, R138, R220, R224, 0x1f ;  /* 0x00001fe0dc8a7589 */ /* 0x000e6200000e0000 */
[----:B------:R-:W-:Y:S01]  /*b310*/  FSEL R126, R144, -INF , !P4 ;  /* 0xff800000907e7808 */ /* 0x000fe20006000000 */
[----:B------:R-:W-:Y:S01]  /*b320*/  MUFU.EX2 R91, R91 ;  /* 0x0000005b005b7308 */ /* 0x000fe20000000800 */
[----:B------:R-:W-:Y:S01]  /*b330*/  ISETP.GE.AND P4, PT, R218, 0x51, PT ;  /* 0x00000051da00780c */ /* 0x000fe20003f86270 */
[----:B------:R-:W5:Y:S01]  /*b340*/  SHFL.IDX PT, R220, R220, R225, 0x1f ;  /* 0x00001fe1dcdc7589 */ /* 0x000f6200000e0000 */
[----:B------:R-:W-:-:S02]  /*b350*/  ISETP.GT.OR P5, PT, R222, 0x50, !P5 ;  /* 0x00000050de00780c */ /* 0x000fc40006fa4670 */
[----:B------:R-:W-:Y:S02]  /*b360*/  FSEL R140, R140, -INF , !P0 ;  /* 0xff8000008c8c7808 */ /* 0x000fe40004000000 */
[----:B------:R-:W-:Y:S01]  /*b370*/  ISETP.GT.OR P4, PT, R222, 0x51, !P4 ;  /* 0x00000051de00780c */ /* 0x000fe20006784670 */
[----:B------:R-:W-:Y:S01]  /*b380*/  MUFU.EX2 R92, R92 ;  /* 0x0000005c005c7308 */ /* 0x000fe20000000800 */
[----:B------:R-:W-:Y:S02]  /*b390*/  ISETP.GE.AND P0, PT, R218, 0x49, PT ;  /* 0x00000049da00780c */ /* 0x000fe40003f06270 */
[----:B------:R-:W-:Y:S02]  /*b3a0*/  FSEL R115, R130, -INF , !P5 ;  /* 0xff80000082737808 */ /* 0x000fe40006800000 */
[----:B------:R-:W-:Y:S01]  /*b3b0*/  FSEL R118, R131, -INF , !P4 ;  /* 0xff80000083767808 */ /* 0x000fe20006000000 */
[----:B------:R4:W-:Y:S01]  /*b3c0*/  SHFL.IDX PT, R130, R221, R112, 0x1f ;  /* 0x00001f70dd827589 */ /* 0x0009e200000e0000 */
[----:B------:R-:W-:Y:S01]  /*b3d0*/  ISETP.GT.OR P0, PT, R222, 0x49, !P0 ;  /* 0x00000049de00780c */ /* 0x000fe20004704670 */
[----:B------:R-:W-:Y:S01]  /*b3e0*/  MUFU.EX2 R93, R93 ;  /* 0x0000005d005d7308 */ /* 0x000fe20000000800 */
[----:B------:R-:W-:Y:S01]  /*b3f0*/  ISETP.GE.AND P3, PT, R218, 0x71, PT ;  /* 0x00000071da00780c */ /* 0x000fe20003f66270 */
[----:B------:R-:W2:Y:S01]  /*b400*/  SHFL.IDX PT, R131, R221, R123, 0x1f ;  /* 0x00001f7bdd837589 */ /* 0x000ea200000e0000 */
[----:B------:R-:W-:-:S02]  /*b410*/  FSEL R127, R127, -INF , !P0 ;  /* 0xff8000007f7f7808 */ /* 0x000fc40004000000 */
[----:B------:R-:W-:Y:S01]  /*b420*/  ISETP.GE.AND P0, PT, R218, 0x61, PT ;  /* 0x00000061da00780c */ /* 0x000fe20003f06270 */
[--C-:B-1----:R-:W-:Y:S01]  /*b430*/  FFMA.FTZ R145, R132, UR5, -R138.reuse ;  /* 0x0000000584917c23 */ /* 0x102fe2000801088a */
[----:B------:R-:W-:Y:S01]  /*b440*/  FFMA.FTZ R117, R117, UR5, -R138 ;  /* 0x0000000575757c23 */ /* 0x000fe2000801088a */
[--C-:B----4-:R-:W-:Y:S01]  /*b450*/  FFMA.FTZ R112, R128, UR5, -R113.reuse ;  /* 0x0000000580707c23 */ /* 0x110fe20008010871 */
[----:B------:R-:W-:Y:S01]  /*b460*/  FFMA.FTZ R113, R115, UR5, -R113 ;  /* 0x0000000573717c23 */ /* 0x000fe20008010871 */
[--C-:B------:R-:W-:Y:S01]  /*b470*/  FFMA.FTZ R115, R129, UR5, -R135.reuse ;  /* 0x0000000581737c23 */ /* 0x100fe20008010887 */
[----:B------:R-:W-:Y:S01]  /*b480*/  FFMA.FTZ R128, R118, UR5, -R135 ;  /* 0x0000000576807c23 */ /* 0x000fe20008010887 */
[----:B------:R-:W-:Y:S01]  /*b490*/  SHFL.IDX PT, R138, R221, R224, 0x1f ;  /* 0x00001fe0dd8a7589 */ /* 0x000fe200000e0000 */
[----:B------:R-:W-:Y:S01]  /*b4a0*/  ISETP.GT.OR P0, PT, R222, 0x61, !P0 ;  /* 0x00000061de00780c */ /* 0x000fe20004704670 */
[--C-:B-----5:R-:W-:Y:S01]  /*b4b0*/  FFMA.FTZ R118, R133, UR5, -R220.reuse ;  /* 0x0000000585767c23 */ /* 0x120fe200080108dc */
[----:B------:R-:W-:Y:S01]  /*b4c0*/  ISETP.GE.AND P1, PT, R218, 0x78, PT ;  /* 0x00000078da00780c */ /* 0x000fe20003f26270 */
[----:B------:R-:W1:Y:S01]  /*b4d0*/  SHFL.IDX PT, R135, R221, R231, 0x1f ;  /* 0x00001fe7dd877589 */ /* 0x000e6200000e0000 */
[----:B------:R-:W-:Y:S01]  /*b4e0*/  FSEL R141, R139, -INF , !P0 ;  /* 0xff8000008b8d7808 */ /* 0x000fe20004000000 */
[----:B------:R-:W-:Y:S01]  /*b4f0*/  FFMA.FTZ R134, R134, UR5, -R220 ;  /* 0x0000000586867c23 */ /* 0x000fe200080108dc */
[C---:B------:R-:W-:Y:S01]  /*b500*/  ISETP.GE.AND P0, PT, R218.reuse, 0x79, PT ;  /* 0x00000079da00780c */ /* 0x040fe20003f06270 */
[----:B------:R-:W-:Y:S01]  /*b510*/  VIADD R220, R5, 0x4 ;  /* 0x0000000405dc7836 */ /* 0x000fe20000000000 */
[----:B------:R-:W-:Y:S01]  /*b520*/  ISETP.GE.AND P5, PT, R218, 0x68, PT ;  /* 0x00000068da00780c */ /* 0x000fe20003fa6270 */
[----:B------:R-:W-:Y:S01]  /*b530*/  FFMA.FTZ R139, R136, UR5, -R148 ;  /* 0x00000005888b7c23 */ /* 0x000fe20008010894 */
[----:B------:R-:W-:Y:S01]  /*b540*/  ISETP.GT.OR P0, PT, R222, 0x79, !P0 ;  /* 0x00000079de00780c */ /* 0x000fe20004704670 */
[----:B------:R-:W-:Y:S01]  /*b550*/  FFMA.FTZ R111, R127, UR5, -R111 ;  /* 0x000000057f6f7c23 */ /* 0x000fe2000801086f */
[C---:B------:R-:W-:Y:S01]  /*b560*/  ISETP.GE.AND P4, PT, R218.reuse, 0x69, PT ;  /* 0x00000069da00780c */ /* 0x040fe20003f86270 */
[----:B--2---:R-:W-:Y:S01]  /*b570*/  FFMA.FTZ R141, R141, UR5, -R131 ;  /* 0x000000058d8d7c23 */ /* 0x004fe20008010883 */
[----:B------:R-:W-:Y:S01]  /*b580*/  ISETP.GE.AND P2, PT, R218, 0x70, PT ;  /* 0x00000070da00780c */ /* 0x000fe20003f46270 */
[----:B------:R-:W-:Y:S01]  /*b590*/  VIADD R218, R5, 0x10 ;  /* 0x0000001005da7836 */ /* 0x000fe20000000000 */
[----:B------:R-:W-:Y:S01]  /*b5a0*/  ISETP.GT.OR P3, PT, R222, 0x71, !P3 ;  /* 0x00000071de00780c */ /* 0x000fe20005f64670 */
[----:B------:R-:W-:Y:S01]  /*b5b0*/  FFMA.FTZ R132, R140, UR5, -R130 ;  /* 0x000000058c847c23 */ /* 0x000fe20008010882 */
[C---:B------:R-:W-:Y:S01]  /*b5c0*/  ISETP.GT.OR P1, PT, R222.reuse, 0x78, !P1 ;  /* 0x00000078de00780c */ /* 0x040fe20004f24670 */
[----:B------:R-:W2:Y:S01]  /*b5d0*/  MUFU.EX2 R111, R111 ;  /* 0x0000006f006f7308 */ /* 0x000ea20000000800 */
[----:B------:R-:W-:-:S02]  /*b5e0*/  ISETP.GT.OR P5, PT, R222, 0x68, !P5 ;  /* 0x00000068de00780c */ /* 0x000fc40006fa4670 */
[----:B------:R-:W-:Y:S01]  /*b5f0*/  FSEL R119, R151, -INF , !P0 ;  /* 0xff80000097777808 */ /* 0x000fe20004000000 */
[----:B------:R-:W-:Y:S02]  /*b600*/  WARPGROUP.DEPBAR.LE gsb0, 0x0 ;  /* 0x00008000000079c5 */ /* 0x000fe40000010000 */
[----:B------:R-:W-:Y:S01]  /*b610*/  WARPGROUP.ARRIVE ;  /* 0x00000000000079c5 */ /* 0x000fe20000000000 */
[C---:B------:R-:W-:Y:S01]  /*b620*/  ISETP.GT.OR P4, PT, R222.reuse, 0x69, !P4 ;  /* 0x00000069de00780c */ /* 0x040fe20006784670 */
[C---:B------:R-:W-:Y:S01]  /*b630*/  VIADD R151, R5.reuse, 0x8 ;  /* 0x0000000805977836 */ /* 0x040fe20000000000 */
[----:B------:R-:W-:Y:S01]  /*b640*/  ISETP.GT.OR P2, PT, R222, 0x70, !P2 ;  /* 0x00000070de00780c */ /* 0x000fe20005744670 */
[----:B------:R-:W-:Y:S01]  /*b650*/  VIADD R222, R5, 0xc ;  /* 0x0000000c05de7836 */ /* 0x000fe20000000000 */
[----:B------:R-:W-:Y:S01]  /*b660*/  FSEL R123, R147, -INF , !P3 ;  /* 0xff800000937b7808 */ /* 0x000fe20005800000 */
[----:B------:R-:W-:Y:S01]  /*b670*/  HGMMA.64x128x16.F32 R24, gdesc[UR12], R24, gsb0 ;  /* 0x01e000000c1879f0 */ /* 0x000fe20008000818 */
[----:B------:R-:W-:Y:S01]  /*b680*/  FSEL R121, R150, -INF , !P1 ;  /* 0xff80000096797808 */ /* 0x000fe20004800000 */
[----:B-1----:R-:W-:Y:S01]  /*b690*/  FFMA.FTZ R124, R124, UR5, -R135 ;  /* 0x000000057c7c7c23 */ /* 0x002fe20008010887 */
[----:B------:R-:W-:Y:S01]  /*b6a0*/  FSEL R144, R142, -INF , !P5 ;  /* 0xff8000008e907808 */ /* 0x000fe20006800000 */
[----:B------:R-:W-:Y:S01]  /*b6b0*/  FFMA.FTZ R142, R137, UR5, -R131 ;  /* 0x00000005898e7c23 */ /* 0x000fe20008010883 */
[----:B------:R-:W-:Y:S01]  /*b6c0*/  FSEL R127, R143, -INF , !P4 ;  /* 0xff8000008f7f7808 */ /* 0x000fe20006000000 */
[----:B------:R-:W1:Y:S01]  /*b6d0*/  SHFL.IDX PT, R147, R221, R222, 0x1f ;  /* 0x00001fdedd937589 */ /* 0x000e6200000e0000 */
[----:B------:R-:W-:Y:S01]  /*b6e0*/  FFMA.FTZ R123, R123, UR5, -R135 ;  /* 0x000000057b7b7c23 */ /* 0x000fe20008010887 */
[--C-:B------:R-:W-:Y:S01]  /*b6f0*/  FFMA.FTZ R122, R122, UR5, -R138.reuse ;  /* 0x000000057a7a7c23 */ /* 0x100fe2000801088a */
[----:B------:R-:W-:Y:S01]  /*b700*/  FFMA.FTZ R121, R121, UR5, -R138 ;  /* 0x0000000579797c23 */ /* 0x000fe2000801088a */
[----:B------:R-:W4:Y:S01]  /*b710*/  SHFL.IDX PT, R143, R221, R218, 0x1f ;  /* 0x00001fdadd8f7589 */ /* 0x000f2200000e0000 */
[----:B------:R-:W-:Y:S01]  /*b720*/  FSEL R125, R146, -INF , !P2 ;  /* 0xff800000927d7808 */ /* 0x000fe20005000000 */
[----:B------:R-:W-:Y:S01]  /*b730*/  FFMA.FTZ R146, R114, UR5, -R148 ;  /* 0x0000000572927c23 */ /* 0x000fe20008010894 */
[----:B------:R-:W-:Y:S01]  /*b740*/  FFMA.FTZ R130, R144, UR5, -R130 ;  /* 0x0000000590827c23 */ /* 0x000fe20008010882 */
[----:B------:R1:W-:Y:S01]  /*b750*/  MUFU.EX2 R114, R128 ;  /* 0x0000008000727308 */ /* 0x0003e20000000800 */
[----:B------:R-:W5:Y:S07]  /*b760*/  SHFL.IDX PT, R221, R221, R225, 0x1f ;  /* 0x00001fe1dddd7589 */ /* 0x000f6e00000e0000 */
[----:B------:R-:W2:Y:S01]  /*b770*/  MUFU.EX2 R112, R112 ;  /* 0x0000007000707308 */ /* 0x000ea20000000800 */
[--C-:B-1----:R-:W-:Y:S01]  /*b780*/  FFMA.FTZ R128, R116, UR5, -R147.reuse ;  /* 0x0000000574807c23 */ /* 0x102fe20008010893 */
[----:B------:R-:W-:-:S06]  /*b790*/  FFMA.FTZ R127, R127, UR5, -R147 ;  /* 0x000000057f7f7c23 */ /* 0x000fcc0008010893 */
[----:B------:R1:W-:Y:S01]  /*b7a0*/  MUFU.EX2 R116, R145 ;  /* 0x0000009100747308 */ /* 0x0003e20000000800 */
[--C-:B----4-:R-:W-:Y:S01]  /*b7b0*/  FFMA.FTZ R126, R126, UR5, -R143.reuse ;  /* 0x000000057e7e7c23 */ /* 0x110fe2000801088f */
[----:B------:R-:W-:Y:S01]  /*b7c0*/  FFMA.FTZ R125, R125, UR5, -R143 ;  /* 0x000000057d7d7c23 */ /* 0x000fe2000801088f */
[----:B-----5:R-:W-:-:S05]  /*b7d0*/  FFMA.FTZ R120, R120, UR5, -R221 ;  /* 0x0000000578787c23 */ /* 0x020fca00080108dd */
[----:B------:R-:W4:Y:S01]  /*b7e0*/  MUFU.EX2 R115, R115 ;  /* 0x0000007300737308 */ /* 0x000f220000000800 */
[----:B------:R-:W-:-:S07]  /*b7f0*/  FFMA.FTZ R119, R119, UR5, -R221 ;  /* 0x0000000577777c23 */ /* 0x000fce00080108dd */
        /* <DEDUP_REMOVED lines=12> */
[----:B------:R-:W5:Y:S05]  /*b8c0*/  LDS R223, [R223+0x400] ;  /* 0x00040000dfdf7984 */ /* 0x000f6a0000000800 */
[----:B------:R-:W-:Y:S01]  /*b8d0*/  MUFU.EX2 R117, R117 ;  /* 0x0000007500757308 */ /* 0x000fe20000000800 */
[----:B------:R-:W-:Y:S04]  /*b8e0*/  LDS R219, [R219+0x400] ;  /* 0x00040000dbdb7984 */ /* 0x000fe80000000800 */
[----:B------:R-:W-:Y:S04]  /*b8f0*/  LDS R217, [R217+0x400] ;  /* 0x00040000d9d97984 */ /* 0x000fe80000000800 */
[----:B------:R-:W-:Y:S04]  /*b900*/  LDS R216, [R216+0x400] ;  /* 0x00040000d8d87984 */ /* 0x000fe80000000800 */
[----:B-----5:R-:W5:Y:S04]  /*b910*/  SHFL.IDX PT, R129, R223, R5, 0x1f ;  /* 0x00001f05df817589 */ /* 0x020f6800000e0000 */
[----:B------:R-:W3:Y:S04]  /*b920*/  SHFL.IDX PT, R131, R223, R220, 0x1f ;  /* 0x00001fdcdf837589 */ /* 0x000ee800000e0000 */
[----:B------:R-:W2:Y:S04]  /*b930*/  SHFL.IDX PT, R136, R223, R151, 0x1f ;  /* 0x00001f97df887589 */ /* 0x000ea800000e0000 */
[----:B------:R-:W1:Y:S04]  /*b940*/  SHFL.IDX PT, R137, R223, R222, 0x1f ;  /* 0x00001fdedf897589 */ /* 0x000e6800000e0000 */
[----:B------:R-:W4:Y:S04]  /*b950*/  SHFL.IDX PT, R135, R223, R218, 0x1f ;  /* 0x00001fdadf877589 */ /* 0x000f2800000e0000 */
[----:B------:R-:W4:Y:S01]  /*b960*/  SHFL.IDX PT, R138, R223, R231, 0x1f ;  /* 0x00001fe7df8a7589 */ /* 0x000f2200000e0000 */
[--C-:B-----5:R-:W-:Y:S01]  /*b970*/  FADD.FTZ R24, R24, -R129.reuse ;  /* 0x8000008118187221 */ /* 0x120fe20000010000 */
[----:B------:R-:W-:-:S02]  /*b980*/  FADD.FTZ R26, R26, -R129 ;  /* 0x800000811a1a7221 */ /* 0x000fc40000010000 */
[----:B------:R-:W5:Y:S01]  /*b990*/  SHFL.IDX PT, R149, R219, R5, 0x1f ;  /* 0x00001f05db957589 */ /* 0x000f6200000e0000 */
[--C-:B---3--:R-:W-:Y:S01]  /*b9a0*/  FADD.FTZ R129, R25, -R131.reuse ;  /* 0x8000008319817221 */ /* 0x108fe20000010000 */
[----:B------:R-:W-:Y:S02]  /*b9b0*/  FADD.FTZ R131, R27, -R131 ;  /* 0x800000831b837221 */ /* 0x000fe40000010000 */
[----:B------:R-:W-:Y:S01]  /*b9c0*/  SHFL.IDX PT, R148, R219, R220, 0x1f ;  /* 0x00001fdcdb947589 */ /* 0x000fe200000e0000 */
[--C-:B--2---:R-:W-:Y:S01]  /*b9d0*/  FADD.FTZ R133, R28, -R136.reuse ;  /* 0x800000881c857221 */ /* 0x104fe20000010000 */
[----:B------:R-:W-:Y:S01]  /*b9e0*/  FADD.FTZ R25, R30, -R136 ;  /* 0x800000881e197221 */ /* 0x000fe20000010000 */
[----:B------:R4:W-:Y:S01]  /*b9f0*/  MUFU.EX2 R28, R134 ;  /* 0x00000086001c7308 */ /* 0x0009e20000000800 */
[----:B------:R-:W-:Y:S01]  /*ba00*/  SHFL.IDX PT, R147, R219, R151, 0x1f ;  /* 0x00001f97db937589 */ /* 0x000fe200000e0000 */
[--C-:B-1----:R-:W-:Y:S01]  /*ba10*/  FADD.FTZ R136, R29, -R137.reuse ;  /* 0x800000891d887221 */ /* 0x102fe20000010000 */
[----:B------:R-:W-:-:S02]  /*ba20*/  FADD.FTZ R27, R31, -R137 ;  /* 0x800000891f1b7221 */ /* 0x000fc40000010000 */
[----:B------:R-:W1:Y:S03]  /*ba30*/  SHFL.IDX PT, R145, R219, R222, 0x1f ;  /* 0x00001fdedb917589 */ /* 0x000e6600000e0000 */
[----:B------:R2:W-:Y:S01]  /*ba40*/  MUFU.EX2 R29, R139 ;  /* 0x0000008b001d7308 */ /* 0x0005e20000000800 */
[--C-:B----4-:R-:W-:Y:S01]  /*ba50*/  FADD.FTZ R134, R32, -R135.reuse ;  /* 0x8000008720867221 */ /* 0x110fe20000010000 */
[--C-:B------:R-:W-:Y:S01]  /*ba60*/  FADD.FTZ R137, R33, -R138.reuse ;  /* 0x8000008a21897221 */ /* 0x100fe20000010000 */
[----:B------:R-:W3:Y:S01]  /*ba70*/  SHFL.IDX PT, R32, R219, R218, 0x1f ;  /* 0x00001fdadb207589 */ /* 0x000ee200000e0000 */
[----:B------:R-:W-:Y:S01]  /*ba80*/  FADD.FTZ R135, R34, -R135 ;  /* 0x8000008722877221 */ /* 0x000fe20000010000 */
[----:B------:R-:W-:Y:S02]  /*ba90*/  FADD.FTZ R138, R35, -R138 ;  /* 0x8000008a238a7221 */ /* 0x000fe40000010000 */
[----:B------:R-:W4:Y:S01]  /*baa0*/  SHFL.IDX PT, R144, R219, R231, 0x1f ;  /* 0x00001fe7db907589 */ /* 0x000f2200000e0000 */
[----:B------:R-:W-:Y:S01]  /*bab0*/  MUFU.EX2 R30, R146 ;  /* 0x00000092001e7308 */ /* 0x000fe20000000800 */
[--C-:B-----5:R-:W-:Y:S01]  /*bac0*/  FADD.FTZ R40, R40, -R149.reuse ;  /* 0x8000009528287221 */ /* 0x120fe20000010000 */
[----:B------:R-:W-:Y:S01]  /*bad0*/  FADD.FTZ R42, R42, -R149 ;  /* 0x800000952a2a7221 */ /* 0x000fe20000010000 */
[----:B------:R-:W5:Y:S04]  /*bae0*/  SHFL.IDX PT, R143, R219, R224, 0x1f ;  /* 0x00001fe0db8f7589 */ /* 0x000f6800000e0000 */
[----:B------:R-:W2:Y:S01]  /*baf0*/  SHFL.IDX PT, R140, R223, R224, 0x1f ;  /* 0x00001fe0df8c7589 */ /* 0x000ea200000e0000 */
[----:B------:R-:W-:Y:S03]  /*bb00*/  MUFU.EX2 R31, R142 ;  /* 0x0000008e001f7308 */ /* 0x000fe60000000800 */
[----:B------:R-:W2:Y:S01]  /*bb10*/  SHFL.IDX PT, R150, R223, R225, 0x1f ;  /* 0x00001fe1df967589 */ /* 0x000ea200000e0000 */
[----:B------:R-:W-:Y:S01]  /*bb20*/  FMUL.FTZ R26, R9, R26 ;  /* 0x0000001a091a7220 */ /* 0x000fe20000410000 */
[--C-:B-1----:R-:W-:Y:S01]  /*bb30*/  FADD.FTZ R45, R45, -R145.reuse ;  /* 0x800000912d2d7221 */ /* 0x102fe20000010000 */
[----:B------:R-:W-:Y:S01]  /*bb40*/  FADD.FTZ R47, R47, -R145 ;  /* 0x800000912f2f7221 */ /* 0x000fe20000010000 */
[----:B------:R1:W2:Y:S01]  /*bb50*/  SHFL.IDX PT, R33, R219, R225, 0x1f ;  /* 0x00001fe1db217589 */ /* 0x0002a200000e0000 */
[----:B------:R-:W-:Y:S01]  /*bb60*/  FMUL.FTZ R25, R12, R25 ;  /* 0x000000190c197220 */ /* 0x000fe20000410000 */
[--C-:B------:R-:W-:Y:S01]  /*bb70*/  FADD.FTZ R41, R41, -R148.reuse ;  /* 0x8000009429297221 */ /* 0x100fe20000010000 */
[----:B------:R-:W-:Y:S01]  /*bb80*/  FADD.FTZ R43, R43, -R148 ;  /* 0x800000942b2b7221 */ /* 0x000fe20000010000 */
[----:B------:R-:W2:Y:S01]  /*bb90*/  SHFL.IDX PT, R145, R217, R151, 0x1f ;  /* 0x00001f97d9917589 */ /* 0x000ea200000e0000 */
[--C-:B---3--:R-:W-:Y:S01]  /*bba0*/  FADD.FTZ R48, R48, -R32.reuse ;  /* 0x8000002030307221 */ /* 0x108fe20000010000 */
[----:B------:R-:W-:Y:S01]  /*bbb0*/  FADD.FTZ R50, R50, -R32 ;  /* 0x8000002032327221 */ /* 0x000fe20000010000 */
[----:B------:R-:W-:Y:S01]  /*bbc0*/  MUFU.EX2 R125, R125 ;  /* 0x0000007d007d7308 */ /* 0x000fe20000000800 */
[--C-:B----4-:R-:W-:Y:S01]  /*bbd0*/  FADD.FTZ R49, R49, -R144.reuse ;  /* 0x8000009031317221 */ /* 0x110fe20000010000 */
[----:B------:R-:W-:Y:S01]  /*bbe0*/  FADD.FTZ R51, R51, -R144 ;  /* 0x8000009033337221 */ /* 0x000fe20000010000 */
[----:B-1----:R-:W3:Y:S01]  /*bbf0*/  LDL R219, [R1+0x2c] ;  /* 0x00002c0001db7983 */ /* 0x002ee20000100800 */
[----:B------:R-:W-:Y:S01]  /*bc00*/  FADD.FTZ R44, R44, -R147 ;  /* 0x800000932c2c7221 */ /* 0x000fe20000010000 */
[--C-:B-----5:R-:W-:Y:S01]  /*bc10*/  FADD.FTZ R52, R52, -R143.reuse ;  /* 0x8000008f34347221 */ /* 0x120fe20000010000 */
[----:B------:R-:W-:Y:S01]  /*bc20*/  FADD.FTZ R54, R54, -R143 ;  /* 0x8000008f36367221 */ /* 0x000fe20000010000 */
[----:B------:R-:W1:Y:S01]  /*bc30*/  SHFL.IDX PT, R34, R217, R5, 0x1f ;  /* 0x00001f05d9227589 */ /* 0x000e6200000e0000 */
[----:B------:R-:W-:Y:S01]  /*bc40*/  MUFU.EX2 R32, R141 ;  /* 0x0000008d00207308 */ /* 0x000fe20000000800 */
[--C-:B--2---:R-:W-:Y:S01]  /*bc50*/  FADD.FTZ R139, R36, -R140.reuse ;  /* 0x8000008c248b7221 */ /* 0x104fe20000010000 */
[----:B------:R-:W-:Y:S01]  /*bc60*/  FADD.FTZ R38, R38, -R140 ;  /* 0x8000008c26267221 */ /* 0x000fe20000010000 */
[----:B------:R-:W2:Y:S01]  /*bc70*/  SHFL.IDX PT, R35, R217, R220, 0x1f ;  /* 0x00001fdcd9237589 */ /* 0x000ea200000e0000 */
[----:B------:R-:W-:Y:S01]  /*bc80*/  FADD.FTZ R46, R46, -R147 ;  /* 0x800000932e2e7221 */ /* 0x000fe20000010000 */
[--C-:B------:R-:W-:Y:S01]  /*bc90*/  FADD.FTZ R140, R37, -R150.reuse ;  /* 0x80000096258c7221 */ /* 0x100fe20000010000 */
[----:B------:R-:W-:Y:S01]  /*bca0*/  FADD.FTZ R39, R39, -R150 ;  /* 0x8000009627277221 */ /* 0x000fe20000010000 */
[----:B------:R-:W4:Y:S01]  /*bcb0*/  SHFL.IDX PT, R36, R217, R222, 0x1f ;  /* 0x00001fded9247589 */ /* 0x000f2200000e0000 */
[--C-:B------:R-:W-:Y:S01]  /*bcc0*/  FADD.FTZ R53, R53, -R33.reuse ;  /* 0x8000002135357221 */ /* 0x100fe20000010000 */
[----:B------:R-:W-:-:S02]  /*bcd0*/  FADD.FTZ R55, R55, -R33 ;  /* 0x8000002137377221 */ /* 0x000fc40000010000 */
[----:B------:R-:W5:Y:S01]  /*bce0*/  SHFL.IDX PT, R144, R217, R218, 0x1f ;  /* 0x00001fdad9907589 */ /* 0x000f6200000e0000 */
[----:B------:R1:W5:Y:S01]  /*bcf0*/  MUFU.EX2 R33, R132 ;  /* 0x0000008400217308 */ /* 0x0003620000000800 */
[--C-:B------:R-:W-:Y:S01]  /*bd00*/  FADD.FTZ R60, R60, -R145.reuse ;  /* 0x800000913c3c7221 */ /* 0x100fe20000010000 */
[----:B------:R-:W-:Y:S01]  /*bd10*/  FADD.FTZ R62, R62, -R145 ;  /* 0x800000913e3e7221 */ /* 0x000fe20000010000 */
[----:B------:R-:W-:Y:S04]  /*bd20*/  SHFL.IDX PT, R37, R217, R224, 0x1f ;  /* 0x00001fe0d9257589 */ /* 0x000fe800000e0000 */
[----:B------:R-:W-:Y:S04]  /*bd30*/  SHFL.IDX PT, R143, R217, R225, 0x1f ;  /* 0x00001fe1d98f7589 */ /* 0x000fe800000e0000 */
[----:B-1----:R-:W-:Y:S01]  /*bd40*/  SHFL.IDX PT, R132, R217, R231, 0x1f ;  /* 0x00001fe7d9847589 */ /* 0x002fe200000e0000 */
[--C-:B------:R-:W-:Y:S01]  /*bd50*/  FADD.FTZ R56, R56, -R34.reuse ;  /* 0x8000002238387221 */ /* 0x100fe20000010000 */
[----:B------:R-:W-:-:S02]  /*bd60*/  FADD.FTZ R58, R58, -R34 ;  /* 0x800000223a3a7221 */ /* 0x000fc40000010000 */
[----:B------:R-:W-:Y:S01]  /*bd70*/  SHFL.IDX PT, R145, R216, R218, 0x1f ;  /* 0x00001fdad8917589 */ /* 0x000fe200000e0000 */
[--C-:B--2---:R-:W-:Y:S01]  /*bd80*/  FADD.FTZ R57, R57, -R35.reuse ;  /* 0x8000002339397221 */ /* 0x104fe20000010000 */
[----:B------:R-:W-:Y:S01]  /*bd90*/  FADD.FTZ R59, R59, -R35 ;  /* 0x800000233b3b7221 */ /* 0x000fe20000010000 */
[----:B------:R1:W-:Y:S01]  /*bda0*/  MUFU.EX2 R34, R130 ;  /* 0x0000008200227308 */ /* 0x0003e20000000800 */
[----:B------:R-:W2:Y:S01]  /*bdb0*/  SHFL.IDX PT, R217, R216, R224, 0x1f ;  /* 0x00001fe0d8d97589 */ /* 0x000ea200000e0000 */
[--C-:B----4-:R-:W-:Y:S01]  /*bdc0*/  FADD.FTZ R61, R61, -R36.reuse ;  /* 0x800000243d3d7221 */ /* 0x110fe20000010000 */
[----:B------:R-:W-:Y:S02]  /*bdd0*/  FADD.FTZ R63, R63, -R36 ;  /* 0x800000243f3f7221 */ /* 0x000fe40000010000 */
[----:B------:R-:W4:Y:S01]  /*bde0*/  SHFL.IDX PT, R218, R216, R225, 0x1f ;  /* 0x00001fe1d8da7589 */ /* 0x000f2200000e0000 */
[----:B-----5:R-:W-:-:S03]  /*bdf0*/  FADD.FTZ R64, R64, -R144 ;  /* 0x8000009040407221 */ /* 0x020fc60000010000 */
[----:B------:R2:W5:Y:S01]  /*be00*/  SHFL.IDX PT, R146, R216, R151, 0x1f ;  /* 0x00001f97d8927589 */ /* 0x00056200000e0000 */
[----:B------:R-:W5:Y:S03]  /*be10*/  MUFU.EX2 R35, R128 ;  /* 0x0000008000237308 */ /* 0x000f660000000800 */
[----:B------:R-:W5:Y:S04]  /*be20*/  SHFL.IDX PT, R149, R216, R222, 0x1f ;  /* 0x00001fded8957589 */ /* 0x000f6800000e0000 */
[----:B------:R-:W5:Y:S04]  /*be30*/  SHFL.IDX PT, R150, R216, R231, 0x1f ;  /* 0x00001fe7d8967589 */ /* 0x000f6800000e0000 */
[----:B------:R-:W5:Y:S04]  /*be40*/  SHFL.IDX PT, R141, R216, R5, 0x1f ;  /* 0x00001f05d88d7589 */ /* 0x000f6800000e0000 */
[----:B------:R1:W5:Y:S01]  /*be50*/  SHFL.IDX PT, R142, R216, R220, 0x1f ;  /* 0x00001fdcd88e7589 */ /* 0x00036200000e0000 */
[--C-:B--2---:R-:W-:Y:S01]  /*be60*/  FADD.FTZ R151, R84, -R217.reuse ;  /* 0x800000d954977221 */ /* 0x104fe20000010000 */
[----:B------:R2:W5:Y:S01]  /*be70*/  MUFU.EX2 R36, R127 ;  /* 0x0000007f00247308 */ /* 0x0005620000000800 */
[----:B------:R-:W-:Y:S01]  /*be80*/  FMUL.FTZ R38, R20, R38 ;  /* 0x0000002614267220 */ /* 0x000fe20000410000 */
[----:B------:R-:W-:Y:S01]  /*be90*/  FMUL.FTZ R39, R88, R39 ;  /* 0x0000002758277220 */ /* 0x000fe20000410000 */
[----:B------:R-:W-:Y:S01]  /*bea0*/  FADD.FTZ R66, R66, -R144 ;  /* 0x8000009042427221 */ /* 0x000fe20000010000 */
[----:B-1----:R-:W-:Y:S01]  /*beb0*/  FADD.FTZ R216, R86, -R217 ;  /* 0x800000d956d87221 */ /* 0x002fe20000010000 */
[----:B----4-:R-:W-:Y:S01]  /*bec0*/  FADD.FTZ R217, R85, -R218 ;  /* 0x800000da55d97221 */ /* 0x010fe20000010000 */
[----:B------:R-:W-:Y:S01]  /*bed0*/  FMUL.FTZ R85, R11, R131 ;  /* 0x000000830b557220 */ /* 0x000fe20000410000 */
[----:B------:R-:W-:-:S04]  /*bee0*/  FADD.FTZ R65, R65, -R132 ;  /* 0x8000008441417221 */ /* 0x000fc80000010000 */
[----:B------:R-:W-:Y:S01]  /*bef0*/  F2FP.F16.F32.PACK_AB R85, R85, R26 ;  /* 0x0000001a5555723e */ /* 0x000fe200000000ff */
[----:B------:R-:W-:Y:S01]  /*bf00*/  FMUL.FTZ R26, R14, R27 ;  /* 0x0000001b0e1a7220 */ /* 0x000fe20000410000 */
[----:B------:R-:W-:Y:S01]  /*bf10*/  FADD.FTZ R218, R87, -R218 ;  /* 0x800000da57da7221 */ /* 0x000fe20000010000 */
[----:B------:R-:W-:Y:S01]  /*bf20*/  FADD.FTZ R130, R67, -R132 ;  /* 0x8000008443827221 */ /* 0x000fe20000010000 */
[--C-:B------:R-:W-:Y:S01]  /*bf30*/  FADD.FTZ R132, R68, -R37.reuse ;  /* 0x8000002544847221 */ /* 0x100fe20000010000 */
[----:B------:R-:W-:Y:S01]  /*bf40*/  FADD.FTZ R67, R70, -R37 ;  /* 0x8000002546437221 */ /* 0x000fe20000010000 */
[----:B------:R-:W-:Y:S01]  /*bf50*/  F2FP.F16.F32.PACK_AB R87, R26, R25 ;  /* 0x000000191a57723e */ /* 0x000fe200000000ff */
[----:B------:R-:W-:Y:S01]  /*bf60*/  FMUL.FTZ R62, R110, R62 ;  /* 0x0000003e6e3e7220 */ /* 0x000fe20000410000 */
[----:B------:R-:W-:Y:S01]  /*bf70*/  FMUL.FTZ R63, R111, R63 ;  /* 0x0000003f6f3f7220 */ /* 0x000fe20000410000 */
[----:B------:R-:W-:Y:S01]  /*bf80*/  FMUL.FTZ R64, R112, R64 ;  /* 0x0000004070407220 */ /* 0x000fe20000410000 */
[----:B------:R-:W-:Y:S01]  /*bf90*/  FMUL.FTZ R25, R115, R65 ;  /* 0x0000004173197220 */ /* 0x000fe20000410000 */
[--C-:B------:R-:W-:Y:S01]  /*bfa0*/  FADD.FTZ R70, R69, -R143.reuse ;  /* 0x8000008f45467221 */ /* 0x100fe20000010000 */
[----:B--2---:R-:W-:Y:S01]  /*bfb0*/  FADD.FTZ R127, R71, -R143 ;  /* 0x8000008f477f7221 */ /* 0x004fe20000010000 */
[----:B------:R1:W2:Y:S01]  /*bfc0*/  MUFU.EX2 R37, R126 ;  /* 0x0000007e00257308 */ /* 0x0002a20000000800 */
[----:B-----5:R-:W-:Y:S01]  /*bfd0*/  FADD.FTZ R143, R76, -R146 ;  /* 0x800000924c8f7221 */ /* 0x020fe20000010000 */
[----:B------:R-:W-:Y:S01]  /*bfe0*/  FADD.FTZ R148, R77, -R149 ;  /* 0x800000954d947221 */ /* 0x000fe20000010000 */
[----:B------:R-:W-:-:S05]  /*bff0*/  F2FP.F16.F32.PACK_AB R71, R63, R62 ;  /* 0x0000003e3f47723e */ /* 0x000fca00000000ff */
[----:B------:R-:W4:Y:S01]  /*c000*/  MUFU.EX2 R124, R124 ;  /* 0x0000007c007c7308 */ /* 0x000f220000000800 */
[----:B------:R-:W-:Y:S01]  /*c010*/  F2FP.F16.F32.PACK_AB R64, R25, R64 ;  /* 0x000000401940723e */ /* 0x000fe200000000ff */
[----:B------:R-:W-:Y:S01]  /*c020*/  FADD.FTZ R146, R78, -R146 ;  /* 0x800000924e927221 */ /* 0x000fe20000010000 */
[----:B------:R-:W-:-:S05]  /*c030*/  FADD.FTZ R149, R79, -R149 ;  /* 0x800000954f957221 */ /* 0x000fca0000010000 */
[----:B------:R-:W5:Y:S01]  /*c040*/  MUFU.EX2 R123, R123 ;  /* 0x0000007b007b7308 */ /* 0x000f620000000800 */
[----:B------:R-:W-:Y:S01]  /*c050*/  FMUL.FTZ R62, R33, R143 ;  /* 0x0000008f213e7220 */ /* 0x000fe20000410000 */
[----:B------:R-:W-:-:S06]  /*c060*/  FMUL.FTZ R25, R35, R148 ;  /* 0x0000009423197220 */ /* 0x000fcc0000410000 */
[----:B------:R-:W5:Y:S01]  /*c070*/  MUFU.EX2 R122, R122 ;  /* 0x0000007a007a7308 */ /* 0x000f620000000800 */
[----:B------:R-:W-:Y:S01]  /*c080*/  FADD.FTZ R144, R80, -R145 ;  /* 0x8000009150907221 */ /* 0x000fe20000010000 */
[----:B------:R-:W-:-:S06]  /*c090*/  FADD.FTZ R147, R81, -R150 ;  /* 0x8000009651937221 */ /* 0x000fcc0000010000 */
[----:B------:R-:W5:Y:S01]  /*c0a0*/  MUFU.EX2 R121, R121 ;  /* 0x0000007900797308 */ /* 0x000f620000000800 */
[----:B------:R-:W-:-:S07]  /*c0b0*/  FADD.FTZ R145, R82, -R145 ;  /* 0x8000009152917221 */ /* 0x000fce0000010000 */
[----:B------:R-:W5:Y:S01]  /*c0c0*/  MUFU.EX2 R120, R120 ;  /* 0x0000007800787308 */ /* 0x000f620000000800 */
[----:B------:R-:W-:-:S07]  /*c0d0*/  FADD.FTZ R150, R83, -R150 ;  /* 0x8000009653967221 */ /* 0x000fce0000010000 */
[----:B------:R-:W5:Y:S01]  /*c0e0*/  MUFU.EX2 R119, R119 ;  /* 0x0000007700777308 */ /* 0x000f620000000800 */
[----:B------:R-:W-:Y:S01]  /*c0f0*/  FMUL.FTZ R82, R21, R139 ;  /* 0x0000008b15527220 */ /* 0x000fe20000410000 */
[----:B------:R-:W-:Y:S01]  /*c100*/  FMUL.FTZ R27, R22, R140 ;  /* 0x0000008c161b7220 */ /* 0x000fe20000410000 */
[----:B------:R-:W-:Y:S01]  /*c110*/  F2FP.F16.F32.PACK_AB R83, R39, R38 ;  /* 0x000000262753723e */ /* 0x000fe200000000ff */
[----:B------:R-:W-:Y:S01]  /*c120*/  FMUL.FTZ R63, R34, R146 ;  /* 0x00000092223f7220 */ /* 0x000fe20000410000 */
[----:B------:R-:W-:Y:S01]  /*c130*/  FMUL.FTZ R38, R36, R149 ;  /* 0x0000009524267220 */ /* 0x000fe20000410000 */
[--C-:B------:R-:W-:Y:S01]  /*c140*/  FADD.FTZ R128, R72, -R141.reuse ;  /* 0x8000008d48807221 */ /* 0x100fe20000010000 */
[----:B-1----:R-:W-:Y:S01]  /*c150*/  FADD.FTZ R126, R74, -R141 ;  /* 0x8000008d4a7e7221 */ /* 0x002fe20000010000 */
[----:B------:R-:W-:Y:S01]  /*c160*/  FMUL.FTZ R84, R227, R24 ;  /* 0x00000018e3547220 */ /* 0x000fe20000410000 */
[----:B------:R-:W-:Y:S01]  /*c170*/  FMUL.FTZ R129, R226, R129 ;  /* 0x00000081e2817220 */ /* 0x000fe20000410000 */
[----:B------:R-:W-:Y:S01]  /*c180*/  FMUL.FTZ R86, R10, R133 ;  /* 0x000000850a567220 */ /* 0x000fe20000410000 */
[----:B------:R-:W-:Y:S01]  /*c190*/  FMUL.FTZ R136, R13, R136 ;  /* 0x000000880d887220 */ /* 0x000fe20000410000 */
[----:B------:R-:W-:Y:S01]  /*c1a0*/  FMUL.FTZ R60, R108, R60 ;  /* 0x0000003c6c3c7220 */ /* 0x000fe20000410000 */
[----:B------:R-:W-:Y:S01]  /*c1b0*/  FMUL.FTZ R61, R109, R61 ;  /* 0x0000003d6d3d7220 */ /* 0x000fe20000410000 */
        /* <DEDUP_REMOVED lines=51> */
[----:B----4-:R-:W-:Y:S01]  /*c4f0*/  FMUL.FTZ R147, R124, R147 ;  /* 0x000000937c937220 */ /* 0x010fe20000410000 */
[----:B------:R-:W-:Y:S01]  /*c500*/  F2FP.F16.F32.PACK_AB R79, R47, R46 ;  /* 0x0000002e2f4f723e */ /* 0x000fe200000000ff */
[----:B-----5:R-:W-:Y:S01]  /*c510*/  FMUL.FTZ R150, R123, R150 ;  /* 0x000000967b967220 */ /* 0x020fe20000410000 */
        /* <DEDUP_REMOVED lines=24> */
[----:B---3--:R-:W-:-:S04]  /*c6a0*/  IMAD R25, R0, 0x4000, R219 ;  /* 0x0000400000197824 */ /* 0x008fc800078e02db */
        /* <DEDUP_REMOVED lines=148> */
.L_x_5412:
        /* <DEDUP_REMOVED lines=70> */
.L_x_5413:
        /* <DEDUP_REMOVED lines=12> */
.L_x_5403:
        /* <DEDUP_REMOVED lines=34> */
.L_x_5371:
[----:B------:R-:W-:Y:S05]  /*d730*/  @P0 BRA `(.L_x_5415) ;  /* 0x0000001000a00947 */ /* 0x000fea0003800000 */
[----:B------:R-:W3:Y:S01]  /*d740*/  S2R R0, SR_TID.X ;  /* 0x0000000000007919 */ /* 0x000ee20000002100 */
[----:B------:R-:W4:Y:S01]  /*d750*/  S2UR UR5, SR_CgaCtaId ;  /* 0x00000000000579c3 */ /* 0x000f220000008800 */
        /* <DEDUP_REMOVED lines=13> */
[----:B----4-:R-:W-:Y:S01]  /*d830*/  ULEA UR6, UR5, UR4, 0x18 ;  /* 0x0000000405067291 */ /* 0x010fe2000f8ec03f */
[----:B------:R-:W-:Y:S02]  /*d840*/  F2FP.F16.F32.PACK_AB R202, R205, R204 ;  /* 0x000000cccdca723e */ /* 0x000fe400000000ff */
[----:B------:R-:W-:Y:S01]  /*d850*/  F2FP.F16.F32.PACK_AB R203, R207, R206 ;  /* 0x000000cecfcb723e */ /* 0x000fe200000000ff */
[----:B------:R-:W-:Y:S01]  /*d860*/  ULDC.64 UR4, c[0x0][0x870] ;  /* 0x00021c0000047ab9 */ /* 0x000fe20000000a00 */
[----:B------:R-:W-:Y:S01]  /*d870*/  F2FP.F16.F32.PACK_AB R209, R211, R210 ;  /* 0x000000d2d3d1723e */ /* 0x000fe200000000ff */
[----:B---3--:R-:W-:Y:S01]  /*d880*/  VIADD R11, R0, 0xffffff80 ;  /* 0xffffff80000b7836 */ /* 0x008fe20000000000 */
        /* <DEDUP_REMOVED lines=24> */
[----:B------:R-:W-:Y:S01]  /*da10*/  R2P PR, R5, 0x6 ;  /* 0x0000000605007804 */ /* 0x000fe20000000000 */
[----:B------:R-:W-:Y:S01]  /*da20*/  IMAD.MOV.U32 R5, RZ, RZ, 0x40 ;  /* 0x00000040ff057424 */ /* 0x000fe200078e00ff */
[----:B------:R-:W-:Y:S02]  /*da30*/  F2FP.F16.F32.PACK_AB R169, R171, R170 ;  /* 0x000000aaaba9723e */ /* 0x000fe400000000ff */
[----:B------:R-:W-:Y:S02]  /*da40*/  LOP3.LUT R0, R0, 0x1c0, RZ, 0xc0, !PT ;  /* 0x000001c000007812 */ /* 0x000fe400078ec0ff */
[----:B------:R-:W-:Y:S02]  /*da50*/  SEL R5, R5, 0xffffffc0, !P2 ;  /* 0xffffffc005057807 */ /* 0x000fe40005000000 */
[----:B------:R-:W-:-:S02]  /*da60*/  LOP3.LUT R7, R0, 0x8, R7, 0xf8, !PT ;  /* 0x0000000800077812 */ /* 0x000fc400078ef807 */
[----:B--2---:R-:W-:Y:S01]  /*da70*/  SHF.R.U32.HI R2, RZ, 0x3, R0 ;  /* 0x00000003ff027819 */ /* 0x004fe20000011600 */
        /* <DEDUP_REMOVED lines=18> */
[----:B------:R-:W-:Y:S01]  /*dba0*/  ISETP.NE.U32.AND P4, PT, RZ, UR4, PT ;  /* 0x00000004ff007c0c */ /* 0x000fe2000bf85070 */
[----:B------:R-:W-:Y:S03]  /*dbb0*/  STSM.16.M88.4 [R6], R200 ;  /* 0x000000c806007844 */ /* 0x000fe60000000200 */
[----:B------:R-:W-:Y:S01]  /*dbc0*/  ISETP.NE.AND.EX P4, PT, RZ, UR5, PT, P4 ;  /* 0x00000005ff007c0c */ /* 0x000fe2000bf85340 */
[----:B------:R-:W-:Y:S01]  /*dbd0*/  STSM.16.M88.4 [R3], R208 ;  /* 0x000000d003007844 */ /* 0x000fe20000000200 */
[----:B------:R-:W-:Y:S02]  /*dbe0*/  ULDC.64 UR4, c[0x0][0x870] ;  /* 0x00021c0000047ab9 */ /* 0x000fe40000000a00 */
[----:B------:R-:W-:Y:S01]  /*dbf0*/  UIMAD.WIDE UR4, UR37, 0x4, UR4 ;  /* 0x00000004250478a5 */ /* 0x000fe2000f8e0204 */
[----:B------:R-:W-:Y:S04]  /*dc00*/  STSM.16.M88.4 [R0], R152 ;  /* 0x0000009800007844 */ /* 0x000fe80000000200 */
[----:B------:R-:W-:Y:S01]  /*dc10*/  STSM.16.M88.4 [R2+-0x4000], R160 ;  /* 0xffc000a002007844 */ /* 0x000fe20000000200 */
[----:B------:R-:W-:-:S02]  /*dc20*/  IMAD.U32 R4, RZ, RZ, UR4 ;  /* 0x00000004ff047e24 */ /* 0x000fc4000f8e00ff */
[----:B------:R-:W-:Y:S01]  /*dc30*/  IMAD.U32 R5, RZ, RZ, UR5 ;  /* 0x00000005ff057e24 */ /* 0x000fe2000f8e00ff */
[----:B------:R2:W-:Y:S01]  /*dc40*/  STSM.16.M88.4 [R6+-0x4000], R168 ;  /* 0xffc000a806007844 */ /* 0x0005e20000000200 */
[----:B------:R-:W-:-:S03]  /*dc50*/  ULDC.64 UR4, c[0x0][0x878] ;  /* 0x00021e0000047ab9 */ /* 0x000fc60000000a00 */
[----:B------:R3:W-:Y:S01]  /*dc60*/  STSM.16.M88.4 [R3+-0x4000], R176 ;  /* 0xffc000b003007844 */ /* 0x0007e20000000200 */
        /* <DEDUP_REMOVED lines=10> */
[----:B------:R-:W2:Y:S01]  /*dd10*/  S2R R31, SR_CTAID.Y ;  /* 0x00000000001f7919 */ /* 0x000ea20000002600 */
[----:B------:R-:W-:Y:S01]  /*dd20*/  IMAD.IADD R6, R11, 0x1, -R6 ;  /* 0x000000010b067824 */ /* 0x000fe200078e0a06 */
[----:B------:R-:W-:Y:S01]  /*dd30*/  PLOP3.LUT P0, PT, PT, PT, UP0, 0x80, 0x0 ;  /* 0x000000000000781c */ /* 0x000fe20003f0f008 */
[----:B-1----:R-:W-:-:S03]  /*dd40*/  IMAD.SHL.U32 R8, R19, 0x40, RZ ;  /* 0x0000004013087824 */ /* 0x002fc600078e00ff */
[----:B------:R-:W-:Y:S01]  /*dd50*/  @UP0 ULDC.64 UR4, c[0x0][0x878] ;  /* 0x00021e0000040ab9 */ /* 0x000fe20000000a00 */
[----:B------:R-:W-:Y:S01]  /*dd60*/  IMAD.SHL.U32 R20, R6, 0x8, RZ ;  /* 0x0000000806147824 */ /* 0x000fe200078e00ff */
[----:B------:R-:W-:Y:S01]  /*dd70*/  @UP0 UIMAD.WIDE UR4, UR37, 0x4, UR4 ;  /* 0x00000004250408a5 */ /* 0x000fe2000f8e0204 */
[----:B------:R-:W-:Y:S02]  /*dd80*/  LOP3.LUT R9, R8, 0x1c0, RZ, 0xc0, !PT ;  /* 0x000001c008097812 */ /* 0x000fe400078ec0ff */
[----:B------:R-:W-:Y:S02]  /*dd90*/  LEA.HI R8, R10, R11, RZ, 0x6 ;  /* 0x0000000b0a087211 */ /* 0x000fe400078f30ff */
[----:B------:R-:W-:Y:S01]  /*dda0*/  LOP3.LUT R6, R9, 0x38, R20, 0xf8, !PT ;  /* 0x0000003809067812 */ /* 0x000fe200078ef814 */
[----:B------:R-:W-:Y:S01]  /*ddb0*/  IMAD.U32 R2, RZ, RZ, UR4 ;  /* 0x00000004ff027e24 */ /* 0x000fe2000f8e00ff */
[----:B------:R-:W-:Y:S01]  /*ddc0*/  SHF.R.U32.HI R9, RZ, 0x3, R9 ;  /* 0x00000003ff097819 */ /* 0x000fe20000011609 */
[----:B---3--:R-:W-:-:S02]  /*ddd0*/  IMAD.U32 R3, RZ, RZ, UR5 ;  /* 0x00000005ff037e24 */ /* 0x008fc4000f8e00ff */
[----:B------:R-:W-:Y:S01]  /*dde0*/  IMAD.SHL.U32 R8, R8, 0x8, RZ ;  /* 0x0000000808087824 */ /* 0x000fe200078e00ff */
[----:B------:R-:W-:Y:S02]  /*ddf0*/  LOP3.LUT R9, R6, R9, RZ, 0x3c, !PT ;  /* 0x0000000906097212 */ /* 0x000fe400078e3cff */
[----:B------:R1:W5:Y:S02]  /*de00*/  @P0 LDG.E R0, desc[UR38][R2.64] ;  /* 0x0000002602000981 */ /* 0x000364000c1e1900 */
[----:B------:R-:W-:Y:S02]  /*de10*/  LOP3.LUT R8, R9, 0x7ffffe00, R8, 0xf8, !PT ;  /* 0x7ffffe0009087812 */ /* 0x000fe400078ef808 */
[----:B-1----:R-:W-:Y:S02]  /*de20*/  CS2R R2, SRZ ;  /* 0x0000000000027805 */ /* 0x002fe4000001ff00 */
[--C-:B----4-:R-:W-:Y:S01]  /*de30*/  @P4 SHF.R.S32.HI R3, RZ, 0x1f, R7.reuse ;  /* 0x0000001fff034819 */ /* 0x110fe20000011407 */
[----:B------:R-:W-:Y:S01]  /*de40*/  @P4 IMAD.MOV.U32 R2, RZ, RZ, R7 ;  /* 0x000000ffff024224 */ /* 0x000fe200078e0007 */
[----:B--2---:R-:W-:Y:S06]  /*de50*/  @P0 BRA `(.L_x_5416) ;  /* 0x0000000000100947 */ /* 0x004fec0003800000 */
[----:B------:R-:W-:Y:S05]  /*de60*/  @!P4 BRA `(.L_x_5416) ;  /* 0x00000000000cc947 */ /* 0x000fea0003800000 */
[----:B------:R-:W2:Y:S04]  /*de70*/  LDG.E R7, desc[UR38][R4.64] ;  /* 0x0000002604077981 */ /* 0x000ea8000c1e1900 */
[----:B-----5:R-:W2:Y:S02]  /*de80*/  LDG.E R0, desc[UR38][R4.64+0x4] ;  /* 0x0000042604007981 */ /* 0x020ea4000c1e1900 */
[----:B--2---:R-:W-:-:S07]  /*de90*/  IMAD.IADD R0, R0, 0x1, -R7 ;  /* 0x0000000100007824 */ /* 0x004fce00078e0a07 */
.L_x_5416:
        /* <DEDUP_REMOVED lines=15> */
[C---:B------:R-:W-:Y:S01]  /*df90*/  VIADD R0, R19.reuse, 0x20 ;  /* 0x0000002013007836 */ /* 0x040fe20000000000 */
[-C--:B------:R-:W-:Y:S01]  /*dfa0*/  ISETP.GE.AND P3, PT, R19, R22.reuse, PT ;  /* 0x000000161300720c */ /* 0x080fe20003f66270 */
[----:B------:R-:W-:Y:S01]  /*dfb0*/  IMAD.U32 R34, RZ, RZ, UR4 ;  /* 0x00000004ff227e24 */ /* 0x000fe2000f8e00ff */
[----:B------:R-:W-:Y:S01]  /*dfc0*/  SEL R37, RZ, UR37, P4 ;  /* 0x00000025ff257c07 */ /* 0x000fe2000a000000 */
[----:B------:R-:W-:Y:S01]  /*dfd0*/  IMAD R23, R31, UR5, R18 ;  /* 0x000000051f177c24 */ /* 0x000fe2000f8e0212 */
[----:B------:R-:W-:Y:S01]  /*dfe0*/  ULDC.64 UR4, c[0x0][0x858] ;  /* 0x0002160000047ab9 */ /* 0x000fe20000000a00 */
[----:B------:R-:W-:Y:S01]  /*dff0*/  VIADD R18, R19, 0x40 ;  /* 0x0000004013127836 */ /* 0x000fe20000000000 */
[----:B------:R-:W-:Y:S01]  /*e000*/  SEL R34, R34, RZ, !P4 ;  /* 0x000000ff22227207 */ /* 0x000fe20006000000 */
[----:B------:R-:W-:Y:S01]  /*e010*/  IMAD.IADD R17, R17, 0x1, R23 ;  /* 0x0000000111117824 */ /* 0x000fe200078e0217 */
[-C--:B------:R-:W-:Y:S01]  /*e020*/  ISETP.GE.AND P2, PT, R0, R22.reuse, PT ;  /* 0x000000160000720c */ /* 0x080fe20003f46270 */
[----:B------:R-:W-:Y:S01]  /*e030*/  BSSY B0, `(.L_x_5417) ;  /* 0x0000019000007945 */ /* 0x000fe20003800000 */
[----:B-1----:R-:W-:Y:S01]  /*e040*/  ISETP.GE.OR P6, PT, R20, R33, P3 ;  /* 0x000000211400720c */ /* 0x002fe20001fc6670 */
[----:B------:R-:W-:Y:S01]  /*e050*/  IMAD R0, R34, UR4, RZ ;  /* 0x0000000422007c24 */ /* 0x000fe2000f8e02ff */
        /* <DEDUP_REMOVED lines=22> */
.L_x_5418:
[----:B------:R-:W-:Y:S05]  /*e1c0*/  BSYNC B0 ;  /* 0x0000000000007941 */ /* 0x000fea0003800000 */
.L_x_5417:
[----:B-1----:R1:W2:Y:S01]  /*e1d0*/  LDS.128 R16, [R30+0x5000] ;  /* 0x005000001e107984 */ /* 0x0022a20000000c00 */
[----:B------:R-:W-:Y:S01]  /*e1e0*/  BSSY B0, `(.L_x_5419) ;  /* 0x0000010000007945 */ /* 0x000fe20003800000 */
[----:B------:R-:W-:-:S03]  /*e1f0*/  ISETP.GE.OR P6, PT, R20, R33, P0 ;  /* 0x000000211400720c */ /* 0x000fc600007c6670 */
        /* <DEDUP_REMOVED lines=14> */
.L_x_5420:
[----:B------:R-:W-:Y:S05]  /*e2e0*/  BSYNC B0 ;  /* 0x0000000000007941 */ /* 0x000fea0003800000 */
.L_x_5419:
[----:B--23--:R2:W3:Y:S01]  /*e2f0*/  LDS.128 R16, [R30+0x6000] ;  /* 0x006000001e107984 */ /* 0x00c4e20000000c00 */
        /* <DEDUP_REMOVED lines=15> */
.L_x_5422:
[----:B------:R-:W-:Y:S05]  /*e3f0*/  BSYNC B0 ;  /* 0x0000000000007941 */ /* 0x000fea0003800000 */
.L_x_5421:
[----:B---34-:R3:W4:Y:S01]  /*e400*/  LDS.128 R16, [R30+0x7000] ;  /* 0x007000001e107984 */ /* 0x0187220000000c00 */
        /* <DEDUP_REMOVED lines=15> */
.L_x_5424:
[----:B------:R-:W-:Y:S05]  /*e500*/  BSYNC B0 ;  /* 0x0000000000007941 */ /* 0x000fea0003800000 */
.L_x_5423:
        /* <DEDUP_REMOVED lines=27> */
.L_x_5426:
[----:B------:R-:W-:Y:S05]  /*e6c0*/  BSYNC B0 ;  /* 0x0000000000007941 */ /* 0x000fea0003800000 */
.L_x_5425:
        /* <DEDUP_REMOVED lines=15> */
.L_x_5428:
[----:B------:R-:W-:Y:S05]  /*e7c0*/  BSYNC B0 ;  /* 0x0000000000007941 */ /* 0x000fea0003800000 */
.L_x_5427:
        /* <DEDUP_REMOVED lines=15> */
.L_x_5430:
[----:B------:R-:W-:Y:S05]  /*e8c0*/  BSYNC B0 ;  /* 0x0000000000007941 */ /* 0x000fea0003800000 */
.L_x_5429:
        /* <DEDUP_REMOVED lines=15> */
.L_x_5415:
        /* <DEDUP_REMOVED lines=9> */
[----:B------:R-:W-:Y:S01]  /*ea50*/  UISETP.NE.AND.EX UP0, UPT, UR5, URZ, UPT, UP0 ;  /* 0x0000003f0500728c */ /* 0x000fe2000bf05300 */
[----:B------:R-:W-:Y:S02]  /*ea60*/  ULDC UR6, c[0x0][0x808] ;  /* 0x0002020000067ab9 */ /* 0x000fe40000000800 */
[----:B--2---:R-:W2:Y:S01]  /*ea70*/  @P4 LDG.E R9, desc[UR38][R4.64] ;  /* 0x0000002604094981 */ /* 0x004ea2000c1e1900 */
[----:B------:R-:W-:Y:S02]  /*ea80*/  IMAD.U32 R0, RZ, RZ, UR6 ;  /* 0x00000006ff007e24 */ /* 0x000fe4000f8e00ff */
[----:B------:R-:W-:-:S05]  /*ea90*/  PLOP3.LUT P0, PT, PT, PT, UP0, 0x80, 0x0 ;  /* 0x000000000000781c */ /* 0x000fca0003f0f008 */
[----:B------:R-:W-:Y:S02]  /*eaa0*/  @UP0 ULDC.64 UR4, c[0x0][0x878] ;  /* 0x00021e0000040ab9 */ /* 0x000fe40000000a00 */
[----:B------:R-:W-:-:S06]  /*eab0*/  @UP0 UIMAD.WIDE UR4, UR37, 0x4, UR4 ;  /* 0x00000004250408a5 */ /* 0x000fcc000f8e0204 */
[----:B------:R-:W-:Y:S02]  /*eac0*/  IMAD.U32 R6, RZ, RZ, UR4 ;  /* 0x00000004ff067e24 */ /* 0x000fe4000f8e00ff */
[----:B------:R-:W-:-:S05]  /*ead0*/  IMAD.U32 R7, RZ, RZ, UR5 ;  /* 0x00000005ff077e24 */ /* 0x000fca000f8e00ff */
[----:B------:R3:W5:Y:S01]  /*eae0*/  @P0 LDG.E R0, desc[UR38][R6.64] ;  /* 0x0000002606000981 */ /* 0x000762000c1e1900 */
[----:B------:R-:W1:Y:S01]  /*eaf0*/  S2R R2, SR_TID.X ;  /* 0x0000000000027919 */ /* 0x000e620000002100 */
[----:B------:R-:W4:Y:S01]  /*eb00*/  S2R R15, SR_CTAID.X ;  /* 0x00000000000f7919 */ /* 0x000f220000002500 */
[----:B------:R-:W2:Y:S01]  /*eb10*/  S2R R19, SR_CTAID.Y ;  /* 0x0000000000137919 */ /* 0x000ea20000002600 */
[----:B-1----:R-:W-:-:S05]  /*eb20*/  VIADD R8, R2, 0xffffff80 ;  /* 0xffffff8002087836 */ /* 0x002fca0000000000 */
[----:B------:R-:W-:-:S04]  /*eb30*/  SHF.R.S32.HI R3, RZ, 0x1f, R8 ;  /* 0x0000001fff037819 */ /* 0x000fc80000011408 */
[----:B------:R-:W-:Y:S02]  /*eb40*/  LEA.HI R10, R3, R8, RZ, 0x3 ;  /* 0x00000008030a7211 */ /* 0x000fe400078f18ff */
[----:B------:R-:W-:Y:S02]  /*eb50*/  CS2R R2, SRZ ;  /* 0x0000000000027805 */ /* 0x000fe4000001ff00 */
[----:B------:R-:W-:-:S05]  /*eb60*/  LOP3.LUT R11, R10, 0x1ffffff8, RZ, 0xc0, !PT ;  /* 0x1ffffff80a0b7812 */ /* 0x000fca00078ec0ff */
[----:B------:R-:W-:Y:S01]  /*eb70*/  IMAD.IADD R11, R8, 0x1, -R11 ;  /* 0x00000001080b7824 */ /* 0x000fe200078e0a0b */
[--C-:B--2---:R-:W-:Y:S01]  /*eb80*/  @P4 SHF.R.S32.HI R3, RZ, 0x1f, R9.reuse ;  /* 0x0000001fff034819 */ /* 0x104fe20000011409 */
[----:B------:R-:W-:Y:S01]  /*eb90*/  @P4 IMAD.MOV.U32 R2, RZ, RZ, R9 ;  /* 0x000000ffff024224 */ /* 0x000fe200078e0009 */
[----:B---34-:R-:W-:Y:S06]  /*eba0*/  @P0 BRA `(.L_x_5431) ;  /* 0x0000000000100947 */ /* 0x018fec0003800000 */
[----:B------:R-:W-:Y:S05]  /*ebb0*/  @!P4 BRA `(.L_x_5431) ;  /* 0x00000000000cc947 */ /* 0x000fea0003800000 */
[----:B------:R-:W2:Y:S04]  /*ebc0*/  LDG.E R7, desc[UR38][R4.64] ;  /* 0x0000002604077981 */ /* 0x000ea8000c1e1900 */
[----:B-----5:R-:W2:Y:S02]  /*ebd0*/  LDG.E R0, desc[UR38][R4.64+0x4] ;  /* 0x0000042604007981 */ /* 0x020ea4000c1e1900 */
[----:B--2---:R-:W-:-:S07]  /*ebe0*/  IMAD.IADD R0, R0, 0x1, -R7 ;  /* 0x0000000100007824 */ /* 0x004fce00078e0a07 */
.L_x_5431:
        /* <DEDUP_REMOVED lines=11> */
[CC--:B------:R-:W-:Y:S01]  /*eca0*/  ISETP.GE.AND P3, PT, R7.reuse, R0.reuse, PT ;  /* 0x000000000700720c */ /* 0x0c0fe20003f66270 */
[C---:B------:R-:W-:Y:S01]  /*ecb0*/  VIADD R17, R7.reuse, 0x40 ;  /* 0x0000004007117836 */ /* 0x040fe20000000000 */
[----:B------:R-:W-:Y:S01]  /*ecc0*/  LEA.HI.X.SX32 R3, R7, R3, 0x1, P0 ;  /* 0x0000000307037211 */ /* 0x000fe200000f0eff */
[----:B------:R-:W-:Y:S01]  /*ecd0*/  IMAD.WIDE.U32 R4, R19, UR4, R10 ;  /* 0x0000000413047c25 */ /* 0x000fe2000f8e000a */
[----:B------:R-:W-:Y:S01]  /*ece0*/  USHF.R.S32.HI UR4, URZ, 0x1f, UR37 ;  /* 0x0000001f3f047899 */ /* 0x000fe20008011425 */
[-C--:B------:R-:W-:Y:S01]  /*ecf0*/  ISETP.GE.AND P2, PT, R13, R0.reuse, PT ;  /* 0x000000000d00720c */ /* 0x080fe20003f46270 */
[----:B------:R-:W-:Y:S01]  /*ed00*/  BSSY B0, `(.L_x_5432) ;  /* 0x000001d000007945 */ /* 0x000fe20003800000 */
[----:B------:R-:W-:Y:S01]  /*ed10*/  VIADD R7, R7, 0x60 ;  /* 0x0000006007077836 */ /* 0x000fe20000000000 */
[-C--:B------:R-:W-:Y:S01]  /*ed20*/  ISETP.GE.AND P1, PT, R17, R0.reuse, PT ;  /* 0x000000001100720c */ /* 0x080fe20003f26270 */
[----:B------:R-:W-:Y:S01]  /*ed30*/  IMAD R9, R19, UR5, R6 ;  /* 0x0000000513097c24 */ /* 0x000fe2000f8e0206 */
[----:B------:R-:W-:Y:S01]  /*ed40*/  SEL R17, RZ, UR37, P4 ;  /* 0x00000025ff117c07 */ /* 0x000fe2000a000000 */
[----:B------:R-:W-:Y:S01]  /*ed50*/  IMAD.U32 R12, RZ, RZ, UR4 ;  /* 0x00000004ff0c7e24 */ /* 0x000fe2000f8e00ff */
[----:B------:R-:W-:Y:S01]  /*ed60*/  ULDC.64 UR4, c[0x0][0x828] ;  /* 0x00020a0000047ab9 */ /* 0x000fe20000000a00 */
[----:B-1----:R-:W-:Y:S01]  /*ed70*/  ISETP.GE.OR P6, PT, R10, R21, P3 ;  /* 0x000000150a00720c */ /* 0x002fe20001fc6670 */
[----:B------:R-:W-:Y:S01]  /*ed80*/  IMAD.IADD R5, R5, 0x1, R9 ;  /* 0x0000000105057824 */ /* 0x000fe200078e0209 */
[----:B------:R-:W-:Y:S01]  /*ed90*/  ISETP.GE.AND P0, PT, R7, R0, PT ;  /* 0x000000000700720c */ /* 0x000fe20003f06270 */
[----:B------:R-:W-:Y:S01]  /*eda0*/  IMAD.WIDE R6, R15, 0x80, R2 ;  /* 0x000000800f067825 */ /* 0x000fe200078e0202 */
[----:B------:R-:W-:-:S02]  /*edb0*/  SEL R12, R12, RZ, !P4 ;  /* 0x000000ff0c0c7207 */ /* 0x000fc40006000000 */
[CC--:B------:R-:W-:Y:S01]  /*edc0*/  ISETP.GE.OR P5, PT, R10.reuse, R21.reuse, P2 ;  /* 0x000000150a00720c */ /* 0x0c0fe200017a6670 */
[----:B------:R-:W-:Y:S01]  /*edd0*/  IMAD.WIDE.U32 R8, R17, UR4, R4 ;  /* 0x0000000411087c25 */ /* 0x000fe2000f8e0004 */
[----:B------:R-:W-:-:S03]  /*ede0*/  ISETP.GE.OR P4, PT, R10, R21, P1 ;  /* 0x000000150a00720c */ /* 0x000fc60000f86670 */
[----:B------:R-:W-:-:S04]  /*edf0*/  IMAD R0, R12, UR4, RZ ;  /* 0x000000040c007c24 */ /* 0x000fc8000f8e02ff */
[----:B------:R-:W-:-:S04]  /*ee00*/  IMAD R13, R17, UR5, R0 ;  /* 0x00000005110d7c24 */ /* 0x000fc8000f8e0200 */
        /* <DEDUP_REMOVED lines=12> */
.L_x_5433:
[----:B------:R-:W-:Y:S05]  /*eed0*/  BSYNC B0 ;  /* 0x0000000000007941 */ /* 0x000fea0003800000 */
.L_x_5432:
        /* <DEDUP_REMOVED lines=16> */
.L_x_5435:
[----:B------:R-:W-:Y:S05]  /*efe0*/  BSYNC B0 ;  /* 0x0000000000007941 */ /* 0x000fea0003800000 */
.L_x_5434:
        /* <DEDUP_REMOVED lines=15> */
.L_x_5437:
[----:B------:R-:W-:Y:S05]  /*f0e0*/  BSYNC B0 ;  /* 0x0000000000007941 */ /* 0x000fea0003800000 */
.L_x_5436:
        /* <DEDUP_REMOVED lines=15> */
.L_x_5439:
[----:B------:R-:W-:Y:S05]  /*f1e0*/  BSYNC B0 ;  /* 0x0000000000007941 */ /* 0x000fea0003800000 */
.L_x_5438:
        /* <DEDUP_REMOVED lines=26> */
.L_x_5441:
[----:B------:R-:W-:Y:S05]  /*f390*/  BSYNC B0 ;  /* 0x0000000000007941 */ /* 0x000fea0003800000 */
.L_x_5440:
        /* <DEDUP_REMOVED lines=15> */
.L_x_5443:
[----:B------:R-:W-:Y:S05]  /*f490*/  BSYNC B0 ;  /* 0x0000000000007941 */ /* 0x000fea0003800000 */
.L_x_5442:
        /* <DEDUP_REMOVED lines=15> */
.L_x_5445:
[----:B------:R-:W-:Y:S05]  /*f590*/  BSYNC B0 ;  /* 0x0000000000007941 */ /* 0x000fea0003800000 */
.L_x_5444:
        /* <DEDUP_REMOVED lines=15> */
.L_x_5360:
        /* <DEDUP_REMOVED lines=21> */
.L_x_5447:
        /* <DEDUP_REMOVED lines=13> */
.L_x_5449:
[----:B------:R-:W-:-:S05]  /*f8b0*/  ULDC UR4, c[0x0][0x8bc] ;  /* 0x00022f0000047ab9 */ /* 0x000fca0000000800 */
.L_x_5448:
        /* <DEDUP_REMOVED lines=34> */
[----:B------:R-:W-:-:S04]  /*fae0*/  @UP0 USHF.L.U32 UR5, UR5, 0x6, URZ ;  /* 0x0000000605050899 */ /* 0x000fc8000800063f */
[----:B------:R-:W-:Y:S01]  /*faf0*/  @UP0 ULOP3.LUT UR7, UR5, 0xffffe000, URZ, 0xc0, !UPT ;  /* 0xffffe00005070892 */ /* 0x000fe2000f8ec03f */
        /* <DEDUP_REMOVED lines=8> */
.L_x_5450:
        /* <DEDUP_REMOVED lines=13> */
.L_x_5451:
        /* <DEDUP_REMOVED lines=10> */
[----:B--2---:R-:W-:-:S05]  /*fcf0*/  IMAD.IADD R0, R5, 0x1, -R0 ;  /* 0x0000000105007824 */ /* 0x004fca00078e0a00 */
[----:B------:R-:W-:-:S15]  /*fd00*/  R2UR UR6, R0 ;  /* 0x00000000000672ca */ /* 0x000fde00000e0000 */
.L_x_5452:
        /* <DEDUP_REMOVED lines=22> */
.L_x_5453:
        /* <DEDUP_REMOVED lines=40> */
.L_x_5456:
[----:B------:R-:W-:Y:S05]  /*100f0*/  BSYNC B0 ;  /* 0x0000000000007941 */ /* 0x000fea0003800000 */
.L_x_5455:
        /* <DEDUP_REMOVED lines=19> */
.L_x_5458:
[----:B------:R-:W-:Y:S05]  /*10230*/  BSYNC B0 ;  /* 0x0000000000007941 */ /* 0x000fea0003800000 */
.L_x_5457:
[----:B------:R-:W-:Y:S06]  /*10240*/  BAR.ARV 0xa, 0xa0 ;  /* 0x0282800000007b1d */ /* 0x000fec0000002000 */
[----:B------:R-:W-:Y:S04]  /*10250*/  BSSY B0, `(.L_x_5459) ;  /* 0x0000003000007945 */ /* 0x000fe80003800000 */
[----:B------:R-:W-:Y:S05]  /*10260*/  @!P0 BRA `(.L_x_5460) ;  /* 0x0000000000048947 */ /* 0x000fea0003800000 */
[----:B------:R-:W-:-:S04]  /*10270*/  DEPBAR.LE SB0, 0x0 ;  /* 0x000080000000791a */ /* 0x000fc80000000000 */
.L_x_5460:
[----:B------:R-:W-:Y:S05]  /*10280*/  BSYNC B0 ;  /* 0x0000000000007941 */ /* 0x000fea0003800000 */
.L_x_5459:
[----:B------:R-:W-:Y:S06]  /*10290*/  BAR.ARV 0xb, 0xa0 ;  /* 0x02c2800000007b1d */ /* 0x000fec0000002000 */
[----:B------:R-:W-:Y:S01]  /*102a0*/  UIADD3 UR15, UR7, 0x1, URZ ;  /* 0x00000001070f7890 */ /* 0x000fe2000fffe03f */
[----:B------:R-:W-:Y:S11]  /*102b0*/  BRA `(.L_x_5461) ;  /* 0x0000000000047947 */ /* 0x000ff60003800000 */
.L_x_5454:
[----:B------:R-:W-:-:S05]  /*102c0*/  UMOV UR15, UR7 ;  /* 0x00000007000f7c82 */ /* 0x000fca0008000000 */
.L_x_5461:
        /* <DEDUP_REMOVED lines=21> */
.L_x_5474:
        /* <DEDUP_REMOVED lines=20> */
.L_x_5463:
[----:B------:R-:W-:Y:S05]  /*10560*/  BSYNC B0 ;  /* 0x0000000000007941 */ /* 0x000fea0003800000 */
.L_x_5462:
        /* <DEDUP_REMOVED lines=13> */
.L_x_5465:
[----:B------:R-:W-:Y:S05]  /*10640*/  BSYNC B0 ;  /* 0x0000000000007941 */ /* 0x000fea0003800000 */
.L_x_5464:
[----:B------:R-:W-:Y:S06]  /*10650*/  BAR.ARV 0xa, 0xa0 ;  /* 0x0282800000007b1d */ /* 0x000fec0000002000 */
[----:B------:R-:W-:Y:S04]  /*10660*/  BSSY B0, `(.L_x_5466) ;  /* 0x0000003000007945 */ /* 0x000fe80003800000 */
[----:B------:R-:W-:Y:S05]  /*10670*/  @!P0 BRA `(.L_x_5467) ;  /* 0x0000000000048947 */ /* 0x000fea0003800000 */
[----:B------:R-:W-:-:S04]  /*10680*/  DEPBAR.LE SB0, 0x0 ;  /* 0x000080000000791a */ /* 0x000fc80000000000 */
.L_x_5467:
[----:B------:R-:W-:Y:S05]  /*10690*/  BSYNC B0 ;  /* 0x0000000000007941 */ /* 0x000fea0003800000 */
.L_x_5466:
        /* <DEDUP_REMOVED lines=13> */
.L_x_5469:
[----:B------:R-:W-:Y:S05]  /*10770*/  BSYNC B0 ;  /* 0x0000000000007941 */ /* 0x000fea0003800000 */
.L_x_5468:
        /* <DEDUP_REMOVED lines=13> */
.L_x_5471:
[----:B------:R-:W-:Y:S05]  /*10850*/  BSYNC B0 ;  /* 0x0000000000007941 */ /* 0x000fea0003800000 */
.L_x_5470:
[----:B------:R-:W-:Y:S01]  /*10860*/  UIADD3 UR15, UR15, 0x2, URZ ;  /* 0x000000020f0f7890 */ /* 0x000fe2000fffe03f */
[----:B------:R-:W-:Y:S06]  /*10870*/  BAR.ARV 0xa, 0xa0 ;  /* 0x0282800000007b1d */ /* 0x000fec0000002000 */
[----:B------:R-:W-:Y:S01]  /*10880*/  BSSY B0, `(.L_x_5472) ;  /* 0x0000004000007945 */ /* 0x000fe20003800000 */
[----:B------:R-:W-:-:S03]  /*10890*/  ISETP.LE.AND P1, PT, R2, UR15, PT ;  /* 0x0000000f02007c0c */ /* 0x000fc6000bf23270 */
[----:B------:R-:W-:Y:S10]  /*108a0*/  @!P0 BRA `(.L_x_5473) ;  /* 0x0000000000048947 */ /* 0x000ff40003800000 */
[----:B------:R-:W-:-:S04]  /*108b0*/  DEPBAR.LE SB0, 0x0 ;  /* 0x000080000000791a */ /* 0x000fc80000000000 */
.L_x_5473:
[----:B------:R-:W-:Y:S05]  /*108c0*/  BSYNC B0 ;  /* 0x0000000000007941 */ /* 0x000fea0003800000 */
.L_x_5472:
[----:B------:R-:W-:Y:S06]  /*108d0*/  BAR.ARV 0xb, 0xa0 ;  /* 0x02c2800000007b1d */ /* 0x000fec0000002000 */
[----:B------:R-:W-:Y:S02]  /*108e0*/  UIADD3 UR19, UR19, 0x4000, URZ ;  /* 0x0000400013137890 */ /* 0x000fe4000fffe03f */
[----:B------:R-:W-:Y:S01]  /*108f0*/  UIADD3 UR6, UR6, 0x4000, URZ ;  /* 0x0000400006067890 */ /* 0x000fe2000fffe03f */
[----:B------:R-:W-:Y:S11]  /*10900*/  @!P1 BRA `(.L_x_5474) ;  /* 0xfffffff800c49947 */ /* 0x000ff6000383ffff */
[----:B------:R-:W-:Y:S05]  /*10910*/  BRA `(.L_x_5365) ;  /* 0x0000002400207947 */ /* 0x000fea0003800000 */
.L_x_5446:
        /* <DEDUP_REMOVED lines=14> */
.L_x_5475:
        /* <DEDUP_REMOVED lines=14> */
.L_x_5477:
[----:B------:R-:W-:-:S05]  /*10ae0*/  ULDC UR4, c[0x0][0x8bc] ;  /* 0x00022f0000047ab9 */ /* 0x000fca0000000800 */
.L_x_5476:
[----:B-1----:R-:W-:Y:S01]  /*10af0*/  USHF.L.U32 UR8, UR21, 0x7, URZ ;  /* 0x0000000715087899 */ /* 0x002fe2000800063f */
[----:B------:R-:W-:Y:S02]  /*10b00*/  IMAD.MOV.U32 R10, RZ, RZ, 0x1 ;  /* 0x00000001ff0a7424 */ /* 0x000fe400078e00ff */
[----:B------:R-:W-:Y:S01]  /*10b10*/  IMAD.MOV.U32 R0, RZ, RZ, RZ ;  /* 0x000000ffff007224 */ /* 0x000fe200078e00ff */
        /* <DEDUP_REMOVED lines=12> */
[----:B------:R-:W-:Y:S01]  /*10be0*/  ULDC.64 UR16, c[0x0][0x778] ;  /* 0x0001de0000107ab9 */ /* 0x000fe20000000a00 */
[----:B------:R-:W-:Y:S01]  /*10bf0*/  PLOP3.LUT P1, PT, PT, PT, UP1, 0x80, 0x0 ;  /* 0x000000000000781c */ /* 0x000fe20003f2f018 */
[----:B------:R-:W-:Y:S01]  /*10c00*/  IMAD.U32 R3, RZ, RZ, UR15 ;  /* 0x0000000fff037e24 */ /* 0x000fe2000f8e00ff */
[----:B------:R-:W-:-:S02]  /*10c10*/  UISETP.NE.U32.AND UP0, UPT, UR4, URZ, UPT ;  /* 0x0000003f0400728c */ /* 0x000fc4000bf05070 */
[----:B------:R-:W-:Y:S02]  /*10c20*/  UISETP.NE.U32.AND UP2, UPT, UR6, URZ, UPT ;  /* 0x0000003f0600728c */ /* 0x000fe4000bf45070 */
[----:B------:R-:W-:Y:S02]  /*10c30*/  UISETP.NE.AND.EX UP0, UPT, UR5, URZ, UPT, UP0 ;  /* 0x0000003f0500728c */ /* 0x000fe4000bf05300 */
[----:B------:R-:W-:Y:S01]  /*10c40*/  UISETP.NE.AND.EX UP2, UPT, UR7, URZ, UPT, UP2 ;  /* 0x0000003f0700728c */ /* 0x000fe2000bf45320 */
[----:B------:R-:W-:-:S04]  /*10c50*/  ULDC.64 UR22, c[0x0][0x788] ;  /* 0x0001e20000167ab9 */ /* 0x000fc80000000a00 */
[----:B------:R-:W2:Y:S01]  /*10c60*/  @P1 LDG.E R6, desc[UR38][R2.64] ;  /* 0x0000002602061981 */ /* 0x000ea2000c1e1900 */
[----:B------:R-:W-:Y:S01]  /*10c70*/  PLOP3.LUT P2, PT, PT, PT, UP0, 0x80, 0x0 ;  /* 0x000000000000781c */ /* 0x000fe20003f4f008 */
[----:B------:R-:W-:Y:S01]  /*10c80*/  UIMAD.WIDE UR16, UR13, 0x4, UR16 ;  /* 0x000000040d1078a5 */ /* 0x000fe2000f8e0210 */
[----:B------:R-:W-:Y:S01]  /*10c90*/  PLOP3.LUT P3, PT, PT, PT, UP2, 0x80, 0x0 ;  /* 0x000000000000781c */ /* 0x000fe20003f6f028 */
[----:B------:R1:W4:Y:S02]  /*10ca0*/  @P1 LDG.E R0, desc[UR38][R2.64] ;  /* 0x0000002602001981 */ /* 0x000324000c1e1900 */
[----:B------:R-:W-:Y:S02]  /*10cb0*/  @UP2 ULDC.64 UR4, c[0x0][0x780] ;  /* 0x0001e00000042ab9 */ /* 0x000fe40000000a00 */
[----:B------:R-:W-:Y:S01]  /*10cc0*/  @UP2 UIMAD.WIDE UR4, UR13, 0x4, UR4 ;  /* 0x000000040d0428a5 */ /* 0x000fe2000f8e0204 */
[----:B-1----:R-:W-:Y:S02]  /*10cd0*/  IMAD.U32 R2, RZ, RZ, UR16 ;  /* 0x00000010ff027e24 */ /* 0x002fe4000f8e00ff */
[----:B------:R-:W-:-:S05]  /*10ce0*/  IMAD.U32 R3, RZ, RZ, UR17 ;  /* 0x00000011ff037e24 */ /* 0x000fca000f8e00ff */
[----:B------:R1:W5:Y:S02]  /*10cf0*/  @P2 LDG.E R4, desc[UR38][R2.64] ;  /* 0x0000002602042981 */ /* 0x000364000c1e1900 */
[----:B-1----:R-:W-:Y:S02]  /*10d00*/  IMAD.U32 R2, RZ, RZ, UR4 ;  /* 0x00000004ff027e24 */ /* 0x002fe4000f8e00ff */
        /* <DEDUP_REMOVED lines=18> */
[----:B------:R-:W-:Y:S02]  /*10e30*/  IMAD.U32 R2, RZ, RZ, UR14 ;  /* 0x0000000eff027e24 */ /* 0x000fe4000f8e00ff */
[----:B------:R-:W-:-:S05]  /*10e40*/  IMAD.U32 R3, RZ, RZ, UR15 ;  /* 0x0000000fff037e24 */ /* 0x000fca000f8e00ff */
[----:B------:R-:W2:Y:S04]  /*10e50*/  LDG.E R0, desc[UR38][R2.64] ;  /* 0x0000002602007981 */ /* 0x000ea8000c1e1900 */
[----:B------:R-:W3:Y:S01]  /*10e60*/  LDG.E R4, desc[UR38][R2.64+0x4] ;  /* 0x0000042602047981 */ /* 0x000ee2000c1e1900 */
[----:B--2---:R-:W-:Y:S02]  /*10e70*/  R2UR UR4, R0 ;  /* 0x00000000000472ca */ /* 0x004fe400000e0000 */
[----:B---3--:R-:W-:-:S13]  /*10e80*/  R2UR UR9, R4 ;  /* 0x00000000040972ca */ /* 0x008fda00000e0000 */
[----:B------:R-:W-:-:S12]  /*10e90*/  UIADD3 UR9, -UR4, UR9, URZ ;  /* 0x0000000904097290 */ /* 0x000fd8000fffe13f */
.L_x_5479:
        /* <DEDUP_REMOVED lines=13> */
.L_x_5480:
        /* <DEDUP_REMOVED lines=8> */
.L_x_5481:
        /* <DEDUP_REMOVED lines=21> */
.L_x_5482:
[----:B------:R-:W-:Y:S01]  /*11140*/  ISETP.LT.AND P0, PT, R4, UR6, PT ;  /* 0x0000000604007c0c */ /* 0x000fe2000bf01270 */
[----:B------:R-:W-:-:S12]  /*11150*/  IMAD.MOV.U32 R0, RZ, RZ, RZ ;  /* 0x000000ffff007224 */ /* 0x000fd800078e00ff */
        /* <DEDUP_REMOVED lines=48> */
.L_x_5512:
        /* <DEDUP_REMOVED lines=15> */
.L_x_5485:
[----:B------:R-:W-:Y:S01]  /*11550*/  R2UR UR19, R4 ;  /* 0x00000000041372ca */ /* 0x000fe200000e0000 */
[----:B------:R-:W2:Y:S01]  /*11560*/  LDC.64 R12, c[0x0][0x198] ;  /* 0x00006600ff0c7b82 */ /* 0x000ea20000000a00 */
        /* <DEDUP_REMOVED lines=21> */
[----:B------:R-:W-:Y:S01]  /*116c0*/  R2UR UR8, R15 ;  /* 0x000000000f0872ca */ /* 0x000fe200000e0000 */
[----:B--2---:R-:W-:Y:S01]  /*116d0*/  IMAD.MOV.U32 R7, RZ, RZ, R12 ;  /* 0x000000ffff077224 */ /* 0x004fe200078e000c */
[----:B------:R-:W-:Y:S01]  /*116e0*/  LEA.HI.X.SX32 R3, R3, R14, 0x1, P1 ;  /* 0x0000000e03037211 */ /* 0x000fe200008f0eff */
[----:B------:R-:W-:Y:S01]  /*116f0*/  IMAD.MOV.U32 R6, RZ, RZ, R13 ;  /* 0x000000ffff067224 */ /* 0x000fe200078e000d */
[----:B------:R-:W-:-:S04]  /*11700*/  LEA R2, P1, R0, R9, 0x2 ;  /* 0x0000000900027211 */ /* 0x000fc800078210ff */
[----:B------:R-:W-:Y:S02]  /*11710*/  LEA.HI.X R0, R0, R8, R3, 0x2, P1 ;  /* 0x0000000800007211 */ /* 0x000fe400008f1403 */
[----:B------:R-:W-:Y:S02]  /*11720*/  R2UR UR30, R2 ;  /* 0x00000000021e72ca */ /* 0x000fe400000e0000 */
[----:B------:R-:W-:Y:S01]  /*11730*/  R2UR UR31, R0 ;  /* 0x00000000001f72ca */ /* 0x000fe200000e0000 */
[----:B------:R-:W-:Y:S01]  /*11740*/  UIADD3 UR16, UR8, 0x10000, URZ ;  /* 0x0001000008107890 */ /* 0x000fe2000fffe03f */
[C---:B------:R-:W-:Y:S01]  /*11750*/  IADD3 R0, P1, R7.reuse, 0x2f0, RZ ;  /* 0x000002f007007810 */ /* 0x040fe20007f3e0ff */
[----:B------:R-:W-:Y:S02]  /*11760*/  UIADD3 UR17, UR8, 0x30c10, URZ ;  /* 0x00030c1008117890 */ /* 0x000fe4000fffe03f */
[----:B------:R-:W-:Y:S01]  /*11770*/  UIADD3 UR42, UR8, 0x20000, URZ ;  /* 0x00020000082a7890 */ /* 0x000fe2000fffe03f */
[----:B------:R-:W-:Y:S01]  /*11780*/  R2UR UR44, R0 ;  /* 0x00000000002c72ca */ /* 0x000fe200000e0000 */
[----:B------:R-:W-:Y:S01]  /*11790*/  UIADD3 UR9, UR8, 0x30c00, URZ ;  /* 0x00030c0008097890 */ /* 0x000fe2000fffe03f */
[----:B------:R-:W-:Y:S01]  /*117a0*/  IADD3 R0, P2, R7, 0x3f0, RZ ;  /* 0x000003f007007810 */ /* 0x000fe20007f5e0ff */
[----:B------:R-:W-:Y:S01]  /*117b0*/  UIADD3 UR24, UR8, 0x4000, URZ ;  /* 0x0000400008187890 */ /* 0x000fe2000fffe03f */
[----:B------:R-:W-:-:S02]  /*117c0*/  UMOV UR43, UR17 ;  /* 0x00000011002b7c82 */ /* 0x000fc40008000000 */
[----:B------:R-:W-:Y:S01]  /*117d0*/  R2UR UR46, R0 ;  /* 0x00000000002e72ca */ /* 0x000fe200000e0000 */
[----:B------:R-:W-:Y:S01]  /*117e0*/  IMAD.X R0, RZ, RZ, R6, P1 ;  /* 0x000000ffff007224 */ /* 0x000fe200008e0606 */
[----:B------:R-:W-:Y:S01]  /*117f0*/  IADD3 R2, P1, R7, 0xf0, RZ ;  /* 0x000000f007027810 */ /* 0x000fe20007f3e0ff */
[----:B------:R-:W-:-:S03]  /*11800*/  UMOV UR25, UR9 ;  /* 0x0000000900197c82 */ /* 0x000fc60008000000 */
[----:B------:R-:W-:Y:S01]  /*11810*/  R2UR UR32, R2 ;  /* 0x00000000022072ca */ /* 0x000fe200000e0000 */
[--C-:B------:R-:W-:Y:S01]  /*11820*/  IMAD.X R3, RZ, RZ, R6.reuse, P1 ;  /* 0x000000ffff037224 */ /* 0x100fe200008e0606 */
[----:B------:R-:W-:Y:S01]  /*11830*/  R2UR UR45, R0 ;  /* 0x00000000002d72ca */ /* 0x000fe200000e0000 */
[----:B------:R-:W-:-:S03]  /*11840*/  IMAD.X R0, RZ, RZ, R6, P2 ;  /* 0x000000ffff007224 */ /* 0x000fc600010e0606 */
[----:B------:R-:W-:Y:S02]  /*11850*/  R2UR UR33, R3 ;  /* 0x00000000032172ca */ /* 0x000fe400000e0000 */
[----:B------:R-:W-:Y:S01]  /*11860*/  R2UR UR47, R0 ;  /* 0x00000000002f72ca */ /* 0x000fe200000e0000 */
[----:B------:R-:W-:-:S10]  /*11870*/  IMAD.MOV.U32 R0, RZ, RZ, 0x8000 ;  /* 0x00008000ff007424 */ /* 0x000fd400078e00ff */
[----:B------:R1:W-:Y:S01]  /*11880*/  UTMALDG.4D [UR16], [UR32], desc[UR34] ;  /* 0x00002210200075b4 */ /* 0x0003e20008019000 */
[----:B------:R1:W-:Y:S01]  /*11890*/  UBLKCP.S.G [UR42], [UR30], UR37 ;  /* 0x0000002a1e0073ba */ /* 0x0003e20008000225 */
[----:B------:R2:W-:Y:S01]  /*118a0*/  SYNCS.ARRIVE.TRANS64 RZ, [R15+URZ+0x30c00], R0 ;  /* 0x030c00000fff79a7 */ /* 0x0005e2000800003f */
[----:B------:R1:W-:Y:S01]  /*118b0*/  UTMALDG.4D [UR8], [UR44], desc[UR40] ;  /* 0x000028082c0075b4 */ /* 0x0003e20008019000 */
[----:B--2---:R-:W-:-:S04]  /*118c0*/  IMAD.U32 R0, RZ, RZ, UR6 ;  /* 0x00000006ff007e24 */ /* 0x004fc8000f8e00ff */
[----:B------:R-:W-:Y:S01]  /*118d0*/  VIADD R5, R0, 0xffffffff ;  /* 0xffffffff00057836 */ /* 0x000fe20000000000 */
[----:B------:R1:W-:Y:S04]  /*118e0*/  UTMALDG.4D [UR24], [UR46], desc[UR40] ;  /* 0x000028182e0075b4 */ /* 0x0003e80008019000 */
[----:B------:R-:W-:Y:S01]  /*118f0*/  ISETP.GE.AND P1, PT, R4, R5, PT ;  /* 0x000000050400720c */ /* 0x000fe20003f26270 */
[----:B------:R1:W-:-:S12]  /*11900*/  STL [R1+0x4], R5 ;  /* 0x0000040501007387 */ /* 0x0003d80000100800 */
[----:B-1----:R-:W-:Y:S05]  /*11910*/  @P1 BRA `(.L_x_5486) ;  /* 0x0000000c00c81947 */ /* 0x002fea0003800000 */
[----:B------:R-:W-:Y:S01]  /*11920*/  R2UR UR8, R4 ;  /* 0x00000000040872ca */ /* 0x000fe200000e0000 */
[----:B------:R-:W-:Y:S01]  /*11930*/  UIADD3 UR9, UR6, -0x2, URZ ;  /* 0xfffffffe06097890 */ /* 0x000fe2000fffe03f */
[----:B------:R-:W-:-:S05]  /*11940*/  IMAD.MOV.U32 R10, RZ, RZ, 0x1 ;  /* 0x00000001ff0a7424 */ /* 0x000fca00078e00ff */
        /* <DEDUP_REMOVED lines=9> */
[----:B------:R-:W-:Y:S02]  /*119e0*/  IMAD.MOV.U32 R0, RZ, RZ, R4 ;  /* 0x000000ffff007224 */ /* 0x000fe400078e0004 */
[----:B------:R-:W-:-:S10]  /*119f0*/  IMAD.MOV.U32 R10, RZ, RZ, 0x1 ;  /* 0x00000001ff0a7424 */ /* 0x000fd400078e00ff */
[----:B------:R-:W-:-:S06]  /*11a00*/  UIADD3 UR8, UR8, -UR9, URZ ;  /* 0x8000000908087290 */ /* 0x000fcc000fffe03f */
[----:B------:R-:W-:-:S07]  /*11a10*/  IMAD.U32 R17, RZ, RZ, UR8 ;  /* 0x00000008ff117e24 */ /* 0x000fce000f8e00ff */
.L_x_5496:
[----:B-123--:R-:W-:-:S04]  /*11a20*/  SHF.L.U32 R18, R10, 0x1f, RZ ;  /* 0x0000001f0a127819 */ /* 0x00efc800000006ff */
[----:B------:R-:W2:Y:S02]  /*11a30*/  SYNCS.PHASECHK.TRANS64.TRYWAIT P1, [R15+URZ+0x30c40], R18 ;  /* 0x030c40120f0075a7 */ /* 0x000ea4000802017f */
[----:B--2---:R-:W-:Y:S05]  /*11a40*/  @!P1 BRA `(.L_x_5488) ;  /* 0x00000014009c9947 */ /* 0x004fea0003800000 */
.L_x_5513:
        /* <DEDUP_REMOVED lines=8> */
.L_x_5489:
        /* <DEDUP_REMOVED lines=18> */
[----:B-1----:R-:W-:Y:S02]  /*11bf0*/  IMAD.MOV.U32 R7, RZ, RZ, R4 ;  /* 0x000000ffff077224 */ /* 0x002fe400078e0004 */
        /* <DEDUP_REMOVED lines=11> */
.L_x_5514:
        /* <DEDUP_REMOVED lines=8> */
.L_x_5491:
[----:B------:R-:W-:Y:S01]  /*11d30*/  VIADD R19, R19, 0x80 ;  /* 0x0000008013137836 */ /* 0x000fe20000000000 */
[----:B------:R-:W-:Y:S01]  /*11d40*/  ULDC.64 UR8, c[0x0][0x700] ;  /* 0x0001c00000087ab9 */ /* 0x000fe20000000a00 */
[----:B------:R-:W-:Y:S01]  /*11d50*/  R2UR UR26, R15 ;  /* 0x000000000f1a72ca */ /* 0x000fe200000e0000 */
[----:B------:R-:W-:Y:S01]  /*11d60*/  IMAD.U32 R9, RZ, RZ, UR8 ;  /* 0x00000008ff097e24 */ /* 0x000fe2000f8e00ff */
[----:B------:R-:W-:Y:S01]  /*11d70*/  UMOV UR24, 0x0 ;  /* 0x0000000000187882 */ /* 0x000fe20000000000 */
[C---:B------:R-:W-:Y:S01]  /*11d80*/  IADD3 R2, P1, R19.reuse, UR22, RZ ;  /* 0x0000001613027c10 */ /* 0x040fe2000ff3e0ff */
[----:B------:R-:W-:Y:S01]  /*11d90*/  IMAD.U32 R8, RZ, RZ, UR9 ;  /* 0x00000009ff087e24 */ /* 0x000fe2000f8e00ff */
[----:B------:R-:W-:Y:S01]  /*11da0*/  SHF.R.S32.HI R20, RZ, 0x1f, R19 ;  /* 0x0000001fff147819 */ /* 0x000fe20000011413 */
[----:B------:R-:W-:Y:S01]  /*11db0*/  VIADD R21, R19, UR7 ;  /* 0x0000000713157c36 */ /* 0x000fe20008000000 */
[----:B------:R-:W-:Y:S01]  /*11dc0*/  LEA R3, P2, R2, R9, 0x2 ;  /* 0x0000000902037211 */ /* 0x000fe200078410ff */
[----:B------:R-:W-:Y:S01]  /*11dd0*/  UMOV UR25, 0x14f00000 ;  /* 0x14f0000000197882 */ /* 0x000fe20000000000 */
[----:B------:R-:W-:Y:S01]  /*11de0*/  UMOV UR18, URZ ;  /* 0x0000003f00127c82 */ /* 0x000fe20008000000 */
        /* <DEDUP_REMOVED lines=18> */
.L_x_5515:
        /* <DEDUP_REMOVED lines=8> */
.L_x_5493:
        /* <DEDUP_REMOVED lines=24> */
.L_x_5517:
        /* <DEDUP_REMOVED lines=8> */
.L_x_5495:
        /* <DEDUP_REMOVED lines=27> */
[----:B------:R-:W-:-:S11]  /*12340*/  IMAD.U32 R0, RZ, RZ, UR10 ;  /* 0x0000000aff007e24 */ /* 0x000fd6000f8e00ff */
[----:B------:R4:W-:Y:S02]  /*12350*/  UBLKCP.S.G [UR26], [UR30], UR28 ;  /* 0x0000001a1e0073ba */ /* 0x0009e4000800021c */
[----:B----4-:R-:W-:Y:S05]  /*12360*/  @P1 BRA `(.L_x_5496) ;  /* 0xfffffff400ac1947 */ /* 0x010fea000383ffff */
.L_x_5487:
[----:B------:R-:W4:Y:S02]  /*12370*/  LDL.LU R4, [R1+0x8] ;  /* 0x0000080001047983 */ /* 0x000f240000300800 */
[----:B----4-:R-:W-:Y:S02]  /*12380*/  ISETP.NE.AND P1, PT, R4, RZ, PT ;  /* 0x000000ff0400720c */ /* 0x010fe40003f25270 */
[----:B------:R4:W5:Y:S11]  /*12390*/  LDL R4, [R1+0x4] ;  /* 0x0000040001047983 */ /* 0x0009760000100800 */
[----:B----4-:R-:W-:Y:S05]  /*123a0*/  @!P1 BRA `(.L_x_5486) ;  /* 0x0000000400249947 */ /* 0x010fea0003800000 */
[----:B------:R-:W-:-:S04]  /*123b0*/  SHF.L.U32 R12, R10, 0x1f, RZ ;  /* 0x0000001f0a0c7819 */ /* 0x000fc800000006ff */
[----:B------:R-:W4:Y:S02]  /*123c0*/  SYNCS.PHASECHK.TRANS64.TRYWAIT P1, [R15+URZ+0x30c40], R12 ;  /* 0x030c400c0f0075a7 */ /* 0x000f24000802017f */
[----:B----4-:R-:W-:Y:S05]  /*123d0*/  @!P1 BRA `(.L_x_5497) ;  /* 0x0000000c008c9947 */ /* 0x010fea0003800000 */
.L_x_5518:
        /* <DEDUP_REMOVED lines=8> */
.L_x_5498:
        /* <DEDUP_REMOVED lines=27> */
.L_x_5519:
        /* <DEDUP_REMOVED lines=8> */
.L_x_5500:
[----:B------:R2:W5:Y:S01]  /*12690*/  LDL.LU R4, [R1+0x4] ;  /* 0x0000040001047983 */ /* 0x0005620000300800 */
        /* <DEDUP_REMOVED lines=25> */
[----:B--2---:R-:W-:-:S07]  /*12830*/  IMAD.MOV.U32 R16, RZ, RZ, 0x1 ;  /* 0x00000001ff107424 */ /* 0x004fce00078e00ff */
.L_x_5486:
[----:B------:R-:W1:Y:S01]  /*12840*/  S2R R0, SR_TID.X ;  /* 0x0000000000007919 */ /* 0x000e620000002100 */
[----:B------:R-:W-:Y:S01]  /*12850*/  IMAD R3, R16, 0x8, R15 ;  /* 0x0000000810037824 */ /* 0x000fe200078e020f */
[----:B-1----:R-:W-:Y:S02]  /*12860*/  LOP3.LUT R2, R0, 0x7f, RZ, 0xc0, !PT ;  /* 0x0000007f00027812 */ /* 0x002fe400078ec0ff */
[----:B------:R-:W-:Y:S02]  /*12870*/  SHF.L.U32 R0, R10, 0x1f, RZ ;  /* 0x0000001f0a007819 */ /* 0x000fe400000006ff */
[----:B------:R-:W-:Y:S02]  /*12880*/  ISETP.NE.AND P1, PT, R2, RZ, PT ;  /* 0x000000ff0200720c */ /* 0x000fe40003f25270 */
[----:B------:R-:W1:Y:S02]  /*12890*/  SYNCS.PHASECHK.TRANS64.TRYWAIT P0, [R3+URZ+0x30c40], R0 ;  /* 0x030c4000030075a7 */ /* 0x000e64000800017f */
[----:B-1----:R-:W-:Y:S09]  /*128a0*/  @!P0 BRA `(.L_x_5501) ;  /* 0x0000000800808947 */ /* 0x002ff20003800000 */
.L_x_5520:
[----:B------:R-:W-:Y:S05]  /*128b0*/  @P1 BRA `(.L_x_5502) ;  /* 0x0000000000181947 */ /* 0x000fea0003800000 */
[----:B------:R-:W1:Y:S01]  /*128c0*/  S2R R2, SR_TID.X ;  /* 0x0000000000027919 */ /* 0x000e620000002100 */
[----:B------:R-:W-:-:S04]  /*128d0*/  IMAD.MOV.U32 R0, RZ, RZ, 0x4200 ;  /* 0x00004200ff007424 */ /* 0x000fc800078e00ff */
[----:B------:R1:W-:Y:S02]  /*128e0*/  SYNCS.ARRIVE.TRANS64 RZ, [R3+URZ+0x30c30], R0 ;  /* 0x030c300003ff79a7 */ /* 0x0003e4000800003f */
[----:B-1----:R-:W-:-:S13]  /*128f0*/  LOP3.LUT P0, RZ, R2, 0x1f, RZ, 0xc0, !PT ;  /* 0x0000001f02ff7812 */ /* 0x002fda000780c0ff */
[----:B------:R-:W-:Y:S05]  /*12900*/  @!P0 BRA `(.L_x_5502) ;  /* 0x0000000000048947 */ /* 0x000fea0003800000 */
[----:B------:R-:W-:Y:S01]  /*12910*/  BPT.TRAP 0x1 ;  /* 0x000000040000795c */ /* 0x000fe20000300000 */
.L_x_5502:
[----:B-----5:R-:W-:Y:S01]  /*12920*/  R2UR UR19, R4 ;  /* 0x00000000041372ca */ /* 0x020fe200000e0000 */
[C-C-:B------:R-:W-:Y:S01]  /*12930*/  IMAD R0, R16.reuse, 0x4000, R15.reuse ;  /* 0x0000400010007824 */ /* 0x140fe200078e020f */
[----:B------:R-:W-:Y:S01]  /*12940*/  R2UR UR9, R11 ;  /* 0x000000000b0972ca */ /* 0x000fe200000e0000 */
[----:B--234-:R-:W-:Y:S01]  /*12950*/  IMAD R15, R16, 0x200, R15 ;  /* 0x00000200100f7824 */ /* 0x01cfe200078e020f */
[----:B------:R-:W-:Y:S01]  /*12960*/  IADD3 R7, P0, R7, 0x1f0, RZ ;  /* 0x000001f007077810 */ /* 0x000fe20007f1e0ff */
[----:B------:R-:W-:Y:S01]  /*12970*/  ULDC.64 UR26, c[0x0][0x728] ;  /* 0x0001ca00001a7ab9 */ /* 0x000fe20000000a00 */
[----:B------:R-:W-:Y:S02]  /*12980*/  R2UR UR17, R3 ;  /* 0x00000000031172ca */ /* 0x000fe400000e0000 */
        /* <DEDUP_REMOVED lines=11> */
[----:B------:R-:W-:Y:S01]  /*12a40*/  ULEA.HI.X.SX32 UR9, UR19, UR9, 0x1, UP0 ;  /* 0x0000000913097291 */ /* 0x000fe200080f0e3f */
[----:B------:R-:W-:Y:S01]  /*12a50*/  SEL R0, R0, RZ, P0 ;  /* 0x000000ff00007207 */ /* 0x000fe20000000000 */
[----:B------:R-:W-:Y:S01]  /*12a60*/  ULEA UR8, UP0, UR18, UR26, 0x2 ;  /* 0x0000001a12087291 */ /* 0x000fe2000f80103f */
[----:B------:R-:W-:Y:S01]  /*12a70*/  LOP3.LUT R10, R10, R3, RZ, 0x3c, !PT ;  /* 0x000000030a0a7212 */ /* 0x000fe200078e3cff */
[----:B------:R-:W-:Y:S02]  /*12a80*/  UIADD3 UR19, UR19, UR7, URZ ;  /* 0x0000000713137290 */ /* 0x000fe4000fffe03f */
[----:B------:R-:W-:-:S02]  /*12a90*/  UIADD3 UR16, UR16, 0x18000, URZ ;  /* 0x0001800010107890 */ /* 0x000fc4000fffe03f */
[----:B------:R-:W-:Y:S02]  /*12aa0*/  ULEA.HI.X UR9, UR18, UR27, UR9, 0x2, UP0 ;  /* 0x0000001b12097291 */ /* 0x000fe400080f1409 */
        /* <DEDUP_REMOVED lines=9> */
.L_x_5483:
[----:B------:R-:W-:Y:S05]  /*12b40*/  BSYNC B0 ;  /* 0x0000000000007941 */ /* 0x000fea0003800000 */
.L_x_5478:
[----:B------:R-:W-:-:S03]  /*12b50*/  UMOV UR8, 0xffffffff ;  /* 0xffffffff00087882 */ /* 0x000fc60000000000 */
[----:B------:R-:W-:Y:S05]  /*12b60*/  BRA.DIV UR8, `(.L_x_5503) ;  /* 0x0000000608e47947 */ /* 0x000fea000b800000 */
[----:B------:R-:W-:-:S13]  /*12b70*/  ELECT P6, URZ, PT ;  /* 0x00000000003f782f */ /* 0x000fda00038c0000 */
.L_x_5523:
[----:B------:R-:W-:Y:S05]  /*12b80*/  @!P6 BRA `(.L_x_5365) ;  /* 0x000000000084e947 */ /* 0x000fea0003800000 */
[----:B------:R-:W-:-:S06]  /*12b90*/  ULOP3.LUT UR8, UR36, 0x2, URZ, 0xfc, !UPT ;  /* 0x0000000224087892 */ /* 0x000fcc000f8efc3f */
[----:B------:R-:W-:-:S05]  /*12ba0*/  IMAD.U32 R2, RZ, RZ, UR8 ;  /* 0x00000008ff027e24 */ /* 0x000fca000f8e00ff */
[----:B------:R-:W-:-:S13]  /*12bb0*/  ISETP.NE.AND P2, PT, R2, 0x3, PT ;  /* 0x000000030200780c */ /* 0x000fda0003f45270 */
[----:B------:R-:W-:Y:S05]  /*12bc0*/  @!P2 BRA `(.L_x_5504) ;  /* 0x000000000004a947 */ /* 0x000fea0003800000 */
[----:B---3--:R-:W-:Y:S01]  /*12bd0*/  BPT.TRAP 0x1 ;  /* 0x000000040000795c */ /* 0x008fe20000300000 */
.L_x_5504:
        /* <DEDUP_REMOVED lines=15> */
.L_x_5524:
[----:B------:R-:W2:Y:S02]  /*12cd0*/  SYNCS.PHASECHK.TRANS64.TRYWAIT P0, [R3+URZ], R2 ;  /* 0x00000002030075a7 */ /* 0x000ea4000800017f */
[----:B--2---:R-:W-:Y:S05]  /*12ce0*/  @!P0 BRA `(.L_x_5506) ;  /* 0x0000000400b88947 */ /* 0x004fea0003800000 */
.L_x_5525:
[----:B------:R-:W-:Y:S05]  /*12cf0*/  @!P2 BRA `(.L_x_5507) ;  /* 0x000000000004a947 */ /* 0x000fea0003800000 */
[----:B---3--:R-:W-:Y:S01]  /*12d00*/  BPT.TRAP 0x1 ;  /* 0x000000040000795c */ /* 0x008fe20000300000 */
.L_x_5507:
[----:B--2---:R-:W-:-:S04]  /*12d10*/  VIADD R3, R8, 0x30c40 ;  /* 0x00030c4008037836 */ /* 0x004fc80000000000 */
[----:B------:R-:W-:-:S04]  /*12d20*/  IMAD R5, R0, 0x8, R3 ;  /* 0x0000000800057824 */ /* 0x000fc800078e0203 */
[----:B------:R-:W2:Y:S02]  /*12d30*/  SYNCS.PHASECHK.TRANS64.TRYWAIT P0, [R5+URZ], R4 ;  /* 0x00000004050075a7 */ /* 0x000ea4000800017f */
[----:B--2---:R-:W-:Y:S05]  /*12d40*/  @!P0 BRA `(.L_x_5508) ;  /* 0x0000000400b48947 */ /* 0x004fea0003800000 */
.L_x_5526:
[----:B------:R-:W-:-:S07]  /*12d50*/  IMAD R3, R6, 0x8, R3 ;  /* 0x0000000806037824 */ /* 0x000fce00078e0203 */
.L_x_5509:
[----:B----4-:R4:W1:Y:S02]  /*12d60*/  SYNCS.PHASECHK.TRANS64.TRYWAIT P0, [R3+URZ], R2 ;  /* 0x00000002030075a7 */ /* 0x010864000800017f */
[----:B-1----:R-:W-:Y:S05]  /*12d70*/  @!P0 NANOSLEEP.SYNCS 0x989680 ;  /* 0x009896800000895d */ /* 0x002fea0003900000 */
[----:B------:R-:W1:Y:S02]  /*12d80*/  @!P0 SYNCS.PHASECHK.TRANS64 P0, [R3+URZ], R2 ;  /* 0x00000002030085a7 */ /* 0x000e64000800007f */
[----:B-1----:R-:W-:Y:S05]  /*12d90*/  @!P0 BRA `(.L_x_5509) ;  /* 0xfffffffc00f08947 */ /* 0x002fea000383ffff */
.L_x_5365:
[----:B---3--:R-:W-:Y:S05]  /*12da0*/  BSYNC B6 ;  /* 0x0000000000067941 */ /* 0x008fea0003800000 */
.L_x_5359:
[----:B------:R-:W-:Y:S05]  /*12db0*/  EXIT ;  /* 0x000000000000794d */ /* 0x000fea0003800000 */
.L_x_5376:
[----:B------:R-:W-:Y:S02]  /*12dc0*/  IMAD.MOV.U32 R13, RZ, RZ, R10 ;  /* 0x000000ffff0d7224 */ /* 0x000fe400078e000a */
[----:B------:R-:W-:Y:S02]  /*12dd0*/  IMAD.MOV.U32 R12, RZ, RZ, RZ ;  /* 0x000000ffff0c7224 */ /* 0x000fe400078e00ff */
[----:B------:R-:W-:Y:S02]  /*12de0*/  IMAD.MOV.U32 R11, RZ, RZ, 0x1f ;  /* 0x0000001fff0b7424 */ /* 0x000fe400078e00ff */
[----:B------:R-:W-:-:S07]  /*12df0*/  IMAD.MOV.U32 R15, RZ, RZ, -0x1 ;  /* 0xffffffffff0f7424 */ /* 0x000fce00078e00ff */
[----:B------:R-:W-:Y:S05]  /*12e00*/  WARPSYNC.COLLECTIVE R15, `(.L_x_5510) ;  /* 0x000000000f087348 */ /* 0x000fea0003c00000 */
[----:B------:R1:W2:Y:S02]  /*12e10*/  SHFL.IDX P6, R14, R13, R12, R11 ;  /* 0x0000000c0d0e7389 */ /* 0x0002a400000c000b */
[----:B-12---:R-:W-:Y:S01]  /*12e20*/  ENDCOLLECTIVE ;  /* 0x000000000000791b */ /* 0x006fe20003800000 */
.L_x_5510:
[----:B------:R-:W-:Y:S05]  /*12e30*/  BRA `(.L_x_5511) ;  /* 0xfffffee400787947 */ /* 0x000fea000383ffff */
.L_x_5378:
[----:B--2---:R2:W3:Y:S02]  /*12e40*/  SYNCS.PHASECHK.TRANS64.TRYWAIT P0, [R16+URZ+0x30c00], R11 ;  /* 0x030c000b100075a7 */ /* 0x0044e4000800017f */
[----:B---3--:R-:W-:Y:S05]  /*12e50*/  @!P0 NANOSLEEP.SYNCS 0x989680 ;  /* 0x009896800000895d */ /* 0x008fea0003900000 */
[----:B------:R-:W3:Y:S02]  /*12e60*/  @!P0 SYNCS.PHASECHK.TRANS64 P0, [R16+URZ+0x30c00], R11 ;  /* 0x030c000b100085a7 */ /* 0x000ee4000800007f */
[----:B---3--:R-:W-:Y:S05]  /*12e70*/  @!P0 BRA `(.L_x_5378) ;  /* 0xfffffffc00f08947 */ /* 0x008fea000383ffff */
[----:B------:R-:W-:Y:S05]  /*12e80*/  BRA `(.L_x_5377) ;  /* 0xfffffee400c07947 */ /* 0x000fea000383ffff */
.L_x_5383:
[----:B--2---:R2:W3:Y:S02]  /*12e90*/  SYNCS.PHASECHK.TRANS64.TRYWAIT P0, [R8+URZ+0x30c10], R23 ;  /* 0x030c1017080075a7 */ /* 0x0044e4000800017f */
[----:B---3--:R-:W-:Y:S05]  /*12ea0*/  @!P0 NANOSLEEP.SYNCS 0x989680 ;  /* 0x009896800000895d */ /* 0x008fea0003900000 */
[----:B------:R-:W3:Y:S02]  /*12eb0*/  @!P0 SYNCS.PHASECHK.TRANS64 P0, [R8+URZ+0x30c10], R23 ;  /* 0x030c1017080085a7 */ /* 0x000ee4000800007f */
[----:B---3--:R-:W-:Y:S05]  /*12ec0*/  @!P0 BRA `(.L_x_5383) ;  /* 0xfffffffc00f08947 */ /* 0x008fea000383ffff */
[----:B------:R-:W-:Y:S05]  /*12ed0*/  BRA `(.L_x_5382) ;  /* 0xfffffeec00e47947 */ /* 0x000fea000383ffff */
.L_x_5387:
[----:B------:R1:W1:Y:S02]  /*12ee0*/  SYNCS.PHASECHK.TRANS64.TRYWAIT P0, [R8+URZ+0x30c30], R23 ;  /* 0x030c3017080075a7 */ /* 0x000264000800017f */
[----:B-1----:R-:W-:Y:S05]  /*12ef0*/  @!P0 NANOSLEEP.SYNCS 0x989680 ;  /* 0x009896800000895d */ /* 0x002fea0003900000 */
[----:B------:R-:W1:Y:S02]  /*12f00*/  @!P0 SYNCS.PHASECHK.TRANS64 P0, [R8+URZ+0x30c30], R23 ;  /* 0x030c3017080085a7 */ /* 0x000e64000800007f */
[----:B-1----:R-:W-:Y:S05]  /*12f10*/  @!P0 BRA `(.L_x_5387) ;  /* 0xfffffffc00f08947 */ /* 0x002fea000383ffff */
[----:B------:R-:W-:Y:S05]  /*12f20*/  BRA `(.L_x_5386) ;  /* 0xfffffef000e47947 */ /* 0x000fea000383ffff */
.L_x_5395:
[----:B--2---:R2:W3:Y:S02]  /*12f30*/  SYNCS.PHASECHK.TRANS64.TRYWAIT P1, [R7+URZ+0x30c10], R20 ;  /* 0x030c1014070075a7 */ /* 0x0044e4000802017f */
[----:B---3--:R-:W-:Y:S05]  /*12f40*/  @!P1 NANOSLEEP.SYNCS 0x989680 ;  /* 0x009896800000995d */ /* 0x008fea0003900000 */
[----:B------:R-:W3:Y:S02]  /*12f50*/  @!P1 SYNCS.PHASECHK.TRANS64 P1, [R7+URZ+0x30c10], R20 ;  /* 0x030c1014070095a7 */ /* 0x000ee4000802007f */
[----:B---3--:R-:W-:Y:S05]  /*12f60*/  @!P1 BRA `(.L_x_5395) ;  /* 0xfffffffc00f09947 */ /* 0x008fea000383ffff */
[----:B------:R-:W-:Y:S05]  /*12f70*/  BRA `(.L_x_5394) ;  /* 0xffffff30005c7947 */ /* 0x000fea000383ffff */
.L_x_5399:
[----:B------:R1:W1:Y:S02]  /*12f80*/  SYNCS.PHASECHK.TRANS64.TRYWAIT P1, [R7+URZ+0x30c30], R20 ;  /* 0x030c3014070075a7 */ /* 0x000264000802017f */
[----:B-1----:R-:W-:Y:S05]  /*12f90*/  @!P1 NANOSLEEP.SYNCS 0x989680 ;  /* 0x009896800000995d */ /* 0x002fea0003900000 */
[----:B------:R-:W1:Y:S02]  /*12fa0*/  @!P1 SYNCS.PHASECHK.TRANS64 P1, [R7+URZ+0x30c30], R20 ;  /* 0x030c3014070095a7 */ /* 0x000e64000802007f */
[----:B-1----:R-:W-:Y:S05]  /*12fb0*/  @!P1 BRA `(.L_x_5399) ;  /* 0xfffffffc00f09947 */ /* 0x002fea000383ffff */
[----:B------:R-:W-:Y:S05]  /*12fc0*/  BRA `(.L_x_5398) ;  /* 0xffffff3400707947 */ /* 0x000fea000383ffff */
.L_x_5407:
[----:B-1----:R1:W3:Y:S02]  /*12fd0*/  SYNCS.PHASECHK.TRANS64.TRYWAIT P0, [R7+URZ+0x30c10], R20 ;  /* 0x030c1014070075a7 */ /* 0x0022e4000800017f */
[----:B---3--:R-:W-:Y:S05]  /*12fe0*/  @!P0 NANOSLEEP.SYNCS 0x989680 ;  /* 0x009896800000895d */ /* 0x008fea0003900000 */
[----:B------:R-:W3:Y:S02]  /*12ff0*/  @!P0 SYNCS.PHASECHK.TRANS64 P0, [R7+URZ+0x30c10], R20 ;  /* 0x030c1014070085a7 */ /* 0x000ee4000800007f */
[----:B---3--:R-:W-:Y:S05]  /*13000*/  @!P0 BRA `(.L_x_5407) ;  /* 0xfffffffc00f08947 */ /* 0x008fea000383ffff */
[----:B------:R-:W-:Y:S05]  /*13010*/  BRA `(.L_x_5406) ;  /* 0xffffff6800a07947 */ /* 0x000fea000383ffff */
.L_x_5411:
[----:B------:R1:W1:Y:S02]  /*13020*/  SYNCS.PHASECHK.TRANS64.TRYWAIT P0, [R7+URZ+0x30c30], R20 ;  /* 0x030c3014070075a7 */ /* 0x000264000800017f */
[----:B-1----:R-:W-:Y:S05]  /*13030*/  @!P0 NANOSLEEP.SYNCS 0x989680 ;  /* 0x009896800000895d */ /* 0x002fea0003900000 */
[----:B------:R-:W1:Y:S02]  /*13040*/  @!P0 SYNCS.PHASECHK.TRANS64 P0, [R7+URZ+0x30c30], R20 ;  /* 0x030c3014070085a7 */ /* 0x000e64000800007f */
[----:B-1----:R-:W-:Y:S05]  /*13050*/  @!P0 BRA `(.L_x_5411) ;  /* 0xfffffffc00f08947 */ /* 0x002fea000383ffff */
[----:B------:R-:W-:Y:S05]  /*13060*/  BRA `(.L_x_5410) ;  /* 0xffffff6c00b07947 */ /* 0x000fea000383ffff */
.L_x_5484:
[----:B-1----:R1:W2:Y:S02]  /*13070*/  SYNCS.PHASECHK.TRANS64.TRYWAIT P0, [R15+URZ+0x30c20], R0 ;  /* 0x030c20000f0075a7 */ /* 0x0022a4000800017f */
[----:B--2---:R-:W-:Y:S05]  /*13080*/  @!P0 NANOSLEEP.SYNCS 0x989680 ;  /* 0x009896800000895d */ /* 0x004fea0003900000 */
[----:B------:R-:W2:Y:S02]  /*13090*/  @!P0 SYNCS.PHASECHK.TRANS64 P0, [R15+URZ+0x30c20], R0 ;  /* 0x030c20000f0085a7 */ /* 0x000ea4000800007f */
[----:B--2---:R-:W-:Y:S05]  /*130a0*/  @!P0 BRA `(.L_x_5484) ;  /* 0xfffffffc00f08947 */ /* 0x004fea000383ffff */
[----:B------:R-:W-:Y:S05]  /*130b0*/  BRA `(.L_x_5512) ;  /* 0xffffffe000e87947 */ /* 0x000fea000383ffff */
.L_x_5488:
[----:B--2---:R2:W3:Y:S02]  /*130c0*/  SYNCS.PHASECHK.TRANS64.TRYWAIT P1, [R15+URZ+0x30c40], R18 ;  /* 0x030c40120f0075a7 */ /* 0x0044e4000802017f */
[----:B---3--:R-:W-:Y:S05]  /*130d0*/  @!P1 NANOSLEEP.SYNCS 0x989680 ;  /* 0x009896800000995d */ /* 0x008fea0003900000 */
[----:B------:R-:W3:Y:S02]  /*130e0*/  @!P1 SYNCS.PHASECHK.TRANS64 P1, [R15+URZ+0x30c40], R18 ;  /* 0x030c40120f0095a7 */ /* 0x000ee4000802007f */
[----:B---3--:R-:W-:Y:S05]  /*130f0*/  @!P1 BRA `(.L_x_5488) ;  /* 0xfffffffc00f09947 */ /* 0x008fea000383ffff */
[----:B------:R-:W-:Y:S05]  /*13100*/  BRA `(.L_x_5513) ;  /* 0xffffffe800507947 */ /* 0x000fea000383ffff */
.L_x_5490:
[----:B-1----:R1:W3:Y:S02]  /*13110*/  SYNCS.PHASECHK.TRANS64.TRYWAIT P1, [R15+URZ+0x30c28], R18 ;  /* 0x030c28120f0075a7 */ /* 0x0022e4000802017f */
[----:B---3--:R-:W-:Y:S05]  /*13120*/  @!P1 NANOSLEEP.SYNCS 0x989680 ;  /* 0x009896800000995d */ /* 0x008fea0003900000 */
[----:B------:R-:W3:Y:S02]  /*13130*/  @!P1 SYNCS.PHASECHK.TRANS64 P1, [R15+URZ+0x30c28], R18 ;  /* 0x030c28120f0095a7 */ /* 0x000ee4000802007f */
[----:B---3--:R-:W-:Y:S05]  /*13140*/  @!P1 BRA `(.L_x_5490) ;  /* 0xfffffffc00f09947 */ /* 0x008fea000383ffff */
[----:B------:R-:W-:Y:S05]  /*13150*/  BRA `(.L_x_5514) ;  /* 0xffffffe800d47947 */ /* 0x000fea000383ffff */
.L_x_5492:
[----:B---3--:R3:W4:Y:S02]  /*13160*/  SYNCS.PHASECHK.TRANS64.TRYWAIT P1, [R15+URZ+0x30c48], R18 ;  /* 0x030c48120f0075a7 */ /* 0x008724000802017f */
[----:B----4-:R-:W-:Y:S05]  /*13170*/  @!P1 NANOSLEEP.SYNCS 0x989680 ;  /* 0x009896800000995d */ /* 0x010fea0003900000 */
[----:B------:R-:W4:Y:S02]  /*13180*/  @!P1 SYNCS.PHASECHK.TRANS64 P1, [R15+URZ+0x30c48], R18 ;  /* 0x030c48120f0095a7 */ /* 0x000f24000802007f */
[----:B----4-:R-:W-:Y:S05]  /*13190*/  @!P1 BRA `(.L_x_5492) ;  /* 0xfffffffc00f09947 */ /* 0x010fea000383ffff */
[----:B------:R-:W-:Y:S05]  /*131a0*/  BRA `(.L_x_5515) ;  /* 0xffffffec00587947 */ /* 0x000fea000383ffff */
.L_x_5494:
[----:B------:R-:W-:-:S07]  /*131b0*/  SHF.L.U32 R4, R10, 0x1f, RZ ;  /* 0x0000001f0a047819 */ /* 0x000fce00000006ff */
.L_x_5516:
[----:B----4-:R4:W1:Y:S02]  /*131c0*/  SYNCS.PHASECHK.TRANS64.TRYWAIT P1, [R15+URZ+0x30c20], R4 ;  /* 0x030c20040f0075a7 */ /* 0x010864000802017f */
[----:B-1----:R-:W-:Y:S05]  /*131d0*/  @!P1 NANOSLEEP.SYNCS 0x989680 ;  /* 0x009896800000995d */ /* 0x002fea0003900000 */
[----:B------:R-:W1:Y:S02]  /*131e0*/  @!P1 SYNCS.PHASECHK.TRANS64 P1, [R15+URZ+0x30c20], R4 ;  /* 0x030c20040f0095a7 */ /* 0x000e64000802007f */
[----:B-1----:R-:W-:Y:S05]  /*131f0*/  @!P1 BRA `(.L_x_5516) ;  /* 0xfffffffc00f09947 */ /* 0x002fea000383ffff */
[----:B------:R-:W-:Y:S05]  /*13200*/  BRA `(.L_x_5517) ;  /* 0xffffffec00c07947 */ /* 0x000fea000383ffff */
.L_x_5497:
[----:B----4-:R4:W1:Y:S02]  /*13210*/  SYNCS.PHASECHK.TRANS64.TRYWAIT P1, [R15+URZ+0x30c40], R12 ;  /* 0x030c400c0f0075a7 */ /* 0x010864000802017f */
[----:B-1----:R-:W-:Y:S05]  /*13220*/  @!P1 NANOSLEEP.SYNCS 0x989680 ;  /* 0x009896800000995d */ /* 0x002fea0003900000 */
[----:B------:R-:W1:Y:S02]  /*13230*/  @!P1 SYNCS.PHASECHK.TRANS64 P1, [R15+URZ+0x30c40], R12 ;  /* 0x030c400c0f0095a7 */ /* 0x000e64000802007f */
[----:B-1----:R-:W-:Y:S05]  /*13240*/  @!P1 BRA `(.L_x_5497) ;  /* 0xfffffffc00f09947 */ /* 0x002fea000383ffff */
[----:B------:R-:W-:Y:S05]  /*13250*/  BRA `(.L_x_5518) ;  /* 0xfffffff000607947 */ /* 0x000fea000383ffff */
.L_x_5499:
[----:B-1----:R1:W2:Y:S02]  /*13260*/  SYNCS.PHASECHK.TRANS64.TRYWAIT P1, [R15+URZ+0x30c28], R12 ;  /* 0x030c280c0f0075a7 */ /* 0x0022a4000802017f */
[----:B--2---:R-:W-:Y:S05]  /*13270*/  @!P1 NANOSLEEP.SYNCS 0x989680 ;  /* 0x009896800000995d */ /* 0x004fea0003900000 */
[----:B------:R-:W2:Y:S02]  /*13280*/  @!P1 SYNCS.PHASECHK.TRANS64 P1, [R15+URZ+0x30c28], R12 ;  /* 0x030c280c0f0095a7 */ /* 0x000ea4000802007f */
[----:B--2---:R-:W-:Y:S05]  /*13290*/  @!P1 BRA `(.L_x_5499) ;  /* 0xfffffffc00f09947 */ /* 0x004fea000383ffff */
[----:B------:R-:W-:Y:S05]  /*132a0*/  BRA `(.L_x_5519) ;  /* 0xfffffff000d87947 */ /* 0x000fea000383ffff */
.L_x_5501:
[----:B------:R1:W1:Y:S02]  /*132b0*/  SYNCS.PHASECHK.TRANS64.TRYWAIT P0, [R3+URZ+0x30c40], R0 ;  /* 0x030c4000030075a7 */ /* 0x000264000800017f */
[----:B-1----:R-:W-:Y:S05]  /*132c0*/  @!P0 NANOSLEEP.SYNCS 0x989680 ;  /* 0x009896800000895d */ /* 0x002fea0003900000 */
[----:B------:R-:W1:Y:S02]  /*132d0*/  @!P0 SYNCS.PHASECHK.TRANS64 P0, [R3+URZ+0x30c40], R0 ;  /* 0x030c4000030085a7 */ /* 0x000e64000800007f */
[----:B-1----:R-:W-:Y:S05]  /*132e0*/  @!P0 BRA `(.L_x_5501) ;  /* 0xfffffffc00f08947 */ /* 0x002fea000383ffff */
[----:B------:R-:W-:Y:S05]  /*132f0*/  BRA `(.L_x_5520) ;  /* 0xfffffff4006c7947 */ /* 0x000fea000383ffff */
.L_x_5503:
[----:B------:R-:W-:Y:S01]  /*13300*/  BSSY B0, `(.L_x_5521) ;  /* 0x0000006000007945 */ /* 0x000fe20003800000 */
[----:B------:R-:W-:-:S07]  /*13310*/  IMAD.MOV.U32 R15, RZ, RZ, -0x1 ;  /* 0xffffffffff0f7424 */ /* 0x000fce00078e00ff */
[----:B---3--:R-:W-:Y:S05]  /*13320*/  WARPSYNC.COLLECTIVE R15, `(.L_x_5522) ;  /* 0x000000000f0c7348 */ /* 0x008fea0003c00000 */
[----:B------:R-:W-:Y:S02]  /*13330*/  ELECT P6, UR62, PT ;  /* 0x00000000003e782f */ /* 0x000fe400038c0000 */
[----:B------:R-:W-:Y:S01]  /*13340*/  MOV R14, UR62 ;  /* 0x0000003e000e7c02 */ /* 0x000fe20008000f00 */
[----:B---3--:R-:W-:Y:S10]  /*13350*/  ENDCOLLECTIVE ;  /* 0x000000000000791b */ /* 0x008ff40003800000 */
.L_x_5522:
[----:B------:R-:W-:Y:S05]  /*13360*/  BSYNC B0 ;  /* 0x0000000000007941 */ /* 0x000fea0003800000 */
.L_x_5521:
[----:B------:R-:W-:Y:S05]  /*13370*/  BRA `(.L_x_5523) ;  /* 0xfffffff800007947 */ /* 0x000fea000383ffff */
.L_x_5505:
[----:B-1----:R1:W2:Y:S02]  /*13380*/  SYNCS.PHASECHK.TRANS64.TRYWAIT P0, [R7+URZ], R4 ;  /* 0x00000004070075a7 */ /* 0x0022a4000800017f */
[----:B--2---:R-:W-:Y:S05]  /*13390*/  @!P0 NANOSLEEP.SYNCS 0x989680 ;  /* 0x009896800000895d */ /* 0x004fea0003900000 */
[----:B------:R-:W2:Y:S02]  /*133a0*/  @!P0 SYNCS.PHASECHK.TRANS64 P0, [R7+URZ], R4 ;  /* 0x00000004070085a7 */ /* 0x000ea4000800007f */
[----:B--2---:R-:W-:Y:S05]  /*133b0*/  @!P0 BRA `(.L_x_5505) ;  /* 0xfffffffc00f08947 */ /* 0x004fea000383ffff */
[----:B------:R-:W-:Y:S05]  /*133c0*/  BRA `(.L_x_5524) ;  /* 0xfffffff800407947 */ /* 0x000fea000383ffff */
.L_x_5506:
[----:B--2---:R2:W4:Y:S02]  /*133d0*/  SYNCS.PHASECHK.TRANS64.TRYWAIT P0, [R3+URZ], R2 ;  /* 0x00000002030075a7 */ /* 0x004524000800017f */
[----:B----4-:R-:W-:Y:S05]  /*133e0*/  @!P0 NANOSLEEP.SYNCS 0x989680 ;  /* 0x009896800000895d */ /* 0x010fea0003900000 */
[----:B------:R-:W4:Y:S02]  /*133f0*/  @!P0 SYNCS.PHASECHK.TRANS64 P0, [R3+URZ], R2 ;  /* 0x00000002030085a7 */ /* 0x000f24000800007f */
[----:B----4-:R-:W-:Y:S05]  /*13400*/  @!P0 BRA `(.L_x_5506) ;  /* 0xfffffffc00f08947 */ /* 0x010fea000383ffff */
[----:B------:R-:W-:Y:S05]  /*13410*/  BRA `(.L_x_5525) ;  /* 0xfffffff800347947 */ /* 0x000fea000383ffff */
.L_x_5508:
[----:B--2---:R2:W4:Y:S02]  /*13420*/  SYNCS.PHASECHK.TRANS64.TRYWAIT P0, [R5+URZ], R4 ;  /* 0x00000004050075a7 */ /* 0x004524000800017f */
[----:B----4-:R-:W-:Y:S05]  /*13430*/  @!P0 NANOSLEEP.SYNCS 0x989680 ;  /* 0x009896800000895d */ /* 0x010fea0003900000 */
[----:B------:R-:W4:Y:S02]  /*13440*/  @!P0 SYNCS.PHASECHK.TRANS64 P0, [R5+URZ], R4 ;  /* 0x00000004050085a7 */ /* 0x000f24000800007f */
[----:B----4-:R-:W-:Y:S05]  /*13450*/  @!P0 BRA `(.L_x_5508) ;  /* 0xfffffffc00f08947 */ /* 0x010fea000383ffff */
[----:B------:R-:W-:Y:S05]  /*13460*/  BRA `(.L_x_5526) ;  /* 0xfffffff800387947 */ /* 0x000fea000383ffff */
.L_x_5527:
        /* <DEDUP_REMOVED lines=9> */
.L_x_7413:


//--------------------- .text._ZN7cutlass13device_kernelIN5flash11enable_sm90INS1_16FlashAttnBwdSm90INS1_25CollectiveMainloopBwdSm90ILi2ELi2ELi2EN4cute5tupleIJNS5_1CILi1EEES8_S8_EEENS6_IJNS7_ILi128EEESA_NS7_ILi64EEEEEENS_6half_tEfNS_4arch4Sm90ELb0ELb1ELb0ELb1ELb1ELb1ELb0ELb0ELi2ELi1ELi2ELi2ELb0EEENS1_21CollectiveEpilogueBwdISC_SD_SF_Li256ELb1ELb0ELi1EEENS1_19SingleTileSchedulerILb1ELb0ELb0ELi128EEEEEEEEEvNT_6ParamsE --------------------------
	.section	.text._ZN7cutlass13device_kernelIN5flash11enable_sm90INS1_16FlashAttnBwdSm90INS1_25CollectiveMainloopBwdSm90ILi2ELi2ELi2EN4cute5tupleIJNS5_1CILi1EEES8_S8_EEENS6_IJNS7_ILi128EEESA_NS7_ILi64EEEEEENS_6half_tEfNS_4arch4Sm90ELb0ELb1ELb0ELb1ELb1ELb1ELb0ELb0ELi2ELi1ELi2ELi2ELb0EEENS1_21CollectiveEpilogueBwdISC_SD_SF_Li256ELb1ELb0ELi1EEENS1_19SingleTileSchedulerILb1ELb0ELb0ELi128EEEEEEEEEvNT_6ParamsE,"ax",@progbits
	.align	128
.text._ZN7cutlass13device_kernelIN5flash11enable_sm90INS1_16FlashAttnBwdSm90INS1_25CollectiveMainloopBwdSm90ILi2ELi2ELi2EN4cute5tupleIJNS5_1CILi1EEES8_S8_EEENS6_IJNS7_ILi128EEESA_NS7_ILi64EEEEEENS_6half_tEfNS_4arch4Sm90ELb0ELb1ELb0ELb1ELb1ELb1ELb0ELb0ELi2ELi1ELi2ELi2ELb0EEENS1_21CollectiveEpilogueBwdISC_SD_SF_Li256ELb1ELb0ELi1EEENS1_19SingleTileSchedulerILb1ELb0ELb0ELi128EEEEEEEEEvNT_6ParamsE:
        .type           _ZN7cutlass13device_kernelIN5flash11enable_sm90INS1_16FlashAttnBwdSm90INS1_25CollectiveMainloopBwdSm90ILi2ELi2ELi2EN4cute5tupleIJNS5_1CILi1EEES8_S8_EEENS6_IJNS7_ILi128EEESA_NS7_ILi64EEEEEENS_6half_tEfNS_4arch4Sm90ELb0ELb1ELb0ELb1ELb1ELb1ELb0ELb0ELi2ELi1ELi2ELi2ELb0EEENS1_21CollectiveEpilogueBwdISC_SD_SF_Li256ELb1ELb0ELi1EEENS1_19SingleTileSchedulerILb1ELb0ELb0ELi128EEEEEEEEEvNT_6ParamsE,@function
        .size           _ZN7cutlass13device_kernelIN5flash11enable_sm90INS1_16FlashAttnBwdSm90INS1_25CollectiveMainloopBwdSm90ILi2ELi2ELi2EN4cute5tupleIJNS5_1CILi1EEES8_S8_EEENS6_IJNS7_ILi128EEESA_NS7_ILi64EEEEEENS_6half_tEfNS_4arch4Sm90ELb0ELb1ELb0ELb1ELb1ELb1ELb0ELb0ELi2ELi1ELi2ELi2ELb0EEENS1_21CollectiveEpilogueBwdISC_SD_SF_Li256ELb1ELb0ELi1EEENS1_19SingleTileSchedulerILb1ELb0ELb0ELi128EEEEEEEEEvNT_6ParamsE,(.L_x_7414 - _ZN7cutlass13device_kernelIN5flash11enable_sm90INS1_16FlashAttnBwdSm90INS1_25CollectiveMainloopBwdSm90ILi2ELi2ELi2EN4cute5tupleIJNS5_1CILi1EEES8_S8_EEENS6_IJNS7_ILi128EEESA_NS7_ILi64EEEEEENS_6half_tEfNS_4arch4Sm90ELb0ELb1ELb0ELb1ELb1ELb1ELb0ELb0ELi2ELi1ELi2ELi2ELb0EEENS1_21CollectiveEpilogueBwdISC_SD_SF_Li256ELb1ELb0ELi1EEENS1_19SingleTileSchedulerILb1ELb0ELb0ELi128EEEEEEEEEvNT_6ParamsE)
        .other          _ZN7cutlass13device_kernelIN5flash11enable_sm90INS1_16FlashAttnBwdSm90INS1_25CollectiveMainloopBwdSm90ILi2ELi2ELi2EN4cute5tupleIJNS5_1CILi1EEES8_S8_EEENS6_IJNS7_ILi128EEESA_NS7_ILi64EEEEEENS_6half_tEfNS_4arch4Sm90ELb0ELb1ELb0ELb1ELb1ELb1ELb0ELb0ELi2ELi1ELi2ELi2ELb0EEENS1_21CollectiveEpilogueBwdISC_SD_SF_Li256ELb1ELb0ELi1EEENS1_19SingleTileSchedulerILb1ELb0ELb0ELi128EEEEEEEEEvNT_6ParamsE,@"STO_CUDA_ENTRY STV_DEFAULT"
_ZN7cutlass13device_kernelIN5flash11enable_sm90INS1_16FlashAttnBwdSm90INS1_25CollectiveMainloopBwdSm90ILi2ELi2ELi2EN4cute5tupleIJNS5_1CILi1EEES8_S8_EEENS6_IJNS7_ILi128EEESA_NS7_ILi64EEEEEENS_6half_tEfNS_4arch4Sm90ELb0ELb1ELb0ELb1ELb1ELb1ELb0ELb0ELi2ELi1ELi2ELi2ELb0EEENS1_21CollectiveEpilogueBwdISC_SD_SF_Li256ELb1ELb0ELi1EEENS1_19SingleTileSchedulerILb1ELb0ELb0ELi128EEEEEEEEEvNT_6ParamsE:
        /* <DEDUP_REMOVED lines=24> */
.L_x_5529:
[----:B------:R-:W-:Y:S05]  /*0180*/  BSYNC B0 ;  /* 0x0000000000007941 */ /* 0x000fea0003800000 */
.L_x_5528:
        /* <DEDUP_REMOVED lines=37> */
.L_x_5530:
        /* <DEDUP_REMOVED lines=22> */
.L_x_5531:
[----:B------:R-:W-:Y:S01]  /*0540*/  PLOP3.LUT P0, PT, PT, PT, UP0, 0x80, 0x0 ;  /* 0x000000000000781c */ /* 0x000fe20003f0f008 */
[----:B------:R-:W-:Y:S01]  /*0550*/  NOP ;  /* 0x0000000000007918 */ /* 0x000fe20000000000 */
[----:B------:R-:W-:Y:S01]  /*0560*/  ULDC.64 UR38, c[0x0][0x208] ;  /* 0x0000820000267ab9 */ /* 0x000fe20000000a00 */
[----:B------:R-:W-:Y:S01]  /*0570*/  BSSY B6, `(.L_x_5532) ;  /* 0x0001374000067945 */ /* 0x000fe20003800000 */
[----:B-12-4-:R-:W-:Y:S09]  /*0580*/  BAR.SYNC.DEFER_BLOCKING 0x0 ;  /* 0x0000000000007b1d */ /* 0x016ff20000010000 */
[----:B------:R-:W-:Y:S05]  /*0590*/  @!P0 BRA `(.L_x_5533) ;  /* 0x000000f0003c8947 */ /* 0x000fea0003800000 */
.L_x_5534:
        /* <DEDUP_REMOVED lines=24> */
.L_x_5535:
        /* <DEDUP_REMOVED lines=14> */
.L_x_5537:
[----:B------:R-:W-:-:S05]  /*0800*/  ULDC UR4, c[0x0][0x8bc] ;  /* 0x00022f0000047ab9 */ /* 0x000fca0000000800 */
.L_x_5536:
        /* <DEDUP_REMOVED lines=19> */
.L_x_5539:
        /* <DEDUP_REMOVED lines=14> */
.L_x_5540:
        /* <DEDUP_REMOVED lines=11> */
.L_x_5541:
        /* <DEDUP_REMOVED lines=13> */
.L_x_5542:
        /* <DEDUP_REMOVED lines=50> */
.L_x_5543:
        /* <DEDUP_REMOVED lines=28> */
.L_x_5546:
        /* <DEDUP_REMOVED lines=15> */
.L_x_5545:
        /* <DEDUP_REMOVED lines=22> */
.L_x_5548:
        /* <DEDUP_REMOVED lines=15> */
.L_x_5547:
[----:B------:R-:W-:Y:S01]  /*13c0*/  SHF.R.S32.HI R6, RZ, 0x1f, R17 ;  /* 0x0000001fff067819 */ /* 0x000fe20000011411 */
[----:B------:R-:W-:-:S03]  /*13d0*/  UMOV UR4, 0xffffffff ;  /* 0xffffffff00047882 */ /* 0x000fc60000000000 */
[----:B------:R-:W-:-:S04]  /*13e0*/  LEA.HI R0, R6, R17, RZ, 0x7 ;  /* 0x0000001106007211 */ /* 0x000fc800078f38ff */
[----:B------:R-:W-:Y:S01]  /*13f0*/  SHF.R.S32.HI R10, RZ, 0x7, R0 ;  /* 0x00000007ff0a7819 */ /* 0x000fe20000011400 */
[----:B------:R-:W-:Y:S06]  /*1400*/  BRA.DIV UR4, `(.L_x_5549) ;  /* 0x0000012a04307947 */ /* 0x000fec000b800000 */
[----:B------:R1:W2:Y:S02]  /*1410*/  SHFL.IDX PT, R14, R10, RZ, 0x1f ;  /* 0x00001fff0a0e7589 */ /* 0x0002a400000e0000 */
.L_x_5712:
        /* <DEDUP_REMOVED lines=23> */
.L_x_5550:
        /* <DEDUP_REMOVED lines=126> */
.L_x_5563:
[----:B------:R-:W-:-:S06]  /*1d70*/  ULOP3.LUT UR4, UR36, 0x1, URZ, 0xfc, !UPT ;  /* 0x0000000124047892 */ /* 0x000fcc000f8efc3f */
[----:B-1----:R-:W-:-:S05]  /*1d80*/  IMAD.U32 R8, RZ, RZ, UR4 ;  /* 0x00000004ff087e24 */ /* 0x002fca000f8e00ff */
[----:B------:R-:W-:-:S13]  /*1d90*/  ISETP.NE.AND P6, PT, R8, 0x3, PT ;  /* 0x000000030800780c */ /* 0x000fda0003fc5270 */
[----:B------:R-:W-:Y:S05]  /*1da0*/  @!P6 BRA `(.L_x_5553) ;  /* 0x000000000004e947 */ /* 0x000fea0003800000 */
[----:B------:R-:W-:Y:S01]  /*1db0*/  BPT.TRAP 0x1 ;  /* 0x000000040000795c */ /* 0x000fe20000300000 */
.L_x_5553:
[----:B------:R-:W-:Y:S01]  /*1dc0*/  IMAD R8, R0, 0x8, R16 ;  /* 0x0000000800087824 */ /* 0x000fe200078e0210 */
[----:B------:R-:W-:-:S04]  /*1dd0*/  SHF.L.U32 R23, R4, 0x1f, RZ ;  /* 0x0000001f04177819 */ /* 0x000fc800000006ff */
[----:B------:R1:W2:Y:S01]  /*1de0*/  SYNCS.PHASECHK.TRANS64.TRYWAIT P0, [R8+URZ+0x30c10], R23 ;  /* 0x030c1017080075a7 */ /* 0x0002a2000800017f */
[----:B------:R-:W-:Y:S05]  /*1df0*/  @!P6 BRA `(.L_x_5554) ;  /* 0x000000000004e947 */ /* 0x000fea0003800000 */
[----:B------:R-:W-:Y:S01]  /*1e00*/  BPT.TRAP 0x1 ;  /* 0x000000040000795c */ /* 0x000fe20000300000 */
.L_x_5554:
[----:B------:R-:W-:-:S05]  /*1e10*/  VIADD R9, R16, 0x10000 ;  /* 0x0001000010097836 */ /* 0x000fca0000000000 */
[----:B------:R-:W-:-:S04]  /*1e20*/  SHF.R.U32.HI R9, RZ, 0x4, R9 ;  /* 0x00000004ff097819 */ /* 0x000fc80000011609 */
[----:B------:R-:W-:Y:S01]  /*1e30*/  LOP3.LUT R9, R9, 0x3fff, RZ, 0xc0, !PT ;  /* 0x00003fff09097812 */ /* 0x000fe200078ec0ff */
[----:B--2---:R-:W-:Y:S06]  /*1e40*/  @P0 BRA `(.L_x_5555) ;  /* 0x0000000000080947 */ /* 0x004fec0003800000 */
[----:B------:R-:W2:Y:S02]  /*1e50*/  SYNCS.PHASECHK.TRANS64.TRYWAIT P0, [R8+URZ+0x30c10], R23 ;  /* 0x030c1017080075a7 */ /* 0x000ea4000800017f */
[----:B--2---:R-:W-:Y:S05]  /*1e60*/  @!P0 BRA `(.L_x_5556) ;  /* 0x0000011c00cc8947 */ /* 0x004fea0003800000 */
.L_x_5555:
        /* <DEDUP_REMOVED lines=60> */
.L_x_5557:
[----:B------:R1:W1:Y:S01]  /*2230*/  SYNCS.PHASECHK.TRANS64.TRYWAIT P0, [R8+URZ+0x30c30], R23 ;  /* 0x030c3017080075a7 */ /* 0x000262000800017f */
[----:B------:R-:W-:Y:S05]  /*2240*/  @!P6 BRA `(.L_x_5558) ;  /* 0x000000000004e947 */ /* 0x000fea0003800000 */
[----:B------:R-:W-:Y:S01]  /*2250*/  BPT.TRAP 0x1 ;  /* 0x000000040000795c */ /* 0x000fe20000300000 */
.L_x_5558:
[----:B------:R-:W2:Y:S01]  /*2260*/  LDC.64 R24, c[0x0][0x748] ;  /* 0x0001d200ff187b82 */ /* 0x000ea20000000a00 */
[----:B------:R-:W-:-:S05]  /*2270*/  VIADD R13, R16, 0x18000 ;  /* 0x00018000100d7836 */ /* 0x000fca0000000000 */
[----:B------:R-:W-:Y:S01]  /*2280*/  SHF.R.U32.HI R13, RZ, 0x4, R13 ;  /* 0x00000004ff0d7819 */ /* 0x000fe2000001160d */
[----:B-1----:R-:W-:Y:S06]  /*2290*/  @P0 BRA `(.L_x_5559) ;  /* 0x0000000000080947 */ /* 0x002fec0003800000 */
[----:B------:R-:W1:Y:S02]  /*22a0*/  SYNCS.PHASECHK.TRANS64.TRYWAIT P0, [R8+URZ+0x30c30], R23 ;  /* 0x030c3017080075a7 */ /* 0x000e64000800017f */
[----:B-1----:R-:W-:Y:S05]  /*22b0*/  @!P0 BRA `(.L_x_5560) ;  /* 0x0000011800cc8947 */ /* 0x002fea0003800000 */
.L_x_5559:
        /* <DEDUP_REMOVED lines=769> */
.L_x_5561:
        /* <DEDUP_REMOVED lines=68> */
.L_x_5562:
        /* <DEDUP_REMOVED lines=11> */
.L_x_5552:
        /* <DEDUP_REMOVED lines=130> */
.L_x_5575:
[----:B------:R-:W-:-:S05]  /*5fe0*/  IMAD.U32 R7, RZ, RZ, UR36 ;  /* 0x00000024ff077e24 */ /* 0x000fca000f8e00ff */
[----:B------:R-:W-:-:S04]  /*5ff0*/  LOP3.LUT R7, R7, 0x1, RZ, 0xfc, !PT ;  /* 0x0000000107077812 */ /* 0x000fc800078efcff */
[----:B------:R-:W-:-:S13]  /*6000*/  ISETP.NE.AND P0, PT, R7, 0x3, PT ;  /* 0x000000030700780c */ /* 0x000fda0003f05270 */
[----:B------:R-:W-:Y:S05]  /*6010*/  @!P0 BRA `(.L_x_5565) ;  /* 0x0000000000048947 */ /* 0x000fea0003800000 */
[----:B------:R-:W-:Y:S01]  /*6020*/  BPT.TRAP 0x1 ;  /* 0x000000040000795c */ /* 0x000fe20000300000 */
.L_x_5565:
[----:B------:R-:W-:Y:S01]  /*6030*/  IMAD R7, R0, 0x8, R16 ;  /* 0x0000000800077824 */ /* 0x000fe200078e0210 */
[----:B------:R-:W-:-:S04]  /*6040*/  SHF.L.U32 R20, R4, 0x1f, RZ ;  /* 0x0000001f04147819 */ /* 0x000fc800000006ff */
[----:B------:R1:W3:Y:S01]  /*6050*/  SYNCS.PHASECHK.TRANS64.TRYWAIT P1, [R7+URZ+0x30c10], R20 ;  /* 0x030c1014070075a7 */ /* 0x0002e2000802017f */
[----:B------:R-:W-:Y:S05]  /*6060*/  @!P0 BRA `(.L_x_5566) ;  /* 0x0000000000048947 */ /* 0x000fea0003800000 */
[----:B------:R-:W-:Y:S01]  /*6070*/  BPT.TRAP 0x1 ;  /* 0x000000040000795c */ /* 0x000fe20000300000 */
.L_x_5566:
[----:B--2---:R-:W-:-:S05]  /*6080*/  VIADD R8, R16, 0x10000 ;  /* 0x0001000010087836 */ /* 0x004fca0000000000 */
[----:B------:R-:W-:-:S04]  /*6090*/  SHF.R.U32.HI R8, RZ, 0x4, R8 ;  /* 0x00000004ff087819 */ /* 0x000fc80000011608 */
[----:B------:R-:W-:-:S04]  /*60a0*/  LOP3.LUT R8, R8, 0x3fff, RZ, 0xc0, !PT ;  /* 0x00003fff08087812 */ /* 0x000fc800078ec0ff */
[----:B------:R-:W-:Y:S01]  /*60b0*/  LOP3.LUT R9, R8, 0x10000, RZ, 0xfc, !PT ;  /* 0x0001000008097812 */ /* 0x000fe200078efcff */
[----:B---3--:R-:W-:Y:S06]  /*60c0*/  @P1 BRA `(.L_x_5567) ;  /* 0x0000000000081947 */ /* 0x008fec0003800000 */
[----:B------:R-:W2:Y:S02]  /*60d0*/  SYNCS.PHASECHK.TRANS64.TRYWAIT P1, [R7+URZ+0x30c10], R20 ;  /* 0x030c1014070075a7 */ /* 0x000ea4000802017f */
[----:B--2---:R-:W-:Y:S05]  /*60e0*/  @!P1 BRA `(.L_x_5568) ;  /* 0x000000dc00549947 */ /* 0x004fea0003800000 */
.L_x_5567:
        /* <DEDUP_REMOVED lines=63> */
.L_x_5569:
[----:B------:R1:W1:Y:S01]  /*64e0*/  SYNCS.PHASECHK.TRANS64.TRYWAIT P1, [R7+URZ+0x30c30], R20 ;  /* 0x030c3014070075a7 */ /* 0x000262000802017f */
[----:B------:R-:W-:Y:S05]  /*64f0*/  @!P0 BRA `(.L_x_5570) ;  /* 0x0000000000048947 */ /* 0x000fea0003800000 */
[----:B------:R-:W-:Y:S01]  /*6500*/  BPT.TRAP 0x1 ;  /* 0x000000040000795c */ /* 0x000fe20000300000 */
.L_x_5570:
        /* <DEDUP_REMOVED lines=8> */
.L_x_5571:
        /* <DEDUP_REMOVED lines=629> */
.L_x_5573:
        /* <DEDUP_REMOVED lines=70> */
.L_x_5574:
        /* <DEDUP_REMOVED lines=12> */
.L_x_5564:
        /* <DEDUP_REMOVED lines=121> */
.L_x_5587:
[----:B------:R-:W-:-:S05]  /*9990*/  IMAD.U32 R7, RZ, RZ, UR36 ;  /* 0x00000024ff077e24 */ /* 0x000fca000f8e00ff */
[----:B------:R-:W-:-:S04]  /*99a0*/  LOP3.LUT R7, R7, 0x1, RZ, 0xfc, !PT ;  /* 0x0000000107077812 */ /* 0x000fc800078efcff */
[----:B------:R-:W-:-:S13]  /*99b0*/  ISETP.NE.AND P6, PT, R7, 0x3, PT ;  /* 0x000000030700780c */ /* 0x000fda0003fc5270 */
[----:B--2---:R-:W-:Y:S05]  /*99c0*/  @!P6 BRA `(.L_x_5577) ;  /* 0x000000000004e947 */ /* 0x004fea0003800000 */
[----:B------:R-:W-:Y:S01]  /*99d0*/  BPT.TRAP 0x1 ;  /* 0x000000040000795c */ /* 0x000fe20000300000 */
.L_x_5577:
[----:B------:R-:W-:Y:S01]  /*99e0*/  IMAD R7, R0, 0x8, R16 ;  /* 0x0000000800077824 */ /* 0x000fe200078e0210 */
[----:B------:R-:W-:-:S04]  /*99f0*/  SHF.L.U32 R20, R4, 0x1f, RZ ;  /* 0x0000001f04147819 */ /* 0x000fc800000006ff */
[----:B------:R2:W3:Y:S01]  /*9a00*/  SYNCS.PHASECHK.TRANS64.TRYWAIT P0, [R7+URZ+0x30c10], R20 ;  /* 0x030c1014070075a7 */ /* 0x0004e2000800017f */
[----:B------:R-:W-:Y:S05]  /*9a10*/  @!P6 BRA `(.L_x_5578) ;  /* 0x000000000004e947 */ /* 0x000fea0003800000 */
[----:B------:R-:W-:Y:S01]  /*9a20*/  BPT.TRAP 0x1 ;  /* 0x000000040000795c */ /* 0x000fe20000300000 */
.L_x_5578:
[----:B-1----:R-:W-:-:S05]  /*9a30*/  VIADD R8, R16, 0x10000 ;  /* 0x0001000010087836 */ /* 0x002fca0000000000 */
[----:B------:R-:W-:-:S04]  /*9a40*/  SHF.R.U32.HI R8, RZ, 0x4, R8 ;  /* 0x00000004ff087819 */ /* 0x000fc80000011608 */
[----:B------:R-:W-:-:S04]  /*9a50*/  LOP3.LUT R8, R8, 0x3fff, RZ, 0xc0, !PT ;  /* 0x00003fff08087812 */ /* 0x000fc800078ec0ff */
[----:B------:R-:W-:Y:S01]  /*9a60*/  LOP3.LUT R9, R8, 0x10000, RZ, 0xfc, !PT ;  /* 0x0001000008097812 */ /* 0x000fe200078efcff */
[----:B---3--:R-:W-:Y:S06]  /*9a70*/  @P0 BRA `(.L_x_5579) ;  /* 0x0000000000080947 */ /* 0x008fec0003800000 */
[----:B------:R-:W1:Y:S02]  /*9a80*/  SYNCS.PHASECHK.TRANS64.TRYWAIT P0, [R7+URZ+0x30c10], R20 ;  /* 0x030c1014070075a7 */ /* 0x000e64000800017f */
[----:B-1----:R-:W-:Y:S05]  /*9a90*/  @!P0 BRA `(.L_x_5580) ;  /* 0x000000a400108947 */ /* 0x002fea0003800000 */
.L_x_5579:
        /* <DEDUP_REMOVED lines=62> */
.L_x_5581:
[----:B------:R1:W1:Y:S01]  /*9e80*/  SYNCS.PHASECHK.TRANS64.TRYWAIT P0, [R7+URZ+0x30c30], R20 ;  /* 0x030c3014070075a7 */ /* 0x000262000800017f */
[----:B------:R-:W-:Y:S05]  /*9e90*/  @!P6 BRA `(.L_x_5582) ;  /* 0x000000000004e947 */ /* 0x000fea0003800000 */
[----:B------:R-:W-:Y:S01]  /*9ea0*/  BPT.TRAP 0x1 ;  /* 0x000000040000795c */ /* 0x000fe20000300000 */
.L_x_5582:
        /* <DEDUP_REMOVED lines=8> */
.L_x_5583:
        /* <DEDUP_REMOVED lines=780> */
.L_x_5585:
        /* <DEDUP_REMOVED lines=70> */
.L_x_5586:
        /* <DEDUP_REMOVED lines=12> */
.L_x_5576:
        /* <DEDUP_REMOVED lines=34> */
.L_x_5544:
        /* <DEDUP_REMOVED lines=119> */
.L_x_5589:
        /* <DEDUP_REMOVED lines=50> */
.L_x_5591:
[----:B------:R-:W-:Y:S05]  /*e1c0*/  BSYNC B0 ;  /* 0x0000000000007941 */ /* 0x000fea0003800000 */
.L_x_5590:
        /* <DEDUP_REMOVED lines=17> */
.L_x_5593:
[----:B------:R-:W-:Y:S05]  /*e2e0*/  BSYNC B0 ;  /* 0x0000000000007941 */ /* 0x000fea0003800000 */
.L_x_5592:
        /* <DEDUP_REMOVED lines=16> */
.L_x_5595:
[----:B------:R-:W-:Y:S05]  /*e3f0*/  BSYNC B0 ;  /* 0x0000000000007941 */ /* 0x000fea0003800000 */
.L_x_5594:
        /* <DEDUP_REMOVED lines=16> */
.L_x_5597:
[----:B------:R-:W-:Y:S05]  /*e500*/  BSYNC B0 ;  /* 0x0000000000007941 */ /* 0x000fea0003800000 */
.L_x_5596:
        /* <DEDUP_REMOVED lines=27> */
.L_x_5599:
[----:B------:R-:W-:Y:S05]  /*e6c0*/  BSYNC B0 ;  /* 0x0000000000007941 */ /* 0x000fea0003800000 */
.L_x_5598:
        /* <DEDUP_REMOVED lines=15> */
.L_x_5601:
[----:B------:R-:W-:Y:S05]  /*e7c0*/  BSYNC B0 ;  /* 0x0000000000007941 */ /* 0x000fea0003800000 */
.L_x_5600:
        /* <DEDUP_REMOVED lines=15> */
.L_x_5603:
[----:B------:R-:W-:Y:S05]  /*e8c0*/  BSYNC B0 ;  /* 0x0000000000007941 */ /* 0x000fea0003800000 */
.L_x_5602:
        /* <DEDUP_REMOVED lines=15> */
.L_x_5588:
        /* <DEDUP_REMOVED lines=35> */
.L_x_5604:
        /* <DEDUP_REMOVED lines=46> */
.L_x_5606:
[----:B------:R-:W-:Y:S05]  /*eed0*/  BSYNC B0 ;  /* 0x0000000000007941 */ /* 0x000fea0003800000 */
.L_x_5605:
        /* <DEDUP_REMOVED lines=16> */
.L_x_5608:
[----:B------:R-:W-:Y:S05]  /*efe0*/  BSYNC B0 ;  /* 0x0000000000007941 */ /* 0x000fea0003800000 */
.L_x_5607:
        /* <DEDUP_REMOVED lines=15> */
.L_x_5610:
[----:B------:R-:W-:Y:S05]  /*f0e0*/  BSYNC B0 ;  /* 0x0000000000007941 */ /* 0x000fea0003800000 */
.L_x_5609:
        /* <DEDUP_REMOVED lines=15> */
.L_x_5612:
[----:B------:R-:W-:Y:S05]  /*f1e0*/  BSYNC B0 ;  /* 0x0000000000007941 */ /* 0x000fea0003800000 */
.L_x_5611:
        /* <DEDUP_REMOVED lines=26> */
.L_x_5614:
[----:B------:R-:W-:Y:S05]  /*f390*/  BSYNC B0 ;  /* 0x0000000000007941 */ /* 0x000fea0003800000 */
.L_x_5613:
        /* <DEDUP_REMOVED lines=15> */
.L_x_5616:
[----:B------:R-:W-:Y:S05]  /*f490*/  BSYNC B0 ;  /* 0x0000000000007941 */ /* 0x000fea0003800000 */
.L_x_5615:
        /* <DEDUP_REMOVED lines=15> */
.L_x_5618:
[----:B------:R-:W-:Y:S05]  /*f590*/  BSYNC B0 ;  /* 0x0000000000007941 */ /* 0x000fea0003800000 */
.L_x_5617:
        /* <DEDUP_REMOVED lines=15> */
.L_x_5533:
        /* <DEDUP_REMOVED lines=21> */
.L_x_5620:
        /* <DEDUP_REMOVED lines=13> */
.L_x_5622:
[----:B------:R-:W-:-:S05]  /*f8b0*/  ULDC UR4, c[0x0][0x8bc] ;  /* 0x00022f0000047ab9 */ /* 0x000fca0000000800 */
.L_x_5621:
        /* <DEDUP_REMOVED lines=44> */
.L_x_5623:
        /* <DEDUP_REMOVED lines=13> */
.L_x_5624:
        /* <DEDUP_REMOVED lines=12> */
.L_x_5625:
        /* <DEDUP_REMOVED lines=19> */
[----:B------:R-:W-:Y:S01]  /*fe40*/  IMAD.U32 R9, RZ, RZ, UR8 ;  /* 0x00000008ff097e24 */ /* 0x000fe2000f8e00ff */
        /* <DEDUP_REMOVED lines=10> */
.L_x_5626:
        /* <DEDUP_REMOVED lines=35> */
.L_x_5631:
[----:B------:R-:W2:Y:S04]  /*10120*/  LDG.E.STRONG.GPU R0, desc[UR38][R2.64] ;  /* 0x0000002602007981 */ /* 0x000ea8000c1ef900 */
[----:B--2---:R-:W-:Y:S01]  /*10130*/  CCTL.IVALL ;  /* 0x00000000ff00798f */ /* 0x004fe20002000000 */
[----:B------:R-:W-:Y:S05]  /*10140*/  YIELD ;  /* 0x0000000000007946 */ /* 0x000fea0003800000 */
[----:B------:R-:W-:-:S13]  /*10150*/  ISETP.NE.AND P1, PT, R0, UR22, PT ;  /* 0x0000001600007c0c */ /* 0x000fda000bf25270 */
[----:B------:R-:W-:Y:S05]  /*10160*/  @P1 BRA `(.L_x_5631) ;  /* 0xfffffffc00ec1947 */ /* 0x000fea000383ffff */
.L_x_5630:
[----:B------:R-:W-:Y:S05]  /*10170*/  BSYNC B0 ;  /* 0x0000000000007941 */ /* 0x000fea0003800000 */
.L_x_5629:
[----:B------:R-:W-:-:S03]  /*10180*/  UMOV UR15, 0xffffffff ;  /* 0xffffffff000f7882 */ /* 0x000fc60000000000 */
[----:B------:R-:W-:Y:S05]  /*10190*/  BRA.DIV UR15, `(.L_x_5632) ;  /* 0x0000003e0f787947 */ /* 0x000fea000b800000 */
[----:B------:R-:W-:Y:S01]  /*101a0*/  NOP ;  /* 0x0000000000007918 */ /* 0x000fe20000000000 */
.L_x_5715:
        /* <DEDUP_REMOVED lines=22> */
.L_x_5634:
[----:B------:R-:W-:Y:S05]  /*10310*/  BSYNC B0 ;  /* 0x0000000000007941 */ /* 0x000fea0003800000 */
.L_x_5633:
        /* <DEDUP_REMOVED lines=20> */
.L_x_5636:
[----:B------:R-:W-:Y:S05]  /*10460*/  BSYNC B0 ;  /* 0x0000000000007941 */ /* 0x000fea0003800000 */
.L_x_5635:
[----:B------:R-:W-:Y:S06]  /*10470*/  BAR.ARV 0xa, 0xa0 ;  /* 0x0282800000007b1d */ /* 0x000fec0000002000 */
[----:B------:R-:W-:Y:S04]  /*10480*/  BSSY B0, `(.L_x_5637) ;  /* 0x0000003000007945 */ /* 0x000fe80003800000 */
[----:B------:R-:W-:Y:S05]  /*10490*/  @!P0 BRA `(.L_x_5638) ;  /* 0x0000000000048947 */ /* 0x000fea0003800000 */
[----:B------:R-:W-:-:S04]  /*104a0*/  DEPBAR.LE SB0, 0x0 ;  /* 0x000080000000791a */ /* 0x000fc80000000000 */
.L_x_5638:
[----:B------:R-:W-:Y:S05]  /*104b0*/  BSYNC B0 ;  /* 0x0000000000007941 */ /* 0x000fea0003800000 */
.L_x_5637:
        /* <DEDUP_REMOVED lines=19> */
.L_x_5640:
[----:B------:R-:W-:Y:S05]  /*105f0*/  BSYNC B0 ;  /* 0x0000000000007941 */ /* 0x000fea0003800000 */
.L_x_5639:
[----:B------:R-:W-:Y:S01]  /*10600*/  UIADD3 UR15, UR9, 0x1, URZ ;  /* 0x00000001090f7890 */ /* 0x000fe2000fffe03f */
[----:B------:R-:W-:Y:S11]  /*10610*/  BRA `(.L_x_5641) ;  /* 0x0000000000047947 */ /* 0x000ff60003800000 */
.L_x_5628:
[----:B------:R-:W-:-:S05]  /*10620*/  UMOV UR15, UR9 ;  /* 0x00000009000f7c82 */ /* 0x000fca0008000000 */
.L_x_5641:
        /* <DEDUP_REMOVED lines=15> */
.L_x_5666:
        /* <DEDUP_REMOVED lines=11> */
.L_x_5644:
[----:B------:R-:W2:Y:S04]  /*107d0*/  LDG.E.STRONG.GPU R0, desc[UR38][R2.64] ;  /* 0x0000002602007981 */ /* 0x000ea8000c1ef900 */
[----:B--2---:R-:W-:Y:S01]  /*107e0*/  CCTL.IVALL ;  /* 0x00000000ff00798f */ /* 0x004fe20002000000 */
[----:B------:R-:W-:Y:S05]  /*107f0*/  YIELD ;  /* 0x0000000000007946 */ /* 0x000fea0003800000 */
[----:B------:R-:W-:-:S13]  /*10800*/  ISETP.NE.AND P1, PT, R0, UR22, PT ;  /* 0x0000001600007c0c */ /* 0x000fda000bf25270 */
[----:B------:R-:W-:Y:S05]  /*10810*/  @P1 BRA `(.L_x_5644) ;  /* 0xfffffffc00ec1947 */ /* 0x000fea000383ffff */
.L_x_5643:
[----:B------:R-:W-:Y:S05]  /*10820*/  BSYNC B0 ;  /* 0x0000000000007941 */ /* 0x000fea0003800000 */
.L_x_5642:
[----:B------:R-:W-:-:S03]  /*10830*/  UMOV UR16, 0xffffffff ;  /* 0xffffffff00107882 */ /* 0x000fc60000000000 */
[----:B------:R-:W-:Y:S05]  /*10840*/  BRA.DIV UR16, `(.L_x_5645) ;  /* 0x0000003610e87947 */ /* 0x000fea000b800000 */
[----:B------:R-:W-:Y:S01]  /*10850*/  NOP ;  /* 0x0000000000007918 */ /* 0x000fe20000000000 */
.L_x_5718:
        /* <DEDUP_REMOVED lines=19> */
.L_x_5647:
[----:B------:R-:W-:Y:S05]  /*10990*/  BSYNC B0 ;  /* 0x0000000000007941 */ /* 0x000fea0003800000 */
.L_x_5646:
        /* <DEDUP_REMOVED lines=17> */
.L_x_5649:
[----:B------:R-:W-:Y:S05]  /*10ab0*/  BSYNC B0 ;  /* 0x0000000000007941 */ /* 0x000fea0003800000 */
.L_x_5648:
[----:B------:R-:W-:Y:S06]  /*10ac0*/  BAR.ARV 0xa, 0xa0 ;  /* 0x0282800000007b1d */ /* 0x000fec0000002000 */
[----:B------:R-:W-:Y:S04]  /*10ad0*/  BSSY B0, `(.L_x_5650) ;  /* 0x0000003000007945 */ /* 0x000fe80003800000 */
[----:B------:R-:W-:Y:S05]  /*10ae0*/  @!P0 BRA `(.L_x_5651) ;  /* 0x0000000000048947 */ /* 0x000fea0003800000 */
[----:B------:R-:W-:-:S04]  /*10af0*/  DEPBAR.LE SB0, 0x0 ;  /* 0x000080000000791a */ /* 0x000fc80000000000 */
.L_x_5651:
[----:B------:R-:W-:Y:S05]  /*10b00*/  BSYNC B0 ;  /* 0x0000000000007941 */ /* 0x000fea0003800000 */
.L_x_5650:
        /* <DEDUP_REMOVED lines=19> */
.L_x_5653:
[----:B------:R-:W-:Y:S05]  /*10c40*/  BSYNC B0 ;  /* 0x0000000000007941 */ /* 0x000fea0003800000 */
.L_x_5652:
        /* <DEDUP_REMOVED lines=9> */
.L_x_5656:
[----:B------:R-:W2:Y:S04]  /*10ce0*/  LDG.E.STRONG.GPU R0, desc[UR38][R2.64] ;  /* 0x0000002602007981 */ /* 0x000ea8000c1ef900 */
[----:B--2---:R-:W-:Y:S01]  /*10cf0*/  CCTL.IVALL ;  /* 0x00000000ff00798f */ /* 0x004fe20002000000 */
[----:B------:R-:W-:Y:S05]  /*10d00*/  YIELD ;  /* 0x0000000000007946 */ /* 0x000fea0003800000 */
[----:B------:R-:W-:-:S13]  /*10d10*/  ISETP.NE.AND P1, PT, R0, UR22, PT ;  /* 0x0000001600007c0c */ /* 0x000fda000bf25270 */
[----:B------:R-:W-:Y:S05]  /*10d20*/  @P1 BRA `(.L_x_5656) ;  /* 0xfffffffc00ec1947 */ /* 0x000fea000383ffff */
.L_x_5655:
[----:B------:R-:W-:Y:S05]  /*10d30*/  BSYNC B0 ;  /* 0x0000000000007941 */ /* 0x000fea0003800000 */
.L_x_5654:
[----:B------:R-:W-:-:S03]  /*10d40*/  UMOV UR12, 0xffffffff ;  /* 0xffffffff000c7882 */ /* 0x000fc60000000000 */
[----:B------:R-:W-:Y:S05]  /*10d50*/  BRA.DIV UR12, `(.L_x_5657) ;  /* 0x000000320cc07947 */ /* 0x000fea000b800000 */
[----:B------:R-:W-:Y:S01]  /*10d60*/  NOP ;  /* 0x0000000000007918 */ /* 0x000fe20000000000 */
.L_x_5721:
        /* <DEDUP_REMOVED lines=15> */
.L_x_5659:
[----:B------:R-:W-:Y:S05]  /*10e60*/  BSYNC B0 ;  /* 0x0000000000007941 */ /* 0x000fea0003800000 */
.L_x_5658:
        /* <DEDUP_REMOVED lines=15> */
.L_x_5661:
[----:B------:R-:W-:Y:S05]  /*10f60*/  BSYNC B0 ;  /* 0x0000000000007941 */ /* 0x000fea0003800000 */
.L_x_5660:
[----:B------:R-:W-:Y:S06]  /*10f70*/  BAR.ARV 0xa, 0xa0 ;  /* 0x0282800000007b1d */ /* 0x000fec0000002000 */
[----:B------:R-:W-:Y:S04]  /*10f80*/  BSSY B0, `(.L_x_5662) ;  /* 0x0000003000007945 */ /* 0x000fe80003800000 */
[----:B------:R-:W-:Y:S05]  /*10f90*/  @!P0 BRA `(.L_x_5663) ;  /* 0x0000000000048947 */ /* 0x000fea0003800000 */
[----:B------:R-:W-:-:S04]  /*10fa0*/  DEPBAR.LE SB0, 0x0 ;  /* 0x000080000000791a */ /* 0x000fc80000000000 */
.L_x_5663:
[----:B------:R-:W-:Y:S05]  /*10fb0*/  BSYNC B0 ;  /* 0x0000000000007941 */ /* 0x000fea0003800000 */
.L_x_5662:
        /* <DEDUP_REMOVED lines=19> */
.L_x_5665:
[----:B------:R-:W-:Y:S05]  /*110f0*/  BSYNC B0 ;  /* 0x0000000000007941 */ /* 0x000fea0003800000 */
.L_x_5664:
[----:B------:R-:W-:Y:S02]  /*11100*/  UIADD3 UR9, UR9, 0x2, URZ ;  /* 0x0000000209097890 */ /* 0x000fe4000fffe03f */
[----:B------:R-:W-:-:S04]  /*11110*/  UIADD3 UR4, UR4, 0x4000, URZ ;  /* 0x0000400004047890 */ /* 0x000fc8000fffe03f */
[----:B------:R-:W-:-:S13]  /*11120*/  ISETP.LE.AND P1, PT, R9, UR9, PT ;  /* 0x0000000909007c0c */ /* 0x000fda000bf23270 */
[----:B------:R-:W-:Y:S05]  /*11130*/  @!P1 BRA `(.L_x_5666) ;  /* 0xfffffff400789947 */ /* 0x000fea000383ffff */
.L_x_5627:
        /* <DEDUP_REMOVED lines=41> */
.L_x_5669:
[----:B------:R-:W-:Y:S05]  /*113d0*/  BSYNC B0 ;  /* 0x0000000000007941 */ /* 0x000fea0003800000 */
.L_x_5668:
[----:B------:R-:W-:Y:S05]  /*113e0*/  BRA `(.L_x_5670) ;  /* 0x0000000000047947 */ /* 0x000fea0003800000 */
.L_x_5667:
[----:B------:R-:W-:-:S05]  /*113f0*/  UMOV UR4, UR9 ;  /* 0x0000000900047c82 */ /* 0x000fca0008000000 */
.L_x_5670:
        /* <DEDUP_REMOVED lines=11> */
.L_x_5675:
        /* <DEDUP_REMOVED lines=24> */
.L_x_5672:
[----:B------:R-:W-:Y:S05]  /*11630*/  BSYNC B0 ;  /* 0x0000000000007941 */ /* 0x000fea0003800000 */
.L_x_5671:
        /* <DEDUP_REMOVED lines=24> */
.L_x_5674:
[----:B------:R-:W-:Y:S05]  /*117c0*/  BSYNC B0 ;  /* 0x0000000000007941 */ /* 0x000fea0003800000 */
.L_x_5673:
[----:B------:R-:W-:Y:S02]  /*117d0*/  UIADD3 UR7, UR7, 0x2, URZ ;  /* 0x0000000207077890 */ /* 0x000fe4000fffe03f */
[----:B------:R-:W-:Y:S02]  /*117e0*/  ULEA UR5, UR19, UR5, 0x1 ;  /* 0x0000000513057291 */ /* 0x000fe4000f8e083f */
[----:B------:R-:W-:Y:S02]  /*117f0*/  ULEA UR6, UR19, UR6, 0x1 ;  /* 0x0000000613067291 */ /* 0x000fe4000f8e083f */
[----:B------:R-:W-:-:S13]  /*11800*/  ISETP.NE.AND P0, PT, RZ, UR7, PT ;  /* 0x00000007ff007c0c */ /* 0x000fda000bf05270 */
[----:B------:R-:W-:Y:S05]  /*11810*/  @!P0 BRA `(.L_x_5538) ;  /* 0x0000002400248947 */ /* 0x000fea0003800000 */
[----:B------:R-:W-:Y:S05]  /*11820*/  BRA `(.L_x_5675) ;  /* 0xfffffffc00207947 */ /* 0x000fea000383ffff */
.L_x_5619:
        /* <DEDUP_REMOVED lines=14> */
.L_x_5676:
        /* <DEDUP_REMOVED lines=14> */
.L_x_5678:
[----:B------:R-:W-:-:S05]  /*119f0*/  ULDC UR4, c[0x0][0x8bc] ;  /* 0x00022f0000047ab9 */ /* 0x000fca0000000800 */
.L_x_5677:
        /* <DEDUP_REMOVED lines=59> */
.L_x_5680:
        /* <DEDUP_REMOVED lines=13> */
.L_x_5681:
        /* <DEDUP_REMOVED lines=8> */
.L_x_5682:
        /* <DEDUP_REMOVED lines=21> */
.L_x_5683:
        /* <DEDUP_REMOVED lines=50> */
.L_x_5722:
        /* <DEDUP_REMOVED lines=15> */
.L_x_5686:
        /* <DEDUP_REMOVED lines=77> */
.L_x_5697:
[----:B-123--:R-:W-:-:S04]  /*12930*/  SHF.L.U32 R18, R10, 0x1f, RZ ;  /* 0x0000001f0a127819 */ /* 0x00efc800000006ff */
[----:B------:R-:W2:Y:S02]  /*12940*/  SYNCS.PHASECHK.TRANS64.TRYWAIT P1, [R15+URZ+0x30c40], R18 ;  /* 0x030c40120f0075a7 */ /* 0x000ea4000802017f */
[----:B--2---:R-:W-:Y:S05]  /*12950*/  @!P1 BRA `(.L_x_5689) ;  /* 0x0000001400f09947 */ /* 0x004fea0003800000 */
.L_x_5723:
        /* <DEDUP_REMOVED lines=8> */
.L_x_5690:
        /* <DEDUP_REMOVED lines=30> */
.L_x_5724:
        /* <DEDUP_REMOVED lines=8> */
.L_x_5692:
        /* <DEDUP_REMOVED lines=30> */
.L_x_5725:
        /* <DEDUP_REMOVED lines=8> */
.L_x_5694:
        /* <DEDUP_REMOVED lines=24> */
.L_x_5727:
        /* <DEDUP_REMOVED lines=8> */
.L_x_5696:
        /* <DEDUP_REMOVED lines=30> */
.L_x_5688:
[----:B------:R-:W4:Y:S02]  /*13280*/  LDL.LU R4, [R1+0x8] ;  /* 0x0000080001047983 */ /* 0x000f240000300800 */
[----:B----4-:R-:W-:Y:S02]  /*13290*/  ISETP.NE.AND P1, PT, R4, RZ, PT ;  /* 0x000000ff0400720c */ /* 0x010fe40003f25270 */
[----:B------:R4:W5:Y:S11]  /*132a0*/  LDL R4, [R1+0x4] ;  /* 0x0000040001047983 */ /* 0x0009760000100800 */
[----:B----4-:R-:W-:Y:S05]  /*132b0*/  @!P1 BRA `(.L_x_5687) ;  /* 0x0000000400249947 */ /* 0x010fea0003800000 */
[----:B------:R-:W-:-:S04]  /*132c0*/  SHF.L.U32 R12, R10, 0x1f, RZ ;  /* 0x0000001f0a0c7819 */ /* 0x000fc800000006ff */
[----:B------:R-:W4:Y:S02]  /*132d0*/  SYNCS.PHASECHK.TRANS64.TRYWAIT P1, [R15+URZ+0x30c40], R12 ;  /* 0x030c400c0f0075a7 */ /* 0x000f24000802017f */
[----:B----4-:R-:W-:Y:S05]  /*132e0*/  @!P1 BRA `(.L_x_5698) ;  /* 0x0000000c00e09947 */ /* 0x010fea0003800000 */
.L_x_5728:
        /* <DEDUP_REMOVED lines=8> */
.L_x_5699:
        /* <DEDUP_REMOVED lines=27> */
.L_x_5729:
        /* <DEDUP_REMOVED lines=8> */
.L_x_5701:
        /* <DEDUP_REMOVED lines=27> */
.L_x_5687:
[----:B------:R-:W1:Y:S01]  /*13750*/  S2R R0, SR_TID.X ;  /* 0x0000000000007919 */ /* 0x000e620000002100 */
[----:B------:R-:W-:Y:S01]  /*13760*/  IMAD R3, R16, 0x8, R15 ;  /* 0x0000000810037824 */ /* 0x000fe200078e020f */
[----:B-1----:R-:W-:Y:S02]  /*13770*/  LOP3.LUT R2, R0, 0x7f, RZ, 0xc0, !PT ;  /* 0x0000007f00027812 */ /* 0x002fe400078ec0ff */
[----:B------:R-:W-:Y:S02]  /*13780*/  SHF.L.U32 R0, R10, 0x1f, RZ ;  /* 0x0000001f0a007819 */ /* 0x000fe400000006ff */
[----:B------:R-:W-:Y:S02]  /*13790*/  ISETP.NE.AND P1, PT, R2, RZ, PT ;  /* 0x000000ff0200720c */ /* 0x000fe40003f25270 */
[----:B------:R-:W1:Y:S02]  /*137a0*/  SYNCS.PHASECHK.TRANS64.TRYWAIT P0, [R3+URZ+0x30c40], R0 ;  /* 0x030c4000030075a7 */ /* 0x000e64000800017f */
[----:B-1----:R-:W-:Y:S09]  /*137b0*/  @!P0 BRA `(.L_x_5702) ;  /* 0x0000000800d48947 */ /* 0x002ff20003800000 */
.L_x_5730:
[----:B------:R-:W-:Y:S05]  /*137c0*/  @P1 BRA `(.L_x_5703) ;  /* 0x0000000000181947 */ /* 0x000fea0003800000 */
[----:B------:R-:W1:Y:S01]  /*137d0*/  S2R R2, SR_TID.X ;  /* 0x0000000000027919 */ /* 0x000e620000002100 */
[----:B------:R-:W-:-:S04]  /*137e0*/  IMAD.MOV.U32 R0, RZ, RZ, 0x4200 ;  /* 0x00004200ff007424 */ /* 0x000fc800078e00ff */
[----:B------:R1:W-:Y:S02]  /*137f0*/  SYNCS.ARRIVE.TRANS64 RZ, [R3+URZ+0x30c30], R0 ;  /* 0x030c300003ff79a7 */ /* 0x0003e4000800003f */
[----:B-1----:R-:W-:-:S13]  /*13800*/  LOP3.LUT P0, RZ, R2, 0x1f, RZ, 0xc0, !PT ;  /* 0x0000001f02ff7812 */ /* 0x002fda000780c0ff */
[----:B------:R-:W-:Y:S05]  /*13810*/  @!P0 BRA `(.L_x_5703) ;  /* 0x0000000000048947 */ /* 0x000fea0003800000 */
[----:B------:R-:W-:Y:S01]  /*13820*/  BPT.TRAP 0x1 ;  /* 0x000000040000795c */ /* 0x000fe20000300000 */
.L_x_5703:
        /* <DEDUP_REMOVED lines=34> */
.L_x_5684:
[----:B------:R-:W-:Y:S05]  /*13a50*/  BSYNC B0 ;  /* 0x0000000000007941 */ /* 0x000fea0003800000 */
.L_x_5679:
[----:B------:R-:W-:-:S03]  /*13a60*/  UMOV UR8, 0xffffffff ;  /* 0xffffffff00087882 */ /* 0x000fc60000000000 */
[----:B------:R-:W-:Y:S05]  /*13a70*/  BRA.DIV UR8, `(.L_x_5704) ;  /* 0x0000000a08387947 */ /* 0x000fea000b800000 */
[----:B------:R-:W-:-:S13]  /*13a80*/  ELECT P6, URZ, PT ;  /* 0x00000000003f782f */ /* 0x000fda00038c0000 */
.L_x_5733:
[----:B------:R-:W-:Y:S05]  /*13a90*/  @!P6 BRA `(.L_x_5538) ;  /* 0x000000000084e947 */ /* 0x000fea0003800000 */
[----:B------:R-:W-:-:S06]  /*13aa0*/  ULOP3.LUT UR8, UR36, 0x2, URZ, 0xfc, !UPT ;  /* 0x0000000224087892 */ /* 0x000fcc000f8efc3f */
[----:B------:R-:W-:-:S05]  /*13ab0*/  IMAD.U32 R2, RZ, RZ, UR8 ;  /* 0x00000008ff027e24 */ /* 0x000fca000f8e00ff */
[----:B------:R-:W-:-:S13]  /*13ac0*/  ISETP.NE.AND P2, PT, R2, 0x3, PT ;  /* 0x000000030200780c */ /* 0x000fda0003f45270 */
[----:B------:R-:W-:Y:S05]  /*13ad0*/  @!P2 BRA `(.L_x_5705) ;  /* 0x000000000004a947 */ /* 0x000fea0003800000 */
[----:B---3--:R-:W-:Y:S01]  /*13ae0*/  BPT.TRAP 0x1 ;  /* 0x000000040000795c */ /* 0x008fe20000300000 */
.L_x_5705:
        /* <DEDUP_REMOVED lines=15> */
.L_x_5734:
[----:B------:R-:W2:Y:S02]  /*13be0*/  SYNCS.PHASECHK.TRANS64.TRYWAIT P0, [R3+URZ], R2 ;  /* 0x00000002030075a7 */ /* 0x000ea4000800017f */
[----:B--2---:R-:W-:Y:S05]  /*13bf0*/  @!P0 BRA `(.L_x_5707) ;  /* 0x00000008000c8947 */ /* 0x004fea0003800000 */
.L_x_5735:
[----:B------:R-:W-:Y:S05]  /*13c00*/  @!P2 BRA `(.L_x_5708) ;  /* 0x000000000004a947 */ /* 0x000fea0003800000 */
[----:B---3--:R-:W-:Y:S01]  /*13c10*/  BPT.TRAP 0x1 ;  /* 0x000000040000795c */ /* 0x008fe20000300000 */
.L_x_5708:
[----:B--2---:R-:W-:-:S04]  /*13c20*/  VIADD R3, R8, 0x30c40 ;  /* 0x00030c4008037836 */ /* 0x004fc80000000000 */
[----:B------:R-:W-:-:S04]  /*13c30*/  IMAD R5, R0, 0x8, R3 ;  /* 0x0000000800057824 */ /* 0x000fc800078e0203 */
[----:B------:R-:W2:Y:S02]  /*13c40*/  SYNCS.PHASECHK.TRANS64.TRYWAIT P0, [R5+URZ], R4 ;  /* 0x00000004050075a7 */ /* 0x000ea4000800017f */
[----:B--2---:R-:W-:Y:S05]  /*13c50*/  @!P0 BRA `(.L_x_5709) ;  /* 0x0000000800088947 */ /* 0x004fea0003800000 */
.L_x_5736:
[----:B------:R-:W-:-:S07]  /*13c60*/  IMAD R3, R6, 0x8, R3 ;  /* 0x0000000806037824 */ /* 0x000fce00078e0203 */
.L_x_5710:
[----:B----4-:R4:W1:Y:S02]  /*13c70*/  SYNCS.PHASECHK.TRANS64.TRYWAIT P0, [R3+URZ], R2 ;  /* 0x00000002030075a7 */ /* 0x010864000800017f */
[----:B-1----:R-:W-:Y:S05]  /*13c80*/  @!P0 NANOSLEEP.SYNCS 0x989680 ;  /* 0x009896800000895d */ /* 0x002fea0003900000 */
[----:B------:R-:W1:Y:S02]  /*13c90*/  @!P0 SYNCS.PHASECHK.TRANS64 P0, [R3+URZ], R2 ;  /* 0x00000002030085a7 */ /* 0x000e64000800007f */
[----:B-1----:R-:W-:Y:S05]  /*13ca0*/  @!P0 BRA `(.L_x_5710) ;  /* 0xfffffffc00f08947 */ /* 0x002fea000383ffff */
.L_x_5538:
[----:B---3--:R-:W-:Y:S05]  /*13cb0*/  BSYNC B6 ;  /* 0x0000000000067941 */ /* 0x008fea0003800000 */
.L_x_5532:
[----:B------:R-:W-:Y:S05]  /*13cc0*/  EXIT ;  /* 0x000000000000794d */ /* 0x000fea0003800000 */
.L_x_5549:
[----:B------:R-:W-:Y:S02]  /*13cd0*/  IMAD.MOV.U32 R13, RZ, RZ, R10 ;  /* 0x000000ffff0d7224 */ /* 0x000fe400078e000a */
[----:B------:R-:W-:Y:S02]  /*13ce0*/  IMAD.MOV.U32 R12, RZ, RZ, RZ ;  /* 0x000000ffff0c7224 */ /* 0x000fe400078e00ff */
[----:B------:R-:W-:Y:S02]  /*13cf0*/  IMAD.MOV.U32 R11, RZ, RZ, 0x1f ;  /* 0x0000001fff0b7424 */ /* 0x000fe400078e00ff */
[----:B------:R-:W-:-:S07]  /*13d00*/  IMAD.MOV.U32 R15, RZ, RZ, -0x1 ;  /* 0xffffffffff0f7424 */ /* 0x000fce00078e00ff */
[----:B------:R-:W-:Y:S05]  /*13d10*/  WARPSYNC.COLLECTIVE R15, `(.L_x_5711) ;  /* 0x000000000f087348 */ /* 0x000fea0003c00000 */
[----:B------:R1:W2:Y:S02]  /*13d20*/  SHFL.IDX P6, R14, R13, R12, R11 ;  /* 0x0000000c0d0e7389 */ /* 0x0002a400000c000b */
[----:B-12---:R-:W-:Y:S01]  /*13d30*/  ENDCOLLECTIVE ;  /* 0x000000000000791b */ /* 0x006fe20003800000 */
.L_x_5711:
[----:B------:R-:W-:Y:S05]  /*13d40*/  BRA `(.L_x_5712) ;  /* 0xfffffed400b47947 */ /* 0x000fea000383ffff */
.L_x_5551:
[----:B--2---:R2:W3:Y:S02]  /*13d50*/  SYNCS.PHASECHK.TRANS64.TRYWAIT P0, [R16+URZ+0x30c00], R11 ;  /* 0x030c000b100075a7 */ /* 0x0044e4000800017f */
[----:B---3--:R-:W-:Y:S05]  /*13d60*/  @!P0 NANOSLEEP.SYNCS 0x989680 ;  /* 0x009896800000895d */ /* 0x008fea0003900000 */
[----:B------:R-:W3:Y:S02]  /*13d70*/  @!P0 SYNCS.PHASECHK.TRANS64 P0, [R16+URZ+0x30c00], R11 ;  /* 0x030c000b100085a7 */ /* 0x000ee4000800007f */
[----:B---3--:R-:W-:Y:S05]  /*13d80*/  @!P0 BRA `(.L_x_5551) ;  /* 0xfffffffc00f08947 */ /* 0x008fea000383ffff */
[----:B------:R-:W-:Y:S05]  /*13d90*/  BRA `(.L_x_5550) ;  /* 0xfffffed400fc7947 */ /* 0x000fea000383ffff */
.L_x_5556:
[----:B--2---:R2:W3:Y:S02]  /*13da0*/  SYNCS.PHASECHK.TRANS64.TRYWAIT P0, [R8+URZ+0x30c10], R23 ;  /* 0x030c1017080075a7 */ /* 0x0044e4000800017f */
[----:B---3--:R-:W-:Y:S05]  /*13db0*/  @!P0 NANOSLEEP.SYNCS 0x989680 ;  /* 0x009896800000895d */ /* 0x008fea0003900000 */
[----:B------:R-:W3:Y:S02]  /*13dc0*/  @!P0 SYNCS.PHASECHK.TRANS64 P0, [R8+URZ+0x30c10], R23 ;  /* 0x030c1017080085a7 */ /* 0x000ee4000800007f */
[----:B---3--:R-:W-:Y:S05]  /*13dd0*/  @!P0 BRA `(.L_x_5556) ;  /* 0xfffffffc00f08947 */ /* 0x008fea000383ffff */
[----:B------:R-:W-:Y:S05]  /*13de0*/  BRA `(.L_x_5555) ;  /* 0xfffffee000207947 */ /* 0x000fea000383ffff */
.L_x_5560:
[----:B------:R1:W1:Y:S02]  /*13df0*/  SYNCS.PHASECHK.TRANS64.TRYWAIT P0, [R8+URZ+0x30c30], R23 ;  /* 0x030c3017080075a7 */ /* 0x000264000800017f */
[----:B-1----:R-:W-:Y:S05]  /*13e00*/  @!P0 NANOSLEEP.SYNCS 0x989680 ;  /* 0x009896800000895d */ /* 0x002fea0003900000 */
[----:B------:R-:W1:Y:S02]  /*13e10*/  @!P0 SYNCS.PHASECHK.TRANS64 P0, [R8+URZ+0x30c30], R23 ;  /* 0x030c3017080085a7 */ /* 0x000e64000800007f */
[----:B-1----:R-:W-:Y:S05]  /*13e20*/  @!P0 BRA `(.L_x_5560) ;  /* 0xfffffffc00f08947 */ /* 0x002fea000383ffff */
[----:B------:R-:W-:Y:S05]  /*13e30*/  BRA `(.L_x_5559) ;  /* 0xfffffee400207947 */ /* 0x000fea000383ffff */
.L_x_5568:
[----:B--2---:R2:W3:Y:S02]  /*13e40*/  SYNCS.PHASECHK.TRANS64.TRYWAIT P1, [R7+URZ+0x30c10], R20 ;  /* 0x030c1014070075a7 */ /* 0x0044e4000802017f */
[----:B---3--:R-:W-:Y:S05]  /*13e50*/  @!P1 NANOSLEEP.SYNCS 0x989680 ;  /* 0x009896800000995d */ /* 0x008fea0003900000 */
[----:B------:R-:W3:Y:S02]  /*13e60*/  @!P1 SYNCS.PHASECHK.TRANS64 P1, [R7+URZ+0x30c10], R20 ;  /* 0x030c1014070095a7 */ /* 0x000ee4000802007f */
[----:B---3--:R-:W-:Y:S05]  /*13e70*/  @!P1 BRA `(.L_x_5568) ;  /* 0xfffffffc00f09947 */ /* 0x008fea000383ffff */
[----:B------:R-:W-:Y:S05]  /*13e80*/  BRA `(.L_x_5567) ;  /* 0xffffff2000987947 */ /* 0x000fea000383ffff */
.L_x_5572:
[----:B------:R1:W1:Y:S02]  /*13e90*/  SYNCS.PHASECHK.TRANS64.TRYWAIT P1, [R7+URZ+0x30c30], R20 ;  /* 0x030c3014070075a7 */ /* 0x000264000802017f */
[----:B-1----:R-:W-:Y:S05]  /*13ea0*/  @!P1 NANOSLEEP.SYNCS 0x989680 ;  /* 0x009896800000995d */ /* 0x002fea0003900000 */
[----:B------:R-:W1:Y:S02]  /*13eb0*/  @!P1 SYNCS.PHASECHK.TRANS64 P1, [R7+URZ+0x30c30], R20 ;  /* 0x030c3014070095a7 */ /* 0x000e64000802007f */
[----:B-1----:R-:W-:Y:S05]  /*13ec0*/  @!P1 BRA `(.L_x_5572) ;  /* 0xfffffffc00f09947 */ /* 0x002fea000383ffff */
[----:B------:R-:W-:Y:S05]  /*13ed0*/  BRA `(.L_x_5571) ;  /* 0xffffff2400ac7947 */ /* 0x000fea000383ffff */
.L_x_5580:
[----:B-1----:R1:W3:Y:S02]  /*13ee0*/  SYNCS.PHASECHK.TRANS64.TRYWAIT P0, [R7+URZ+0x30c10], R20 ;  /* 0x030c1014070075a7 */ /* 0x0022e4000800017f */
[----:B---3--:R-:W-:Y:S05]  /*13ef0*/  @!P0 NANOSLEEP.SYNCS 0x989680 ;  /* 0x009896800000895d */ /* 0x008fea0003900000 */
[----:B------:R-:W3:Y:S02]  /*13f00*/  @!P0 SYNCS.PHASECHK.TRANS64 P0, [R7+URZ+0x30c10], R20 ;  /* 0x030c1014070085a7 */ /* 0x000ee4000800007f */
[----:B---3--:R-:W-:Y:S05]  /*13f10*/  @!P0 BRA `(.L_x_5580) ;  /* 0xfffffffc00f08947 */ /* 0x008fea000383ffff */
[----:B------:R-:W-:Y:S05]  /*13f20*/  BRA `(.L_x_5579) ;  /* 0xffffff5800dc7947 */ /* 0x000fea000383ffff */
.L_x_5584:
[----:B------:R1:W1:Y:S02]  /*13f30*/  SYNCS.PHASECHK.TRANS64.TRYWAIT P0, [R7+URZ+0x30c30], R20 ;  /* 0x030c3014070075a7 */ /* 0x000264000800017f */
[----:B-1----:R-:W-:Y:S05]  /*13f40*/  @!P0 NANOSLEEP.SYNCS 0x989680 ;  /* 0x009896800000895d */ /* 0x002fea0003900000 */
[----:B------:R-:W1:Y:S02]  /*13f50*/  @!P0 SYNCS.PHASECHK.TRANS64 P0, [R7+URZ+0x30c30], R20 ;  /* 0x030c3014070085a7 */ /* 0x000e64000800007f */
[----:B-1----:R-:W-:Y:S05]  /*13f60*/  @!P0 BRA `(.L_x_5584) ;  /* 0xfffffffc00f08947 */ /* 0x002fea000383ffff */
[----:B------:R-:W-:Y:S05]  /*13f70*/  BRA `(.L_x_5583) ;  /* 0xffffff5c00ec7947 */ /* 0x000fea000383ffff */
.L_x_5632:
[----:B------:R-:W-:Y:S01]  /*13f80*/  BSSY B0, `(.L_x_5713) ;  /* 0x0000005000007945 */ /* 0x000fe20003800000 */
[----:B------:R-:W-:-:S07]  /*13f90*/  IMAD.MOV.U32 R15, RZ, RZ, -0x1 ;  /* 0xffffffffff0f7424 */ /* 0x000fce00078e00ff */
[----:B------:R-:W-:Y:S05]  /*13fa0*/  WARPSYNC.COLLECTIVE R15, `(.L_x_5714) ;  /* 0x000000000f087348 */ /* 0x000fea0003c00000 */
[----:B------:R-:W-:Y:S01]  /*13fb0*/  NOP ;  /* 0x0000000000007918 */ /* 0x000fe20000000000 */
[----:B------:R-:W-:Y:S01]  /*13fc0*/  ENDCOLLECTIVE ;  /* 0x000000000000791b */ /* 0x000fe20003800000 */
.L_x_5714:
[----:B------:R-:W-:Y:S05]  /*13fd0*/  BSYNC B0 ;  /* 0x0000000000007941 */ /* 0x000fea0003800000 */
.L_x_5713:
[----:B------:R-:W-:Y:S05]  /*13fe0*/  BRA `(.L_x_5715) ;  /* 0xffffffc000707947 */ /* 0x000fea000383ffff */
.L_x_5645:
[----:B------:R-:W-:Y:S01]  /*13ff0*/  BSSY B0, `(.L_x_5716) ;  /* 0x0000005000007945 */ /* 0x000fe20003800000 */
[----:B------:R-:W-:-:S07]  /*14000*/  IMAD.MOV.U32 R15, RZ, RZ, -0x1 ;  /* 0xffffffffff0f7424 */ /* 0x000fce00078e00ff */
[----:B------:R-:W-:Y:S05]  /*14010*/  WARPSYNC.COLLECTIVE R15, `(.L_x_5717) ;  /* 0x000000000f087348 */ /* 0x000fea0003c00000 */
[----:B------:R-:W-:Y:S01]  /*14020*/  NOP ;  /* 0x0000000000007918 */ /* 0x000fe20000000000 */
[----:B------:R-:W-:Y:S01]  /*14030*/  ENDCOLLECTIVE ;  /* 0x000000000000791b */ /* 0x000fe20003800000 */
.L_x_5717:
[----:B------:R-:W-:Y:S05]  /*14040*/  BSYNC B0 ;  /* 0x0000000000007941 */ /* 0x000fea0003800000 */
.L_x_5716:
[----:B------:R-:W-:Y:S05]  /*14050*/  BRA `(.L_x_5718) ;  /* 0xffffffc800007947 */ /* 0x000fea000383ffff */
.L_x_5657:
[----:B------:R-:W-:Y:S01]  /*14060*/  BSSY B0, `(.L_x_5719) ;  /* 0x0000005000007945 */ /* 0x000fe20003800000 */
[----:B------:R-:W-:-:S07]  /*14070*/  IMAD.MOV.U32 R15, RZ, RZ, -0x1 ;  /* 0xffffffffff0f7424 */ /* 0x000fce00078e00ff */
[----:B------:R-:W-:Y:S05]  /*14080*/  WARPSYNC.COLLECTIVE R15, `(.L_x_5720) ;  /* 0x000000000f087348 */ /* 0x000fea0003c00000 */
[----:B------:R-:W-:Y:S01]  /*14090*/  NOP ;  /* 0x0000000000007918 */ /* 0x000fe20000000000 */
[----:B------:R-:W-:Y:S01]  /*140a0*/  ENDCOLLECTIVE ;  /* 0x000000000000791b */ /* 0x000fe20003800000 */
.L_x_5720:
[----:B------:R-:W-:Y:S05]  /*140b0*/  BSYNC B0 ;  /* 0x0000000000007941 */ /* 0x000fea0003800000 */
.L_x_5719:
[----:B------:R-:W-:Y:S05]  /*140c0*/  BRA `(.L_x_5721) ;  /* 0xffffffcc00287947 */ /* 0x000fea000383ffff */
.L_x_5685:
[----:B-1----:R1:W2:Y:S02]  /*140d0*/  SYNCS.PHASECHK.TRANS64.TRYWAIT P0, [R15+URZ+0x30c20], R0 ;  /* 0x030c20000f0075a7 */ /* 0x0022a4000800017f */
[----:B--2---:R-:W-:Y:S05]  /*140e0*/  @!P0 NANOSLEEP.SYNCS 0x989680 ;  /* 0x009896800000895d */ /* 0x004fea0003900000 */
[----:B------:R-:W2:Y:S02]  /*140f0*/  @!P0 SYNCS.PHASECHK.TRANS64 P0, [R15+URZ+0x30c20], R0 ;  /* 0x030c20000f0085a7 */ /* 0x000ea4000800007f */
[----:B--2---:R-:W-:Y:S05]  /*14100*/  @!P0 BRA `(.L_x_5685) ;  /* 0xfffffffc00f08947 */ /* 0x004fea000383ffff */
[----:B------:R-:W-:Y:S05]  /*14110*/  BRA `(.L_x_5722) ;  /* 0xffffffe000947947 */ /* 0x000fea000383ffff */
.L_x_5689:
[----:B--2---:R2:W3:Y:S02]  /*14120*/  SYNCS.PHASECHK.TRANS64.TRYWAIT P1, [R15+URZ+0x30c40], R18 ;  /* 0x030c40120f0075a7 */ /* 0x0044e4000802017f */
[----:B---3--:R-:W-:Y:S05]  /*14130*/  @!P1 NANOSLEEP.SYNCS 0x989680 ;  /* 0x009896800000995d */ /* 0x008fea0003900000 */
[----:B------:R-:W3:Y:S02]  /*14140*/  @!P1 SYNCS.PHASECHK.TRANS64 P1, [R15+URZ+0x30c40], R18 ;  /* 0x030c40120f0095a7 */ /* 0x000ee4000802007f */
[----:B---3--:R-:W-:Y:S05]  /*14150*/  @!P1 BRA `(.L_x_5689) ;  /* 0xfffffffc00f09947 */ /* 0x008fea000383ffff */
[----:B------:R-:W-:Y:S05]  /*14160*/  BRA `(.L_x_5723) ;  /* 0xffffffe400fc7947 */ /* 0x000fea000383ffff */
.L_x_5691:
[----:B-1----:R1:W3:Y:S02]  /*14170*/  SYNCS.PHASECHK.TRANS64.TRYWAIT P1, [R15+URZ+0x30c28], R18 ;  /* 0x030c28120f0075a7 */ /* 0x0022e4000802017f */
[----:B---3--:R-:W-:Y:S05]  /*14180*/  @!P1 NANOSLEEP.SYNCS 0x989680 ;  /* 0x009896800000995d */ /* 0x008fea0003900000 */
[----:B------:R-:W3:Y:S02]  /*14190*/  @!P1 SYNCS.PHASECHK.TRANS64 P1, [R15+URZ+0x30c28], R18 ;  /* 0x030c28120f0095a7 */ /* 0x000ee4000802007f */
[----:B---3--:R-:W-:Y:S05]  /*141a0*/  @!P1 BRA `(.L_x_5691) ;  /* 0xfffffffc00f09947 */ /* 0x008fea000383ffff */
[----:B------:R-:W-:Y:S05]  /*141b0*/  BRA `(.L_x_5724) ;  /* 0xffffffe800807947 */ /* 0x000fea000383ffff */
.L_x_5693:
[----:B---3--:R3:W4:Y:S02]  /*141c0*/  SYNCS.PHASECHK.TRANS64.TRYWAIT P1, [R15+URZ+0x30c48], R18 ;  /* 0x030c48120f0075a7 */ /* 0x008724000802017f */
[----:B----4-:R-:W-:Y:S05]  /*141d0*/  @!P1 NANOSLEEP.SYNCS 0x989680 ;  /* 0x009896800000995d */ /* 0x010fea0003900000 */
[----:B------:R-:W4:Y:S02]  /*141e0*/  @!P1 SYNCS.PHASECHK.TRANS64 P1, [R15+URZ+0x30c48], R18 ;  /* 0x030c48120f0095a7 */ /* 0x000f24000802007f */
[----:B----4-:R-:W-:Y:S05]  /*141f0*/  @!P1 BRA `(.L_x_5693) ;  /* 0xfffffffc00f09947 */ /* 0x010fea000383ffff */
[----:B------:R-:W-:Y:S05]  /*14200*/  BRA `(.L_x_5725) ;  /* 0xffffffec00047947 */ /* 0x000fea000383ffff */
.L_x_5695:
[----:B------:R-:W-:-:S07]  /*14210*/  SHF.L.U32 R4, R10, 0x1f, RZ ;  /* 0x0000001f0a047819 */ /* 0x000fce00000006ff */
.L_x_5726:
[----:B----4-:R4:W1:Y:S02]  /*14220*/  SYNCS.PHASECHK.TRANS64.TRYWAIT P1, [R15+URZ+0x30c20], R4 ;  /* 0x030c20040f0075a7 */ /* 0x010864000802017f */
[----:B-1----:R-:W-:Y:S05]  /*14230*/  @!P1 NANOSLEEP.SYNCS 0x989680 ;  /* 0x009896800000995d */ /* 0x002fea0003900000 */
[----:B------:R-:W1:Y:S02]  /*14240*/  @!P1 SYNCS.PHASECHK.TRANS64 P1, [R15+URZ+0x30c20], R4 ;  /* 0x030c20040f0095a7 */ /* 0x000e64000802007f */
[----:B-1----:R-:W-:Y:S05]  /*14250*/  @!P1 BRA `(.L_x_5726) ;  /* 0xfffffffc00f09947 */ /* 0x002fea000383ffff */
[----:B------:R-:W-:Y:S05]  /*14260*/  BRA `(.L_x_5727) ;  /* 0xffffffec006c7947 */ /* 0x000fea000383ffff */
.L_x_5698:
[----:B----4-:R4:W1:Y:S02]  /*14270*/  SYNCS.PHASECHK.TRANS64.TRYWAIT P1, [R15+URZ+0x30c40], R12 ;  /* 0x030c400c0f0075a7 */ /* 0x010864000802017f */
[----:B-1----:R-:W-:Y:S05]  /*14280*/  @!P1 NANOSLEEP.SYNCS 0x989680 ;  /* 0x009896800000995d */ /* 0x002fea0003900000 */
[----:B------:R-:W1:Y:S02]  /*14290*/  @!P1 SYNCS.PHASECHK.TRANS64 P1, [R15+URZ+0x30c40], R12 ;  /* 0x030c400c0f0095a7 */ /* 0x000e64000802007f */
[----:B-1----:R-:W-:Y:S05]  /*142a0*/  @!P1 BRA `(.L_x_5698) ;  /* 0xfffffffc00f09947 */ /* 0x002fea000383ffff */
[----:B------:R-:W-:Y:S05]  /*142b0*/  BRA `(.L_x_5728) ;  /* 0xfffffff0000c7947 */ /* 0x000fea000383ffff */
.L_x_5700:
[----:B-1----:R1:W2:Y:S02]  /*142c0*/  SYNCS.PHASECHK.TRANS64.TRYWAIT P1, [R15+URZ+0x30c28], R12 ;  /* 0x030c280c0f0075a7 */ /* 0x0022a4000802017f */
[----:B--2---:R-:W-:Y:S05]  /*142d0*/  @!P1 NANOSLEEP.SYNCS 0x989680 ;  /* 0x009896800000995d */ /* 0x004fea0003900000 */
[----:B------:R-:W2:Y:S02]  /*142e0*/  @!P1 SYNCS.PHASECHK.TRANS64 P1, [R15+URZ+0x30c28], R12 ;  /* 0x030c280c0f0095a7 */ /* 0x000ea4000802007f */
[----:B--2---:R-:W-:Y:S05]  /*142f0*/  @!P1 BRA `(.L_x_5700) ;  /* 0xfffffffc00f09947 */ /* 0x004fea000383ffff */
[----:B------:R-:W-:Y:S05]  /*14300*/  BRA `(.L_x_5729) ;  /* 0xfffffff000847947 */ /* 0x000fea000383ffff */
.L_x_5702:
[----:B------:R1:W1:Y:S02]  /*14310*/  SYNCS.PHASECHK.TRANS64.TRYWAIT P0, [R3+URZ+0x30c40], R0 ;  /* 0x030c4000030075a7 */ /* 0x000264000800017f */
[----:B-1----:R-:W-:Y:S05]  /*14320*/  @!P0 NANOSLEEP.SYNCS 0x989680 ;  /* 0x009896800000895d */ /* 0x002fea0003900000 */
[----:B------:R-:W1:Y:S02]  /*14330*/  @!P0 SYNCS.PHASECHK.TRANS64 P0, [R3+URZ+0x30c40], R0 ;  /* 0x030c4000030085a7 */ /* 0x000e64000800007f */
[----:B-1----:R-:W-:Y:S05]  /*14340*/  @!P0 BRA `(.L_x_5702) ;  /* 0xfffffffc00f08947 */ /* 0x002fea000383ffff */
[----:B------:R-:W-:Y:S05]  /*14350*/  BRA `(.L_x_5730) ;  /* 0xfffffff400187947 */ /* 0x000fea000383ffff */
.L_x_5704:
[----:B------:R-:W-:Y:S01]  /*14360*/  BSSY B0, `(.L_x_5731) ;  /* 0x0000006000007945 */ /* 0x000fe20003800000 */
[----:B------:R-:W-:-:S07]  /*14370*/  IMAD.MOV.U32 R15, RZ, RZ, -0x1 ;  /* 0xffffffffff0f7424 */ /* 0x000fce00078e00ff */
[----:B---3--:R-:W-:Y:S05]  /*14380*/  WARPSYNC.COLLECTIVE R15, `(.L_x_5732) ;  /* 0x000000000f0c7348 */ /* 0x008fea0003c00000 */
[----:B------:R-:W-:Y:S02]  /*14390*/  ELECT P6, UR62, PT ;  /* 0x00000000003e782f */ /* 0x000fe400038c0000 */
[----:B------:R-:W-:Y:S01]  /*143a0*/  MOV R14, UR62 ;  /* 0x0000003e000e7c02 */ /* 0x000fe20008000f00 */
[----:B---3--:R-:W-:Y:S10]  /*143b0*/  ENDCOLLECTIVE ;  /* 0x000000000000791b */ /* 0x008ff40003800000 */
.L_x_5732:
[----:B------:R-:W-:Y:S05]  /*143c0*/  BSYNC B0 ;  /* 0x0000000000007941 */ /* 0x000fea0003800000 */
.L_x_5731:
[----:B------:R-:W-:Y:S05]  /*143d0*/  BRA `(.L_x_5733) ;  /* 0xfffffff400ac7947 */ /* 0x000fea000383ffff */
.L_x_5706:
[----:B-1----:R1:W2:Y:S02]  /*143e0*/  SYNCS.PHASECHK.TRANS64.TRYWAIT P0, [R7+URZ], R4 ;  /* 0x00000004070075a7 */ /* 0x0022a4000800017f */
[----:B--2---:R-:W-:Y:S05]  /*143f0*/  @!P0 NANOSLEEP.SYNCS 0x989680 ;  /* 0x009896800000895d */ /* 0x004fea0003900000 */
[----:B------:R-:W2:Y:S02]  /*14400*/  @!P0 SYNCS.PHASECHK.TRANS64 P0, [R7+URZ], R4 ;  /* 0x00000004070085a7 */ /* 0x000ea4000800007f */
[----:B--2---:R-:W-:Y:S05]  /*14410*/  @!P0 BRA `(.L_x_5706) ;  /* 0xfffffffc00f08947 */ /* 0x004fea000383ffff */
[----:B------:R-:W-:Y:S05]  /*14420*/  BRA `(.L_x_5734) ;  /* 0xfffffff400ec7947 */ /* 0x000fea000383ffff */
.L_x_5707:
[----:B--2---:R2:W4:Y:S02]  /*14430*/  SYNCS.PHASECHK.TRANS64.TRYWAIT P0, [R3+URZ], R2 ;  /* 0x00000002030075a7 */ /* 0x004524000800017f */
[----:B----4-:R-:W-:Y:S05]  /*14440*/  @!P0 NANOSLEEP.SYNCS 0x989680 ;  /* 0x009896800000895d */ /* 0x010fea0003900000 */
[----:B------:R-:W4:Y:S02]  /*14450*/  @!P0 SYNCS.PHASECHK.TRANS64 P0, [R3+URZ], R2 ;  /* 0x00000002030085a7 */ /* 0x000f24000800007f */
[----:B----4-:R-:W-:Y:S05]  /*14460*/  @!P0 BRA `(.L_x_5707) ;  /* 0xfffffffc00f08947 */ /* 0x010fea000383ffff */
[----:B------:R-:W-:Y:S05]  /*14470*/  BRA `(.L_x_5735) ;  /* 0xfffffff400e07947 */ /* 0x000fea000383ffff */
.L_x_5709:
[----:B--2---:R2:W4:Y:S02]  /*14480*/  SYNCS.PHASECHK.TRANS64.TRYWAIT P0, [R5+URZ], R4 ;  /* 0x00000004050075a7 */ /* 0x004524000800017f */
[----:B----4-:R-:W-:Y:S05]  /*14490*/  @!P0 NANOSLEEP.SYNCS 0x989680 ;  /* 0x009896800000895d */ /* 0x010fea0003900000 */
[----:B------:R-:W4:Y:S02]  /*144a0*/  @!P0 SYNCS.PHASECHK.TRANS64 P0, [R5+URZ], R4 ;  /* 0x00000004050085a7 */ /* 0x000f24000800007f */
[----:B----4-:R-:W-:Y:S05]  /*144b0*/  @!P0 BRA `(.L_x_5709) ;  /* 0xfffffffc00f08947 */ /* 0x010fea000383ffff */
[----:B------:R-:W-:Y:S05]  /*144c0*/  BRA `(.L_x_5736) ;  /* 0xfffffff400e47947 */ /* 0x000fea000383ffff */
.L_x_5737:
        /* <DEDUP_REMOVED lines=11> */
.L_x_7414:


//--------------------- .text._ZN7cutlass13device_kernelIN5flash11enable_sm90INS1_16FlashAttnBwdSm90INS1_25CollectiveMainloopBwdSm90ILi2ELi2ELi2EN4cute5tupleIJNS5_1CILi1EEES8_S8_EEENS6_IJNS7_ILi128EEESA_NS7_ILi64EEEEEENS_6half_tEfNS_4arch4Sm90ELb0ELb1ELb0ELb1ELb0ELb1ELb0ELb0ELi2ELi1ELi2ELi2ELb0EEENS1_24CollectiveEpilogueBwdGQAISC_fSF_Li256ELb1ELb0EEENS1_19SingleTileSchedulerILb1ELb0ELb0ELi128EEEEEEEEEvNT_6ParamsE --------------------------
	.section	.text._ZN7cutlass13device_kernelIN5flash11enable_sm90INS1_16FlashAttnBwdSm90INS1_25CollectiveMainloopBwdSm90ILi2ELi2ELi2EN4cute5tupleIJNS5_1CILi1EEES8_S8_EEENS6_IJNS7_ILi128EEESA_NS7_ILi64EEEEEENS_6half_tEfNS_4arch4Sm90ELb0ELb1ELb0ELb1ELb0ELb1ELb0ELb0ELi2ELi1ELi2ELi2ELb0EEENS1_24CollectiveEpilogueBwdGQAISC_fSF_Li256ELb1ELb0EEENS1_19SingleTileSchedulerILb1ELb0ELb0ELi128EEEEEEEEEvNT_6ParamsE,"ax",@progbits
	.align	128
.text._ZN7cutlass13device_kernelIN5flash11enable_sm90INS1_16FlashAttnBwdSm90INS1_25CollectiveMainloopBwdSm90ILi2ELi2ELi2EN4cute5tupleIJNS5_1CILi1EEES8_S8_EEENS6_IJNS7_ILi128EEESA_NS7_ILi64EEEEEENS_6half_tEfNS_4arch4Sm90ELb0ELb1ELb0ELb1ELb0ELb1ELb0ELb0ELi2ELi1ELi2ELi2ELb0EEENS1_24CollectiveEpilogueBwdGQAISC_fSF_Li256ELb1ELb0EEENS1_19SingleTileSchedulerILb1ELb0ELb0ELi128EEEEEEEEEvNT_6ParamsE:
        .type           _ZN7cutlass13device_kernelIN5flash11enable_sm90INS1_16FlashAttnBwdSm90INS1_25CollectiveMainloopBwdSm90ILi2ELi2ELi2EN4cute5tupleIJNS5_1CILi1EEES8_S8_EEENS6_IJNS7_ILi128EEESA_NS7_ILi64EEEEEENS_6half_tEfNS_4arch4Sm90ELb0ELb1ELb0ELb1ELb0ELb1ELb0ELb0ELi2ELi1ELi2ELi2ELb0EEENS1_24CollectiveEpilogueBwdGQAISC_fSF_Li256ELb1ELb0EEENS1_19SingleTileSchedulerILb1ELb0ELb0ELi128EEEEEEEEEvNT_6ParamsE,@function
        .size           _ZN7cutlass13device_kernelIN5flash11enable_sm90INS1_16FlashAttnBwdSm90INS1_25CollectiveMainloopBwdSm90ILi2ELi2ELi2EN4cute5tupleIJNS5_1CILi1EEES8_S8_EEENS6_IJNS7_ILi128EEESA_NS7_ILi64EEEEEENS_6half_tEfNS_4arch4Sm90ELb0ELb1ELb0ELb1ELb0ELb1ELb0ELb0ELi2ELi1ELi2ELi2ELb0EEENS1_24CollectiveEpilogueBwdGQAISC_fSF_Li256ELb1ELb0EEENS1_19SingleTileSchedulerILb1ELb0ELb0ELi128EEEEEEEEEvNT_6ParamsE,(.L_x_7415 - _ZN7cutlass13device_kernelIN5flash11enable_sm90INS1_16FlashAttnBwdSm90INS1_25CollectiveMainloopBwdSm90ILi2ELi2ELi2EN4cute5tupleIJNS5_1CILi1EEES8_S8_EEENS6_IJNS7_ILi128EEESA_NS7_ILi64EEEEEENS_6half_tEfNS_4arch4Sm90ELb0ELb1ELb0ELb1ELb0ELb1ELb0ELb0ELi2ELi1ELi2ELi2ELb0EEENS1_24CollectiveEpilogueBwdGQAISC_fSF_Li256ELb1ELb0EEENS1_19SingleTileSchedulerILb1ELb0ELb0ELi128EEEEEEEEEvNT_6ParamsE)
        .other          _ZN7cutlass13device_kernelIN5flash11enable_sm90INS1_16FlashAttnBwdSm90INS1_25CollectiveMainloopBwdSm90ILi2ELi2ELi2EN4cute5tupleIJNS5_1CILi1EEES8_S8_EEENS6_IJNS7_ILi128EEESA_NS7_ILi64EEEEEENS_6half_tEfNS_4arch4Sm90ELb0ELb1ELb0ELb1ELb0ELb1ELb0ELb0ELi2ELi1ELi2ELi2ELb0EEENS1_24CollectiveEpilogueBwdGQAISC_fSF_Li256ELb1ELb0EEENS1_19SingleTileSchedulerILb1ELb0ELb0ELi128EEEEEEEEEvNT_6ParamsE,@"STO_CUDA_ENTRY STV_DEFAULT"
_ZN7cutlass13device_kernelIN5flash11enable_sm90INS1_16FlashAttnBwdSm90INS1_25CollectiveMainloopBwdSm90ILi2ELi2ELi2EN4cute5tupleIJNS5_1CILi1EEES8_S8_EEENS6_IJNS7_ILi128EEESA_NS7_ILi64EEEEEENS_6half_tEfNS_4arch4Sm90ELb0ELb1ELb0ELb1ELb0ELb1ELb0ELb0ELi2ELi1ELi2ELi2ELb0EEENS1_24CollectiveEpilogueBwdGQAISC_fSF_Li256ELb1ELb0EEENS1_19SingleTileSchedulerILb1ELb0ELb0ELi128EEEEEEEEEvNT_6ParamsE:
        /* <DEDUP_REMOVED lines=24> */
.L_x_5739:
[----:B------:R-:W-:Y:S05]  /*0180*/  BSYNC B0 ;  /* 0x0000000000007941 */ /* 0x000fea0003800000 */
.L_x_5738:
        /* <DEDUP_REMOVED lines=37> */
.L_x_5740:
        /* <DEDUP_REMOVED lines=22> */
.L_x_5741:
[----:B------:R-:W-:Y:S01]  /*0540*/  PLOP3.LUT P0, PT, PT, PT, UP0, 0x80, 0x0 ;  /* 0x000000000000781c */ /* 0x000fe20003f0f008 */
[----:B------:R-:W-:Y:S01]  /*0550*/  NOP ;  /* 0x0000000000007918 */ /* 0x000fe20000000000 */
[----:B------:R-:W-:Y:S01]  /*0560*/  ULDC.64 UR38, c[0x0][0x208] ;  /* 0x0000820000267ab9 */ /* 0x000fe20000000a00 */
[----:B------:R-:W-:Y:S01]  /*0570*/  BSSY B6, `(.L_x_5742) ;  /* 0x000113b000067945 */ /* 0x000fe20003800000 */
[----:B-12-4-:R-:W-:Y:S09]  /*0580*/  BAR.SYNC.DEFER_BLOCKING 0x0 ;  /* 0x0000000000007b1d */ /* 0x016ff20000010000 */
[----:B------:R-:W-:Y:S05]  /*0590*/  @!P0 BRA `(.L_x_5743) ;  /* 0x000000dc001c8947 */ /* 0x000fea0003800000 */
.L_x_5744:
        /* <DEDUP_REMOVED lines=24> */
.L_x_5745:
        /* <DEDUP_REMOVED lines=14> */
.L_x_5747:
[----:B------:R-:W-:-:S05]  /*0800*/  ULDC UR4, c[0x0][0x8c4] ;  /* 0x0002310000047ab9 */ /* 0x000fca0000000800 */
.L_x_5746:
        /* <DEDUP_REMOVED lines=19> */
.L_x_5749:
        /* <DEDUP_REMOVED lines=14> */
.L_x_5750:
        /* <DEDUP_REMOVED lines=11> */
.L_x_5751:
        /* <DEDUP_REMOVED lines=13> */
.L_x_5752:
        /* <DEDUP_REMOVED lines=50> */
.L_x_5753:
        /* <DEDUP_REMOVED lines=28> */
.L_x_5756:
        /* <DEDUP_REMOVED lines=15> */
.L_x_5755:
        /* <DEDUP_REMOVED lines=22> */
.L_x_5758:
        /* <DEDUP_REMOVED lines=15> */
.L_x_5757:
[----:B------:R-:W-:Y:S01]  /*13c0*/  SHF.R.S32.HI R6, RZ, 0x1f, R17 ;  /* 0x0000001fff067819 */ /* 0x000fe20000011411 */
[----:B------:R-:W-:-:S03]  /*13d0*/  UMOV UR4, 0xffffffff ;  /* 0xffffffff00047882 */ /* 0x000fc60000000000 */
[----:B------:R-:W-:-:S04]  /*13e0*/  LEA.HI R0, R6, R17, RZ, 0x7 ;  /* 0x0000001106007211 */ /* 0x000fc800078f38ff */
[----:B------:R-:W-:Y:S01]  /*13f0*/  SHF.R.S32.HI R10, RZ, 0x7, R0 ;  /* 0x00000007ff0a7819 */ /* 0x000fe20000011400 */
[----:B------:R-:W-:Y:S06]  /*1400*/  BRA.DIV UR4, `(.L_x_5759) ;  /* 0x00000106044c7947 */ /* 0x000fec000b800000 */
[----:B------:R1:W2:Y:S02]  /*1410*/  SHFL.IDX PT, R14, R10, RZ, 0x1f ;  /* 0x00001fff0a0e7589 */ /* 0x0002a400000e0000 */
.L_x_5867:
        /* <DEDUP_REMOVED lines=23> */
.L_x_5760:
        /* <DEDUP_REMOVED lines=70> */
[----:B------:R-:W-:Y:S02]  /*19f0*/  SHF.R.S32.HI R7, RZ, 0x1f, R0 ;  /* 0x0000001fff077819 */ /* 0x000fe40000011400 */
[----:B------:R-:W-:Y:S02]  /*1a00*/  CS2R R174, SRZ ;  /* 0x0000000000ae7805 */ /* 0x000fe4000001ff00 */
[----:B------:R-:W-:-:S02]  /*1a10*/  LOP3.LUT R9, R5, 0xfffffff8, RZ, 0xc0, !PT ;  /* 0xfffffff805097812 */ /* 0x000fc400078ec0ff */
[----:B------:R-:W-:Y:S02]  /*1a20*/  CS2R R172, SRZ ;  /* 0x0000000000ac7805 */ /* 0x000fe4000001ff00 */
[----:B------:R-:W-:Y:S02]  /*1a30*/  LOP3.LUT R6, R6, 0xfffffffc, RZ, 0xc0, !PT ;  /* 0xfffffffc06067812 */ /* 0x000fe400078ec0ff */
[----:B------:R-:W-:Y:S02]  /*1a40*/  CS2R R170, SRZ ;  /* 0x0000000000aa7805 */ /* 0x000fe4000001ff00 */
[CC--:B------:R-:W-:Y:S01]  /*1a50*/  LEA.HI R4, R7.reuse, R0.reuse, RZ, 0x3 ;  /* 0x0000000007047211 */ /* 0x0c0fe200078f18ff */
[----:B------:R-:W-:Y:S01]  /*1a60*/  IMAD.IADD R8, R8, 0x1, -R9 ;  /* 0x0000000108087824 */ /* 0x000fe200078e0a09 */
[----:B------:R-:W-:Y:S01]  /*1a70*/  LEA.HI R7, R7, R0, RZ, 0x2 ;  /* 0x0000000007077211 */ /* 0x000fe200078f10ff */
[----:B------:R-:W-:Y:S01]  /*1a80*/  IMAD.IADD R5, R17, 0x1, -R6 ;  /* 0x0000000111057824 */ /* 0x000fe200078e0a06 */
[----:B------:R-:W-:-:S02]  /*1a90*/  SHF.R.S32.HI R0, RZ, 0x3, R4 ;  /* 0x00000003ff007819 */ /* 0x000fc40000011404 */
[----:B------:R-:W-:Y:S02]  /*1aa0*/  CS2R R168, SRZ ;  /* 0x0000000000a87805 */ /* 0x000fe4000001ff00 */
[----:B------:R-:W-:Y:S02]  /*1ab0*/  SHF.R.S32.HI R9, RZ, 0x1f, R4 ;  /* 0x0000001fff097819 */ /* 0x000fe40000011404 */
[----:B------:R-:W-:Y:S02]  /*1ac0*/  CS2R R166, SRZ ;  /* 0x0000000000a67805 */ /* 0x000fe4000001ff00 */
[----:B------:R-:W-:Y:S02]  /*1ad0*/  LEA.HI R6, R10, R11, RZ, 0x5 ;  /* 0x0000000b0a067211 */ /* 0x000fe400078f28ff */
[----:B------:R-:W-:Y:S02]  /*1ae0*/  CS2R R164, SRZ ;  /* 0x0000000000a47805 */ /* 0x000fe4000001ff00 */
[----:B------:R-:W-:-:S02]  /*1af0*/  SHF.R.S32.HI R4, RZ, 0x2, R7 ;  /* 0x00000002ff047819 */ /* 0x000fc40000011407 */
[----:B------:R-:W-:Y:S02]  /*1b00*/  CS2R R162, SRZ ;  /* 0x0000000000a27805 */ /* 0x000fe4000001ff00 */
[----:B------:R-:W-:Y:S02]  /*1b10*/  LEA.HI R10, R12, R12, RZ, 0x1 ;  /* 0x0000000c0c0a7211 */ /* 0x000fe400078f08ff */
[----:B------:R-:W-:Y:S02]  /*1b20*/  CS2R R160, SRZ ;  /* 0x0000000000a07805 */ /* 0x000fe4000001ff00 */
[----:B------:R-:W-:Y:S01]  /*1b30*/  SHF.R.S32.HI R11, RZ, 0x5, R6 ;  /* 0x00000005ff0b7819 */ /* 0x000fe20000011406 */
[----:B------:R-:W-:Y:S01]  /*1b40*/  VIADD R6, R4, 0x8 ;  /* 0x0000000804067836 */ /* 0x000fe20000000000 */
[----:B------:R-:W-:Y:S02]  /*1b50*/  LEA.HI R9, R9, R0, RZ, 0x4 ;  /* 0x0000000009097211 */ /* 0x000fe400078f20ff */
[----:B------:R-:W-:-:S02]  /*1b60*/  CS2R R158, SRZ ;  /* 0x00000000009e7805 */ /* 0x000fc4000001ff00 */
[----:B------:R-:W-:Y:S01]  /*1b70*/  LOP3.LUT R10, R10, 0x3fffffe, RZ, 0xc0, !PT ;  /* 0x03fffffe0a0a7812 */ /* 0x000fe200078ec0ff */
[----:B------:R-:W-:Y:S01]  /*1b80*/  IMAD R11, R11, 0x10, R8 ;  /* 0x000000100b0b7824 */ /* 0x000fe200078e0208 */
        /* <DEDUP_REMOVED lines=9> */
[C---:B------:R-:W-:Y:S01]  /*1c20*/  VIADD R10, R4.reuse, 0x10 ;  /* 0x00000010040a7836 */ /* 0x040fe20000000000 */
[----:B------:R-:W-:Y:S01]  /*1c30*/  SHF.R.S32.HI R11, RZ, 0x1f, R8 ;  /* 0x0000001fff0b7819 */ /* 0x000fe20000011408 */
[----:B------:R-:W-:Y:S01]  /*1c40*/  VIADD R12, R4, 0x18 ;  /* 0x00000018040c7836 */ /* 0x000fe20000000000 */
[----:B------:R-:W-:Y:S01]  /*1c50*/  CS2R R154, SRZ ;  /* 0x00000000009a7805 */ /* 0x000fe2000001ff00 */
[----:B------:R-:W-:Y:S01]  /*1c60*/  IMAD.IADD R9, R6, 0x1, -R9 ;  /* 0x0000000106097824 */ /* 0x000fe200078e0a09 */
[----:B------:R-:W-:Y:S01]  /*1c70*/  LEA.HI R6, R10, R10, RZ, 0x1 ;  /* 0x0000000a0a067211 */ /* 0x000fe200078f08ff */
[----:B------:R-:W-:Y:S01]  /*1c80*/  IMAD.IADD R7, R4, 0x1, -R7 ;  /* 0x0000000104077824 */ /* 0x000fe200078e0a07 */
[----:B------:R-:W-:-:S02]  /*1c90*/  LEA.HI R14, R12, R12, RZ, 0x1 ;  /* 0x0000000c0c0e7211 */ /* 0x000fc400078f08ff */
[----:B------:R-:W-:Y:S02]  /*1ca0*/  CS2R R152, SRZ ;  /* 0x0000000000987805 */ /* 0x000fe4000001ff00 */
[----:B------:R-:W-:Y:S01]  /*1cb0*/  SHF.R.S32.HI R4, RZ, 0x1, R8 ;  /* 0x00000001ff047819 */ /* 0x000fe20000011408 */
[----:B------:R-:W-:Y:S01]  /*1cc0*/  IMAD R229, R0, 0x8, R7 ;  /* 0x0000000800e57824 */ /* 0x000fe200078e0207 */
[----:B------:R-:W-:Y:S01]  /*1cd0*/  LOP3.LUT R13, R6, 0xfffffffe, RZ, 0xc0, !PT ;  /* 0xfffffffe060d7812 */ /* 0x000fe200078ec0ff */
[----:B------:R-:W-:Y:S01]  /*1ce0*/  IMAD.U32 R7, RZ, RZ, UR44 ;  /* 0x0000002cff077e24 */ /* 0x000fe2000f8e00ff */
[--C-:B------:R-:W-:Y:S01]  /*1cf0*/  SHF.R.S32.HI R8, RZ, 0x1, R6.reuse ;  /* 0x00000001ff087819 */ /* 0x100fe20000011406 */
[----:B------:R-:W-:Y:S01]  /*1d00*/  IMAD.MOV.U32 R0, RZ, RZ, RZ ;  /* 0x000000ffff007224 */ /* 0x000fe200078e00ff */
        /* <DEDUP_REMOVED lines=26> */
[----:B------:R-:W-:Y:S01]  /*1eb0*/  IADD3 R6, -R18, UR41, -R7 ;  /* 0x0000002912067c10 */ /* 0x000fe2000fffe907 */
[----:B------:R-:W-:Y:S01]  /*1ec0*/  IMAD R227, R4, 0x8, R9 ;  /* 0x0000000804e37824 */ /* 0x000fe200078e0209 */
[----:B------:R-:W-:Y:S01]  /*1ed0*/  CS2R R194, SRZ ;  /* 0x0000000000c27805 */ /* 0x000fe2000001ff00 */
[----:B------:R-:W-:Y:S01]  /*1ee0*/  IMAD R226, R226, 0x8, R13 ;  /* 0x00000008e2e27824 */ /* 0x000fe200078e020d */
[----:B------:R-:W-:Y:S01]  /*1ef0*/  CS2R R192, SRZ ;  /* 0x0000000000c07805 */ /* 0x000fe2000001ff00 */
[----:B------:R-:W-:Y:S01]  /*1f00*/  IMAD.MOV.U32 R4, RZ, RZ, RZ ;  /* 0x000000ffff047224 */ /* 0x000fe200078e00ff */
[----:B------:R-:W-:-:S02]  /*1f10*/  CS2R R190, SRZ ;  /* 0x0000000000be7805 */ /* 0x000fc4000001ff00 */
[----:B------:R-:W-:Y:S02]  /*1f20*/  CS2R R188, SRZ ;  /* 0x0000000000bc7805 */ /* 0x000fe4000001ff00 */
[----:B------:R-:W-:Y:S02]  /*1f30*/  CS2R R186, SRZ ;  /* 0x0000000000ba7805 */ /* 0x000fe4000001ff00 */
[----:B------:R-:W-:Y:S02]  /*1f40*/  CS2R R184, SRZ ;  /* 0x0000000000b87805 */ /* 0x000fe4000001ff00 */
[----:B------:R-:W-:-:S07]  /*1f50*/  IADD3 R7, RZ, -UR44, -R18 ;  /* 0x8000002cff077c10 */ /* 0x000fce000fffe812 */
.L_x_5773:
[----:B------:R-:W-:-:S06]  /*1f60*/  ULOP3.LUT UR4, UR36, 0x1, URZ, 0xfc, !UPT ;  /* 0x0000000124047892 */ /* 0x000fcc000f8efc3f */
[----:B-1----:R-:W-:-:S05]  /*1f70*/  IMAD.U32 R8, RZ, RZ, UR4 ;  /* 0x00000004ff087e24 */ /* 0x002fca000f8e00ff */
[----:B------:R-:W-:-:S13]  /*1f80*/  ISETP.NE.AND P6, PT, R8, 0x3, PT ;  /* 0x000000030800780c */ /* 0x000fda0003fc5270 */
[----:B------:R-:W-:Y:S05]  /*1f90*/  @!P6 BRA `(.L_x_5763) ;  /* 0x000000000004e947 */ /* 0x000fea0003800000 */
[----:B------:R-:W-:Y:S01]  /*1fa0*/  BPT.TRAP 0x1 ;  /* 0x000000040000795c */ /* 0x000fe20000300000 */
.L_x_5763:
[----:B------:R-:W-:Y:S01]  /*1fb0*/  IMAD R8, R0, 0x8, R16 ;  /* 0x0000000800087824 */ /* 0x000fe200078e0210 */
[----:B------:R-:W-:-:S04]  /*1fc0*/  SHF.L.U32 R23, R4, 0x1f, RZ ;  /* 0x0000001f04177819 */ /* 0x000fc800000006ff */
[----:B------:R1:W2:Y:S01]  /*1fd0*/  SYNCS.PHASECHK.TRANS64.TRYWAIT P0, [R8+URZ+0x30c10], R23 ;  /* 0x030c1017080075a7 */ /* 0x0002a2000800017f */
[----:B------:R-:W-:Y:S05]  /*1fe0*/  @!P6 BRA `(.L_x_5764) ;  /* 0x000000000004e947 */ /* 0x000fea0003800000 */
[----:B------:R-:W-:Y:S01]  /*1ff0*/  BPT.TRAP 0x1 ;  /* 0x000000040000795c */ /* 0x000fe20000300000 */
.L_x_5764:
[----:B------:R-:W-:-:S05]  /*2000*/  VIADD R9, R16, 0x10000 ;  /* 0x0001000010097836 */ /* 0x000fca0000000000 */
[----:B------:R-:W-:-:S04]  /*2010*/  SHF.R.U32.HI R9, RZ, 0x4, R9 ;  /* 0x00000004ff097819 */ /* 0x000fc80000011609 */
[----:B------:R-:W-:Y:S01]  /*2020*/  LOP3.LUT R9, R9, 0x3fff, RZ, 0xc0, !PT ;  /* 0x00003fff09097812 */ /* 0x000fe200078ec0ff */
[----:B--2---:R-:W-:Y:S06]  /*2030*/  @P0 BRA `(.L_x_5765) ;  /* 0x0000000000080947 */ /* 0x004fec0003800000 */
[----:B------:R-:W2:Y:S02]  /*2040*/  SYNCS.PHASECHK.TRANS64.TRYWAIT P0, [R8+URZ+0x30c10], R23 ;  /* 0x030c1017080075a7 */ /* 0x000ea4000800017f */
[----:B--2---:R-:W-:Y:S05]  /*2050*/  @!P0 BRA `(.L_x_5766) ;  /* 0x000000f8006c8947 */ /* 0x004fea0003800000 */
.L_x_5765:
        /* <DEDUP_REMOVED lines=60> */
.L_x_5767:
[----:B------:R1:W1:Y:S01]  /*2420*/  SYNCS.PHASECHK.TRANS64.TRYWAIT P0, [R8+URZ+0x30c30], R23 ;  /* 0x030c3017080075a7 */ /* 0x000262000800017f */
[----:B------:R-:W-:Y:S05]  /*2430*/  @!P6 BRA `(.L_x_5768) ;  /* 0x000000000004e947 */ /* 0x000fea0003800000 */
[----:B------:R-:W-:Y:S01]  /*2440*/  BPT.TRAP 0x1 ;  /* 0x000000040000795c */ /* 0x000fe20000300000 */
.L_x_5768:
[----:B------:R-:W2:Y:S01]  /*2450*/  LDC.64 R24, c[0x0][0x748] ;  /* 0x0001d200ff187b82 */ /* 0x000ea20000000a00 */
[----:B------:R-:W-:-:S05]  /*2460*/  VIADD R13, R16, 0x18000 ;  /* 0x00018000100d7836 */ /* 0x000fca0000000000 */
[----:B------:R-:W-:Y:S01]  /*2470*/  SHF.R.U32.HI R13, RZ, 0x4, R13 ;  /* 0x00000004ff0d7819 */ /* 0x000fe2000001160d */
[----:B-1----:R-:W-:Y:S06]  /*2480*/  @P0 BRA `(.L_x_5769) ;  /* 0x0000000000080947 */ /* 0x002fec0003800000 */
[----:B------:R-:W1:Y:S02]  /*2490*/  SYNCS.PHASECHK.TRANS64.TRYWAIT P0, [R8+URZ+0x30c30], R23 ;  /* 0x030c3017080075a7 */ /* 0x000e64000800017f */
[----:B-1----:R-:W-:Y:S05]  /*24a0*/  @!P0 BRA `(.L_x_5770) ;  /* 0x000000f4006c8947 */ /* 0x002fea0003800000 */
.L_x_5769:
        /* <DEDUP_REMOVED lines=32> */
[----:B------:R-:W-:Y:S01]  /*26b0*/  VIADD R221, R5, 0x8 ;  /* 0x0000000805dd7836 */ /* 0x000fe20000000000 */
[C---:B------:R-:W-:Y:S01]  /*26c0*/  ISETP.GE.AND P1, PT, R22.reuse, RZ, PT ;  /* 0x000000ff1600720c */ /* 0x040fe20003f26270 */
[----:B------:R-:W-:Y:S01]  /*26d0*/  ULDC UR11, c[0x0][0x744] ;  /* 0x0001d100000b7ab9 */ /* 0x000fe20000000800 */
        /* <DEDUP_REMOVED lines=16> */
[----:B------:R-:W-:Y:S01]  /*27e0*/  VIADD R23, R5, 0xc ;  /* 0x0000000c05177836 */ /* 0x000fe20000000000 */
[----:B------:R-:W-:Y:S01]  /*27f0*/  ISETP.GE.AND P1, PT, R22, 0x8, PT ;  /* 0x000000081600780c */ /* 0x000fe20003f26270 */
[--C-:B--2---:R-:W-:Y:S01]  /*2800*/  FFMA.FTZ R222, R222, UR11, -R217.reuse ;  /* 0x0000000bdede7c23 */ /* 0x104fe200080108d9 */
[----:B------:R-:W-:Y:S01]  /*2810*/  FFMA.FTZ R217, R148, UR11, -R217 ;  /* 0x0000000b94d97c23 */ /* 0x000fe200080108d9 */
[----:B------:R-:W-:Y:S01]  /*2820*/  ISETP.GE.AND P3, PT, R13, 0x8, PT ;  /* 0x000000080d00780c */ /* 0x000fe20003f66270 */
[----:B------:R-:W-:Y:S01]  /*2830*/  HGMMA.64x128x16.F32 R24, gdesc[UR4], RZ, !UPT, gsb0 ;  /* 0x01e00000041879f0 */ /* 0x000fe2000c0008ff */
[----:B------:R-:W-:Y:S01]  /*2840*/  UIADD3 UR6, UR10, 0x2, URZ ;  /* 0x000000020a067890 */ /* 0x000fe2000fffe03f */
[----:B------:R-:W1:Y:S01]  /*2850*/  SHFL.IDX PT, R216, R21, R23, 0x1f ;  /* 0x00001f1715d87589 */ /* 0x000e6200000e0000 */
[----:B------:R-:W-:Y:S01]  /*2860*/  UIADD3 UR4, UR9, 0x2, URZ ;  /* 0x0000000209047890 */ /* 0x000fe2000fffe03f */
[----:B------:R-:W-:Y:S01]  /*2870*/  ISETP.GT.OR P1, PT, R20, 0x8, !P1 ;  /* 0x000000081400780c */ /* 0x000fe20004f24670 */
[----:B------:R-:W-:Y:S01]  /*2880*/  UMOV UR7, 0x40000040 ;  /* 0x4000004000077882 */ /* 0x000fe20000000000 */
[----:B------:R-:W-:Y:S01]  /*2890*/  UMOV UR5, 0x40000040 ;  /* 0x4000004000057882 */ /* 0x000fe20000000000 */
[----:B------:R-:W-:Y:S01]  /*28a0*/  VIADD R148, R5, 0x10 ;  /* 0x0000001005947836 */ /* 0x000fe20000000000 */
[----:B------:R-:W-:Y:S01]  /*28b0*/  ISETP.GE.AND P0, PT, R13, 0x9, PT ;  /* 0x000000090d00780c */ /* 0x000fe20003f06270 */
[----:B------:R-:W-:Y:S01]  /*28c0*/  MUFU.EX2 R219, R219 ;  /* 0x000000db00db7308 */ /* 0x000fe20000000800 */
[----:B------:R-:W-:-:S02]  /*28d0*/  ISETP.GT.OR P3, PT, R19, 0x8, !P3 ;  /* 0x000000081300780c */ /* 0x000fc40005f64670 */
[----:B------:R-:W-:Y:S01]  /*28e0*/  FSEL R88, R88, -INF , !P1 ;  /* 0xff80000058587808 */ /* 0x000fe20004800000 */
[----:B------:R-:W2:Y:S01]  /*28f0*/  SHFL.IDX PT, R150, R21, R148, 0x1f ;  /* 0x00001f9415967589 */ /* 0x000ea200000e0000 */
[----:B------:R-:W-:Y:S02]  /*2900*/  ISETP.GE.AND P1, PT, R13, 0x10, PT ;  /* 0x000000100d00780c */ /* 0x000fe40003f26270 */
[----:B------:R-:W-:Y:S02]  /*2910*/  ISETP.GE.AND P2, PT, R22, 0x9, PT ;  /* 0x000000091600780c */ /* 0x000fe40003f46270 */
[C---:B------:R-:W-:Y:S02]  /*2920*/  ISETP.GT.OR P0, PT, R19.reuse, 0x9, !P0 ;  /* 0x000000091300780c */ /* 0x040fe40004704670 */
[----:B------:R-:W-:Y:S01]  /*2930*/  FSEL R218, R90, -INF , !P3 ;  /* 0xff8000005ada7808 */ /* 0x000fe20005800000 */
[----:B---3--:R-:W-:Y:S01]  /*2940*/  FFMA.FTZ R90, R88, UR11, -R149 ;  /* 0x0000000b585a7c23 */ /* 0x008fe20008010895 */
[----:B------:R-:W-:Y:S01]  /*2950*/  ISETP.GT.OR P1, PT, R19, 0x10, !P1 ;  /* 0x000000101300780c */ /* 0x000fe20004f24670 */
[----:B------:R-:W-:Y:S01]  /*2960*/  MUFU.EX2 R88, R220 ;  /* 0x000000dc00587308 */ /* 0x000fe20000000800 */
[----:B------:R-:W-:-:S02]  /*2970*/  ISETP.GT.OR P2, PT, R20, 0x9, !P2 ;  /* 0x000000091400780c */ /* 0x000fc40005744670 */
[----:B------:R-:W-:Y:S01]  /*2980*/  FSEL R151, R91, -INF , !P0 ;  /* 0xff8000005b977808 */ /* 0x000fe20004000000 */
[----:B------:R-:W-:Y:S01]  /*2990*/  FFMA.FTZ R91, R218, UR11, -R149 ;  /* 0x0000000bda5b7c23 */ /* 0x000fe20008010895 */
[----:B------:R-:W-:Y:S02]  /*29a0*/  FSEL R149, R94, -INF , !P1 ;  /* 0xff8000005e957808 */ /* 0x000fe40004800000 */
[C---:B------:R-:W-:Y:S01]  /*29b0*/  ISETP.GE.AND P1, PT, R22.reuse, 0x11, PT ;  /* 0x000000111600780c */ /* 0x040fe20003f26270 */
[----:B------:R-:W-:Y:S01]  /*29c0*/  MUFU.EX2 R90, R90 ;  /* 0x0000005a005a7308 */ /* 0x000fe20000000800 */
[C---:B------:R-:W-:Y:S02]  /*29d0*/  ISETP.GE.AND P4, PT, R22.reuse, 0x18, PT ;  /* 0x000000181600780c */ /* 0x040fe40003f86270 */
[----:B------:R-:W-:Y:S02]  /*29e0*/  FSEL R89, R89, -INF , !P2 ;  /* 0xff80000059597808 */ /* 0x000fe40005000000 */
[----:B------:R-:W-:-:S02]  /*29f0*/  ISETP.GE.AND P0, PT, R22, 0x10, PT ;  /* 0x000000101600780c */ /* 0x000fc40003f06270 */
[C---:B------:R-:W-:Y:S01]  /*2a00*/  ISETP.GT.OR P1, PT, R20.reuse, 0x11, !P1 ;  /* 0x000000111400780c */ /* 0x040fe20004f24670 */
[--C-:B-1----:R-:W-:Y:S01]  /*2a10*/  FFMA.FTZ R218, R89, UR11, -R216.reuse ;  /* 0x0000000b59da7c23 */ /* 0x102fe200080108d8 */
[C---:B------:R-:W-:Y:S01]  /*2a20*/  ISETP.GT.OR P4, PT, R20.reuse, 0x18, !P4 ;  /* 0x000000181400780c */ /* 0x040fe20006784670 */
[----:B------:R-:W-:Y:S01]  /*2a30*/  FFMA.FTZ R216, R151, UR11, -R216 ;  /* 0x0000000b97d87c23 */ /* 0x000fe200080108d8 */
[----:B------:R-:W-:Y:S01]  /*2a40*/  ISETP.GT.OR P0, PT, R20, 0x10, !P0 ;  /* 0x000000101400780c */ /* 0x000fe20004704670 */
[----:B------:R-:W-:Y:S01]  /*2a50*/  MUFU.EX2 R91, R91 ;  /* 0x0000005b005b7308 */ /* 0x000fe20000000800 */
[----:B------:R-:W-:Y:S02]  /*2a60*/  FSEL R151, R93, -INF , !P1 ;  /* 0xff8000005d977808 */ /* 0x000fe40004800000 */
[----:B------:R-:W-:Y:S02]  /*2a70*/  FSEL R96, R96, -INF , !P4 ;  /* 0xff80000060607808 */ /* 0x000fe40006000000 */
[----:B------:R-:W-:-:S02]  /*2a80*/  ISETP.GE.AND P5, PT, R22, 0x19, PT ;  /* 0x000000191600780c */ /* 0x000fc40003fa6270 */
[C---:B------:R-:W-:Y:S01]  /*2a90*/  ISETP.GE.AND P1, PT, R22.reuse, 0x29, PT ;  /* 0x000000291600780c */ /* 0x040fe20003f26270 */
[----:B------:R-:W-:Y:S01]  /*2aa0*/  MUFU.EX2 R93, R216 ;  /* 0x000000d8005d7308 */ /* 0x000fe20000000800 */
[----:B------:R-:W-:Y:S02]  /*2ab0*/  ISETP.GE.AND P4, PT, R22, 0x30, PT ;  /* 0x000000301600780c */ /* 0x000fe40003f86270 */
        /* <DEDUP_REMOVED lines=9> */
[----:B------:R-:W-:Y:S02]  /*2b50*/  FSEL R108, R108, -INF , !P4 ;  /* 0xff8000006c6c7808 */ /* 0x000fe40006000000 */
[C---:B------:R-:W-:Y:S02]  /*2b60*/  ISETP.GE.AND P5, PT, R22.reuse, 0x31, PT ;  /* 0x000000311600780c */ /* 0x040fe40003fa6270 */
[C---:B------:R-:W-:Y:S01]  /*2b70*/  ISETP.GE.AND P1, PT, R22.reuse, 0x41, PT ;  /* 0x000000411600780c */ /* 0x040fe20003f26270 */
[----:B------:R2:W3:Y:S01]  /*2b80*/  MUFU.EX2 R92, R218 ;  /* 0x000000da005c7308 */ /* 0x0004e20000000800 */
[----:B------:R-:W-:Y:S01]  /*2b90*/  ISETP.GE.AND P4, PT, R22, 0x48, PT ;  /* 0x000000481600780c */ /* 0x000fe20003f86270 */
[----:B-1----:R-:W-:Y:S01]  /*2ba0*/  VIADD R217, R5, 0x14 ;  /* 0x0000001405d97836 */ /* 0x002fe20000000000 */
[C---:B------:R-:W-:Y:S02]  /*2bb0*/  ISETP.GT.OR P5, PT, R20.reuse, 0x31, !P5 ;  /* 0x000000311400780c */ /* 0x040fe40006fa4670 */
[----:B------:R-:W-:-:S02]  /*2bc0*/  ISETP.GT.OR P1, PT, R20, 0x41, !P1 ;  /* 0x000000411400780c */ /* 0x000fc40004f24670 */
[----:B------:R-:W-:Y:S01]  /*2bd0*/  ISETP.GT.OR P4, PT, R20, 0x48, !P4 ;  /* 0x000000481400780c */ /* 0x000fe20006784670 */
[----:B------:R-:W-:Y:S01]  /*2be0*/  MUFU.EX2 R94, R94 ;  /* 0x0000005e005e7308 */ /* 0x000fe20000000800 */
[----:B------:R-:W-:Y:S01]  /*2bf0*/  FSEL R109, R109, -INF , !P5 ;  /* 0xff8000006d6d7808 */ /* 0x000fe20006800000 */
[----:B--2---:R-:W-:Y:S01]  /*2c00*/  VIADD R218, R5, 0x18 ;  /* 0x0000001805da7836 */ /* 0x004fe20000000000 */
[----:B------:R-:W-:Y:S02]  /*2c10*/  FSEL R117, R117, -INF , !P1 ;  /* 0xff80000075757808 */ /* 0x000fe40004800000 */
[----:B------:R-:W-:Y:S02]  /*2c20*/  FSEL R220, R120, -INF , !P4 ;  /* 0xff80000078dc7808 */ /* 0x000fe40006000000 */
[C---:B------:R-:W-:Y:S01]  /*2c30*/  ISETP.GE.AND P5, PT, R22.reuse, 0x49, PT ;  /* 0x000000491600780c */ /* 0x040fe20003fa6270 */
[----:B------:R1:W-:Y:S01]  /*2c40*/  MUFU.EX2 R120, R222 ;  /* 0x000000de00787308 */ /* 0x0003e20000000800 */
[C---:B------:R-:W-:Y:S01]  /*2c50*/  ISETP.GE.AND P1, PT, R22.reuse, 0x59, PT ;  /* 0x000000591600780c */ /* 0x040fe20003f26270 */
[----:B------:R-:W2:Y:S01]  /*2c60*/  SHFL.IDX PT, R228, R21, R218, 0x1f ;  /* 0x00001fda15e47589 */ /* 0x000ea200000e0000 */
[----:B------:R-:W-:-:S02]  /*2c70*/  ISETP.GE.AND P4, PT, R22, 0x60, PT ;  /* 0x000000601600780c */ /* 0x000fc40003f86270 */
[C---:B------:R-:W-:Y:S02]  /*2c80*/  ISETP.GT.OR P5, PT, R20.reuse, 0x49, !P5 ;  /* 0x000000491400780c */ /* 0x040fe40006fa4670 */
[C---:B------:R-:W-:Y:S02]  /*2c90*/  ISETP.GT.OR P1, PT, R20.reuse, 0x59, !P1 ;  /* 0x000000591400780c */ /* 0x040fe40004f24670 */
[----:B------:R-:W-:Y:S01]  /*2ca0*/  ISETP.GT.OR P4, PT, R20, 0x60, !P4 ;  /* 0x000000601400780c */ /* 0x000fe20006784670 */
[----:B-1----:R-:W1:Y:S01]  /*2cb0*/  SHFL.IDX PT, R222, R21, R217, 0x1f ;  /* 0x00001fd915de7589 */ /* 0x002e6200000e0000 */
[----:B------:R-:W-:Y:S02]  /*2cc0*/  FSEL R121, R121, -INF , !P5 ;  /* 0xff80000079797808 */ /* 0x000fe40006800000 */
[----:B------:R-:W-:Y:S02]  /*2cd0*/  FSEL R129, R129, -INF , !P1 ;  /* 0xff80000081817808 */ /* 0x000fe40004800000 */
[----:B------:R-:W-:-:S02]  /*2ce0*/  FSEL R132, R132, -INF , !P4 ;  /* 0xff80000084847808 */ /* 0x000fc40006000000 */
[C---:B------:R-:W-:Y:S02]  /*2cf0*/  ISETP.GE.AND P2, PT, R22.reuse, 0x20, PT ;  /* 0x000000201600780c */ /* 0x040fe40003f46270 */
[C---:B------:R-:W-:Y:S02]  /*2d00*/  ISETP.GE.AND P3, PT, R22.reuse, 0x21, PT ;  /* 0x000000211600780c */ /* 0x040fe40003f66270 */
[C---:B------:R-:W-:Y:S02]  /*2d10*/  ISETP.GE.AND P0, PT, R22.reuse, 0x28, PT ;  /* 0x000000281600780c */ /* 0x040fe40003f06270 */
[----:B------:R-:W-:Y:S02]  /*2d20*/  ISETP.GE.AND P5, PT, R22, 0x61, PT ;  /* 0x000000611600780c */ /* 0x000fe40003fa6270 */
[C---:B------:R-:W-:Y:S01]  /*2d30*/  ISETP.GE.AND P1, PT, R13.reuse, 0x11, PT ;  /* 0x000000110d00780c */ /* 0x040fe20003f26270 */
[----:B--2---:R-:W-:Y:S01]  /*2d40*/  FFMA.FTZ R96, R96, UR11, -R228 ;  /* 0x0000000b60607c23 */ /* 0x004fe200080108e4 */
        /* <DEDUP_REMOVED lines=9> */
[----:B------:R-:W-:Y:S01]  /*2de0*/  FSEL R104, R104, -INF , !P0 ;  /* 0xff80000068687808 */ /* 0x000fe20004000000 */
[----:B------:R-:W-:Y:S02]  /*2df0*/  WARPGROUP.DEPBAR.LE gsb0, 0x0 ;  /* 0x00008000000079c5 */ /* 0x000fe40000010000 */
[----:B------:R-:W-:Y:S01]  /*2e00*/  WARPGROUP.ARRIVE ;  /* 0x00000000000079c5 */ /* 0x000fe20000000000 */
[----:B------:R-:W-:Y:S02]  /*2e10*/  FSEL R133, R133, -INF , !P5 ;  /* 0xff80000085857808 */ /* 0x000fe40006800000 */
[----:B------:R-:W-:-:S02]  /*2e20*/  FSEL R97, R95, -INF , !P1 ;  /* 0xff8000005f617808 */ /* 0x000fc40004800000 */
[----:B------:R-:W-:Y:S01]  /*2e30*/  FSEL R98, R98, -INF , !P4 ;  /* 0xff80000062627808 */ /* 0x000fe20006000000 */
[----:B------:R-:W-:Y:S01]  /*2e40*/  HGMMA.64x128x16.F32 R24, gdesc[UR4], R24, gsb0 ;  /* 0x01e00000041879f0 */ /* 0x000fe20008000818 */
[----:B------:R-:W-:Y:S01]  /*2e50*/  UIADD3 UR6, UR10, 0x4, URZ ;  /* 0x000000040a067890 */ /* 0x000fe2000fffe03f */
[C---:B------:R-:W-:Y:S01]  /*2e60*/  ISETP.GE.AND P2, PT, R22.reuse, 0x38, PT ;  /* 0x000000381600780c */ /* 0x040fe20003f46270 */
[----:B------:R-:W-:Y:S01]  /*2e70*/  UIADD3 UR4, UR9, 0x4, URZ ;  /* 0x0000000409047890 */ /* 0x000fe2000fffe03f */
[C---:B------:R-:W-:Y:S01]  /*2e80*/  ISETP.GE.AND P3, PT, R22.reuse, 0x39, PT ;  /* 0x000000391600780c */ /* 0x040fe20003f66270 */
[----:B------:R-:W-:Y:S01]  /*2e90*/  UMOV UR7, 0x40000040 ;  /* 0x4000004000077882 */ /* 0x000fe20000000000 */
[----:B------:R-:W-:Y:S01]  /*2ea0*/  UMOV UR5, 0x40000040 ;  /* 0x4000004000057882 */ /* 0x000fe20000000000 */
[----:B------:R-:W-:Y:S01]  /*2eb0*/  ISETP.GE.AND P0, PT, R22, 0x40, PT ;  /* 0x000000401600780c */ /* 0x000fe20003f06270 */
[----:B-1----:R-:W-:Y:S01]  /*2ec0*/  FFMA.FTZ R233, R97, UR11, -R222 ;  /* 0x0000000b61e97c23 */ /* 0x002fe200080108de */
[C---:B------:R-:W-:Y:S01]  /*2ed0*/  ISETP.GE.AND P5, PT, R13.reuse, 0x19, PT ;  /* 0x000000190d00780c */ /* 0x040fe20003fa6270 */
[----:B------:R-:W1:Y:S01]  /*2ee0*/  MUFU.EX2 R97, R96 ;  /* 0x0000006000617308 */ /* 0x000e620000000800 */
[----:B------:R-:W-:-:S02]  /*2ef0*/  ISETP.GE.AND P1, PT, R13, 0x20, PT ;  /* 0x000000200d00780c */ /* 0x000fc40003f26270 */
[----:B------:R-:W-:Y:S02]  /*2f00*/  ISETP.GE.AND P4, PT, R13, 0x21, PT ;  /* 0x000000210d00780c */ /* 0x000fe40003f86270 */
[C---:B------:R-:W-:Y:S02]  /*2f10*/  ISETP.GT.OR P2, PT, R20.reuse, 0x38, !P2 ;  /* 0x000000381400780c */ /* 0x040fe40005744670 */
[C---:B------:R-:W-:Y:S01]  /*2f20*/  ISETP.GT.OR P3, PT, R20.reuse, 0x39, !P3 ;  /* 0x000000391400780c */ /* 0x040fe20005f64670 */
[----:B------:R2:W1:Y:S01]  /*2f30*/  MUFU.EX2 R95, R150 ;  /* 0x00000096005f7308 */ /* 0x0004620000000800 */
[----:B------:R-:W-:Y:S02]  /*2f40*/  ISETP.GT.OR P0, PT, R20, 0x40, !P0 ;  /* 0x000000401400780c */ /* 0x000fe40004704670 */
[C---:B------:R-:W-:Y:S02]  /*2f50*/  ISETP.GT.OR P5, PT, R19.reuse, 0x19, !P5 ;  /* 0x000000191300780c */ /* 0x040fe40006fa4670 */
[----:B------:R-:W-:-:S02]  /*2f60*/  ISETP.GT.OR P1, PT, R19, 0x20, !P1 ;  /* 0x000000201300780c */ /* 0x000fc40004f24670 */
[----:B------:R-:W-:Y:S02]  /*2f70*/  ISETP.GT.OR P4, PT, R19, 0x21, !P4 ;  /* 0x000000211300780c */ /* 0x000fe40006784670 */
[----:B------:R-:W-:Y:S01]  /*2f80*/  FSEL R112, R112, -INF , !P2 ;  /* 0xff80000070707808 */ /* 0x000fe20005000000 */
[----:B--2---:R-:W-:Y:S01]  /*2f90*/  VIADD R150, R5, 0x1c ;  /* 0x0000001c05967836 */ /* 0x004fe20000000000 */
[----:B------:R-:W-:Y:S02]  /*2fa0*/  FSEL R113, R113, -INF , !P3 ;  /* 0xff80000071717808 */ /* 0x000fe40005800000 */
[----:B------:R-:W-:Y:S02]  /*2fb0*/  FSEL R116, R116, -INF , !P0 ;  /* 0xff80000074747808 */ /* 0x000fe40004000000 */
[----:B------:R-:W-:Y:S01]  /*2fc0*/  FSEL R99, R99, -INF , !P5 ;  /* 0xff80000063637808 */ /* 0x000fe20006800000 */
[----:B------:R2:W4:Y:S01]  /*2fd0*/  SHFL.IDX PT, R232, R21, R150, 0x1f ;  /* 0x00001f9615e87589 */ /* 0x00052200000e0000 */
[----:B------:R-:W-:-:S02]  /*2fe0*/  FSEL R102, R102, -INF , !P1 ;  /* 0xff80000066667808 */ /* 0x000fc40004800000 */
[----:B------:R-:W-:Y:S02]  /*2ff0*/  FSEL R103, R103, -INF , !P4 ;  /* 0xff80000067677808 */ /* 0x000fe40006000000 */
[C---:B------:R-:W-:Y:S02]  /*3000*/  ISETP.GE.AND P2, PT, R22.reuse, 0x50, PT ;  /* 0x000000501600780c */ /* 0x040fe40003f46270 */
[C---:B------:R-:W-:Y:S02]  /*3010*/  ISETP.GE.AND P3, PT, R22.reuse, 0x51, PT ;  /* 0x000000511600780c */ /* 0x040fe40003f66270 */
[----:B------:R-:W-:Y:S01]  /*3020*/  ISETP.GE.AND P0, PT, R22, 0x58, PT ;  /* 0x000000581600780c */ /* 0x000fe20003f06270 */
[----:B--2---:R-:W2:Y:S01]  /*3030*/  MUFU.EX2 R21, R233 ;  /* 0x000000e900157308 */ /* 0x004ea20000000800 */
[C---:B------:R-:W-:Y:S02]  /*3040*/  ISETP.GE.AND P5, PT, R13.reuse, 0x28, PT ;  /* 0x000000280d00780c */ /* 0x040fe40003fa6270 */
[----:B------:R-:W-:-:S02]  /*3050*/  ISETP.GE.AND P1, PT, R13, 0x29, PT ;  /* 0x000000290d00780c */ /* 0x000fc40003f26270 */
[----:B------:R-:W-:Y:S02]  /*3060*/  ISETP.GE.AND P4, PT, R13, 0x30, PT ;  /* 0x000000300d00780c */ /* 0x000fe40003f86270 */
[C---:B------:R-:W-:Y:S02]  /*3070*/  ISETP.GT.OR P2, PT, R20.reuse, 0x50, !P2 ;  /* 0x000000501400780c */ /* 0x040fe40005744670 */
[C---:B------:R-:W-:Y:S02]  /*3080*/  ISETP.GT.OR P3, PT, R20.reuse, 0x51, !P3 ;  /* 0x000000511400780c */ /* 0x040fe40005f64670 */
[----:B------:R-:W-:Y:S02]  /*3090*/  ISETP.GT.OR P0, PT, R20, 0x58, !P0 ;  /* 0x000000581400780c */ /* 0x000fe40004704670 */
[----:B------:R-:W-:Y:S01]  /*30a0*/  ISETP.GT.OR P5, PT, R19, 0x28, !P5 ;  /* 0x000000281300780c */ /* 0x000fe20006fa4670 */
[--C-:B----4-:R-:W-:Y:S01]  /*30b0*/  FFMA.FTZ R230, R149, UR11, -R232.reuse ;  /* 0x0000000b95e67c23 */ /* 0x110fe200080108e8 */
[----:B------:R-:W-:Y:S01]  /*30c0*/  ISETP.GT.OR P1, PT, R19, 0x29, !P1 ;  /* 0x000000291300780c */ /* 0x000fe20004f24670 */
[----:B------:R-:W-:Y:S01]  /*30d0*/  FFMA.FTZ R99, R99, UR11, -R232 ;  /* 0x0000000b63637c23 */ /* 0x000fe200080108e8 */
[----:B------:R-:W-:-:S02]  /*30e0*/  ISETP.GT.OR P4, PT, R19, 0x30, !P4 ;  /* 0x000000301300780c */ /* 0x000fc40006784670 */
[----:B------:R-:W-:Y:S02]  /*30f0*/  FSEL R124, R124, -INF , !P2 ;  /* 0xff8000007c7c7808 */ /* 0x000fe40005000000 */
[----:B------:R-:W-:Y:S01]  /*3100*/  FSEL R125, R125, -INF , !P3 ;  /* 0xff8000007d7d7808 */ /* 0x000fe20005800000 */
[----:B------:R-:W-:Y:S01]  /*3110*/  MUFU.EX2 R99, R99 ;  /* 0x0000006300637308 */ /* 0x000fe20000000800 */
[----:B------:R-:W-:Y:S02]  /*3120*/  FSEL R128, R128, -INF , !P0 ;  /* 0xff80000080807808 */ /* 0x000fe40004000000 */
[----:B------:R-:W-:Y:S02]  /*3130*/  FSEL R216, R106, -INF , !P5 ;  /* 0xff8000006ad87808 */ /* 0x000fe40006800000 */
[----:B------:R-:W-:Y:S01]  /*3140*/  FSEL R107, R107, -INF , !P1 ;  /* 0xff8000006b6b7808 */ /* 0x000fe20004800000 */
[----:B------:R-:W4:Y:S01]  /*3150*/  SHFL.IDX PT, R106, R18, R221, 0x1f ;  /* 0x00001fdd126a7589 */ /* 0x000f2200000e0000 */
        /* <DEDUP_REMOVED lines=9> */
[C---:B------:R-:W-:Y:S01]  /*31f0*/  ISETP.GT.OR P2, PT, R20.reuse, 0x68, !P2 ;  /* 0x000000681400780c */ /* 0x040fe20005744670 */
[----:B------:R-:W3:Y:S01]  /*3200*/  SHFL.IDX PT, R98, R18, R5, 0x1f ;  /* 0x00001f0512627589 */ /* 0x000ee200000e0000 */
[----:B------:R-:W-:Y:S01]  /*3210*/  ISETP.GT.OR P0, PT, R20, 0x70, !P0 ;  /* 0x000000701400780c */ /* 0x000fe20004704670 */
[----:B------:R1:W5:Y:S01]  /*3220*/  MUFU.EX2 R96, R151 ;  /* 0x0000009700607308 */ /* 0x0003620000000800 */
[----:B------:R-:W-:Y:S01]  /*3230*/  FSEL R136, R136, -INF , !P2 ;  /* 0xff80000088887808 */ /* 0x000fe20005000000 */
[----:B------:R-:W2:Y:S01]  /*3240*/  SHFL.IDX PT, R228, R18, R223, 0x1f ;  /* 0x00001fdf12e47589 */ /* 0x000ea200000e0000 */
[----:B------:R-:W-:-:S02]  /*3250*/  ISETP.GE.AND P2, PT, R13, 0x31, PT ;  /* 0x000000310d00780c */ /* 0x000fc40003f46270 */
[----:B------:R-:W-:Y:S01]  /*3260*/  FSEL R140, R140, -INF , !P0 ;  /* 0xff8000008c8c7808 */ /* 0x000fe20004000000 */
[----:B------:R-:W5:Y:S01]  /*3270*/  SHFL.IDX PT, R222, R18, R23, 0x1f ;  /* 0x00001f1712de7589 */ /* 0x000f6200000e0000 */
[----:B------:R-:W-:Y:S01]  /*3280*/  ISETP.GE.AND P0, PT, R13, 0x39, PT ;  /* 0x000000390d00780c */ /* 0x000fe20003f06270 */
[--C-:B----4-:R-:W-:Y:S01]  /*3290*/  FFMA.FTZ R216, R216, UR11, -R106.reuse ;  /* 0x0000000bd8d87c23 */ /* 0x110fe2000801086a */
[C---:B------:R-:W-:Y:S01]  /*32a0*/  ISETP.GT.OR P2, PT, R19.reuse, 0x31, !P2 ;  /* 0x000000311300780c */ /* 0x040fe20005744670 */
[----:B-1----:R-:W1:Y:S01]  /*32b0*/  SHFL.IDX PT, R151, R18, R148, 0x1f ;  /* 0x00001f9412977589 */ /* 0x002e6200000e0000 */
[----:B------:R-:W-:Y:S01]  /*32c0*/  ISETP.GT.OR P0, PT, R19, 0x39, !P0 ;  /* 0x000000391300780c */ /* 0x000fe20004704670 */
[----:B------:R-:W-:Y:S01]  /*32d0*/  FFMA.FTZ R104, R104, UR11, -R106 ;  /* 0x0000000b68687c23 */ /* 0x000fe2000801086a */
[C---:B------:R-:W-:Y:S01]  /*32e0*/  ISETP.GT.OR P3, PT, R20.reuse, 0x69, !P3 ;  /* 0x000000691400780c */ /* 0x040fe20005f64670 */
[----:B------:R-:W-:Y:S01]  /*32f0*/  MUFU.EX2 R22, R22 ;  /* 0x0000001600167308 */ /* 0x000fe20000000800 */
[----:B------:R-:W-:-:S02]  /*3300*/  ISETP.GT.OR P5, PT, R20, 0x71, !P5 ;  /* 0x000000711400780c */ /* 0x000fc40006fa4670 */
[----:B------:R-:W-:Y:S02]  /*3310*/  FSEL R137, R137, -INF , !P3 ;  /* 0xff80000089897808 */ /* 0x000fe40005800000 */
[----:B------:R-:W-:Y:S02]  /*3320*/  ISETP.GE.AND P3, PT, R13, 0x38, PT ;  /* 0x000000380d00780c */ /* 0x000fe40003f66270 */
[----:B------:R-:W-:Y:S01]  /*3330*/  ISETP.GT.OR P1, PT, R20, 0x78, !P1 ;  /* 0x000000781400780c */ /* 0x000fe20004f24670 */
[--C-:B---3--:R-:W-:Y:S01]  /*3340*/  FFMA.FTZ R149, R102, UR11, -R98.reuse ;  /* 0x0000000b66957c23 */ /* 0x108fe20008010862 */
[----:B------:R-:W-:Y:S01]  /*3350*/  ISETP.GT.OR P3, PT, R19, 0x38, !P3 ;  /* 0x000000381300780c */ /* 0x000fe20005f64670 */
[----:B------:R-:W-:Y:S01]  /*3360*/  FFMA.FTZ R100, R100, UR11, -R98 ;  /* 0x0000000b64647c23 */ /* 0x000fe20008010862 */
[----:B------:R-:W-:Y:S01]  /*3370*/  ISETP.GT.OR P4, PT, R20, 0x79, !P4 ;  /* 0x000000791400780c */ /* 0x000fe20006784670 */
[--C-:B--2---:R-:W-:Y:S01]  /*3380*/  FFMA.FTZ R102, R101, UR11, -R228.reuse ;  /* 0x0000000b65667c23 */ /* 0x104fe200080108e4 */
[----:B------:R-:W-:Y:S01]  /*3390*/  FFMA.FTZ R103, R103, UR11, -R228 ;  /* 0x0000000b67677c23 */ /* 0x000fe200080108e4 */
[----:B------:R2:W-:Y:S01]  /*33a0*/  MUFU.EX2 R101, R149 ;  /* 0x0000009500657308 */ /* 0x0005e20000000800 */
[----:B------:R-:W-:Y:S01]  /*33b0*/  SHFL.IDX PT, R228, R18, R150, 0x1f ;  /* 0x00001f9612e47589 */ /* 0x000fe200000e0000 */
[--C-:B-----5:R-:W-:Y:S01]  /*33c0*/  FFMA.FTZ R106, R105, UR11, -R222.reuse ;  /* 0x0000000b696a7c23 */ /* 0x120fe200080108de */
[----:B------:R-:W-:Y:S01]  /*33d0*/  FFMA.FTZ R107, R107, UR11, -R222 ;  /* 0x0000000b6b6b7c23 */ /* 0x000fe200080108de */
[----:B------:R-:W-:Y:S01]  /*33e0*/  FSEL R144, R144, -INF , !P1 ;  /* 0xff80000090907808 */ /* 0x000fe20004800000 */
[----:B------:R-:W3:Y:S01]  /*33f0*/  SHFL.IDX PT, R222, R18, R217, 0x1f ;  /* 0x00001fd912de7589 */ /* 0x000ee200000e0000 */
[--C-:B-1----:R-:W-:Y:S01]  /*3400*/  FFMA.FTZ R108, R108, UR11, -R151.reuse ;  /* 0x0000000b6c6c7c23 */ /* 0x102fe20008010897 */
[----:B------:R-:W-:Y:S01]  /*3410*/  FFMA.FTZ R110, R110, UR11, -R151 ;  /* 0x0000000b6e6e7c23 */ /* 0x000fe20008010897 */
[----:B------:R-:W-:Y:S01]  /*3420*/  FSEL R151, R111, -INF , !P2 ;  /* 0xff8000006f977808 */ /* 0x000fe20005000000 */
[----:B------:R1:W-:Y:S01]  /*3430*/  MUFU.EX2 R105, R216 ;  /* 0x000000d800697308 */ /* 0x0003e20000000800 */
[----:B------:R-:W-:-:S02]  /*3440*/  ISETP.GE.AND P2, PT, R13, 0x40, PT ;  /* 0x000000400d00780c */ /* 0x000fc40003f46270 */
[----:B------:R-:W-:Y:S02]  /*3450*/  FSEL R111, R115, -INF , !P0 ;  /* 0xff800000736f7808 */ /* 0x000fe40004000000 */
[----:B------:R-:W-:Y:S01]  /*3460*/  ISETP.GE.AND P0, PT, R13, 0x48, PT ;  /* 0x000000480d00780c */ /* 0x000fe20003f06270 */
[----:B------:R-:W-:Y:S02]  /*3470*/  WARPGROUP.DEPBAR.LE gsb0, 0x0 ;  /* 0x00008000000079c5 */ /* 0x000fe40000010000 */
[----:B------:R-:W-:Y:S01]  /*3480*/  WARPGROUP.ARRIVE ;  /* 0x00000000000079c5 */ /* 0x000fe20000000000 */
[C---:B------:R-:W-:Y:S01]  /*3490*/  ISETP.GT.OR P2, PT, R19.reuse, 0x40, !P2 ;  /* 0x000000401300780c */ /* 0x040fe20005744670 */
[----:B------:R-:W-:Y:S01]  /*34a0*/  MUFU.EX2 R98, R230 ;  /* 0x000000e600627308 */ /* 0x000fe20000000800 */
[----:B------:R-:W-:Y:S02]  /*34b0*/  ISETP.GT.OR P0, PT, R19, 0x48, !P0 ;  /* 0x000000481300780c */ /* 0x000fe40004704670 */
[----:B------:R-:W-:Y:S01]  /*34c0*/  FSEL R118, R118, -INF , !P2 ;  /* 0xff80000076767808 */ /* 0x000fe20005000000 */
[----:B------:R-:W-:Y:S01]  /*34d0*/  HGMMA.64x128x16.F32 R24, gdesc[UR4], R24, gsb0 ;  /* 0x01e00000041879f0 */ /* 0x000fe20008000818 */
[----:B------:R-:W-:Y:S01]  /*34e0*/  UIADD3 UR6, UR10, 0x6, URZ ;  /* 0x000000060a067890 */ /* 0x000fe2000fffe03f */
[C---:B------:R-:W-:Y:S01]  /*34f0*/  ISETP.GE.AND P2, PT, R13.reuse, 0x49, PT ;  /* 0x000000490d00780c */ /* 0x040fe20003f46270 */
[----:B------:R-:W-:Y:S01]  /*3500*/  UIADD3 UR4, UR9, 0x6, URZ ;  /* 0x0000000609047890 */ /* 0x000fe2000fffe03f */
[----:B------:R-:W-:Y:S01]  /*3510*/  FSEL R122, R122, -INF , !P0 ;  /* 0xff8000007a7a7808 */ /* 0x000fe20004000000 */
[----:B------:R-:W-:Y:S01]  /*3520*/  UMOV UR7, 0x40000040 ;  /* 0x4000004000077882 */ /* 0x000fe20000000000 */
[----:B------:R-:W-:Y:S01]  /*3530*/  UMOV UR5, 0x40000040 ;  /* 0x4000004000057882 */ /* 0x000fe20000000000 */
[----:B------:R-:W-:Y:S01]  /*3540*/  ISETP.GE.AND P0, PT, R13, 0x51, PT ;  /* 0x000000510d00780c */ /* 0x000fe20003f06270 */
[--C-:B---3--:R-:W-:Y:S01]  /*3550*/  FFMA.FTZ R109, R109, UR11, -R222.reuse ;  /* 0x0000000b6d6d7c23 */ /* 0x108fe200080108de */
[----:B------:R-:W-:Y:S01]  /*3560*/  ISETP.GT.OR P2, PT, R19, 0x49, !P2 ;  /* 0x000000491300780c */ /* 0x000fe20005744670 */
[----:B------:R-:W-:Y:S01]  /*3570*/  FFMA.FTZ R151, R151, UR11, -R222 ;  /* 0x0000000b97977c23 */ /* 0x000fe200080108de */
[----:B------:R-:W-:Y:S01]  /*3580*/  ISETP.GT.OR P0, PT, R19, 0x51, !P0 ;  /* 0x000000511300780c */ /* 0x000fe20004704670 */
[----:B------:R-:W3:Y:S01]  /*3590*/  SHFL.IDX PT, R222, R12, R221, 0x1f ;  /* 0x00001fdd0cde7589 */ /* 0x000ee200000e0000 */
[----:B--2---:R-:W-:Y:S01]  /*35a0*/  FSEL R149, R114, -INF , !P3 ;  /* 0xff80000072957808 */ /* 0x004fe20005800000 */
[----:B------:R-:W-:Y:S01]  /*35b0*/  MUFU.EX2 R100, R100 ;  /* 0x0000006400647308 */ /* 0x000fe20000000800 */
[----:B-1----:R-:W-:-:S02]  /*35c0*/  FSEL R216, R123, -INF , !P2 ;  /* 0xff8000007bd87808 */ /* 0x002fc40005000000 */
[C---:B------:R-:W-:Y:S02]  /*35d0*/  ISETP.GE.AND P3, PT, R13.reuse, 0x41, PT ;  /* 0x000000410d00780c */ /* 0x040fe40003f66270 */
[----:B------:R-:W-:Y:S02]  /*35e0*/  ISETP.GE.AND P2, PT, R13, 0x58, PT ;  /* 0x000000580d00780c */ /* 0x000fe40003f46270 */
[----:B------:R-:W-:Y:S01]  /*35f0*/  FSEL R127, R127, -INF , !P0 ;  /* 0xff8000007f7f7808 */ /* 0x000fe20004000000 */
[----:B------:R-:W1:Y:S01]  /*3600*/  MUFU.EX2 R102, R102 ;  /* 0x0000006600667308 */ /* 0x000e620000000800 */
[----:B------:R-:W-:Y:S02]  /*3610*/  ISETP.GE.AND P0, PT, R13, 0x60, PT ;  /* 0x000000600d00780c */ /* 0x000fe40003f06270 */
[C---:B------:R-:W-:Y:S02]  /*3620*/  ISETP.GT.OR P3, PT, R19.reuse, 0x41, !P3 ;  /* 0x000000411300780c */ /* 0x040fe40005f64670 */
[----:B------:R-:W-:-:S02]  /*3630*/  ISETP.GT.OR P2, PT, R19, 0x58, !P2 ;  /* 0x000000581300780c */ /* 0x000fc40005744670 */
[----:B------:R-:W-:Y:S01]  /*3640*/  ISETP.GT.OR P0, PT, R19, 0x60, !P0 ;  /* 0x000000601300780c */ /* 0x000fe20004704670 */
[----:B------:R-:W2:Y:S01]  /*3650*/  MUFU.EX2 R103, R103 ;  /* 0x0000006700677308 */ /* 0x000ea20000000800 */
[----:B------:R-:W-:Y:S02]  /*3660*/  FSEL R119, R119, -INF , !P3 ;  /* 0xff80000077777808 */ /* 0x000fe40005800000 */
[----:B------:R-:W-:Y:S02]  /*3670*/  FSEL R114, R130, -INF , !P2 ;  /* 0xff80000082727808 */ /* 0x000fe40005000000 */
[----:B------:R-:W-:Y:S01]  /*3680*/  ISETP.GE.AND P3, PT, R13, 0x50, PT ;  /* 0x000000500d00780c */ /* 0x000fe20003f66270 */
[----:B---3--:R-:W-:Y:S01]  /*3690*/  FFMA.FTZ R220, R220, UR11, -R222 ;  /* 0x0000000bdcdc7c23 */ /* 0x008fe200080108de */
[----:B------:R-:W-:Y:S01]  /*36a0*/  FSEL R130, R134, -INF , !P0 ;  /* 0xff80000086827808 */ /* 0x000fe20004000000 */
[----:B------:R-:W3:Y:S01]  /*36b0*/  MUFU.EX2 R104, R104 ;  /* 0x0000006800687308 */ /* 0x000ee20000000800 */
[----:B------:R-:W4:Y:S01]  /*36c0*/  SHFL.IDX PT, R134, R18, R218, 0x1f ;  /* 0x00001fda12867589 */ /* 0x000f2200000e0000 */
[----:B------:R-:W-:-:S02]  /*36d0*/  ISETP.GT.OR P3, PT, R19, 0x50, !P3 ;  /* 0x000000501300780c */ /* 0x000fc40005f64670 */
[C---:B------:R-:W-:Y:S02]  /*36e0*/  ISETP.GE.AND P2, PT, R13.reuse, 0x61, PT ;  /* 0x000000610d00780c */ /* 0x040fe40003f46270 */
[----:B------:R-:W-:Y:S02]  /*36f0*/  FSEL R123, R126, -INF , !P3 ;  /* 0xff8000007e7b7808 */ /* 0x000fe40005800000 */
[----:B------:R-:W-:Y:S01]  /*3700*/  ISETP.GE.AND P3, PT, R13, 0x59, PT ;  /* 0x000000590d00780c */ /* 0x000fe20003f66270 */
[----:B------:R-:W5:Y:S01]  /*3710*/  MUFU.EX2 R106, R106 ;  /* 0x0000006a006a7308 */ /* 0x000f620000000800 */
[C---:B------:R-:W-:Y:S02]  /*3720*/  ISETP.GT.OR P2, PT, R19.reuse, 0x61, !P2 ;  /* 0x000000611300780c */ /* 0x040fe40005744670 */
[----:B------:R-:W-:Y:S02]  /*3730*/  ISETP.GT.OR P3, PT, R19, 0x59, !P3 ;  /* 0x000000591300780c */ /* 0x000fe40005f64670 */
[----:B------:R-:W-:-:S02]  /*3740*/  FSEL R115, R135, -INF , !P2 ;  /* 0xff80000087737808 */ /* 0x000fc40005000000 */
[----:B------:R-:W-:Y:S01]  /*3750*/  FSEL R131, R131, -INF , !P3 ;  /* 0xff80000083837808 */ /* 0x000fe20005800000 */
[----:B------:R-:W1:Y:S01]  /*3760*/  SHFL.IDX PT, R135, R12, R5, 0x1f ;  /* 0x00001f050c877589 */ /* 0x000e6200000e0000 */
[C---:B------:R-:W-:Y:S01]  /*3770*/  ISETP.GE.AND P3, PT, R13.reuse, 0x68, PT ;  /* 0x000000680d00780c */ /* 0x040fe20003f66270 */
[----:B------:R-:W5:Y:S01]  /*3780*/  MUFU.EX2 R107, R107 ;  /* 0x0000006b006b7308 */ /* 0x000f620000000800 */
[C---:B------:R-:W-:Y:S02]  /*3790*/  ISETP.GE.AND P0, PT, R13.reuse, 0x69, PT ;  /* 0x000000690d00780c */ /* 0x040fe40003f06270 */
[----:B------:R-:W-:Y:S02]  /*37a0*/  ISETP.GE.AND P2, PT, R13, 0x70, PT ;  /* 0x000000700d00780c */ /* 0x000fe40003f46270 */
[C---:B------:R-:W-:Y:S01]  /*37b0*/  ISETP.GT.OR P3, PT, R19.reuse, 0x68, !P3 ;  /* 0x000000681300780c */ /* 0x040fe20005f64670 */
[--C-:B----4-:R-:W-:Y:S01]  /*37c0*/  FFMA.FTZ R20, R112, UR11, -R134.reuse ;  /* 0x0000000b70147c23 */ /* 0x110fe20008010886 */
[----:B------:R-:W-:Y:S01]  /*37d0*/  ISETP.GT.OR P0, PT, R19, 0x69, !P0 ;  /* 0x000000691300780c */ /* 0x000fe20004704670 */
[----:B------:R-:W-:Y:S01]  /*37e0*/  FFMA.FTZ R134, R149, UR11, -R134 ;  /* 0x0000000b95867c23 */ /* 0x000fe20008010886 */
[----:B------:R-:W-:Y:S01]  /*37f0*/  ISETP.GT.OR P2, PT, R19, 0x70, !P2 ;  /* 0x000000701300780c */ /* 0x000fe20005744670 */
[----:B------:R-:W4:Y:S01]  /*3800*/  SHFL.IDX PT, R149, R12, R23, 0x1f ;  /* 0x00001f170c957589 */ /* 0x000f2200000e0000 */
[----:B------:R-:W-:Y:S01]  /*3810*/  FSEL R138, R138, -INF , !P3 ;  /* 0xff8000008a8a7808 */ /* 0x000fe20005800000 */
[----:B------:R-:W-:Y:S01]  /*3820*/  MUFU.EX2 R18, R134 ;  /* 0x0000008600127308 */ /* 0x000fe20000000800 */
[----:B------:R-:W-:Y:S01]  /*3830*/  FSEL R126, R139, -INF , !P0 ;  /* 0xff8000008b7e7808 */ /* 0x000fe20004000000 */
[----:B------:R-:W2:Y:S01]  /*3840*/  SHFL.IDX PT, R112, R12, R148, 0x1f ;  /* 0x00001f940c707589 */ /* 0x000ea200000e0000 */
[----:B------:R-:W-:-:S02]  /*3850*/  FSEL R142, R142, -INF , !P2 ;  /* 0xff8000008e8e7808 */ /* 0x000fc40005000000 */
[C---:B------:R-:W-:Y:S01]  /*3860*/  ISETP.GE.AND P3, PT, R13.reuse, 0x71, PT ;  /* 0x000000710d00780c */ /* 0x040fe20003f66270 */
[----:B------:R-:W3:Y:S01]  /*3870*/  SHFL.IDX PT, R139, R12, R150, 0x1f ;  /* 0x00001f960c8b7589 */ /* 0x000ee200000e0000 */
[C---:B------:R-:W-:Y:S01]  /*3880*/  ISETP.GE.AND P0, PT, R13.reuse, 0x78, PT ;  /* 0x000000780d00780c */ /* 0x040fe20003f06270 */
[----:B------:R-:W5:Y:S01]  /*3890*/  MUFU.EX2 R108, R108 ;  /* 0x0000006c006c7308 */ /* 0x000f620000000800 */
[----:B------:R-:W-:Y:S01]  /*38a0*/  ISETP.GE.AND P2, PT, R13, 0x79, PT ;  /* 0x000000790d00780c */ /* 0x000fe20003f46270 */
[----:B-1----:R-:W-:Y:S01]  /*38b0*/  FFMA.FTZ R118, R118, UR11, -R135 ;  /* 0x0000000b76767c23 */ /* 0x002fe20008010887 */
[C---:B------:R-:W-:Y:S02]  /*38c0*/  ISETP.GT.OR P3, PT, R19.reuse, 0x71, !P3 ;  /* 0x000000711300780c */ /* 0x040fe40005f64670 */
[C---:B------:R-:W-:Y:S02]  /*38d0*/  ISETP.GT.OR P0, PT, R19.reuse, 0x78, !P0 ;  /* 0x000000781300780c */ /* 0x040fe40004704670 */
[----:B------:R-:W-:Y:S01]  /*38e0*/  ISETP.GT.OR P2, PT, R19, 0x79, !P2 ;  /* 0x000000791300780c */ /* 0x000fe20005744670 */
[----:B------:R1:W5:Y:S01]  /*38f0*/  MUFU.EX2 R13, R109 ;  /* 0x0000006d000d7308 */ /* 0x0003620000000800 */
[----:B------:R-:W-:-:S02]  /*3900*/  FSEL R146, R146, -INF , !P0 ;  /* 0xff80000092927808 */ /* 0x000fc40004000000 */
[----:B------:R-:W-:Y:S02]  /*3910*/  FSEL R147, R147, -INF , !P2 ;  /* 0xff80000093937808 */ /* 0x000fe40005000000 */
[----:B------:R-:W-:-:S03]  /*3920*/  FSEL R145, R145, -INF , !P4 ;  /* 0xff80000091917808 */ /* 0x000fc60006000000 */
[----:B------:R5:W-:Y:S01]  /*3930*/  MUFU.EX2 R19, R151 ;  /* 0x0000009700137308 */ /* 0x000be20000000800 */
[--C-:B-1----:R-:W-:Y:S01]  /*3940*/  FFMA.FTZ R109, R113, UR11, -R228.reuse ;  /* 0x0000000b716d7c23 */ /* 0x102fe200080108e4 */
[----:B------:R-:W-:Y:S01]  /*3950*/  FFMA.FTZ R228, R111, UR11, -R228 ;  /* 0x0000000b6fe47c23 */ /* 0x000fe200080108e4 */
[----:B------:R-:W1:Y:S01]  /*3960*/  SHFL.IDX PT, R113, R12, R217, 0x1f ;  /* 0x00001fd90c717589 */ /* 0x000e6200000e0000 */
[----:B------:R-:W-:Y:S01]  /*3970*/  FFMA.FTZ R111, R116, UR11, -R135 ;  /* 0x0000000b746f7c23 */ /* 0x000fe20008010887 */
[----:B------:R-:W-:Y:S01]  /*3980*/  FFMA.FTZ R116, R122, UR11, -R222 ;  /* 0x0000000b7a747c23 */ /* 0x000fe200080108de */
[----:B----4-:R-:W-:Y:S01]  /*3990*/  FFMA.FTZ R122, R121, UR11, -R149 ;  /* 0x0000000b797a7c23 */ /* 0x010fe20008010895 */
[----:B------:R-:W-:Y:S01]  /*39a0*/  SHFL.IDX PT, R135, R12, R218, 0x1f ;  /* 0x00001fda0c877589 */ /* 0x000fe200000e0000 */
[--C-:B--2---:R-:W-:Y:S01]  /*39b0*/  FFMA.FTZ R121, R123, UR11, -R112.reuse ;  /* 0x0000000b7b797c23 */ /* 0x104fe20008010870 */
[----:B------:R-:W-:Y:S01]  /*39c0*/  FFMA.FTZ R124, R124, UR11, -R112 ;  /* 0x0000000b7c7c7c23 */ /* 0x000fe20008010870 */
[----:B---3--:R-:W-:Y:S01]  /*39d0*/  FFMA.FTZ R131, R131, UR11, -R139 ;  /* 0x0000000b83837c23 */ /* 0x008fe2000801088b */
[----:B-----5:R-:W2:Y:S01]  /*39e0*/  SHFL.IDX PT, R151, R12, R223, 0x1f ;  /* 0x00001fdf0c977589 */ /* 0x020ea200000e0000 */
[----:B------:R1:W-:Y:S03]  /*39f0*/  MUFU.EX2 R112, R118 ;  /* 0x0000007600707308 */ /* 0x0003e60000000800 */
[----:B------:R-:W3:Y:S05]  /*3a00*/  SHFL.IDX PT, R123, R17, R223, 0x1f ;  /* 0x00001fdf117b7589 */ /* 0x000eea00000e0000 */
[----:B------:R-:W-:Y:S01]  /*3a10*/  MUFU.EX2 R116, R116 ;  /* 0x0000007400747308 */ /* 0x000fe20000000800 */
[----:B-1----:R-:W-:-:S07]  /*3a20*/  FFMA.FTZ R118, R125, UR11, -R113 ;  /* 0x0000000b7d767c23 */ /* 0x002fce0008010871 */
[----:B------:R-:W-:Y:S01]  /*3a30*/  MUFU.EX2 R111, R111 ;  /* 0x0000006f006f7308 */ /* 0x000fe20000000800 */
[----:B------:R-:W1:Y:S01]  /*3a40*/  SHFL.IDX PT, R125, R17, R221, 0x1f ;  /* 0x00001fdd117d7589 */ /* 0x000e6200000e0000 */
[--C-:B--2---:R-:W-:Y:S01]  /*3a50*/  FFMA.FTZ R134, R117, UR11, -R151.reuse ;  /* 0x0000000b75867c23 */ /* 0x104fe20008010897 */
[----:B------:R-:W-:Y:S01]  /*3a60*/  FFMA.FTZ R151, R119, UR11, -R151 ;  /* 0x0000000b77977c23 */ /* 0x000fe20008010897 */
[----:B------:R-:W-:Y:S01]  /*3a70*/  FFMA.FTZ R119, R127, UR11, -R113 ;  /* 0x0000000b7f777c23 */ /* 0x000fe20008010871 */
[----:B------:R-:W-:-:S03]  /*3a80*/  FFMA.FTZ R117, R216, UR11, -R149 ;  /* 0x0000000bd8757c23 */ /* 0x000fc60008010895 */
[----:B------:R2:W-:Y:S01]  /*3a90*/  MUFU.EX2 R113, R134 ;  /* 0x0000008600717308 */ /* 0x0005e20000000800 */
[----:B------:R-:W-:Y:S01]  /*3aa0*/  FFMA.FTZ R149, R128, UR11, -R135 ;  /* 0x0000000b80957c23 */ /* 0x000fe20008010887 */
[----:B------:R-:W-:Y:S02]  /*3ab0*/  WARPGROUP.DEPBAR.LE gsb0, 0x0 ;  /* 0x00008000000079c5 */ /* 0x000fe40000010000 */
[----:B------:R-:W-:Y:S01]  /*3ac0*/  WARPGROUP.ARRIVE ;  /* 0x00000000000079c5 */ /* 0x000fe20000000000 */
[--C-:B---3--:R-:W-:Y:S01]  /*3ad0*/  FFMA.FTZ R133, R133, UR11, -R123.reuse ;  /* 0x0000000b85857c23 */ /* 0x108fe2000801087b */
[----:B------:R-:W-:Y:S01]  /*3ae0*/  FFMA.FTZ R128, R115, UR11, -R123 ;  /* 0x0000000b73807c23 */ /* 0x000fe2000801087b */
[----:B------:R-:W3:Y:S01]  /*3af0*/  SHFL.IDX PT, R216, R17, R5, 0x1f ;  /* 0x00001f0511d87589 */ /* 0x000ee200000e0000 */
[----:B------:R-:W-:Y:S01]  /*3b00*/  FFMA.FTZ R135, R114, UR11, -R135 ;  /* 0x0000000b72877c23 */ /* 0x000fe20008010887 */
[----:B--2---:R-:W-:Y:S01]  /*3b10*/  FFMA.FTZ R134, R129, UR11, -R139 ;  /* 0x0000000b81867c23 */ /* 0x004fe2000801088b */
[----:B------:R-:W-:Y:S01]  /*3b20*/  HGMMA.64x128x16.F32 R24, gdesc[UR4], R24, gsb0 ;  /* 0x01e00000041879f0 */ /* 0x000fe20008000818 */
[----:B------:R-:W2:Y:S01]  /*3b30*/  SHFL.IDX PT, R129, R17, R148, 0x1f ;  /* 0x00001f9411817589 */ /* 0x000ea200000e0000 */
[----:B------:R-:W-:Y:S01]  /*3b40*/  MUFU.EX2 R114, R220 ;  /* 0x000000dc00727308 */ /* 0x000fe20000000800 */
[----:B------:R-:W-:Y:S01]  /*3b50*/  UMOV UR6, UR8 ;  /* 0x0000000800067c82 */ /* 0x000fe20008000000 */
[--C-:B-1----:R-:W-:Y:S01]  /*3b60*/  FFMA.FTZ R136, R136, UR11, -R125.reuse ;  /* 0x0000000b88887c23 */ /* 0x102fe2000801087d */
[----:B------:R-:W-:Y:S01]  /*3b70*/  SHFL.IDX PT, R123, R17, R218, 0x1f ;  /* 0x00001fda117b7589 */ /* 0x000fe200000e0000 */
[----:B------:R-:W-:Y:S01]  /*3b80*/  FFMA.FTZ R125, R138, UR11, -R125 ;  /* 0x0000000b8a7d7c23 */ /* 0x000fe2000801087d */
[----:B------:R-:W-:Y:S01]  /*3b90*/  FSEL R138, R141, -INF , !P5 ;  /* 0xff8000008d8a7808 */ /* 0x000fe20006800000 */
[----:B------:R-:W-:Y:S01]  /*3ba0*/  UMOV UR7, 0x40000040 ;  /* 0x4000004000077882 */ /* 0x000fe20000000000 */
[----:B------:R-:W1:Y:S01]  /*3bb0*/  SHFL.IDX PT, R127, R17, R217, 0x1f ;  /* 0x00001fd9117f7589 */ /* 0x000e6200000e0000 */
[----:B------:R4:W-:Y:S01]  /*3bc0*/  MUFU.EX2 R115, R122 ;  /* 0x0000007a00737308 */ /* 0x0009e20000000800 */
[----:B------:R-:W-:Y:S01]  /*3bd0*/  UIADD3 UR4, UR8, 0x80, URZ ;  /* 0x0000008008047890 */ /* 0x000fe2000fffe03f */
[----:B------:R-:W-:-:S06]  /*3be0*/  UMOV UR5, 0x40000040 ;  /* 0x4000004000057882 */ /* 0x000fcc0000000000 */
[----:B------:R-:W-:Y:S01]  /*3bf0*/  MUFU.EX2 R118, R118 ;  /* 0x0000007600767308 */ /* 0x000fe20000000800 */
[--C-:B---3--:R-:W-:Y:S01]  /*3c00*/  FFMA.FTZ R132, R132, UR11, -R216.reuse ;  /* 0x0000000b84847c23 */ /* 0x108fe200080108d8 */
[----:B------:R-:W-:Y:S01]  /*3c10*/  FFMA.FTZ R130, R130, UR11, -R216 ;  /* 0x0000000b82827c23 */ /* 0x000fe200080108d8 */
[----:B------:R-:W-:Y:S01]  /*3c20*/  FSEL R216, R143, -INF , !P3 ;  /* 0xff8000008fd87808 */ /* 0x000fe20005800000 */
[--C-:B--2---:R-:W-:Y:S01]  /*3c30*/  FFMA.FTZ R140, R140, UR11, -R129.reuse ;  /* 0x0000000b8c8c7c23 */ /* 0x104fe20008010881 */
[----:B------:R-:W-:-:S03]  /*3c40*/  FFMA.FTZ R129, R142, UR11, -R129 ;  /* 0x0000000b8e817c23 */ /* 0x000fc60008010881 */
[----:B------:R-:W-:Y:S01]  /*3c50*/  MUFU.EX2 R119, R119 ;  /* 0x0000007700777308 */ /* 0x000fe20000000800 */
[----:B------:R-:W4:Y:S01]  /*3c60*/  SHFL.IDX PT, R142, R17, R150, 0x1f ;  /* 0x00001f96118e7589 */ /* 0x000f2200000e0000 */
[--C-:B-1----:R-:W-:Y:S01]  /*3c70*/  FFMA.FTZ R138, R138, UR11, -R127.reuse ;  /* 0x0000000b8a8a7c23 */ /* 0x102fe2000801087f */
[----:B------:R-:W-:-:S05]  /*3c80*/  FFMA.FTZ R127, R216, UR11, -R127 ;  /* 0x0000000bd87f7c23 */ /* 0x000fca000801087f */
[----:B------:R-:W-:Y:S08]  /*3c90*/  MUFU.EX2 R117, R117 ;  /* 0x0000007500757308 */ /* 0x000ff00000000800 */
[----:B------:R-:W1:Y:S08]  /*3ca0*/  MUFU.EX2 R110, R110 ;  /* 0x0000006e006e7308 */ /* 0x000e700000000800 */
[----:B------:R-:W-:Y:S01]  /*3cb0*/  MUFU.EX2 R20, R20 ;  /* 0x0000001400147308 */ /* 0x000fe20000000800 */
[----:B----4-:R-:W-:-:S07]  /*3cc0*/  FFMA.FTZ R122, R145, UR11, -R142 ;  /* 0x0000000b917a7c23 */ /* 0x010fce000801088e */
        /* <DEDUP_REMOVED lines=9> */
[----:B------:R2:W3:Y:S04]  /*3d60*/  LDS R139, [R11+0x400] ;  /* 0x000400000b8b7984 */ /* 0x0004e80000000800 */
[----:B------:R4:W-:Y:S01]  /*3d70*/  LDS R141, [R15+0x400] ;  /* 0x000400000f8d7984 */ /* 0x0009e20000000800 */
[----:B--2---:R2:W-:Y:S08]  /*3d80*/  MUFU.EX2 R11, R151 ;  /* 0x00000097000b7308 */ /* 0x0045f00000000800 */
[----:B----4-:R4:W5:Y:S01]  /*3d90*/  MUFU.EX2 R15, R124 ;  /* 0x0000007c000f7308 */ /* 0x0109620000000800 */
[----:B--2---:R2:W1:Y:S01]  /*3da0*/  SHFL.IDX PT, R151, R17, R23, 0x1f ;  /* 0x00001f1711977589 */ /* 0x00446200000e0000 */
[--C-:B----4-:R-:W-:Y:S01]  /*3db0*/  FFMA.FTZ R124, R144, UR11, -R123.reuse ;  /* 0x0000000b907c7c23 */ /* 0x110fe2000801087b */
[----:B------:R-:W-:-:S05]  /*3dc0*/  FFMA.FTZ R123, R146, UR11, -R123 ;  /* 0x0000000b927b7c23 */ /* 0x000fca000801087b */
[----:B--2---:R2:W4:Y:S08]  /*3dd0*/  MUFU.EX2 R17, R121 ;  /* 0x0000007900117308 */ /* 0x0045300000000800 */
[----:B------:R-:W-:Y:S01]  /*3de0*/  MUFU.EX2 R124, R124 ;  /* 0x0000007c007c7308 */ /* 0x000fe20000000800 */
[----:B--2---:R-:W-:Y:S01]  /*3df0*/  FFMA.FTZ R121, R147, UR11, -R142 ;  /* 0x0000000b93797c23 */ /* 0x004fe2000801088e */
[----:B---3--:R-:W2:Y:S01]  /*3e00*/  SHFL.IDX PT, R144, R139, R23, 0x1f ;  /* 0x00001f178b907589 */ /* 0x008ea200000e0000 */
[--C-:B-1----:R-:W-:Y:S01]  /*3e10*/  FFMA.FTZ R137, R137, UR11, -R151.reuse ;  /* 0x0000000b89897c23 */ /* 0x102fe20008010897 */
[----:B------:R-:W-:-:S04]  /*3e20*/  FFMA.FTZ R126, R126, UR11, -R151 ;  /* 0x0000000b7e7e7c23 */ /* 0x000fc80008010897 */
[----:B------:R-:W-:Y:S01]  /*3e30*/  MUFU.EX2 R123, R123 ;  /* 0x0000007b007b7308 */ /* 0x000fe20000000800 */
[----:B------:R-:W1:Y:S04]  /*3e40*/  SHFL.IDX PT, R143, R139, R223, 0x1f ;  /* 0x00001fdf8b8f7589 */ /* 0x000e6800000e0000 */
[----:B------:R-:W3:Y:S03]  /*3e50*/  SHFL.IDX PT, R146, R139, R148, 0x1f ;  /* 0x00001f948b927589 */ /* 0x000ee600000e0000 */
[----:B------:R-:W-:Y:S01]  /*3e60*/  MUFU.EX2 R137, R137 ;  /* 0x0000008900897308 */ /* 0x000fe20000000800 */
[----:B------:R-:W5:Y:S04]  /*3e70*/  SHFL.IDX PT, R220, R139, R221, 0x1f ;  /* 0x00001fdd8bdc7589 */ /* 0x000f6800000e0000 */
[----:B------:R-:W4:Y:S03]  /*3e80*/  SHFL.IDX PT, R216, R139, R217, 0x1f ;  /* 0x00001fd98bd87589 */ /* 0x000f2600000e0000 */
[----:B------:R-:W-:Y:S01]  /*3e90*/  MUFU.EX2 R126, R126 ;  /* 0x0000007e007e7308 */ /* 0x000fe20000000800 */
[----:B------:R-:W4:Y:S01]  /*3ea0*/  SHFL.IDX PT, R151, R139, R218, 0x1f ;  /* 0x00001fda8b977589 */ /* 0x000f2200000e0000 */
[----:B--2---:R-:W-:-:S03]  /*3eb0*/  FADD.FTZ R147, R29, -R144 ;  /* 0x800000901d937221 */ /* 0x004fc60000010000 */
[----:B------:R-:W2:Y:S03]  /*3ec0*/  SHFL.IDX PT, R222, R139, R5, 0x1f ;  /* 0x00001f058bde7589 */ /* 0x000ea600000e0000 */
[----:B------:R5:W-:Y:S01]  /*3ed0*/  MUFU.EX2 R29, R135 ;  /* 0x00000087001d7308 */ /* 0x000be20000000800 */
[--C-:B-1----:R-:W-:Y:S01]  /*3ee0*/  FADD.FTZ R142, R25, -R143.reuse ;  /* 0x8000008f198e7221 */ /* 0x102fe20000010000 */
[----:B------:R-:W-:Y:S01]  /*3ef0*/  FADD.FTZ R143, R27, -R143 ;  /* 0x8000008f1b8f7221 */ /* 0x000fe20000010000 */
[----:B------:R-:W-:Y:S01]  /*3f00*/  FADD.FTZ R27, R31, -R144 ;  /* 0x800000901f1b7221 */ /* 0x000fe20000010000 */
[----:B------:R-:W-:Y:S01]  /*3f10*/  FMUL.FTZ R147, R92, R147 ;  /* 0x000000935c937220 */ /* 0x000fe20000410000 */
[--C-:B---3--:R-:W-:Y:S01]  /*3f20*/  FADD.FTZ R144, R32, -R146.reuse ;  /* 0x8000009220907221 */ /* 0x108fe20000010000 */
[----:B------:R-:W-:Y:S01]  /*3f30*/  FADD.FTZ R34, R34, -R146 ;  /* 0x8000009222227221 */ /* 0x000fe20000010000 */
[----:B------:R-:W1:Y:S01]  /*3f40*/  SHFL.IDX PT, R31, R141, R223, 0x1f ;  /* 0x00001fdf8d1f7589 */ /* 0x000e6200000e0000 */
[--C-:B-----5:R-:W-:Y:S01]  /*3f50*/  FADD.FTZ R145, R28, -R220.reuse ;  /* 0x800000dc1c917221 */ /* 0x120fe20000010000 */
[----:B------:R-:W-:-:S02]  /*3f60*/  FADD.FTZ R25, R30, -R220 ;  /* 0x800000dc1e197221 */ /* 0x000fc40000010000 */
[----:B------:R3:W-:Y:S01]  /*3f70*/  LDS R135, [R14+0x400] ;  /* 0x000400000e877984 */ /* 0x0007e20000000800 */
[----:B------:R5:W1:Y:S01]  /*3f80*/  MUFU.EX2 R28, R149 ;  /* 0x00000095001c7308 */ /* 0x000a620000000800 */
[--C-:B----4-:R-:W-:Y:S01]  /*3f90*/  FADD.FTZ R146, R33, -R216.reuse ;  /* 0x800000d821927221 */ /* 0x110fe20000010000 */
[----:B------:R-:W-:Y:S01]  /*3fa0*/  FADD.FTZ R35, R35, -R216 ;  /* 0x800000d823237221 */ /* 0x000fe20000010000 */
[----:B------:R-:W4:Y:S01]  /*3fb0*/  SHFL.IDX PT, R30, R139, R150, 0x1f ;  /* 0x00001f968b1e7589 */ /* 0x000f2200000e0000 */
[----:B------:R-:W-:Y:S01]  /*3fc0*/  FMUL.FTZ R25, R91, R25 ;  /* 0x000000195b197220 */ /* 0x000fe20000410000 */
[--C-:B------:R-:W-:Y:S01]  /*3fd0*/  FADD.FTZ R36, R36, -R151.reuse ;  /* 0x8000009724247221 */ /* 0x100fe20000010000 */
[----:B------:R-:W-:Y:S01]  /*3fe0*/  FADD.FTZ R38, R38, -R151 ;  /* 0x8000009726267221 */ /* 0x000fe20000010000 */
[----:B------:R-:W4:Y:S01]  /*3ff0*/  SHFL.IDX PT, R33, R141, R218, 0x1f ;  /* 0x00001fda8d217589 */ /* 0x000f2200000e0000 */
[----:B---3--:R3:W4:Y:S01]  /*4000*/  MUFU.EX2 R14, R134 ;  /* 0x00000086000e7308 */ /* 0x0087220000000800 */
[----:B------:R-:W-:Y:S01]  /*4010*/  FMUL.FTZ R36, R97, R36 ;  /* 0x0000002461247220 */ /* 0x000fe20000410000 */
[--C-:B--2---:R-:W-:Y:S01]  /*4020*/  FADD.FTZ R26, R26, -R222.reuse ;  /* 0x800000de1a1a7221 */ /* 0x104fe20000010000 */
[----:B------:R-:W2:Y:S01]  /*4030*/  SHFL.IDX PT, R151, R141, R221, 0x1f ;  /* 0x00001fdd8d977589 */ /* 0x000ea200000e0000 */
[----:B------:R-:W-:Y:S01]  /*4040*/  FMUL.FTZ R34, R95, R34 ;  /* 0x000000225f227220 */ /* 0x000fe20000410000 */
[----:B------:R-:W-:Y:S01]  /*4050*/  FMUL.FTZ R35, R21, R35 ;  /* 0x0000002315237220 */ /* 0x000fe20000410000 */
[----:B------:R-:W-:Y:S01]  /*4060*/  FMUL.FTZ R26, R88, R26 ;  /* 0x0000001a581a7220 */ /* 0x000fe20000410000 */
[----:B-----5:R-:W5:Y:S01]  /*4070*/  SHFL.IDX PT, R149, R141, R23, 0x1f ;  /* 0x00001f178d957589 */ /* 0x020f6200000e0000 */
[----:B------:R-:W-:Y:S01]  /*4080*/  FADD.FTZ R24, R24, -R222 ;  /* 0x800000de18187221 */ /* 0x000fe20000010000 */
[----:B------:R-:W-:-:S02]  /*4090*/  FMUL.FTZ R38, R96, R38 ;  /* 0x0000002660267220 */ /* 0x000fc40000410000 */
[----:B---3--:R3:W-:Y:S01]  /*40a0*/  LDS R134, [R10+0x400] ;  /* 0x000400000a867984 */ /* 0x0087e20000000800 */
[--C-:B-1----:R-:W-:Y:S01]  /*40b0*/  FADD.FTZ R41, R41, -R31.reuse ;  /* 0x8000001f29297221 */ /* 0x102fe20000010000 */
[----:B------:R-:W-:Y:S02]  /*40c0*/  FADD.FTZ R43, R43, -R31 ;  /* 0x8000001f2b2b7221 */ /* 0x000fe40000010000 */
[----:B------:R-:W1:Y:S01]  /*40d0*/  SHFL.IDX PT, R139, R141, R148, 0x1f ;  /* 0x00001f948d8b7589 */ /* 0x000e6200000e0000 */
[----:B------:R-:W-:Y:S01]  /*40e0*/  MUFU.EX2 R31, R130 ;  /* 0x00000082001f7308 */ /* 0x000fe20000000800 */
[----:B------:R-:W-:Y:S01]  /*40f0*/  FMUL.FTZ R41, R102, R41 ;  /* 0x0000002966297220 */ /* 0x000fe20000410000 */
[----:B------:R-:W-:Y:S01]  /*4100*/  FMUL.FTZ R43, R103, R43 ;  /* 0x0000002b672b7220 */ /* 0x000fe20000410000 */
[----:B------:R-:W1:Y:S01]  /*4110*/  SHFL.IDX PT, R32, R141, R217, 0x1f ;  /* 0x00001fd98d207589 */ /* 0x000e6200000e0000 */
[--C-:B----4-:R-:W-:Y:S01]  /*4120*/  FADD.FTZ R37, R37, -R30.reuse ;  /* 0x8000001e25257221 */ /* 0x110fe20000010000 */
[----:B------:R-:W-:Y:S01]  /*4130*/  FADD.FTZ R39, R39, -R30 ;  /* 0x8000001e27277221 */ /* 0x000fe20000010000 */
[--C-:B------:R-:W-:Y:S01]  /*4140*/  FADD.FTZ R52, R52, -R33.reuse ;  /* 0x8000002134347221 */ /* 0x100fe20000010000 */
[----:B------:R-:W-:Y:S01]  /*4150*/  FADD.FTZ R54, R54, -R33 ;  /* 0x8000002136367221 */ /* 0x000fe20000010000 */
[----:B------:R-:W4:Y:S01]  /*4160*/  SHFL.IDX PT, R216, R141, R5, 0x1f ;  /* 0x00001f058dd87589 */ /* 0x000f2200000e0000 */
[----:B---3--:R-:W-:Y:S01]  /*4170*/  MUFU.EX2 R10, R131 ;  /* 0x00000083000a7308 */ /* 0x008fe20000000800 */
[--C-:B--2---:R-:W-:Y:S01]  /*4180*/  FADD.FTZ R44, R44, -R151.reuse ;  /* 0x800000972c2c7221 */ /* 0x104fe20000010000 */
[----:B------:R-:W-:Y:S01]  /*4190*/  FADD.FTZ R46, R46, -R151 ;  /* 0x800000972e2e7221 */ /* 0x000fe20000010000 */
[----:B------:R-:W-:Y:S01]  /*41a0*/  FMUL.FTZ R37, R98, R37 ;  /* 0x0000002562257220 */ /* 0x000fe20000410000 */
[----:B------:R-:W2:Y:S01]  /*41b0*/  SHFL.IDX PT, R151, R141, R150, 0x1f ;  /* 0x00001f968d977589 */ /* 0x000ea200000e0000 */
[--C-:B-----5:R-:W-:Y:S01]  /*41c0*/  FADD.FTZ R45, R45, -R149.reuse ;  /* 0x800000952d2d7221 */ /* 0x120fe20000010000 */
[----:B------:R-:W-:Y:S01]  /*41d0*/  FADD.FTZ R47, R47, -R149 ;  /* 0x800000952f2f7221 */ /* 0x000fe20000010000 */
[----:B------:R-:W-:Y:S01]  /*41e0*/  FMUL.FTZ R39, R99, R39 ;  /* 0x0000002763277220 */ /* 0x000fe20000410000 */
[----:B------:R3:W-:Y:S01]  /*41f0*/  MUFU.EX2 R30, R132 ;  /* 0x00000084001e7308 */ /* 0x0007e20000000800 */
[----:B------:R-:W5:Y:S01]  /*4200*/  SHFL.IDX PT, R141, R135, R5, 0x1f ;  /* 0x00001f05878d7589 */ /* 0x000f6200000e0000 */
[----:B------:R-:W-:Y:S01]  /*4210*/  FMUL.FTZ R44, R104, R44 ;  /* 0x0000002c682c7220 */ /* 0x000fe20000410000 */
[----:B------:R-:W-:Y:S01]  /*4220*/  FMUL.FTZ R45, R106, R45 ;  /* 0x0000002d6a2d7220 */ /* 0x000fe20000410000 */
[----:B------:R-:W-:Y:S01]  /*4230*/  FMUL.FTZ R46, R105, R46 ;  /* 0x0000002e692e7220 */ /* 0x000fe20000410000 */
[--C-:B-1----:R-:W-:Y:S01]  /*4240*/  FADD.FTZ R48, R48, -R139.reuse ;  /* 0x8000008b30307221 */ /* 0x102fe20000010000 */
[----:B------:R-:W-:Y:S01]  /*4250*/  FADD.FTZ R50, R50, -R139 ;  /* 0x8000008b32327221 */ /* 0x000fe20000010000 */
[----:B------:R-:W1:Y:S01]  /*4260*/  SHFL.IDX PT, R149, R135, R223, 0x1f ;  /* 0x00001fdf87957589 */ /* 0x000e6200000e0000 */
[----:B------:R5:W1:Y:S01]  /*4270*/  MUFU.EX2 R33, R128 ;  /* 0x0000008000217308 */ /* 0x000a620000000800 */
[--C-:B------:R-:W-:Y:S01]  /*4280*/  FADD.FTZ R49, R49, -R32.reuse ;  /* 0x8000002031317221 */ /* 0x100fe20000010000 */
[----:B------:R-:W-:Y:S01]  /*4290*/  FADD.FTZ R51, R51, -R32 ;  /* 0x8000002033337221 */ /* 0x000fe20000010000 */
[----:B------:R-:W1:Y:S01]  /*42a0*/  SHFL.IDX PT, R139, R135, R221, 0x1f ;  /* 0x00001fdd878b7589 */ /* 0x000e6200000e0000 */
[----:B------:R-:W-:Y:S01]  /*42b0*/  FMUL.FTZ R47, R107, R47 ;  /* 0x0000002f6b2f7220 */ /* 0x000fe20000410000 */
[----:B------:R-:W-:Y:S01]  /*42c0*/  FMUL.FTZ R48, R108, R48 ;  /* 0x000000306c307220 */ /* 0x000fe20000410000 */
[----:B------:R-:W-:Y:S01]  /*42d0*/  FMUL.FTZ R49, R13, R49 ;  /* 0x000000310d317220 */ /* 0x000fe20000410000 */
[----:B---3--:R-:W3:Y:S01]  /*42e0*/  SHFL.IDX PT, R132, R135, R23, 0x1f ;  /* 0x00001f1787847589 */ /* 0x008ee200000e0000 */
[----:B------:R1:W3:Y:S01]  /*42f0*/  MUFU.EX2 R32, R133 ;  /* 0x0000008500207308 */ /* 0x0002e20000000800 */
[--C-:B----4-:R-:W-:Y:S01]  /*4300*/  FADD.FTZ R40, R40, -R216.reuse ;  /* 0x800000d828287221 */ /* 0x110fe20000010000 */
[----:B------:R-:W-:Y:S01]  /*4310*/  FADD.FTZ R42, R42, -R216 ;  /* 0x800000d82a2a7221 */ /* 0x000fe20000010000 */
[----:B------:R-:W4:Y:S01]  /*4320*/  SHFL.IDX PT, R131, R135, R148, 0x1f ;  /* 0x00001f9487837589 */ /* 0x000f2200000e0000 */
[--C-:B--2---:R-:W-:Y:S01]  /*4330*/  FADD.FTZ R53, R53, -R151.reuse ;  /* 0x8000009735357221 */ /* 0x104fe20000010000 */
[----:B------:R-:W-:Y:S01]  /*4340*/  FADD.FTZ R55, R55, -R151 ;  /* 0x8000009737377221 */ /* 0x000fe20000010000 */
[----:B------:R-:W-:Y:S01]  /*4350*/  FMUL.FTZ R40, R100, R40 ;  /* 0x0000002864287220 */ /* 0x000fe20000410000 */
[----:B------:R-:W2:Y:S01]  /*4360*/  SHFL.IDX PT, R130, R135, R217, 0x1f ;  /* 0x00001fd987827589 */ /* 0x000ea200000e0000 */
[----:B------:R-:W-:Y:S01]  /*4370*/  FMUL.FTZ R42, R101, R42 ;  /* 0x0000002a652a7220 */ /* 0x000fe20000410000 */
[--C-:B-----5:R-:W-:Y:S01]  /*4380*/  FADD.FTZ R56, R56, -R141.reuse ;  /* 0x8000008d38387221 */ /* 0x120fe20000010000 */
[----:B------:R-:W-:Y:S01]  /*4390*/  FADD.FTZ R58, R58, -R141 ;  /* 0x8000008d3a3a7221 */ /* 0x000fe20000010000 */
[----:B------:R-:W5:Y:S01]  /*43a0*/  SHFL.IDX PT, R128, R135, R218, 0x1f ;  /* 0x00001fda87807589 */ /* 0x000f6200000e0000 */
[----:B------:R-:W-:Y:S01]  /*43b0*/  FMUL.FTZ R50, R110, R50 ;  /* 0x000000326e327220 */ /* 0x000fe20000410000 */
[----:B------:R-:W-:Y:S01]  /*43c0*/  FMUL.FTZ R56, R111, R56 ;  /* 0x000000386f387220 */ /* 0x000fe20000410000 */
[----:B------:R-:W-:Y:S01]  /*43d0*/  FMUL.FTZ R58, R112, R58 ;  /* 0x0000003a703a7220 */ /* 0x000fe20000410000 */
[----:B------:R-:W5:Y:S01]  /*43e0*/  SHFL.IDX PT, R135, R135, R150, 0x1f ;  /* 0x00001f9687877589 */ /* 0x000f6200000e0000 */
[--C-:B-1----:R-:W-:Y:S01]  /*43f0*/  FADD.FTZ R57, R57, -R149.reuse ;  /* 0x8000009539397221 */ /* 0x102fe20000010000 */
[----:B------:R-:W-:Y:S01]  /*4400*/  FADD.FTZ R59, R59, -R149 ;  /* 0x800000953b3b7221 */ /* 0x000fe20000010000 */
[----:B------:R-:W-:Y:S01]  /*4410*/  FMUL.FTZ R51, R19, R51 ;  /* 0x0000003313337220 */ /* 0x000fe20000410000 */
[----:B------:R-:W1:Y:S01]  /*4420*/  SHFL.IDX PT, R150, R134, R150, 0x1f ;  /* 0x00001f9686967589 */ /* 0x000e6200000e0000 */
[--C-:B------:R-:W-:Y:S01]  /*4430*/  FADD.FTZ R60, R60, -R139.reuse ;  /* 0x8000008b3c3c7221 */ /* 0x100fe20000010000 */
[----:B------:R-:W-:Y:S01]  /*4440*/  FADD.FTZ R62, R62, -R139 ;  /* 0x8000008b3e3e7221 */ /* 0x000fe20000010000 */
[----:B------:R-:W-:Y:S01]  /*4450*/  FMUL.FTZ R57, R113, R57 ;  /* 0x0000003971397220 */ /* 0x000fe20000410000 */
[----:B------:R2:W1:Y:S01]  /*4460*/  SHFL.IDX PT, R133, R134, R23, 0x1f ;  /* 0x00001f1786857589 */ /* 0x00046200000e0000 */
[--C-:B---3--:R-:W-:Y:S01]  /*4470*/  FADD.FTZ R61, R61, -R132.reuse ;  /* 0x800000843d3d7221 */ /* 0x108fe20000010000 */
[----:B------:R-:W-:Y:S01]  /*4480*/  FADD.FTZ R63, R63, -R132 ;  /* 0x800000843f3f7221 */ /* 0x000fe20000010000 */
[----:B------:R-:W-:Y:S01]  /*4490*/  FMUL.FTZ R60, R114, R60 ;  /* 0x0000003c723c7220 */ /* 0x000fe20000410000 */
[----:B------:R-:W3:Y:S01]  /*44a0*/  SHFL.IDX PT, R148, R134, R148, 0x1f ;  /* 0x00001f9486947589 */ /* 0x000ee200000e0000 */
[--C-:B----4-:R-:W-:Y:S01]  /*44b0*/  FADD.FTZ R66, R66, -R131.reuse ;  /* 0x8000008342427221 */ /* 0x110fe20000010000 */
[----:B------:R-:W-:Y:S01]  /*44c0*/  FADD.FTZ R64, R64, -R131 ;  /* 0x8000008340407221 */ /* 0x000fe20000010000 */
[----:B------:R-:W-:Y:S01]  /*44d0*/  FMUL.FTZ R61, R115, R61 ;  /* 0x0000003d733d7220 */ /* 0x000fe20000410000 */
[----:B------:R-:W4:Y:S01]  /*44e0*/  SHFL.IDX PT, R223, R134, R223, 0x1f ;  /* 0x00001fdf86df7589 */ /* 0x000f2200000e0000 */
[--C-:B--2---:R-:W-:Y:S01]  /*44f0*/  FADD.FTZ R65, R65, -R130.reuse ;  /* 0x8000008241417221 */ /* 0x104fe20000010000 */
[----:B------:R-:W-:Y:S01]  /*4500*/  FADD.FTZ R67, R67, -R130 ;  /* 0x8000008243437221 */ /* 0x000fe20000010000 */
[----:B------:R2:W2:Y:S01]  /*4510*/  MUFU.EX2 R23, R136 ;  /* 0x0000008800177308 */ /* 0x0004a20000000800 */
[----:B------:R-:W-:Y:S01]  /*4520*/  SHFL.IDX PT, R221, R134, R221, 0x1f ;  /* 0x00001fdd86dd7589 */ /* 0x000fe200000e0000 */
[--C-:B-----5:R-:W-:Y:S01]  /*4530*/  FADD.FTZ R130, R68, -R128.reuse ;  /* 0x8000008044827221 */ /* 0x120fe20000010000 */
[----:B------:R-:W-:Y:S01]  /*4540*/  FADD.FTZ R128, R70, -R128 ;  /* 0x8000008046807221 */ /* 0x000fe20000010000 */
[----:B------:R-:W-:Y:S01]  /*4550*/  FMUL.FTZ R64, R15, R64 ;  /* 0x000000400f407220 */ /* 0x000fe20000410000 */
[----:B------:R-:W5:Y:S01]  /*4560*/  SHFL.IDX PT, R217, R134, R217, 0x1f ;  /* 0x00001fd986d97589 */ /* 0x000f6200000e0000 */
[--C-:B------:R-:W-:Y:S01]  /*4570*/  FADD.FTZ R70, R69, -R135.reuse ;  /* 0x8000008745467221 */ /* 0x100fe20000010000 */
[----:B------:R-:W-:Y:S01]  /*4580*/  FADD.FTZ R135, R71, -R135 ;  /* 0x8000008747877221 */ /* 0x000fe20000010000 */
[----:B------:R-:W-:Y:S01]  /*4590*/  FMUL.FTZ R69, R120, R142 ;  /* 0x0000008e78457220 */ /* 0x000fe20000410000 */
[----:B------:R-:W2:Y:S01]  /*45a0*/  SHFL.IDX PT, R218, R134, R218, 0x1f ;  /* 0x00001fda86da7589 */ /* 0x000ea200000e0000 */
[--C-:B-1----:R-:W-:Y:S01]  /*45b0*/  FADD.FTZ R216, R85, -R150.reuse ;  /* 0x8000009655d87221 */ /* 0x102fe20000010000 */
[----:B------:R-:W-:Y:S01]  /*45c0*/  FMUL.FTZ R85, R89, R143 ;  /* 0x0000008f59557220 */ /* 0x000fe20000410000 */
[----:B------:R-:W-:Y:S01]  /*45d0*/  FADD.FTZ R150, R87, -R150 ;  /* 0x8000009657967221 */ /* 0x000fe20000010000 */
[----:B------:R-:W1:Y:S01]  /*45e0*/  SHFL.IDX PT, R134, R134, R5, 0x1f ;  /* 0x00001f0586867589 */ /* 0x000e6200000e0000 */
[--C-:B------:R-:W-:Y:S01]  /*45f0*/  FADD.FTZ R139, R77, -R133.reuse ;  /* 0x800000854d8b7221 */ /* 0x100fe20000010000 */
[----:B------:R-:W-:Y:S01]  /*4600*/  FADD.FTZ R141, R79, -R133 ;  /* 0x800000854f8d7221 */ /* 0x000fe20000010000 */
[----:B------:R-:W-:Y:S01]  /*4610*/  F2FP.F16.F32.PACK_AB R85, R85, R26 ;  /* 0x0000001a5555723e */ /* 0x000fe200000000ff */
[--C-:B---3--:R-:W-:Y:S01]  /*4620*/  FADD.FTZ R133, R80, -R148.reuse ;  /* 0x8000009450857221 */ /* 0x108fe20000010000 */
[----:B------:R-:W-:Y:S01]  /*4630*/  FMUL.FTZ R26, R93, R27 ;  /* 0x0000001b5d1a7220 */ /* 0x000fe20000410000 */
[----:B------:R-:W-:Y:S01]  /*4640*/  FADD.FTZ R148, R82, -R148 ;  /* 0x8000009452947221 */ /* 0x000fe20000010000 */
[----:B------:R-:W-:Y:S01]  /*4650*/  FMUL.FTZ R80, R94, R144 ;  /* 0x000000905e507220 */ /* 0x000fe20000410000 */
[----:B------:R-:W-:Y:S01]  /*4660*/  FMUL.FTZ R27, R22, R146 ;  /* 0x00000092161b7220 */ /* 0x000fe20000410000 */
[----:B------:R-:W-:Y:S01]  /*4670*/  F2FP.F16.F32.PACK_AB R82, R37, R36 ;  /* 0x000000242552723e */ /* 0x000fe200000000ff */
[--C-:B----4-:R-:W-:Y:S01]  /*4680*/  FADD.FTZ R132, R73, -R223.reuse ;  /* 0x800000df49847221 */ /* 0x110fe20000010000 */
[----:B------:R-:W3:Y:S01]  /*4690*/  MUFU.EX2 R36, R121 ;  /* 0x0000007900247308 */ /* 0x000ee20000000800 */
[----:B------:R-:W-:Y:S01]  /*46a0*/  F2FP.F16.F32.PACK_AB R87, R26, R25 ;  /* 0x000000191a57723e */ /* 0x000fe200000000ff */
[----:B------:R-:W-:Y:S01]  /*46b0*/  FMUL.FTZ R25, R118, R65 ;  /* 0x0000004176197220 */ /* 0x000fe20000410000 */
[----:B------:R-:W-:Y:S01]  /*46c0*/  F2FP.F16.F32.PACK_AB R80, R27, R80 ;  /* 0x000000501b50723e */ /* 0x000fe200000000ff */
[----:B------:R-:W-:Y:S01]  /*46d0*/  FMUL.FTZ R65, R17, R66 ;  /* 0x0000004211417220 */ /* 0x000fe20000410000 */
[----:B------:R-:W-:Y:S01]  /*46e0*/  FADD.FTZ R223, R75, -R223 ;  /* 0x800000df4bdf7221 */ /* 0x000fe20000010000 */
[----:B------:R-:W-:Y:S01]  /*46f0*/  FMUL.FTZ R26, R119, R67 ;  /* 0x00000043771a7220 */ /* 0x000fe20000410000 */
[----:B------:R-:W-:Y:S01]  /*4700*/  FMUL.FTZ R66, R28, R130 ;  /* 0x000000821c427220 */ /* 0x000fe20000410000 */
[----:B------:R-:W-:Y:S01]  /*4710*/  FMUL.FTZ R27, R14, R70 ;  /* 0x000000460e1b7220 */ /* 0x000fe20000410000 */
[----:B-----5:R-:W-:Y:S01]  /*4720*/  FADD.FTZ R149, R81, -R217 ;  /* 0x800000d951957221 */ /* 0x020fe20000010000 */
[--C-:B--2---:R-:W-:Y:S01]  /*4730*/  FADD.FTZ R151, R84, -R218.reuse ;  /* 0x800000da54977221 */ /* 0x104fe20000010000 */
[----:B------:R-:W-:Y:S01]  /*4740*/  F2FP.F16.F32.PACK_AB R81, R35, R34 ;  /* 0x000000222351723e */ /* 0x000fe200000000ff */
[----:B------:R-:W-:Y:S01]  /*4750*/  FADD.FTZ R218, R86, -R218 ;  /* 0x800000da56da7221 */ /* 0x000fe20000010000 */
[--C-:B-1----:R-:W-:Y:S01]  /*4760*/  FADD.FTZ R131, R72, -R134.reuse ;  /* 0x8000008648837221 */ /* 0x102fe20000010000 */
[----:B------:R-:W-:Y:S01]  /*4770*/  FADD.FTZ R134, R74, -R134 ;  /* 0x800000864a867221 */ /* 0x000fe20000010000 */
        /* <DEDUP_REMOVED lines=82> */
[----:B------:R-:W-:Y:S02]  /*4ca0*/  F2FP.F16.F32.PACK_AB R35, R126, R125 ;  /* 0x0000007d7e23723e */ /* 0x000fe400000000ff */
[----:B-1----:R-:W-:Y:S02]  /*4cb0*/  F2FP.F16.F32.PACK_AB R34, R137, R23 ;  /* 0x000000178922723e */ /* 0x002fe400000000ff */
        /* <DEDUP_REMOVED lines=32> */
[----:B------:R-:W-:Y:S02]  /*4ec0*/  F2FP.F16.F32.PACK_AB R25, R11, R112 ;  /* 0x000000700b19723e */ /* 0x000fe400000000ff */
[----:B------:R-:W-:-:S02]  /*4ed0*/  F2FP.F16.F32.PACK_AB R26, R115, R114 ;  /* 0x00000072731a723e */ /* 0x000fc400000000ff */
[----:B------:R-:W-:-:S04]  /*4ee0*/  F2FP.F16.F32.PACK_AB R27, R117, R116 ;  /* 0x00000074751b723e */ /* 0x000fc800000000ff */
[----:B------:R-:W-:-:S06]  /*4ef0*/  WARPGROUP.ARRIVE ;  /* 0x00000000000079c5 */ /* 0x000fcc0000000000 */
        /* <DEDUP_REMOVED lines=9> */
[----:B------:R-:W-:Y:S01]  /*4f90*/  F2FP.F16.F32.PACK_AB R27, R10, R29 ;  /* 0x0000001d0a1b723e */ /* 0x000fe200000000ff */
[----:B------:R-:W-:-:S03]  /*4fa0*/  IMAD R10, R235, 0x2000, R231 ;  /* 0x00002000eb0a7824 */ /* 0x000fc600078e02e7 */
[----:B------:R-:W-:Y:S02]  /*4fb0*/  WARPGROUP.ARRIVE ;  /* 0x00000000000079c5 */ /* 0x000fe40000000000 */
[----:B------:R-:W-:-:S04]  /*4fc0*/  SHF.R.U32.HI R10, RZ, 0x4, R10 ;  /* 0x00000004ff0a7819 */ /* 0x000fc8000001160a */
[----:B------:R-:W-:Y:S01]  /*4fd0*/  HGMMA.64x64x16.F32 R184, R24, gdesc[UR4].tnspB, R184, gsb0 ;  /* 0x40e0000418b87df0 */ /* 0x000fe200080008b8 */
[----:B------:R-:W-:Y:S01]  /*4fe0*/  UMOV UR6, UR4 ;  /* 0x0000000400067c82 */ /* 0x000fe20008000000 */
[----:B------:R-:W-:Y:S01]  /*4ff0*/  UMOV UR7, 0x40000040 ;  /* 0x4000004000077882 */ /* 0x000fe20000000000 */
[----:B------:R-:W-:Y:S02]  /*5000*/  LOP3.LUT R10, R10, 0x3fff, RZ, 0xc0, !PT ;  /* 0x00003fff0a0a7812 */ /* 0x000fe400078ec0ff */
[----:B------:R-:W-:Y:S02]  /*5010*/  R2UR UR4, R16 ;  /* 0x00000000100472ca */ /* 0x000fe400000e0000 */
[----:B------:R-:W-:-:S05]  /*5020*/  LOP3.LUT R11, R10, 0x10000, RZ, 0xfc, !PT ;  /* 0x000100000a0b7812 */ /* 0x000fca00078efcff */
[----:B------:R-:W-:-:S05]  /*5030*/  IMAD R11, R0, 0x800, R11 ;  /* 0x00000800000b7824 */ /* 0x000fca00078e020b */
[----:B------:R-:W-:Y:S01]  /*5040*/  R2UR UR9, R11 ;  /* 0x000000000b0972ca */ /* 0x000fe200000e0000 */
[----:B------:R-:W-:-:S04]  /*5050*/  USHF.R.U32.HI UR4, URZ, 0x4, UR4 ;  /* 0x000000043f047899 */ /* 0x000fc80008011604 */
[----:B------:R-:W-:-:S08]  /*5060*/  ULOP3.LUT UR10, UR4, 0x3fff, URZ, 0xc0, !UPT ;  /* 0x00003fff040a7892 */ /* 0x000fd0000f8ec03f */
        /* <DEDUP_REMOVED lines=69> */
.L_x_5771:
        /* <DEDUP_REMOVED lines=68> */
.L_x_5772:
        /* <DEDUP_REMOVED lines=11> */
.L_x_5762:
        /* <DEDUP_REMOVED lines=130> */
.L_x_5785:
[----:B------:R-:W-:-:S05]  /*61d0*/  IMAD.U32 R7, RZ, RZ, UR36 ;  /* 0x00000024ff077e24 */ /* 0x000fca000f8e00ff */
[----:B------:R-:W-:-:S04]  /*61e0*/  LOP3.LUT R7, R7, 0x1, RZ, 0xfc, !PT ;  /* 0x0000000107077812 */ /* 0x000fc800078efcff */
[----:B------:R-:W-:-:S13]  /*61f0*/  ISETP.NE.AND P0, PT, R7, 0x3, PT ;  /* 0x000000030700780c */ /* 0x000fda0003f05270 */
[----:B------:R-:W-:Y:S05]  /*6200*/  @!P0 BRA `(.L_x_5775) ;  /* 0x0000000000048947 */ /* 0x000fea0003800000 */
[----:B------:R-:W-:Y:S01]  /*6210*/  BPT.TRAP 0x1 ;  /* 0x000000040000795c */ /* 0x000fe20000300000 */
.L_x_5775:
[----:B------:R-:W-:Y:S01]  /*6220*/  IMAD R7, R0, 0x8, R16 ;  /* 0x0000000800077824 */ /* 0x000fe200078e0210 */
[----:B------:R-:W-:-:S04]  /*6230*/  SHF.L.U32 R20, R4, 0x1f, RZ ;  /* 0x0000001f04147819 */ /* 0x000fc800000006ff */
[----:B------:R1:W3:Y:S01]  /*6240*/  SYNCS.PHASECHK.TRANS64.TRYWAIT P1, [R7+URZ+0x30c10], R20 ;  /* 0x030c1014070075a7 */ /* 0x0002e2000802017f */
[----:B------:R-:W-:Y:S05]  /*6250*/  @!P0 BRA `(.L_x_5776) ;  /* 0x0000000000048947 */ /* 0x000fea0003800000 */
[----:B------:R-:W-:Y:S01]  /*6260*/  BPT.TRAP 0x1 ;  /* 0x000000040000795c */ /* 0x000fe20000300000 */
.L_x_5776:
[----:B--2---:R-:W-:-:S05]  /*6270*/  VIADD R8, R16, 0x10000 ;  /* 0x0001000010087836 */ /* 0x004fca0000000000 */
[----:B------:R-:W-:-:S04]  /*6280*/  SHF.R.U32.HI R8, RZ, 0x4, R8 ;  /* 0x00000004ff087819 */ /* 0x000fc80000011608 */
[----:B------:R-:W-:-:S04]  /*6290*/  LOP3.LUT R8, R8, 0x3fff, RZ, 0xc0, !PT ;  /* 0x00003fff08087812 */ /* 0x000fc800078ec0ff */
[----:B------:R-:W-:Y:S01]  /*62a0*/  LOP3.LUT R9, R8, 0x10000, RZ, 0xfc, !PT ;  /* 0x0001000008097812 */ /* 0x000fe200078efcff */
[----:B---3--:R-:W-:Y:S06]  /*62b0*/  @P1 BRA `(.L_x_5777) ;  /* 0x0000000000081947 */ /* 0x008fec0003800000 */
[----:B------:R-:W2:Y:S02]  /*62c0*/  SYNCS.PHASECHK.TRANS64.TRYWAIT P1, [R7+URZ+0x30c10], R20 ;  /* 0x030c1014070075a7 */ /* 0x000ea4000802017f */
[----:B--2---:R-:W-:Y:S05]  /*62d0*/  @!P1 BRA `(.L_x_5778) ;  /* 0x000000b400f49947 */ /* 0x004fea0003800000 */
.L_x_5777:
        /* <DEDUP_REMOVED lines=28> */
[----:B------:R-:W-:Y:S02]  /*64a0*/  VIADD R10, R16, 0x20000 ;  /* 0x00020000100a7836 */ /* 0x000fe40000000000 */
[----:B------:R-:W-:-:S02]  /*64b0*/  IMAD R15, R9, 0x4, R16 ;  /* 0x00000004090f7824 */ /* 0x000fc400078e0210 */
        /* <DEDUP_REMOVED lines=16> */
[----:B------:R-:W-:Y:S02]  /*65c0*/  IMAD R218, R221, 0x4, R16 ;  /* 0x00000004ddda7824 */ /* 0x000fe400078e0210 */
[----:B------:R-:W-:-:S02]  /*65d0*/  IMAD R220, R11, 0x4, R10 ;  /* 0x000000040bdc7824 */ /* 0x000fc400078e020a */
        /* <DEDUP_REMOVED lines=15> */
.L_x_5779:
[----:B------:R1:W1:Y:S01]  /*66d0*/  SYNCS.PHASECHK.TRANS64.TRYWAIT P1, [R7+URZ+0x30c30], R20 ;  /* 0x030c3014070075a7 */ /* 0x000262000802017f */
[----:B------:R-:W-:Y:S05]  /*66e0*/  @!P0 BRA `(.L_x_5780) ;  /* 0x0000000000048947 */ /* 0x000fea0003800000 */
[----:B------:R-:W-:Y:S01]  /*66f0*/  BPT.TRAP 0x1 ;  /* 0x000000040000795c */ /* 0x000fe20000300000 */
.L_x_5780:
        /* <DEDUP_REMOVED lines=8> */
.L_x_5781:
        /* <DEDUP_REMOVED lines=14> */
[----:B------:R-:W-:Y:S01]  /*6860*/  SHFL.IDX PT, R13, R15, R13, 0x1f ;  /* 0x00001f0d0f0d7589 */ /* 0x000fe200000e0000 */
        /* <DEDUP_REMOVED lines=70> */
[----:B------:R-:W-:Y:S01]  /*6cd0*/  UIADD3 UR6, UR6, 0x6, URZ ;  /* 0x0000000606067890 */ /* 0x000fe2000fffe03f */
[--C-:B--2---:R-:W-:Y:S01]  /*6ce0*/  FFMA.FTZ R89, R89, UR5, -R9.reuse ;  /* 0x0000000559597c23 */ /* 0x104fe20008010809 */
[----:B------:R-:W-:Y:S01]  /*6cf0*/  MUFU.EX2 R225, R90 ;  /* 0x0000005a00e17308 */ /* 0x000fe20000000800 */
[----:B------:R-:W-:Y:S01]  /*6d00*/  FFMA.FTZ R9, R91, UR5, -R9 ;  /* 0x000000055b097c23 */ /* 0x000fe20008010809 */
[----:B------:R-:W-:Y:S01]  /*6d10*/  FFMA.FTZ R100, R100, UR5, -R14 ;  /* 0x0000000564647c23 */ /* 0x000fe2000801080e */
[--C-:B---3--:R-:W-:Y:S01]  /*6d20*/  FFMA.FTZ R21, R108, UR5, -R22.reuse ;  /* 0x000000056c157c23 */ /* 0x108fe20008010816 */
[----:B------:R-:W-:Y:S01]  /*6d30*/  FFMA.FTZ R22, R110, UR5, -R22 ;  /* 0x000000056e167c23 */ /* 0x000fe20008010816 */
[--C-:B----4-:R-:W-:Y:S01]  /*6d40*/  FFMA.FTZ R231, R231, UR5, -R10.reuse ;  /* 0x00000005e7e77c23 */ /* 0x110fe2000801080a */
[----:B------:R-:W-:Y:S01]  /*6d50*/  FFMA.FTZ R10, R94, UR5, -R10 ;  /* 0x000000055e0a7c23 */ /* 0x000fe2000801080a */
[----:B------:R-:W-:Y:S01]  /*6d60*/  FFMA.FTZ R14, R102, UR5, -R14 ;  /* 0x00000005660e7c23 */ /* 0x000fe2000801080e */
[----:B------:R-:W-:Y:S01]  /*6d70*/  MUFU.EX2 R224, R89 ;  /* 0x0000005900e07308 */ /* 0x000fe20000000800 */
[--C-:B-----5:R-:W-:Y:S01]  /*6d80*/  FFMA.FTZ R96, R96, UR5, -R12.reuse ;  /* 0x0000000560607c23 */ /* 0x120fe2000801080c */
[----:B------:R-:W-:Y:S01]  /*6d90*/  FFMA.FTZ R12, R98, UR5, -R12 ;  /* 0x00000005620c7c23 */ /* 0x000fe2000801080c */
[----:B------:R-:W-:Y:S01]  /*6da0*/  FFMA.FTZ R97, R97, UR5, -R13 ;  /* 0x0000000561617c23 */ /* 0x000fe2000801080d */
[----:B------:R-:W-:Y:S01]  /*6db0*/  SHFL.IDX PT, R98, R223, R6, 0x1f ;  /* 0x00001f06df627589 */ /* 0x000fe200000e0000 */
        /* <DEDUP_REMOVED lines=8> */
[----:B------:R-:W-:Y:S01]  /*6e40*/  FFMA.FTZ R17, R104, UR5, -R18 ;  /* 0x0000000568117c23 */ /* 0x000fe20008010812 */
[----:B------:R-:W-:-:S02]  /*6e50*/  VIADD R104, R6, 0x18 ;  /* 0x0000001806687836 */ /* 0x000fc40000000000 */
[----:B------:R-:W-:Y:S01]  /*6e60*/  FFMA.FTZ R18, R106, UR5, -R18 ;  /* 0x000000056a127c23 */ /* 0x000fe20008010812 */
[----:B------:R1:W-:Y:S01]  /*6e70*/  MUFU.EX2 R226, R101 ;  /* 0x0000006500e27308 */ /* 0x0003e20000000800 */
[----:B------:R-:W-:Y:S01]  /*6e80*/  VIADD R106, R6, 0x10 ;  /* 0x00000010066a7836 */ /* 0x000fe20000000000 */
[----:B------:R-:W2:Y:S01]  /*6e90*/  SHFL.IDX PT, R88, R234, R103, 0x1f ;  /* 0x00001f67ea587589 */ /* 0x000ea200000e0000 */
[--C-:B------:R-:W-:Y:S01]  /*6ea0*/  FFMA.FTZ R19, R105, UR5, -R20.reuse ;  /* 0x0000000569137c23 */ /* 0x100fe20008010814 */
[----:B------:R-:W-:Y:S01]  /*6eb0*/  FFMA.FTZ R20, R107, UR5, -R20 ;  /* 0x000000056b147c23 */ /* 0x000fe20008010814 */
[----:B------:R-:W-:Y:S01]  /*6ec0*/  FSEL R107, R129, -INF , P2 ;  /* 0xff800000816b7808 */ /* 0x000fe20001000000 */
[----:B------:R-:W3:Y:S01]  /*6ed0*/  SHFL.IDX PT, R94, R234, R104, 0x1f ;  /* 0x00001f68ea5e7589 */ /* 0x000ee200000e0000 */
[----:B------:R-:W-:Y:S01]  /*6ee0*/  FSEL R105, R128, -INF , P2 ;  /* 0xff80000080697808 */ /* 0x000fe20001000000 */
[----:B------:R4:W-:Y:S01]  /*6ef0*/  MUFU.EX2 R228, R93 ;  /* 0x0000005d00e47308 */ /* 0x0009e20000000800 */
[C---:B-1----:R-:W-:Y:S01]  /*6f00*/  VIADD R101, R6.reuse, 0x14 ;  /* 0x0000001406657836 */ /* 0x042fe20000000000 */
[----:B------:R-:W1:Y:S04]  /*6f10*/  SHFL.IDX PT, R90, R234, R106, 0x1f ;  /* 0x00001f6aea5a7589 */ /* 0x000e6800000e0000 */
[----:B------:R-:W5:Y:S02]  /*6f20*/  SHFL.IDX PT, R92, R234, R101, 0x1f ;  /* 0x00001f65ea5c7589 */ /* 0x000f6400000e0000 */
[----:B------:R5:W-:Y:S01]  /*6f30*/  MUFU.EX2 R230, R96 ;  /* 0x0000006000e67308 */ /* 0x000be20000000800 */
[----:B----4-:R-:W-:Y:S01]  /*6f40*/  VIADD R93, R6, 0x1c ;  /* 0x0000001c065d7836 */ /* 0x010fe20000000000 */
[----:B------:R-:W4:Y:S04]  /*6f50*/  SHFL.IDX PT, R103, R223, R103, 0x1f ;  /* 0x00001f67df677589 */ /* 0x000f2800000e0000 */
[----:B------:R3:W4:Y:S02]  /*6f60*/  SHFL.IDX PT, R234, R234, R93, 0x1f ;  /* 0x00001f5deaea7589 */ /* 0x00072400000e0000 */
[----:B------:R4:W-:Y:S02]  /*6f70*/  MUFU.EX2 R227, R97 ;  /* 0x0000006100e37308 */ /* 0x0009e40000000800 */
[----:B------:R5:W-:Y:S01]  /*6f80*/  SHFL.IDX PT, R110, R223, R104, 0x1f ;  /* 0x00001f68df6e7589 */ /* 0x000be200000e0000 */
[--C-:B--2---:R-:W-:Y:S01]  /*6f90*/  FFMA.FTZ R23, R109, UR5, -R88.reuse ;  /* 0x000000056d177c23 */ /* 0x104fe20008010858 */
[----:B------:R-:W-:Y:S01]  /*6fa0*/  FSEL R109, R125, -INF , P2 ;  /* 0xff8000007d6d7808 */ /* 0x000fe20001000000 */
[----:B------:R-:W-:Y:S01]  /*6fb0*/  FFMA.FTZ R88, R111, UR5, -R88 ;  /* 0x000000056f587c23 */ /* 0x000fe20008010858 */
[----:B------:R2:W2:Y:S01]  /*6fc0*/  SHFL.IDX PT, R108, R223, R101, 0x1f ;  /* 0x00001f65df6c7589 */ /* 0x0004a200000e0000 */
[----:B------:R-:W-:Y:S01]  /*6fd0*/  FSEL R111, R133, -INF , P2 ;  /* 0xff800000856f7808 */ /* 0x000fe20001000000 */
[--C-:B---3--:R-:W-:Y:S01]  /*6fe0*/  FFMA.FTZ R93, R116, UR5, -R94.reuse ;  /* 0x00000005745d7c23 */ /* 0x108fe2000801085e */
[----:B------:R-:W-:Y:S01]  /*6ff0*/  FFMA.FTZ R94, R118, UR5, -R94 ;  /* 0x00000005765e7c23 */ /* 0x000fe2000801085e */
[----:B------:R-:W-:Y:S01]  /*7000*/  FSEL R118, R145, -INF , P2 ;  /* 0xff80000091767808 */ /* 0x000fe20001000000 */
[----:B------:R-:W-:-:S02]  /*7010*/  VIADD R145, R6, 0x14 ;  /* 0x0000001406917836 */ /* 0x000fc40000000000 */
[--C-:B-1----:R-:W-:Y:S01]  /*7020*/  FFMA.FTZ R89, R112, UR5, -R90.reuse ;  /* 0x0000000570597c23 */ /* 0x102fe2000801085a */
[----:B------:R-:W-:Y:S01]  /*7030*/  FFMA.FTZ R90, R114, UR5, -R90 ;  /* 0x00000005725a7c23 */ /* 0x000fe2000801085a */
[----:B-----5:R-:W-:Y:S01]  /*7040*/  FFMA.FTZ R91, R113, UR5, -R92 ;  /* 0x00000005715b7c23 */ /* 0x020fe2000801085c */
[C---:B------:R-:W-:Y:S01]  /*7050*/  VIADD R113, R6.reuse, 0x4 ;  /* 0x0000000406717836 */ /* 0x040fe20000000000 */
[----:B------:R-:W-:Y:S01]  /*7060*/  FSEL R104, R127, -INF , P1 ;  /* 0xff8000007f687808 */ /* 0x000fe20000800000 */
[----:B------:R-:W-:Y:S02]  /*7070*/  VIADD R114, R6, 0x8 ;  /* 0x0000000806727836 */ /* 0x000fe40000000000 */
[--C-:B----4-:R-:W-:Y:S01]  /*7080*/  FFMA.FTZ R109, R109, UR5, -R103.reuse ;  /* 0x000000056d6d7c23 */ /* 0x110fe20008010867 */
[----:B------:R-:W1:Y:S01]  /*7090*/  SHFL.IDX PT, R106, R223, R106, 0x1f ;  /* 0x00001f6adf6a7589 */ /* 0x000e6200000e0000 */
[----:B--2---:R-:W-:Y:S01]  /*70a0*/  FSEL R101, R124, -INF , P2 ;  /* 0xff8000007c657808 */ /* 0x004fe20001000000 */
[----:B------:R-:W-:Y:S01]  /*70b0*/  FFMA.FTZ R104, R104, UR5, -R103 ;  /* 0x0000000568687c23 */ /* 0x000fe20008010867 */
[--C-:B------:R-:W-:Y:S01]  /*70c0*/  FFMA.FTZ R95, R117, UR5, -R234.reuse ;  /* 0x00000005755f7c23 */ /* 0x100fe200080108ea */
[----:B------:R-:W2:Y:S01]  /*70d0*/  SHFL.IDX PT, R100, R223, R113, 0x1f ;  /* 0x00001f71df647589 */ /* 0x000ea200000e0000 */
[----:B------:R3:W-:Y:S01]  /*70e0*/  MUFU.EX2 R103, R109 ;  /* 0x0000006d00677308 */ /* 0x0007e20000000800 */
[----:B------:R-:W-:Y:S01]  /*70f0*/  FFMA.FTZ R96, R119, UR5, -R234 ;  /* 0x0000000577607c23 */ /* 0x000fe200080108ea */
[----:B------:R-:W-:Y:S01]  /*7100*/  VIADD R234, R6, 0x1c ;  /* 0x0000001c06ea7836 */ /* 0x000fe20000000000 */
[----:B------:R-:W4:Y:S01]  /*7110*/  SHFL.IDX PT, R117, R218, R145, 0x1f ;  /* 0x00001f91da757589 */ /* 0x000f2200000e0000 */
[----:B------:R-:W-:Y:S01]  /*7120*/  FFMA.FTZ R97, R120, UR5, -R98 ;  /* 0x0000000578617c23 */ /* 0x000fe20008010862 */
[----:B------:R-:W-:Y:S01]  /*7130*/  FSEL R120, R144, -INF , P2 ;  /* 0xff80000090787808 */ /* 0x000fe20001000000 */
[--C-:B------:R-:W-:Y:S01]  /*7140*/  FFMA.FTZ R107, R107, UR5, -R108.reuse ;  /* 0x000000056b6b7c23 */ /* 0x100fe2000801086c */
[----:B------:R-:W5:Y:S01]  /*7150*/  SHFL.IDX PT, R102, R223, R114, 0x1f ;  /* 0x00001f72df667589 */ /* 0x000f6200000e0000 */
[----:B------:R-:W-:Y:S01]  /*7160*/  FFMA.FTZ R108, R131, UR5, -R108 ;  /* 0x00000005836c7c23 */ /* 0x000fe2000801086c */
[----:B---3--:R-:W-:Y:S01]  /*7170*/  FSEL R109, R132, -INF , P2 ;  /* 0xff800000846d7808 */ /* 0x008fe20001000000 */
[----:B------:R-:W-:Y:S01]  /*7180*/  VIADD R144, R6, 0xc ;  /* 0x0000000c06907836 */ /* 0x000fe20000000000 */
[----:B------:R-:W3:Y:S01]  /*7190*/  SHFL.IDX PT, R112, R223, R234, 0x1f ;  /* 0x00001feadf707589 */ /* 0x000ee200000e0000 */
[----:B------:R-:W-:Y:S01]  /*71a0*/  FSEL R116, R148, -INF , P2 ;  /* 0xff80000094747808 */ /* 0x000fe20001000000 */
[----:B------:R-:W-:-:S02]  /*71b0*/  VIADD R148, R6, 0x10 ;  /* 0x0000001006947836 */ /* 0x000fc40000000000 */
[--C-:B------:R-:W-:Y:S01]  /*71c0*/  FFMA.FTZ R109, R109, UR5, -R110.reuse ;  /* 0x000000056d6d7c23 */ /* 0x100fe2000801086e */
[----:B------:R-:W-:Y:S01]  /*71d0*/  FFMA.FTZ R110, R134, UR5, -R110 ;  /* 0x00000005866e7c23 */ /* 0x000fe2000801086e */
[----:B------:R-:W3:Y:S01]  /*71e0*/  SHFL.IDX PT, R131, R218, R6, 0x1f ;  /* 0x00001f06da837589 */ /* 0x000ee200000e0000 */
[----:B------:R-:W-:Y:S01]  /*71f0*/  FSEL R125, R140, -INF , P2 ;  /* 0xff8000008c7d7808 */ /* 0x000fe20001000000 */
[----:B------:R-:W-:Y:S01]  /*7200*/  FFMA.FTZ R98, R122, UR5, -R98 ;  /* 0x000000057a627c23 */ /* 0x000fe20008010862 */
[--C-:B-1----:R-:W-:Y:S01]  /*7210*/  FFMA.FTZ R105, R105, UR5, -R106.reuse ;  /* 0x0000000569697c23 */ /* 0x102fe2000801086a */
[----:B------:R1:W3:Y:S01]  /*7220*/  SHFL.IDX PT, R134, R218, R113, 0x1f ;  /* 0x00001f71da867589 */ /* 0x0002e200000e0000 */
[----:B------:R-:W-:Y:S01]  /*7230*/  FFMA.FTZ R106, R130, UR5, -R106 ;  /* 0x00000005826a7c23 */ /* 0x000fe2000801086a */
[----:B------:R-:W-:Y:S01]  /*7240*/  FSEL R130, R136, -INF , P2 ;  /* 0xff80000088827808 */ /* 0x000fe20001000000 */
[--C-:B--2---:R-:W-:Y:S01]  /*7250*/  FFMA.FTZ R99, R99, UR5, -R100.reuse ;  /* 0x0000000563637c23 */ /* 0x104fe20008010864 */
[----:B------:R-:W-:Y:S01]  /*7260*/  FFMA.FTZ R100, R123, UR5, -R100 ;  /* 0x000000057b647c23 */ /* 0x000fe20008010864 */
[----:B------:R-:W2:Y:S01]  /*7270*/  SHFL.IDX PT, R121, R218, R144, 0x1f ;  /* 0x00001f90da797589 */ /* 0x000ea200000e0000 */
[----:B------:R-:W-:Y:S01]  /*7280*/  FSEL R122, R141, -INF , P2 ;  /* 0xff8000008d7a7808 */ /* 0x000fe20001000000 */
[--C-:B----4-:R-:W-:Y:S01]  /*7290*/  FFMA.FTZ R118, R118, UR5, -R117.reuse ;  /* 0x0000000576767c23 */ /* 0x110fe20008010875 */
[----:B------:R-:W-:Y:S01]  /*72a0*/  FFMA.FTZ R117, R147, UR5, -R117 ;  /* 0x0000000593757c23 */ /* 0x000fe20008010875 */
[----:B------:R4:W2:Y:S01]  /*72b0*/  SHFL.IDX PT, R123, R218, R114, 0x1f ;  /* 0x00001f72da7b7589 */ /* 0x0008a200000e0000 */
[----:B-1----:R-:W-:Y:S01]  /*72c0*/  FSEL R113, R151, -INF , P1 ;  /* 0xff80000097717808 */ /* 0x002fe20000800000 */
[----:B------:R-:W-:-:S02]  /*72d0*/  VIADD R151, R6, 0x4 ;  /* 0x0000000406977836 */ /* 0x000fc40000000000 */
[--C-:B-----5:R-:W-:Y:S01]  /*72e0*/  FFMA.FTZ R101, R101, UR5, -R102.reuse ;  /* 0x0000000565657c23 */ /* 0x120fe20008010866 */
[----:B------:R-:W5:Y:S01]  /*72f0*/  LDL R147, [R1+0x2c] ;  /* 0x00002c0001937983 */ /* 0x000f620000100800 */
[----:B------:R-:W-:Y:S01]  /*7300*/  FFMA.FTZ R102, R126, UR5, -R102 ;  /* 0x000000057e667c23 */ /* 0x000fe20008010866 */
[--C-:B---3--:R-:W-:Y:S01]  /*7310*/  FFMA.FTZ R111, R111, UR5, -R112.reuse ;  /* 0x000000056f6f7c23 */ /* 0x108fe20008010870 */
[----:B------:R-:W-:Y:S01]  /*7320*/  FFMA.FTZ R112, R135, UR5, -R112 ;  /* 0x0000000587707c23 */ /* 0x000fe20008010870 */
[----:B------:R-:W-:Y:S01]  /*7330*/  FSEL R135, R137, -INF , P2 ;  /* 0xff80000089877808 */ /* 0x000fe20001000000 */
[C---:B------:R-:W-:Y:S01]  /*7340*/  VIADD R223, R6.reuse, 0x18 ;  /* 0x0000001806df7836 */ /* 0x040fe20000000000 */
[----:B----4-:R-:W-:Y:S01]  /*7350*/  FSEL R114, R149, -INF , P2 ;  /* 0xff80000095727808 */ /* 0x010fe20001000000 */
[----:B------:R-:W-:Y:S02]  /*7360*/  VIADD R149, R6, 0x8 ;  /* 0x0000000806957836 */ /* 0x000fe40000000000 */
[--C-:B------:R-:W-:Y:S01]  /*7370*/  FFMA.FTZ R130, R130, UR5, -R131.reuse ;  /* 0x0000000582827c23 */ /* 0x100fe20008010883 */
[----:B------:R-:W-:Y:S01]  /*7380*/  FFMA.FTZ R131, R138, UR5, -R131 ;  /* 0x000000058a837c23 */ /* 0x000fe20008010883 */
[----:B------:R-:W-:Y:S01]  /*7390*/  FFMA.FTZ R92, R115, UR5, -R92 ;  /* 0x00000005735c7c23 */ /* 0x000fe2000801085c */
[--C-:B------:R-:W-:Y:S01]  /*73a0*/  FFMA.FTZ R135, R135, UR5, -R134.reuse ;  /* 0x0000000587877c23 */ /* 0x100fe20008010886 */
[----:B------:R-:W-:Y:S01]  /*73b0*/  FFMA.FTZ R134, R139, UR5, -R134 ;  /* 0x000000058b867c23 */ /* 0x000fe20008010886 */
[----:B------:R-:W1:Y:S01]  /*73c0*/  SHFL.IDX PT, R119, R218, R148, 0x1f ;  /* 0x00001f94da777589 */ /* 0x000e6200000e0000 */
[----:B------:R-:W3:Y:S01]  /*73d0*/  MUFU.EX2 R10, R10 ;  /* 0x0000000a000a7308 */ /* 0x000ee20000000800 */
[----:B------:R-:W-:-:S02]  /*73e0*/  WARPGROUP.DEPBAR.LE gsb0, 0x0 ;  /* 0x00008000000079c5 */ /* 0x000fc40000010000 */
[----:B------:R-:W-:Y:S01]  /*73f0*/  WARPGROUP.ARRIVE ;  /* 0x00000000000079c5 */ /* 0x000fe20000000000 */
[--C-:B--2---:R-:W-:Y:S01]  /*7400*/  FFMA.FTZ R122, R122, UR5, -R121.reuse ;  /* 0x000000057a7a7c23 */ /* 0x104fe20008010879 */
[----:B------:R-:W-:Y:S01]  /*7410*/  FFMA.FTZ R121, R143, UR5, -R121 ;  /* 0x000000058f797c23 */ /* 0x000fe20008010879 */
[--C-:B------:R-:W-:Y:S01]  /*7420*/  FFMA.FTZ R125, R125, UR5, -R123.reuse ;  /* 0x000000057d7d7c23 */ /* 0x100fe2000801087b */
[----:B------:R-:W-:Y:S01]  /*7430*/  FFMA.FTZ R123, R142, UR5, -R123 ;  /* 0x000000058e7b7c23 */ /* 0x000fe2000801087b */
[----:B------:R-:W2:Y:S01]  /*7440*/  SHFL.IDX PT, R115, R218, R223, 0x1f ;  /* 0x00001fdfda737589 */ /* 0x000ea200000e0000 */
[----:B------:R-:W-:Y:S01]  /*7450*/  HGMMA.64x128x16.F32 R24, gdesc[UR8], R24, gsb0 ;  /* 0x01e00000081879f0 */ /* 0x000fe20008000818 */
[----:B------:R-:W-:Y:S01]  /*7460*/  R2UR UR8, R236 ;  /* 0x00000000ec0872ca */ /* 0x000fe200000e0000 */
[----:B------:R-:W-:Y:S01]  /*7470*/  UMOV UR10, UR4 ;  /* 0x00000004000a7c82 */ /* 0x000fe20008000000 */
[----:B------:R-:W-:Y:S01]  /*7480*/  R2UR UR9, R237 ;  /* 0x00000000ed0972ca */ /* 0x000fe200000e0000 */
[----:B------:R-:W-:Y:S01]  /*7490*/  UMOV UR11, 0x40000040 ;  /* 0x40000040000b7882 */ /* 0x000fe20000000000 */
[----:B------:R-:W4:Y:S01]  /*74a0*/  SHFL.IDX PT, R218, R218, R234, 0x1f ;  /* 0x00001feadada7589 */ /* 0x000f2200000e0000 */
[----:B------:R-:W3:Y:S01]  /*74b0*/  MUFU.EX2 R11, R11 ;  /* 0x0000000b000b7308 */ /* 0x000ee20000000800 */
[----:B------:R-:W-:-:S07]  /*74c0*/  R2UR UR4, R217 ;  /* 0x00000000d90472ca */ /* 0x000fce00000e0000 */
[----:B------:R-:W-:Y:S01]  /*74d0*/  MUFU.EX2 R9, R9 ;  /* 0x0000000900097308 */ /* 0x000fe20000000800 */
[--C-:B-1----:R-:W-:Y:S01]  /*74e0*/  FFMA.FTZ R120, R120, UR5, -R119.reuse ;  /* 0x0000000578787c23 */ /* 0x102fe20008010877 */
[----:B------:R-:W-:-:S06]  /*74f0*/  FFMA.FTZ R119, R146, UR5, -R119 ;  /* 0x0000000592777c23 */ /* 0x000fcc0008010877 */
[----:B------:R-:W-:Y:S01]  /*7500*/  MUFU.EX2 R107, R107 ;  /* 0x0000006b006b7308 */ /* 0x000fe20000000800 */
[--C-:B--2---:R-:W-:Y:S01]  /*7510*/  FFMA.FTZ R116, R116, UR5, -R115.reuse ;  /* 0x0000000574747c23 */ /* 0x104fe20008010873 */
[----:B------:R-:W-:Y:S01]  /*7520*/  FFMA.FTZ R115, R150, UR5, -R115 ;  /* 0x0000000596737c23 */ /* 0x000fe20008010873 */
[----:B----4-:R-:W-:-:S05]  /*7530*/  FFMA.FTZ R114, R114, UR5, -R218 ;  /* 0x0000000572727c23 */ /* 0x010fca00080108da */
[----:B------:R-:W-:Y:S01]  /*7540*/  MUFU.EX2 R14, R14 ;  /* 0x0000000e000e7308 */ /* 0x000fe20000000800 */
[----:B------:R-:W-:-:S07]  /*7550*/  FFMA.FTZ R113, R113, UR5, -R218 ;  /* 0x0000000571717c23 */ /* 0x000fce00080108da */
[----:B------:R-:W1:Y:S08]  /*7560*/  MUFU.EX2 R15, R15 ;  /* 0x0000000f000f7308 */ /* 0x000e700000000800 */
[----:B------:R-:W2:Y:S08]  /*7570*/  MUFU.EX2 R101, R101 ;  /* 0x0000006500657308 */ /* 0x000eb00000000800 */
        /* <DEDUP_REMOVED lines=12> */
[----:B------:R-:W4:Y:S01]  /*7640*/  MUFU.EX2 R97, R97 ;  /* 0x0000006100617308 */ /* 0x000f220000000800 */
[----:B------:R-:W-:Y:S01]  /*7650*/  HGMMA.64x128x16.F32 R24, gdesc[UR8], R24, gsb0 ;  /* 0x01e00000081879f0 */ /* 0x000fe20008000818 */
[----:B------:R-:W-:Y:S01]  /*7660*/  R2UR UR8, R232 ;  /* 0x00000000e80872ca */ /* 0x000fe200000e0000 */
[----:B------:R-:W-:Y:S01]  /*7670*/  UMOV UR10, UR6 ;  /* 0x00000006000a7c82 */ /* 0x000fe20008000000 */
[----:B------:R-:W-:Y:S01]  /*7680*/  R2UR UR9, R233 ;  /* 0x00000000e90972ca */ /* 0x000fe200000e0000 */
[----:B------:R-:W-:-:S03]  /*7690*/  UMOV UR11, 0x40000040 ;  /* 0x40000040000b7882 */ /* 0x000fc60000000000 */
[----:B------:R-:W-:Y:S08]  /*76a0*/  MUFU.EX2 R98, R98 ;  /* 0x0000006200627308 */ /* 0x000ff00000000800 */
[----:B------:R-:W4:Y:S08]  /*76b0*/  MUFU.EX2 R99, R99 ;  /* 0x0000006300637308 */ /* 0x000f300000000800 */
        /* <DEDUP_REMOVED lines=24> */
[----:B------:R-:W3:Y:S04]  /*7840*/  LDS R216, [R216+0x400] ;  /* 0x00040000d8d87984 */ /* 0x000ee80000000800 */
[----:B------:R-:W1:Y:S04]  /*7850*/  LDS R220, [R220+0x400] ;  /* 0x00040000dcdc7984 */ /* 0x000e680000000800 */
[----:B------:R-:W-:Y:S04]  /*7860*/  LDS R219, [R219+0x400] ;  /* 0x00040000dbdb7984 */ /* 0x000fe80000000800 */
[----:B------:R-:W-:Y:S04]  /*7870*/  LDS R221, [R221+0x400] ;  /* 0x00040000dddd7984 */ /* 0x000fe80000000800 */
[----:B---3--:R-:W3:Y:S04]  /*7880*/  SHFL.IDX PT, R124, R216, R6, 0x1f ;  /* 0x00001f06d87c7589 */ /* 0x008ee800000e0000 */
[----:B------:R-:W2:Y:S04]  /*7890*/  SHFL.IDX PT, R126, R216, R151, 0x1f ;  /* 0x00001f97d87e7589 */ /* 0x000ea800000e0000 */
[----:B------:R-:W4:Y:S04]  /*78a0*/  SHFL.IDX PT, R133, R216, R149, 0x1f ;  /* 0x00001f95d8857589 */ /* 0x000f2800000e0000 */
[----:B------:R-:W5:Y:S04]  /*78b0*/  SHFL.IDX PT, R127, R216, R144, 0x1f ;  /* 0x00001f90d87f7589 */ /* 0x000f6800000e0000 */
[----:B------:R-:W5:Y:S04]  /*78c0*/  SHFL.IDX PT, R129, R216, R148, 0x1f ;  /* 0x00001f94d8817589 */ /* 0x000f6800000e0000 */
[----:B-1----:R-:W1:Y:S01]  /*78d0*/  SHFL.IDX PT, R137, R220, R144, 0x1f ;  /* 0x00001f90dc897589 */ /* 0x002e6200000e0000 */
[--C-:B---3--:R-:W-:Y:S01]  /*78e0*/  FADD.FTZ R24, R24, -R124.reuse ;  /* 0x8000007c18187221 */ /* 0x108fe20000010000 */
[----:B------:R-:W-:-:S02]  /*78f0*/  FADD.FTZ R26, R26, -R124 ;  /* 0x8000007c1a1a7221 */ /* 0x000fc40000010000 */
[----:B------:R-:W3:Y:S01]  /*7900*/  SHFL.IDX PT, R138, R220, R148, 0x1f ;  /* 0x00001f94dc8a7589 */ /* 0x000ee200000e0000 */
[--C-:B--2---:R-:W-:Y:S01]  /*7910*/  FADD.FTZ R124, R25, -R126.reuse ;  /* 0x8000007e197c7221 */ /* 0x104fe20000010000 */
[----:B------:R-:W-:Y:S02]  /*7920*/  FADD.FTZ R126, R27, -R126 ;  /* 0x8000007e1b7e7221 */ /* 0x000fe40000010000 */
[----:B------:R-:W-:Y:S01]  /*7930*/  SHFL.IDX PT, R132, R216, R145, 0x1f ;  /* 0x00001f91d8847589 */ /* 0x000fe200000e0000 */
[--C-:B----4-:R-:W-:Y:S01]  /*7940*/  FADD.FTZ R128, R28, -R133.reuse ;  /* 0x800000851c807221 */ /* 0x110fe20000010000 */
[----:B------:R-:W-:Y:S01]  /*7950*/  FADD.FTZ R25, R30, -R133 ;  /* 0x800000851e197221 */ /* 0x000fe20000010000 */
[----:B------:R2:W4:Y:S01]  /*7960*/  MUFU.EX2 R28, R130 ;  /* 0x00000082001c7308 */ /* 0x0005220000000800 */
[----:B------:R-:W4:Y:S01]  /*7970*/  SHFL.IDX PT, R142, R216, R234, 0x1f ;  /* 0x00001fead88e7589 */ /* 0x000f2200000e0000 */
[----:B-----5:R-:W-:-:S03]  /*7980*/  FADD.FTZ R27, R31, -R127 ;  /* 0x8000007f1f1b7221 */ /* 0x020fc60000010000 */
[----:B------:R-:W5:Y:S03]  /*7990*/  SHFL.IDX PT, R139, R220, R149, 0x1f ;  /* 0x00001f95dc8b7589 */ /* 0x000f6600000e0000 */
[----:B------:R3:W5:Y:S01]  /*79a0*/  MUFU.EX2 R30, R135 ;  /* 0x00000087001e7308 */ /* 0x0007620000000800 */
[----:B--2---:R-:W-:Y:S01]  /*79b0*/  FADD.FTZ R130, R29, -R127 ;  /* 0x8000007f1d827221 */ /* 0x004fe20000010000 */
[----:B------:R-:W-:Y:S01]  /*79c0*/  FADD.FTZ R127, R32, -R129 ;  /* 0x80000081207f7221 */ /* 0x000fe20000010000 */
[----:B------:R-:W2:Y:S01]  /*79d0*/  SHFL.IDX PT, R143, R216, R223, 0x1f ;  /* 0x00001fdfd88f7589 */ /* 0x000ea200000e0000 */
[--C-:B-1----:R-:W-:Y:S01]  /*79e0*/  FADD.FTZ R45, R45, -R137.reuse ;  /* 0x800000892d2d7221 */ /* 0x102fe20000010000 */
[----:B------:R-:W-:Y:S01]  /*79f0*/  FADD.FTZ R47, R47, -R137 ;  /* 0x800000892f2f7221 */ /* 0x000fe20000010000 */
[----:B------:R-:W-:Y:S01]  /*7a00*/  FADD.FTZ R129, R34, -R129 ;  /* 0x8000008122817221 */ /* 0x000fe20000010000 */
[----:B------:R-:W1:Y:S01]  /*7a10*/  SHFL.IDX PT, R32, R220, R145, 0x1f ;  /* 0x00001f91dc207589 */ /* 0x000e6200000e0000 */
[--C-:B---3--:R-:W-:Y:S01]  /*7a20*/  FADD.FTZ R48, R48, -R138.reuse ;  /* 0x8000008a30307221 */ /* 0x108fe20000010000 */
[----:B------:R-:W-:Y:S01]  /*7a30*/  FADD.FTZ R50, R50, -R138 ;  /* 0x8000008a32327221 */ /* 0x000fe20000010000 */
[----:B------:R3:W1:Y:S01]  /*7a40*/  MUFU.EX2 R29, R131 ;  /* 0x00000083001d7308 */ /* 0x0006620000000800 */
[----:B------:R-:W1:Y:S04]  /*7a50*/  SHFL.IDX PT, R135, R219, R6, 0x1f ;  /* 0x00001f06db877589 */ /* 0x000e6800000e0000 */
[----:B------:R-:W1:Y:S01]  /*7a60*/  SHFL.IDX PT, R136, R220, R223, 0x1f ;  /* 0x00001fdfdc887589 */ /* 0x000e6200000e0000 */
[--C-:B----4-:R-:W-:Y:S01]  /*7a70*/  FADD.FTZ R37, R37, -R142.reuse ;  /* 0x8000008e25257221 */ /* 0x110fe20000010000 */
[----:B------:R-:W-:-:S02]  /*7a80*/  FADD.FTZ R39, R39, -R142 ;  /* 0x8000008e27277221 */ /* 0x000fc40000010000 */
[----:B------:R-:W4:Y:S01]  /*7a90*/  SHFL.IDX PT, R137, R219, R149, 0x1f ;  /* 0x00001f95db897589 */ /* 0x000f2200000e0000 */
[--C-:B---3--:R-:W-:Y:S01]  /*7aa0*/  FADD.FTZ R131, R33, -R132.reuse ;  /* 0x8000008421837221 */ /* 0x108fe20000010000 */
[----:B------:R-:W-:Y:S01]  /*7ab0*/  FADD.FTZ R132, R35, -R132 ;  /* 0x8000008423847221 */ /* 0x000fe20000010000 */
[----:B------:R3:W4:Y:S01]  /*7ac0*/  MUFU.EX2 R31, R134 ;  /* 0x00000086001f7308 */ /* 0x0007220000000800 */
[----:B------:R-:W-:Y:S01]  /*7ad0*/  SHFL.IDX PT, R138, R221, R148, 0x1f ;  /* 0x00001f94dd8a7589 */ /* 0x000fe200000e0000 */
[--C-:B-----5:R-:W-:Y:S01]  /*7ae0*/  FADD.FTZ R44, R44, -R139.reuse ;  /* 0x8000008b2c2c7221 */ /* 0x120fe20000010000 */
[----:B------:R-:W-:Y:S02]  /*7af0*/  FADD.FTZ R46, R46, -R139 ;  /* 0x8000008b2e2e7221 */ /* 0x000fe40000010000 */
[----:B------:R-:W5:Y:S01]  /*7b00*/  SHFL.IDX PT, R35, R219, R144, 0x1f ;  /* 0x00001f90db237589 */ /* 0x000f6200000e0000 */
[----:B--2---:R-:W-:-:S03]  /*7b10*/  FADD.FTZ R133, R36, -R143 ;  /* 0x8000008f24857221 */ /* 0x004fc60000010000 */
[----:B------:R-:W2:Y:S01]  /*7b20*/  SHFL.IDX PT, R140, R220, R151, 0x1f ;  /* 0x00001f97dc8c7589 */ /* 0x000ea200000e0000 */
[--C-:B-1----:R-:W-:Y:S01]  /*7b30*/  FADD.FTZ R49, R49, -R32.reuse ;  /* 0x8000002031317221 */ /* 0x102fe20000010000 */
[----:B------:R-:W-:Y:S02]  /*7b40*/  FADD.FTZ R51, R51, -R32 ;  /* 0x8000002033337221 */ /* 0x000fe40000010000 */
[----:B------:R-:W1:Y:S01]  /*7b50*/  SHFL.IDX PT, R141, R220, R6, 0x1f ;  /* 0x00001f06dc8d7589 */ /* 0x000e6200000e0000 */
[----:B------:R5:W1:Y:S01]  /*7b60*/  MUFU.EX2 R32, R125 ;  /* 0x0000007d00207308 */ /* 0x000a620000000800 */
[--C-:B------:R-:W-:Y:S01]  /*7b70*/  FADD.FTZ R56, R56, -R135.reuse ;  /* 0x8000008738387221 */ /* 0x100fe20000010000 */
[----:B------:R-:W-:Y:S01]  /*7b80*/  FADD.FTZ R58, R58, -R135 ;  /* 0x800000873a3a7221 */ /* 0x000fe20000010000 */
[----:B---3--:R-:W-:Y:S01]  /*7b90*/  SHFL.IDX PT, R134, R219, R145, 0x1f ;  /* 0x00001f91db867589 */ /* 0x008fe200000e0000 */
[--C-:B------:R-:W-:Y:S01]  /*7ba0*/  FADD.FTZ R52, R52, -R136.reuse ;  /* 0x8000008834347221 */ /* 0x100fe20000010000 */
[----:B------:R-:W-:Y:S01]  /*7bb0*/  FADD.FTZ R54, R54, -R136 ;  /* 0x8000008836367221 */ /* 0x000fe20000010000 */
[----:B------:R-:W-:Y:S01]  /*7bc0*/  FMUL.FTZ R25, R10, R25 ;  /* 0x000000190a197220 */ /* 0x000fe20000410000 */
[----:B------:R-:W-:Y:S01]  /*7bd0*/  SHFL.IDX PT, R142, R221, R145, 0x1f ;  /* 0x00001f91dd8e7589 */ /* 0x000fe200000e0000 */
[--C-:B----4-:R-:W-:Y:S01]  /*7be0*/  FADD.FTZ R60, R60, -R137.reuse ;  /* 0x800000893c3c7221 */ /* 0x110fe20000010000 */
[----:B------:R-:W-:Y:S01]  /*7bf0*/  FADD.FTZ R62, R62, -R137 ;  /* 0x800000893e3e7221 */ /* 0x000fe20000010000 */
[----:B------:R-:W-:Y:S01]  /*7c00*/  FMUL.FTZ R27, R11, R27 ;  /* 0x0000001b0b1b7220 */ /* 0x000fe20000410000 */
[----:B------:R-:W3:Y:S01]  /*7c10*/  SHFL.IDX PT, R33, R220, R234, 0x1f ;  /* 0x00001feadc217589 */ /* 0x000ee200000e0000 */
[----:B------:R-:W-:Y:S01]  /*7c20*/  FMUL.FTZ R26, R225, R26 ;  /* 0x0000001ae11a7220 */ /* 0x000fe20000410000 */
[----:B------:R-:W-:Y:S01]  /*7c30*/  MUFU.EX2 R119, R119 ;  /* 0x0000007700777308 */ /* 0x000fe20000000800 */
[----:B------:R-:W-:Y:S01]  /*7c40*/  FADD.FTZ R38, R38, -R143 ;  /* 0x8000008f26267221 */ /* 0x000fe20000010000 */
[----:B-----5:R-:W-:Y:S04]  /*7c50*/  SHFL.IDX PT, R125, R221, R6, 0x1f ;  /* 0x00001f06dd7d7589 */ /* 0x020fe800000e0000 */
[----:B------:R-:W4:Y:S01]  /*7c60*/  SHFL.IDX PT, R34, R219, R151, 0x1f ;  /* 0x00001f97db227589 */ /* 0x000f2200000e0000 */
[----:B------:R-:W-:Y:S01]  /*7c70*/  FMUL.FTZ R37, R226, R37 ;  /* 0x00000025e2257220 */ /* 0x000fe20000410000 */
[--C-:B------:R-:W-:Y:S01]  /*7c80*/  FADD.FTZ R61, R61, -R35.reuse ;  /* 0x800000233d3d7221 */ /* 0x100fe20000010000 */
[----:B------:R-:W-:Y:S01]  /*7c90*/  FADD.FTZ R63, R63, -R35 ;  /* 0x800000233f3f7221 */ /* 0x000fe20000010000 */
[----:B------:R-:W-:Y:S01]  /*7ca0*/  SHFL.IDX PT, R135, R221, R151, 0x1f ;  /* 0x00001f97dd877589 */ /* 0x000fe200000e0000 */
[----:B------:R-:W-:Y:S01]  /*7cb0*/  MUFU.EX2 R118, R118 ;  /* 0x0000007600767308 */ /* 0x000fe20000000800 */
[----:B------:R-:W-:Y:S01]  /*7cc0*/  FMUL.FTZ R39, R15, R39 ;  /* 0x000000270f277220 */ /* 0x000fe20000410000 */
[--C-:B--2---:R-:W-:Y:S01]  /*7cd0*/  FADD.FTZ R41, R41, -R140.reuse ;  /* 0x8000008c29297221 */ /* 0x104fe20000010000 */
[----:B------:R-:W-:Y:S01]  /*7ce0*/  SHFL.IDX PT, R139, R221, R149, 0x1f ;  /* 0x00001f95dd8b7589 */ /* 0x000fe200000e0000 */
[----:B------:R-:W-:Y:S01]  /*7cf0*/  FADD.FTZ R43, R43, -R140 ;  /* 0x8000008c2b2b7221 */ /* 0x000fe20000010000 */
[--C-:B-1----:R-:W-:Y:S01]  /*7d00*/  FADD.FTZ R40, R40, -R141.reuse ;  /* 0x8000008d28287221 */ /* 0x102fe20000010000 */
[----:B------:R-:W-:Y:S01]  /*7d10*/  FADD.FTZ R42, R42, -R141 ;  /* 0x8000008d2a2a7221 */ /* 0x000fe20000010000 */
[----:B------:R-:W-:Y:S04]  /*7d20*/  SHFL.IDX PT, R144, R221, R144, 0x1f ;  /* 0x00001f90dd907589 */ /* 0x000fe800000e0000 */
[----:B------:R-:W-:Y:S04]  /*7d30*/  SHFL.IDX PT, R145, R221, R223, 0x1f ;  /* 0x00001fdfdd917589 */ /* 0x000fe800000e0000 */
[----:B------:R-:W1:Y:S04]  /*7d40*/  SHFL.IDX PT, R36, R219, R223, 0x1f ;  /* 0x00001fdfdb247589 */ /* 0x000e6800000e0000 */
[----:B------:R-:W2:Y:S01]  /*7d50*/  SHFL.IDX PT, R136, R219, R148, 0x1f ;  /* 0x00001f94db887589 */ /* 0x000ea200000e0000 */
[----:B------:R-:W-:Y:S01]  /*7d60*/  FADD.FTZ R137, R80, -R138 ;  /* 0x8000008a50897221 */ /* 0x000fe20000010000 */
[--C-:B---3--:R-:W-:Y:S01]  /*7d70*/  FADD.FTZ R53, R53, -R33.reuse ;  /* 0x8000002135357221 */ /* 0x108fe20000010000 */
[----:B------:R-:W-:Y:S01]  /*7d80*/  FADD.FTZ R55, R55, -R33 ;  /* 0x8000002137377221 */ /* 0x000fe20000010000 */
[----:B------:R-:W3:Y:S01]  /*7d90*/  SHFL.IDX PT, R221, R221, R234, 0x1f ;  /* 0x00001feadddd7589 */ /* 0x000ee200000e0000 */
[----:B------:R5:W-:Y:S01]  /*7da0*/  MUFU.EX2 R35, R121 ;  /* 0x0000007900237308 */ /* 0x000be20000000800 */
[--C-:B----4-:R-:W-:Y:S01]  /*7db0*/  FADD.FTZ R57, R57, -R34.reuse ;  /* 0x8000002239397221 */ /* 0x110fe20000010000 */
[----:B------:R-:W-:Y:S01]  /*7dc0*/  FADD.FTZ R59, R59, -R34 ;  /* 0x800000223b3b7221 */ /* 0x000fe20000010000 */
[----:B------:R-:W4:Y:S01]  /*7dd0*/  SHFL.IDX PT, R219, R219, R234, 0x1f ;  /* 0x00001feadbdb7589 */ /* 0x000f2200000e0000 */
[----:B------:R-:W-:Y:S01]  /*7de0*/  FADD.FTZ R138, R82, -R138 ;  /* 0x8000008a528a7221 */ /* 0x000fe20000010000 */
[----:B------:R-:W-:Y:S01]  /*7df0*/  FMUL.FTZ R82, R229, R133 ;  /* 0x00000085e5527220 */ /* 0x000fe20000410000 */
[----:B------:R-:W-:-:S02]  /*7e00*/  FADD.FTZ R65, R65, -R134 ;  /* 0x8000008641417221 */ /* 0x000fc40000010000 */
[----:B------:R2:W4:Y:S01]  /*7e10*/  MUFU.EX2 R33, R123 ;  /* 0x0000007b00217308 */ /* 0x0005220000000800 */
[----:B-----5:R-:W-:Y:S01]  /*7e20*/  FADD.FTZ R121, R67, -R134 ;  /* 0x8000008643797221 */ /* 0x020fe20000010000 */
[----:B------:R-:W-:Y:S01]  /*7e30*/  F2FP.F16.F32.PACK_AB R82, R37, R82 ;  /* 0x000000522552723e */ /* 0x000fe200000000ff */
[----:B-1----:R-:W-:-:S05]  /*7e40*/  FADD.FTZ R67, R70, -R36 ;  /* 0x8000002446437221 */ /* 0x002fca0000010000 */
[----:B------:R1:W5:Y:S01]  /*7e50*/  MUFU.EX2 R34, R122 ;  /* 0x0000007a00227308 */ /* 0x0003620000000800 */
[----:B--2---:R-:W-:Y:S01]  /*7e60*/  FADD.FTZ R123, R68, -R36 ;  /* 0x80000024447b7221 */ /* 0x004fe20000010000 */
[--C-:B------:R-:W-:Y:S01]  /*7e70*/  FADD.FTZ R64, R64, -R136.reuse ;  /* 0x8000008840407221 */ /* 0x100fe20000010000 */
[----:B------:R-:W-:Y:S01]  /*7e80*/  FADD.FTZ R66, R66, -R136 ;  /* 0x8000008842427221 */ /* 0x000fe20000010000 */
[----:B---3--:R-:W-:Y:S01]  /*7e90*/  FADD.FTZ R146, R85, -R221 ;  /* 0x800000dd55927221 */ /* 0x008fe20000010000 */
[----:B------:R-:W-:-:S03]  /*7ea0*/  FMUL.FTZ R85, R9, R126 ;  /* 0x0000007e09557220 */ /* 0x000fc60000410000 */
[----:B------:R2:W3:Y:S01]  /*7eb0*/  MUFU.EX2 R36, R120 ;  /* 0x0000007800247308 */ /* 0x0004e20000000800 */
[----:B------:R-:W-:Y:S01]  /*7ec0*/  FADD.FTZ R221, R87, -R221 ;  /* 0x800000dd57dd7221 */ /* 0x000fe20000010000 */
[----:B------:R-:W-:Y:S01]  /*7ed0*/  F2FP.F16.F32.PACK_AB R87, R27, R25 ;  /* 0x000000191b57723e */ /* 0x000fe200000000ff */
[----:B------:R-:W-:Y:S01]  /*7ee0*/  FMUL.FTZ R25, R107, R65 ;  /* 0x000000416b197220 */ /* 0x000fe20000410000 */
[----:B------:R-:W-:-:S04]  /*7ef0*/  F2FP.F16.F32.PACK_AB R85, R85, R26 ;  /* 0x0000001a5555723e */ /* 0x000fc800000000ff */
[----:B------:R-:W3:Y:S01]  /*7f00*/  MUFU.EX2 R117, R117 ;  /* 0x0000007500757308 */ /* 0x000ee20000000800 */
        /* <DEDUP_REMOVED lines=8> */
[----:B------:R-:W-:Y:S01]  /*7f90*/  FMUL.FTZ R26, R108, R121 ;  /* 0x000000796c1a7220 */ /* 0x000fe20000410000 */
[----:B-1----:R-:W-:-:S06]  /*7fa0*/  FADD.FTZ R122, R72, -R125 ;  /* 0x8000007d487a7221 */ /* 0x002fcc0000010000 */
[----:B------:R-:W1:Y:S01]  /*7fb0*/  MUFU.EX2 R114, R114 ;  /* 0x0000007200727308 */ /* 0x000e620000000800 */
[----:B------:R-:W-:-:S07]  /*7fc0*/  FADD.FTZ R134, R73, -R135 ;  /* 0x8000008749867221 */ /* 0x000fce0000010000 */
[----:B------:R-:W1:Y:S01]  /*7fd0*/  MUFU.EX2 R37, R113 ;  /* 0x0000007100257308 */ /* 0x000e620000000800 */
[----:B------:R-:W-:Y:S01]  /*7fe0*/  FADD.FTZ R125, R74, -R125 ;  /* 0x8000007d4a7d7221 */ /* 0x000fe20000010000 */
[----:B------:R-:W-:Y:S01]  /*7ff0*/  FADD.FTZ R135, R75, -R135 ;  /* 0x800000874b877221 */ /* 0x000fe20000010000 */
[--C-:B------:R-:W-:Y:S01]  /*8000*/  FADD.FTZ R140, R81, -R142.reuse ;  /* 0x8000008e518c7221 */ /* 0x100fe20000010000 */
[--C-:B------:R-:W-:Y:S01]  /*8010*/  FADD.FTZ R143, R84, -R145.reuse ;  /* 0x80000091548f7221 */ /* 0x100fe20000010000 */
[----:B------:R-:W-:Y:S01]  /*8020*/  FADD.FTZ R142, R83, -R142 ;  /* 0x8000008e538e7221 */ /* 0x000fe20000010000 */
[----:B------:R-:W-:Y:S01]  /*8030*/  FADD.FTZ R145, R86, -R145 ;  /* 0x8000009156917221 */ /* 0x000fe20000010000 */
        /* <DEDUP_REMOVED lines=9> */
[----:B--2---:R-:W-:Y:S01]  /*80d0*/  FADD.FTZ R120, R71, -R219 ;  /* 0x800000db47787221 */ /* 0x004fe20000010000 */
        /* <DEDUP_REMOVED lines=223> */
.L_x_5783:
        /* <DEDUP_REMOVED lines=70> */
.L_x_5784:
        /* <DEDUP_REMOVED lines=12> */
.L_x_5774:
        /* <DEDUP_REMOVED lines=121> */
.L_x_5797:
[----:B------:R-:W-:-:S05]  /*9b80*/  IMAD.U32 R7, RZ, RZ, UR36 ;  /* 0x00000024ff077e24 */ /* 0x000fca000f8e00ff */
[----:B------:R-:W-:-:S04]  /*9b90*/  LOP3.LUT R7, R7, 0x1, RZ, 0xfc, !PT ;  /* 0x0000000107077812 */ /* 0x000fc800078efcff */
[----:B------:R-:W-:-:S13]  /*9ba0*/  ISETP.NE.AND P6, PT, R7, 0x3, PT ;  /* 0x000000030700780c */ /* 0x000fda0003fc5270 */
[----:B--2---:R-:W-:Y:S05]  /*9bb0*/  @!P6 BRA `(.L_x_5787) ;  /* 0x000000000004e947 */ /* 0x004fea0003800000 */
[----:B------:R-:W-:Y:S01]  /*9bc0*/  BPT.TRAP 0x1 ;  /* 0x000000040000795c */ /* 0x000fe20000300000 */
.L_x_5787:
[----:B------:R-:W-:Y:S01]  /*9bd0*/  IMAD R7, R0, 0x8, R16 ;  /* 0x0000000800077824 */ /* 0x000fe200078e0210 */
[----:B------:R-:W-:-:S04]  /*9be0*/  SHF.L.U32 R20, R4, 0x1f, RZ ;  /* 0x0000001f04147819 */ /* 0x000fc800000006ff */
[----:B------:R2:W3:Y:S01]  /*9bf0*/  SYNCS.PHASECHK.TRANS64.TRYWAIT P0, [R7+URZ+0x30c10], R20 ;  /* 0x030c1014070075a7 */ /* 0x0004e2000800017f */
[----:B------:R-:W-:Y:S05]  /*9c00*/  @!P6 BRA `(.L_x_5788) ;  /* 0x000000000004e947 */ /* 0x000fea0003800000 */
[----:B------:R-:W-:Y:S01]  /*9c10*/  BPT.TRAP 0x1 ;  /* 0x000000040000795c */ /* 0x000fe20000300000 */
.L_x_5788:
[----:B-1----:R-:W-:-:S05]  /*9c20*/  VIADD R8, R16, 0x10000 ;  /* 0x0001000010087836 */ /* 0x002fca0000000000 */
[----:B------:R-:W-:-:S04]  /*9c30*/  SHF.R.U32.HI R8, RZ, 0x4, R8 ;  /* 0x00000004ff087819 */ /* 0x000fc80000011608 */
[----:B------:R-:W-:-:S04]  /*9c40*/  LOP3.LUT R8, R8, 0x3fff, RZ, 0xc0, !PT ;  /* 0x00003fff08087812 */ /* 0x000fc800078ec0ff */
[----:B------:R-:W-:Y:S01]  /*9c50*/  LOP3.LUT R9, R8, 0x10000, RZ, 0xfc, !PT ;  /* 0x0001000008097812 */ /* 0x000fe200078efcff */
[----:B---3--:R-:W-:Y:S06]  /*9c60*/  @P0 BRA `(.L_x_5789) ;  /* 0x0000000000080947 */ /* 0x008fec0003800000 */
[----:B------:R-:W1:Y:S02]  /*9c70*/  SYNCS.PHASECHK.TRANS64.TRYWAIT P0, [R7+URZ+0x30c10], R20 ;  /* 0x030c1014070075a7 */ /* 0x000e64000800017f */
[----:B-1----:R-:W-:Y:S05]  /*9c80*/  @!P0 BRA `(.L_x_5790) ;  /* 0x0000007c00b08947 */ /* 0x002fea0003800000 */
.L_x_5789:
        /* <DEDUP_REMOVED lines=32> */
[----:B------:R-:W-:Y:S02]  /*9e90*/  VIADD R10, R16, 0x20000 ;  /* 0x00020000100a7836 */ /* 0x000fe40000000000 */
[----:B------:R-:W-:Y:S02]  /*9ea0*/  IMAD R221, R219, 0x4, R16 ;  /* 0x00000004dbdd7824 */ /* 0x000fe400078e0210 */
[----:B------:R-:W-:-:S02]  /*9eb0*/  IMAD R223, R223, 0x4, R10 ;  /* 0x00000004dfdf7824 */ /* 0x000fc400078e020a */
        /* <DEDUP_REMOVED lines=27> */
.L_x_5791:
[----:B------:R1:W1:Y:S01]  /*a070*/  SYNCS.PHASECHK.TRANS64.TRYWAIT P0, [R7+URZ+0x30c30], R20 ;  /* 0x030c3014070075a7 */ /* 0x000262000800017f */
[----:B------:R-:W-:Y:S05]  /*a080*/  @!P6 BRA `(.L_x_5792) ;  /* 0x000000000004e947 */ /* 0x000fea0003800000 */
[----:B------:R-:W-:Y:S01]  /*a090*/  BPT.TRAP 0x1 ;  /* 0x000000040000795c */ /* 0x000fe20000300000 */
.L_x_5792:
        /* <DEDUP_REMOVED lines=8> */
.L_x_5793:
        /* <DEDUP_REMOVED lines=33> */
[----:B------:R-:W-:Y:S01]  /*a330*/  UIADD3 UR6, UR6, 0x6, URZ ;  /* 0x0000000606067890 */ /* 0x000fe2000fffe03f */
[----:B------:R-:W-:Y:S01]  /*a340*/  SEL R225, R225, 0x80, !P2 ;  /* 0x00000080e1e17807 */ /* 0x000fe20005000000 */
[----:B------:R-:W-:Y:S01]  /*a350*/  SHFL.IDX PT, R11, R17, R23, 0x1f ;  /* 0x00001f17110b7589 */ /* 0x000fe200000e0000 */
[----:B------:R-:W-:Y:S01]  /*a360*/  SEL R224, R224, 0x80, P1 ;  /* 0x00000080e0e07807 */ /* 0x000fe20000800000 */
[----:B------:R-:W-:Y:S01]  /*a370*/  VIADD R13, R5, 0xc ;  /* 0x0000000c050d7836 */ /* 0x000fe20000000000 */
[----:B------:R-:W-:-:S02]  /*a380*/  SEL R217, R217, 0x80, !P0 ;  /* 0x00000080d9d97807 */ /* 0x000fc40004000000 */
[----:B------:R-:W-:Y:S02]  /*a390*/  ISETP.GE.AND P1, PT, R225, RZ, PT ;  /* 0x000000ffe100720c */ /* 0x000fe40003f26270 */
[----:B------:R-:W-:Y:S01]  /*a3a0*/  SEL R222, R222, 0x80, P3 ;  /* 0x00000080dede7807 */ /* 0x000fe20001800000 */
[----:B------:R1:W5:Y:S01]  /*a3b0*/  SHFL.IDX PT, R10, R17, R13, 0x1f ;  /* 0x00001f0d110a7589 */ /* 0x00036200000e0000 */
[----:B------:R-:W-:Y:S02]  /*a3c0*/  ISETP.GE.AND P0, PT, R217, 0x1, PT ;  /* 0x00000001d900780c */ /* 0x000fe40003f06270 */
[----:B------:R-:W-:Y:S02]  /*a3d0*/  ISETP.GT.OR P1, PT, R224, RZ, !P1 ;  /* 0x000000ffe000720c */ /* 0x000fe40004f24670 */
[----:B------:R-:W-:Y:S02]  /*a3e0*/  ISETP.GT.OR P0, PT, R222, 0x1, !P0 ;  /* 0x00000001de00780c */ /* 0x000fe40004704670 */
[----:B------:R-:W-:-:S02]  /*a3f0*/  FSEL R88, R88, -INF , !P1 ;  /* 0xff80000058587808 */ /* 0x000fc40004800000 */
[----:B------:R-:W-:Y:S01]  /*a400*/  ISETP.GE.AND P1, PT, R225, 0x8, PT ;  /* 0x00000008e100780c */ /* 0x000fe20003f26270 */
[----:B-1----:R-:W-:Y:S01]  /*a410*/  VIADD R13, R5, 0x10 ;  /* 0x00000010050d7836 */ /* 0x002fe20000000000 */
[----:B------:R-:W-:Y:S01]  /*a420*/  FSEL R91, R91, -INF , !P0 ;  /* 0xff8000005b5b7808 */ /* 0x000fe20004000000 */
[----:B--2---:R-:W-:Y:S01]  /*a430*/  FFMA.FTZ R88, R88, UR5, -R9 ;  /* 0x0000000558587c23 */ /* 0x004fe20008010809 */
[C---:B------:R-:W-:Y:S02]  /*a440*/  ISETP.GE.AND P0, PT, R217.reuse, 0x9, PT ;  /* 0x00000009d900780c */ /* 0x040fe40003f06270 */
[----:B------:R-:W-:Y:S01]  /*a450*/  ISETP.GT.OR P1, PT, R224, 0x8, !P1 ;  /* 0x00000008e000780c */ /* 0x000fe20004f24670 */
[----:B------:R1:W-:Y:S01]  /*a460*/  MUFU.EX2 R227, R88 ;  /* 0x0000005800e37308 */ /* 0x0003e20000000800 */
[----:B------:R-:W-:Y:S01]  /*a470*/  ISETP.GE.AND P3, PT, R217, RZ, PT ;  /* 0x000000ffd900720c */ /* 0x000fe20003f66270 */
[----:B------:R-:W2:Y:S01]  /*a480*/  SHFL.IDX PT, R18, R17, R13, 0x1f ;  /* 0x00001f0d11127589 */ /* 0x000ea200000e0000 */
[----:B------:R-:W-:-:S02]  /*a490*/  ISETP.GT.OR P0, PT, R222, 0x9, !P0 ;  /* 0x00000009de00780c */ /* 0x000fc40004704670 */
[----:B------:R-:W-:Y:S02]  /*a4a0*/  FSEL R92, R92, -INF , !P1 ;  /* 0xff8000005c5c7808 */ /* 0x000fe40004800000 */
[----:B------:R-:W-:Y:S02]  /*a4b0*/  ISETP.GE.AND P2, PT, R225, 0x1, PT ;  /* 0x00000001e100780c */ /* 0x000fe40003f46270 */
[----:B------:R-:W-:Y:S01]  /*a4c0*/  ISETP.GT.OR P3, PT, R222, RZ, !P3 ;  /* 0x000000ffde00720c */ /* 0x000fe20005f64670 */
[----:B-1----:R-:W-:Y:S01]  /*a4d0*/  SHFL.IDX PT, R88, R17, R21, 0x1f ;  /* 0x00001f1511587589 */ /* 0x002fe200000e0000 */
[----:B------:R-:W-:Y:S02]  /*a4e0*/  ISETP.GE.AND P1, PT, R217, 0x10, PT ;  /* 0x00000010d900780c */ /* 0x000fe40003f26270 */
[----:B------:R-:W-:Y:S02]  /*a4f0*/  FSEL R95, R95, -INF , !P0 ;  /* 0xff8000005f5f7808 */ /* 0x000fe40004000000 */
[----:B------:R-:W-:-:S02]  /*a500*/  ISETP.GT.OR P2, PT, R224, 0x1, !P2 ;  /* 0x00000001e000780c */ /* 0x000fc40005744670 */
[----:B------:R-:W-:Y:S01]  /*a510*/  FSEL R90, R90, -INF , !P3 ;  /* 0xff8000005a5a7808 */ /* 0x000fe20005800000 */
[----:B-----5:R-:W-:Y:S01]  /*a520*/  FFMA.FTZ R14, R95, UR5, -R10 ;  /* 0x000000055f0e7c23 */ /* 0x020fe2000801080a */
[----:B------:R-:W-:Y:S02]  /*a530*/  ISETP.GE.AND P0, PT, R225, 0x10, PT ;  /* 0x00000010e100780c */ /* 0x000fe40003f06270 */
        /* <DEDUP_REMOVED lines=11> */
[----:B------:R-:W-:Y:S01]  /*a5f0*/  FFMA.FTZ R11, R91, UR5, -R11 ;  /* 0x000000055b0b7c23 */ /* 0x000fe2000801080b */
[----:B------:R-:W-:Y:S01]  /*a600*/  ISETP.GT.OR P3, PT, R222, 0x8, !P3 ;  /* 0x00000008de00780c */ /* 0x000fe20005f64670 */
[----:B------:R-:W-:Y:S01]  /*a610*/  SHFL.IDX PT, R91, R231, R23, 0x1f ;  /* 0x00001f17e75b7589 */ /* 0x000fe200000e0000 */
[----:B------:R-:W-:Y:S01]  /*a620*/  ISETP.GE.AND P1, PT, R217, 0x11, PT ;  /* 0x00000011d900780c */ /* 0x000fe20003f26270 */
[----:B------:R-:W1:Y:S01]  /*a630*/  MUFU.EX2 R9, R9 ;  /* 0x0000000900097308 */ /* 0x000e620000000800 */
[----:B------:R-:W-:Y:S01]  /*a640*/  FSEL R15, R96, -INF , !P0 ;  /* 0xff800000600f7808 */ /* 0x000fe20004000000 */
[----:B------:R-:W3:Y:S01]  /*a650*/  SHFL.IDX PT, R12, R17, R90, 0x1f ;  /* 0x00001f5a110c7589 */ /* 0x000ee200000e0000 */
[----:B------:R-:W-:Y:S01]  /*a660*/  ISETP.GT.OR P2, PT, R224, 0x9, !P2 ;  /* 0x00000009e000780c */ /* 0x000fe20005744670 */
[----:B------:R-:W-:Y:S01]  /*a670*/  VIADD R96, R5, 0x14 ;  /* 0x0000001405607836 */ /* 0x000fe20000000000 */
[----:B------:R-:W-:Y:S01]  /*a680*/  FSEL R94, R94, -INF , !P3 ;  /* 0xff8000005e5e7808 */ /* 0x000fe20005800000 */
[--C-:B--2---:R-:W-:Y:S01]  /*a690*/  FFMA.FTZ R15, R15, UR5, -R18.reuse ;  /* 0x000000050f0f7c23 */ /* 0x104fe20008010812 */
[----:B------:R-:W-:Y:S01]  /*a6a0*/  ISETP.GE.AND P0, PT, R225, 0x11, PT ;  /* 0x00000011e100780c */ /* 0x000fe20003f06270 */
[----:B------:R-:W-:Y:S01]  /*a6b0*/  FFMA.FTZ R18, R98, UR5, -R18 ;  /* 0x0000000562127c23 */ /* 0x000fe20008010812 */
[----:B------:R-:W-:Y:S01]  /*a6c0*/  ISETP.GT.OR P1, PT, R222, 0x11, !P1 ;  /* 0x00000011de00780c */ /* 0x000fe20004f24670 */
[----:B------:R-:W2:Y:S01]  /*a6d0*/  SHFL.IDX PT, R19, R17, R96, 0x1f ;  /* 0x00001f6011137589 */ /* 0x000ea200000e0000 */
[----:B------:R-:W-:Y:S01]  /*a6e0*/  ISETP.GE.AND P3, PT, R217, 0x18, PT ;  /* 0x00000018d900780c */ /* 0x000fe20003f66270 */
[----:B------:R-:W-:Y:S01]  /*a6f0*/  VIADD R98, R5, 0x18 ;  /* 0x0000001805627836 */ /* 0x000fe20000000000 */
[----:B------:R-:W-:Y:S01]  /*a700*/  FSEL R93, R93, -INF , !P2 ;  /* 0xff8000005d5d7808 */ /* 0x000fe20005000000 */
[----:B------:R-:W-:Y:S01]  /*a710*/  MUFU.EX2 R11, R11 ;  /* 0x0000000b000b7308 */ /* 0x000fe20000000800 */
[----:B------:R-:W-:-:S02]  /*a720*/  ISETP.GT.OR P0, PT, R224, 0x11, !P0 ;  /* 0x00000011e000780c */ /* 0x000fc40004704670 */
[----:B------:R-:W-:Y:S01]  /*a730*/  FSEL R99, R99, -INF , !P1 ;  /* 0xff80000063637808 */ /* 0x000fe20004800000 */
[----:B------:R-:W-:Y:S01]  /*a740*/  FFMA.FTZ R13, R93, UR5, -R10 ;  /* 0x000000055d0d7c23 */ /* 0x000fe2000801080a */
[----:B------:R-:W-:Y:S01]  /*a750*/  ISETP.GE.AND P2, PT, R225, 0x18, PT ;  /* 0x00000018e100780c */ /* 0x000fe20003f46270 */
[----:B------:R-:W-:Y:S01]  /*a760*/  SHFL.IDX PT, R93, R231, R90, 0x1f ;  /* 0x00001f5ae75d7589 */ /* 0x000fe200000e0000 */
[----:B------:R-:W-:Y:S01]  /*a770*/  ISETP.GT.OR P1, PT, R222, 0x18, !P3 ;  /* 0x00000018de00780c */ /* 0x000fe20005f24670 */
[----:B------:R-:W-:Y:S01]  /*a780*/  MUFU.EX2 R226, R226 ;  /* 0x000000e200e27308 */ /* 0x000fe20000000800 */
[----:B------:R-:W-:Y:S01]  /*a790*/  FSEL R97, R97, -INF , !P0 ;  /* 0xff80000061617808 */ /* 0x000fe20004000000 */
[----:B------:R2:W5:Y:S01]  /*a7a0*/  SHFL.IDX PT, R20, R17, R98, 0x1f ;  /* 0x00001f6211147589 */ /* 0x00056200000e0000 */
[----:B------:R-:W-:Y:S01]  /*a7b0*/  ISETP.GT.OR P0, PT, R224, 0x18, !P2 ;  /* 0x00000018e000780c */ /* 0x000fe20005704670 */
[--C-:B---3--:R-:W-:Y:S01]  /*a7c0*/  FFMA.FTZ R92, R92, UR5, -R12.reuse ;  /* 0x000000055c5c7c23 */ /* 0x108fe2000801080c */
[----:B------:R-:W-:Y:S01]  /*a7d0*/  FSEL R102, R102, -INF , !P1 ;  /* 0xff80000066667808 */ /* 0x000fe20004800000 */
[----:B------:R-:W-:Y:S01]  /*a7e0*/  FFMA.FTZ R12, R94, UR5, -R12 ;  /* 0x000000055e0c7c23 */ /* 0x000fe2000801080c */
[----:B------:R-:W-:Y:S01]  /*a7f0*/  ISETP.GE.AND P1, PT, R225, 0x20, PT ;  /* 0x00000020e100780c */ /* 0x000fe20003f26270 */
[----:B------:R-:W-:Y:S01]  /*a800*/  VIADD R94, R5, 0xc ;  /* 0x0000000c055e7836 */ /* 0x000fe20000000000 */
[----:B------:R-:W-:Y:S01]  /*a810*/  FSEL R21, R100, -INF , !P0 ;  /* 0xff80000064157808 */ /* 0x000fe20004000000 */
[----:B------:R3:W-:Y:S01]  /*a820*/  MUFU.EX2 R10, R92 ;  /* 0x0000005c000a7308 */ /* 0x0007e20000000800 */
[----:B------:R-:W-:Y:S01]  /*a830*/  ISETP.GE.AND P0, PT, R225, 0x19, PT ;  /* 0x00000019e100780c */ /* 0x000fe20003f06270 */
[--C-:B--2---:R-:W-:Y:S01]  /*a840*/  FFMA.FTZ R17, R97, UR5, -R19.reuse ;  /* 0x0000000561117c23 */ /* 0x104fe20008010813 */
[C---:B------:R-:W-:Y:S01]  /*a850*/  ISETP.GT.OR P1, PT, R224.reuse, 0x20, !P1 ;  /* 0x00000020e000780c */ /* 0x040fe20004f24670 */
[----:B------:R2:W1:Y:S01]  /*a860*/  SHFL.IDX PT, R95, R231, R94, 0x1f ;  /* 0x00001f5ee75f7589 */ /* 0x00046200000e0000 */
[----:B------:R-:W-:Y:S01]  /*a870*/  ISETP.GT.OR P0, PT, R224, 0x19, !P0 ;  /* 0x00000019e000780c */ /* 0x000fe20004704670 */
[----:B------:R-:W-:Y:S01]  /*a880*/  FFMA.FTZ R19, R99, UR5, -R19 ;  /* 0x0000000563137c23 */ /* 0x000fe20008010813 */
[----:B------:R-:W-:Y:S01]  /*a890*/  FSEL R23, R104, -INF , !P1 ;  /* 0xff80000068177808 */ /* 0x000fe20004800000 */
[----:B------:R-:W1:Y:S01]  /*a8a0*/  SHFL.IDX PT, R99, R231, R96, 0x1f ;  /* 0x00001f60e7637589 */ /* 0x000e6200000e0000 */
[C---:B------:R-:W-:Y:S01]  /*a8b0*/  ISETP.GE.AND P3, PT, R217.reuse, 0x20, PT ;  /* 0x00000020d900780c */ /* 0x040fe20003f66270 */
[----:B------:R-:W1:Y:S01]  /*a8c0*/  MUFU.EX2 R12, R12 ;  /* 0x0000000c000c7308 */ /* 0x000e620000000800 */
[----:B------:R-:W-:Y:S01]  /*a8d0*/  ISETP.GE.AND P1, PT, R217, 0x21, PT ;  /* 0x00000021d900780c */ /* 0x000fe20003f26270 */
[----:B----4-:R-:W-:Y:S01]  /*a8e0*/  SHFL.IDX PT, R104, R220, R5, 0x1f ;  /* 0x00001f05dc687589 */ /* 0x010fe200000e0000 */
[----:B------:R-:W-:Y:S01]  /*a8f0*/  FSEL R22, R101, -INF , !P0 ;  /* 0xff80000065167808 */ /* 0x000fe20004000000 */
[----:B--2---:R-:W-:Y:S01]  /*a900*/  VIADD R94, R5, 0x10 ;  /* 0x00000010055e7836 */ /* 0x004fe20000000000 */
[C---:B------:R-:W-:Y:S01]  /*a910*/  ISETP.GT.OR P0, PT, R222.reuse, 0x20, !P3 ;  /* 0x00000020de00780c */ /* 0x040fe20005f04670 */
[----:B------:R-:W2:Y:S01]  /*a920*/  SHFL.IDX PT, R101, R231, R98, 0x1f ;  /* 0x00001f62e7657589 */ /* 0x000ea200000e0000 */
[----:B------:R-:W-:Y:S01]  /*a930*/  ISETP.GT.OR P1, PT, R222, 0x21, !P1 ;  /* 0x00000021de00780c */ /* 0x000fe20004f24670 */
[----:B-----5:R-:W-:Y:S01]  /*a940*/  FFMA.FTZ R21, R21, UR5, -R20 ;  /* 0x0000000515157c23 */ /* 0x020fe20008010814 */
[----:B------:R-:W-:-:S02]  /*a950*/  WARPGROUP.DEPBAR.LE gsb0, 0x0 ;  /* 0x00008000000079c5 */ /* 0x000fc40000010000 */
[----:B------:R-:W-:Y:S01]  /*a960*/  WARPGROUP.ARRIVE ;  /* 0x00000000000079c5 */ /* 0x000fe20000000000 */
[----:B------:R-:W-:Y:S01]  /*a970*/  ISETP.GE.AND P3, PT, R217, 0x28, PT ;  /* 0x00000028d900780c */ /* 0x000fe20003f66270 */
[----:B------:R4:W5:Y:S01]  /*a980*/  SHFL.IDX PT, R97, R231, R94, 0x1f ;  /* 0x00001f5ee7617589 */ /* 0x00096200000e0000 */
        /* <DEDUP_REMOVED lines=9> */
[----:B------:R-:W-:Y:S01]  /*aa20*/  VIADD R102, R5, 0x1c ;  /* 0x0000001c05667836 */ /* 0x000fe20000000000 */
[----:B------:R-:W-:Y:S01]  /*aa30*/  FSEL R110, R110, -INF , !P1 ;  /* 0xff8000006e6e7808 */ /* 0x000fe20004800000 */
[----:B------:R-:W-:Y:S01]  /*aa40*/  FFMA.FTZ R22, R22, UR5, -R88 ;  /* 0x0000000516167c23 */ /* 0x000fe20008010858 */
[----:B------:R-:W-:Y:S01]  /*aa50*/  FSEL R106, R106, -INF , !P0 ;  /* 0xff8000006a6a7808 */ /* 0x000fe20004000000 */
[--C-:B------:R-:W-:Y:S01]  /*aa60*/  FFMA.FTZ R23, R23, UR5, -R89.reuse ;  /* 0x0000000517177c23 */ /* 0x100fe20008010859 */
[----:B------:R-:W-:Y:S01]  /*aa70*/  ISETP.GE.AND P1, PT, R217, 0x29, PT ;  /* 0x00000029d900780c */ /* 0x000fe20003f26270 */
[----:B------:R-:W-:Y:S01]  /*aa80*/  SHFL.IDX PT, R231, R231, R102, 0x1f ;  /* 0x00001f66e7e77589 */ /* 0x000fe200000e0000 */
[----:B------:R-:W-:Y:S01]  /*aa90*/  ISETP.GT.OR P2, PT, R222, 0x19, !P2 ;  /* 0x00000019de00780c */ /* 0x000fe20005744670 */
[----:B------:R-:W-:Y:S01]  /*aaa0*/  FFMA.FTZ R89, R106, UR5, -R89 ;  /* 0x000000056a597c23 */ /* 0x000fe20008010859 */
[----:B------:R-:W-:Y:S01]  /*aab0*/  ISETP.GE.AND P0, PT, R225, 0x21, PT ;  /* 0x00000021e100780c */ /* 0x000fe20003f06270 */
[----:B------:R-:W-:Y:S01]  /*aac0*/  MUFU.EX2 R21, R21 ;  /* 0x0000001500157308 */ /* 0x000fe20000000800 */
[----:B------:R-:W-:-:S02]  /*aad0*/  ISETP.GT.OR P1, PT, R222, 0x29, !P1 ;  /* 0x00000029de00780c */ /* 0x000fc40004f24670 */
[----:B------:R-:W-:Y:S02]  /*aae0*/  FSEL R103, R103, -INF , !P2 ;  /* 0xff80000067677808 */ /* 0x000fe40005000000 */
[----:B------:R-:W-:Y:S02]  /*aaf0*/  ISETP.GT.OR P0, PT, R224, 0x21, !P0 ;  /* 0x00000021e000780c */ /* 0x000fe40004704670 */
[----:B------:R-:W-:Y:S01]  /*ab00*/  ISETP.GE.AND P2, PT, R225, 0x28, PT ;  /* 0x00000028e100780c */ /* 0x000fe20003f46270 */
[----:B------:R-:W-:Y:S01]  /*ab10*/  FFMA.FTZ R88, R103, UR5, -R88 ;  /* 0x0000000567587c23 */ /* 0x000fe20008010858 */
[----:B------:R-:W-:Y:S01]  /*ab20*/  FSEL R111, R111, -INF , !P1 ;  /* 0xff8000006f6f7808 */ /* 0x000fe20004800000 */
[----:B------:R-:W-:Y:S01]  /*ab30*/  MUFU.EX2 R22, R22 ;  /* 0x0000001600167308 */ /* 0x000fe20000000800 */
[----:B------:R-:W-:Y:S02]  /*ab40*/  FSEL R90, R105, -INF , !P0 ;  /* 0xff800000695a7808 */ /* 0x000fe40004000000 */
[----:B------:R-:W-:-:S02]  /*ab50*/  ISETP.GE.AND P1, PT, R217, 0x30, PT ;  /* 0x00000030d900780c */ /* 0x000fc40003f26270 */
[----:B------:R-:W-:Y:S01]  /*ab60*/  ISETP.GT.OR P0, PT, R224, 0x28, !P2 ;  /* 0x00000028e000780c */ /* 0x000fe20005704670 */
[--C-:B------:R-:W-:Y:S01]  /*ab70*/  FFMA.FTZ R90, R90, UR5, -R91.reuse ;  /* 0x000000055a5a7c23 */ /* 0x100fe2000801085b */
[----:B------:R-:W-:Y:S01]  /*ab80*/  ISETP.GT.OR P1, PT, R222, 0x30, !P1 ;  /* 0x00000030de00780c */ /* 0x000fe20004f24670 */
[----:B------:R-:W-:Y:S01]  /*ab90*/  FFMA.FTZ R91, R107, UR5, -R91 ;  /* 0x000000056b5b7c23 */ /* 0x000fe2000801085b */
[----:B---3--:R-:W-:Y:S01]  /*aba0*/  FSEL R92, R108, -INF , !P0 ;  /* 0xff8000006c5c7808 */ /* 0x008fe20004000000 */
[----:B------:R-:W-:Y:S01]  /*abb0*/  MUFU.EX2 R20, R20 ;  /* 0x0000001400147308 */ /* 0x000fe20000000800 */
[C---:B------:R-:W-:Y:S02]  /*abc0*/  ISETP.GE.AND P0, PT, R225.reuse, 0x29, PT ;  /* 0x00000029e100780c */ /* 0x040fe40003f06270 */
[----:B------:R-:W-:Y:S01]  /*abd0*/  FSEL R114, R114, -INF , !P1 ;  /* 0xff80000072727808 */ /* 0x000fe20004800000 */
[--C-:B------:R-:W-:Y:S01]  /*abe0*/  FFMA.FTZ R92, R92, UR5, -R93.reuse ;  /* 0x000000055c5c7c23 */ /* 0x100fe2000801085d */
[C---:B------:R-:W-:Y:S01]  /*abf0*/  ISETP.GE.AND P1, PT, R225.reuse, 0x31, PT ;  /* 0x00000031e100780c */ /* 0x040fe20003f26270 */
[----:B------:R-:W-:Y:S01]  /*ac00*/  FFMA.FTZ R93, R110, UR5, -R93 ;  /* 0x000000056e5d7c23 */ /* 0x000fe2000801085d */
[----:B------:R-:W-:Y:S01]  /*ac10*/  ISETP.GT.OR P0, PT, R224, 0x29, !P0 ;  /* 0x00000029e000780c */ /* 0x000fe20004704670 */
[----:B------:R-:W-:Y:S01]  /*ac20*/  MUFU.EX2 R88, R88 ;  /* 0x0000005800587308 */ /* 0x000fe20000000800 */
[----:B------:R-:W-:-:S02]  /*ac30*/  ISETP.GE.AND P2, PT, R225, 0x38, PT ;  /* 0x00000038e100780c */ /* 0x000fc40003f46270 */
[----:B------:R-:W-:Y:S02]  /*ac40*/  ISETP.GE.AND P3, PT, R217, 0x31, PT ;  /* 0x00000031d900780c */ /* 0x000fe40003f66270 */
[C---:B------:R-:W-:Y:S02]  /*ac50*/  ISETP.GT.OR P1, PT, R224.reuse, 0x31, !P1 ;  /* 0x00000031e000780c */ /* 0x040fe40004f24670 */
[----:B----4-:R-:W-:Y:S01]  /*ac60*/  FSEL R94, R109, -INF , !P0 ;  /* 0xff8000006d5e7808 */ /* 0x010fe20004000000 */
[----:B------:R-:W-:Y:S01]  /*ac70*/  VIADD R109, R5, 0xc ;  /* 0x0000000c056d7836 */ /* 0x000fe20000000000 */
[----:B------:R-:W-:Y:S01]  /*ac80*/  ISETP.GT.OR P2, PT, R224, 0x38, !P2 ;  /* 0x00000038e000780c */ /* 0x000fe20005744670 */
[----:B------:R-:W-:Y:S01]  /*ac90*/  MUFU.EX2 R13, R13 ;  /* 0x0000000d000d7308 */ /* 0x000fe20000000800 */
[----:B------:R-:W-:Y:S01]  /*aca0*/  ISETP.GT.OR P3, PT, R222, 0x31, !P3 ;  /* 0x00000031de00780c */ /* 0x000fe20005f64670 */
[--C-:B-1----:R-:W-:Y:S01]  /*acb0*/  FFMA.FTZ R94, R94, UR5, -R95.reuse ;  /* 0x000000055e5e7c23 */ /* 0x102fe2000801085f */
[----:B------:R-:W-:Y:S01]  /*acc0*/  ISETP.GE.AND P0, PT, R225, 0x30, PT ;  /* 0x00000030e100780c */ /* 0x000fe20003f06270 */
[----:B------:R-:W-:Y:S01]  /*acd0*/  FFMA.FTZ R95, R111, UR5, -R95 ;  /* 0x000000056f5f7c23 */ /* 0x000fe2000801085f */
[----:B------:R-:W-:Y:S01]  /*ace0*/  FSEL R98, R113, -INF , !P1 ;  /* 0xff80000071627808 */ /* 0x000fe20004800000 */
[----:B------:R1:W3:Y:S01]  /*acf0*/  SHFL.IDX PT, R111, R220, R109, 0x1f ;  /* 0x00001f6ddc6f7589 */ /* 0x0002e200000e0000 */
[----:B------:R-:W-:Y:S01]  /*ad00*/  FSEL R115, R115, -INF , !P3 ;  /* 0xff80000073737808 */ /* 0x000fe20005800000 */
[----:B------:R-:W-:Y:S01]  /*ad10*/  MUFU.EX2 R15, R15 ;  /* 0x0000000f000f7308 */ /* 0x000fe20000000800 */
[----:B------:R-:W-:Y:S01]  /*ad20*/  FSEL R100, R116, -INF , !P2 ;  /* 0xff80000074647808 */ /* 0x000fe20005000000 */
[--C-:B------:R-:W-:Y:S01]  /*ad30*/  FFMA.FTZ R98, R98, UR5, -R99.reuse ;  /* 0x0000000562627c23 */ /* 0x100fe20008010863 */
[----:B------:R-:W-:Y:S01]  /*ad40*/  ISETP.GE.AND P1, PT, R225, 0x41, PT ;  /* 0x00000041e100780c */ /* 0x000fe20003f26270 */
[----:B------:R-:W-:Y:S01]  /*ad50*/  FFMA.FTZ R99, R115, UR5, -R99 ;  /* 0x0000000573637c23 */ /* 0x000fe20008010863 */
[----:B------:R-:W-:Y:S01]  /*ad60*/  ISETP.GT.OR P0, PT, R224, 0x30, !P0 ;  /* 0x00000030e000780c */ /* 0x000fe20004704670 */
[----:B--2---:R-:W-:Y:S01]  /*ad70*/  FFMA.FTZ R100, R100, UR5, -R101 ;  /* 0x0000000564647c23 */ /* 0x004fe20008010865 */
[----:B------:R-:W-:Y:S01]  /*ad80*/  ISETP.GE.AND P2, PT, R225, 0x48, PT ;  /* 0x00000048e100780c */ /* 0x000fe20003f46270 */
[----:B-1----:R-:W-:Y:S01]  /*ad90*/  VIADD R109, R5, 0x10 ;  /* 0x00000010056d7836 */ /* 0x002fe20000000000 */
[----:B------:R-:W-:Y:S01]  /*ada0*/  ISETP.GE.AND P3, PT, R225, 0x49, PT ;  /* 0x00000049e100780c */ /* 0x000fe20003f66270 */
[----:B------:R-:W-:Y:S01]  /*adb0*/  MUFU.EX2 R18, R18 ;  /* 0x0000001200127308 */ /* 0x000fe20000000800 */
[----:B------:R-:W-:-:S02]  /*adc0*/  ISETP.GT.OR P1, PT, R224, 0x41, !P1 ;  /* 0x00000041e000780c */ /* 0x000fc40004f24670 */
[----:B------:R-:W-:Y:S01]  /*add0*/  FSEL R96, R112, -INF , !P0 ;  /* 0xff80000070607808 */ /* 0x000fe20004000000 */
[----:B------:R-:W-:Y:S01]  /*ade0*/  VIADD R112, R5, 0x8 ;  /* 0x0000000805707836 */ /* 0x000fe20000000000 */
[C---:B------:R-:W-:Y:S01]  /*adf0*/  ISETP.GT.OR P2, PT, R224.reuse, 0x48, !P2 ;  /* 0x00000048e000780c */ /* 0x040fe20005744670 */
[----:B------:R3:W-:Y:S01]  /*ae00*/  SHFL.IDX PT, R113, R220, R109, 0x1f ;  /* 0x00001f6ddc717589 */ /* 0x0007e200000e0000 */
[----:B------:R-:W-:Y:S01]  /*ae10*/  ISETP.GT.OR P3, PT, R224, 0x49, !P3 ;  /* 0x00000049e000780c */ /* 0x000fe20005f64670 */
[--C-:B-----5:R-:W-:Y:S01]  /*ae20*/  FFMA.FTZ R96, R96, UR5, -R97.reuse ;  /* 0x0000000560607c23 */ /* 0x120fe20008010861 */
[----:B------:R-:W-:Y:S01]  /*ae30*/  FSEL R121, R121, -INF , !P1 ;  /* 0xff80000079797808 */ /* 0x000fe20004800000 */
[----:B------:R-:W1:Y:S01]  /*ae40*/  SHFL.IDX PT, R110, R220, R112, 0x1f ;  /* 0x00001f70dc6e7589 */ /* 0x000e6200000e0000 */
[----:B------:R-:W-:Y:S01]  /*ae50*/  ISETP.GE.AND P1, PT, R225, 0x59, PT ;  /* 0x00000059e100780c */ /* 0x000fe20003f26270 */
[----:B------:R-:W-:Y:S01]  /*ae60*/  FFMA.FTZ R97, R114, UR5, -R97 ;  /* 0x0000000572617c23 */ /* 0x000fe20008010861 */
[----:B------:R-:W-:Y:S01]  /*ae70*/  FSEL R124, R124, -INF , !P2 ;  /* 0xff8000007c7c7808 */ /* 0x000fe20005000000 */
[----:B------:R-:W-:Y:S01]  /*ae80*/  VIADD R114, R5, 0x4 ;  /* 0x0000000405727836 */ /* 0x000fe20000000000 */
[----:B------:R-:W-:Y:S01]  /*ae90*/  FSEL R125, R125, -INF , !P3 ;  /* 0xff8000007d7d7808 */ /* 0x000fe20005800000 */
[----:B------:R-:W-:Y:S01]  /*aea0*/  MUFU.EX2 R17, R17 ;  /* 0x0000001100117308 */ /* 0x000fe20000000800 */
[----:B------:R-:W-:-:S02]  /*aeb0*/  ISETP.GE.AND P2, PT, R225, 0x60, PT ;  /* 0x00000060e100780c */ /* 0x000fc40003f46270 */
[----:B------:R-:W-:Y:S01]  /*aec0*/  ISETP.GE.AND P3, PT, R225, 0x61, PT ;  /* 0x00000061e100780c */ /* 0x000fe20003f66270 */
[----:B------:R-:W2:Y:S01]  /*aed0*/  SHFL.IDX PT, R103, R220, R114, 0x1f ;  /* 0x00001f72dc677589 */ /* 0x000ea200000e0000 */
[C---:B------:R-:W-:Y:S01]  /*aee0*/  ISETP.GT.OR P1, PT, R224.reuse, 0x59, !P1 ;  /* 0x00000059e000780c */ /* 0x040fe20004f24670 */
[----:B---3--:R-:W-:Y:S01]  /*aef0*/  FFMA.FTZ R109, R125, UR5, -R111 ;  /* 0x000000057d6d7c23 */ /* 0x008fe2000801086f */
[C---:B------:R-:W-:Y:S01]  /*af00*/  ISETP.GT.OR P2, PT, R224.reuse, 0x60, !P2 ;  /* 0x00000060e000780c */ /* 0x040fe20005744670 */
[----:B------:R-:W-:Y:S01]  /*af10*/  MUFU.EX2 R19, R19 ;  /* 0x0000001300137308 */ /* 0x000fe20000000800 */
[----:B------:R-:W-:Y:S02]  /*af20*/  ISETP.GT.OR P3, PT, R224, 0x61, !P3 ;  /* 0x00000061e000780c */ /* 0x000fe40005f64670 */
[----:B------:R-:W-:Y:S02]  /*af30*/  ISETP.GE.AND P4, PT, R225, 0x40, PT ;  /* 0x00000040e100780c */ /* 0x000fe40003f86270 */
[----:B------:R-:W-:-:S02]  /*af40*/  FSEL R133, R133, -INF , !P1 ;  /* 0xff80000085857808 */ /* 0x000fc40004800000 */
[----:B------:R-:W-:Y:S01]  /*af50*/  ISETP.GE.AND P0, PT, R217, 0x38, PT ;  /* 0x00000038d900780c */ /* 0x000fe20003f06270 */
[----:B------:R-:W-:Y:S01]  /*af60*/  MUFU.EX2 R109, R109 ;  /* 0x0000006d006d7308 */ /* 0x000fe20000000800 */
[----:B------:R-:W-:Y:S01]  /*af70*/  ISETP.GE.AND P5, PT, R225, 0x39, PT ;  /* 0x00000039e100780c */ /* 0x000fe20003fa6270 */
[----:B-1----:R-:W-:Y:S01]  /*af80*/  FFMA.FTZ R108, R124, UR5, -R110 ;  /* 0x000000057c6c7c23 */ /* 0x002fe2000801086e */
[----:B------:R-:W-:Y:S02]  /*af90*/  ISETP.GE.AND P1, PT, R217, 0x39, PT ;  /* 0x00000039d900780c */ /* 0x000fe40003f26270 */
[----:B------:R-:W-:Y:S02]  /*afa0*/  FSEL R136, R136, -INF , !P2 ;  /* 0xff80000088887808 */ /* 0x000fe40005000000 */
[----:B------:R-:W-:Y:S01]  /*afb0*/  FSEL R137, R137, -INF , !P3 ;  /* 0xff80000089897808 */ /* 0x000fe20005800000 */
[----:B------:R-:W-:Y:S01]  /*afc0*/  MUFU.EX2 R108, R108 ;  /* 0x0000006c006c7308 */ /* 0x000fe20000000800 */
[----:B------:R-:W-:-:S02]  /*afd0*/  ISETP.GE.AND P2, PT, R217, 0x40, PT ;  /* 0x00000040d900780c */ /* 0x000fc40003f46270 */
[----:B------:R-:W-:Y:S01]  /*afe0*/  ISETP.GE.AND P3, PT, R217, 0x41, PT ;  /* 0x00000041d900780c */ /* 0x000fe20003f66270 */
[----:B--2---:R-:W-:Y:S01]  /*aff0*/  FFMA.FTZ R106, R121, UR5, -R103 ;  /* 0x00000005796a7c23 */ /* 0x004fe20008010867 */
[----:B------:R-:W-:Y:S02]  /*b000*/  ISETP.GT.OR P4, PT, R224, 0x40, !P4 ;  /* 0x00000040e000780c */ /* 0x000fe40006784670 */
[----:B------:R-:W-:Y:S01]  /*b010*/  ISETP.GT.OR P0, PT, R222, 0x38, !P0 ;  /* 0x00000038de00780c */ /* 0x000fe20004704670 */
[----:B------:R-:W-:Y:S01]  /*b020*/  MUFU.EX2 R23, R23 ;  /* 0x0000001700177308 */ /* 0x000fe20000000800 */
[----:B------:R-:W-:Y:S02]  /*b030*/  ISETP.GT.OR P5, PT, R224, 0x39, !P5 ;  /* 0x00000039e000780c */ /* 0x000fe40006fa4670 */
[C---:B------:R-:W-:Y:S02]  /*b040*/  ISETP.GT.OR P1, PT, R222.reuse, 0x39, !P1 ;  /* 0x00000039de00780c */ /* 0x040fe40004f24670 */
[----:B------:R-:W-:-:S02]  /*b050*/  ISETP.GT.OR P2, PT, R222, 0x40, !P2 ;  /* 0x00000040de00780c */ /* 0x000fc40005744670 */
[----:B------:R-:W-:Y:S01]  /*b060*/  ISETP.GT.OR P3, PT, R222, 0x41, !P3 ;  /* 0x00000041de00780c */ /* 0x000fe20005f64670 */
[----:B------:R-:W-:Y:S01]  /*b070*/  MUFU.EX2 R106, R106 ;  /* 0x0000006a006a7308 */ /* 0x000fe20000000800 */
[----:B------:R-:W-:Y:S02]  /*b080*/  FSEL R120, R120, -INF , !P4 ;  /* 0xff80000078787808 */ /* 0x000fe40006000000 */
[----:B------:R-:W-:Y:S02]  /*b090*/  FSEL R118, R118, -INF , !P0 ;  /* 0xff80000076767808 */ /* 0x000fe40004000000 */
[----:B------:R-:W-:Y:S01]  /*b0a0*/  FSEL R117, R117, -INF , !P5 ;  /* 0xff80000075757808 */ /* 0x000fe20006800000 */
[----:B------:R-:W-:Y:S02]  /*b0b0*/  WARPGROUP.DEPBAR.LE gsb0, 0x0 ;  /* 0x00008000000079c5 */ /* 0x000fe40000010000 */
[----:B------:R-:W-:Y:S01]  /*b0c0*/  WARPGROUP.ARRIVE ;  /* 0x00000000000079c5 */ /* 0x000fe20000000000 */
[----:B------:R-:W-:Y:S01]  /*b0d0*/  ISETP.GE.AND P4, PT, R225, 0x58, PT ;  /* 0x00000058e100780c */ /* 0x000fe20003f86270 */
[--C-:B------:R-:W-:Y:S01]  /*b0e0*/  FFMA.FTZ R102, R117, UR5, -R231.reuse ;  /* 0x0000000575667c23 */ /* 0x100fe200080108e7 */
[----:B------:R-:W-:Y:S01]  /*b0f0*/  FSEL R119, R119, -INF , !P1 ;  /* 0xff80000077777808 */ /* 0x000fe20004800000 */
[--C-:B------:R-:W-:Y:S01]  /*b100*/  FFMA.FTZ R120, R120, UR5, -R104.reuse ;  /* 0x0000000578787c23 */ /* 0x100fe20008010868 */
        /* <DEDUP_REMOVED lines=8> */
[----:B------:R-:W-:Y:S01]  /*b190*/  ISETP.GE.AND P1, PT, R217, 0x48, PT ;  /* 0x00000048d900780c */ /* 0x000fe20003f26270 */
[----:B------:R-:W-:Y:S01]  /*b1a0*/  VIADD R231, R5, 0x14 ;  /* 0x0000001405e77836 */ /* 0x000fe20000000000 */
[----:B------:R-:W-:Y:S01]  /*b1b0*/  FSEL R105, R122, -INF , !P2 ;  /* 0xff8000007a697808 */ /* 0x000fe20005000000 */
[----:B------:R-:W-:Y:S01]  /*b1c0*/  FFMA.FTZ R101, R118, UR5, -R101 ;  /* 0x0000000576657c23 */ /* 0x000fe20008010865 */
        /* <DEDUP_REMOVED lines=9> */
[----:B------:R-:W-:Y:S02]  /*b260*/  ISETP.GT.OR P5, PT, R224, 0x51, !P5 ;  /* 0x00000051e000780c */ /* 0x000fe40006fa4670 */
[----:B------:R-:W-:Y:S02]  /*b270*/  ISETP.GT.OR P1, PT, R222, 0x48, !P1 ;  /* 0x00000048de00780c */ /* 0x000fe40004f24670 */
[C---:B------:R-:W-:Y:S02]  /*b280*/  ISETP.GT.OR P2, PT, R224.reuse, 0x71, !P2 ;  /* 0x00000071e000780c */ /* 0x040fe40005744670 */
[----:B------:R-:W-:Y:S01]  /*b290*/  ISETP.GT.OR P3, PT, R224, 0x78, !P3 ;  /* 0x00000078e000780c */ /* 0x000fe20005f64670 */
[----:B------:R2:W-:Y:S01]  /*b2a0*/  MUFU.EX2 R104, R119 ;  /* 0x0000007700687308 */ /* 0x0005e20000000800 */
[----:B------:R-:W-:-:S02]  /*b2b0*/  FSEL R132, R132, -INF , !P4 ;  /* 0xff80000084847808 */ /* 0x000fc40006000000 */
[----:B------:R-:W-:Y:S02]  /*b2c0*/  FSEL R128, R128, -INF , !P0 ;  /* 0xff80000080807808 */ /* 0x000fe40004000000 */
[----:B------:R-:W-:Y:S02]  /*b2d0*/  FSEL R129, R129, -INF , !P5 ;  /* 0xff80000081817808 */ /* 0x000fe40006800000 */
[C---:B------:R-:W-:Y:S01]  /*b2e0*/  ISETP.GE.AND P4, PT, R225.reuse, 0x70, PT ;  /* 0x00000070e100780c */ /* 0x040fe20003f86270 */
[----:B------:R-:W-:Y:S01]  /*b2f0*/  MUFU.EX2 R105, R105 ;  /* 0x0000006900697308 */ /* 0x000fe20000000800 */
[----:B------:R-:W-:Y:S02]  /*b300*/  FSEL R126, R126, -INF , !P1 ;  /* 0xff8000007e7e7808 */ /* 0x000fe40004800000 */
[C---:B------:R-:W-:Y:S02]  /*b310*/  ISETP.GE.AND P0, PT, R225.reuse, 0x68, PT ;  /* 0x00000068e100780c */ /* 0x040fe40003f06270 */
[C---:B------:R-:W-:Y:S01]  /*b320*/  ISETP.GE.AND P5, PT, R225.reuse, 0x69, PT ;  /* 0x00000069e100780c */ /* 0x040fe20003fa6270 */
[----:B------:R-:W-:Y:S01]  /*b330*/  FFMA.FTZ R110, R126, UR5, -R110 ;  /* 0x000000057e6e7c23 */ /* 0x000fe2000801086e */
[----:B------:R-:W-:Y:S01]  /*b340*/  ISETP.GE.AND P1, PT, R225, 0x79, PT ;  /* 0x00000079e100780c */ /* 0x000fe20003f26270 */
[----:B------:R-:W-:Y:S01]  /*b350*/  VIADD R225, R5, 0x1c ;  /* 0x0000001c05e17836 */ /* 0x000fe20000000000 */
[----:B------:R-:W-:Y:S01]  /*b360*/  FSEL R124, R145, -INF , !P2 ;  /* 0xff800000917c7808 */ /* 0x000fe20005000000 */
[----:B------:R-:W-:Y:S01]  /*b370*/  MUFU.EX2 R107, R107 ;  /* 0x0000006b006b7308 */ /* 0x000fe20000000800 */
[----:B------:R-:W-:-:S02]  /*b380*/  FSEL R122, R148, -INF , !P3 ;  /* 0xff800000947a7808 */ /* 0x000fc40005800000 */
[C---:B------:R-:W-:Y:S01]  /*b390*/  ISETP.GE.AND P2, PT, R217.reuse, 0x58, PT ;  /* 0x00000058d900780c */ /* 0x040fe20003f46270 */
[----:B------:R-:W-:Y:S01]  /*b3a0*/  SHFL.IDX PT, R148, R221, R5, 0x1f ;  /* 0x00001f05dd947589 */ /* 0x000fe200000e0000 */
[----:B------:R-:W-:Y:S02]  /*b3b0*/  ISETP.GE.AND P3, PT, R217, 0x59, PT ;  /* 0x00000059d900780c */ /* 0x000fe40003f66270 */
[C---:B------:R-:W-:Y:S01]  /*b3c0*/  ISETP.GT.OR P4, PT, R224.reuse, 0x70, !P4 ;  /* 0x00000070e000780c */ /* 0x040fe20006784670 */
[----:B------:R-:W3:Y:S01]  /*b3d0*/  MUFU.EX2 R110, R110 ;  /* 0x0000006e006e7308 */ /* 0x000ee20000000800 */
[C---:B------:R-:W-:Y:S02]  /*b3e0*/  ISETP.GT.OR P0, PT, R224.reuse, 0x68, !P0 ;  /* 0x00000068e000780c */ /* 0x040fe40004704670 */
[C---:B------:R-:W-:Y:S02]  /*b3f0*/  ISETP.GT.OR P5, PT, R224.reuse, 0x69, !P5 ;  /* 0x00000069e000780c */ /* 0x040fe40006fa4670 */
[----:B------:R-:W-:Y:S01]  /*b400*/  ISETP.GT.OR P1, PT, R224, 0x79, !P1 ;  /* 0x00000079e000780c */ /* 0x000fe20004f24670 */
[----:B------:R-:W-:Y:S01]  /*b410*/  VIADD R224, R5, 0x18 ;  /* 0x0000001805e07836 */ /* 0x000fe20000000000 */
[C---:B------:R-:W-:Y:S01]  /*b420*/  ISETP.GT.OR P2, PT, R222.reuse, 0x58, !P2 ;  /* 0x00000058de00780c */ /* 0x040fe20005744670 */
[----:B------:R-:W-:Y:S01]  /*b430*/  MUFU.EX2 R90, R90 ;  /* 0x0000005a005a7308 */ /* 0x000fe20000000800 */
[----:B------:R-:W-:-:S02]  /*b440*/  ISETP.GT.OR P3, PT, R222, 0x59, !P3 ;  /* 0x00000059de00780c */ /* 0x000fc40005f64670 */
[----:B------:R-:W-:Y:S02]  /*b450*/  FSEL R126, R144, -INF , !P4 ;  /* 0xff800000907e7808 */ /* 0x000fe40006000000 */
[----:B------:R-:W-:Y:S02]  /*b460*/  ISETP.GE.AND P4, PT, R217, 0x51, PT ;  /* 0x00000051d900780c */ /* 0x000fe40003f86270 */
[----:B------:R-:W-:Y:S01]  /*b470*/  FSEL R117, R134, -INF , !P2 ;  /* 0xff80000086757808 */ /* 0x000fe20005000000 */
[----:B------:R-:W-:Y:S01]  /*b480*/  MUFU.EX2 R91, R91 ;  /* 0x0000005b005b7308 */ /* 0x000fe20000000800 */
[----:B------:R-:W-:Y:S01]  /*b490*/  FSEL R115, R135, -INF , !P3 ;  /* 0xff80000087737808 */ /* 0x000fe20005800000 */
[----:B------:R-:W4:Y:S01]  /*b4a0*/  SHFL.IDX PT, R134, R220, R224, 0x1f ;  /* 0x00001fe0dc867589 */ /* 0x000f2200000e0000 */
[----:B------:R-:W-:Y:S02]  /*b4b0*/  FSEL R140, R140, -INF , !P0 ;  /* 0xff8000008c8c7808 */ /* 0x000fe40004000000 */
[----:B------:R-:W-:Y:S01]  /*b4c0*/  ISETP.GE.AND P0, PT, R217, 0x49, PT ;  /* 0x00000049d900780c */ /* 0x000fe20003f06270 */
[----:B------:R-:W5:Y:S01]  /*b4d0*/  SHFL.IDX PT, R135, R220, R231, 0x1f ;  /* 0x00001fe7dc877589 */ /* 0x000f6200000e0000 */
[C---:B------:R-:W-:Y:S01]  /*b4e0*/  ISETP.GT.OR P4, PT, R222.reuse, 0x51, !P4 ;  /* 0x00000051de00780c */ /* 0x040fe20006784670 */
[----:B------:R-:W-:Y:S01]  /*b4f0*/  MUFU.EX2 R92, R92 ;  /* 0x0000005c005c7308 */ /* 0x000fe20000000800 */
[----:B------:R-:W-:Y:S01]  /*b500*/  ISETP.GT.OR P0, PT, R222, 0x49, !P0 ;  /* 0x00000049de00780c */ /* 0x000fe20004704670 */
[----:B------:R-:W-:Y:S01]  /*b510*/  SHFL.IDX PT, R220, R220, R225, 0x1f ;  /* 0x00001fe1dcdc7589 */ /* 0x000fe200000e0000 */
[----:B------:R-:W-:-:S02]  /*b520*/  FSEL R144, R131, -INF , !P4 ;  /* 0xff80000083907808 */ /* 0x000fc40006000000 */
[----:B------:R-:W-:Y:S01]  /*b530*/  FSEL R127, R127, -INF , !P0 ;  /* 0xff8000007f7f7808 */ /* 0x000fe20004000000 */
[----:B------:R-:W2:Y:S01]  /*b540*/  SHFL.IDX PT, R131, R221, R114, 0x1f ;  /* 0x00001f72dd837589 */ /* 0x000ea200000e0000 */
[----:B------:R-:W-:Y:S01]  /*b550*/  FSEL R116, R141, -INF , !P5 ;  /* 0xff8000008d747808 */ /* 0x000fe20006800000 */
[----:B------:R-:W-:Y:S01]  /*b560*/  MUFU.EX2 R93, R93 ;  /* 0x0000005d005d7308 */ /* 0x000fe20000000800 */
[----:B------:R-:W-:Y:S01]  /*b570*/  ISETP.GE.AND P0, PT, R217, 0x61, PT ;  /* 0x00000061d900780c */ /* 0x000fe20003f06270 */
[----:B------:R-:W-:Y:S01]  /*b580*/  FFMA.FTZ R111, R127, UR5, -R111 ;  /* 0x000000057f6f7c23 */ /* 0x000fe2000801086f */
[----:B------:R-:W-:Y:S02]  /*b590*/  ISETP.GE.AND P5, PT, R217, 0x50, PT ;  /* 0x00000050d900780c */ /* 0x000fe40003fa6270 */
[----:B-1----:R-:W-:Y:S02]  /*b5a0*/  FSEL R120, R149, -INF , !P1 ;  /* 0xff80000095787808 */ /* 0x002fe40004800000 */
[C---:B------:R-:W-:Y:S01]  /*b5b0*/  ISETP.GT.OR P0, PT, R222.reuse, 0x61, !P0 ;  /* 0x00000061de00780c */ /* 0x040fe20004704670 */
[----:B------:R-:W1:Y:S01]  /*b5c0*/  MUFU.EX2 R111, R111 ;  /* 0x0000006f006f7308 */ /* 0x000e620000000800 */
[----:B------:R-:W-:Y:S01]  /*b5d0*/  ISETP.GE.AND P1, PT, R217, 0x60, PT ;  /* 0x00000060d900780c */ /* 0x000fe20003f26270 */
[----:B----4-:R-:W-:Y:S01]  /*b5e0*/  FFMA.FTZ R117, R117, UR5, -R134 ;  /* 0x0000000575757c23 */ /* 0x010fe20008010886 */
[----:B------:R-:W-:-:S02]  /*b5f0*/  ISETP.GT.OR P5, PT, R222, 0x50, !P5 ;  /* 0x00000050de00780c */ /* 0x000fc40006fa4670 */
[----:B------:R-:W-:Y:S01]  /*b600*/  FSEL R141, R139, -INF , !P0 ;  /* 0xff8000008b8d7808 */ /* 0x000fe20004000000 */
[----:B-----5:R-:W-:Y:S01]  /*b610*/  FFMA.FTZ R129, R129, UR5, -R135 ;  /* 0x0000000581817c23 */ /* 0x020fe20008010887 */
[----:B------:R-:W-:Y:S01]  /*b620*/  FSEL R118, R130, -INF , !P5 ;  /* 0xff80000082767808 */ /* 0x000fe20006800000 */
[----:B------:R-:W-:Y:S01]  /*b630*/  FFMA.FTZ R139, R136, UR5, -R148 ;  /* 0x00000005888b7c23 */ /* 0x000fe20008010894 */
[----:B------:R-:W-:Y:S01]  /*b640*/  ISETP.GT.OR P1, PT, R222, 0x60, !P1 ;  /* 0x00000060de00780c */ /* 0x000fe20004f24670 */
[----:B------:R4:W5:Y:S01]  /*b650*/  SHFL.IDX PT, R130, R221, R112, 0x1f ;  /* 0x00001f70dd827589 */ /* 0x00096200000e0000 */
[C---:B------:R-:W-:Y:S01]  /*b660*/  ISETP.GE.AND P0, PT, R217.reuse, 0x79, PT ;  /* 0x00000079d900780c */ /* 0x040fe20003f06270 */
[----:B------:R-:W-:Y:S01]  /*b670*/  MUFU.EX2 R117, R117 ;  /* 0x0000007500757308 */ /* 0x000fe20000000800 */
[----:B------:R-:W-:Y:S01]  /*b680*/  ISETP.GE.AND P5, PT, R217, 0x68, PT ;  /* 0x00000068d900780c */ /* 0x000fe20003fa6270 */
[----:B--2---:R-:W-:Y:S01]  /*b690*/  FFMA.FTZ R141, R141, UR5, -R131 ;  /* 0x000000058d8d7c23 */ /* 0x004fe20008010883 */
[----:B------:R-:W-:-:S02]  /*b6a0*/  FSEL R138, R138, -INF , !P1 ;  /* 0xff8000008a8a7808 */ /* 0x000fc40004800000 */
[----:B------:R-:W-:Y:S02]  /*b6b0*/  ISETP.GT.OR P0, PT, R222, 0x79, !P0 ;  /* 0x00000079de00780c */ /* 0x000fe40004704670 */
[C---:B------:R-:W-:Y:S01]  /*b6c0*/  ISETP.GE.AND P4, PT, R217.reuse, 0x69, PT ;  /* 0x00000069d900780c */ /* 0x040fe20003f86270 */
[--C-:B----4-:R-:W-:Y:S01]  /*b6d0*/  FFMA.FTZ R112, R128, UR5, -R113.reuse ;  /* 0x0000000580707c23 */ /* 0x110fe20008010871 */
[C---:B------:R-:W-:Y:S01]  /*b6e0*/  ISETP.GE.AND P2, PT, R217.reuse, 0x70, PT ;  /* 0x00000070d900780c */ /* 0x040fe20003f46270 */
[----:B------:R-:W-:Y:S01]  /*b6f0*/  FFMA.FTZ R113, R118, UR5, -R113 ;  /* 0x0000000576717c23 */ /* 0x000fe20008010871 */
[----:B------:R-:W-:Y:S01]  /*b700*/  ISETP.GE.AND P3, PT, R217, 0x71, PT ;  /* 0x00000071d900780c */ /* 0x000fe20003f66270 */
[--C-:B------:R-:W-:Y:S01]  /*b710*/  FFMA.FTZ R118, R133, UR5, -R220.reuse ;  /* 0x0000000585767c23 */ /* 0x100fe200080108dc */
[----:B------:R-:W-:Y:S01]  /*b720*/  ISETP.GE.AND P1, PT, R217, 0x78, PT ;  /* 0x00000078d900780c */ /* 0x000fe20003f26270 */
[----:B------:R-:W-:Y:S01]  /*b730*/  FFMA.FTZ R133, R115, UR5, -R220 ;  /* 0x0000000573857c23 */ /* 0x000fe200080108dc */
[C---:B------:R-:W-:Y:S01]  /*b740*/  ISETP.GT.OR P5, PT, R222.reuse, 0x68, !P5 ;  /* 0x00000068de00780c */ /* 0x040fe20006fa4670 */
[----:B------:R-:W-:Y:S01]  /*b750*/  VIADD R220, R5, 0x4 ;  /* 0x0000000405dc7836 */ /* 0x000fe20000000000 */
[----:B------:R-:W-:Y:S01]  /*b760*/  FSEL R119, R151, -INF , !P0 ;  /* 0xff80000097777808 */ /* 0x000fe20004000000 */
[C---:B------:R-:W-:Y:S01]  /*b770*/  VIADD R151, R5.reuse, 0x8 ;  /* 0x0000000805977836 */ /* 0x040fe20000000000 */
[----:B------:R-:W-:Y:S01]  /*b780*/  ISETP.GT.OR P4, PT, R222, 0x69, !P4 ;  /* 0x00000069de00780c */ /* 0x000fe20006784670 */
[----:B------:R-:W-:Y:S01]  /*b790*/  FFMA.FTZ R128, R144, UR5, -R135 ;  /* 0x0000000590807c23 */ /* 0x000fe20008010887 */
[C---:B------:R-:W-:Y:S01]  /*b7a0*/  ISETP.GT.OR P2, PT, R222.reuse, 0x70, !P2 ;  /* 0x00000070de00780c */ /* 0x040fe20005744670 */
[----:B------:R-:W-:Y:S01]  /*b7b0*/  MUFU.EX2 R115, R129 ;  /* 0x0000008100737308 */ /* 0x000fe20000000800 */
[----:B------:R-:W-:Y:S01]  /*b7c0*/  ISETP.GT.OR P3, PT, R222, 0x71, !P3 ;  /* 0x00000071de00780c */ /* 0x000fe20005f64670 */
[----:B------:R-:W-:Y:S01]  /*b7d0*/  FFMA.FTZ R144, R132, UR5, -R134 ;  /* 0x0000000584907c23 */ /* 0x000fe20008010886 */
[----:B------:R-:W-:Y:S01]  /*b7e0*/  ISETP.GT.OR P1, PT, R222, 0x78, !P1 ;  /* 0x00000078de00780c */ /* 0x000fe20004f24670 */
[----:B------:R-:W-:Y:S01]  /*b7f0*/  VIADD R222, R5, 0xc ;  /* 0x0000000c05de7836 */ /* 0x000fe20000000000 */
[----:B------:R-:W-:Y:S01]  /*b800*/  FSEL R114, R142, -INF , !P5 ;  /* 0xff8000008e727808 */ /* 0x000fe20006800000 */
[----:B------:R-:W-:-:S02]  /*b810*/  WARPGROUP.DEPBAR.LE gsb0, 0x0 ;  /* 0x00008000000079c5 */ /* 0x000fc40000010000 */
[----:B------:R-:W-:Y:S01]  /*b820*/  WARPGROUP.ARRIVE ;  /* 0x00000000000079c5 */ /* 0x000fe20000000000 */
[----:B------:R-:W-:Y:S01]  /*b830*/  FFMA.FTZ R142, R137, UR5, -R131 ;  /* 0x00000005898e7c23 */ /* 0x000fe20008010883 */
[----:B------:R-:W2:Y:S01]  /*b840*/  SHFL.IDX PT, R134, R221, R224, 0x1f ;  /* 0x00001fe0dd867589 */ /* 0x000ea200000e0000 */
[----:B------:R-:W-:Y:S01]  /*b850*/  FSEL R125, R146, -INF , !P2 ;  /* 0xff800000927d7808 */ /* 0x000fe20005000000 */
[----:B------:R-:W-:Y:S01]  /*b860*/  FFMA.FTZ R146, R138, UR5, -R148 ;  /* 0x000000058a927c23 */ /* 0x000fe20008010894 */
[----:B------:R-:W-:Y:S01]  /*b870*/  FSEL R121, R150, -INF , !P1 ;  /* 0xff80000096797808 */ /* 0x000fe20004800000 */
[----:B------:R-:W-:Y:S01]  /*b880*/  HGMMA.64x128x16.F32 R24, gdesc[UR12], R24, gsb0 ;  /* 0x01e000000c1879f0 */ /* 0x000fe20008000818 */
[----:B------:R-:W4:Y:S01]  /*b890*/  SHFL.IDX PT, R135, R221, R231, 0x1f ;  /* 0x00001fe7dd877589 */ /* 0x000f2200000e0000 */
[----:B------:R-:W-:Y:S01]  /*b8a0*/  FSEL R123, R147, -INF , !P3 ;  /* 0xff800000937b7808 */ /* 0x000fe20005800000 */
[----:B------:R-:W-:Y:S01]  /*b8b0*/  VIADD R217, R5, 0x10 ;  /* 0x0000001005d97836 */ /* 0x000fe20000000000 */
[----:B------:R-:W-:Y:S01]  /*b8c0*/  FSEL R127, R143, -INF , !P4 ;  /* 0xff8000008f7f7808 */ /* 0x000fe20006000000 */
[----:B------:R-:W3:Y:S01]  /*b8d0*/  SHFL.IDX PT, R145, R221, R222, 0x1f ;  /* 0x00001fdedd917589 */ /* 0x000ee200000e0000 */
[--C-:B-----5:R-:W-:Y:S01]  /*b8e0*/  FFMA.FTZ R132, R140, UR5, -R130.reuse ;  /* 0x000000058c847c23 */ /* 0x120fe20008010882 */
[----:B------:R-:W-:Y:S01]  /*b8f0*/  FFMA.FTZ R130, R114, UR5, -R130 ;  /* 0x0000000572827c23 */ /* 0x000fe20008010882 */
[----:B------:R-:W5:Y:S01]  /*b900*/  MUFU.EX2 R112, R112 ;  /* 0x0000007000707308 */ /* 0x000f620000000800 */
[----:B------:R-:W1:Y:S04]  /*b910*/  SHFL.IDX PT, R143, R221, R217, 0x1f ;  /* 0x00001fd9dd8f7589 */ /* 0x000e6800000e0000 */
[----:B------:R-:W5:Y:S03]  /*b920*/  SHFL.IDX PT, R221, R221, R225, 0x1f ;  /* 0x00001fe1dddd7589 */ /* 0x000f6600000e0000 */
[----:B------:R3:W-:Y:S01]  /*b930*/  MUFU.EX2 R114, R128 ;  /* 0x0000008000727308 */ /* 0x0007e20000000800 */
[--C-:B--2---:R-:W-:Y:S01]  /*b940*/  FFMA.FTZ R122, R122, UR5, -R134.reuse ;  /* 0x000000057a7a7c23 */ /* 0x104fe20008010886 */
[----:B------:R-:W-:-:S06]  /*b950*/  FFMA.FTZ R121, R121, UR5, -R134 ;  /* 0x0000000579797c23 */ /* 0x000fcc0008010886 */
[----:B------:R-:W-:Y:S01]  /*b960*/  MUFU.EX2 R94, R94 ;  /* 0x0000005e005e7308 */ /* 0x000fe20000000800 */
[--C-:B----4-:R-:W-:Y:S01]  /*b970*/  FFMA.FTZ R124, R124, UR5, -R135.reuse ;  /* 0x000000057c7c7c23 */ /* 0x110fe20008010887 */
[----:B------:R-:W-:Y:S01]  /*b980*/  FFMA.FTZ R123, R123, UR5, -R135 ;  /* 0x000000057b7b7c23 */ /* 0x000fe20008010887 */
[--C-:B---3--:R-:W-:Y:S01]  /*b990*/  FFMA.FTZ R128, R116, UR5, -R145.reuse ;  /* 0x0000000574807c23 */ /* 0x108fe20008010891 */
[----:B------:R-:W-:-:S04]  /*b9a0*/  FFMA.FTZ R127, R127, UR5, -R145 ;  /* 0x000000057f7f7c23 */ /* 0x000fc80008010891 */
[----:B------:R-:W-:Y:S01]  /*b9b0*/  MUFU.EX2 R116, R144 ;  /* 0x0000009000747308 */ /* 0x000fe20000000800 */
[--C-:B-1----:R-:W-:Y:S01]  /*b9c0*/  FFMA.FTZ R126, R126, UR5, -R143.reuse ;  /* 0x000000057e7e7c23 */ /* 0x102fe2000801088f */
[----:B------:R-:W-:Y:S01]  /*b9d0*/  FFMA.FTZ R125, R125, UR5, -R143 ;  /* 0x000000057d7d7c23 */ /* 0x000fe2000801088f */
[--C-:B-----5:R-:W-:Y:S01]  /*b9e0*/  FFMA.FTZ R120, R120, UR5, -R221.reuse ;  /* 0x0000000578787c23 */ /* 0x120fe200080108dd */
[----:B------:R-:W-:-:S04]  /*b9f0*/  FFMA.FTZ R119, R119, UR5, -R221 ;  /* 0x0000000577777c23 */ /* 0x000fc800080108dd */
        /* <DEDUP_REMOVED lines=11> */
[----:B------:R-:W1:Y:S04]  /*bab0*/  LDS R223, [R223+0x400] ;  /* 0x00040000dfdf7984 */ /* 0x000e680000000800 */
[----:B------:R-:W2:Y:S04]  /*bac0*/  LDS R216, [R216+0x400] ;  /* 0x00040000d8d87984 */ /* 0x000ea80000000800 */
[----:B------:R-:W-:Y:S04]  /*bad0*/  LDS R218, [R218+0x400] ;  /* 0x00040000dada7984 */ /* 0x000fe80000000800 */
[----:B------:R-:W-:Y:S04]  /*bae0*/  LDS R219, [R219+0x400] ;  /* 0x00040000dbdb7984 */ /* 0x000fe80000000800 */
[----:B-1----:R-:W1:Y:S04]  /*baf0*/  SHFL.IDX PT, R129, R223, R5, 0x1f ;  /* 0x00001f05df817589 */ /* 0x002e6800000e0000 */
[----:B------:R-:W3:Y:S04]  /*bb00*/  SHFL.IDX PT, R131, R223, R220, 0x1f ;  /* 0x00001fdcdf837589 */ /* 0x000ee800000e0000 */
[----:B------:R-:W4:Y:S04]  /*bb10*/  SHFL.IDX PT, R136, R223, R151, 0x1f ;  /* 0x00001f97df887589 */ /* 0x000f2800000e0000 */
[----:B------:R-:W5:Y:S04]  /*bb20*/  SHFL.IDX PT, R137, R223, R222, 0x1f ;  /* 0x00001fdedf897589 */ /* 0x000f6800000e0000 */
[----:B------:R-:W5:Y:S04]  /*bb30*/  SHFL.IDX PT, R138, R223, R231, 0x1f ;  /* 0x00001fe7df8a7589 */ /* 0x000f6800000e0000 */
[----:B--2---:R-:W2:Y:S01]  /*bb40*/  SHFL.IDX PT, R148, R216, R220, 0x1f ;  /* 0x00001fdcd8947589 */ /* 0x004ea200000e0000 */
[--C-:B-1----:R-:W-:Y:S01]  /*bb50*/  FADD.FTZ R24, R24, -R129.reuse ;  /* 0x8000008118187221 */ /* 0x102fe20000010000 */
[----:B------:R-:W-:-:S02]  /*bb60*/  FADD.FTZ R26, R26, -R129 ;  /* 0x800000811a1a7221 */ /* 0x000fc40000010000 */
[----:B------:R-:W1:Y:S01]  /*bb70*/  SHFL.IDX PT, R135, R223, R217, 0x1f ;  /* 0x00001fd9df877589 */ /* 0x000e6200000e0000 */
[--C-:B---3--:R-:W-:Y:S01]  /*bb80*/  FADD.FTZ R129, R25, -R131.reuse ;  /* 0x8000008319817221 */ /* 0x108fe20000010000 */
[----:B------:R-:W-:Y:S02]  /*bb90*/  FADD.FTZ R131, R27, -R131 ;  /* 0x800000831b837221 */ /* 0x000fe40000010000 */
[----:B------:R-:W3:Y:S01]  /*bba0*/  SHFL.IDX PT, R140, R223, R224, 0x1f ;  /* 0x00001fe0df8c7589 */ /* 0x000ee200000e0000 */
[--C-:B----4-:R-:W-:Y:S01]  /*bbb0*/  FADD.FTZ R134, R28, -R136.reuse ;  /* 0x800000881c867221 */ /* 0x110fe20000010000 */
[----:B------:R-:W-:Y:S01]  /*bbc0*/  FADD.FTZ R25, R30, -R136 ;  /* 0x800000881e197221 */ /* 0x000fe20000010000 */
[----:B------:R1:W-:Y:S01]  /*bbd0*/  MUFU.EX2 R28, R133 ;  /* 0x00000085001c7308 */ /* 0x0003e20000000800 */
[----:B------:R-:W4:Y:S01]  /*bbe0*/  SHFL.IDX PT, R150, R223, R225, 0x1f ;  /* 0x00001fe1df967589 */ /* 0x000f2200000e0000 */
[--C-:B-----5:R-:W-:Y:S01]  /*bbf0*/  FADD.FTZ R136, R29, -R137.reuse ;  /* 0x800000891d887221 */ /* 0x120fe20000010000 */
[----:B------:R-:W-:-:S02]  /*bc00*/  FADD.FTZ R27, R31, -R137 ;  /* 0x800000891f1b7221 */ /* 0x000fc40000010000 */
[----:B------:R-:W5:Y:S01]  /*bc10*/  SHFL.IDX PT, R149, R216, R5, 0x1f ;  /* 0x00001f05d8957589 */ /* 0x000f6200000e0000 */
[--C-:B------:R-:W-:Y:S01]  /*bc20*/  FADD.FTZ R137, R33, -R138.reuse ;  /* 0x8000008a21897221 */ /* 0x100fe20000010000 */
[----:B------:R-:W-:Y:S01]  /*bc30*/  FADD.FTZ R138, R35, -R138 ;  /* 0x8000008a238a7221 */ /* 0x000fe20000010000 */
[----:B------:R1:W-:Y:S01]  /*bc40*/  MUFU.EX2 R31, R142 ;  /* 0x0000008e001f7308 */ /* 0x0003e20000000800 */
[----:B------:R-:W5:Y:S01]  /*bc50*/  SHFL.IDX PT, R35, R218, R220, 0x1f ;  /* 0x00001fdcda237589 */ /* 0x000f6200000e0000 */
[--C-:B--2---:R-:W-:Y:S01]  /*bc60*/  FADD.FTZ R41, R41, -R148.reuse ;  /* 0x8000009429297221 */ /* 0x104fe20000010000 */
[----:B------:R-:W-:Y:S02]  /*bc70*/  FADD.FTZ R43, R43, -R148 ;  /* 0x800000942b2b7221 */ /* 0x000fe40000010000 */
[----:B------:R-:W2:Y:S01]  /*bc80*/  SHFL.IDX PT, R145, R216, R231, 0x1f ;  /* 0x00001fe7d8917589 */ /* 0x000ea200000e0000 */
[----:B-1----:R-:W-:-:S03]  /*bc90*/  FADD.FTZ R133, R32, -R135 ;  /* 0x8000008720857221 */ /* 0x002fc60000010000 */
[----:B------:R1:W-:Y:S01]  /*bca0*/  SHFL.IDX PT, R142, R219, R220, 0x1f ;  /* 0x00001fdcdb8e7589 */ /* 0x0003e200000e0000 */
[----:B------:R1:W-:Y:S01]  /*bcb0*/  MUFU.EX2 R29, R139 ;  /* 0x0000008b001d7308 */ /* 0x0003e20000000800 */
[----:B------:R-:W-:Y:S01]  /*bcc0*/  FADD.FTZ R135, R34, -R135 ;  /* 0x8000008722877221 */ /* 0x000fe20000010000 */
[----:B---3--:R-:W-:Y:S01]  /*bcd0*/  FADD.FTZ R38, R38, -R140 ;  /* 0x8000008c26267221 */ /* 0x008fe20000010000 */
[----:B------:R-:W3:Y:S04]  /*bce0*/  SHFL.IDX PT, R32, R216, R217, 0x1f ;  /* 0x00001fd9d8207589 */ /* 0x000ee800000e0000 */
[----:B------:R-:W3:Y:S01]  /*bcf0*/  SHFL.IDX PT, R33, R216, R225, 0x1f ;  /* 0x00001fe1d8217589 */ /* 0x000ee200000e0000 */
[----:B----4-:R-:W-:Y:S01]  /*bd00*/  FADD.FTZ R39, R39, -R150 ;  /* 0x8000009627277221 */ /* 0x010fe20000010000 */
[----:B-1----:R-:W-:Y:S01]  /*bd10*/  FADD.FTZ R139, R36, -R140 ;  /* 0x8000008c248b7221 */ /* 0x002fe20000010000 */
[----:B------:R-:W-:Y:S01]  /*bd20*/  FADD.FTZ R140, R37, -R150 ;  /* 0x80000096258c7221 */ /* 0x000fe20000010000 */
[----:B------:R-:W4:Y:S01]  /*bd30*/  LDL R220, [R1+0x2c] ;  /* 0x00002c0001dc7983 */ /* 0x000f220000100800 */
[----:B------:R1:W-:Y:S01]  /*bd40*/  MUFU.EX2 R30, R146 ;  /* 0x00000092001e7308 */ /* 0x0003e20000000800 */
[--C-:B-----5:R-:W-:Y:S01]  /*bd50*/  FADD.FTZ R40, R40, -R149.reuse ;  /* 0x8000009528287221 */ /* 0x120fe20000010000 */
[----:B------:R-:W-:Y:S01]  /*bd60*/  FADD.FTZ R42, R42, -R149 ;  /* 0x800000952a2a7221 */ /* 0x000fe20000010000 */
[----:B------:R-:W5:Y:S01]  /*bd70*/  SHFL.IDX PT, R144, R216, R222, 0x1f ;  /* 0x00001fded8907589 */ /* 0x000f6200000e0000 */
[--C-:B------:R-:W-:Y:S01]  /*bd80*/  FADD.FTZ R57, R57, -R35.reuse ;  /* 0x8000002339397221 */ /* 0x100fe20000010000 */
[----:B------:R-:W-:-:S02]  /*bd90*/  FADD.FTZ R59, R59, -R35 ;  /* 0x800000233b3b7221 */ /* 0x000fc40000010000 */
[----:B------:R-:W5:Y:S01]  /*bda0*/  SHFL.IDX PT, R143, R216, R224, 0x1f ;  /* 0x00001fe0d88f7589 */ /* 0x000f6200000e0000 */
[--C-:B--2---:R-:W-:Y:S01]  /*bdb0*/  FADD.FTZ R49, R49, -R145.reuse ;  /* 0x8000009131317221 */ /* 0x104fe20000010000 */
[----:B------:R-:W-:Y:S02]  /*bdc0*/  FADD.FTZ R51, R51, -R145 ;  /* 0x8000009133337221 */ /* 0x000fe40000010000 */
[----:B------:R-:W2:Y:S01]  /*bdd0*/  SHFL.IDX PT, R147, R216, R151, 0x1f ;  /* 0x00001f97d8937589 */ /* 0x000ea200000e0000 */
[----:B------:R-:W-:Y:S01]  /*bde0*/  FMUL.FTZ R26, R9, R26 ;  /* 0x0000001a091a7220 */ /* 0x000fe20000410000 */
[----:B------:R-:W-:Y:S01]  /*bdf0*/  MUFU.EX2 R35, R128 ;  /* 0x0000008000237308 */ /* 0x000fe20000000800 */
[--C-:B---3--:R-:W-:Y:S01]  /*be00*/  FADD.FTZ R48, R48, -R32.reuse ;  /* 0x8000002030307221 */ /* 0x108fe20000010000 */
[----:B------:R-:W-:Y:S01]  /*be10*/  FADD.FTZ R50, R50, -R32 ;  /* 0x8000002032327221 */ /* 0x000fe20000010000 */
[----:B------:R-:W-:Y:S01]  /*be20*/  SHFL.IDX PT, R145, R219, R151, 0x1f ;  /* 0x00001f97db917589 */ /* 0x000fe200000e0000 */
[--C-:B------:R-:W-:Y:S01]  /*be30*/  FADD.FTZ R53, R53, -R33.reuse ;  /* 0x8000002135357221 */ /* 0x100fe20000010000 */
[----:B------:R-:W-:-:S03]  /*be40*/  FADD.FTZ R55, R55, -R33 ;  /* 0x8000002137377221 */ /* 0x000fc60000010000 */
[----:B------:R3:W-:Y:S01]  /*be50*/  MUFU.EX2 R32, R141 ;  /* 0x0000008d00207308 */ /* 0x0007e20000000800 */
[----:B------:R-:W-:Y:S04]  /*be60*/  SHFL.IDX PT, R150, R219, R222, 0x1f ;  /* 0x00001fdedb967589 */ /* 0x000fe800000e0000 */
[----:B-1----:R-:W-:Y:S01]  /*be70*/  SHFL.IDX PT, R146, R219, R217, 0x1f ;  /* 0x00001fd9db927589 */ /* 0x002fe200000e0000 */
[--C-:B-----5:R-:W-:Y:S01]  /*be80*/  FADD.FTZ R45, R45, -R144.reuse ;  /* 0x800000902d2d7221 */ /* 0x120fe20000010000 */
[----:B------:R-:W-:Y:S01]  /*be90*/  FADD.FTZ R47, R47, -R144 ;  /* 0x800000902f2f7221 */ /* 0x000fe20000010000 */
[----:B------:R1:W5:Y:S01]  /*bea0*/  MUFU.EX2 R33, R132 ;  /* 0x0000008400217308 */ /* 0x0003620000000800 */
[----:B---3--:R-:W-:Y:S01]  /*beb0*/  SHFL.IDX PT, R141, R219, R5, 0x1f ;  /* 0x00001f05db8d7589 */ /* 0x008fe200000e0000 */
[--C-:B------:R-:W-:Y:S01]  /*bec0*/  FADD.FTZ R52, R52, -R143.reuse ;  /* 0x8000008f34347221 */ /* 0x100fe20000010000 */
[----:B------:R-:W-:-:S02]  /*bed0*/  FADD.FTZ R54, R54, -R143 ;  /* 0x8000008f36367221 */ /* 0x000fc40000010000 */
[----:B------:R-:W-:Y:S01]  /*bee0*/  SHFL.IDX PT, R149, R219, R231, 0x1f ;  /* 0x00001fe7db957589 */ /* 0x000fe200000e0000 */
[----:B------:R-:W-:Y:S01]  /*bef0*/  FMUL.FTZ R25, R12, R25 ;  /* 0x000000190c197220 */ /* 0x000fe20000410000 */
[--C-:B--2---:R-:W-:Y:S01]  /*bf00*/  FADD.FTZ R44, R44, -R147.reuse ;  /* 0x800000932c2c7221 */ /* 0x104fe20000010000 */
[----:B------:R-:W-:Y:S01]  /*bf10*/  MUFU.EX2 R125, R125 ;  /* 0x0000007d007d7308 */ /* 0x000fe20000000800 */
[----:B------:R-:W-:Y:S01]  /*bf20*/  SHFL.IDX PT, R216, R219, R224, 0x1f ;  /* 0x00001fe0dbd87589 */ /* 0x000fe200000e0000 */
[----:B------:R-:W-:-:S03]  /*bf30*/  FADD.FTZ R46, R46, -R147 ;  /* 0x800000932e2e7221 */ /* 0x000fc60000010000 */
[----:B------:R-:W2:Y:S04]  /*bf40*/  SHFL.IDX PT, R219, R219, R225, 0x1f ;  /* 0x00001fe1dbdb7589 */ /* 0x000ea800000e0000 */
[----:B------:R-:W3:Y:S04]  /*bf50*/  SHFL.IDX PT, R144, R218, R151, 0x1f ;  /* 0x00001f97da907589 */ /* 0x000ee800000e0000 */
[----:B------:R-:W5:Y:S04]  /*bf60*/  SHFL.IDX PT, R36, R218, R222, 0x1f ;  /* 0x00001fdeda247589 */ /* 0x000f6800000e0000 */
[----:B------:R2:W5:Y:S04]  /*bf70*/  SHFL.IDX PT, R143, R218, R217, 0x1f ;  /* 0x00001fd9da8f7589 */ /* 0x00056800000e0000 */
[----:B-1----:R-:W1:Y:S04]  /*bf80*/  SHFL.IDX PT, R132, R218, R231, 0x1f ;  /* 0x00001fe7da847589 */ /* 0x002e6800000e0000 */
[----:B------:R-:W1:Y:S04]  /*bf90*/  SHFL.IDX PT, R34, R218, R5, 0x1f ;  /* 0x00001f05da227589 */ /* 0x000e6800000e0000 */
[----:B------:R-:W1:Y:S04]  /*bfa0*/  SHFL.IDX PT, R37, R218, R224, 0x1f ;  /* 0x00001fe0da257589 */ /* 0x000e6800000e0000 */
[----:B------:R-:W1:Y:S01]  /*bfb0*/  SHFL.IDX PT, R218, R218, R225, 0x1f ;  /* 0x00001fe1dada7589 */ /* 0x000e6200000e0000 */
[----:B--2---:R-:W-:Y:S01]  /*bfc0*/  FADD.FTZ R217, R85, -R219 ;  /* 0x800000db55d97221 */ /* 0x004fe20000010000 */
[----:B------:R-:W-:Y:S01]  /*bfd0*/  FMUL.FTZ R85, R11, R131 ;  /* 0x000000830b557220 */ /* 0x000fe20000410000 */
[----:B---3--:R-:W-:Y:S01]  /*bfe0*/  FADD.FTZ R62, R62, -R144 ;  /* 0x800000903e3e7221 */ /* 0x008fe20000010000 */
[--C-:B-----5:R-:W-:Y:S01]  /*bff0*/  FADD.FTZ R63, R63, -R36.reuse ;  /* 0x800000243f3f7221 */ /* 0x120fe20000010000 */
[----:B------:R-:W-:Y:S01]  /*c000*/  FADD.FTZ R61, R61, -R36 ;  /* 0x800000243d3d7221 */ /* 0x000fe20000010000 */
[----:B------:R-:W-:Y:S01]  /*c010*/  FADD.FTZ R60, R60, -R144 ;  /* 0x800000903c3c7221 */ /* 0x000fe20000010000 */
[----:B------:R-:W-:Y:S01]  /*c020*/  F2FP.F16.F32.PACK_AB R85, R85, R26 ;  /* 0x0000001a5555723e */ /* 0x000fe200000000ff */
[----:B------:R-:W-:Y:S01]  /*c030*/  FMUL.FTZ R26, R14, R27 ;  /* 0x0000001b0e1a7220 */ /* 0x000fe20000410000 */
[----:B------:R-:W-:Y:S01]  /*c040*/  FADD.FTZ R64, R64, -R143 ;  /* 0x8000008f40407221 */ /* 0x000fe20000010000 */
[----:B------:R-:W-:Y:S01]  /*c050*/  FADD.FTZ R219, R87, -R219 ;  /* 0x800000db57db7221 */ /* 0x000fe20000010000 */
[----:B------:R-:W-:Y:S01]  /*c060*/  MUFU.EX2 R124, R124 ;  /* 0x0000007c007c7308 */ /* 0x000fe20000000800 */
[----:B-1----:R-:W-:Y:S01]  /*c070*/  FADD.FTZ R65, R65, -R132 ;  /* 0x8000008441417221 */ /* 0x002fe20000010000 */
[----:B------:R-:W-:Y:S01]  /*c080*/  F2FP.F16.F32.PACK_AB R87, R26, R25 ;  /* 0x000000191a57723e */ /* 0x000fe200000000ff */
[----:B------:R-:W-:Y:S01]  /*c090*/  FADD.FTZ R148, R77, -R150 ;  /* 0x800000964d947221 */ /* 0x000fe20000010000 */
[----:B------:R-:W-:Y:S01]  /*c0a0*/  FADD.FTZ R66, R66, -R143 ;  /* 0x8000008f42427221 */ /* 0x000fe20000010000 */
[--C-:B------:R-:W-:Y:S01]  /*c0b0*/  FADD.FTZ R56, R56, -R34.reuse ;  /* 0x8000002238387221 */ /* 0x100fe20000010000 */
[----:B------:R-:W-:-:S02]  /*c0c0*/  FADD.FTZ R58, R58, -R34 ;  /* 0x800000223a3a7221 */ /* 0x000fc40000010000 */
[----:B------:R1:W2:Y:S01]  /*c0d0*/  MUFU.EX2 R34, R130 ;  /* 0x0000008200227308 */ /* 0x0002a20000000800 */
[----:B------:R-:W-:Y:S01]  /*c0e0*/  FMUL.FTZ R62, R110, R62 ;  /* 0x0000003e6e3e7220 */ /* 0x000fe20000410000 */
[----:B------:R-:W-:Y:S01]  /*c0f0*/  FMUL.FTZ R63, R111, R63 ;  /* 0x0000003f6f3f7220 */ /* 0x000fe20000410000 */
[----:B------:R-:W-:Y:S01]  /*c100*/  FMUL.FTZ R64, R112, R64 ;  /* 0x0000004070407220 */ /* 0x000fe20000410000 */
[----:B------:R-:W-:Y:S01]  /*c110*/  FMUL.FTZ R25, R115, R65 ;  /* 0x0000004173197220 */ /* 0x000fe20000410000 */
[----:B------:R-:W-:-:S03]  /*c120*/  FADD.FTZ R144, R76, -R145 ;  /* 0x800000914c907221 */ /* 0x000fc60000010000 */
[----:B------:R3:W5:Y:S01]  /*c130*/  MUFU.EX2 R36, R127 ;  /* 0x0000007f00247308 */ /* 0x0007620000000800 */
[----:B-1----:R-:W-:Y:S01]  /*c140*/  FADD.FTZ R130, R67, -R132 ;  /* 0x8000008443827221 */ /* 0x002fe20000010000 */
[--C-:B------:R-:W-:Y:S01]  /*c150*/  FADD.FTZ R132, R68, -R37.reuse ;  /* 0x8000002544847221 */ /* 0x100fe20000010000 */
[----:B------:R-:W-:Y:S01]  /*c160*/  FADD.FTZ R67, R70, -R37 ;  /* 0x8000002546437221 */ /* 0x000fe20000010000 */
[----:B------:R-:W-:-:S04]  /*c170*/  F2FP.F16.F32.PACK_AB R64, R25, R64 ;  /* 0x000000401940723e */ /* 0x000fc800000000ff */
[----:B------:R1:W5:Y:S01]  /*c180*/  MUFU.EX2 R37, R126 ;  /* 0x0000007e00257308 */ /* 0x0003620000000800 */
[----:B---3--:R-:W-:Y:S01]  /*c190*/  FADD.FTZ R127, R71, -R218 ;  /* 0x800000da477f7221 */ /* 0x008fe20000010000 */
[----:B------:R-:W-:Y:S01]  /*c1a0*/  F2FP.F16.F32.PACK_AB R71, R63, R62 ;  /* 0x0000003e3f47723e */ /* 0x000fe200000000ff */
[----:B------:R-:W-:-:S05]  /*c1b0*/  FMUL.FTZ R62, R33, R144 ;  /* 0x00000090213e7220 */ /* 0x000fca0000410000 */
[----:B------:R-:W3:Y:S01]  /*c1c0*/  MUFU.EX2 R123, R123 ;  /* 0x0000007b007b7308 */ /* 0x000ee20000000800 */
[----:B------:R-:W-:Y:S01]  /*c1d0*/  FMUL.FTZ R25, R35, R148 ;  /* 0x0000009423197220 */ /* 0x000fe20000410000 */
[----:B------:R-:W-:-:S06]  /*c1e0*/  FADD.FTZ R143, R80, -R146 ;  /* 0x80000092508f7221 */ /* 0x000fcc0000010000 */
[----:B------:R-:W3:Y:S01]  /*c1f0*/  MUFU.EX2 R122, R122 ;  /* 0x0000007a007a7308 */ /* 0x000ee20000000800 */
[----:B------:R-:W-:-:S07]  /*c200*/  FADD.FTZ R146, R82, -R146 ;  /* 0x8000009252927221 */ /* 0x000fce0000010000 */
[----:B------:R-:W3:Y:S08]  /*c210*/  MUFU.EX2 R121, R121 ;  /* 0x0000007900797308 */ /* 0x000ef00000000800 */
[----:B------:R-:W3:Y:S08]  /*c220*/  MUFU.EX2 R120, R120 ;  /* 0x0000007800787308 */ /* 0x000ef00000000800 */
[----:B------:R-:W3:Y:S01]  /*c230*/  MUFU.EX2 R119, R119 ;  /* 0x0000007700777308 */ /* 0x000ee20000000800 */
[--C-:B------:R-:W-:Y:S01]  /*c240*/  FADD.FTZ R151, R84, -R216.reuse ;  /* 0x800000d854977221 */ /* 0x100fe20000010000 */
[----:B------:R-:W-:Y:S01]  /*c250*/  FMUL.FTZ R82, R21, R139 ;  /* 0x0000008b15527220 */ /* 0x000fe20000410000 */
[----:B------:R-:W-:Y:S01]  /*c260*/  FMUL.FTZ R27, R22, R140 ;  /* 0x0000008c161b7220 */ /* 0x000fe20000410000 */
[----:B------:R-:W-:Y:S01]  /*c270*/  FADD.FTZ R216, R86, -R216 ;  /* 0x800000d856d87221 */ /* 0x000fe20000010000 */
[----:B------:R-:W-:Y:S01]  /*c280*/  FMUL.FTZ R38, R20, R38 ;  /* 0x0000002614267220 */ /* 0x000fe20000410000 */
[----:B------:R-:W-:Y:S01]  /*c290*/  FMUL.FTZ R39, R88, R39 ;  /* 0x0000002758277220 */ /* 0x000fe20000410000 */
[----:B------:R-:W-:Y:S01]  /*c2a0*/  FADD.FTZ R70, R69, -R218 ;  /* 0x800000da45467221 */ /* 0x000fe20000010000 */
[--C-:B------:R-:W-:Y:S01]  /*c2b0*/  FADD.FTZ R128, R72, -R141.reuse ;  /* 0x8000008d48807221 */ /* 0x100fe20000010000 */
[----:B-1----:R-:W-:Y:S01]  /*c2c0*/  FADD.FTZ R126, R74, -R141 ;  /* 0x8000008d4a7e7221 */ /* 0x002fe20000010000 */
        /* <DEDUP_REMOVED lines=91> */
[----:B----4-:R-:W-:-:S04]  /*c880*/  IMAD R25, R0, 0x4000, R220 ;  /* 0x0000400000197824 */ /* 0x010fc800078e02dc */
        /* <DEDUP_REMOVED lines=148> */
.L_x_5795:
        /* <DEDUP_REMOVED lines=70> */
.L_x_5796:
        /* <DEDUP_REMOVED lines=12> */
.L_x_5786:
        /* <DEDUP_REMOVED lines=34> */
.L_x_5754:
[----:B------:R-:W-:Y:S05]  /*d910*/  @P0 BRA `(.L_x_5748) ;  /* 0x0000004000000947 */ /* 0x000fea0003800000 */
[----:B------:R-:W-:Y:S01]  /*d920*/  ULDC.64 UR4, c[0x0][0x878] ;  /* 0x00021e0000047ab9 */ /* 0x000fe20000000a00 */
[----:B------:R-:W3:Y:S01]  /*d930*/  S2R R12, SR_TID.X ;  /* 0x00000000000c7919 */ /* 0x000ee20000002100 */
[----:B------:R-:W-:Y:S01]  /*d940*/  UISETP.NE.U32.AND UP0, UPT, UR4, URZ, UPT ;  /* 0x0000003f0400728c */ /* 0x000fe2000bf05070 */
[----:B------:R-:W4:Y:S01]  /*d950*/  S2UR UR8, SR_CTAID.Y ;  /* 0x00000000000879c3 */ /* 0x000f220000002600 */
[----:B------:R-:W-:Y:S02]  /*d960*/  ULDC.64 UR10, c[0x0][0x848] ;  /* 0x00021200000a7ab9 */ /* 0x000fe40000000a00 */
[----:B------:R-:W-:Y:S01]  /*d970*/  UISETP.NE.AND.EX UP0, UPT, UR5, URZ, UPT, UP0 ;  /* 0x0000003f0500728c */ /* 0x000fe2000bf05300 */
[----:B------:R-:W5:Y:S04]  /*d980*/  S2R R0, SR_CTAID.X ;  /* 0x0000000000007919 */ /* 0x000f680000002500 */
[----:B-12---:R-:W1:Y:S01]  /*d990*/  LDC.64 R8, c[0x0][0x818] ;  /* 0x00020600ff087b82 */ /* 0x006e620000000a00 */
[----:B------:R-:W-:-:S05]  /*d9a0*/  PLOP3.LUT P0, PT, PT, PT, UP0, 0x80, 0x0 ;  /* 0x000000000000781c */ /* 0x000fca0003f0f008 */
[----:B------:R-:W-:Y:S02]  /*d9b0*/  @UP0 ULDC.64 UR4, c[0x0][0x878] ;  /* 0x00021e0000040ab9 */ /* 0x000fe40000000a00 */
[----:B------:R-:W-:Y:S01]  /*d9c0*/  @UP0 UIMAD.WIDE UR4, UR37, 0x4, UR4 ;  /* 0x00000004250408a5 */ /* 0x000fe2000f8e0204 */
[----:B------:R-:W2:Y:S05]  /*d9d0*/  LDC.64 R10, c[0x0][0x840] ;  /* 0x00021000ff0a7b82 */ /* 0x000eaa0000000a00 */
[----:B------:R-:W-:Y:S02]  /*d9e0*/  IMAD.U32 R2, RZ, RZ, UR4 ;  /* 0x00000004ff027e24 */ /* 0x000fe4000f8e00ff */
[----:B------:R-:W-:Y:S01]  /*d9f0*/  IMAD.U32 R3, RZ, RZ, UR5 ;  /* 0x00000005ff037e24 */ /* 0x000fe2000f8e00ff */
[----:B------:R-:W-:-:S04]  /*da00*/  ULDC UR5, c[0x0][0x850] ;  /* 0x0002140000057ab9 */ /* 0x000fc80000000800 */
[----:B------:R-:W4:Y:S01]  /*da10*/  @P0 LDG.E R2, desc[UR38][R2.64] ;  /* 0x0000002602020981 */ /* 0x000f22000c1e1900 */
[----:B------:R-:W-:Y:S01]  /*da20*/  UISETP.NE.AND UP1, UPT, UR5, 0x1, UPT ;  /* 0x000000010500788c */ /* 0x000fe2000bf25270 */
[----:B---3--:R-:W-:Y:S01]  /*da30*/  VIADD R13, R12, 0xffffff80 ;  /* 0xffffff800c0d7836 */ /* 0x008fe20000000000 */
[----:B------:R-:W-:Y:S01]  /*da40*/  MOV R14, 0x400 ;  /* 0x00000400000e7802 */ /* 0x000fe20000000f00 */
[----:B------:R-:W3:Y:S01]  /*da50*/  S2R R15, SR_CgaCtaId ;  /* 0x00000000000f7919 */ /* 0x000ee20000008800 */
[----:B-----5:R-:W-:Y:S02]  /*da60*/  IMAD.SHL.U32 R0, R0, 0x2000, RZ ;  /* 0x0000200000007824 */ /* 0x020fe400078e00ff */
[----:B---3--:R-:W-:Y:S02]  /*da70*/  LEA R15, R15, R14, 0x18 ;  /* 0x0000000e0f0f7211 */ /* 0x008fe400078ec0ff */
[----:B----4-:R-:W-:Y:S02]  /*da80*/  @P0 R2UR UR4, R2 ;  /* 0x00000000020402ca */ /* 0x010fe400000e0000 */
        /* <DEDUP_REMOVED lines=16> */
[----:B-1----:R-:W-:Y:S01]  /*db90*/  IMAD R2, R8, UR7, RZ ;  /* 0x0000000708027c24 */ /* 0x002fe2000f8e02ff */
[----:B------:R-:W-:Y:S01]  /*dba0*/  IADD3 R4, P0, R0, UR4, RZ ;  /* 0x0000000400047c10 */ /* 0x000fe2000ff1e0ff */
[----:B------:R-:W-:Y:S01]  /*dbb0*/  USHF.R.S32.HI UR4, URZ, 0x1f, UR37 ;  /* 0x0000001f3f047899 */ /* 0x000fe20008011425 */
[----:B--2---:R-:W-:Y:S01]  /*dbc0*/  IMAD R6, R10, UR7, RZ ;  /* 0x000000070a067c24 */ /* 0x004fe2000f8e02ff */
[----:B------:R-:W-:Y:S01]  /*dbd0*/  @!UP0 UMOV UR5, URZ ;  /* 0x0000003f00058c82 */ /* 0x000fe20008000000 */
[----:B------:R-:W-:Y:S01]  /*dbe0*/  IMAD R9, R9, UR6, R2 ;  /* 0x0000000609097c24 */ /* 0x000fe2000f8e0202 */
[C---:B------:R-:W-:Y:S01]  /*dbf0*/  LOP3.LUT R2, R3.reuse, 0xfffff80, RZ, 0xc0, !PT ;  /* 0x0fffff8003027812 */ /* 0x040fe200078ec0ff */
[----:B------:R-:W-:Y:S01]  /*dc00*/  IMAD.SHL.U32 R3, R3, 0x20, RZ ;  /* 0x0000002003037824 */ /* 0x000fe200078e00ff */
[----:B------:R-:W-:Y:S01]  /*dc10*/  LEA.HI.X.SX32 R5, R0, UR5, 0x1, P0 ;  /* 0x0000000500057c11 */ /* 0x000fe200080f0eff */
[----:B------:R-:W-:-:S02]  /*dc20*/  USEL UR4, UR4, URZ, !UP0 ;  /* 0x0000003f04047287 */ /* 0x000fc4000c000000 */
[----:B------:R-:W-:Y:S01]  /*dc30*/  IMAD.IADD R0, R13, 0x1, -R2 ;  /* 0x000000010d007824 */ /* 0x000fe200078e0a02 */
[----:B------:R-:W-:Y:S01]  /*dc40*/  LOP3.LUT R7, R3, 0x3ffff000, RZ, 0xc0, !PT ;  /* 0x3ffff00003077812 */ /* 0x000fe200078ec0ff */
[----:B------:R-:W-:Y:S01]  /*dc50*/  IMAD.WIDE.U32 R2, R8, UR6, R4 ;  /* 0x0000000608027c25 */ /* 0x000fe2000f8e0004 */
[----:B------:R-:W-:Y:S02]  /*dc60*/  UIMAD UR5, UR4, UR8, URZ ;  /* 0x00000008040572a4 */ /* 0x000fe4000f8e023f */
[----:B------:R-:W-:Y:S01]  /*dc70*/  UIMAD UR4, UR4, UR10, URZ ;  /* 0x0000000a040472a4 */ /* 0x000fe2000f8e023f */
[----:B------:R-:W-:Y:S02]  /*dc80*/  IMAD R0, R0, 0x4, R7 ;  /* 0x0000000400007824 */ /* 0x000fe400078e0207 */
[----:B------:R-:W-:Y:S02]  /*dc90*/  IMAD R7, R11, UR6, R6 ;  /* 0x000000060b077c24 */ /* 0x000fe4000f8e0206 */
[----:B------:R-:W-:Y:S01]  /*dca0*/  IMAD.WIDE.U32 R4, R10, UR6, R4 ;  /* 0x000000060a047c25 */ /* 0x000fe2000f8e0004 */
[----:B------:R-:W-:-:S03]  /*dcb0*/  USEL UR6, UR37, URZ, !UP0 ;  /* 0x0000003f25067287 */ /* 0x000fc6000c000000 */
[----:B------:R-:W-:Y:S01]  /*dcc0*/  IMAD.IADD R3, R3, 0x1, R9 ;  /* 0x0000000103037824 */ /* 0x000fe200078e0209 */
[----:B------:R-:W-:Y:S01]  /*dcd0*/  UIMAD UR5, UR6, UR9, UR5 ;  /* 0x00000009060572a4 */ /* 0x000fe2000f8e0205 */
[----:B------:R-:W-:Y:S01]  /*dce0*/  IMAD.IADD R5, R5, 0x1, R7 ;  /* 0x0000000105057824 */ /* 0x000fe200078e0207 */
[----:B------:R-:W-:Y:S01]  /*dcf0*/  UIMAD UR4, UR6, UR11, UR4 ;  /* 0x0000000b060472a4 */ /* 0x000fe2000f8e0204 */
[----:B------:R-:W-:Y:S02]  /*dd00*/  IMAD.U32 R9, RZ, RZ, UR8 ;  /* 0x00000008ff097e24 */ /* 0x000fe4000f8e00ff */
[----:B------:R-:W-:Y:S02]  /*dd10*/  IMAD.U32 R7, RZ, RZ, UR10 ;  /* 0x0000000aff077e24 */ /* 0x000fe4000f8e00ff */
[----:B------:R-:W-:-:S04]  /*dd20*/  IMAD.WIDE.U32 R2, R9, UR6, R2 ;  /* 0x0000000609027c25 */ /* 0x000fc8000f8e0002 */
[----:B------:R-:W-:-:S04]  /*dd30*/  IMAD.WIDE.U32 R4, R7, UR6, R4 ;  /* 0x0000000607047c25 */ /* 0x000fc8000f8e0004 */
[----:B------:R-:W-:Y:S02]  /*dd40*/  VIADD R7, R3, UR5 ;  /* 0x0000000503077c36 */ /* 0x000fe40008000000 */
[----:B------:R-:W-:Y:S01]  /*dd50*/  VIADD R6, R5, UR4 ;  /* 0x0000000405067c36 */ /* 0x000fe20008000000 */
[----:B------:R-:W-:Y:S05]  /*dd60*/  WARPSYNC.ALL ;  /* 0x0000000000007948 */ /* 0x000fea0003800000 */
[----:B------:R-:W-:Y:S01]  /*dd70*/  IMAD R0, R0, 0x4, R15 ;  /* 0x0000000400007824 */ /* 0x000fe200078e020f */
        /* <DEDUP_REMOVED lines=32> */
.L_x_5800:
[----:B------:R-:W-:Y:S01]  /*df80*/  @P0 ELECT P1, URZ, PT ;  /* 0x00000000003f082f */ /* 0x000fe20003820000 */
[----:B------:R1:W-:-:S12]  /*df90*/  UBLKRED.G.S.ADD.F32.RN [UR4], [UR6], UR7, desc[UR8] ;  /* 0x00000804060073bb */ /* 0x0003d800080a1407 */
[----:B------:R-:W-:Y:S02]  /*dfa0*/  @P1 PLOP3.LUT P0, PT, P1, PT, PT, 0x8, 0x0 ;  /* 0x000000000000181c */ /* 0x000fe40000f0e170 */
[----:B------:R-:W-:-:S11]  /*dfb0*/  PLOP3.LUT P1, PT, PT, PT, PT, 0x8, 0x0 ;  /* 0x000000000000781c */ /* 0x000fd60003f2e170 */
[----:B-1----:R-:W-:Y:S05]  /*dfc0*/  @P0 BRA.U.ANY `(.L_x_5800) ;  /* 0xfffffffd00ec0947 */ /* 0x002fea000393ffff */
[----:B------:R0:W-:Y:S01]  /*dfd0*/  UTMACMDFLUSH ;  /* 0x00000000000079b7 */ /* 0x0001e20000000000 */
[----:B------:R-:W-:-:S04]  /*dfe0*/  DEPBAR.LE SB0, 0x0 ;  /* 0x000080000000791a */ /* 0x000fc80000000000 */
.L_x_5799:
[----:B------:R-:W-:Y:S05]  /*dff0*/  BSYNC B0 ;  /* 0x0000000000007941 */ /* 0x000fea0003800000 */
.L_x_5798:
        /* <DEDUP_REMOVED lines=25> */
.L_x_5801:
        /* <DEDUP_REMOVED lines=8> */
.L_x_5743:
        /* <DEDUP_REMOVED lines=21> */
.L_x_5803:
        /* <DEDUP_REMOVED lines=13> */
.L_x_5805:
[----:B------:R-:W-:-:S05]  /*e430*/  ULDC UR4, c[0x0][0x8c4] ;  /* 0x0002310000047ab9 */ /* 0x000fca0000000800 */
.L_x_5804:
        /* <DEDUP_REMOVED lines=44> */
.L_x_5806:
        /* <DEDUP_REMOVED lines=13> */
.L_x_5807:
        /* <DEDUP_REMOVED lines=12> */
.L_x_5808:
        /* <DEDUP_REMOVED lines=22> */
.L_x_5809:
        /* <DEDUP_REMOVED lines=40> */
.L_x_5812:
[----:B------:R-:W-:Y:S05]  /*ec70*/  BSYNC B0 ;  /* 0x0000000000007941 */ /* 0x000fea0003800000 */
.L_x_5811:
        /* <DEDUP_REMOVED lines=19> */
.L_x_5814:
[----:B------:R-:W-:Y:S05]  /*edb0*/  BSYNC B0 ;  /* 0x0000000000007941 */ /* 0x000fea0003800000 */
.L_x_5813:
[----:B------:R-:W-:Y:S06]  /*edc0*/  BAR.ARV 0xa, 0xa0 ;  /* 0x0282800000007b1d */ /* 0x000fec0000002000 */
[----:B------:R-:W-:Y:S04]  /*edd0*/  BSSY B0, `(.L_x_5815) ;  /* 0x0000003000007945 */ /* 0x000fe80003800000 */
[----:B------:R-:W-:Y:S05]  /*ede0*/  @!P0 BRA `(.L_x_5816) ;  /* 0x0000000000048947 */ /* 0x000fea0003800000 */
[----:B------:R-:W-:-:S04]  /*edf0*/  DEPBAR.LE SB0, 0x0 ;  /* 0x000080000000791a */ /* 0x000fc80000000000 */
.L_x_5816:
[----:B------:R-:W-:Y:S05]  /*ee00*/  BSYNC B0 ;  /* 0x0000000000007941 */ /* 0x000fea0003800000 */
.L_x_5815:
[----:B------:R-:W-:Y:S06]  /*ee10*/  BAR.ARV 0xb, 0xa0 ;  /* 0x02c2800000007b1d */ /* 0x000fec0000002000 */
[----:B------:R-:W-:Y:S01]  /*ee20*/  UIADD3 UR15, UR7, 0x1, URZ ;  /* 0x00000001070f7890 */ /* 0x000fe2000fffe03f */
[----:B------:R-:W-:Y:S11]  /*ee30*/  BRA `(.L_x_5817) ;  /* 0x0000000000047947 */ /* 0x000ff60003800000 */
.L_x_5810:
[----:B------:R-:W-:-:S05]  /*ee40*/  UMOV UR15, UR7 ;  /* 0x00000007000f7c82 */ /* 0x000fca0008000000 */
.L_x_5817:
        /* <DEDUP_REMOVED lines=21> */
.L_x_5830:
        /* <DEDUP_REMOVED lines=20> */
.L_x_5819:
[----:B------:R-:W-:Y:S05]  /*f0e0*/  BSYNC B0 ;  /* 0x0000000000007941 */ /* 0x000fea0003800000 */
.L_x_5818:
        /* <DEDUP_REMOVED lines=13> */
.L_x_5821:
[----:B------:R-:W-:Y:S05]  /*f1c0*/  BSYNC B0 ;  /* 0x0000000000007941 */ /* 0x000fea0003800000 */
.L_x_5820:
[----:B------:R-:W-:Y:S06]  /*f1d0*/  BAR.ARV 0xa, 0xa0 ;  /* 0x0282800000007b1d */ /* 0x000fec0000002000 */
[----:B------:R-:W-:Y:S04]  /*f1e0*/  BSSY B0, `(.L_x_5822) ;  /* 0x0000003000007945 */ /* 0x000fe80003800000 */
[----:B------:R-:W-:Y:S05]  /*f1f0*/  @!P0 BRA `(.L_x_5823) ;  /* 0x0000000000048947 */ /* 0x000fea0003800000 */
[----:B------:R-:W-:-:S04]  /*f200*/  DEPBAR.LE SB0, 0x0 ;  /* 0x000080000000791a */ /* 0x000fc80000000000 */
.L_x_5823:
[----:B------:R-:W-:Y:S05]  /*f210*/  BSYNC B0 ;  /* 0x0000000000007941 */ /* 0x000fea0003800000 */
.L_x_5822:
        /* <DEDUP_REMOVED lines=13> */
.L_x_5825:
[----:B------:R-:W-:Y:S05]  /*f2f0*/  BSYNC B0 ;  /* 0x0000000000007941 */ /* 0x000fea0003800000 */
.L_x_5824:
        /* <DEDUP_REMOVED lines=13> */
.L_x_5827:
[----:B------:R-:W-:Y:S05]  /*f3d0*/  BSYNC B0 ;  /* 0x0000000000007941 */ /* 0x000fea0003800000 */
.L_x_5826:
[----:B------:R-:W-:Y:S01]  /*f3e0*/  UIADD3 UR15, UR15, 0x2, URZ ;  /* 0x000000020f0f7890 */ /* 0x000fe2000fffe03f */
[----:B------:R-:W-:Y:S06]  /*f3f0*/  BAR.ARV 0xa, 0xa0 ;  /* 0x0282800000007b1d */ /* 0x000fec0000002000 */
[----:B------:R-:W-:Y:S01]  /*f400*/  BSSY B0, `(.L_x_5828) ;  /* 0x0000004000007945 */ /* 0x000fe20003800000 */
[----:B------:R-:W-:-:S03]  /*f410*/  ISETP.LE.AND P1, PT, R2, UR15, PT ;  /* 0x0000000f02007c0c */ /* 0x000fc6000bf23270 */
[----:B------:R-:W-:Y:S10]  /*f420*/  @!P0 BRA `(.L_x_5829) ;  /* 0x0000000000048947 */ /* 0x000ff40003800000 */
[----:B------:R-:W-:-:S04]  /*f430*/  DEPBAR.LE SB0, 0x0 ;  /* 0x000080000000791a */ /* 0x000fc80000000000 */
.L_x_5829:
[----:B------:R-:W-:Y:S05]  /*f440*/  BSYNC B0 ;  /* 0x0000000000007941 */ /* 0x000fea0003800000 */
.L_x_5828:
[----:B------:R-:W-:Y:S06]  /*f450*/  BAR.ARV 0xb, 0xa0 ;  /* 0x02c2800000007b1d */ /* 0x000fec0000002000 */
[----:B------:R-:W-:Y:S02]  /*f460*/  UIADD3 UR19, UR19, 0x4000, URZ ;  /* 0x0000400013137890 */ /* 0x000fe4000fffe03f */
[----:B------:R-:W-:Y:S01]  /*f470*/  UIADD3 UR6, UR6, 0x4000, URZ ;  /* 0x0000400006067890 */ /* 0x000fe2000fffe03f */
[----:B------:R-:W-:Y:S11]  /*f480*/  @!P1 BRA `(.L_x_5830) ;  /* 0xfffffff800c49947 */ /* 0x000ff6000383ffff */
[----:B------:R-:W-:Y:S05]  /*f490*/  BRA `(.L_x_5748) ;  /* 0x0000002400207947 */ /* 0x000fea0003800000 */
.L_x_5802:
        /* <DEDUP_REMOVED lines=14> */
.L_x_5831:
        /* <DEDUP_REMOVED lines=14> */
.L_x_5833:
[----:B------:R-:W-:-:S05]  /*f660*/  ULDC UR4, c[0x0][0x8c4] ;  /* 0x0002310000047ab9 */ /* 0x000fca0000000800 */
.L_x_5832:
        /* <DEDUP_REMOVED lines=59> */
.L_x_5835:
        /* <DEDUP_REMOVED lines=13> */
.L_x_5836:
        /* <DEDUP_REMOVED lines=8> */
.L_x_5837:
        /* <DEDUP_REMOVED lines=21> */
.L_x_5838:
        /* <DEDUP_REMOVED lines=50> */
.L_x_5868:
        /* <DEDUP_REMOVED lines=15> */
.L_x_5841:
        /* <DEDUP_REMOVED lines=77> */
.L_x_5852:
[----:B-123--:R-:W-:-:S04]  /*105a0*/  SHF.L.U32 R18, R10, 0x1f, RZ ;  /* 0x0000001f0a127819 */ /* 0x00efc800000006ff */
[----:B------:R-:W2:Y:S02]  /*105b0*/  SYNCS.PHASECHK.TRANS64.TRYWAIT P1, [R15+URZ+0x30c40], R18 ;  /* 0x030c40120f0075a7 */ /* 0x000ea4000802017f */
[----:B--2---:R-:W-:Y:S05]  /*105c0*/  @!P1 BRA `(.L_x_5844) ;  /* 0x00000014009c9947 */ /* 0x004fea0003800000 */
.L_x_5869:
        /* <DEDUP_REMOVED lines=8> */
.L_x_5845:
        /* <DEDUP_REMOVED lines=30> */
.L_x_5870:
        /* <DEDUP_REMOVED lines=8> */
.L_x_5847:
        /* <DEDUP_REMOVED lines=30> */
.L_x_5871:
        /* <DEDUP_REMOVED lines=8> */
.L_x_5849:
        /* <DEDUP_REMOVED lines=24> */
.L_x_5873:
        /* <DEDUP_REMOVED lines=8> */
.L_x_5851:
        /* <DEDUP_REMOVED lines=30> */
.L_x_5843:
[----:B------:R-:W4:Y:S02]  /*10ef0*/  LDL.LU R4, [R1+0x8] ;  /* 0x0000080001047983 */ /* 0x000f240000300800 */
[----:B----4-:R-:W-:Y:S02]  /*10f00*/  ISETP.NE.AND P1, PT, R4, RZ, PT ;  /* 0x000000ff0400720c */ /* 0x010fe40003f25270 */
[----:B------:R4:W5:Y:S11]  /*10f10*/  LDL R4, [R1+0x4] ;  /* 0x0000040001047983 */ /* 0x0009760000100800 */
[----:B----4-:R-:W-:Y:S05]  /*10f20*/  @!P1 BRA `(.L_x_5842) ;  /* 0x0000000400249947 */ /* 0x010fea0003800000 */
[----:B------:R-:W-:-:S04]  /*10f30*/  SHF.L.U32 R12, R10, 0x1f, RZ ;  /* 0x0000001f0a0c7819 */ /* 0x000fc800000006ff */
[----:B------:R-:W4:Y:S02]  /*10f40*/  SYNCS.PHASECHK.TRANS64.TRYWAIT P1, [R15+URZ+0x30c40], R12 ;  /* 0x030c400c0f0075a7 */ /* 0x000f24000802017f */
[----:B----4-:R-:W-:Y:S05]  /*10f50*/  @!P1 BRA `(.L_x_5853) ;  /* 0x0000000c008c9947 */ /* 0x010fea0003800000 */
.L_x_5874:
        /* <DEDUP_REMOVED lines=8> */
.L_x_5854:
        /* <DEDUP_REMOVED lines=27> */
.L_x_5875:
        /* <DEDUP_REMOVED lines=8> */
.L_x_5856:
        /* <DEDUP_REMOVED lines=27> */
.L_x_5842:
[----:B------:R-:W1:Y:S01]  /*113c0*/  S2R R0, SR_TID.X ;  /* 0x0000000000007919 */ /* 0x000e620000002100 */
[----:B------:R-:W-:Y:S01]  /*113d0*/  IMAD R3, R16, 0x8, R15 ;  /* 0x0000000810037824 */ /* 0x000fe200078e020f */
[----:B-1----:R-:W-:Y:S02]  /*113e0*/  LOP3.LUT R2, R0, 0x7f, RZ, 0xc0, !PT ;  /* 0x0000007f00027812 */ /* 0x002fe400078ec0ff */
[----:B------:R-:W-:Y:S02]  /*113f0*/  SHF.L.U32 R0, R10, 0x1f, RZ ;  /* 0x0000001f0a007819 */ /* 0x000fe400000006ff */
[----:B------:R-:W-:Y:S02]  /*11400*/  ISETP.NE.AND P1, PT, R2, RZ, PT ;  /* 0x000000ff0200720c */ /* 0x000fe40003f25270 */
[----:B------:R-:W1:Y:S02]  /*11410*/  SYNCS.PHASECHK.TRANS64.TRYWAIT P0, [R3+URZ+0x30c40], R0 ;  /* 0x030c4000030075a7 */ /* 0x000e64000800017f */
[----:B-1----:R-:W-:Y:S09]  /*11420*/  @!P0 BRA `(.L_x_5857) ;  /* 0x0000000800808947 */ /* 0x002ff20003800000 */
.L_x_5876:
[----:B------:R-:W-:Y:S05]  /*11430*/  @P1 BRA `(.L_x_5858) ;  /* 0x0000000000181947 */ /* 0x000fea0003800000 */
[----:B------:R-:W1:Y:S01]  /*11440*/  S2R R2, SR_TID.X ;  /* 0x0000000000027919 */ /* 0x000e620000002100 */
[----:B------:R-:W-:-:S04]  /*11450*/  IMAD.MOV.U32 R0, RZ, RZ, 0x4200 ;  /* 0x00004200ff007424 */ /* 0x000fc800078e00ff */
[----:B------:R1:W-:Y:S02]  /*11460*/  SYNCS.ARRIVE.TRANS64 RZ, [R3+URZ+0x30c30], R0 ;  /* 0x030c300003ff79a7 */ /* 0x0003e4000800003f */
[----:B-1----:R-:W-:-:S13]  /*11470*/  LOP3.LUT P0, RZ, R2, 0x1f, RZ, 0xc0, !PT ;  /* 0x0000001f02ff7812 */ /* 0x002fda000780c0ff */
[----:B------:R-:W-:Y:S05]  /*11480*/  @!P0 BRA `(.L_x_5858) ;  /* 0x0000000000048947 */ /* 0x000fea0003800000 */
[----:B------:R-:W-:Y:S01]  /*11490*/  BPT.TRAP 0x1 ;  /* 0x000000040000795c */ /* 0x000fe20000300000 */
.L_x_5858:
        /* <DEDUP_REMOVED lines=34> */
.L_x_5839:
[----:B------:R-:W-:Y:S05]  /*116c0*/  BSYNC B0 ;  /* 0x0000000000007941 */ /* 0x000fea0003800000 */
.L_x_5834:
[----:B------:R-:W-:-:S03]  /*116d0*/  UMOV UR8, 0xffffffff ;  /* 0xffffffff00087882 */ /* 0x000fc60000000000 */
[----:B------:R-:W-:Y:S05]  /*116e0*/  BRA.DIV UR8, `(.L_x_5859) ;  /* 0x0000000608e47947 */ /* 0x000fea000b800000 */
[----:B------:R-:W-:-:S13]  /*116f0*/  ELECT P6, URZ, PT ;  /* 0x00000000003f782f */ /* 0x000fda00038c0000 */
.L_x_5879:
[----:B------:R-:W-:Y:S05]  /*11700*/  @!P6 BRA `(.L_x_5748) ;  /* 0x000000000084e947 */ /* 0x000fea0003800000 */
[----:B------:R-:W-:-:S06]  /*11710*/  ULOP3.LUT UR8, UR36, 0x2, URZ, 0xfc, !UPT ;  /* 0x0000000224087892 */ /* 0x000fcc000f8efc3f */
[----:B------:R-:W-:-:S05]  /*11720*/  IMAD.U32 R2, RZ, RZ, UR8 ;  /* 0x00000008ff027e24 */ /* 0x000fca000f8e00ff */
[----:B------:R-:W-:-:S13]  /*11730*/  ISETP.NE.AND P2, PT, R2, 0x3, PT ;  /* 0x000000030200780c */ /* 0x000fda0003f45270 */
[----:B------:R-:W-:Y:S05]  /*11740*/  @!P2 BRA `(.L_x_5860) ;  /* 0x000000000004a947 */ /* 0x000fea0003800000 */
[----:B---3--:R-:W-:Y:S01]  /*11750*/  BPT.TRAP 0x1 ;  /* 0x000000040000795c */ /* 0x008fe20000300000 */
.L_x_5860:
        /* <DEDUP_REMOVED lines=15> */
.L_x_5880:
[----:B------:R-:W2:Y:S02]  /*11850*/  SYNCS.PHASECHK.TRANS64.TRYWAIT P0, [R3+URZ], R2 ;  /* 0x00000002030075a7 */ /* 0x000ea4000800017f */
[----:B--2---:R-:W-:Y:S05]  /*11860*/  @!P0 BRA `(.L_x_5862) ;  /* 0x0000000400b88947 */ /* 0x004fea0003800000 */
.L_x_5881:
[----:B------:R-:W-:Y:S05]  /*11870*/  @!P2 BRA `(.L_x_5863) ;  /* 0x000000000004a947 */ /* 0x000fea0003800000 */
[----:B---3--:R-:W-:Y:S01]  /*11880*/  BPT.TRAP 0x1 ;  /* 0x000000040000795c */ /* 0x008fe20000300000 */
.L_x_5863:
[----:B--2---:R-:W-:-:S04]  /*11890*/  VIADD R3, R8, 0x30c40 ;  /* 0x00030c4008037836 */ /* 0x004fc80000000000 */
[----:B------:R-:W-:-:S04]  /*118a0*/  IMAD R5, R0, 0x8, R3 ;  /* 0x0000000800057824 */ /* 0x000fc800078e0203 */
[----:B------:R-:W2:Y:S02]  /*118b0*/  SYNCS.PHASECHK.TRANS64.TRYWAIT P0, [R5+URZ], R4 ;  /* 0x00000004050075a7 */ /* 0x000ea4000800017f */
[----:B--2---:R-:W-:Y:S05]  /*118c0*/  @!P0 BRA `(.L_x_5864) ;  /* 0x0000000400b48947 */ /* 0x004fea0003800000 */
.L_x_5882:
[----:B------:R-:W-:-:S07]  /*118d0*/  IMAD R3, R6, 0x8, R3 ;  /* 0x0000000806037824 */ /* 0x000fce00078e0203 */
.L_x_5865:
[----:B----4-:R4:W1:Y:S02]  /*118e0*/  SYNCS.PHASECHK.TRANS64.TRYWAIT P0, [R3+URZ], R2 ;  /* 0x00000002030075a7 */ /* 0x010864000800017f */
[----:B-1----:R-:W-:Y:S05]  /*118f0*/  @!P0 NANOSLEEP.SYNCS 0x989680 ;  /* 0x009896800000895d */ /* 0x002fea0003900000 */
[----:B------:R-:W1:Y:S02]  /*11900*/  @!P0 SYNCS.PHASECHK.TRANS64 P0, [R3+URZ], R2 ;  /* 0x00000002030085a7 */ /* 0x000e64000800007f */
[----:B-1----:R-:W-:Y:S05]  /*11910*/  @!P0 BRA `(.L_x_5865) ;  /* 0xfffffffc00f08947 */ /* 0x002fea000383ffff */
.L_x_5748:
[----:B---3--:R-:W-:Y:S05]  /*11920*/  BSYNC B6 ;  /* 0x0000000000067941 */ /* 0x008fea0003800000 */
.L_x_5742:
[----:B------:R-:W-:Y:S05]  /*11930*/  EXIT ;  /* 0x000000000000794d */ /* 0x000fea0003800000 */
.L_x_5759:
[----:B------:R-:W-:Y:S02]  /*11940*/  IMAD.MOV.U32 R13, RZ, RZ, R10 ;  /* 0x000000ffff0d7224 */ /* 0x000fe400078e000a */
[----:B------:R-:W-:Y:S02]  /*11950*/  IMAD.MOV.U32 R12, RZ, RZ, RZ ;  /* 0x000000ffff0c7224 */ /* 0x000fe400078e00ff */
[----:B------:R-:W-:Y:S02]  /*11960*/  IMAD.MOV.U32 R11, RZ, RZ, 0x1f ;  /* 0x0000001fff0b7424 */ /* 0x000fe400078e00ff */
[----:B------:R-:W-:-:S07]  /*11970*/  IMAD.MOV.U32 R15, RZ, RZ, -0x1 ;  /* 0xffffffffff0f7424 */ /* 0x000fce00078e00ff */
[----:B------:R-:W-:Y:S05]  /*11980*/  WARPSYNC.COLLECTIVE R15, `(.L_x_5866) ;  /* 0x000000000f087348 */ /* 0x000fea0003c00000 */
[----:B------:R1:W2:Y:S02]  /*11990*/  SHFL.IDX P6, R14, R13, R12, R11 ;  /* 0x0000000c0d0e7389 */ /* 0x0002a400000c000b */
[----:B-12---:R-:W-:Y:S01]  /*119a0*/  ENDCOLLECTIVE ;  /* 0x000000000000791b */ /* 0x006fe20003800000 */
.L_x_5866:
[----:B------:R-:W-:Y:S05]  /*119b0*/  BRA `(.L_x_5867) ;  /* 0xfffffef800987947 */ /* 0x000fea000383ffff */
.L_x_5761:
[----:B--2---:R2:W3:Y:S02]  /*119c0*/  SYNCS.PHASECHK.TRANS64.TRYWAIT P0, [R16+URZ+0x30c00], R11 ;  /* 0x030c000b100075a7 */ /* 0x0044e4000800017f */
[----:B---3--:R-:W-:Y:S05]  /*119d0*/  @!P0 NANOSLEEP.SYNCS 0x989680 ;  /* 0x009896800000895d */ /* 0x008fea0003900000 */
[----:B------:R-:W3:Y:S02]  /*119e0*/  @!P0 SYNCS.PHASECHK.TRANS64 P0, [R16+URZ+0x30c00], R11 ;  /* 0x030c000b100085a7 */ /* 0x000ee4000800007f */
[----:B---3--:R-:W-:Y:S05]  /*119f0*/  @!P0 BRA `(.L_x_5761) ;  /* 0xfffffffc00f08947 */ /* 0x008fea000383ffff */
[----:B------:R-:W-:Y:S05]  /*11a00*/  BRA `(.L_x_5760) ;  /* 0xfffffef800e07947 */ /* 0x000fea000383ffff */
.L_x_5766:
[----:B--2---:R2:W3:Y:S02]  /*11a10*/  SYNCS.PHASECHK.TRANS64.TRYWAIT P0, [R8+URZ+0x30c10], R23 ;  /* 0x030c1017080075a7 */ /* 0x0044e4000800017f */
[----:B---3--:R-:W-:Y:S05]  /*11a20*/  @!P0 NANOSLEEP.SYNCS 0x989680 ;  /* 0x009896800000895d */ /* 0x008fea0003900000 */
[----:B------:R-:W3:Y:S02]  /*11a30*/  @!P0 SYNCS.PHASECHK.TRANS64 P0, [R8+URZ+0x30c10], R23 ;  /* 0x030c1017080085a7 */ /* 0x000ee4000800007f */
[----:B---3--:R-:W-:Y:S05]  /*11a40*/  @!P0 BRA `(.L_x_5766) ;  /* 0xfffffffc00f08947 */ /* 0x008fea000383ffff */
[----:B------:R-:W-:Y:S05]  /*11a50*/  BRA `(.L_x_5765) ;  /* 0xffffff0400807947 */ /* 0x000fea000383ffff */
.L_x_5770:
[----:B------:R1:W1:Y:S02]  /*11a60*/  SYNCS.PHASECHK.TRANS64.TRYWAIT P0, [R8+URZ+0x30c30], R23 ;  /* 0x030c3017080075a7 */ /* 0x000264000800017f */
[----:B-1----:R-:W-:Y:S05]  /*11a70*/  @!P0 NANOSLEEP.SYNCS 0x989680 ;  /* 0x009896800000895d */ /* 0x002fea0003900000 */
[----:B------:R-:W1:Y:S02]  /*11a80*/  @!P0 SYNCS.PHASECHK.TRANS64 P0, [R8+URZ+0x30c30], R23 ;  /* 0x030c3017080085a7 */ /* 0x000e64000800007f */
[----:B-1----:R-:W-:Y:S05]  /*11a90*/  @!P0 BRA `(.L_x_5770) ;  /* 0xfffffffc00f08947 */ /* 0x002fea000383ffff */
[----:B------:R-:W-:Y:S05]  /*11aa0*/  BRA `(.L_x_5769) ;  /* 0xffffff0800807947 */ /* 0x000fea000383ffff */
.L_x_5778:
[----:B--2---:R2:W3:Y:S02]  /*11ab0*/  SYNCS.PHASECHK.TRANS64.TRYWAIT P1, [R7+URZ+0x30c10], R20 ;  /* 0x030c1014070075a7 */ /* 0x0044e4000802017f */
[----:B---3--:R-:W-:Y:S05]  /*11ac0*/  @!P1 NANOSLEEP.SYNCS 0x989680 ;  /* 0x009896800000995d */ /* 0x008fea0003900000 */
[----:B------:R-:W3:Y:S02]  /*11ad0*/  @!P1 SYNCS.PHASECHK.TRANS64 P1, [R7+URZ+0x30c10], R20 ;  /* 0x030c1014070095a7 */ /* 0x000ee4000802007f */
[----:B---3--:R-:W-:Y:S05]  /*11ae0*/  @!P1 BRA `(.L_x_5778) ;  /* 0xfffffffc00f09947 */ /* 0x008fea000383ffff */
[----:B------:R-:W-:Y:S05]  /*11af0*/  BRA `(.L_x_5777) ;  /* 0xffffff4400f87947 */ /* 0x000fea000383ffff */
.L_x_5782:
[----:B------:R1:W1:Y:S02]  /*11b00*/  SYNCS.PHASECHK.TRANS64.TRYWAIT P1, [R7+URZ+0x30c30], R20 ;  /* 0x030c3014070075a7 */ /* 0x000264000802017f */
[----:B-1----:R-:W-:Y:S05]  /*11b10*/  @!P1 NANOSLEEP.SYNCS 0x989680 ;  /* 0x009896800000995d */ /* 0x002fea0003900000 */
[----:B------:R-:W1:Y:S02]  /*11b20*/  @!P1 SYNCS.PHASECHK.TRANS64 P1, [R7+URZ+0x30c30], R20 ;  /* 0x030c3014070095a7 */ /* 0x000e64000802007f */
[----:B-1----:R-:W-:Y:S05]  /*11b30*/  @!P1 BRA `(.L_x_5782) ;  /* 0xfffffffc00f09947 */ /* 0x002fea000383ffff */
[----:B------:R-:W-:Y:S05]  /*11b40*/  BRA `(.L_x_5781) ;  /* 0xffffff4c000c7947 */ /* 0x000fea000383ffff */
.L_x_5790:
[----:B-1----:R1:W3:Y:S02]  /*11b50*/  SYNCS.PHASECHK.TRANS64.TRYWAIT P0, [R7+URZ+0x30c10], R20 ;  /* 0x030c1014070075a7 */ /* 0x0022e4000800017f */
[----:B---3--:R-:W-:Y:S05]  /*11b60*/  @!P0 NANOSLEEP.SYNCS 0x989680 ;  /* 0x009896800000895d */ /* 0x008fea0003900000 */
[----:B------:R-:W3:Y:S02]  /*11b70*/  @!P0 SYNCS.PHASECHK.TRANS64 P0, [R7+URZ+0x30c10], R20 ;  /* 0x030c1014070085a7 */ /* 0x000ee4000800007f */
[----:B---3--:R-:W-:Y:S05]  /*11b80*/  @!P0 BRA `(.L_x_5790) ;  /* 0xfffffffc00f08947 */ /* 0x008fea000383ffff */
[----:B------:R-:W-:Y:S05]  /*11b90*/  BRA `(.L_x_5789) ;  /* 0xffffff80003c7947 */ /* 0x000fea000383ffff */
.L_x_5794:
[----:B------:R1:W1:Y:S02]  /*11ba0*/  SYNCS.PHASECHK.TRANS64.TRYWAIT P0, [R7+URZ+0x30c30], R20 ;  /* 0x030c3014070075a7 */ /* 0x000264000800017f */
[----:B-1----:R-:W-:Y:S05]  /*11bb0*/  @!P0 NANOSLEEP.SYNCS 0x989680 ;  /* 0x009896800000895d */ /* 0x002fea0003900000 */
[----:B------:R-:W1:Y:S02]  /*11bc0*/  @!P0 SYNCS.PHASECHK.TRANS64 P0, [R7+URZ+0x30c30], R20 ;  /* 0x030c3014070085a7 */ /* 0x000e64000800007f */
[----:B-1----:R-:W-:Y:S05]  /*11bd0*/  @!P0 BRA `(.L_x_5794) ;  /* 0xfffffffc00f08947 */ /* 0x002fea000383ffff */
[----:B------:R-:W-:Y:S05]  /*11be0*/  BRA `(.L_x_5793) ;  /* 0xffffff84004c7947 */ /* 0x000fea000383ffff */
.L_x_5840:
[----:B-1----:R1:W2:Y:S02]  /*11bf0*/  SYNCS.PHASECHK.TRANS64.TRYWAIT P0, [R15+URZ+0x30c20], R0 ;  /* 0x030c20000f0075a7 */ /* 0x0022a4000800017f */
[----:B--2---:R-:W-:Y:S05]  /*11c00*/  @!P0 NANOSLEEP.SYNCS 0x989680 ;  /* 0x009896800000895d */ /* 0x004fea0003900000 */
[----:B------:R-:W2:Y:S02]  /*11c10*/  @!P0 SYNCS.PHASECHK.TRANS64 P0, [R15+URZ+0x30c20], R0 ;  /* 0x030c20000f0085a7 */ /* 0x000ea4000800007f */
[----:B--2---:R-:W-:Y:S05]  /*11c20*/  @!P0 BRA `(.L_x_5840) ;  /* 0xfffffffc00f08947 */ /* 0x004fea000383ffff */
[----:B------:R-:W-:Y:S05]  /*11c30*/  BRA `(.L_x_5868) ;  /* 0xffffffe000e87947 */ /* 0x000fea000383ffff */
.L_x_5844:
[----:B--2---:R2:W3:Y:S02]  /*11c40*/  SYNCS.PHASECHK.TRANS64.TRYWAIT P1, [R15+URZ+0x30c40], R18 ;  /* 0x030c40120f0075a7 */ /* 0x0044e4000802017f */
[----:B---3--:R-:W-:Y:S05]  /*11c50*/  @!P1 NANOSLEEP.SYNCS 0x989680 ;  /* 0x009896800000995d */ /* 0x008fea0003900000 */
[----:B------:R-:W3:Y:S02]  /*11c60*/  @!P1 SYNCS.PHASECHK.TRANS64 P1, [R15+URZ+0x30c40], R18 ;  /* 0x030c40120f0095a7 */ /* 0x000ee4000802007f */
[----:B---3--:R-:W-:Y:S05]  /*11c70*/  @!P1 BRA `(.L_x_5844) ;  /* 0xfffffffc00f09947 */ /* 0x008fea000383ffff */
[----:B------:R-:W-:Y:S05]  /*11c80*/  BRA `(.L_x_5869) ;  /* 0xffffffe800507947 */ /* 0x000fea000383ffff */
.L_x_5846:
[----:B-1----:R1:W3:Y:S02]  /*11c90*/  SYNCS.PHASECHK.TRANS64.TRYWAIT P1, [R15+URZ+0x30c28], R18 ;  /* 0x030c28120f0075a7 */ /* 0x0022e4000802017f */
[----:B---3--:R-:W-:Y:S05]  /*11ca0*/  @!P1 NANOSLEEP.SYNCS 0x989680 ;  /* 0x009896800000995d */ /* 0x008fea0003900000 */
[----:B------:R-:W3:Y:S02]  /*11cb0*/  @!P1 SYNCS.PHASECHK.TRANS64 P1, [R15+URZ+0x30c28], R18 ;  /* 0x030c28120f0095a7 */ /* 0x000ee4000802007f */
[----:B---3--:R-:W-:Y:S05]  /*11cc0*/  @!P1 BRA `(.L_x_5846) ;  /* 0xfffffffc00f09947 */ /* 0x008fea000383ffff */
[----:B------:R-:W-:Y:S05]  /*11cd0*/  BRA `(.L_x_5870) ;  /* 0xffffffe800d47947 */ /* 0x000fea000383ffff */
.L_x_5848:
[----:B---3--:R3:W4:Y:S02]  /*11ce0*/  SYNCS.PHASECHK.TRANS64.TRYWAIT P1, [R15+URZ+0x30c48], R18 ;  /* 0x030c48120f0075a7 */ /* 0x008724000802017f */
[----:B----4-:R-:W-:Y:S05]  /*11cf0*/  @!P1 NANOSLEEP.SYNCS 0x989680 ;  /* 0x009896800000995d */ /* 0x010fea0003900000 */
[----:B------:R-:W4:Y:S02]  /*11d00*/  @!P1 SYNCS.PHASECHK.TRANS64 P1, [R15+URZ+0x30c48], R18 ;  /* 0x030c48120f0095a7 */ /* 0x000f24000802007f */
[----:B----4-:R-:W-:Y:S05]  /*11d10*/  @!P1 BRA `(.L_x_5848) ;  /* 0xfffffffc00f09947 */ /* 0x010fea000383ffff */
[----:B------:R-:W-:Y:S05]  /*11d20*/  BRA `(.L_x_5871) ;  /* 0xffffffec00587947 */ /* 0x000fea000383ffff */
.L_x_5850:
[----:B------:R-:W-:-:S07]  /*11d30*/  SHF.L.U32 R4, R10, 0x1f, RZ ;  /* 0x0000001f0a047819 */ /* 0x000fce00000006ff */
.L_x_5872:
[----:B----4-:R4:W1:Y:S02]  /*11d40*/  SYNCS.PHASECHK.TRANS64.TRYWAIT P1, [R15+URZ+0x30c20], R4 ;  /* 0x030c20040f0075a7 */ /* 0x010864000802017f */
[----:B-1----:R-:W-:Y:S05]  /*11d50*/  @!P1 NANOSLEEP.SYNCS 0x989680 ;  /* 0x009896800000995d */ /* 0x002fea0003900000 */
[----:B------:R-:W1:Y:S02]  /*11d60*/  @!P1 SYNCS.PHASECHK.TRANS64 P1, [R15+URZ+0x30c20], R4 ;  /* 0x030c20040f0095a7 */ /* 0x000e64000802007f */
[----:B-1----:R-:W-:Y:S05]  /*11d70*/  @!P1 BRA `(.L_x_5872) ;  /* 0xfffffffc00f09947 */ /* 0x002fea000383ffff */
[----:B------:R-:W-:Y:S05]  /*11d80*/  BRA `(.L_x_5873) ;  /* 0xffffffec00c07947 */ /* 0x000fea000383ffff */
.L_x_5853:
[----:B----4-:R4:W1:Y:S02]  /*11d90*/  SYNCS.PHASECHK.TRANS64.TRYWAIT P1, [R15+URZ+0x30c40], R12 ;  /* 0x030c400c0f0075a7 */ /* 0x010864000802017f */
[----:B-1----:R-:W-:Y:S05]  /*11da0*/  @!P1 NANOSLEEP.SYNCS 0x989680 ;  /* 0x009896800000995d */ /* 0x002fea0003900000 */
[----:B------:R-:W1:Y:S02]  /*11db0*/  @!P1 SYNCS.PHASECHK.TRANS64 P1, [R15+URZ+0x30c40], R12 ;  /* 0x030c400c0f0095a7 */ /* 0x000e64000802007f */
[----:B-1----:R-:W-:Y:S05]  /*11dc0*/  @!P1 BRA `(.L_x_5853) ;  /* 0xfffffffc00f09947 */ /* 0x002fea000383ffff */
[----:B------:R-:W-:Y:S05]  /*11dd0*/  BRA `(.L_x_5874) ;  /* 0xfffffff000607947 */ /* 0x000fea000383ffff */
.L_x_5855:
[----:B-1----:R1:W2:Y:S02]  /*11de0*/  SYNCS.PHASECHK.TRANS64.TRYWAIT P1, [R15+URZ+0x30c28], R12 ;  /* 0x030c280c0f0075a7 */ /* 0x0022a4000802017f */
[----:B--2---:R-:W-:Y:S05]  /*11df0*/  @!P1 NANOSLEEP.SYNCS 0x989680 ;  /* 0x009896800000995d */ /* 0x004fea0003900000 */
[----:B------:R-:W2:Y:S02]  /*11e00*/  @!P1 SYNCS.PHASECHK.TRANS64 P1, [R15+URZ+0x30c28], R12 ;  /* 0x030c280c0f0095a7 */ /* 0x000ea4000802007f */
[----:B--2---:R-:W-:Y:S05]  /*11e10*/  @!P1 BRA `(.L_x_5855) ;  /* 0xfffffffc00f09947 */ /* 0x004fea000383ffff */
[----:B------:R-:W-:Y:S05]  /*11e20*/  BRA `(.L_x_5875) ;  /* 0xfffffff000d87947 */ /* 0x000fea000383ffff */
.L_x_5857:
[----:B------:R1:W1:Y:S02]  /*11e30*/  SYNCS.PHASECHK.TRANS64.TRYWAIT P0, [R3+URZ+0x30c40], R0 ;  /* 0x030c4000030075a7 */ /* 0x000264000800017f */
[----:B-1----:R-:W-:Y:S05]  /*11e40*/  @!P0 NANOSLEEP.SYNCS 0x989680 ;  /* 0x009896800000895d */ /* 0x002fea0003900000 */
[----:B------:R-:W1:Y:S02]  /*11e50*/  @!P0 SYNCS.PHASECHK.TRANS64 P0, [R3+URZ+0x30c40], R0 ;  /* 0x030c4000030085a7 */ /* 0x000e64000800007f */
[----:B-1----:R-:W-:Y:S05]  /*11e60*/  @!P0 BRA `(.L_x_5857) ;  /* 0xfffffffc00f08947 */ /* 0x002fea000383ffff */
[----:B------:R-:W-:Y:S05]  /*11e70*/  BRA `(.L_x_5876) ;  /* 0xfffffff4006c7947 */ /* 0x000fea000383ffff */
.L_x_5859:
[----:B------:R-:W-:Y:S01]  /*11e80*/  BSSY B0, `(.L_x_5877) ;  /* 0x0000006000007945 */ /* 0x000fe20003800000 */
[----:B------:R-:W-:-:S07]  /*11e90*/  IMAD.MOV.U32 R15, RZ, RZ, -0x1 ;  /* 0xffffffffff0f7424 */ /* 0x000fce00078e00ff */
[----:B---3--:R-:W-:Y:S05]  /*11ea0*/  WARPSYNC.COLLECTIVE R15, `(.L_x_5878) ;  /* 0x000000000f0c7348 */ /* 0x008fea0003c00000 */
[----:B------:R-:W-:Y:S02]  /*11eb0*/  ELECT P6, UR62, PT ;  /* 0x00000000003e782f */ /* 0x000fe400038c0000 */
[----:B------:R-:W-:Y:S01]  /*11ec0*/  MOV R14, UR62 ;  /* 0x0000003e000e7c02 */ /* 0x000fe20008000f00 */
[----:B---3--:R-:W-:Y:S10]  /*11ed0*/  ENDCOLLECTIVE ;  /* 0x000000000000791b */ /* 0x008ff40003800000 */
.L_x_5878:
[----:B------:R-:W-:Y:S05]  /*11ee0*/  BSYNC B0 ;  /* 0x0000000000007941 */ /* 0x000fea0003800000 */
.L_x_5877:
[----:B------:R-:W-:Y:S05]  /*11ef0*/  BRA `(.L_x_5879) ;  /* 0xfffffff800007947 */ /* 0x000fea000383ffff */
.L_x_5861:
[----:B-1----:R1:W2:Y:S02]  /*11f00*/  SYNCS.PHASECHK.TRANS64.TRYWAIT P0, [R7+URZ], R4 ;  /* 0x00000004070075a7 */ /* 0x0022a4000800017f */
[----:B--2---:R-:W-:Y:S05]  /*11f10*/  @!P0 NANOSLEEP.SYNCS 0x989680 ;  /* 0x009896800000895d */ /* 0x004fea0003900000 */
[----:B------:R-:W2:Y:S02]  /*11f20*/  @!P0 SYNCS.PHASECHK.TRANS64 P0, [R7+URZ], R4 ;  /* 0x00000004070085a7 */ /* 0x000ea4000800007f */
[----:B--2---:R-:W-:Y:S05]  /*11f30*/  @!P0 BRA `(.L_x_5861) ;  /* 0xfffffffc00f08947 */ /* 0x004fea000383ffff */
[----:B------:R-:W-:Y:S05]  /*11f40*/  BRA `(.L_x_5880) ;  /* 0xfffffff800407947 */ /* 0x000fea000383ffff */
.L_x_5862:
[----:B--2---:R2:W4:Y:S02]  /*11f50*/  SYNCS.PHASECHK.TRANS64.TRYWAIT P0, [R3+URZ], R2 ;  /* 0x00000002030075a7 */ /* 0x004524000800017f */
[----:B----4-:R-:W-:Y:S05]  /*11f60*/  @!P0 NANOSLEEP.SYNCS 0x989680 ;  /* 0x009896800000895d */ /* 0x010fea0003900000 */
[----:B------:R-:W4:Y:S02]  /*11f70*/  @!P0 SYNCS.PHASECHK.TRANS64 P0, [R3+URZ], R2 ;  /* 0x00000002030085a7 */ /* 0x000f24000800007f */
[----:B----4-:R-:W-:Y:S05]  /*11f80*/  @!P0 BRA `(.L_x_5862) ;  /* 0xfffffffc00f08947 */ /* 0x010fea000383ffff */
[----:B------:R-:W-:Y:S05]  /*11f90*/  BRA `(.L_x_5881) ;  /* 0xfffffff800347947 */ /* 0x000fea000383ffff */
.L_x_5864:
[----:B--2---:R2:W4:Y:S02]  /*11fa0*/  SYNCS.PHASECHK.TRANS64.TRYWAIT P0, [R5+URZ], R4 ;  /* 0x00000004050075a7 */ /* 0x004524000800017f */
[----:B----4-:R-:W-:Y:S05]  /*11fb0*/  @!P0 NANOSLEEP.SYNCS 0x989680 ;  /* 0x009896800000895d */ /* 0x010fea0003900000 */
[----:B------:R-:W4:Y:S02]  /*11fc0*/  @!P0 SYNCS.PHASECHK.TRANS64 P0, [R5+URZ], R4 ;  /* 0x00000004050085a7 */ /* 0x000f24000800007f */
[----:B----4-:R-:W-:Y:S05]  /*11fd0*/  @!P0 BRA `(.L_x_5864) ;  /* 0xfffffffc00f08947 */ /* 0x010fea000383ffff */
[----:B------:R-:W-:Y:S05]  /*11fe0*/  BRA `(.L_x_5882) ;  /* 0xfffffff800387947 */ /* 0x000fea000383ffff */
.L_x_5883:
        /* <DEDUP_REMOVED lines=9> */
.L_x_7415:


//--------------------- .text._ZN7cutlass13device_kernelIN5flash11enable_sm90INS1_16FlashAttnBwdSm90INS1_25CollectiveMainloopBwdSm90ILi2ELi2ELi2EN4cute5tupleIJNS5_1CILi1EEES8_S8_EEENS6_IJNS7_ILi128EEESA_NS7_ILi64EEEEEENS_6half_tEfNS_4arch4Sm90ELb0ELb1ELb0ELb1ELb1ELb1ELb0ELb0ELi2ELi1ELi2ELi2ELb0EEENS1_24CollectiveEpilogueBwdGQAISC_fSF_Li256ELb1ELb1EEENS1_19SingleTileSchedulerILb1ELb0ELb0ELi128EEEEEEEEEvNT_6ParamsE --------------------------
	.section	.text._ZN7cutlass13device_kernelIN5flash11enable_sm90INS1_16FlashAttnBwdSm90INS1_25CollectiveMainloopBwdSm90ILi2ELi2ELi2EN4cute5tupleIJNS5_1CILi1EEES8_S8_EEENS6_IJNS7_ILi128EEESA_NS7_ILi64EEEEEENS_6half_tEfNS_4arch4Sm90ELb0ELb1ELb0ELb1ELb1ELb1ELb0ELb0ELi2ELi1ELi2ELi2ELb0EEENS1_24CollectiveEpilogueBwdGQAISC_fSF_Li256ELb1ELb1EEENS1_19SingleTileSchedulerILb1ELb0ELb0ELi128EEEEEEEEEvNT_6ParamsE,"ax",@progbits
	.align	128
.text._ZN7cutlass13device_kernelIN5flash11enable_sm90INS1_16FlashAttnBwdSm90INS1_25CollectiveMainloopBwdSm90ILi2ELi2ELi2EN4cute5tupleIJNS5_1CILi1EEES8_S8_EEENS6_IJNS7_ILi128EEESA_NS7_ILi64EEEEEENS_6half_tEfNS_4arch4Sm90ELb0ELb1ELb0ELb1ELb1ELb1ELb0ELb0ELi2ELi1ELi2ELi2ELb0EEENS1_24CollectiveEpilogueBwdGQAISC_fSF_Li256ELb1ELb1EEENS1_19SingleTileSchedulerILb1ELb0ELb0ELi128EEEEEEEEEvNT_6ParamsE:
        .type           _ZN7cutlass13device_kernelIN5flash11enable_sm90INS1_16FlashAttnBwdSm90INS1_25CollectiveMainloopBwdSm90ILi2ELi2ELi2EN4cute5tupleIJNS5_1CILi1EEES8_S8_EEENS6_IJNS7_ILi128EEESA_NS7_ILi64EEEEEENS_6half_tEfNS_4arch4Sm90ELb0ELb1ELb0ELb1ELb1ELb1ELb0ELb0ELi2ELi1ELi2ELi2ELb0EEENS1_24CollectiveEpilogueBwdGQAISC_fSF_Li256ELb1ELb1EEENS1_19SingleTileSchedulerILb1ELb0ELb0ELi128EEEEEEEEEvNT_6ParamsE,@function
        .size           _ZN7cutlass13device_kernelIN5flash11enable_sm90INS1_16FlashAttnBwdSm90INS1_25CollectiveMainloopBwdSm90ILi2ELi2ELi2EN4cute5tupleIJNS5_1CILi1EEES8_S8_EEENS6_IJNS7_ILi128EEESA_NS7_ILi64EEEEEENS_6half_tEfNS_4arch4Sm90ELb0ELb1ELb0ELb1ELb1ELb1ELb0ELb0ELi2ELi1ELi2ELi2ELb0EEENS1_24CollectiveEpilogueBwdGQAISC_fSF_Li256ELb1ELb1EEENS1_19SingleTileSchedulerILb1ELb0ELb0ELi128EEEEEEEEEvNT_6ParamsE,(.L_x_7416 - _ZN7cutlass13device_kernelIN5flash11enable_sm90INS1_16FlashAttnBwdSm90INS1_25CollectiveMainloopBwdSm90ILi2ELi2ELi2EN4cute5tupleIJNS5_1CILi1EEES8_S8_EEENS6_IJNS7_ILi128EEESA_NS7_ILi64EEEEEENS_6half_tEfNS_4arch4Sm90ELb0ELb1ELb0ELb1ELb1ELb1ELb0ELb0ELi2ELi1ELi2ELi2ELb0EEENS1_24CollectiveEpilogueBwdGQAISC_fSF_Li256ELb1ELb1EEENS1_19SingleTileSchedulerILb1ELb0ELb0ELi128EEEEEEEEEvNT_6ParamsE)
        .other          _ZN7cutlass13device_kernelIN5flash11enable_sm90INS1_16FlashAttnBwdSm90INS1_25CollectiveMainloopBwdSm90ILi2ELi2ELi2EN4cute5tupleIJNS5_1CILi1EEES8_S8_EEENS6_IJNS7_ILi128EEESA_NS7_ILi64EEEEEENS_6half_tEfNS_4arch4Sm90ELb0ELb1ELb0ELb1ELb1ELb1ELb0ELb0ELi2ELi1ELi2ELi2ELb0EEENS1_24CollectiveEpilogueBwdGQAISC_fSF_Li256ELb1ELb1EEENS1_19SingleTileSchedulerILb1ELb0ELb0ELi128EEEEEEEEEvNT_6ParamsE,@"STO_CUDA_ENTRY STV_DEFAULT"
_ZN7cutlass13device_kernelIN5flash11enable_sm90INS1_16FlashAttnBwdSm90INS1_25CollectiveMainloopBwdSm90ILi2ELi2ELi2EN4cute5tupleIJNS5_1CILi1EEES8_S8_EEENS6_IJNS7_ILi128EEESA_NS7_ILi64EEEEEENS_6half_tEfNS_4arch4Sm90ELb0ELb1ELb0ELb1ELb1ELb1ELb0ELb0ELi2ELi1ELi2ELi2ELb0EEENS1_24CollectiveEpilogueBwdGQAISC_fSF_Li256ELb1ELb1EEENS1_19SingleTileSchedulerILb1ELb0ELb0ELi128EEEEEEEEEvNT_6ParamsE:
        /* <DEDUP_REMOVED lines=24> */
.L_x_5885:
[----:B------:R-:W-:Y:S05]  /*0180*/  BSYNC B0 ;  /* 0x0000000000007941 */ /* 0x000fea0003800000 */
.L_x_5884:
        /* <DEDUP_REMOVED lines=37> */
.L_x_5886:
        /* <DEDUP_REMOVED lines=22> */
.L_x_5887:
[----:B------:R-:W-:Y:S01]  /*0540*/  PLOP3.LUT P0, PT, PT, PT, UP0, 0x80, 0x0 ;  /* 0x000000000000781c */ /* 0x000fe20003f0f008 */
[----:B------:R-:W-:Y:S01]  /*0550*/  NOP ;  /* 0x0000000000007918 */ /* 0x000fe20000000000 */
[----:B------:R-:W-:Y:S01]  /*0560*/  ULDC.64 UR38, c[0x0][0x208] ;  /* 0x0000820000267ab9 */ /* 0x000fe20000000a00 */
[----:B------:R-:W-:Y:S01]  /*0570*/  BSSY B6, `(.L_x_5888) ;  /* 0x0001275000067945 */ /* 0x000fe20003800000 */
[----:B-12-4-:R-:W-:Y:S09]  /*0580*/  BAR.SYNC.DEFER_BLOCKING 0x0 ;  /* 0x0000000000007b1d */ /* 0x016ff20000010000 */
[----:B------:R-:W-:Y:S05]  /*0590*/  @!P0 BRA `(.L_x_5889) ;  /* 0x000000e000408947 */ /* 0x000fea0003800000 */
.L_x_5890:
        /* <DEDUP_REMOVED lines=24> */
.L_x_5891:
        /* <DEDUP_REMOVED lines=14> */
.L_x_5893:
[----:B------:R-:W-:-:S05]  /*0800*/  ULDC UR4, c[0x0][0x8c4] ;  /* 0x0002310000047ab9 */ /* 0x000fca0000000800 */
.L_x_5892:
        /* <DEDUP_REMOVED lines=19> */
.L_x_5895:
        /* <DEDUP_REMOVED lines=14> */
.L_x_5896:
        /* <DEDUP_REMOVED lines=11> */
.L_x_5897:
        /* <DEDUP_REMOVED lines=13> */
.L_x_5898:
        /* <DEDUP_REMOVED lines=50> */
.L_x_5899:
        /* <DEDUP_REMOVED lines=28> */
.L_x_5902:
        /* <DEDUP_REMOVED lines=15> */
.L_x_5901:
        /* <DEDUP_REMOVED lines=22> */
.L_x_5904:
        /* <DEDUP_REMOVED lines=15> */
.L_x_5903:
[----:B------:R-:W-:Y:S01]  /*13c0*/  SHF.R.S32.HI R6, RZ, 0x1f, R17 ;  /* 0x0000001fff067819 */ /* 0x000fe20000011411 */
[----:B------:R-:W-:-:S03]  /*13d0*/  UMOV UR4, 0xffffffff ;  /* 0xffffffff00047882 */ /* 0x000fc60000000000 */
[----:B------:R-:W-:-:S04]  /*13e0*/  LEA.HI R0, R6, R17, RZ, 0x7 ;  /* 0x0000001106007211 */ /* 0x000fc800078f38ff */
[----:B------:R-:W-:Y:S01]  /*13f0*/  SHF.R.S32.HI R10, RZ, 0x7, R0 ;  /* 0x00000007ff0a7819 */ /* 0x000fe20000011400 */
[----:B------:R-:W-:Y:S06]  /*1400*/  BRA.DIV UR4, `(.L_x_5905) ;  /* 0x0000011a04347947 */ /* 0x000fec000b800000 */
[----:B------:R1:W2:Y:S02]  /*1410*/  SHFL.IDX PT, R14, R10, RZ, 0x1f ;  /* 0x00001fff0a0e7589 */ /* 0x0002a400000e0000 */
.L_x_6053:
        /* <DEDUP_REMOVED lines=23> */
.L_x_5906:
        /* <DEDUP_REMOVED lines=157> */
.L_x_5919:
[----:B------:R-:W-:-:S06]  /*1f60*/  ULOP3.LUT UR4, UR36, 0x1, URZ, 0xfc, !UPT ;  /* 0x0000000124047892 */ /* 0x000fcc000f8efc3f */
[----:B-1----:R-:W-:-:S05]  /*1f70*/  IMAD.U32 R8, RZ, RZ, UR4 ;  /* 0x00000004ff087e24 */ /* 0x002fca000f8e00ff */
[----:B------:R-:W-:-:S13]  /*1f80*/  ISETP.NE.AND P6, PT, R8, 0x3, PT ;  /* 0x000000030800780c */ /* 0x000fda0003fc5270 */
[----:B------:R-:W-:Y:S05]  /*1f90*/  @!P6 BRA `(.L_x_5909) ;  /* 0x000000000004e947 */ /* 0x000fea0003800000 */
[----:B------:R-:W-:Y:S01]  /*1fa0*/  BPT.TRAP 0x1 ;  /* 0x000000040000795c */ /* 0x000fe20000300000 */
.L_x_5909:
[----:B------:R-:W-:Y:S01]  /*1fb0*/  IMAD R8, R0, 0x8, R16 ;  /* 0x0000000800087824 */ /* 0x000fe200078e0210 */
[----:B------:R-:W-:-:S04]  /*1fc0*/  SHF.L.U32 R23, R4, 0x1f, RZ ;  /* 0x0000001f04177819 */ /* 0x000fc800000006ff */
[----:B------:R1:W2:Y:S01]  /*1fd0*/  SYNCS.PHASECHK.TRANS64.TRYWAIT P0, [R8+URZ+0x30c10], R23 ;  /* 0x030c1017080075a7 */ /* 0x0002a2000800017f */
[----:B------:R-:W-:Y:S05]  /*1fe0*/  @!P6 BRA `(.L_x_5910) ;  /* 0x000000000004e947 */ /* 0x000fea0003800000 */
[----:B------:R-:W-:Y:S01]  /*1ff0*/  BPT.TRAP 0x1 ;  /* 0x000000040000795c */ /* 0x000fe20000300000 */
.L_x_5910:
[----:B------:R-:W-:-:S05]  /*2000*/  VIADD R9, R16, 0x10000 ;  /* 0x0001000010097836 */ /* 0x000fca0000000000 */
[----:B------:R-:W-:-:S04]  /*2010*/  SHF.R.U32.HI R9, RZ, 0x4, R9 ;  /* 0x00000004ff097819 */ /* 0x000fc80000011609 */
[----:B------:R-:W-:Y:S01]  /*2020*/  LOP3.LUT R9, R9, 0x3fff, RZ, 0xc0, !PT ;  /* 0x00003fff09097812 */ /* 0x000fe200078ec0ff */
[----:B--2---:R-:W-:Y:S06]  /*2030*/  @P0 BRA `(.L_x_5911) ;  /* 0x0000000000080947 */ /* 0x004fec0003800000 */
[----:B------:R-:W2:Y:S02]  /*2040*/  SYNCS.PHASECHK.TRANS64.TRYWAIT P0, [R8+URZ+0x30c10], R23 ;  /* 0x030c1017080075a7 */ /* 0x000ea4000800017f */
[----:B--2---:R-:W-:Y:S05]  /*2050*/  @!P0 BRA `(.L_x_5912) ;  /* 0x0000010c00548947 */ /* 0x004fea0003800000 */
.L_x_5911:
        /* <DEDUP_REMOVED lines=60> */
.L_x_5913:
[----:B------:R1:W1:Y:S01]  /*2420*/  SYNCS.PHASECHK.TRANS64.TRYWAIT P0, [R8+URZ+0x30c30], R23 ;  /* 0x030c3017080075a7 */ /* 0x000262000800017f */
[----:B------:R-:W-:Y:S05]  /*2430*/  @!P6 BRA `(.L_x_5914) ;  /* 0x000000000004e947 */ /* 0x000fea0003800000 */
[----:B------:R-:W-:Y:S01]  /*2440*/  BPT.TRAP 0x1 ;  /* 0x000000040000795c */ /* 0x000fe20000300000 */
.L_x_5914:
[----:B------:R-:W2:Y:S01]  /*2450*/  LDC.64 R24, c[0x0][0x748] ;  /* 0x0001d200ff187b82 */ /* 0x000ea20000000a00 */
[----:B------:R-:W-:-:S05]  /*2460*/  VIADD R13, R16, 0x18000 ;  /* 0x00018000100d7836 */ /* 0x000fca0000000000 */
[----:B------:R-:W-:Y:S01]  /*2470*/  SHF.R.U32.HI R13, RZ, 0x4, R13 ;  /* 0x00000004ff0d7819 */ /* 0x000fe2000001160d */
[----:B-1----:R-:W-:Y:S06]  /*2480*/  @P0 BRA `(.L_x_5915) ;  /* 0x0000000000080947 */ /* 0x002fec0003800000 */
[----:B------:R-:W1:Y:S02]  /*2490*/  SYNCS.PHASECHK.TRANS64.TRYWAIT P0, [R8+URZ+0x30c30], R23 ;  /* 0x030c3017080075a7 */ /* 0x000e64000800017f */
[----:B-1----:R-:W-:Y:S05]  /*24a0*/  @!P0 BRA `(.L_x_5916) ;  /* 0x0000010800548947 */ /* 0x002fea0003800000 */
.L_x_5915:
        /* <DEDUP_REMOVED lines=769> */
.L_x_5917:
        /* <DEDUP_REMOVED lines=68> */
.L_x_5918:
        /* <DEDUP_REMOVED lines=11> */
.L_x_5908:
        /* <DEDUP_REMOVED lines=130> */
.L_x_5931:
[----:B------:R-:W-:-:S05]  /*61d0*/  IMAD.U32 R7, RZ, RZ, UR36 ;  /* 0x00000024ff077e24 */ /* 0x000fca000f8e00ff */
[----:B------:R-:W-:-:S04]  /*61e0*/  LOP3.LUT R7, R7, 0x1, RZ, 0xfc, !PT ;  /* 0x0000000107077812 */ /* 0x000fc800078efcff */
[----:B------:R-:W-:-:S13]  /*61f0*/  ISETP.NE.AND P0, PT, R7, 0x3, PT ;  /* 0x000000030700780c */ /* 0x000fda0003f05270 */
[----:B------:R-:W-:Y:S05]  /*6200*/  @!P0 BRA `(.L_x_5921) ;  /* 0x0000000000048947 */ /* 0x000fea0003800000 */
[----:B------:R-:W-:Y:S01]  /*6210*/  BPT.TRAP 0x1 ;  /* 0x000000040000795c */ /* 0x000fe20000300000 */
.L_x_5921:
[----:B------:R-:W-:Y:S01]  /*6220*/  IMAD R7, R0, 0x8, R16 ;  /* 0x0000000800077824 */ /* 0x000fe200078e0210 */
[----:B------:R-:W-:-:S04]  /*6230*/  SHF.L.U32 R20, R4, 0x1f, RZ ;  /* 0x0000001f04147819 */ /* 0x000fc800000006ff */
[----:B------:R1:W3:Y:S01]  /*6240*/  SYNCS.PHASECHK.TRANS64.TRYWAIT P1, [R7+URZ+0x30c10], R20 ;  /* 0x030c1014070075a7 */ /* 0x0002e2000802017f */
[----:B------:R-:W-:Y:S05]  /*6250*/  @!P0 BRA `(.L_x_5922) ;  /* 0x0000000000048947 */ /* 0x000fea0003800000 */
[----:B------:R-:W-:Y:S01]  /*6260*/  BPT.TRAP 0x1 ;  /* 0x000000040000795c */ /* 0x000fe20000300000 */
.L_x_5922:
[----:B--2---:R-:W-:-:S05]  /*6270*/  VIADD R8, R16, 0x10000 ;  /* 0x0001000010087836 */ /* 0x004fca0000000000 */
[----:B------:R-:W-:-:S04]  /*6280*/  SHF.R.U32.HI R8, RZ, 0x4, R8 ;  /* 0x00000004ff087819 */ /* 0x000fc80000011608 */
[----:B------:R-:W-:-:S04]  /*6290*/  LOP3.LUT R8, R8, 0x3fff, RZ, 0xc0, !PT ;  /* 0x00003fff08087812 */ /* 0x000fc800078ec0ff */
[----:B------:R-:W-:Y:S01]  /*62a0*/  LOP3.LUT R9, R8, 0x10000, RZ, 0xfc, !PT ;  /* 0x0001000008097812 */ /* 0x000fe200078efcff */
[----:B---3--:R-:W-:Y:S06]  /*62b0*/  @P1 BRA `(.L_x_5923) ;  /* 0x0000000000081947 */ /* 0x008fec0003800000 */
[----:B------:R-:W2:Y:S02]  /*62c0*/  SYNCS.PHASECHK.TRANS64.TRYWAIT P1, [R7+URZ+0x30c10], R20 ;  /* 0x030c1014070075a7 */ /* 0x000ea4000802017f */
[----:B--2---:R-:W-:Y:S05]  /*62d0*/  @!P1 BRA `(.L_x_5924) ;  /* 0x000000c800dc9947 */ /* 0x004fea0003800000 */
.L_x_5923:
        /* <DEDUP_REMOVED lines=63> */
.L_x_5925:
[----:B------:R1:W1:Y:S01]  /*66d0*/  SYNCS.PHASECHK.TRANS64.TRYWAIT P1, [R7+URZ+0x30c30], R20 ;  /* 0x030c3014070075a7 */ /* 0x000262000802017f */
[----:B------:R-:W-:Y:S05]  /*66e0*/  @!P0 BRA `(.L_x_5926) ;  /* 0x0000000000048947 */ /* 0x000fea0003800000 */
[----:B------:R-:W-:Y:S01]  /*66f0*/  BPT.TRAP 0x1 ;  /* 0x000000040000795c */ /* 0x000fe20000300000 */
.L_x_5926:
        /* <DEDUP_REMOVED lines=8> */
.L_x_5927:
        /* <DEDUP_REMOVED lines=629> */
.L_x_5929:
        /* <DEDUP_REMOVED lines=70> */
.L_x_5930:
        /* <DEDUP_REMOVED lines=12> */
.L_x_5920:
        /* <DEDUP_REMOVED lines=121> */
.L_x_5943:
[----:B------:R-:W-:-:S05]  /*9b80*/  IMAD.U32 R7, RZ, RZ, UR36 ;  /* 0x00000024ff077e24 */ /* 0x000fca000f8e00ff */
[----:B------:R-:W-:-:S04]  /*9b90*/  LOP3.LUT R7, R7, 0x1, RZ, 0xfc, !PT ;  /* 0x0000000107077812 */ /* 0x000fc800078efcff */
[----:B------:R-:W-:-:S13]  /*9ba0*/  ISETP.NE.AND P6, PT, R7, 0x3, PT ;  /* 0x000000030700780c */ /* 0x000fda0003fc5270 */
[----:B--2---:R-:W-:Y:S05]  /*9bb0*/  @!P6 BRA `(.L_x_5933) ;  /* 0x000000000004e947 */ /* 0x004fea0003800000 */
[----:B------:R-:W-:Y:S01]  /*9bc0*/  BPT.TRAP 0x1 ;  /* 0x000000040000795c */ /* 0x000fe20000300000 */
.L_x_5933:
[----:B------:R-:W-:Y:S01]  /*9bd0*/  IMAD R7, R0, 0x8, R16 ;  /* 0x0000000800077824 */ /* 0x000fe200078e0210 */
[----:B------:R-:W-:-:S04]  /*9be0*/  SHF.L.U32 R20, R4, 0x1f, RZ ;  /* 0x0000001f04147819 */ /* 0x000fc800000006ff */
[----:B------:R2:W3:Y:S01]  /*9bf0*/  SYNCS.PHASECHK.TRANS64.TRYWAIT P0, [R7+URZ+0x30c10], R20 ;  /* 0x030c1014070075a7 */ /* 0x0004e2000800017f */
[----:B------:R-:W-:Y:S05]  /*9c00*/  @!P6 BRA `(.L_x_5934) ;  /* 0x000000000004e947 */ /* 0x000fea0003800000 */
[----:B------:R-:W-:Y:S01]  /*9c10*/  BPT.TRAP 0x1 ;  /* 0x000000040000795c */ /* 0x000fe20000300000 */
.L_x_5934:
[----:B-1----:R-:W-:-:S05]  /*9c20*/  VIADD R8, R16, 0x10000 ;  /* 0x0001000010087836 */ /* 0x002fca0000000000 */
[----:B------:R-:W-:-:S04]  /*9c30*/  SHF.R.U32.HI R8, RZ, 0x4, R8 ;  /* 0x00000004ff087819 */ /* 0x000fc80000011608 */
[----:B------:R-:W-:-:S04]  /*9c40*/  LOP3.LUT R8, R8, 0x3fff, RZ, 0xc0, !PT ;  /* 0x00003fff08087812 */ /* 0x000fc800078ec0ff */
[----:B------:R-:W-:Y:S01]  /*9c50*/  LOP3.LUT R9, R8, 0x10000, RZ, 0xfc, !PT ;  /* 0x0001000008097812 */ /* 0x000fe200078efcff */
[----:B---3--:R-:W-:Y:S06]  /*9c60*/  @P0 BRA `(.L_x_5935) ;  /* 0x0000000000080947 */ /* 0x008fec0003800000 */
[----:B------:R-:W1:Y:S02]  /*9c70*/  SYNCS.PHASECHK.TRANS64.TRYWAIT P0, [R7+URZ+0x30c10], R20 ;  /* 0x030c1014070075a7 */ /* 0x000e64000800017f */
[----:B-1----:R-:W-:Y:S05]  /*9c80*/  @!P0 BRA `(.L_x_5936) ;  /* 0x0000009000988947 */ /* 0x002fea0003800000 */
.L_x_5935:
        /* <DEDUP_REMOVED lines=62> */
.L_x_5937:
[----:B------:R1:W1:Y:S01]  /*a070*/  SYNCS.PHASECHK.TRANS64.TRYWAIT P0, [R7+URZ+0x30c30], R20 ;  /* 0x030c3014070075a7 */ /* 0x000262000800017f */
[----:B------:R-:W-:Y:S05]  /*a080*/  @!P6 BRA `(.L_x_5938) ;  /* 0x000000000004e947 */ /* 0x000fea0003800000 */
[----:B------:R-:W-:Y:S01]  /*a090*/  BPT.TRAP 0x1 ;  /* 0x000000040000795c */ /* 0x000fe20000300000 */
.L_x_5938:
        /* <DEDUP_REMOVED lines=8> */
.L_x_5939:
        /* <DEDUP_REMOVED lines=779> */
.L_x_5941:
        /* <DEDUP_REMOVED lines=70> */
.L_x_5942:
        /* <DEDUP_REMOVED lines=12> */
.L_x_5932:
        /* <DEDUP_REMOVED lines=34> */
.L_x_5900:
[----:B------:R-:W-:Y:S05]  /*d910*/  @P0 BRA `(.L_x_5894) ;  /* 0x0000005000e80947 */ /* 0x000fea0003800000 */
[----:B------:R-:W-:Y:S01]  /*d920*/  ULDC.64 UR4, c[0x0][0x878] ;  /* 0x00021e0000047ab9 */ /* 0x000fe20000000a00 */
[----:B------:R-:W3:Y:S01]  /*d930*/  LDC R15, c[0x0][0x850] ;  /* 0x00021400ff0f7b82 */ /* 0x000ee20000000800 */
[----:B------:R-:W-:Y:S01]  /*d940*/  UISETP.NE.U32.AND UP0, UPT, UR4, URZ, UPT ;  /* 0x0000003f0400728c */ /* 0x000fe2000bf05070 */
[----:B-12---:R-:W1:Y:S01]  /*d950*/  S2R R8, SR_CTAID.Y ;  /* 0x0000000000087919 */ /* 0x006e620000002600 */
[----:B------:R-:W-:Y:S01]  /*d960*/  ULDC.64 UR6, c[0x0][0x818] ;  /* 0x0002060000067ab9 */ /* 0x000fe20000000a00 */
[----:B------:R-:W-:Y:S01]  /*d970*/  ULDC.64 UR8, c[0x0][0x820] ;  /* 0x0002080000087ab9 */ /* 0x000fe20000000a00 */
[----:B------:R-:W-:Y:S01]  /*d980*/  UISETP.NE.AND.EX UP0, UPT, UR5, URZ, UPT, UP0 ;  /* 0x0000003f0500728c */ /* 0x000fe2000bf05300 */
[----:B------:R-:W2:Y:S01]  /*d990*/  S2R R16, SR_CTAID.X ;  /* 0x0000000000107919 */ /* 0x000ea20000002500 */
[----:B------:R-:W-:-:S04]  /*d9a0*/  ULDC.64 UR10, c[0x0][0x848] ;  /* 0x00021200000a7ab9 */ /* 0x000fc80000000a00 */
[----:B------:R-:W-:-:S05]  /*d9b0*/  PLOP3.LUT P1, PT, PT, PT, UP0, 0x80, 0x0 ;  /* 0x000000000000781c */ /* 0x000fca0003f2f008 */
[----:B------:R-:W-:Y:S02]  /*d9c0*/  @UP0 ULDC.64 UR4, c[0x0][0x878] ;  /* 0x00021e0000040ab9 */ /* 0x000fe40000000a00 */
[----:B------:R-:W-:-:S06]  /*d9d0*/  @UP0 UIMAD.WIDE UR4, UR37, 0x4, UR4 ;  /* 0x00000004250408a5 */ /* 0x000fcc000f8e0204 */
[----:B------:R-:W-:Y:S02]  /*d9e0*/  IMAD.U32 R2, RZ, RZ, UR4 ;  /* 0x00000004ff027e24 */ /* 0x000fe4000f8e00ff */
[----:B------:R-:W-:-:S05]  /*d9f0*/  IMAD.U32 R3, RZ, RZ, UR5 ;  /* 0x00000005ff037e24 */ /* 0x000fca000f8e00ff */
[----:B------:R2:W4:Y:S01]  /*da00*/  @P1 LDG.E R2, desc[UR38][R2.64] ;  /* 0x0000002602021981 */ /* 0x000522000c1e1900 */
[----:B---3--:R-:W-:Y:S01]  /*da10*/  ISETP.NE.AND P0, PT, R15, 0x1, PT ;  /* 0x000000010f00780c */ /* 0x008fe20003f05270 */
[----:B-1----:R-:W-:Y:S01]  /*da20*/  IMAD.MOV.U32 R7, RZ, RZ, R8 ;  /* 0x000000ffff077224 */ /* 0x002fe200078e0008 */
[----:B------:R-:W1:Y:S01]  /*da30*/  S2R R12, SR_TID.X ;  /* 0x00000000000c7919 */ /* 0x000e620000002100 */
[----:B------:R-:W3:Y:S01]  /*da40*/  S2R R11, SR_CgaCtaId ;  /* 0x00000000000b7919 */ /* 0x000ee20000008800 */
[----:B--2---:R-:W-:-:S09]  /*da50*/  IMAD.SHL.U32 R3, R16, 0x2000, RZ ;  /* 0x0000200010037824 */ /* 0x004fd200078e00ff */
[----:B------:R-:W2:Y:S08]  /*da60*/  @P0 LDC R5, c[0x0][0x854] ;  /* 0x00021500ff050b82 */ /* 0x000eb00000000800 */
[----:B------:R-:W5:Y:S01]  /*da70*/  @P0 LDC R9, c[0x0][0x858] ;  /* 0x00021600ff090b82 */ /* 0x000f620000000800 */
[----:B-1----:R-:W-:Y:S02]  /*da80*/  VIADD R19, R12, 0xffffff80 ;  /* 0xffffff800c137836 */ /* 0x002fe40000000000 */
[----:B--2---:R-:W-:-:S05]  /*da90*/  @P0 IMAD.HI.U32 R0, R8, R5, RZ ;  /* 0x0000000508000227 */ /* 0x004fca00078e00ff */
[----:B-----5:R-:W-:Y:S02]  /*daa0*/  @P0 SHF.R.U32.HI R7, RZ, R9, R0 ;  /* 0x00000009ff070219 */ /* 0x020fe40000011600 */
[----:B------:R-:W-:Y:S02]  /*dab0*/  MOV R0, 0x400 ;  /* 0x0000040000007802 */ /* 0x000fe40000000f00 */
[----:B------:R-:W-:Y:S02]  /*dac0*/  SHF.R.S32.HI R10, RZ, 0x1f, R7 ;  /* 0x0000001fff0a7819 */ /* 0x000fe40000011407 */
[----:B---3--:R-:W-:-:S03]  /*dad0*/  LEA R21, R11, R0, 0x18 ;  /* 0x000000000b157211 */ /* 0x008fc600078ec0ff */
[----:B------:R-:W-:-:S04]  /*dae0*/  IMAD R0, R10, UR6, RZ ;  /* 0x000000060a007c24 */ /* 0x000fc8000f8e02ff */
[----:B------:R-:W-:Y:S01]  /*daf0*/  IMAD R11, R7, UR7, R0 ;  /* 0x00000007070b7c24 */ /* 0x000fe2000f8e0200 */
[----:B----4-:R-:W-:Y:S02]  /*db00*/  @P1 R2UR UR4, R2 ;  /* 0x00000000020412ca */ /* 0x010fe400000e0000 */
        /* <DEDUP_REMOVED lines=18> */
[C---:B------:R-:W-:Y:S02]  /*dc30*/  IMAD R13, R7.reuse, UR5, R6 ;  /* 0x00000005070d7c24 */ /* 0x040fe4000f8e0206 */
[----:B------:R-:W-:Y:S01]  /*dc40*/  IMAD.WIDE.U32 R4, R7, UR4, R4 ;  /* 0x0000000407047c25 */ /* 0x000fe2000f8e0004 */
[----:B------:R-:W-:-:S03]  /*dc50*/  USHF.R.S32.HI UR4, URZ, 0x1f, UR37 ;  /* 0x0000001f3f047899 */ /* 0x000fc60008011425 */
[----:B------:R-:W-:Y:S01]  /*dc60*/  IMAD.SHL.U32 R6, R9, 0x20, RZ ;  /* 0x0000002009067824 */ /* 0x000fe200078e00ff */
[----:B------:R-:W-:Y:S01]  /*dc70*/  USEL UR4, UR4, URZ, !UP0 ;  /* 0x0000003f04047287 */ /* 0x000fe2000c000000 */
[----:B------:R-:W-:Y:S02]  /*dc80*/  IMAD.IADD R3, R3, 0x1, R11 ;  /* 0x0000000103037824 */ /* 0x000fe400078e020b */
[----:B------:R-:W-:Y:S01]  /*dc90*/  IMAD.IADD R5, R5, 0x1, R13 ;  /* 0x0000000105057824 */ /* 0x000fe200078e020d */
[----:B------:R-:W-:Y:S01]  /*dca0*/  LOP3.LUT R9, R6, 0x3ffff000, RZ, 0xc0, !PT ;  /* 0x3ffff00006097812 */ /* 0x000fe200078ec0ff */
[----:B------:R-:W-:Y:S01]  /*dcb0*/  UIMAD UR5, UR4, UR8, URZ ;  /* 0x00000008040572a4 */ /* 0x000fe2000f8e023f */
[----:B------:R-:W-:Y:S01]  /*dcc0*/  IMAD.U32 R11, RZ, RZ, UR10 ;  /* 0x0000000aff0b7e24 */ /* 0x000fe2000f8e00ff */
[----:B------:R-:W-:Y:S01]  /*dcd0*/  UIMAD UR4, UR4, UR10, URZ ;  /* 0x0000000a040472a4 */ /* 0x000fe2000f8e023f */
[----:B------:R-:W-:Y:S01]  /*dce0*/  IMAD.MOV R6, RZ, RZ, -R7 ;  /* 0x000000ffff067224 */ /* 0x000fe200078e0a07 */
[----:B------:R-:W-:Y:S01]  /*dcf0*/  UIMAD UR5, UR6, UR9, UR5 ;  /* 0x00000009060572a4 */ /* 0x000fe2000f8e0205 */
[----:B------:R-:W-:Y:S01]  /*dd00*/  IMAD R0, R0, 0x4, R9 ;  /* 0x0000000400007824 */ /* 0x000fe200078e0209 */
[----:B------:R-:W-:Y:S01]  /*dd10*/  UIMAD UR4, UR6, UR11, UR4 ;  /* 0x0000000b060472a4 */ /* 0x000fe2000f8e0204 */
[----:B------:R-:W-:-:S02]  /*dd20*/  IMAD.U32 R9, RZ, RZ, UR8 ;  /* 0x00000008ff097e24 */ /* 0x000fc4000f8e00ff */
[----:B------:R-:W-:-:S04]  /*dd30*/  IMAD.WIDE.U32 R4, R11, UR6, R4 ;  /* 0x000000060b047c25 */ /* 0x000fc8000f8e0004 */
[----:B------:R-:W-:-:S04]  /*dd40*/  IMAD.WIDE.U32 R2, R9, UR6, R2 ;  /* 0x0000000609027c25 */ /* 0x000fc8000f8e0002 */
[----:B------:R-:W-:Y:S02]  /*dd50*/  VIADD R11, R3, UR5 ;  /* 0x00000005030b7c36 */ /* 0x000fe40008000000 */
[----:B------:R-:W-:Y:S01]  /*dd60*/  VIADD R9, R5, UR4 ;  /* 0x0000000405097c36 */ /* 0x000fe20008000000 */
[----:B------:R-:W-:Y:S05]  /*dd70*/  WARPSYNC.ALL ;  /* 0x0000000000007948 */ /* 0x000fea0003800000 */
[----:B------:R-:W-:Y:S02]  /*dd80*/  IMAD R17, R15, R6, R8 ;  /* 0x000000060f117224 */ /* 0x000fe400078e0208 */
[----:B------:R-:W-:Y:S01]  /*dd90*/  IMAD R0, R0, 0x4, R21 ;  /* 0x0000000400007824 */ /* 0x000fe200078e0215 */
[----:B------:R-:W-:Y:S01]  /*dda0*/  BAR.SYNC.DEFER_BLOCKING 0x1, 0x100 ;  /* 0x0044000000007b1d */ /* 0x000fe20000010000 */
[----:B------:R-:W-:-:S02]  /*ddb0*/  ISETP.NE.AND P1, PT, R12, 0x80, PT ;  /* 0x000000800c00780c */ /* 0x000fc40003f25270 */
[----:B------:R-:W-:-:S03]  /*ddc0*/  ISETP.NE.AND P0, PT, R19, RZ, PT ;  /* 0x000000ff1300720c */ /* 0x000fc60003f05270 */
[----:B------:R-:W-:Y:S01]  /*ddd0*/  ULDC UR4, c[0x0][0x870] ;  /* 0x00021c0000047ab9 */ /* 0x000fe20000000800 */
[----:B------:R-:W-:Y:S01]  /*dde0*/  ULDC UR5, c[0x0][0x80c] ;  /* 0x0002030000057ab9 */ /* 0x000fe20000000800 */
[----:B------:R-:W-:Y:S01]  /*ddf0*/  IMAD R6, R16, UR4, RZ ;  /* 0x0000000410067c24 */ /* 0x000fe2000f8e02ff */
[----:B------:R-:W1:Y:S01]  /*de00*/  LDC.64 R12, c[0x0][0x800] ;  /* 0x00020000ff0c7b82 */ /* 0x000e620000000a00 */
[----:B------:R-:W-:Y:S01]  /*de10*/  UIMAD UR4, UR37, UR5, URZ ;  /* 0x00000005250472a4 */ /* 0x000fe2000f8e023f */
[----:B------:R-:W-:Y:S01]  /*de20*/  BSSY B0, `(.L_x_5944) ;  /* 0x000001c000007945 */ /* 0x000fe20003800000 */
[----:B------:R-:W-:Y:S02]  /*de30*/  IMAD R6, R6, UR5, RZ ;  /* 0x0000000506067c24 */ /* 0x000fe4000f8e02ff */
[----:B------:R-:W-:-:S03]  /*de40*/  USHF.R.S32.HI UR5, URZ, 0x1f, UR4 ;  /* 0x0000001f3f057899 */ /* 0x000fc60008011404 */
[----:B------:R-:W2:Y:S01]  /*de50*/  LDC.64 R14, c[0x0][0x828] ;  /* 0x00020a00ff0e7b82 */ /* 0x000ea20000000a00 */
[----:B------:R-:W-:Y:S02]  /*de60*/  IADD3 R8, P2, P3, R6, UR4, R7 ;  /* 0x0000000406087c10 */ /* 0x000fe4000fb5e007 */
[----:B------:R-:W-:-:S03]  /*de70*/  SHF.R.S32.HI R7, RZ, 0x1f, R6 ;  /* 0x0000001fff077819 */ /* 0x000fc60000011406 */
[C---:B------:R-:W-:Y:S01]  /*de80*/  IMAD.SHL.U32 R16, R8.reuse, 0x4, RZ ;  /* 0x0000000408107824 */ /* 0x040fe200078e00ff */
[----:B------:R3:W-:Y:S01]  /*de90*/  STS.128 [R0], R184 ;  /* 0x000000b800007388 */ /* 0x0007e20000000c00 */
[----:B------:R-:W-:Y:S01]  /*dea0*/  IADD3.X R7, R7, UR5, R10, P2, P3 ;  /* 0x0000000507077c10 */ /* 0x000fe200097e640a */
[----:B------:R-:W-:Y:S02]  /*deb0*/  ULDC.64 UR4, c[0x0][0x868] ;  /* 0x00021a0000047ab9 */ /* 0x000fe40000000a00 */
[----:B------:R3:W-:Y:S01]  /*dec0*/  STS.128 [R0+0x800], R188 ;  /* 0x000800bc00007388 */ /* 0x0007e20000000c00 */
        /* <DEDUP_REMOVED lines=12> */
.L_x_5946:
[----:B------:R-:W2:Y:S04]  /*df90*/  LDG.E.STRONG.GPU R8, desc[UR38][R6.64] ;  /* 0x0000002606087981 */ /* 0x000ea8000c1ef900 */
[----:B--2---:R-:W-:Y:S01]  /*dfa0*/  CCTL.IVALL ;  /* 0x00000000ff00798f */ /* 0x004fe20002000000 */
[----:B------:R-:W-:Y:S05]  /*dfb0*/  YIELD ;  /* 0x0000000000007946 */ /* 0x000fea0003800000 */
[----:B------:R-:W-:-:S13]  /*dfc0*/  ISETP.NE.AND P0, PT, R8, R17, PT ;  /* 0x000000110800720c */ /* 0x000fda0003f05270 */
[----:B------:R-:W-:Y:S05]  /*dfd0*/  @P0 BRA `(.L_x_5946) ;  /* 0xfffffffc00ec0947 */ /* 0x000fea000383ffff */
.L_x_5945:
[----:B------:R-:W-:Y:S05]  /*dfe0*/  BSYNC B0 ;  /* 0x0000000000007941 */ /* 0x000fea0003800000 */
.L_x_5944:
[----:B------:R-:W-:Y:S01]  /*dff0*/  UMOV UR4, 0xffffffff ;  /* 0xffffffff00047882 */ /* 0x000fe20000000000 */
[----:B------:R-:W-:Y:S02]  /*e000*/  LEA.HI.X R11, R2, R13, R11, 0x2, P2 ;  /* 0x0000000d020b7211 */ /* 0x000fe400010f140b */
[----:B------:R-:W-:Y:S01]  /*e010*/  LEA.HI.X R9, R4, R15, R9, 0x2, P3 ;  /* 0x0000000f04097211 */ /* 0x000fe200018f1409 */
[----:B------:R-:W-:Y:S06]  /*e020*/  BRA.DIV UR4, `(.L_x_5947) ;  /* 0x0000004e04d87947 */ /* 0x000fec000b800000 */
[----:B------:R-:W-:Y:S01]  /*e030*/  NOP ;  /* 0x0000000000007918 */ /* 0x000fe20000000000 */
.L_x_6056:
        /* <DEDUP_REMOVED lines=17> */
.L_x_5950:
[----:B------:R-:W-:Y:S01]  /*e150*/  @P0 ELECT P2, URZ, PT ;  /* 0x00000000003f082f */ /* 0x000fe20003840000 */
[----:B------:R1:W-:-:S12]  /*e160*/  UBLKRED.G.S.ADD.F32.RN [UR4], [UR6], UR7, desc[UR8] ;  /* 0x00000804060073bb */ /* 0x0003d800080a1407 */
[----:B------:R-:W-:Y:S02]  /*e170*/  @P2 PLOP3.LUT P0, PT, P2, PT, PT, 0x8, 0x0 ;  /* 0x000000000000281c */ /* 0x000fe4000170e170 */
[----:B------:R-:W-:-:S11]  /*e180*/  PLOP3.LUT P2, PT, PT, PT, PT, 0x8, 0x0 ;  /* 0x000000000000781c */ /* 0x000fd60003f4e170 */
[----:B-1----:R-:W-:Y:S05]  /*e190*/  @P0 BRA.U.ANY `(.L_x_5950) ;  /* 0xfffffffd00ec0947 */ /* 0x002fea000393ffff */
[----:B------:R0:W-:Y:S01]  /*e1a0*/  UTMACMDFLUSH ;  /* 0x00000000000079b7 */ /* 0x0001e20000000000 */
[----:B------:R-:W-:-:S04]  /*e1b0*/  DEPBAR.LE SB0, 0x0 ;  /* 0x000080000000791a */ /* 0x000fc80000000000 */
.L_x_5949:
[----:B------:R-:W-:Y:S05]  /*e1c0*/  BSYNC B0 ;  /* 0x0000000000007941 */ /* 0x000fea0003800000 */
.L_x_5948:
        /* <DEDUP_REMOVED lines=14> */
.L_x_5952:
[----:B------:R-:W-:Y:S05]  /*e2b0*/  BSYNC B0 ;  /* 0x0000000000007941 */ /* 0x000fea0003800000 */
.L_x_5951:
        /* <DEDUP_REMOVED lines=14> */
.L_x_5955:
[----:B-1-3--:R-:W2:Y:S04]  /*e3a0*/  LDG.E.STRONG.GPU R0, desc[UR38][R2.64] ;  /* 0x0000002602007981 */ /* 0x00aea8000c1ef900 */
[----:B--2---:R-:W-:Y:S01]  /*e3b0*/  CCTL.IVALL ;  /* 0x00000000ff00798f */ /* 0x004fe20002000000 */
[----:B------:R-:W-:Y:S05]  /*e3c0*/  YIELD ;  /* 0x0000000000007946 */ /* 0x000fea0003800000 */
[----:B------:R-:W-:-:S13]  /*e3d0*/  ISETP.NE.AND P0, PT, R0, R17, PT ;  /* 0x000000110000720c */ /* 0x000fda0003f05270 */
[----:B------:R-:W-:Y:S05]  /*e3e0*/  @P0 BRA `(.L_x_5955) ;  /* 0xfffffffc00ec0947 */ /* 0x000fea000383ffff */
.L_x_5954:
[----:B------:R-:W-:Y:S05]  /*e3f0*/  BSYNC B0 ;  /* 0x0000000000007941 */ /* 0x000fea0003800000 */
.L_x_5953:
[----:B------:R-:W-:-:S03]  /*e400*/  UMOV UR4, 0xffffffff ;  /* 0xffffffff00047882 */ /* 0x000fc60000000000 */
[----:B------:R-:W-:Y:S05]  /*e410*/  BRA.DIV UR4, `(.L_x_5956) ;  /* 0x0000004a04f87947 */ /* 0x000fea000b800000 */
[----:B------:R-:W-:Y:S01]  /*e420*/  NOP ;  /* 0x0000000000007918 */ /* 0x000fe20000000000 */
.L_x_6059:
        /* <DEDUP_REMOVED lines=17> */
.L_x_5959:
[----:B------:R-:W-:Y:S01]  /*e540*/  @P0 ELECT P2, URZ, PT ;  /* 0x00000000003f082f */ /* 0x000fe20003840000 */
[----:B------:R2:W-:-:S12]  /*e550*/  UBLKRED.G.S.ADD.F32.RN [UR4], [UR6], UR7, desc[UR8] ;  /* 0x00000804060073bb */ /* 0x0005d800080a1407 */
[----:B------:R-:W-:Y:S02]  /*e560*/  @P2 PLOP3.LUT P0, PT, P2, PT, PT, 0x8, 0x0 ;  /* 0x000000000000281c */ /* 0x000fe4000170e170 */
[----:B------:R-:W-:-:S11]  /*e570*/  PLOP3.LUT P2, PT, PT, PT, PT, 0x8, 0x0 ;  /* 0x000000000000781c */ /* 0x000fd60003f4e170 */
[----:B--2---:R-:W-:Y:S05]  /*e580*/  @P0 BRA.U.ANY `(.L_x_5959) ;  /* 0xfffffffd00ec0947 */ /* 0x004fea000393ffff */
[----:B------:R0:W-:Y:S01]  /*e590*/  UTMACMDFLUSH ;  /* 0x00000000000079b7 */ /* 0x0001e20000000000 */
[----:B------:R-:W-:-:S04]  /*e5a0*/  DEPBAR.LE SB0, 0x0 ;  /* 0x000080000000791a */ /* 0x000fc80000000000 */
.L_x_5958:
[----:B------:R-:W-:Y:S05]  /*e5b0*/  BSYNC B0 ;  /* 0x0000000000007941 */ /* 0x000fea0003800000 */
.L_x_5957:
        /* <DEDUP_REMOVED lines=14> */
.L_x_5889:
        /* <DEDUP_REMOVED lines=21> */
.L_x_5961:
        /* <DEDUP_REMOVED lines=13> */
.L_x_5963:
[----:B------:R-:W-:-:S05]  /*e8c0*/  ULDC UR4, c[0x0][0x8c4] ;  /* 0x0002310000047ab9 */ /* 0x000fca0000000800 */
.L_x_5962:
        /* <DEDUP_REMOVED lines=44> */
.L_x_5964:
        /* <DEDUP_REMOVED lines=13> */
.L_x_5965:
        /* <DEDUP_REMOVED lines=12> */
.L_x_5966:
        /* <DEDUP_REMOVED lines=30> */
.L_x_5967:
        /* <DEDUP_REMOVED lines=35> */
.L_x_5972:
[----:B------:R-:W2:Y:S04]  /*f130*/  LDG.E.STRONG.GPU R0, desc[UR38][R2.64] ;  /* 0x0000002602007981 */ /* 0x000ea8000c1ef900 */
[----:B--2---:R-:W-:Y:S01]  /*f140*/  CCTL.IVALL ;  /* 0x00000000ff00798f */ /* 0x004fe20002000000 */
[----:B------:R-:W-:Y:S05]  /*f150*/  YIELD ;  /* 0x0000000000007946 */ /* 0x000fea0003800000 */
[----:B------:R-:W-:-:S13]  /*f160*/  ISETP.NE.AND P1, PT, R0, UR22, PT ;  /* 0x0000001600007c0c */ /* 0x000fda000bf25270 */
[----:B------:R-:W-:Y:S05]  /*f170*/  @P1 BRA `(.L_x_5972) ;  /* 0xfffffffc00ec1947 */ /* 0x000fea000383ffff */
.L_x_5971:
[----:B------:R-:W-:Y:S05]  /*f180*/  BSYNC B0 ;  /* 0x0000000000007941 */ /* 0x000fea0003800000 */
.L_x_5970:
[----:B------:R-:W-:-:S03]  /*f190*/  UMOV UR15, 0xffffffff ;  /* 0xffffffff000f7882 */ /* 0x000fc60000000000 */
[----:B------:R-:W-:Y:S05]  /*f1a0*/  BRA.DIV UR15, `(.L_x_5973) ;  /* 0x0000003e0fb07947 */ /* 0x000fea000b800000 */
[----:B------:R-:W-:Y:S01]  /*f1b0*/  NOP ;  /* 0x0000000000007918 */ /* 0x000fe20000000000 */
.L_x_6062:
        /* <DEDUP_REMOVED lines=22> */
.L_x_5975:
[----:B------:R-:W-:Y:S05]  /*f320*/  BSYNC B0 ;  /* 0x0000000000007941 */ /* 0x000fea0003800000 */
.L_x_5974:
        /* <DEDUP_REMOVED lines=20> */
.L_x_5977:
[----:B------:R-:W-:Y:S05]  /*f470*/  BSYNC B0 ;  /* 0x0000000000007941 */ /* 0x000fea0003800000 */
.L_x_5976:
[----:B------:R-:W-:Y:S06]  /*f480*/  BAR.ARV 0xa, 0xa0 ;  /* 0x0282800000007b1d */ /* 0x000fec0000002000 */
[----:B------:R-:W-:Y:S04]  /*f490*/  BSSY B0, `(.L_x_5978) ;  /* 0x0000003000007945 */ /* 0x000fe80003800000 */
[----:B------:R-:W-:Y:S05]  /*f4a0*/  @!P0 BRA `(.L_x_5979) ;  /* 0x0000000000048947 */ /* 0x000fea0003800000 */
[----:B------:R-:W-:-:S04]  /*f4b0*/  DEPBAR.LE SB0, 0x0 ;  /* 0x000080000000791a */ /* 0x000fc80000000000 */
.L_x_5979:
[----:B------:R-:W-:Y:S05]  /*f4c0*/  BSYNC B0 ;  /* 0x0000000000007941 */ /* 0x000fea0003800000 */
.L_x_5978:
        /* <DEDUP_REMOVED lines=19> */
.L_x_5981:
[----:B------:R-:W-:Y:S05]  /*f600*/  BSYNC B0 ;  /* 0x0000000000007941 */ /* 0x000fea0003800000 */
.L_x_5980:
[----:B------:R-:W-:Y:S01]  /*f610*/  UIADD3 UR15, UR9, 0x1, URZ ;  /* 0x00000001090f7890 */ /* 0x000fe2000fffe03f */
[----:B------:R-:W-:Y:S11]  /*f620*/  BRA `(.L_x_5982) ;  /* 0x0000000000047947 */ /* 0x000ff60003800000 */
.L_x_5969:
[----:B------:R-:W-:-:S05]  /*f630*/  UMOV UR15, UR9 ;  /* 0x00000009000f7c82 */ /* 0x000fca0008000000 */
.L_x_5982:
        /* <DEDUP_REMOVED lines=15> */
.L_x_6007:
        /* <DEDUP_REMOVED lines=11> */
.L_x_5985:
[----:B------:R-:W2:Y:S04]  /*f7e0*/  LDG.E.STRONG.GPU R0, desc[UR38][R2.64] ;  /* 0x0000002602007981 */ /* 0x000ea8000c1ef900 */
[----:B--2---:R-:W-:Y:S01]  /*f7f0*/  CCTL.IVALL ;  /* 0x00000000ff00798f */ /* 0x004fe20002000000 */
[----:B------:R-:W-:Y:S05]  /*f800*/  YIELD ;  /* 0x0000000000007946 */ /* 0x000fea0003800000 */
[----:B------:R-:W-:-:S13]  /*f810*/  ISETP.NE.AND P1, PT, R0, UR22, PT ;  /* 0x0000001600007c0c */ /* 0x000fda000bf25270 */
[----:B------:R-:W-:Y:S05]  /*f820*/  @P1 BRA `(.L_x_5985) ;  /* 0xfffffffc00ec1947 */ /* 0x000fea000383ffff */
.L_x_5984:
[----:B------:R-:W-:Y:S05]  /*f830*/  BSYNC B0 ;  /* 0x0000000000007941 */ /* 0x000fea0003800000 */
.L_x_5983:
[----:B------:R-:W-:-:S03]  /*f840*/  UMOV UR16, 0xffffffff ;  /* 0xffffffff00107882 */ /* 0x000fc60000000000 */
[----:B------:R-:W-:Y:S05]  /*f850*/  BRA.DIV UR16, `(.L_x_5986) ;  /* 0x0000003a10207947 */ /* 0x000fea000b800000 */
[----:B------:R-:W-:Y:S01]  /*f860*/  NOP ;  /* 0x0000000000007918 */ /* 0x000fe20000000000 */
.L_x_6065:
        /* <DEDUP_REMOVED lines=19> */
.L_x_5988:
[----:B------:R-:W-:Y:S05]  /*f9a0*/  BSYNC B0 ;  /* 0x0000000000007941 */ /* 0x000fea0003800000 */
.L_x_5987:
        /* <DEDUP_REMOVED lines=17> */
.L_x_5990:
[----:B------:R-:W-:Y:S05]  /*fac0*/  BSYNC B0 ;  /* 0x0000000000007941 */ /* 0x000fea0003800000 */
.L_x_5989:
[----:B------:R-:W-:Y:S06]  /*fad0*/  BAR.ARV 0xa, 0xa0 ;  /* 0x0282800000007b1d */ /* 0x000fec0000002000 */
[----:B------:R-:W-:Y:S04]  /*fae0*/  BSSY B0, `(.L_x_5991) ;  /* 0x0000003000007945 */ /* 0x000fe80003800000 */
[----:B------:R-:W-:Y:S05]  /*faf0*/  @!P0 BRA `(.L_x_5992) ;  /* 0x0000000000048947 */ /* 0x000fea0003800000 */
[----:B------:R-:W-:-:S04]  /*fb00*/  DEPBAR.LE SB0, 0x0 ;  /* 0x000080000000791a */ /* 0x000fc80000000000 */
.L_x_5992:
[----:B------:R-:W-:Y:S05]  /*fb10*/  BSYNC B0 ;  /* 0x0000000000007941 */ /* 0x000fea0003800000 */
.L_x_5991:
        /* <DEDUP_REMOVED lines=19> */
.L_x_5994:
[----:B------:R-:W-:Y:S05]  /*fc50*/  BSYNC B0 ;  /* 0x0000000000007941 */ /* 0x000fea0003800000 */
.L_x_5993:
        /* <DEDUP_REMOVED lines=9> */
.L_x_5997:
[----:B------:R-:W2:Y:S04]  /*fcf0*/  LDG.E.STRONG.GPU R0, desc[UR38][R2.64] ;  /* 0x0000002602007981 */ /* 0x000ea8000c1ef900 */
[----:B--2---:R-:W-:Y:S01]  /*fd00*/  CCTL.IVALL ;  /* 0x00000000ff00798f */ /* 0x004fe20002000000 */
[----:B------:R-:W-:Y:S05]  /*fd10*/  YIELD ;  /* 0x0000000000007946 */ /* 0x000fea0003800000 */
[----:B------:R-:W-:-:S13]  /*fd20*/  ISETP.NE.AND P1, PT, R0, UR22, PT ;  /* 0x0000001600007c0c */ /* 0x000fda000bf25270 */
[----:B------:R-:W-:Y:S05]  /*fd30*/  @P1 BRA `(.L_x_5997) ;  /* 0xfffffffc00ec1947 */ /* 0x000fea000383ffff */
.L_x_5996:
[----:B------:R-:W-:Y:S05]  /*fd40*/  BSYNC B0 ;  /* 0x0000000000007941 */ /* 0x000fea0003800000 */
.L_x_5995:
[----:B------:R-:W-:-:S03]  /*fd50*/  UMOV UR12, 0xffffffff ;  /* 0xffffffff000c7882 */ /* 0x000fc60000000000 */
[----:B------:R-:W-:Y:S05]  /*fd60*/  BRA.DIV UR12, `(.L_x_5998) ;  /* 0x000000320cf87947 */ /* 0x000fea000b800000 */
[----:B------:R-:W-:Y:S01]  /*fd70*/  NOP ;  /* 0x0000000000007918 */ /* 0x000fe20000000000 */
.L_x_6068:
        /* <DEDUP_REMOVED lines=15> */
.L_x_6000:
[----:B------:R-:W-:Y:S05]  /*fe70*/  BSYNC B0 ;  /* 0x0000000000007941 */ /* 0x000fea0003800000 */
.L_x_5999:
        /* <DEDUP_REMOVED lines=15> */
.L_x_6002:
[----:B------:R-:W-:Y:S05]  /*ff70*/  BSYNC B0 ;  /* 0x0000000000007941 */ /* 0x000fea0003800000 */
.L_x_6001:
[----:B------:R-:W-:Y:S06]  /*ff80*/  BAR.ARV 0xa, 0xa0 ;  /* 0x0282800000007b1d */ /* 0x000fec0000002000 */
[----:B------:R-:W-:Y:S04]  /*ff90*/  BSSY B0, `(.L_x_6003) ;  /* 0x0000003000007945 */ /* 0x000fe80003800000 */
[----:B------:R-:W-:Y:S05]  /*ffa0*/  @!P0 BRA `(.L_x_6004) ;  /* 0x0000000000048947 */ /* 0x000fea0003800000 */
[----:B------:R-:W-:-:S04]  /*ffb0*/  DEPBAR.LE SB0, 0x0 ;  /* 0x000080000000791a */ /* 0x000fc80000000000 */
.L_x_6004:
[----:B------:R-:W-:Y:S05]  /*ffc0*/  BSYNC B0 ;  /* 0x0000000000007941 */ /* 0x000fea0003800000 */
.L_x_6003:
        /* <DEDUP_REMOVED lines=19> */
.L_x_6006:
[----:B------:R-:W-:Y:S05]  /*10100*/  BSYNC B0 ;  /* 0x0000000000007941 */ /* 0x000fea0003800000 */
.L_x_6005:
[----:B------:R-:W-:Y:S02]  /*10110*/  UIADD3 UR9, UR9, 0x2, URZ ;  /* 0x0000000209097890 */ /* 0x000fe4000fffe03f */
[----:B------:R-:W-:-:S04]  /*10120*/  UIADD3 UR4, UR4, 0x4000, URZ ;  /* 0x0000400004047890 */ /* 0x000fc8000fffe03f */
[----:B------:R-:W-:-:S13]  /*10130*/  ISETP.LE.AND P1, PT, R9, UR9, PT ;  /* 0x0000000909007c0c */ /* 0x000fda000bf23270 */
[----:B------:R-:W-:Y:S05]  /*10140*/  @!P1 BRA `(.L_x_6007) ;  /* 0xfffffff400789947 */ /* 0x000fea000383ffff */
.L_x_5968:
        /* <DEDUP_REMOVED lines=41> */
.L_x_6010:
[----:B------:R-:W-:Y:S05]  /*103e0*/  BSYNC B0 ;  /* 0x0000000000007941 */ /* 0x000fea0003800000 */
.L_x_6009:
[----:B------:R-:W-:Y:S05]  /*103f0*/  BRA `(.L_x_6011) ;  /* 0x0000000000047947 */ /* 0x000fea0003800000 */
.L_x_6008:
[----:B------:R-:W-:-:S05]  /*10400*/  UMOV UR4, UR9 ;  /* 0x0000000900047c82 */ /* 0x000fca0008000000 */
.L_x_6011:
        /* <DEDUP_REMOVED lines=11> */
.L_x_6016:
        /* <DEDUP_REMOVED lines=24> */
.L_x_6013:
[----:B------:R-:W-:Y:S05]  /*10640*/  BSYNC B0 ;  /* 0x0000000000007941 */ /* 0x000fea0003800000 */
.L_x_6012:
        /* <DEDUP_REMOVED lines=24> */
.L_x_6015:
[----:B------:R-:W-:Y:S05]  /*107d0*/  BSYNC B0 ;  /* 0x0000000000007941 */ /* 0x000fea0003800000 */
.L_x_6014:
[----:B------:R-:W-:Y:S02]  /*107e0*/  UIADD3 UR7, UR7, 0x2, URZ ;  /* 0x0000000207077890 */ /* 0x000fe4000fffe03f */
[----:B------:R-:W-:Y:S02]  /*107f0*/  ULEA UR5, UR19, UR5, 0x1 ;  /* 0x0000000513057291 */ /* 0x000fe4000f8e083f */
[----:B------:R-:W-:Y:S02]  /*10800*/  ULEA UR6, UR19, UR6, 0x1 ;  /* 0x0000000613067291 */ /* 0x000fe4000f8e083f */
[----:B------:R-:W-:-:S13]  /*10810*/  ISETP.NE.AND P0, PT, RZ, UR7, PT ;  /* 0x00000007ff007c0c */ /* 0x000fda000bf05270 */
[----:B------:R-:W-:Y:S05]  /*10820*/  @!P0 BRA `(.L_x_5894) ;  /* 0x0000002400248947 */ /* 0x000fea0003800000 */
[----:B------:R-:W-:Y:S05]  /*10830*/  BRA `(.L_x_6016) ;  /* 0xfffffffc00207947 */ /* 0x000fea000383ffff */
.L_x_5960:
        /* <DEDUP_REMOVED lines=14> */
.L_x_6017:
        /* <DEDUP_REMOVED lines=14> */
.L_x_6019:
[----:B------:R-:W-:-:S05]  /*10a00*/  ULDC UR4, c[0x0][0x8c4] ;  /* 0x0002310000047ab9 */ /* 0x000fca0000000800 */
.L_x_6018:
        /* <DEDUP_REMOVED lines=59> */
.L_x_6021:
        /* <DEDUP_REMOVED lines=13> */
.L_x_6022:
        /* <DEDUP_REMOVED lines=8> */
.L_x_6023:
        /* <DEDUP_REMOVED lines=21> */
.L_x_6024:
        /* <DEDUP_REMOVED lines=50> */
.L_x_6069:
        /* <DEDUP_REMOVED lines=15> */
.L_x_6027:
        /* <DEDUP_REMOVED lines=77> */
.L_x_6038:
[----:B-123--:R-:W-:-:S04]  /*11940*/  SHF.L.U32 R18, R10, 0x1f, RZ ;  /* 0x0000001f0a127819 */ /* 0x00efc800000006ff */
[----:B------:R-:W2:Y:S02]  /*11950*/  SYNCS.PHASECHK.TRANS64.TRYWAIT P1, [R15+URZ+0x30c40], R18 ;  /* 0x030c40120f0075a7 */ /* 0x000ea4000802017f */
[----:B--2---:R-:W-:Y:S05]  /*11960*/  @!P1 BRA `(.L_x_6030) ;  /* 0x0000001800289947 */ /* 0x004fea0003800000 */
.L_x_6070:
        /* <DEDUP_REMOVED lines=8> */
.L_x_6031:
        /* <DEDUP_REMOVED lines=30> */
.L_x_6071:
        /* <DEDUP_REMOVED lines=8> */
.L_x_6033:
        /* <DEDUP_REMOVED lines=30> */
.L_x_6072:
        /* <DEDUP_REMOVED lines=8> */
.L_x_6035:
        /* <DEDUP_REMOVED lines=24> */
.L_x_6074:
        /* <DEDUP_REMOVED lines=8> */
.L_x_6037:
        /* <DEDUP_REMOVED lines=30> */
.L_x_6029:
[----:B------:R-:W4:Y:S02]  /*12290*/  LDL.LU R4, [R1+0x8] ;  /* 0x0000080001047983 */ /* 0x000f240000300800 */
[----:B----4-:R-:W-:Y:S02]  /*122a0*/  ISETP.NE.AND P1, PT, R4, RZ, PT ;  /* 0x000000ff0400720c */ /* 0x010fe40003f25270 */
[----:B------:R4:W5:Y:S11]  /*122b0*/  LDL R4, [R1+0x4] ;  /* 0x0000040001047983 */ /* 0x0009760000100800 */
[----:B----4-:R-:W-:Y:S05]  /*122c0*/  @!P1 BRA `(.L_x_6028) ;  /* 0x0000000400249947 */ /* 0x010fea0003800000 */
[----:B------:R-:W-:-:S04]  /*122d0*/  SHF.L.U32 R12, R10, 0x1f, RZ ;  /* 0x0000001f0a0c7819 */ /* 0x000fc800000006ff */
[----:B------:R-:W4:Y:S02]  /*122e0*/  SYNCS.PHASECHK.TRANS64.TRYWAIT P1, [R15+URZ+0x30c40], R12 ;  /* 0x030c400c0f0075a7 */ /* 0x000f24000802017f */
[----:B----4-:R-:W-:Y:S05]  /*122f0*/  @!P1 BRA `(.L_x_6039) ;  /* 0x0000001000189947 */ /* 0x010fea0003800000 */
.L_x_6075:
        /* <DEDUP_REMOVED lines=8> */
.L_x_6040:
        /* <DEDUP_REMOVED lines=27> */
.L_x_6076:
        /* <DEDUP_REMOVED lines=8> */
.L_x_6042:
        /* <DEDUP_REMOVED lines=27> */
.L_x_6028:
[----:B------:R-:W1:Y:S01]  /*12760*/  S2R R0, SR_TID.X ;  /* 0x0000000000007919 */ /* 0x000e620000002100 */
[----:B------:R-:W-:Y:S01]  /*12770*/  IMAD R3, R16, 0x8, R15 ;  /* 0x0000000810037824 */ /* 0x000fe200078e020f */
[----:B-1----:R-:W-:Y:S02]  /*12780*/  LOP3.LUT R2, R0, 0x7f, RZ, 0xc0, !PT ;  /* 0x0000007f00027812 */ /* 0x002fe400078ec0ff */
[----:B------:R-:W-:Y:S02]  /*12790*/  SHF.L.U32 R0, R10, 0x1f, RZ ;  /* 0x0000001f0a007819 */ /* 0x000fe400000006ff */
[----:B------:R-:W-:Y:S02]  /*127a0*/  ISETP.NE.AND P1, PT, R2, RZ, PT ;  /* 0x000000ff0200720c */ /* 0x000fe40003f25270 */
[----:B------:R-:W1:Y:S02]  /*127b0*/  SYNCS.PHASECHK.TRANS64.TRYWAIT P0, [R3+URZ+0x30c40], R0 ;  /* 0x030c4000030075a7 */ /* 0x000e64000800017f */
[----:B-1----:R-:W-:Y:S09]  /*127c0*/  @!P0 BRA `(.L_x_6043) ;  /* 0x0000000c000c8947 */ /* 0x002ff20003800000 */
.L_x_6077:
[----:B------:R-:W-:Y:S05]  /*127d0*/  @P1 BRA `(.L_x_6044) ;  /* 0x0000000000181947 */ /* 0x000fea0003800000 */
[----:B------:R-:W1:Y:S01]  /*127e0*/  S2R R2, SR_TID.X ;  /* 0x0000000000027919 */ /* 0x000e620000002100 */
[----:B------:R-:W-:-:S04]  /*127f0*/  IMAD.MOV.U32 R0, RZ, RZ, 0x4200 ;  /* 0x00004200ff007424 */ /* 0x000fc800078e00ff */
[----:B------:R1:W-:Y:S02]  /*12800*/  SYNCS.ARRIVE.TRANS64 RZ, [R3+URZ+0x30c30], R0 ;  /* 0x030c300003ff79a7 */ /* 0x0003e4000800003f */
[----:B-1----:R-:W-:-:S13]  /*12810*/  LOP3.LUT P0, RZ, R2, 0x1f, RZ, 0xc0, !PT ;  /* 0x0000001f02ff7812 */ /* 0x002fda000780c0ff */
[----:B------:R-:W-:Y:S05]  /*12820*/  @!P0 BRA `(.L_x_6044) ;  /* 0x0000000000048947 */ /* 0x000fea0003800000 */
[----:B------:R-:W-:Y:S01]  /*12830*/  BPT.TRAP 0x1 ;  /* 0x000000040000795c */ /* 0x000fe20000300000 */
.L_x_6044:
        /* <DEDUP_REMOVED lines=34> */
.L_x_6025:
[----:B------:R-:W-:Y:S05]  /*12a60*/  BSYNC B0 ;  /* 0x0000000000007941 */ /* 0x000fea0003800000 */
.L_x_6020:
[----:B------:R-:W-:-:S03]  /*12a70*/  UMOV UR8, 0xffffffff ;  /* 0xffffffff00087882 */ /* 0x000fc60000000000 */
[----:B------:R-:W-:Y:S05]  /*12a80*/  BRA.DIV UR8, `(.L_x_6045) ;  /* 0x0000000a08707947 */ /* 0x000fea000b800000 */
[----:B------:R-:W-:-:S13]  /*12a90*/  ELECT P6, URZ, PT ;  /* 0x00000000003f782f */ /* 0x000fda00038c0000 */
.L_x_6080:
[----:B------:R-:W-:Y:S05]  /*12aa0*/  @!P6 BRA `(.L_x_5894) ;  /* 0x000000000084e947 */ /* 0x000fea0003800000 */
[----:B------:R-:W-:-:S06]  /*12ab0*/  ULOP3.LUT UR8, UR36, 0x2, URZ, 0xfc, !UPT ;  /* 0x0000000224087892 */ /* 0x000fcc000f8efc3f */
[----:B------:R-:W-:-:S05]  /*12ac0*/  IMAD.U32 R2, RZ, RZ, UR8 ;  /* 0x00000008ff027e24 */ /* 0x000fca000f8e00ff */
[----:B------:R-:W-:-:S13]  /*12ad0*/  ISETP.NE.AND P2, PT, R2, 0x3, PT ;  /* 0x000000030200780c */ /* 0x000fda0003f45270 */
[----:B------:R-:W-:Y:S05]  /*12ae0*/  @!P2 BRA `(.L_x_6046) ;  /* 0x000000000004a947 */ /* 0x000fea0003800000 */
[----:B---3--:R-:W-:Y:S01]  /*12af0*/  BPT.TRAP 0x1 ;  /* 0x000000040000795c */ /* 0x008fe20000300000 */
.L_x_6046:
        /* <DEDUP_REMOVED lines=15> */
.L_x_6081:
[----:B------:R-:W2:Y:S02]  /*12bf0*/  SYNCS.PHASECHK.TRANS64.TRYWAIT P0, [R3+URZ], R2 ;  /* 0x00000002030075a7 */ /* 0x000ea4000800017f */
[----:B--2---:R-:W-:Y:S05]  /*12c00*/  @!P0 BRA `(.L_x_6048) ;  /* 0x0000000800448947 */ /* 0x004fea0003800000 */
.L_x_6082:
[----:B------:R-:W-:Y:S05]  /*12c10*/  @!P2 BRA `(.L_x_6049) ;  /* 0x000000000004a947 */ /* 0x000fea0003800000 */
[----:B---3--:R-:W-:Y:S01]  /*12c20*/  BPT.TRAP 0x1 ;  /* 0x000000040000795c */ /* 0x008fe20000300000 */
.L_x_6049:
[----:B--2---:R-:W-:-:S04]  /*12c30*/  VIADD R3, R8, 0x30c40 ;  /* 0x00030c4008037836 */ /* 0x004fc80000000000 */
[----:B------:R-:W-:-:S04]  /*12c40*/  IMAD R5, R0, 0x8, R3 ;  /* 0x0000000800057824 */ /* 0x000fc800078e0203 */
[----:B------:R-:W2:Y:S02]  /*12c50*/  SYNCS.PHASECHK.TRANS64.TRYWAIT P0, [R5+URZ], R4 ;  /* 0x00000004050075a7 */ /* 0x000ea4000800017f */
[----:B--2---:R-:W-:Y:S05]  /*12c60*/  @!P0 BRA `(.L_x_6050) ;  /* 0x0000000800408947 */ /* 0x004fea0003800000 */
.L_x_6083:
[----:B------:R-:W-:-:S07]  /*12c70*/  IMAD R3, R6, 0x8, R3 ;  /* 0x0000000806037824 */ /* 0x000fce00078e0203 */
.L_x_6051:
[----:B----4-:R4:W1:Y:S02]  /*12c80*/  SYNCS.PHASECHK.TRANS64.TRYWAIT P0, [R3+URZ], R2 ;  /* 0x00000002030075a7 */ /* 0x010864000800017f */
[----:B-1----:R-:W-:Y:S05]  /*12c90*/  @!P0 NANOSLEEP.SYNCS 0x989680 ;  /* 0x009896800000895d */ /* 0x002fea0003900000 */
[----:B------:R-:W1:Y:S02]  /*12ca0*/  @!P0 SYNCS.PHASECHK.TRANS64 P0, [R3+URZ], R2 ;  /* 0x00000002030085a7 */ /* 0x000e64000800007f */
[----:B-1----:R-:W-:Y:S05]  /*12cb0*/  @!P0 BRA `(.L_x_6051) ;  /* 0xfffffffc00f08947 */ /* 0x002fea000383ffff */
.L_x_5894:
[----:B---3--:R-:W-:Y:S05]  /*12cc0*/  BSYNC B6 ;  /* 0x0000000000067941 */ /* 0x008fea0003800000 */
.L_x_5888:
[----:B------:R-:W-:Y:S05]  /*12cd0*/  EXIT ;  /* 0x000000000000794d */ /* 0x000fea0003800000 */
.L_x_5905:
[----:B------:R-:W-:Y:S02]  /*12ce0*/  IMAD.MOV.U32 R13, RZ, RZ, R10 ;  /* 0x000000ffff0d7224 */ /* 0x000fe400078e000a */
[----:B------:R-:W-:Y:S02]  /*12cf0*/  IMAD.MOV.U32 R12, RZ, RZ, RZ ;  /* 0x000000ffff0c7224 */ /* 0x000fe400078e00ff */
[----:B------:R-:W-:Y:S02]  /*12d00*/  IMAD.MOV.U32 R11, RZ, RZ, 0x1f ;  /* 0x0000001fff0b7424 */ /* 0x000fe400078e00ff */
[----:B------:R-:W-:-:S07]  /*12d10*/  IMAD.MOV.U32 R15, RZ, RZ, -0x1 ;  /* 0xffffffffff0f7424 */ /* 0x000fce00078e00ff */
[----:B------:R-:W-:Y:S05]  /*12d20*/  WARPSYNC.COLLECTIVE R15, `(.L_x_6052) ;  /* 0x000000000f087348 */ /* 0x000fea0003c00000 */
[----:B------:R1:W2:Y:S02]  /*12d30*/  SHFL.IDX P6, R14, R13, R12, R11 ;  /* 0x0000000c0d0e7389 */ /* 0x0002a400000c000b */
[----:B-12---:R-:W-:Y:S01]  /*12d40*/  ENDCOLLECTIVE ;  /* 0x000000000000791b */ /* 0x006fe20003800000 */
.L_x_6052:
[----:B------:R-:W-:Y:S05]  /*12d50*/  BRA `(.L_x_6053) ;  /* 0xfffffee400b07947 */ /* 0x000fea000383ffff */
.L_x_5907:
[----:B--2---:R2:W3:Y:S02]  /*12d60*/  SYNCS.PHASECHK.TRANS64.TRYWAIT P0, [R16+URZ+0x30c00], R11 ;  /* 0x030c000b100075a7 */ /* 0x0044e4000800017f */
[----:B---3--:R-:W-:Y:S05]  /*12d70*/  @!P0 NANOSLEEP.SYNCS 0x989680 ;  /* 0x009896800000895d */ /* 0x008fea0003900000 */
[----:B------:R-:W3:Y:S02]  /*12d80*/  @!P0 SYNCS.PHASECHK.TRANS64 P0, [R16+URZ+0x30c00], R11 ;  /* 0x030c000b100085a7 */ /* 0x000ee4000800007f */
[----:B---3--:R-:W-:Y:S05]  /*12d90*/  @!P0 BRA `(.L_x_5907) ;  /* 0xfffffffc00f08947 */ /* 0x008fea000383ffff */
[----:B------:R-:W-:Y:S05]  /*12da0*/  BRA `(.L_x_5906) ;  /* 0xfffffee400f87947 */ /* 0x000fea000383ffff */
.L_x_5912:
[----:B--2---:R2:W3:Y:S02]  /*12db0*/  SYNCS.PHASECHK.TRANS64.TRYWAIT P0, [R8+URZ+0x30c10], R23 ;  /* 0x030c1017080075a7 */ /* 0x0044e4000800017f */
[----:B---3--:R-:W-:Y:S05]  /*12dc0*/  @!P0 NANOSLEEP.SYNCS 0x989680 ;  /* 0x009896800000895d */ /* 0x008fea0003900000 */
[----:B------:R-:W3:Y:S02]  /*12dd0*/  @!P0 SYNCS.PHASECHK.TRANS64 P0, [R8+URZ+0x30c10], R23 ;  /* 0x030c1017080085a7 */ /* 0x000ee4000800007f */
[----:B---3--:R-:W-:Y:S05]  /*12de0*/  @!P0 BRA `(.L_x_5912) ;  /* 0xfffffffc00f08947 */ /* 0x008fea000383ffff */
[----:B------:R-:W-:Y:S05]  /*12df0*/  BRA `(.L_x_5911) ;  /* 0xfffffef000987947 */ /* 0x000fea000383ffff */
.L_x_5916:
[----:B------:R1:W1:Y:S02]  /*12e00*/  SYNCS.PHASECHK.TRANS64.TRYWAIT P0, [R8+URZ+0x30c30], R23 ;  /* 0x030c3017080075a7 */ /* 0x000264000800017f */
[----:B-1----:R-:W-:Y:S05]  /*12e10*/  @!P0 NANOSLEEP.SYNCS 0x989680 ;  /* 0x009896800000895d */ /* 0x002fea0003900000 */
[----:B------:R-:W1:Y:S02]  /*12e20*/  @!P0 SYNCS.PHASECHK.TRANS64 P0, [R8+URZ+0x30c30], R23 ;  /* 0x030c3017080085a7 */ /* 0x000e64000800007f */
[----:B-1----:R-:W-:Y:S05]  /*12e30*/  @!P0 BRA `(.L_x_5916) ;  /* 0xfffffffc00f08947 */ /* 0x002fea000383ffff */
[----:B------:R-:W-:Y:S05]  /*12e40*/  BRA `(.L_x_5915) ;  /* 0xfffffef400987947 */ /* 0x000fea000383ffff */
.L_x_5924:
[----:B--2---:R2:W3:Y:S02]  /*12e50*/  SYNCS.PHASECHK.TRANS64.TRYWAIT P1, [R7+URZ+0x30c10], R20 ;  /* 0x030c1014070075a7 */ /* 0x0044e4000802017f */
[----:B---3--:R-:W-:Y:S05]  /*12e60*/  @!P1 NANOSLEEP.SYNCS 0x989680 ;  /* 0x009896800000995d */ /* 0x008fea0003900000 */
[----:B------:R-:W3:Y:S02]  /*12e70*/  @!P1 SYNCS.PHASECHK.TRANS64 P1, [R7+URZ+0x30c10], R20 ;  /* 0x030c1014070095a7 */ /* 0x000ee4000802007f */
[----:B---3--:R-:W-:Y:S05]  /*12e80*/  @!P1 BRA `(.L_x_5924) ;  /* 0xfffffffc00f09947 */ /* 0x008fea000383ffff */
[----:B------:R-:W-:Y:S05]  /*12e90*/  BRA `(.L_x_5923) ;  /* 0xffffff3400107947 */ /* 0x000fea000383ffff */
.L_x_5928:
[----:B------:R1:W1:Y:S02]  /*12ea0*/  SYNCS.PHASECHK.TRANS64.TRYWAIT P1, [R7+URZ+0x30c30], R20 ;  /* 0x030c3014070075a7 */ /* 0x000264000802017f */
[----:B-1----:R-:W-:Y:S05]  /*12eb0*/  @!P1 NANOSLEEP.SYNCS 0x989680 ;  /* 0x009896800000995d */ /* 0x002fea0003900000 */
[----:B------:R-:W1:Y:S02]  /*12ec0*/  @!P1 SYNCS.PHASECHK.TRANS64 P1, [R7+URZ+0x30c30], R20 ;  /* 0x030c3014070095a7 */ /* 0x000e64000802007f */
[----:B-1----:R-:W-:Y:S05]  /*12ed0*/  @!P1 BRA `(.L_x_5928) ;  /* 0xfffffffc00f09947 */ /* 0x002fea000383ffff */
[----:B------:R-:W-:Y:S05]  /*12ee0*/  BRA `(.L_x_5927) ;  /* 0xffffff3800247947 */ /* 0x000fea000383ffff */
.L_x_5936:
[----:B-1----:R1:W3:Y:S02]  /*12ef0*/  SYNCS.PHASECHK.TRANS64.TRYWAIT P0, [R7+URZ+0x30c10], R20 ;  /* 0x030c1014070075a7 */ /* 0x0022e4000800017f */
[----:B---3--:R-:W-:Y:S05]  /*12f00*/  @!P0 NANOSLEEP.SYNCS 0x989680 ;  /* 0x009896800000895d */ /* 0x008fea0003900000 */
[----:B------:R-:W3:Y:S02]  /*12f10*/  @!P0 SYNCS.PHASECHK.TRANS64 P0, [R7+URZ+0x30c10], R20 ;  /* 0x030c1014070085a7 */ /* 0x000ee4000800007f */
[----:B---3--:R-:W-:Y:S05]  /*12f20*/  @!P0 BRA `(.L_x_5936) ;  /* 0xfffffffc00f08947 */ /* 0x008fea000383ffff */
[----:B------:R-:W-:Y:S05]  /*12f30*/  BRA `(.L_x_5935) ;  /* 0xffffff6c00547947 */ /* 0x000fea000383ffff */
.L_x_5940:
[----:B------:R1:W1:Y:S02]  /*12f40*/  SYNCS.PHASECHK.TRANS64.TRYWAIT P0, [R7+URZ+0x30c30], R20 ;  /* 0x030c3014070075a7 */ /* 0x000264000800017f */
[----:B-1----:R-:W-:Y:S05]  /*12f50*/  @!P0 NANOSLEEP.SYNCS 0x989680 ;  /* 0x009896800000895d */ /* 0x002fea0003900000 */
[----:B------:R-:W1:Y:S02]  /*12f60*/  @!P0 SYNCS.PHASECHK.TRANS64 P0, [R7+URZ+0x30c30], R20 ;  /* 0x030c3014070085a7 */ /* 0x000e64000800007f */
[----:B-1----:R-:W-:Y:S05]  /*12f70*/  @!P0 BRA `(.L_x_5940) ;  /* 0xfffffffc00f08947 */ /* 0x002fea000383ffff */
[----:B------:R-:W-:Y:S05]  /*12f80*/  BRA `(.L_x_5939) ;  /* 0xffffff7000647947 */ /* 0x000fea000383ffff */
.L_x_5947:
[----:B------:R-:W-:Y:S01]  /*12f90*/  BSSY B0, `(.L_x_6054) ;  /* 0x0000005000007945 */ /* 0x000fe20003800000 */
[----:B------:R-:W-:-:S07]  /*12fa0*/  IMAD.MOV.U32 R15, RZ, RZ, -0x1 ;  /* 0xffffffffff0f7424 */ /* 0x000fce00078e00ff */
[----:B---3--:R-:W-:Y:S05]  /*12fb0*/  WARPSYNC.COLLECTIVE R15, `(.L_x_6055) ;  /* 0x000000000f087348 */ /* 0x008fea0003c00000 */
[----:B------:R-:W-:Y:S01]  /*12fc0*/  NOP ;  /* 0x0000000000007918 */ /* 0x000fe20000000000 */
[----:B---3--:R-:W-:Y:S01]  /*12fd0*/  ENDCOLLECTIVE ;  /* 0x000000000000791b */ /* 0x008fe20003800000 */
.L_x_6055:
[----:B------:R-:W-:Y:S05]  /*12fe0*/  BSYNC B0 ;  /* 0x0000000000007941 */ /* 0x000fea0003800000 */
.L_x_6054:
[----:B------:R-:W-:Y:S05]  /*12ff0*/  BRA `(.L_x_6056) ;  /* 0xffffffb000107947 */ /* 0x000fea000383ffff */
.L_x_5956:
[----:B------:R-:W-:Y:S01]  /*13000*/  BSSY B0, `(.L_x_6057) ;  /* 0x0000005000007945 */ /* 0x000fe20003800000 */
[----:B------:R-:W-:-:S07]  /*13010*/  IMAD.MOV.U32 R15, RZ, RZ, -0x1 ;  /* 0xffffffffff0f7424 */ /* 0x000fce00078e00ff */
[----:B-1-3--:R-:W-:Y:S05]  /*13020*/  WARPSYNC.COLLECTIVE R15, `(.L_x_6058) ;  /* 0x000000000f087348 */ /* 0x00afea0003c00000 */
[----:B------:R-:W-:Y:S01]  /*13030*/  NOP ;  /* 0x0000000000007918 */ /* 0x000fe20000000000 */
[----:B-1-3--:R-:W-:Y:S01]  /*13040*/  ENDCOLLECTIVE ;  /* 0x000000000000791b */ /* 0x00afe20003800000 */
.L_x_6058:
[----:B------:R-:W-:Y:S05]  /*13050*/  BSYNC B0 ;  /* 0x0000000000007941 */ /* 0x000fea0003800000 */
.L_x_6057:
[----:B------:R-:W-:Y:S05]  /*13060*/  BRA `(.L_x_6059) ;  /* 0xffffffb000f07947 */ /* 0x000fea000383ffff */
.L_x_5973:
[----:B------:R-:W-:Y:S01]  /*13070*/  BSSY B0, `(.L_x_6060) ;  /* 0x0000005000007945 */ /* 0x000fe20003800000 */
[----:B------:R-:W-:-:S07]  /*13080*/  IMAD.MOV.U32 R15, RZ, RZ, -0x1 ;  /* 0xffffffffff0f7424 */ /* 0x000fce00078e00ff */
[----:B------:R-:W-:Y:S05]  /*13090*/  WARPSYNC.COLLECTIVE R15, `(.L_x_6061) ;  /* 0x000000000f087348 */ /* 0x000fea0003c00000 */
[----:B------:R-:W-:Y:S01]  /*130a0*/  NOP ;  /* 0x0000000000007918 */ /* 0x000fe20000000000 */
[----:B------:R-:W-:Y:S01]  /*130b0*/  ENDCOLLECTIVE ;  /* 0x000000000000791b */ /* 0x000fe20003800000 */
.L_x_6061:
[----:B------:R-:W-:Y:S05]  /*130c0*/  BSYNC B0 ;  /* 0x0000000000007941 */ /* 0x000fea0003800000 */
.L_x_6060:
[----:B------:R-:W-:Y:S05]  /*130d0*/  BRA `(.L_x_6062) ;  /* 0xffffffc000387947 */ /* 0x000fea000383ffff */
.L_x_5986:
[----:B------:R-:W-:Y:S01]  /*130e0*/  BSSY B0, `(.L_x_6063) ;  /* 0x0000005000007945 */ /* 0x000fe20003800000 */
[----:B------:R-:W-:-:S07]  /*130f0*/  IMAD.MOV.U32 R15, RZ, RZ, -0x1 ;  /* 0xffffffffff0f7424 */ /* 0x000fce00078e00ff */
[----:B------:R-:W-:Y:S05]  /*13100*/  WARPSYNC.COLLECTIVE R15, `(.L_x_6064) ;  /* 0x000000000f087348 */ /* 0x000fea0003c00000 */
[----:B------:R-:W-:Y:S01]  /*13110*/  NOP ;  /* 0x0000000000007918 */ /* 0x000fe20000000000 */
[----:B------:R-:W-:Y:S01]  /*13120*/  ENDCOLLECTIVE ;  /* 0x000000000000791b */ /* 0x000fe20003800000 */
.L_x_6064:
[----:B------:R-:W-:Y:S05]  /*13130*/  BSYNC B0 ;  /* 0x0000000000007941 */ /* 0x000fea0003800000 */
.L_x_6063:
[----:B------:R-:W-:Y:S05]  /*13140*/  BRA `(.L_x_6065) ;  /* 0xffffffc400c87947 */ /* 0x000fea000383ffff */
.L_x_5998:
[----:B------:R-:W-:Y:S01]  /*13150*/  BSSY B0, `(.L_x_6066) ;  /* 0x0000005000007945 */ /* 0x000fe20003800000 */
[----:B------:R-:W-:-:S07]  /*13160*/  IMAD.MOV.U32 R15, RZ, RZ, -0x1 ;  /* 0xffffffffff0f7424 */ /* 0x000fce00078e00ff */
[----:B------:R-:W-:Y:S05]  /*13170*/  WARPSYNC.COLLECTIVE R15, `(.L_x_6067) ;  /* 0x000000000f087348 */ /* 0x000fea0003c00000 */
[----:B------:R-:W-:Y:S01]  /*13180*/  NOP ;  /* 0x0000000000007918 */ /* 0x000fe20000000000 */
[----:B------:R-:W-:Y:S01]  /*13190*/  ENDCOLLECTIVE ;  /* 0x000000000000791b */ /* 0x000fe20003800000 */
.L_x_6067:
[----:B------:R-:W-:Y:S05]  /*131a0*/  BSYNC B0 ;  /* 0x0000000000007941 */ /* 0x000fea0003800000 */
.L_x_6066:
[----:B------:R-:W-:Y:S05]  /*131b0*/  BRA `(.L_x_6068) ;  /* 0xffffffc800f07947 */ /* 0x000fea000383ffff */
.L_x_6026:
[----:B-1----:R1:W2:Y:S02]  /*131c0*/  SYNCS.PHASECHK.TRANS64.TRYWAIT P0, [R15+URZ+0x30c20], R0 ;  /* 0x030c20000f0075a7 */ /* 0x0022a4000800017f */
[----:B--2---:R-:W-:Y:S05]  /*131d0*/  @!P0 NANOSLEEP.SYNCS 0x989680 ;  /* 0x009896800000895d */ /* 0x004fea0003900000 */
[----:B------:R-:W2:Y:S02]  /*131e0*/  @!P0 SYNCS.PHASECHK.TRANS64 P0, [R15+URZ+0x30c20], R0 ;  /* 0x030c20000f0085a7 */ /* 0x000ea4000800007f */
[----:B--2---:R-:W-:Y:S05]  /*131f0*/  @!P0 BRA `(.L_x_6026) ;  /* 0xfffffffc00f08947 */ /* 0x004fea000383ffff */
[----:B------:R-:W-:Y:S05]  /*13200*/  BRA `(.L_x_6069) ;  /* 0xffffffe0005c7947 */ /* 0x000fea000383ffff */
.L_x_6030:
[----:B--2---:R2:W3:Y:S02]  /*13210*/  SYNCS.PHASECHK.TRANS64.TRYWAIT P1, [R15+URZ+0x30c40], R18 ;  /* 0x030c40120f0075a7 */ /* 0x0044e4000802017f */
[----:B---3--:R-:W-:Y:S05]  /*13220*/  @!P1 NANOSLEEP.SYNCS 0x989680 ;  /* 0x009896800000995d */ /* 0x008fea0003900000 */
[----:B------:R-:W3:Y:S02]  /*13230*/  @!P1 SYNCS.PHASECHK.TRANS64 P1, [R15+URZ+0x30c40], R18 ;  /* 0x030c40120f0095a7 */ /* 0x000ee4000802007f */
[----:B---3--:R-:W-:Y:S05]  /*13240*/  @!P1 BRA `(.L_x_6030) ;  /* 0xfffffffc00f09947 */ /* 0x008fea000383ffff */
[----:B------:R-:W-:Y:S05]  /*13250*/  BRA `(.L_x_6070) ;  /* 0xffffffe400c47947 */ /* 0x000fea000383ffff */
.L_x_6032:
[----:B-1----:R1:W3:Y:S02]  /*13260*/  SYNCS.PHASECHK.TRANS64.TRYWAIT P1, [R15+URZ+0x30c28], R18 ;  /* 0x030c28120f0075a7 */ /* 0x0022e4000802017f */
[----:B---3--:R-:W-:Y:S05]  /*13270*/  @!P1 NANOSLEEP.SYNCS 0x989680 ;  /* 0x009896800000995d */ /* 0x008fea0003900000 */
[----:B------:R-:W3:Y:S02]  /*13280*/  @!P1 SYNCS.PHASECHK.TRANS64 P1, [R15+URZ+0x30c28], R18 ;  /* 0x030c28120f0095a7 */ /* 0x000ee4000802007f */
[----:B---3--:R-:W-:Y:S05]  /*13290*/  @!P1 BRA `(.L_x_6032) ;  /* 0xfffffffc00f09947 */ /* 0x008fea000383ffff */
[----:B------:R-:W-:Y:S05]  /*132a0*/  BRA `(.L_x_6071) ;  /* 0xffffffe800487947 */ /* 0x000fea000383ffff */
.L_x_6034:
[----:B---3--:R3:W4:Y:S02]  /*132b0*/  SYNCS.PHASECHK.TRANS64.TRYWAIT P1, [R15+URZ+0x30c48], R18 ;  /* 0x030c48120f0075a7 */ /* 0x008724000802017f */
[----:B----4-:R-:W-:Y:S05]  /*132c0*/  @!P1 NANOSLEEP.SYNCS 0x989680 ;  /* 0x009896800000995d */ /* 0x010fea0003900000 */
[----:B------:R-:W4:Y:S02]  /*132d0*/  @!P1 SYNCS.PHASECHK.TRANS64 P1, [R15+URZ+0x30c48], R18 ;  /* 0x030c48120f0095a7 */ /* 0x000f24000802007f */
[----:B----4-:R-:W-:Y:S05]  /*132e0*/  @!P1 BRA `(.L_x_6034) ;  /* 0xfffffffc00f09947 */ /* 0x010fea000383ffff */
[----:B------:R-:W-:Y:S05]  /*132f0*/  BRA `(.L_x_6072) ;  /* 0xffffffe800cc7947 */ /* 0x000fea000383ffff */
.L_x_6036:
[----:B------:R-:W-:-:S07]  /*13300*/  SHF.L.U32 R4, R10, 0x1f, RZ ;  /* 0x0000001f0a047819 */ /* 0x000fce00000006ff */
.L_x_6073:
[----:B----4-:R4:W1:Y:S02]  /*13310*/  SYNCS.PHASECHK.TRANS64.TRYWAIT P1, [R15+URZ+0x30c20], R4 ;  /* 0x030c20040f0075a7 */ /* 0x010864000802017f */
[----:B-1----:R-:W-:Y:S05]  /*13320*/  @!P1 NANOSLEEP.SYNCS 0x989680 ;  /* 0x009896800000995d */ /* 0x002fea0003900000 */
[----:B------:R-:W1:Y:S02]  /*13330*/  @!P1 SYNCS.PHASECHK.TRANS64 P1, [R15+URZ+0x30c20], R4 ;  /* 0x030c20040f0095a7 */ /* 0x000e64000802007f */
[----:B-1----:R-:W-:Y:S05]  /*13340*/  @!P1 BRA `(.L_x_6073) ;  /* 0xfffffffc00f09947 */ /* 0x002fea000383ffff */
[----:B------:R-:W-:Y:S05]  /*13350*/  BRA `(.L_x_6074) ;  /* 0xffffffec00347947 */ /* 0x000fea000383ffff */
.L_x_6039:
[----:B----4-:R4:W1:Y:S02]  /*13360*/  SYNCS.PHASECHK.TRANS64.TRYWAIT P1, [R15+URZ+0x30c40], R12 ;  /* 0x030c400c0f0075a7 */ /* 0x010864000802017f */
[----:B-1----:R-:W-:Y:S05]  /*13370*/  @!P1 NANOSLEEP.SYNCS 0x989680 ;  /* 0x009896800000995d */ /* 0x002fea0003900000 */
[----:B------:R-:W1:Y:S02]  /*13380*/  @!P1 SYNCS.PHASECHK.TRANS64 P1, [R15+URZ+0x30c40], R12 ;  /* 0x030c400c0f0095a7 */ /* 0x000e64000802007f */
[----:B-1----:R-:W-:Y:S05]  /*13390*/  @!P1 BRA `(.L_x_6039) ;  /* 0xfffffffc00f09947 */ /* 0x002fea000383ffff */
[----:B------:R-:W-:Y:S05]  /*133a0*/  BRA `(.L_x_6075) ;  /* 0xffffffec00d47947 */ /* 0x000fea000383ffff */
.L_x_6041:
[----:B-1----:R1:W2:Y:S02]  /*133b0*/  SYNCS.PHASECHK.TRANS64.TRYWAIT P1, [R15+URZ+0x30c28], R12 ;  /* 0x030c280c0f0075a7 */ /* 0x0022a4000802017f */
[----:B--2---:R-:W-:Y:S05]  /*133c0*/  @!P1 NANOSLEEP.SYNCS 0x989680 ;  /* 0x009896800000995d */ /* 0x004fea0003900000 */
[----:B------:R-:W2:Y:S02]  /*133d0*/  @!P1 SYNCS.PHASECHK.TRANS64 P1, [R15+URZ+0x30c28], R12 ;  /* 0x030c280c0f0095a7 */ /* 0x000ea4000802007f */
[----:B--2---:R-:W-:Y:S05]  /*133e0*/  @!P1 BRA `(.L_x_6041) ;  /* 0xfffffffc00f09947 */ /* 0x004fea000383ffff */
[----:B------:R-:W-:Y:S05]  /*133f0*/  BRA `(.L_x_6076) ;  /* 0xfffffff0004c7947 */ /* 0x000fea000383ffff */
.L_x_6043:
[----:B------:R1:W1:Y:S02]  /*13400*/  SYNCS.PHASECHK.TRANS64.TRYWAIT P0, [R3+URZ+0x30c40], R0 ;  /* 0x030c4000030075a7 */ /* 0x000264000800017f */
[----:B-1----:R-:W-:Y:S05]  /*13410*/  @!P0 NANOSLEEP.SYNCS 0x989680 ;  /* 0x009896800000895d */ /* 0x002fea0003900000 */
[----:B------:R-:W1:Y:S02]  /*13420*/  @!P0 SYNCS.PHASECHK.TRANS64 P0, [R3+URZ+0x30c40], R0 ;  /* 0x030c4000030085a7 */ /* 0x000e64000800007f */
[----:B-1----:R-:W-:Y:S05]  /*13430*/  @!P0 BRA `(.L_x_6043) ;  /* 0xfffffffc00f08947 */ /* 0x002fea000383ffff */
[----:B------:R-:W-:Y:S05]  /*13440*/  BRA `(.L_x_6077) ;  /* 0xfffffff000e07947 */ /* 0x000fea000383ffff */
.L_x_6045:
[----:B------:R-:W-:Y:S01]  /*13450*/  BSSY B0, `(.L_x_6078) ;  /* 0x0000006000007945 */ /* 0x000fe20003800000 */
[----:B------:R-:W-:-:S07]  /*13460*/  IMAD.MOV.U32 R15, RZ, RZ, -0x1 ;  /* 0xffffffffff0f7424 */ /* 0x000fce00078e00ff */
[----:B---3--:R-:W-:Y:S05]  /*13470*/  WARPSYNC.COLLECTIVE R15, `(.L_x_6079) ;  /* 0x000000000f0c7348 */ /* 0x008fea0003c00000 */
[----:B------:R-:W-:Y:S02]  /*13480*/  ELECT P6, UR62, PT ;  /* 0x00000000003e782f */ /* 0x000fe400038c0000 */
[----:B------:R-:W-:Y:S01]  /*13490*/  MOV R14, UR62 ;  /* 0x0000003e000e7c02 */ /* 0x000fe20008000f00 */
[----:B---3--:R-:W-:Y:S10]  /*134a0*/  ENDCOLLECTIVE ;  /* 0x000000000000791b */ /* 0x008ff40003800000 */
.L_x_6079:
[----:B------:R-:W-:Y:S05]  /*134b0*/  BSYNC B0 ;  /* 0x0000000000007941 */ /* 0x000fea0003800000 */
.L_x_6078:
[----:B------:R-:W-:Y:S05]  /*134c0*/  BRA `(.L_x_6080) ;  /* 0xfffffff400747947 */ /* 0x000fea000383ffff */
.L_x_6047:
[----:B-1----:R1:W2:Y:S02]  /*134d0*/  SYNCS.PHASECHK.TRANS64.TRYWAIT P0, [R7+URZ], R4 ;  /* 0x00000004070075a7 */ /* 0x0022a4000800017f */
[----:B--2---:R-:W-:Y:S05]  /*134e0*/  @!P0 NANOSLEEP.SYNCS 0x989680 ;  /* 0x009896800000895d */ /* 0x004fea0003900000 */
[----:B------:R-:W2:Y:S02]  /*134f0*/  @!P0 SYNCS.PHASECHK.TRANS64 P0, [R7+URZ], R4 ;  /* 0x00000004070085a7 */ /* 0x000ea4000800007f */
[----:B--2---:R-:W-:Y:S05]  /*13500*/  @!P0 BRA `(.L_x_6047) ;  /* 0xfffffffc00f08947 */ /* 0x004fea000383ffff */
[----:B------:R-:W-:Y:S05]  /*13510*/  BRA `(.L_x_6081) ;  /* 0xfffffff400b47947 */ /* 0x000fea000383ffff */
.L_x_6048:
[----:B--2---:R2:W4:Y:S02]  /*13520*/  SYNCS.PHASECHK.TRANS64.TRYWAIT P0, [R3+URZ], R2 ;  /* 0x00000002030075a7 */ /* 0x004524000800017f */
[----:B----4-:R-:W-:Y:S05]  /*13530*/  @!P0 NANOSLEEP.SYNCS 0x989680 ;  /* 0x009896800000895d */ /* 0x010fea0003900000 */
[----:B------:R-:W4:Y:S02]  /*13540*/  @!P0 SYNCS.PHASECHK.TRANS64 P0, [R3+URZ], R2 ;  /* 0x00000002030085a7 */ /* 0x000f24000800007f */
[----:B----4-:R-:W-:Y:S05]  /*13550*/  @!P0 BRA `(.L_x_6048) ;  /* 0xfffffffc00f08947 */ /* 0x010fea000383ffff */
[----:B------:R-:W-:Y:S05]  /*13560*/  BRA `(.L_x_6082) ;  /* 0xfffffff400a87947 */ /* 0x000fea000383ffff */
.L_x_6050:
[----:B--2---:R2:W4:Y:S02]  /*13570*/  SYNCS.PHASECHK.TRANS64.TRYWAIT P0, [R5+URZ], R4 ;  /* 0x00000004050075a7 */ /* 0x004524000800017f */
[----:B----4-:R-:W-:Y:S05]  /*13580*/  @!P0 NANOSLEEP.SYNCS 0x989680 ;  /* 0x009896800000895d */ /* 0x010fea0003900000 */
[----:B------:R-:W4:Y:S02]  /*13590*/  @!P0 SYNCS.PHASECHK.TRANS64 P0, [R5+URZ], R4 ;  /* 0x00000004050085a7 */ /* 0x000f24000800007f */
[----:B----4-:R-:W-:Y:S05]  /*135a0*/  @!P0 BRA `(.L_x_6050) ;  /* 0xfffffffc00f08947 */ /* 0x010fea000383ffff */
[----:B------:R-:W-:Y:S05]  /*135b0*/  BRA `(.L_x_6083) ;  /* 0xfffffff400ac7947 */ /* 0x000fea000383ffff */
.L_x_6084:
        /* <DEDUP_REMOVED lines=12> */
.L_x_7416:


//--------------------- .text._ZN7cutlass13device_kernelIN5flash11enable_sm90INS1_16FlashAttnBwdSm90INS1_25CollectiveMainloopBwdSm90ILi2ELi2ELi2EN4cute5tupleIJNS5_1CILi1EEES8_S8_EEENS6_IJNS7_ILi128EEESA_NS7_ILi64EEEEEENS_6half_tEfNS_4arch4Sm90ELb1ELb0ELb0ELb0ELb0ELb1ELb0ELb0ELi2ELi1ELi2ELi2ELb0EEENS1_21CollectiveEpilogueBwdISC_SD_SF_Li256ELb0ELb0ELi1EEENS1_25SingleTileBwdLPTSchedulerILb0ELi128ELb0EEEEEEEEEvNT_6ParamsE --------------------------
	.section	.text._ZN7cutlass13device_kernelIN5flash11enable_sm90INS1_16FlashAttnBwdSm90INS1_25CollectiveMainloopBwdSm90ILi2ELi2ELi2EN4cute5tupleIJNS5_1CILi1EEES8_S8_EEENS6_IJNS7_ILi128EEESA_NS7_ILi64EEEEEENS_6half_tEfNS_4arch4Sm90ELb1ELb0ELb0ELb0ELb0ELb1ELb0ELb0ELi2ELi1ELi2ELi2ELb0EEENS1_21CollectiveEpilogueBwdISC_SD_SF_Li256ELb0ELb0ELi1EEENS1_25SingleTileBwdLPTSchedulerILb0ELi128ELb0EEEEEEEEEvNT_6ParamsE,"ax",@progbits
	.align	128
.text._ZN7cutlass13device_kernelIN5flash11enable_sm90INS1_16FlashAttnBwdSm90INS1_25CollectiveMainloopBwdSm90ILi2ELi2ELi2EN4cute5tupleIJNS5_1CILi1EEES8_S8_EEENS6_IJNS7_ILi128EEESA_NS7_ILi64EEEEEENS_6half_tEfNS_4arch4Sm90ELb1ELb0ELb0ELb0ELb0ELb1ELb0ELb0ELi2ELi1ELi2ELi2ELb0EEENS1_21CollectiveEpilogueBwdISC_SD_SF_Li256ELb0ELb0ELi1EEENS1_25SingleTileBwdLPTSchedulerILb0ELi128ELb0EEEEEEEEEvNT_6ParamsE:
        .type           _ZN7cutlass13device_kernelIN5flash11enable_sm90INS1_16FlashAttnBwdSm90INS1_25CollectiveMainloopBwdSm90ILi2ELi2ELi2EN4cute5tupleIJNS5_1CILi1EEES8_S8_EEENS6_IJNS7_ILi128EEESA_NS7_ILi64EEEEEENS_6half_tEfNS_4arch4Sm90ELb1ELb0ELb0ELb0ELb0ELb1ELb0ELb0ELi2ELi1ELi2ELi2ELb0EEENS1_21CollectiveEpilogueBwdISC_SD_SF_Li256ELb0ELb0ELi1EEENS1_25SingleTileBwdLPTSchedulerILb0ELi128ELb0EEEEEEEEEvNT_6ParamsE,@function
        .size           _ZN7cutlass13device_kernelIN5flash11enable_sm90INS1_16FlashAttnBwdSm90INS1_25CollectiveMainloopBwdSm90ILi2ELi2ELi2EN4cute5tupleIJNS5_1CILi1EEES8_S8_EEENS6_IJNS7_ILi128EEESA_NS7_ILi64EEEEEENS_6half_tEfNS_4arch4Sm90ELb1ELb0ELb0ELb0ELb0ELb1ELb0ELb0ELi2ELi1ELi2ELi2ELb0EEENS1_21CollectiveEpilogueBwdISC_SD_SF_Li256ELb0ELb0ELi1EEENS1_25SingleTileBwdLPTSchedulerILb0ELi128ELb0EEEEEEEEEvNT_6ParamsE,(.L_x_7417 - _ZN7cutlass13device_kernelIN5flash11enable_sm90INS1_16FlashAttnBwdSm90INS1_25CollectiveMainloopBwdSm90ILi2ELi2ELi2EN4cute5tupleIJNS5_1CILi1EEES8_S8_EEENS6_IJNS7_ILi128EEESA_NS7_ILi64EEEEEENS_6half_tEfNS_4arch4Sm90ELb1ELb0ELb0ELb0ELb0ELb1ELb0ELb0ELi2ELi1ELi2ELi2ELb0EEENS1_21CollectiveEpilogueBwdISC_SD_SF_Li256ELb0ELb0ELi1EEENS1_25SingleTileBwdLPTSchedulerILb0ELi128ELb0EEEEEEEEEvNT_6ParamsE)
        .other          _ZN7cutlass13device_kernelIN5flash11enable_sm90INS1_16FlashAttnBwdSm90INS1_25CollectiveMainloopBwdSm90ILi2ELi2ELi2EN4cute5tupleIJNS5_1CILi1EEES8_S8_EEENS6_IJNS7_ILi128EEESA_NS7_ILi64EEEEEENS_6half_tEfNS_4arch4Sm90ELb1ELb0ELb0ELb0ELb0ELb1ELb0ELb0ELi2ELi1ELi2ELi2ELb0EEENS1_21CollectiveEpilogueBwdISC_SD_SF_Li256ELb0ELb0ELi1EEENS1_25SingleTileBwdLPTSchedulerILb0ELi128ELb0EEEEEEEEEvNT_6ParamsE,@"STO_CUDA_ENTRY STV_DEFAULT"
_ZN7cutlass13device_kernelIN5flash11enable_sm90INS1_16FlashAttnBwdSm90INS1_25CollectiveMainloopBwdSm90ILi2ELi2ELi2EN4cute5tupleIJNS5_1CILi1EEES8_S8_EEENS6_IJNS7_ILi128EEESA_NS7_ILi64EEEEEENS_6half_tEfNS_4arch4Sm90ELb1ELb0ELb0ELb0ELb0ELb1ELb0ELb0ELi2ELi1ELi2ELi2ELb0EEENS1_21CollectiveEpilogueBwdISC_SD_SF_Li256ELb0ELb0ELi1EEENS1_25SingleTileBwdLPTSchedulerILb0ELi128ELb0EEEEEEEEEvNT_6ParamsE:
        /* <DEDUP_REMOVED lines=29> */
.L_x_6086:
[----:B------:R-:W-:Y:S05]  /*01d0*/  BSYNC B0 ;  /* 0x0000000000007941 */ /* 0x000fea0003800000 */
.L_x_6085:
        /* <DEDUP_REMOVED lines=34> */
.L_x_6087:
        /* <DEDUP_REMOVED lines=22> */
.L_x_6088:
        /* <DEDUP_REMOVED lines=8> */
.L_x_6091:
        /* <DEDUP_REMOVED lines=32> */
.L_x_6092:
[----:B------:R-:W-:Y:S01]  /*07e0*/  ULDC UR7, c[0x0][0xb44] ;  /* 0x0002d10000077ab9 */ /* 0x000fe20000000800 */
[----:B------:R-:W-:Y:S01]  /*07f0*/  UMOV UR36, UR10 ;  /* 0x0000000a00247c82 */ /* 0x000fe20008000000 */
[----:B------:R-:W-:-:S11]  /*0800*/  UISETP.NE.AND UP0, UPT, UR7, 0x1, UPT ;  /* 0x000000010700788c */ /* 0x000fd6000bf05270 */
[----:B------:R-:W-:Y:S02]  /*0810*/  @UP0 ULDC.64 UR8, c[0x0][0xb48] ;  /* 0x0002d20000080ab9 */ /* 0x000fe40000000a00 */
[----:B------:R-:W-:-:S04]  /*0820*/  UIMAD.WIDE.U32 UR4, UR10, UR8, URZ ;  /* 0x000000080a0472a5 */ /* 0x000fc8000f8e003f */
[----:B------:R-:W-:-:S04]  /*0830*/  @UP0 USHF.R.U32.HI UR36, URZ, UR9, UR5 ;  /* 0x000000093f240299 */ /* 0x000fc80008011605 */
[----:B------:R-:W-:-:S12]  /*0840*/  UIMAD UR4, UR36, UR7, URZ ;  /* 0x00000007240472a4 */ /* 0x000fd8000f8e023f */
.L_x_6093:
        /* <DEDUP_REMOVED lines=19> */
[----:B------:R-:W-:Y:S01]  /*0980*/  UIADD3 UR37, UR37, 0x7f, URZ ;  /* 0x0000007f25257890 */ /* 0x000fe2000fffe03f */
[----:B------:R-:W-:Y:S01]  /*0990*/  CS2R R182, SRZ ;  /* 0x0000000000b67805 */ /* 0x000fe2000001ff00 */
[----:B------:R-:W-:Y:S01]  /*09a0*/  UIADD3 UR5, -UR6, UR4, -UR5 ;  /* 0x0000000406057290 */ /* 0x000fe2000fffe905 */
[----:B------:R-:W-:Y:S01]  /*09b0*/  CS2R R180, SRZ ;  /* 0x0000000000b47805 */ /* 0x000fe2000001ff00 */
[----:B------:R-:W-:Y:S01]  /*09c0*/  USHF.R.S32.HI UR4, URZ, 0x1f, UR37 ;  /* 0x0000001f3f047899 */ /* 0x000fe20008011425 */
[----:B------:R-:W-:Y:S01]  /*09d0*/  CS2R R178, SRZ ;  /* 0x0000000000b27805 */ /* 0x000fe2000001ff00 */
[----:B------:R-:W-:Y:S01]  /*09e0*/  USHF.R.S32.HI UR6, URZ, 0x1f, UR5 ;  /* 0x0000001f3f067899 */ /* 0x000fe20008011405 */
[----:B------:R-:W-:Y:S01]  /*09f0*/  CS2R R176, SRZ ;  /* 0x0000000000b07805 */ /* 0x000fe2000001ff00 */
[----:B------:R-:W-:Y:S01]  /*0a00*/  ULEA.HI UR4, UR4, UR37, URZ, 0x7 ;  /* 0x0000002504047291 */ /* 0x000fe2000f8f383f */
[----:B------:R-:W-:Y:S01]  /*0a10*/  CS2R R174, SRZ ;  /* 0x0000000000ae7805 */ /* 0x000fe2000001ff00 */
[----:B------:R-:W-:Y:S01]  /*0a20*/  ULEA.HI UR6, UR6, UR5, URZ, 0x7 ;  /* 0x0000000506067291 */ /* 0x000fe2000f8f383f */
[----:B------:R-:W-:Y:S01]  /*0a30*/  CS2R R172, SRZ ;  /* 0x0000000000ac7805 */ /* 0x000fe2000001ff00 */
[----:B------:R-:W-:Y:S01]  /*0a40*/  USHF.R.S32.HI UR38, URZ, 0x7, UR4 ;  /* 0x000000073f267899 */ /* 0x000fe20008011404 */
[----:B------:R-:W-:Y:S01]  /*0a50*/  CS2R R170, SRZ ;  /* 0x0000000000aa7805 */ /* 0x000fe2000001ff00 */
[----:B------:R-:W-:Y:S01]  /*0a60*/  USHF.R.S32.HI UR6, URZ, 0x7, UR6 ;  /* 0x000000073f067899 */ /* 0x000fe20008011406 */
[----:B------:R-:W-:-:S02]  /*0a70*/  CS2R R168, SRZ ;  /* 0x0000000000a87805 */ /* 0x000fc4000001ff00 */
[----:B------:R-:W-:Y:S02]  /*0a80*/  CS2R R166, SRZ ;  /* 0x0000000000a67805 */ /* 0x000fe4000001ff00 */
[----:B------:R-:W-:Y:S02]  /*0a90*/  CS2R R164, SRZ ;  /* 0x0000000000a47805 */ /* 0x000fe4000001ff00 */
[----:B------:R-:W-:Y:S02]  /*0aa0*/  CS2R R162, SRZ ;  /* 0x0000000000a27805 */ /* 0x000fe4000001ff00 */
[----:B------:R-:W-:Y:S02]  /*0ab0*/  CS2R R160, SRZ ;  /* 0x0000000000a07805 */ /* 0x000fe4000001ff00 */
[----:B------:R-:W-:Y:S02]  /*0ac0*/  VIMNMX R16, RZ, UR6, !PT ;  /* 0x00000006ff107c48 */ /* 0x000fe4000ffe0100 */
[----:B------:R-:W-:-:S02]  /*0ad0*/  CS2R R158, SRZ ;  /* 0x00000000009e7805 */ /* 0x000fc4000001ff00 */
[----:B------:R-:W-:Y:S02]  /*0ae0*/  CS2R R156, SRZ ;  /* 0x00000000009c7805 */ /* 0x000fe4000001ff00 */
[----:B------:R-:W-:Y:S02]  /*0af0*/  CS2R R154, SRZ ;  /* 0x00000000009a7805 */ /* 0x000fe4000001ff00 */
[----:B------:R-:W-:Y:S02]  /*0b00*/  ISETP.LT.AND P1, PT, R16, UR38, PT ;  /* 0x0000002610007c0c */ /* 0x000fe4000bf21270 */
        /* <DEDUP_REMOVED lines=39> */
.L_x_6097:
        /* <DEDUP_REMOVED lines=15> */
.L_x_6096:
        /* <DEDUP_REMOVED lines=22> */
.L_x_6099:
        /* <DEDUP_REMOVED lines=15> */
.L_x_6098:
[----:B------:R-:W-:Y:S01]  /*10c0*/  SHF.R.S32.HI R6, RZ, 0x1f, R17 ;  /* 0x0000001fff067819 */ /* 0x000fe20000011411 */
[----:B------:R-:W-:-:S03]  /*10d0*/  UMOV UR4, 0xffffffff ;  /* 0xffffffff00047882 */ /* 0x000fc60000000000 */
[----:B------:R-:W-:-:S04]  /*10e0*/  LEA.HI R0, R6, R17, RZ, 0x7 ;  /* 0x0000001106007211 */ /* 0x000fc800078f38ff */
[----:B------:R-:W-:Y:S01]  /*10f0*/  SHF.R.S32.HI R13, RZ, 0x7, R0 ;  /* 0x00000007ff0d7819 */ /* 0x000fe20000011400 */
[----:B------:R-:W-:Y:S06]  /*1100*/  BRA.DIV UR4, `(.L_x_6100) ;  /* 0x000000c2040c7947 */ /* 0x000fec000b800000 */
[----:B------:R1:W2:Y:S02]  /*1110*/  SHFL.IDX PT, R14, R13, RZ, 0x1f ;  /* 0x00001fff0d0e7589 */ /* 0x0002a400000e0000 */
.L_x_6203:
[----:B------:R-:W-:Y:S01]  /*1120*/  SHF.L.U32 R9, RZ, 0x1f, RZ ;  /* 0x0000001fff097819 */ /* 0x000fe200000006ff */
[----:B------:R-:W3:Y:S01]  /*1130*/  LDC R10, c[0x0][0x74c] ;  /* 0x0001d300ff0a7b82 */ /* 0x000ee20000000800 */
[CC--:B------:R-:W-:Y:S01]  /*1140*/  LEA.HI R5, R6.reuse, R17.reuse, RZ, 0x5 ;  /* 0x0000001106057211 */ /* 0x0c0fe200078f28ff */
[----:B------:R-:W-:Y:S01]  /*1150*/  IMAD.SHL.U32 R3, R17, 0x40, RZ ;  /* 0x0000004011037824 */ /* 0x000fe200078e00ff */
[----:B------:R-:W-:Y:S02]  /*1160*/  LEA.HI R7, R6, R17, RZ, 0x4 ;  /* 0x0000001106077211 */ /* 0x000fe400078f20ff */
[----:B------:R-:W-:Y:S01]  /*1170*/  SHF.R.S32.HI R2, RZ, 0x5, R5 ;  /* 0x00000005ff027819 */ /* 0x000fe20000011405 */
[----:B------:R-:W4:Y:S02]  /*1180*/  SYNCS.PHASECHK.TRANS64.TRYWAIT P0, [R236+URZ+0x30c00], R9 ;  /* 0x030c0009ec0075a7 */ /* 0x000f24000800017f */
[----:B----4-:R-:W-:Y:S05]  /*1190*/  @P0 BRA `(.L_x_6101) ;  /* 0x0000000000080947 */ /* 0x010fea0003800000 */
[----:B------:R-:W4:Y:S02]  /*11a0*/  SYNCS.PHASECHK.TRANS64.TRYWAIT P0, [R236+URZ+0x30c00], R9 ;  /* 0x030c0009ec0075a7 */ /* 0x000f24000800017f */
[----:B----4-:R-:W-:Y:S05]  /*11b0*/  @!P0 BRA `(.L_x_6102) ;  /* 0x000000bc00fc8947 */ /* 0x010fea0003800000 */
.L_x_6101:
[----:B------:R-:W-:Y:S01]  /*11c0*/  SHF.R.S32.HI R8, RZ, 0x4, R7 ;  /* 0x00000004ff087819 */ /* 0x000fe20000011407 */
[----:B------:R-:W-:Y:S01]  /*11d0*/  ULDC UR5, c[0x0][0x290] ;  /* 0x0000a40000057ab9 */ /* 0x000fe20000000800 */
[----:B------:R-:W-:Y:S01]  /*11e0*/  IMAD.SHL.U32 R4, R2, 0x10, RZ ;  /* 0x0000001002047824 */ /* 0x000fe200078e00ff */
[----:B------:R-:W-:Y:S01]  /*11f0*/  LOP3.LUT R3, R3, 0x1c0, RZ, 0xc0, !PT ;  /* 0x000001c003037812 */ /* 0x000fe200078ec0ff */
[----:B------:R-:W-:Y:S01]  /*1200*/  UIADD3 UR4, UR37, -UR5, URZ ;  /* 0x8000000525047290 */ /* 0x000fe2000fffe03f */
[----:B----4-:R-:W-:Y:S02]  /*1210*/  LEA.HI R9, R7, R8, RZ, 0x1 ;  /* 0x0000000807097211 */ /* 0x010fe400078f08ff */
[----:B------:R-:W-:Y:S02]  /*1220*/  CS2R R182, SRZ ;  /* 0x0000000000b67805 */ /* 0x000fe4000001ff00 */
[----:B------:R-:W-:Y:S01]  /*1230*/  LEA.HI R2, R6, R17, RZ, 0x3 ;  /* 0x0000001106027211 */ /* 0x000fe200078f18ff */
[----:B------:R-:W-:Y:S01]  /*1240*/  ULEA UR4, UR36, UR4, 0x7 ;  /* 0x0000000424047291 */ /* 0x000fe2000f8e383f */
[----:B------:R-:W-:-:S02]  /*1250*/  LOP3.LUT R7, R3, 0x30, R4, 0xf8, !PT ;  /* 0x0000003003077812 */ /* 0x000fc400078ef804 */
[----:B------:R-:W-:Y:S02]  /*1260*/  CS2R R180, SRZ ;  /* 0x0000000000b47805 */ /* 0x000fe4000001ff00 */
[----:B------:R-:W-:Y:S02]  /*1270*/  LOP3.LUT R9, R9, 0x7ffffe, RZ, 0xc0, !PT ;  /* 0x007ffffe09097812 */ /* 0x000fe400078ec0ff */
[----:B------:R-:W-:Y:S02]  /*1280*/  CS2R R178, SRZ ;  /* 0x0000000000b27805 */ /* 0x000fe4000001ff00 */
[----:B------:R-:W-:Y:S02]  /*1290*/  LOP3.LUT R7, R7, 0x8, R2, 0xf8, !PT ;  /* 0x0000000807077812 */ /* 0x000fe400078ef802 */
[----:B------:R-:W-:Y:S02]  /*12a0*/  CS2R R176, SRZ ;  /* 0x0000000000b07805 */ /* 0x000fe4000001ff00 */
[----:B--2---:R-:W-:Y:S01]  /*12b0*/  LEA.HI R2, R14, R14, RZ, 0x1 ;  /* 0x0000000e0e027211 */ /* 0x004fe200078f08ff */
[----:B------:R-:W-:Y:S01]  /*12c0*/  IMAD.IADD R8, R8, 0x1, -R9 ;  /* 0x0000000108087824 */ /* 0x000fe200078e0a09 */
[----:B---3--:R-:W-:-:S02]  /*12d0*/  IADD3 R9, -R10, UR4, RZ ;  /* 0x000000040a097c10 */ /* 0x008fc4000fffe1ff */
[----:B------:R-:W-:Y:S02]  /*12e0*/  CS2R R174, SRZ ;  /* 0x0000000000ae7805 */ /* 0x000fe4000001ff00 */
[----:B------:R-:W-:Y:S02]  /*12f0*/  SHF.R.U32.HI R4, RZ, 0x3, R3 ;  /* 0x00000003ff047819 */ /* 0x000fe40000011603 */
[----:B------:R-:W-:Y:S02]  /*1300*/  CS2R R172, SRZ ;  /* 0x0000000000ac7805 */ /* 0x000fe4000001ff00 */
[----:B------:R-:W-:Y:S02]  /*1310*/  LOP3.LUT R3, R2, 0xffffe, RZ, 0xc0, !PT ;  /* 0x000ffffe02037812 */ /* 0x000fe400078ec0ff */
[----:B------:R-:W-:Y:S02]  /*1320*/  CS2R R170, SRZ ;  /* 0x0000000000aa7805 */ /* 0x000fe4000001ff00 */
[----:B------:R-:W-:-:S02]  /*1330*/  SHF.R.S32.HI R2, RZ, 0x1f, R9 ;  /* 0x0000001fff027819 */ /* 0x000fc40000011409 */
[----:B------:R-:W-:Y:S02]  /*1340*/  CS2R R168, SRZ ;  /* 0x0000000000a87805 */ /* 0x000fe4000001ff00 */
[----:B------:R-:W-:Y:S01]  /*1350*/  LOP3.LUT R4, R7, R4, RZ, 0x3c, !PT ;  /* 0x0000000407047212 */ /* 0x000fe200078e3cff */
[----:B------:R-:W-:Y:S01]  /*1360*/  IMAD R7, R13, 0x10, R8 ;  /* 0x000000100d077824 */ /* 0x000fe200078e0208 */
[----:B------:R-:W-:Y:S01]  /*1370*/  LEA.HI R9, R2, R9, RZ, 0x7 ;  /* 0x0000000902097211 */ /* 0x000fe200078f38ff */
[----:B------:R-:W-:Y:S01]  /*1380*/  IMAD.IADD R230, R14, 0x1, -R3 ;  /* 0x000000010ee67824 */ /* 0x000fe200078e0a03 */
[----:B------:R-:W-:Y:S01]  /*1390*/  LOP3.LUT R2, R0, 0xffffff80, RZ, 0xc0, !PT ;  /* 0xffffff8000027812 */ /* 0x000fe200078ec0ff */
[----:B------:R-:W-:Y:S01]  /*13a0*/  IMAD.U32 R3, R7, 0x200, R4 ;  /* 0x0000020007037824 */ /* 0x000fe200078e0004 */
[----:B------:R-:W-:Y:S01]  /*13b0*/  LEA.HI.SX32 R9, R9, 0x1, 0x19 ;  /* 0x0000000109097811 */ /* 0x000fe200078fcaff */
[----:B------:R-:W-:Y:S01]  /*13c0*/  IMAD.MOV.U32 R0, RZ, RZ, RZ ;  /* 0x000000ffff007224 */ /* 0x000fe200078e00ff */
[----:B------:R-:W-:Y:S01]  /*13d0*/  CS2R R166, SRZ ;  /* 0x0000000000a67805 */ /* 0x000fe2000001ff00 */
[----:B------:R-:W-:Y:S01]  /*13e0*/  IMAD.IADD R8, R17, 0x1, -R2 ;  /* 0x0000000111087824 */ /* 0x000fe200078e0a02 */
[----:B------:R2:W-:Y:S01]  /*13f0*/  STL [R1+0x38], R3 ;  /* 0x0000380301007387 */ /* 0x0005e20000100800 */
[----:B------:R-:W-:Y:S01]  /*1400*/  IMAD.MOV.U32 R4, RZ, RZ, RZ ;  /* 0x000000ffff047224 */ /* 0x000fe200078e00ff */
[----:B------:R-:W-:Y:S01]  /*1410*/  CS2R R164, SRZ ;  /* 0x0000000000a47805 */ /* 0x000fe2000001ff00 */
[--C-:B------:R-:W-:Y:S01]  /*1420*/  IMAD R7, R13, 0x400, R8.reuse ;  /* 0x000004000d077824 */ /* 0x100fe200078e0208 */
[----:B------:R-:W-:-:S02]  /*1430*/  SHF.R.S32.HI R10, RZ, 0x1f, R8 ;  /* 0x0000001fff0a7819 */ /* 0x000fc40000011408 */
[----:B------:R-:W-:Y:S02]  /*1440*/  CS2R R162, SRZ ;  /* 0x0000000000a27805 */ /* 0x000fe4000001ff00 */
[----:B------:R-:W-:Y:S01]  /*1450*/  CS2R R160, SRZ ;  /* 0x0000000000a07805 */ /* 0x000fe2000001ff00 */
[----:B------:R-:W-:Y:S01]  /*1460*/  IMAD.SHL.U32 R7, R7, 0x4, RZ ;  /* 0x0000000407077824 */ /* 0x000fe200078e00ff */
[----:B------:R-:W-:Y:S01]  /*1470*/  LEA.HI R11, R10, R8, RZ, 0x2 ;  /* 0x000000080a0b7211 */ /* 0x000fe200078f10ff */
[----:B------:R-:W-:Y:S01]  /*1480*/  STL [R1+0x28], R10 ;  /* 0x0000280a01007387 */ /* 0x000fe20000100800 */
[----:B--2---:R-:W-:Y:S02]  /*1490*/  VIMNMX R3, R9, UR38, PT ;  /* 0x0000002609037c48 */ /* 0x004fe4000bfe0100 */
[----:B------:R-:W-:Y:S02]  /*14a0*/  CS2R R158, SRZ ;  /* 0x00000000009e7805 */ /* 0x000fe4000001ff00 */
[----:B------:R-:W-:-:S02]  /*14b0*/  CS2R R156, SRZ ;  /* 0x00000000009c7805 */ /* 0x000fc4000001ff00 */
[----:B------:R-:W-:Y:S02]  /*14c0*/  CS2R R154, SRZ ;  /* 0x00000000009a7805 */ /* 0x000fe4000001ff00 */
[----:B------:R-:W-:Y:S01]  /*14d0*/  ISETP.GE.AND P0, PT, R16, R3, PT ;  /* 0x000000031000720c */ /* 0x000fe20003f06270 */
[----:B------:R2:W-:Y:S01]  /*14e0*/  STL [R1+0x4], R3 ;  /* 0x0000040301007387 */ /* 0x0005e20000100800 */
[----:B------:R-:W-:Y:S02]  /*14f0*/  CS2R R152, SRZ ;  /* 0x0000000000987805 */ /* 0x000fe4000001ff00 */
[----:B------:R-:W-:Y:S02]  /*1500*/  CS2R R214, SRZ ;  /* 0x0000000000d67805 */ /* 0x000fe4000001ff00 */
[----:B------:R-:W-:Y:S01]  /*1510*/  CS2R R212, SRZ ;  /* 0x0000000000d47805 */ /* 0x000fe2000001ff00 */
[----:B------:R3:W-:Y:S01]  /*1520*/  STL [R1+0x1c], R11 ;  /* 0x00001c0b01007387 */ /* 0x0007e20000100800 */
[----:B------:R-:W-:-:S02]  /*1530*/  CS2R R210, SRZ ;  /* 0x0000000000d27805 */ /* 0x000fc4000001ff00 */
[----:B------:R-:W-:Y:S02]  /*1540*/  CS2R R208, SRZ ;  /* 0x0000000000d07805 */ /* 0x000fe4000001ff00 */
[----:B------:R-:W-:Y:S02]  /*1550*/  CS2R R206, SRZ ;  /* 0x0000000000ce7805 */ /* 0x000fe4000001ff00 */
[----:B------:R-:W-:Y:S02]  /*1560*/  CS2R R204, SRZ ;  /* 0x0000000000cc7805 */ /* 0x000fe4000001ff00 */
[----:B------:R-:W-:Y:S02]  /*1570*/  CS2R R202, SRZ ;  /* 0x0000000000ca7805 */ /* 0x000fe4000001ff00 */
[----:B--2---:R-:W-:Y:S02]  /*1580*/  LOP3.LUT R3, R11, 0xfffffffc, RZ, 0xc0, !PT ;  /* 0xfffffffc0b037812 */ /* 0x004fe400078ec0ff */
        /* <DEDUP_REMOVED lines=10> */
[----:B------:R-:W-:Y:S01]  /*1630*/  IMAD.IADD R3, R8, 0x1, -R3 ;  /* 0x0000000108037824 */ /* 0x000fe200078e0a03 */
[----:B---3--:R-:W-:Y:S06]  /*1640*/  @P0 BRA `(.L_x_6103) ;  /* 0x0000003800980947 */ /* 0x008fec0003800000 */
[----:B------:R-:W-:Y:S01]  /*1650*/  UIMAD UR4, UR36, -0x80, UR5 ;  /* 0xffffff80240478a4 */ /* 0x000fe2000f8e0205 */
[----:B------:R-:W-:Y:S01]  /*1660*/  LEA.HI R8, R10, R8, RZ, 0x5 ;  /* 0x000000080a087211 */ /* 0x000fe200078f28ff */
[----:B------:R-:W-:Y:S01]  /*1670*/  IMAD.MOV.U32 R183, RZ, RZ, RZ ;  /* 0x000000ffffb77224 */ /* 0x000fe200078e00ff */
[----:B------:R-:W-:Y:S02]  /*1680*/  LOP3.LUT R0, R5, 0xffffffe0, RZ, 0xc0, !PT ;  /* 0xffffffe005007812 */ /* 0x000fe400078ec0ff */
[----:B------:R-:W-:Y:S01]  /*1690*/  LEA.HI R4, R13, R13, RZ, 0x1 ;  /* 0x0000000d0d047211 */ /* 0x000fe200078f08ff */
[----:B------:R-:W-:Y:S01]  /*16a0*/  IMAD.U32 R5, RZ, RZ, UR4 ;  /* 0x00000004ff057e24 */ /* 0x000fe2000f8e00ff */
[----:B------:R-:W-:Y:S01]  /*16b0*/  SHF.R.S32.HI R8, RZ, 0x5, R8 ;  /* 0x00000005ff087819 */ /* 0x000fe20000011408 */
[----:B------:R-:W-:Y:S01]  /*16c0*/  IMAD.IADD R0, R17, 0x1, -R0 ;  /* 0x0000000111007824 */ /* 0x000fe200078e0a00 */
[----:B------:R-:W-:Y:S02]  /*16d0*/  LOP3.LUT R4, R4, 0xfffffffe, RZ, 0xc0, !PT ;  /* 0xfffffffe04047812 */ /* 0x000fe400078ec0ff */
[----:B------:R-:W-:Y:S01]  /*16e0*/  SHF.R.S32.HI R7, RZ, 0x1f, R11 ;  /* 0x0000001fff077819 */ /* 0x000fe2000001140b */
[----:B------:R-:W-:Y:S01]  /*16f0*/  IMAD R10, R8, -0x10, R5 ;  /* 0xfffffff0080a7824 */ /* 0x000fe200078e0205 */
[----:B------:R-:W-:Y:S01]  /*1700*/  SHF.R.S32.HI R5, RZ, 0x1f, R0 ;  /* 0x0000001fff057819 */ /* 0x000fe20000011400 */
[----:B-1----:R-:W-:Y:S01]  /*1710*/  IMAD.IADD R13, R13, 0x1, -R4 ;  /* 0x000000010d0d7824 */ /* 0x002fe200078e0a04 */
[----:B------:R-:W-:-:S02]  /*1720*/  SHF.R.S32.HI R8, RZ, 0x2, R11 ;  /* 0x00000002ff087819 */ /* 0x000fc4000001140b */
[CC--:B------:R-:W-:Y:S02]  /*1730*/  LEA.HI R4, R5.reuse, R0.reuse, RZ, 0x3 ;  /* 0x0000000005047211 */ /* 0x0c0fe400078f18ff */
[----:B------:R-:W-:Y:S02]  /*1740*/  LEA.HI R5, R5, R0, RZ, 0x2 ;  /* 0x0000000005057211 */ /* 0x000fe400078f10ff */
[----:B------:R-:W-:Y:S02]  /*1750*/  LEA.HI R9, R7, R8, RZ, 0x3 ;  /* 0x0000000807097211 */ /* 0x000fe400078f18ff */
[--C-:B------:R-:W-:Y:S02]  /*1760*/  SHF.R.S32.HI R0, RZ, 0x3, R4.reuse ;  /* 0x00000003ff007819 */ /* 0x100fe40000011404 */
[----:B------:R-:W-:Y:S02]  /*1770*/  SHF.R.S32.HI R7, RZ, 0x1f, R4 ;  /* 0x0000001fff077819 */ /* 0x000fe40000011404 */
[----:B------:R-:W-:-:S02]  /*1780*/  LEA.HI R6, R6, R17, RZ, 0x2 ;  /* 0x0000001106067211 */ /* 0x000fc400078f10ff */
[----:B------:R-:W-:Y:S02]  /*1790*/  SHF.R.S32.HI R4, RZ, 0x2, R5 ;  /* 0x00000002ff047819 */ /* 0x000fe40000011405 */
[----:B------:R-:W-:Y:S02]  /*17a0*/  LOP3.LUT R9, R9, 0xfffffff8, RZ, 0xc0, !PT ;  /* 0xfffffff809097812 */ /* 0x000fe400078ec0ff */
[----:B------:R-:W-:Y:S01]  /*17b0*/  LOP3.LUT R14, R6, 0xfffffffc, RZ, 0xc0, !PT ;  /* 0xfffffffc060e7812 */ /* 0x000fe200078ec0ff */
[----:B------:R-:W-:Y:S01]  /*17c0*/  VIADD R6, R4, 0x8 ;  /* 0x0000000804067836 */ /* 0x000fe20000000000 */
[----:B------:R-:W-:Y:S02]  /*17d0*/  LEA.HI R7, R7, R0, RZ, 0x4 ;  /* 0x0000000007077211 */ /* 0x000fe400078f20ff */
[----:B------:R-:W-:Y:S01]  /*17e0*/  IADD3 R12, R10, R9, -R8 ;  /* 0x000000090a0c7210 */ /* 0x000fe20007ffe808 */
[----:B------:R-:W-:Y:S01]  /*17f0*/  IMAD.IADD R8, R17, 0x1, -R14 ;  /* 0x0000000111087824 */ /* 0x000fe200078e0a0e */
[----:B------:R-:W-:Y:S01]  /*1800*/  LOP3.LUT R9, R7, 0x1ffffff0, RZ, 0xc0, !PT ;  /* 0x1ffffff007097812 */ /* 0x000fe200078ec0ff */
[----:B------:R-:W-:Y:S01]  /*1810*/  VIADD R14, R4, 0x18 ;  /* 0x00000018040e7836 */ /* 0x000fe20000000000 */
[----:B------:R-:W-:Y:S01]  /*1820*/  LEA.HI R10, R6, R6, RZ, 0x1 ;  /* 0x00000006060a7211 */ /* 0x000fe200078f08ff */
[----:B------:R-:W-:Y:S01]  /*1830*/  IMAD R7, R13, -0x40, R12 ;  /* 0xffffffc00d077824 */ /* 0x000fe200078e020c */
[----:B------:R-:W-:Y:S01]  /*1840*/  LEA.HI R5, R5, R4, RZ, 0x1 ;  /* 0x0000000405057211 */ /* 0x000fe200078f08ff */
[----:B------:R-:W-:Y:S01]  /*1850*/  IMAD.IADD R0, R0, 0x1, -R9 ;  /* 0x0000000100007824 */ /* 0x000fe200078e0a09 */
[----:B------:R-:W-:Y:S01]  /*1860*/  LOP3.LUT R9, R10, 0xfffffffe, RZ, 0xc0, !PT ;  /* 0xfffffffe0a097812 */ /* 0x000fe200078ec0ff */
[----:B------:R-:W-:Y:S01]  /*1870*/  VIADD R12, R4, 0x10 ;  /* 0x00000010040c7836 */ /* 0x000fe20000000000 */
[----:B------:R-:W-:-:S02]  /*1880*/  LOP3.LUT R5, R5, 0xfffffffe, RZ, 0xc0, !PT ;  /* 0xfffffffe05057812 */ /* 0x000fc400078ec0ff */
[----:B------:R-:W-:Y:S01]  /*1890*/  LEA.HI R17, R14, R14, RZ, 0x1 ;  /* 0x0000000e0e117211 */ /* 0x000fe200078f08ff */
[----:B------:R-:W-:Y:S01]  /*18a0*/  IMAD.IADD R9, R6, 0x1, -R9 ;  /* 0x0000000106097824 */ /* 0x000fe200078e0a09 */
[----:B------:R-:W-:Y:S01]  /*18b0*/  LEA.HI R6, R12, R12, RZ, 0x1 ;  /* 0x0000000c0c067211 */ /* 0x000fe200078f08ff */
[----:B------:R-:W-:Y:S01]  /*18c0*/  IMAD.IADD R5, R4, 0x1, -R5 ;  /* 0x0000000104057824 */ /* 0x000fe200078e0a05 */
[--C-:B------:R-:W-:Y:S02]  /*18d0*/  SHF.R.S32.HI R4, RZ, 0x1, R10.reuse ;  /* 0x00000001ff047819 */ /* 0x100fe4000001140a */
[----:B------:R-:W-:Y:S01]  /*18e0*/  SHF.R.S32.HI R11, RZ, 0x1f, R10 ;  /* 0x0000001fff0b7819 */ /* 0x000fe2000001140a */
[----:B------:R-:W-:Y:S01]  /*18f0*/  IMAD R5, R0, 0x8, R5 ;  /* 0x0000000800057824 */ /* 0x000fe200078e0205 */
[----:B------:R-:W-:Y:S02]  /*1900*/  LOP3.LUT R13, R6, 0xfffffffe, RZ, 0xc0, !PT ;  /* 0xfffffffe060d7812 */ /* 0x000fe400078ec0ff */
[----:B------:R-:W-:-:S02]  /*1910*/  SHF.R.S32.HI R10, RZ, 0x1, R6 ;  /* 0x00000001ff0a7819 */ /* 0x000fc40000011406 */
[----:B------:R-:W-:Y:S01]  /*1920*/  SHF.R.S32.HI R15, RZ, 0x1f, R6 ;  /* 0x0000001fff0f7819 */ /* 0x000fe20000011406 */
[----:B------:R-:W-:Y:S01]  /*1930*/  IMAD.IADD R13, R12, 0x1, -R13 ;  /* 0x000000010c0d7824 */ /* 0x000fe200078e0a0d */
        /* <DEDUP_REMOVED lines=13> */
[----:B------:R-:W-:-:S02]  /*1a10*/  IMAD.IADD R6, R6, 0x1, -R19 ;  /* 0x0000000106067824 */ /* 0x000fc400078e0a13 */
[----:B------:R-:W-:Y:S02]  /*1a20*/  IMAD R4, R4, 0x8, R9 ;  /* 0x0000000804047824 */ /* 0x000fe400078e0209 */
[----:B------:R-:W-:Y:S02]  /*1a30*/  IMAD R0, R10, 0x8, R13 ;  /* 0x000000080a007824 */ /* 0x000fe400078e020d */
[----:B-1----:R-:W-:Y:S01]  /*1a40*/  IMAD R5, R6, 0x8, R17 ;  /* 0x0000000806057824 */ /* 0x002fe200078e0211 */
[----:B------:R1:W-:Y:S04]  /*1a50*/  STL [R1+0x10], R4 ;  /* 0x0000100401007387 */ /* 0x0003e80000100800 */
[----:B------:R2:W-:Y:S04]  /*1a60*/  STL [R1+0xc], R0 ;  /* 0x00000c0001007387 */ /* 0x0005e80000100800 */
[----:B------:R3:W-:Y:S01]  /*1a70*/  STL [R1+0x8], R5 ;  /* 0x0000080501007387 */ /* 0x0007e20000100800 */
[----:B-1----:R-:W-:-:S02]  /*1a80*/  IMAD.MOV.U32 R4, RZ, RZ, RZ ;  /* 0x000000ffff047224 */ /* 0x002fc400078e00ff */
[----:B--2---:R-:W-:-:S07]  /*1a90*/  IMAD.MOV.U32 R0, RZ, RZ, RZ ;  /* 0x000000ffff007224 */ /* 0x004fce00078e00ff */
.L_x_6114:
[----:B---3--:R-:W2:Y:S01]  /*1aa0*/  LDL R5, [R1+0x18] ;  /* 0x0000180001057983 */ /* 0x008ea20000100800 */
[----:B------:R-:W-:Y:S05]  /*1ab0*/  YIELD ;  /* 0x0000000000007946 */ /* 0x000fea0003800000 */
[----:B--2---:R-:W-:-:S04]  /*1ac0*/  LOP3.LUT R5, R5, 0x1, RZ, 0xfc, !PT ;  /* 0x0000000105057812 */ /* 0x004fc800078efcff */
[----:B------:R-:W-:-:S13]  /*1ad0*/  ISETP.NE.AND P0, PT, R5, 0x3, PT ;  /* 0x000000030500780c */ /* 0x000fda0003f05270 */
[----:B------:R-:W-:Y:S05]  /*1ae0*/  @!P0 BRA `(.L_x_6104) ;  /* 0x0000000000048947 */ /* 0x000fea0003800000 */
[----:B------:R-:W-:Y:S01]  /*1af0*/  BPT.TRAP 0x1 ;  /* 0x000000040000795c */ /* 0x000fe20000300000 */
.L_x_6104:
[----:B------:R-:W-:Y:S01]  /*1b00*/  IMAD R6, R0, 0x8, R236 ;  /* 0x0000000800067824 */ /* 0x000fe200078e02ec */
[----:B------:R-:W-:-:S04]  /*1b10*/  SHF.L.U32 R17, R4, 0x1f, RZ ;  /* 0x0000001f04117819 */ /* 0x000fc800000006ff */
[----:B------:R1:W2:Y:S01]  /*1b20*/  SYNCS.PHASECHK.TRANS64.TRYWAIT P1, [R6+URZ+0x30c10], R17 ;  /* 0x030c1011060075a7 */ /* 0x0002a2000802017f */
[----:B------:R-:W-:Y:S05]  /*1b30*/  @!P0 BRA `(.L_x_6105) ;  /* 0x0000000000048947 */ /* 0x000fea0003800000 */
[----:B------:R-:W-:Y:S01]  /*1b40*/  BPT.TRAP 0x1 ;  /* 0x000000040000795c */ /* 0x000fe20000300000 */
.L_x_6105:
[----:B------:R-:W-:-:S05]  /*1b50*/  VIADD R5, R236, 0x10000 ;  /* 0x00010000ec057836 */ /* 0x000fca0000000000 */
[----:B------:R-:W-:-:S04]  /*1b60*/  SHF.R.U32.HI R5, RZ, 0x4, R5 ;  /* 0x00000004ff057819 */ /* 0x000fc80000011605 */
[----:B------:R-:W-:Y:S01]  /*1b70*/  LOP3.LUT R5, R5, 0x3fff, RZ, 0xc0, !PT ;  /* 0x00003fff05057812 */ /* 0x000fe200078ec0ff */
[----:B--2---:R-:W-:Y:S06]  /*1b80*/  @P1 BRA `(.L_x_6106) ;  /* 0x0000000000081947 */ /* 0x004fec0003800000 */
[----:B------:R-:W2:Y:S02]  /*1b90*/  SYNCS.PHASECHK.TRANS64.TRYWAIT P1, [R6+URZ+0x30c10], R17 ;  /* 0x030c1011060075a7 */ /* 0x000ea4000802017f */
[----:B--2---:R-:W-:Y:S05]  /*1ba0*/  @!P1 BRA `(.L_x_6107) ;  /* 0x000000b400949947 */ /* 0x004fea0003800000 */
.L_x_6106:
        /* <DEDUP_REMOVED lines=31> */
[C---:B----4-:R-:W-:Y:S01]  /*1da0*/  IMAD R12, R0.reuse, 0x80, R12 ;  /* 0x00000080000c7824 */ /* 0x050fe200078e020c */
[----:B------:R-:W-:Y:S02]  /*1db0*/  WARPGROUP.DEPBAR.LE gsb0, 0x0 ;  /* 0x00008000000079c5 */ /* 0x000fe40000010000 */
[----:B------:R-:W-:Y:S01]  /*1dc0*/  WARPGROUP.ARRIVE ;  /* 0x00000000000079c5 */ /* 0x000fe20000000000 */
[----:B-----5:R-:W-:-:S02]  /*1dd0*/  IMAD R14, R0, 0x80, R13 ;  /* 0x00000080000e7824 */ /* 0x020fc400078e020d */
[----:B--2---:R-:W-:Y:S02]  /*1de0*/  IMAD R18, R0, 0x80, R11 ;  /* 0x0000008000127824 */ /* 0x004fe400078e020b */
[C---:B------:R-:W-:Y:S01]  /*1df0*/  IMAD R13, R3.reuse, 0x2, R10 ;  /* 0x00000002030d7824 */ /* 0x040fe200078e020a */
[----:B------:R-:W-:Y:S01]  /*1e00*/  HGMMA.64x128x16.F32 R88, gdesc[UR4], R88, gsb0 ;  /* 0x01e00000045879f0 */ /* 0x000fe20008000858 */
[----:B------:R-:W-:Y:S01]  /*1e10*/  UIADD3 UR6, UR8, 0x6, URZ ;  /* 0x0000000608067890 */ /* 0x000fe2000fffe03f */
[C---:B------:R-:W-:Y:S01]  /*1e20*/  IMAD R229, R3.reuse, 0x2, R12 ;  /* 0x0000000203e57824 */ /* 0x040fe200078e020c */
[----:B------:R-:W-:Y:S01]  /*1e30*/  UIADD3 UR4, UR10, 0x6, URZ ;  /* 0x000000060a047890 */ /* 0x000fe2000fffe03f */
[C---:B------:R-:W-:Y:S01]  /*1e40*/  IMAD R15, R3.reuse, 0x2, R14 ;  /* 0x00000002030f7824 */ /* 0x040fe200078e020e */
[----:B------:R-:W-:Y:S01]  /*1e50*/  UMOV UR7, 0x40000040 ;  /* 0x4000004000077882 */ /* 0x000fe20000000000 */
[----:B------:R-:W-:Y:S01]  /*1e60*/  UMOV UR5, 0x40000040 ;  /* 0x4000004000057882 */ /* 0x000fe20000000000 */
[----:B------:R-:W-:-:S02]  /*1e70*/  IMAD R227, R3, 0x2, R18 ;  /* 0x0000000203e37824 */ /* 0x000fc400078e0212 */
[--C-:B------:R-:W-:Y:S02]  /*1e80*/  IMAD R9, R13, 0x4, R236.reuse ;  /* 0x000000040d097824 */ /* 0x100fe400078e02ec */
        /* <DEDUP_REMOVED lines=18> */
.L_x_6108:
[----:B------:R1:W1:Y:S01]  /*1fb0*/  SYNCS.PHASECHK.TRANS64.TRYWAIT P1, [R6+URZ+0x30c30], R17 ;  /* 0x030c3011060075a7 */ /* 0x000262000802017f */
[----:B------:R-:W-:Y:S05]  /*1fc0*/  @!P0 BRA `(.L_x_6109) ;  /* 0x0000000000048947 */ /* 0x000fea0003800000 */
[----:B------:R-:W-:Y:S01]  /*1fd0*/  BPT.TRAP 0x1 ;  /* 0x000000040000795c */ /* 0x000fe20000300000 */
.L_x_6109:
[----:B------:R-:W5:Y:S01]  /*1fe0*/  LDC R15, c[0x0][0x280] ;  /* 0x0000a000ff0f7b82 */ /* 0x000f620000000800 */
[----:B------:R-:W-:-:S05]  /*1ff0*/  VIADD R13, R236, 0x18000 ;  /* 0x00018000ec0d7836 */ /* 0x000fca0000000000 */
[----:B------:R-:W-:-:S04]  /*2000*/  SHF.R.U32.HI R13, RZ, 0x4, R13 ;  /* 0x00000004ff0d7819 */ /* 0x000fc8000001160d */
[----:B------:R-:W-:Y:S01]  /*2010*/  LOP3.LUT R13, R13, 0x3fff, RZ, 0xc0, !PT ;  /* 0x00003fff0d0d7812 */ /* 0x000fe200078ec0ff */
[----:B-----5:R-:W-:-:S04]  /*2020*/  IMAD R18, R16, -0x80, R15 ;  /* 0xffffff8010127824 */ /* 0x020fc800078e020f */
[----:B------:R-:W-:Y:S01]  /*2030*/  IMAD R18, R3, -0x2, R18 ;  /* 0xfffffffe03127824 */ /* 0x000fe200078e0212 */
[----:B-1----:R-:W-:Y:S06]  /*2040*/  @P1 BRA `(.L_x_6110) ;  /* 0x0000000000081947 */ /* 0x002fec0003800000 */
[----:B------:R-:W1:Y:S02]  /*2050*/  SYNCS.PHASECHK.TRANS64.TRYWAIT P1, [R6+URZ+0x30c30], R17 ;  /* 0x030c3011060075a7 */ /* 0x000e64000802017f */
[----:B-1----:R-:W-:Y:S05]  /*2060*/  @!P1 BRA `(.L_x_6111) ;  /* 0x000000b000789947 */ /* 0x002fea0003800000 */
.L_x_6110:
[----:B------:R-:W-:Y:S01]  /*2070*/  LOP3.LUT R17, R13, 0x10000, RZ, 0xfc, !PT ;  /* 0x000100000d117812 */ /* 0x000fe200078efcff */
[----:B------:R-:W-:Y:S01]  /*2080*/  UIADD3 UR9, UR9, 0x4000, URZ ;  /* 0x0000400009097890 */ /* 0x000fe2000fffe03f */
[----:B------:R-:W-:Y:S01]  /*2090*/  IMAD.IADD R15, R18, 0x1, -R7 ;  /* 0x00000001120f7824 */ /* 0x000fe200078e0a07 */
[----:B------:R-:W-:Y:S01]  /*20a0*/  WARPGROUP.ARRIVE ;  /* 0x00000000000079c5 */ /* 0x000fe20000000000 */
[----:B------:R-:W-:Y:S01]  /*20b0*/  UMOV UR7, 0x40000040 ;  /* 0x4000004000077882 */ /* 0x000fe20000000000 */
[----:B------:R-:W-:Y:S01]  /*20c0*/  IMAD R18, R0, 0x400, R17 ;  /* 0x0000040000127824 */ /* 0x000fe200078e0211 */
[----:B------:R-:W-:Y:S01]  /*20d0*/  USHF.R.U32.HI UR9, URZ, 0x4, UR9 ;  /* 0x000000043f097899 */ /* 0x000fe20008011609 */
[----:B------:R-:W-:Y:S01]  /*20e0*/  ISETP.GT.AND P1, PT, R7, RZ, PT ;  /* 0x000000ff0700720c */ /* 0x000fe20003f24270 */
[----:B------:R-:W-:Y:S01]  /*20f0*/  UMOV UR5, 0x40000040 ;  /* 0x4000004000057882 */ /* 0x000fe20000000000 */
[----:B------:R-:W-:Y:S01]  /*2100*/  VIADD R19, R8, 0x4 ;  /* 0x0000000408137836 */ /* 0x000fe20000000000 */
[----:B------:R-:W-:Y:S01]  /*2110*/  R2UR UR8, R18 ;  /* 0x00000000120872ca */ /* 0x000fe200000e0000 */
[----:B------:R-:W-:Y:S01]  /*2120*/  ULOP3.LUT UR9, UR9, 0x3fff, URZ, 0xc0, !UPT ;  /* 0x00003fff09097892 */ /* 0x000fe2000f8ec03f */
[----:B------:R-:W-:Y:S01]  /*2130*/  SEL R17, R15, 0x80, P1 ;  /* 0x000000800f117807 */ /* 0x000fe20000800000 */
[C---:B------:R-:W-:Y:S01]  /*2140*/  VIADD R237, R8.reuse, 0x8 ;  /* 0x0000000808ed7836 */ /* 0x040fe20000000000 */
[----:B------:R-:W-:Y:S01]  /*2150*/  ULDC UR10, c[0x0][0x744] ;  /* 0x0001d100000a7ab9 */ /* 0x000fe20000000800 */
[----:B------:R-:W-:Y:S01]  /*2160*/  ULOP3.LUT UR9, UR9, 0x10000, URZ, 0xfc, !UPT ;  /* 0x0001000009097892 */ /* 0x000fe2000f8efc3f */
[C---:B------:R-:W-:Y:S01]  /*2170*/  ISETP.GT.AND P5, PT, R17.reuse, RZ, PT ;  /* 0x000000ff1100720c */ /* 0x040fe20003fa4270 */
[C---:B------:R-:W-:Y:S01]  /*2180*/  VIADD R234, R8.reuse, 0x10 ;  /* 0x0000001008ea7836 */ /* 0x040fe20000000000 */
[C---:B------:R-:W-:Y:S01]  /*2190*/  ISETP.GT.AND P6, PT, R17.reuse, 0x1, PT ;  /* 0x000000011100780c */ /* 0x040fe20003fc4270 */
[----:B--2---:R-:W-:Y:S01]  /*21a0*/  SHFL.IDX PT, R220, R9, R237, 0x1f ;  /* 0x00001fed09dc7589 */ /* 0x004fe200000e0000 */
[----:B------:R-:W-:Y:S01]  /*21b0*/  ISETP.GT.AND P1, PT, R17, 0x8, PT ;  /* 0x000000081100780c */ /* 0x000fe20003f24270 */
[----:B------:R-:W-:Y:S01]  /*21c0*/  VIADD R233, R8, 0x14 ;  /* 0x0000001408e97836 */ /* 0x000fe20000000000 */
[----:B------:R-:W-:Y:S01]  /*21d0*/  UMOV UR4, UR9 ;  /* 0x0000000900047c82 */ /* 0x000fe20008000000 */
[----:B------:R-:W-:Y:S01]  /*21e0*/  UMOV UR6, UR8 ;  /* 0x0000000800067c82 */ /* 0x000fe20008000000 */
[----:B------:R-:W-:Y:S01]  /*21f0*/  FSEL R88, R88, -INF , !P5 ;  /* 0xff80000058587808 */ /* 0x000fe20006800000 */
[----:B------:R-:W-:Y:S01]  /*2200*/  HGMMA.64x128x16.F32 R24, gdesc[UR4], RZ, !UPT, gsb0 ;  /* 0x01e00000041879f0 */ /* 0x000fe2000c0008ff */
[----:B------:R-:W-:Y:S01]  /*2210*/  UIADD3 UR6, UR8, 0x2, URZ ;  /* 0x0000000208067890 */ /* 0x000fe2000fffe03f */
[----:B------:R-:W-:Y:S01]  /*2220*/  FSEL R89, R89, -INF , !P6 ;  /* 0xff80000059597808 */ /* 0x000fe20007000000 */
[----:B------:R-:W-:Y:S01]  /*2230*/  UIADD3 UR4, UR9, 0x2, URZ ;  /* 0x0000000209047890 */ /* 0x000fe2000fffe03f */
[C---:B------:R-:W-:Y:S01]  /*2240*/  ISETP.GT.AND P2, PT, R17.reuse, 0x9, PT ;  /* 0x000000091100780c */ /* 0x040fe20003f44270 */
[----:B------:R-:W-:Y:S01]  /*2250*/  UMOV UR7, 0x40000040 ;  /* 0x4000004000077882 */ /* 0x000fe20000000000 */
[----:B------:R-:W-:Y:S01]  /*2260*/  UMOV UR5, 0x40000040 ;  /* 0x4000004000057882 */ /* 0x000fe20000000000 */
[C---:B------:R-:W-:Y:S01]  /*2270*/  ISETP.GT.AND P3, PT, R17.reuse, 0x10, PT ;  /* 0x000000101100780c */ /* 0x040fe20003f64270 */
[C---:B------:R-:W-:Y:S01]  /*2280*/  VIADD R232, R8.reuse, 0x18 ;  /* 0x0000001808e87836 */ /* 0x040fe20000000000 */
[C---:B------:R-:W-:Y:S01]  /*2290*/  ISETP.GT.AND P4, PT, R17.reuse, 0x11, PT ;  /* 0x000000111100780c */ /* 0x040fe20003f84270 */
[C---:B------:R-:W-:Y:S01]  /*22a0*/  VIADD R231, R8.reuse, 0x1c ;  /* 0x0000001c08e77836 */ /* 0x040fe20000000000 */
[C---:B------:R-:W-:Y:S01]  /*22b0*/  ISETP.GT.AND P5, PT, R17.reuse, 0x18, PT ;  /* 0x000000181100780c */ /* 0x040fe20003fa4270 */
[----:B------:R-:W1:Y:S01]  /*22c0*/  SHFL.IDX PT, R222, R9, R234, 0x1f ;  /* 0x00001fea09de7589 */ /* 0x000e6200000e0000 */
[C---:B------:R-:W-:Y:S01]  /*22d0*/  ISETP.GT.AND P6, PT, R17.reuse, 0x19, PT ;  /* 0x000000191100780c */ /* 0x040fe20003fc4270 */
[----:B------:R-:W-:Y:S01]  /*22e0*/  VIADD R235, R8, 0xc ;  /* 0x0000000c08eb7836 */ /* 0x000fe20000000000 */
[----:B------:R-:W-:Y:S01]  /*22f0*/  FSEL R92, R92, -INF , !P1 ;  /* 0xff8000005c5c7808 */ /* 0x000fe20004800000 */
[----:B------:R-:W2:Y:S01]  /*2300*/  SHFL.IDX PT, R18, R9, R8, 0x1f ;  /* 0x00001f0809127589 */ /* 0x000ea200000e0000 */
[----:B------:R-:W-:Y:S01]  /*2310*/  ISETP.GT.AND P1, PT, R17, 0x20, PT ;  /* 0x000000201100780c */ /* 0x000fe20003f24270 */
[----:B------:R-:W-:Y:S01]  /*2320*/  IMAD R13, R0, 0x400, R13 ;  /* 0x00000400000d7824 */ /* 0x000fe200078e020d */
[----:B------:R-:W-:Y:S01]  /*2330*/  FSEL R93, R93, -INF , !P2 ;  /* 0xff8000005d5d7808 */ /* 0x000fe20005000000 */
[----:B---3--:R-:W-:Y:S01]  /*2340*/  SHFL.IDX PT, R225, R12, R8, 0x1f ;  /* 0x00001f080ce17589 */ /* 0x008fe200000e0000 */
[----:B------:R-:W-:-:S02]  /*2350*/  FSEL R96, R96, -INF , !P3 ;  /* 0xff80000060607808 */ /* 0x000fc40005800000 */
[----:B------:R-:W-:Y:S01]  /*2360*/  FSEL R97, R97, -INF , !P4 ;  /* 0xff80000061617808 */ /* 0x000fe20006000000 */
[----:B------:R-:W-:Y:S01]  /*2370*/  SHFL.IDX PT, R221, R9, R235, 0x1f ;  /* 0x00001feb09dd7589 */ /* 0x000fe200000e0000 */
[----:B------:R-:W-:Y:S02]  /*2380*/  FSEL R100, R100, -INF , !P5 ;  /* 0xff80000064647808 */ /* 0x000fe40006800000 */
[----:B------:R-:W-:Y:S01]  /*2390*/  FSEL R101, R101, -INF , !P6 ;  /* 0xff80000065657808 */ /* 0x000fe20007000000 */
[----:B----4-:R-:W-:Y:S01]  /*23a0*/  SHFL.IDX PT, R224, R10, R237, 0x1f ;  /* 0x00001fed0ae07589 */ /* 0x010fe200000e0000 */
[C---:B------:R-:W-:Y:S02]  /*23b0*/  ISETP.GT.AND P2, PT, R17.reuse, 0x21, PT ;  /* 0x000000211100780c */ /* 0x040fe40003f44270 */
[C---:B------:R-:W-:Y:S01]  /*23c0*/  ISETP.GT.AND P3, PT, R17.reuse, 0x28, PT ;  /* 0x000000281100780c */ /* 0x040fe20003f64270 */
[----:B------:R-:W-:Y:S01]  /*23d0*/  SHFL.IDX PT, R226, R10, R233, 0x1f ;  /* 0x00001fe90ae27589 */ /* 0x000fe200000e0000 */
[----:B------:R-:W-:-:S02]  /*23e0*/  ISETP.GT.AND P4, PT, R17, 0x29, PT ;  /* 0x000000291100780c */ /* 0x000fc40003f84270 */
[C---:B------:R-:W-:Y:S01]  /*23f0*/  ISETP.GT.AND P5, PT, R17.reuse, 0x30, PT ;  /* 0x000000301100780c */ /* 0x040fe20003fa4270 */
[----:B-1----:R-:W-:Y:S01]  /*2400*/  FFMA.FTZ R21, R96, UR10, -R222 ;  /* 0x0000000a60157c23 */ /* 0x002fe200080108de */
[C---:B------:R-:W-:Y:S01]  /*2410*/  ISETP.GT.AND P6, PT, R17.reuse, 0x31, PT ;  /* 0x000000311100780c */ /* 0x040fe20003fc4270 */
[----:B------:R-:W1:Y:S01]  /*2420*/  SHFL.IDX PT, R96, R12, R19, 0x1f ;  /* 0x00001f130c607589 */ /* 0x000e6200000e0000 */
[----:B------:R-:W-:Y:S01]  /*2430*/  FSEL R104, R104, -INF , !P1 ;  /* 0xff80000068687808 */ /* 0x000fe20004800000 */
[----:B--2---:R-:W-:Y:S01]  /*2440*/  FFMA.FTZ R88, R88, UR10, -R18 ;  /* 0x0000000a58587c23 */ /* 0x004fe20008010812 */
[----:B------:R-:W-:Y:S02]  /*2450*/  ISETP.GT.AND P1, PT, R17, 0x38, PT ;  /* 0x000000381100780c */ /* 0x000fe40003f24270 */
[----:B------:R-:W-:Y:S01]  /*2460*/  FSEL R105, R105, -INF , !P2 ;  /* 0xff80000069697808 */ /* 0x000fe20005000000 */
[----:B------:R2:W3:Y:S01]  /*2470*/  MUFU.EX2 R217, R88 ;  /* 0x0000005800d97308 */ /* 0x0004e20000000800 */
[----:B------:R-:W-:-:S02]  /*2480*/  FSEL R108, R108, -INF , !P3 ;  /* 0xff8000006c6c7808 */ /* 0x000fc40005800000 */
[----:B------:R-:W-:Y:S02]  /*2490*/  FSEL R109, R109, -INF , !P4 ;  /* 0xff8000006d6d7808 */ /* 0x000fe40006000000 */
[----:B------:R-:W-:Y:S02]  /*24a0*/  FSEL R112, R112, -INF , !P5 ;  /* 0xff80000070707808 */ /* 0x000fe40006800000 */
[----:B------:R-:W-:Y:S02]  /*24b0*/  FSEL R113, R113, -INF , !P6 ;  /* 0xff80000071717808 */ /* 0x000fe40007000000 */
[C---:B------:R-:W-:Y:S02]  /*24c0*/  ISETP.GT.AND P2, PT, R17.reuse, 0x39, PT ;  /* 0x000000391100780c */ /* 0x040fe40003f44270 */
[C---:B------:R-:W-:Y:S02]  /*24d0*/  ISETP.GT.AND P3, PT, R17.reuse, 0x40, PT ;  /* 0x000000401100780c */ /* 0x040fe40003f64270 */
[----:B------:R-:W-:-:S02]  /*24e0*/  ISETP.GT.AND P4, PT, R17, 0x41, PT ;  /* 0x000000411100780c */ /* 0x000fc40003f84270 */
[C---:B------:R-:W-:Y:S02]  /*24f0*/  ISETP.GT.AND P5, PT, R17.reuse, 0x48, PT ;  /* 0x000000481100780c */ /* 0x040fe40003fa4270 */
[----:B------:R-:W-:Y:S01]  /*2500*/  ISETP.GT.AND P6, PT, R17, 0x49, PT ;  /* 0x000000491100780c */ /* 0x000fe20003fc4270 */
[----:B-1----:R-:W-:Y:S01]  /*2510*/  FFMA.FTZ R22, R105, UR10, -R96 ;  /* 0x0000000a69167c23 */ /* 0x002fe20008010860 */
[----:B------:R-:W-:Y:S02]  /*2520*/  FSEL R116, R116, -INF , !P1 ;  /* 0xff80000074747808 */ /* 0x000fe40004800000 */
[----:B------:R-:W-:Y:S02]  /*2530*/  ISETP.GT.AND P1, PT, R17, 0x50, PT ;  /* 0x000000501100780c */ /* 0x000fe40003f24270 */
[----:B------:R-:W-:Y:S01]  /*2540*/  FSEL R117, R117, -INF , !P2 ;  /* 0xff80000075757808 */ /* 0x000fe20005000000 */
[----:B------:R-:W-:Y:S01]  /*2550*/  MUFU.EX2 R22, R22 ;  /* 0x0000001600167308 */ /* 0x000fe20000000800 */
        /* <DEDUP_REMOVED lines=8> */
[C---:B------:R-:W-:Y:S02]  /*25e0*/  ISETP.GT.AND P6, PT, R17.reuse, 0x61, PT ;  /* 0x000000611100780c */ /* 0x040fe40003fc4270 */
[----:B------:R-:W-:Y:S02]  /*25f0*/  FSEL R128, R128, -INF , !P1 ;  /* 0xff80000080807808 */ /* 0x000fe40004800000 */
[----:B------:R-:W-:Y:S02]  /*2600*/  ISETP.GT.AND P1, PT, R17, 0x68, PT ;  /* 0x000000681100780c */ /* 0x000fe40003f24270 */
[----:B------:R-:W-:Y:S02]  /*2610*/  FSEL R129, R129, -INF , !P2 ;  /* 0xff80000081817808 */ /* 0x000fe40005000000 */
        /* <DEDUP_REMOVED lines=9> */
[----:B------:R-:W-:Y:S01]  /*26b0*/  VIADD R17, R15, 0x8 ;  /* 0x000000080f117836 */ /* 0x000fe20000000000 */
[----:B------:R-:W-:Y:S01]  /*26c0*/  FSEL R140, R140, -INF , !P1 ;  /* 0xff8000008c8c7808 */ /* 0x000fe20004800000 */
[----:B------:R-:W1:Y:S01]  /*26d0*/  SHFL.IDX PT, R15, R9, R19, 0x1f ;  /* 0x00001f13090f7589 */ /* 0x000e6200000e0000 */
[----:B------:R-:W-:Y:S02]  /*26e0*/  ISETP.GT.AND P1, PT, R7, 0x8, PT ;  /* 0x000000080700780c */ /* 0x000fe40003f24270 */
[----:B------:R-:W-:Y:S02]  /*26f0*/  FSEL R149, R149, -INF , !P6 ;  /* 0xff80000095957808 */ /* 0x000fe40007000000 */
[----:B------:R-:W-:-:S02]  /*2700*/  SEL R17, R17, 0x80, P1 ;  /* 0x0000008011117807 */ /* 0x000fc40000800000 */
[----:B------:R-:W-:Y:S02]  /*2710*/  FSEL R141, R141, -INF , !P2 ;  /* 0xff8000008d8d7808 */ /* 0x000fe40005000000 */
[C---:B------:R-:W-:Y:S02]  /*2720*/  ISETP.GT.AND P6, PT, R17.reuse, RZ, PT ;  /* 0x000000ff1100720c */ /* 0x040fe40003fc4270 */
[----:B------:R-:W-:Y:S02]  /*2730*/  ISETP.GT.AND P1, PT, R17, 0x1, PT ;  /* 0x000000011100780c */ /* 0x000fe40003f24270 */
[----:B------:R-:W-:Y:S02]  /*2740*/  FSEL R144, R144, -INF , !P3 ;  /* 0xff80000090907808 */ /* 0x000fe40005800000 */
[----:B------:R-:W-:Y:S02]  /*2750*/  FSEL R145, R145, -INF , !P4 ;  /* 0xff80000091917808 */ /* 0x000fe40006000000 */
[----:B------:R-:W-:-:S02]  /*2760*/  FSEL R148, R148, -INF , !P5 ;  /* 0xff80000094947808 */ /* 0x000fc40006800000 */
[----:B------:R-:W-:Y:S02]  /*2770*/  FSEL R216, R90, -INF , !P6 ;  /* 0xff8000005ad87808 */ /* 0x000fe40007000000 */
[----:B------:R-:W-:Y:S01]  /*2780*/  FSEL R91, R91, -INF , !P1 ;  /* 0xff8000005b5b7808 */ /* 0x000fe20004800000 */
[----:B------:R-:W-:Y:S02]  /*2790*/  WARPGROUP.DEPBAR.LE gsb0, 0x0 ;  /* 0x00008000000079c5 */ /* 0x000fe40000010000 */
[----:B------:R-:W-:Y:S01]  /*27a0*/  WARPGROUP.ARRIVE ;  /* 0x00000000000079c5 */ /* 0x000fe20000000000 */
[----:B------:R-:W-:Y:S01]  /*27b0*/  ISETP.GT.AND P2, PT, R17, 0x8, PT ;  /* 0x000000081100780c */ /* 0x000fe20003f44270 */
[--C-:B-1----:R-:W-:Y:S01]  /*27c0*/  FFMA.FTZ R218, R89, UR10, -R15.reuse ;  /* 0x0000000a59da7c23 */ /* 0x102fe2000801080f */
[C---:B------:R-:W-:Y:S01]  /*27d0*/  ISETP.GT.AND P3, PT, R17.reuse, 0x9, PT ;  /* 0x000000091100780c */ /* 0x040fe20003f64270 */
[----:B------:R-:W1:Y:S01]  /*27e0*/  SHFL.IDX PT, R89, R9, R233, 0x1f ;  /* 0x00001fe909597589 */ /* 0x000e6200000e0000 */
[C---:B------:R-:W-:Y:S01]  /*27f0*/  ISETP.GT.AND P4, PT, R17.reuse, 0x10, PT ;  /* 0x000000101100780c */ /* 0x040fe20003f84270 */
[----:B------:R-:W-:Y:S01]  /*2800*/  HGMMA.64x128x16.F32 R24, gdesc[UR4], R24, gsb0 ;  /* 0x01e00000041879f0 */ /* 0x000fe20008000818 */
[----:B------:R-:W-:Y:S01]  /*2810*/  UIADD3 UR6, UR8, 0x4, URZ ;  /* 0x0000000408067890 */ /* 0x000fe2000fffe03f */
[C---:B------:R-:W-:Y:S01]  /*2820*/  ISETP.GT.AND P5, PT, R17.reuse, 0x11, PT ;  /* 0x000000111100780c */ /* 0x040fe20003fa4270 */
[----:B------:R-:W-:Y:S01]  /*2830*/  UIADD3 UR4, UR9, 0x4, URZ ;  /* 0x0000000409047890 */ /* 0x000fe2000fffe03f */
[C---:B------:R-:W-:Y:S01]  /*2840*/  ISETP.GT.AND P6, PT, R17.reuse, 0x18, PT ;  /* 0x000000181100780c */ /* 0x040fe20003fc4270 */
[----:B------:R-:W-:Y:S01]  /*2850*/  UMOV UR7, 0x40000040 ;  /* 0x4000004000077882 */ /* 0x000fe20000000000 */
[----:B------:R-:W-:Y:S01]  /*2860*/  UMOV UR5, 0x40000040 ;  /* 0x4000004000057882 */ /* 0x000fe20000000000 */
[----:B------:R-:W-:Y:S01]  /*2870*/  ISETP.GT.AND P1, PT, R17, 0x19, PT ;  /* 0x000000191100780c */ /* 0x000fe20003f24270 */
[----:B------:R-:W4:Y:S01]  /*2880*/  SHFL.IDX PT, R90, R9, R232, 0x1f ;  /* 0x00001fe8095a7589 */ /* 0x000f2200000e0000 */
[----:B------:R-:W-:Y:S01]  /*2890*/  FSEL R94, R94, -INF , !P2 ;  /* 0xff8000005e5e7808 */ /* 0x000fe20005000000 */
[----:B------:R-:W-:Y:S01]  /*28a0*/  FFMA.FTZ R219, R91, UR10, -R15 ;  /* 0x0000000a5bdb7c23 */ /* 0x000fe2000801080f */
[----:B------:R-:W-:Y:S01]  /*28b0*/  FSEL R95, R95, -INF , !P3 ;  /* 0xff8000005f5f7808 */ /* 0x000fe20005800000 */
[----:B------:R-:W-:Y:S01]  /*28c0*/  FFMA.FTZ R216, R216, UR10, -R18 ;  /* 0x0000000ad8d87c23 */ /* 0x000fe20008010812 */
[----:B------:R-:W-:Y:S01]  /*28d0*/  FSEL R98, R98, -INF , !P4 ;  /* 0xff80000062627808 */ /* 0x000fe20006000000 */
[--C-:B------:R-:W-:Y:S01]  /*28e0*/  FFMA.FTZ R18, R93, UR10, -R221.reuse ;  /* 0x0000000a5d127c23 */ /* 0x100fe200080108dd */
[----:B------:R-:W-:Y:S01]  /*28f0*/  FSEL R99, R99, -INF , !P5 ;  /* 0xff80000063637808 */ /* 0x000fe20006800000 */
[----:B------:R-:W-:Y:S01]  /*2900*/  FFMA.FTZ R221, R95, UR10, -R221 ;  /* 0x0000000a5fdd7c23 */ /* 0x000fe200080108dd */
[----:B------:R-:W-:Y:S01]  /*2910*/  FSEL R102, R102, -INF , !P6 ;  /* 0xff80000066667808 */ /* 0x000fe20007000000 */
[----:B------:R-:W-:Y:S01]  /*2920*/  FFMA.FTZ R222, R98, UR10, -R222 ;  /* 0x0000000a62de7c23 */ /* 0x000fe200080108de */
[----:B------:R-:W-:Y:S01]  /*2930*/  FSEL R103, R103, -INF , !P1 ;  /* 0xff80000067677808 */ /* 0x000fe20004800000 */
[----:B------:R-:W-:Y:S01]  /*2940*/  SHFL.IDX PT, R98, R12, R233, 0x1f ;  /* 0x00001fe90c627589 */ /* 0x000fe200000e0000 */
[----:B------:R-:W-:Y:S01]  /*2950*/  ISETP.GT.AND P2, PT, R17, 0x20, PT ;  /* 0x000000201100780c */ /* 0x000fe20003f44270 */
[----:B-1----:R-:W-:Y:S01]  /*2960*/  FFMA.FTZ R15, R97, UR10, -R89 ;  /* 0x0000000a610f7c23 */ /* 0x002fe20008010859 */
[C---:B------:R-:W-:Y:S01]  /*2970*/  ISETP.GT.AND P3, PT, R17.reuse, 0x21, PT ;  /* 0x000000211100780c */ /* 0x040fe20003f64270 */
[----:B------:R-:W1:Y:S01]  /*2980*/  SHFL.IDX PT, R97, R12, R235, 0x1f ;  /* 0x00001feb0c617589 */ /* 0x000e6200000e0000 */
[C---:B------:R-:W-:Y:S01]  /*2990*/  ISETP.GT.AND P4, PT, R17.reuse, 0x28, PT ;  /* 0x000000281100780c */ /* 0x040fe20003f84270 */
[----:B------:R-:W5:Y:S01]  /*29a0*/  MUFU.EX2 R218, R218 ;  /* 0x000000da00da7308 */ /* 0x000f620000000800 */
[----:B------:R-:W-:-:S02]  /*29b0*/  ISETP.GT.AND P5, PT, R17, 0x29, PT ;  /* 0x000000291100780c */ /* 0x000fc40003fa4270 */
[C---:B------:R-:W-:Y:S02]  /*29c0*/  ISETP.GT.AND P6, PT, R17.reuse, 0x30, PT ;  /* 0x000000301100780c */ /* 0x040fe40003fc4270 */
[----:B------:R-:W-:Y:S01]  /*29d0*/  ISETP.GT.AND P1, PT, R17, 0x31, PT ;  /* 0x000000311100780c */ /* 0x000fe20003f24270 */
[----:B----4-:R-:W-:Y:S01]  /*29e0*/  FFMA.FTZ R19, R100, UR10, -R90 ;  /* 0x0000000a64137c23 */ /* 0x010fe2000801085a */
[----:B------:R-:W-:Y:S01]  /*29f0*/  FSEL R106, R106, -INF , !P2 ;  /* 0xff8000006a6a7808 */ /* 0x000fe20005000000 */
[----:B------:R-:W2:Y:S01]  /*2a00*/  SHFL.IDX PT, R100, R12, R237, 0x1f ;  /* 0x00001fed0c647589 */ /* 0x000ea200000e0000 */
[----:B------:R-:W-:Y:S01]  /*2a10*/  FSEL R107, R107, -INF , !P3 ;  /* 0xff8000006b6b7808 */ /* 0x000fe20005800000 */
[----:B------:R-:W4:Y:S01]  /*2a20*/  MUFU.EX2 R216, R216 ;  /* 0x000000d800d87308 */ /* 0x000f220000000800 */
[----:B------:R-:W-:Y:S01]  /*2a30*/  FSEL R110, R110, -INF , !P4 ;  /* 0xff8000006e6e7808 */ /* 0x000fe20006000000 */
[----:B------:R-:W-:Y:S01]  /*2a40*/  FFMA.FTZ R106, R106, UR10, -R225 ;  /* 0x0000000a6a6a7c23 */ /* 0x000fe200080108e1 */
[----:B------:R-:W-:Y:S01]  /*2a50*/  FSEL R111, R111, -INF , !P5 ;  /* 0xff8000006f6f7808 */ /* 0x000fe20006800000 */
[----:B------:R-:W-:Y:S01]  /*2a60*/  FFMA.FTZ R107, R107, UR10, -R96 ;  /* 0x0000000a6b6b7c23 */ /* 0x000fe20008010860 */
[----:B------:R-:W-:Y:S01]  /*2a70*/  FSEL R114, R114, -INF , !P6 ;  /* 0xff80000072727808 */ /* 0x000fe20007000000 */
[----:B------:R-:W-:Y:S01]  /*2a80*/  FFMA.FTZ R96, R129, UR10, -R226 ;  /* 0x0000000a81607c23 */ /* 0x000fe200080108e2 */
[----:B------:R-:W-:Y:S01]  /*2a90*/  FSEL R115, R115, -INF , !P1 ;  /* 0xff80000073737808 */ /* 0x000fe20004800000 */
[----:B------:R-:W3:Y:S01]  /*2aa0*/  SHFL.IDX PT, R129, R11, R8, 0x1f ;  /* 0x00001f080b817589 */ /* 0x000ee200000e0000 */
[C---:B------:R-:W-:Y:S01]  /*2ab0*/  ISETP.GT.AND P2, PT, R17.reuse, 0x38, PT ;  /* 0x000000381100780c */ /* 0x040fe20003f44270 */
[----:B------:R-:W4:Y:S01]  /*2ac0*/  MUFU.EX2 R219, R219 ;  /* 0x000000db00db7308 */ /* 0x000f220000000800 */
[----:B------:R-:W-:Y:S01]  /*2ad0*/  ISETP.GT.AND P3, PT, R17, 0x39, PT ;  /* 0x000000391100780c */ /* 0x000fe20003f64270 */
[--C-:B-1----:R-:W-:Y:S01]  /*2ae0*/  FFMA.FTZ R23, R109, UR10, -R97.reuse ;  /* 0x0000000a6d177c23 */ /* 0x102fe20008010861 */
[C---:B------:R-:W-:Y:S01]  /*2af0*/  ISETP.GT.AND P4, PT, R17.reuse, 0x40, PT ;  /* 0x000000401100780c */ /* 0x040fe20003f84270 */
[----:B------:R-:W1:Y:S01]  /*2b00*/  SHFL.IDX PT, R109, R12, R231, 0x1f ;  /* 0x00001fe70c6d7589 */ /* 0x000e6200000e0000 */
[----:B------:R-:W-:Y:S01]  /*2b10*/  ISETP.GT.AND P5, PT, R17, 0x41, PT ;  /* 0x000000411100780c */ /* 0x000fe20003fa4270 */
[----:B------:R-:W-:Y:S01]  /*2b20*/  FFMA.FTZ R111, R111, UR10, -R97 ;  /* 0x0000000a6f6f7c23 */ /* 0x000fe20008010861 */
[C---:B------:R-:W-:Y:S01]  /*2b30*/  ISETP.GT.AND P6, PT, R17.reuse, 0x48, PT ;  /* 0x000000481100780c */ /* 0x040fe20003fc4270 */
[----:B------:R-:W-:Y:S01]  /*2b40*/  MUFU.EX2 R96, R96 ;  /* 0x0000006000607308 */ /* 0x000fe20000000800 */
[----:B------:R-:W-:-:S02]  /*2b50*/  ISETP.GT.AND P1, PT, R17, 0x49, PT ;  /* 0x000000491100780c */ /* 0x000fc40003f24270 */
[----:B------:R-:W-:Y:S01]  /*2b60*/  FSEL R118, R118, -INF , !P2 ;  /* 0xff80000076767808 */ /* 0x000fe20005000000 */
[--C-:B--2---:R-:W-:Y:S01]  /*2b70*/  FFMA.FTZ R88, R108, UR10, -R100.reuse ;  /* 0x0000000a6c587c23 */ /* 0x104fe20008010864 */
[----:B------:R-:W-:Y:S01]  /*2b80*/  FSEL R119, R119, -INF , !P3 ;  /* 0xff80000077777808 */ /* 0x000fe20005800000 */
[----:B------:R-:W2:Y:S01]  /*2b90*/  SHFL.IDX PT, R108, R12, R232, 0x1f ;  /* 0x00001fe80c6c7589 */ /* 0x000ea200000e0000 */
[----:B------:R-:W-:Y:S01]  /*2ba0*/  FSEL R122, R122, -INF , !P4 ;  /* 0xff8000007a7a7808 */ /* 0x000fe20006000000 */
[----:B------:R-:W-:Y:S01]  /*2bb0*/  FFMA.FTZ R110, R110, UR10, -R100 ;  /* 0x0000000a6e6e7c23 */ /* 0x000fe20008010864 */
[----:B------:R-:W-:Y:S01]  /*2bc0*/  FSEL R123, R123, -INF , !P5 ;  /* 0xff8000007b7b7808 */ /* 0x000fe20006800000 */
[----:B------:R-:W-:Y:S01]  /*2bd0*/  MUFU.EX2 R18, R18 ;  /* 0x0000001200127308 */ /* 0x000fe20000000800 */
[----:B------:R-:W-:Y:S02]  /*2be0*/  FSEL R126, R126, -INF , !P6 ;  /* 0xff8000007e7e7808 */ /* 0x000fe40007000000 */
[----:B------:R-:W-:Y:S01]  /*2bf0*/  FSEL R127, R127, -INF , !P1 ;  /* 0xff8000007f7f7808 */ /* 0x000fe20004800000 */
[----:B---3--:R-:W-:Y:S01]  /*2c00*/  FFMA.FTZ R100, R136, UR10, -R129 ;  /* 0x0000000a88647c23 */ /* 0x008fe20008010881 */
[C---:B------:R-:W-:Y:S01]  /*2c10*/  ISETP.GT.AND P2, PT, R17.reuse, 0x50, PT ;  /* 0x000000501100780c */ /* 0x040fe20003f44270 */
[----:B------:R-:W3:Y:S01]  /*2c20*/  SHFL.IDX PT, R136, R11, R234, 0x1f ;  /* 0x00001fea0b887589 */ /* 0x000ee200000e0000 */
[C---:B------:R-:W-:Y:S01]  /*2c30*/  ISETP.GT.AND P3, PT, R17.reuse, 0x51, PT ;  /* 0x000000511100780c */ /* 0x040fe20003f64270 */
[----:B------:R-:W-:Y:S01]  /*2c40*/  FFMA.FTZ R126, R126, UR10, -R224 ;  /* 0x0000000a7e7e7c23 */ /* 0x000fe200080108e0 */
[----:B------:R-:W-:Y:S01]  /*2c50*/  ISETP.GT.AND P4, PT, R17, 0x58, PT ;  /* 0x000000581100780c */ /* 0x000fe20003f84270 */
[----:B-1----:R-:W-:Y:S01]  /*2c60*/  FFMA.FTZ R119, R119, UR10, -R109 ;  /* 0x0000000a77777c23 */ /* 0x002fe2000801086d */
[C---:B------:R-:W-:Y:S01]  /*2c70*/  ISETP.GT.AND P5, PT, R17.reuse, 0x59, PT ;  /* 0x000000591100780c */ /* 0x040fe20003fa4270 */
[----:B------:R-:W-:Y:S01]  /*2c80*/  MUFU.EX2 R221, R221 ;  /* 0x000000dd00dd7308 */ /* 0x000fe20000000800 */
[----:B------:R-:W-:-:S02]  /*2c90*/  ISETP.GT.AND P6, PT, R17, 0x60, PT ;  /* 0x000000601100780c */ /* 0x000fc40003fc4270 */
[----:B------:R-:W-:Y:S02]  /*2ca0*/  ISETP.GT.AND P1, PT, R17, 0x61, PT ;  /* 0x000000611100780c */ /* 0x000fe40003f24270 */
[----:B------:R-:W-:Y:S02]  /*2cb0*/  FSEL R130, R130, -INF , !P2 ;  /* 0xff80000082827808 */ /* 0x000fe40005000000 */
[----:B------:R-:W-:Y:S01]  /*2cc0*/  FSEL R131, R131, -INF , !P3 ;  /* 0xff80000083837808 */ /* 0x000fe20005800000 */
[----:B--2---:R-:W-:Y:S01]  /*2cd0*/  FFMA.FTZ R91, R116, UR10, -R108 ;  /* 0x0000000a745b7c23 */ /* 0x004fe2000801086c */
[----:B------:R-:W-:Y:S01]  /*2ce0*/  FSEL R134, R134, -INF , !P4 ;  /* 0xff80000086867808 */ /* 0x000fe20006000000 */
[----:B------:R-:W-:Y:S01]  /*2cf0*/  FFMA.FTZ R116, R102, UR10, -R90 ;  /* 0x0000000a66747c23 */ /* 0x000fe2000801085a */
[----:B------:R-:W-:Y:S01]  /*2d00*/  FSEL R135, R135, -INF , !P5 ;  /* 0xff80000087877808 */ /* 0x000fe20006800000 */
[----:B------:R1:W-:Y:S01]  /*2d10*/  MUFU.EX2 R90, R91 ;  /* 0x0000005b005a7308 */ /* 0x0003e20000000800 */
[----:B------:R-:W-:Y:S01]  /*2d20*/  FSEL R138, R138, -INF , !P6 ;  /* 0xff8000008a8a7808 */ /* 0x000fe20007000000 */
[----:B------:R-:W-:Y:S01]  /*2d30*/  FFMA.FTZ R118, R118, UR10, -R108 ;  /* 0x0000000a76767c23 */ /* 0x000fe2000801086c */
[----:B------:R-:W-:Y:S01]  /*2d40*/  FSEL R139, R139, -INF , !P1 ;  /* 0xff8000008b8b7808 */ /* 0x000fe20004800000 */
[----:B------:R-:W-:Y:S01]  /*2d50*/  FFMA.FTZ R131, R131, UR10, -R226 ;  /* 0x0000000a83837c23 */ /* 0x000fe200080108e2 */
[C---:B------:R-:W-:Y:S01]  /*2d60*/  ISETP.GT.AND P2, PT, R17.reuse, 0x68, PT ;  /* 0x000000681100780c */ /* 0x040fe20003f44270 */
[----:B---3--:R-:W-:Y:S01]  /*2d70*/  FFMA.FTZ R102, R144, UR10, -R136 ;  /* 0x0000000a90667c23 */ /* 0x008fe20008010888 */
[C---:B------:R-:W-:Y:S01]  /*2d80*/  ISETP.GT.AND P3, PT, R17.reuse, 0x69, PT ;  /* 0x000000691100780c */ /* 0x040fe20003f64270 */
[----:B------:R-:W2:Y:S01]  /*2d90*/  MUFU.EX2 R126, R126 ;  /* 0x0000007e007e7308 */ /* 0x000ea20000000800 */
[----:B------:R-:W-:Y:S01]  /*2da0*/  ISETP.GT.AND P4, PT, R17, 0x70, PT ;  /* 0x000000701100780c */ /* 0x000fe20003f84270 */
[----:B-1----:R-:W-:Y:S01]  /*2db0*/  FFMA.FTZ R91, R117, UR10, -R109 ;  /* 0x0000000a755b7c23 */ /* 0x002fe2000801086d */
[C---:B------:R-:W-:Y:S01]  /*2dc0*/  ISETP.GT.AND P5, PT, R17.reuse, 0x71, PT ;  /* 0x000000711100780c */ /* 0x040fe20003fa4270 */
[----:B------:R-:W-:Y:S01]  /*2dd0*/  SHFL.IDX PT, R117, R10, R235, 0x1f ;  /* 0x00001feb0a757589 */ /* 0x000fe200000e0000 */
[C---:B------:R-:W-:Y:S01]  /*2de0*/  ISETP.GT.AND P6, PT, R17.reuse, 0x78, PT ;  /* 0x000000781100780c */ /* 0x040fe20003fc4270 */
[----:B------:R-:W-:Y:S01]  /*2df0*/  FFMA.FTZ R138, R138, UR10, -R129 ;  /* 0x0000000a8a8a7c23 */ /* 0x000fe20008010881 */
[----:B------:R-:W-:Y:S01]  /*2e00*/  ISETP.GT.AND P1, PT, R17, 0x79, PT ;  /* 0x000000791100780c */ /* 0x000fe20003f24270 */
[--C-:B------:R-:W-:Y:S01]  /*2e10*/  FFMA.FTZ R17, R92, UR10, -R220.reuse ;  /* 0x0000000a5c117c23 */ /* 0x100fe200080108dc */
[----:B------:R-:W-:Y:S01]  /*2e20*/  FFMA.FTZ R220, R94, UR10, -R220 ;  /* 0x0000000a5edc7c23 */ /* 0x000fe200080108dc */
[----:B------:R-:W1:Y:S01]  /*2e30*/  SHFL.IDX PT, R92, R9, R231, 0x1f ;  /* 0x00001fe7095c7589 */ /* 0x000e6200000e0000 */
[----:B------:R-:W-:Y:S01]  /*2e40*/  FFMA.FTZ R94, R124, UR10, -R224 ;  /* 0x0000000a7c5e7c23 */ /* 0x000fe200080108e0 */
[----:B------:R-:W-:Y:S01]  /*2e50*/  FSEL R108, R143, -INF , !P3 ;  /* 0xff8000008f6c7808 */ /* 0x000fe20005800000 */
[----:B------:R-:W-:-:S02]  /*2e60*/  WARPGROUP.DEPBAR.LE gsb0, 0x0 ;  /* 0x00008000000079c5 */ /* 0x000fc40000010000 */
[----:B------:R-:W-:Y:S01]  /*2e70*/  WARPGROUP.ARRIVE ;  /* 0x00000000000079c5 */ /* 0x000fe20000000000 */
[----:B-1----:R-:W-:Y:S01]  /*2e80*/  FFMA.FTZ R20, R101, UR10, -R92 ;  /* 0x0000000a65147c23 */ /* 0x002fe2000801085c */
[----:B------:R1:W-:Y:S01]  /*2e90*/  MUFU.EX2 R9, R21 ;  /* 0x0000001500097308 */ /* 0x0003e20000000800 */
[----:B------:R-:W3:Y:S01]  /*2ea0*/  SHFL.IDX PT, R101, R12, R234, 0x1f ;  /* 0x00001fea0c657589 */ /* 0x000ee200000e0000 */
[--C-:B------:R-:W-:Y:S01]  /*2eb0*/  FFMA.FTZ R95, R125, UR10, -R117.reuse ;  /* 0x0000000a7d5f7c23 */ /* 0x100fe20008010875 */
[----:B------:R-:W-:Y:S01]  /*2ec0*/  FFMA.FTZ R127, R127, UR10, -R117 ;  /* 0x0000000a7f7f7c23 */ /* 0x000fe20008010875 */
[----:B------:R-:W-:Y:S01]  /*2ed0*/  HGMMA.64x128x16.F32 R24, gdesc[UR4], R24, gsb0 ;  /* 0x01e00000041879f0 */ /* 0x000fe20008000818 */
[----:B------:R-:W-:Y:S01]  /*2ee0*/  UIADD3 UR6, UR8, 0x6, URZ ;  /* 0x0000000608067890 */ /* 0x000fe2000fffe03f */
[----:B------:R-:W5:Y:S01]  /*2ef0*/  SHFL.IDX PT, R124, R10, R232, 0x1f ;  /* 0x00001fe80a7c7589 */ /* 0x000f6200000e0000 */
[----:B------:R-:W-:Y:S01]  /*2f00*/  UIADD3 UR4, UR9, 0x6, URZ ;  /* 0x0000000609047890 */ /* 0x000fe2000fffe03f */
[----:B------:R-:W-:Y:S01]  /*2f10*/  MUFU.EX2 R94, R94 ;  /* 0x0000005e005e7308 */ /* 0x000fe20000000800 */
[----:B------:R-:W-:Y:S01]  /*2f20*/  UMOV UR7, 0x40000040 ;  /* 0x4000004000077882 */ /* 0x000fe20000000000 */
[----:B------:R-:W-:Y:S01]  /*2f30*/  UMOV UR5, 0x40000040 ;  /* 0x4000004000057882 */ /* 0x000fe20000000000 */
[----:B-1----:R-:W-:Y:S01]  /*2f40*/  FFMA.FTZ R21, R104, UR10, -R225 ;  /* 0x0000000a68157c23 */ /* 0x002fe200080108e1 */
[----:B------:R-:W-:Y:S01]  /*2f50*/  VIADD R104, R8, 0x4 ;  /* 0x0000000408687836 */ /* 0x000fe20000000000 */
[----:B------:R-:W1:Y:S01]  /*2f60*/  SHFL.IDX PT, R125, R10, R231, 0x1f ;  /* 0x00001fe70a7d7589 */ /* 0x000e6200000e0000 */
[----:B------:R-:W-:-:S02]  /*2f70*/  FSEL R142, R142, -INF , !P2 ;  /* 0xff8000008e8e7808 */ /* 0x000fc40005000000 */
[----:B------:R-:W2:Y:S01]  /*2f80*/  MUFU.EX2 R127, R127 ;  /* 0x0000007f007f7308 */ /* 0x000ea20000000800 */
[----:B------:R-:W4:Y:S01]  /*2f90*/  SHFL.IDX PT, R223, R10, R104, 0x1f ;  /* 0x00001f680adf7589 */ /* 0x000f2200000e0000 */
[----:B------:R-:W-:Y:S02]  /*2fa0*/  FSEL R150, R150, -INF , !P6 ;  /* 0xff80000096967808 */ /* 0x000fe40007000000 */
[----:B------:R-:W-:Y:S01]  /*2fb0*/  FSEL R151, R151, -INF , !P1 ;  /* 0xff80000097977808 */ /* 0x000fe20004800000 */
[----:B------:R-:W-:Y:S03]  /*2fc0*/  SHFL.IDX PT, R225, R11, R232, 0x1f ;  /* 0x00001fe80be17589 */ /* 0x000fe600000e0000 */
[----:B------:R-:W2:Y:S01]  /*2fd0*/  MUFU.EX2 R95, R95 ;  /* 0x0000005f005f7308 */ /* 0x000ea20000000800 */
[----:B---3--:R-:W-:Y:S01]  /*2fe0*/  FFMA.FTZ R12, R112, UR10, -R101 ;  /* 0x0000000a700c7c23 */ /* 0x008fe20008010865 */
[----:B------:R-:W-:Y:S01]  /*2ff0*/  FFMA.FTZ R112, R99, UR10, -R89 ;  /* 0x0000000a63707c23 */ /* 0x000fe20008010859 */
[----:B------:R-:W-:Y:S01]  /*3000*/  FFMA.FTZ R89, R113, UR10, -R98 ;  /* 0x0000000a71597c23 */ /* 0x000fe20008010862 */
[----:B------:R-:W-:Y:S01]  /*3010*/  FFMA.FTZ R114, R114, UR10, -R101 ;  /* 0x0000000a72727c23 */ /* 0x000fe20008010865 */
[----:B------:R-:W3:Y:S01]  /*3020*/  SHFL.IDX PT, R113, R10, R8, 0x1f ;  /* 0x00001f080a717589 */ /* 0x000ee200000e0000 */
[--C-:B-----5:R-:W-:Y:S01]  /*3030*/  FFMA.FTZ R132, R132, UR10, -R124.reuse ;  /* 0x0000000a84847c23 */ /* 0x120fe2000801087c */
[----:B------:R-:W-:Y:S01]  /*3040*/  FFMA.FTZ R134, R134, UR10, -R124 ;  /* 0x0000000a86867c23 */ /* 0x000fe2000801087c */
[----:B------:R-:W-:Y:S01]  /*3050*/  FSEL R124, R147, -INF , !P5 ;  /* 0xff800000937c7808 */ /* 0x000fe20006800000 */
[----:B------:R-:W-:Y:S01]  /*3060*/  MUFU.EX2 R131, R131 ;  /* 0x0000008300837308 */ /* 0x000fe20000000800 */
[--C-:B-1----:R-:W-:Y:S01]  /*3070*/  FFMA.FTZ R133, R133, UR10, -R125.reuse ;  /* 0x0000000a85857c23 */ /* 0x102fe2000801087d */
[----:B------:R-:W-:-:S06]  /*3080*/  FFMA.FTZ R135, R135, UR10, -R125 ;  /* 0x0000000a87877c23 */ /* 0x000fcc000801087d */
[----:B------:R1:W-:Y:S01]  /*3090*/  MUFU.EX2 R97, R132 ;  /* 0x0000008400617308 */ /* 0x0003e20000000800 */
[----:B----4-:R-:W-:-:S07]  /*30a0*/  FFMA.FTZ R123, R123, UR10, -R223 ;  /* 0x0000000a7b7b7c23 */ /* 0x010fce00080108df */
[----:B------:R-:W-:Y:S01]  /*30b0*/  MUFU.EX2 R17, R17 ;  /* 0x0000001100117308 */ /* 0x000fe20000000800 */
[----:B-1----:R-:W-:Y:S02]  /*30c0*/  FFMA.FTZ R132, R115, UR10, -R98 ;  /* 0x0000000a73847c23 */ /* 0x002fe40008010862 */
[----:B------:R-:W1:Y:S01]  /*30d0*/  SHFL.IDX PT, R115, R11, R237, 0x1f ;  /* 0x00001fed0b737589 */ /* 0x000e6200000e0000 */
[--C-:B---3--:R-:W-:Y:S01]  /*30e0*/  FFMA.FTZ R93, R120, UR10, -R113.reuse ;  /* 0x0000000a785d7c23 */ /* 0x108fe20008010871 */
[----:B------:R-:W-:Y:S01]  /*30f0*/  FFMA.FTZ R120, R103, UR10, -R92 ;  /* 0x0000000a67787c23 */ /* 0x000fe2000801085c */
[----:B------:R-:W-:Y:S02]  /*3100*/  FFMA.FTZ R122, R122, UR10, -R113 ;  /* 0x0000000a7a7a7c23 */ /* 0x000fe40008010871 */
[----:B------:R3:W-:Y:S08]  /*3110*/  MUFU.EX2 R92, R93 ;  /* 0x0000005d005c7308 */ /* 0x0007f00000000800 */
[----:B------:R4:W-:Y:S01]  /*3120*/  MUFU.EX2 R98, R133 ;  /* 0x0000008500627308 */ /* 0x0009e20000000800 */
[----:B---3--:R-:W-:-:S02]  /*3130*/  FFMA.FTZ R93, R121, UR10, -R223 ;  /* 0x0000000a795d7c23 */ /* 0x008fc400080108df */
[----:B------:R-:W3:Y:S05]  /*3140*/  SHFL.IDX PT, R121, R10, R234, 0x1f ;  /* 0x00001fea0a797589 */ /* 0x000eea00000e0000 */
[----:B------:R-:W-:Y:S01]  /*3150*/  MUFU.EX2 R220, R220 ;  /* 0x000000dc00dc7308 */ /* 0x000fe20000000800 */
[----:B----4-:R-:W-:Y:S01]  /*3160*/  SHFL.IDX PT, R133, R11, R235, 0x1f ;  /* 0x00001feb0b857589 */ /* 0x010fe200000e0000 */
[--C-:B-1----:R-:W-:Y:S01]  /*3170*/  FFMA.FTZ R101, R140, UR10, -R115.reuse ;  /* 0x0000000a8c657c23 */ /* 0x102fe20008010873 */
[----:B------:R-:W-:Y:S02]  /*3180*/  FFMA.FTZ R115, R142, UR10, -R115 ;  /* 0x0000000a8e737c23 */ /* 0x000fe40008010873 */
[----:B------:R-:W1:Y:S03]  /*3190*/  SHFL.IDX PT, R140, R11, R231, 0x1f ;  /* 0x00001fe70b8c7589 */ /* 0x000e6600000e0000 */
[----:B------:R-:W-:Y:S08]  /*31a0*/  MUFU.EX2 R15, R15 ;  /* 0x0000000f000f7308 */ /* 0x000ff00000000800 */
[----:B------:R-:W-:Y:S01]  /*31b0*/  MUFU.EX2 R19, R19 ;  /* 0x0000001300137308 */ /* 0x000fe20000000800 */
[--C-:B---3--:R-:W-:Y:S01]  /*31c0*/  FFMA.FTZ R10, R128, UR10, -R121.reuse ;  /* 0x0000000a800a7c23 */ /* 0x108fe20008010879 */
[----:B------:R-:W-:Y:S01]  /*31d0*/  FFMA.FTZ R130, R130, UR10, -R121 ;  /* 0x0000000a82827c23 */ /* 0x000fe20008010879 */
[----:B------:R3:W4:Y:S05]  /*31e0*/  SHFL.IDX PT, R128, R11, R104, 0x1f ;  /* 0x00001f680b807589 */ /* 0x00072a00000e0000 */
[----:B------:R-:W-:Y:S01]  /*31f0*/  MUFU.EX2 R20, R20 ;  /* 0x0000001400147308 */ /* 0x000fe20000000800 */
[--C-:B-1----:R-:W-:Y:S01]  /*3200*/  FFMA.FTZ R105, R149, UR10, -R140.reuse ;  /* 0x0000000a95697c23 */ /* 0x102fe2000801088c */
[----:B------:R-:W-:Y:S01]  /*3210*/  FFMA.FTZ R140, R151, UR10, -R140 ;  /* 0x0000000a978c7c23 */ /* 0x000fe2000801088c */
[----:B---3--:R-:W-:-:S05]  /*3220*/  FFMA.FTZ R104, R148, UR10, -R225 ;  /* 0x0000000a94687c23 */ /* 0x008fca00080108e1 */
[----:B------:R-:W1:Y:S01]  /*3230*/  MUFU.EX2 R130, R130 ;  /* 0x0000008200827308 */ /* 0x000e620000000800 */
[----:B------:R-:W-:-:S07]  /*3240*/  FFMA.FTZ R225, R150, UR10, -R225 ;  /* 0x0000000a96e17c23 */ /* 0x000fce00080108e1 */
[----:B------:R-:W-:Y:S01]  /*3250*/  MUFU.EX2 R93, R93 ;  /* 0x0000005d005d7308 */ /* 0x000fe20000000800 */
[--C-:B----4-:R-:W-:Y:S01]  /*3260*/  FFMA.FTZ R99, R137, UR10, -R128.reuse ;  /* 0x0000000a89637c23 */ /* 0x110fe20008010880 */
[----:B------:R-:W-:Y:S01]  /*3270*/  FFMA.FTZ R139, R139, UR10, -R128 ;  /* 0x0000000a8b8b7c23 */ /* 0x000fe20008010880 */
[----:B------:R3:W4:Y:S05]  /*3280*/  SHFL.IDX PT, R137, R11, R233, 0x1f ;  /* 0x00001fe90b897589 */ /* 0x00072a00000e0000 */
[----:B------:R-:W-:Y:S08]  /*3290*/  MUFU.EX2 R222, R222 ;  /* 0x000000de00de7308 */ /* 0x000ff00000000800 */
[----:B------:R-:W-:Y:S08]  /*32a0*/  MUFU.EX2 R112, R112 ;  /* 0x0000007000707308 */ /* 0x000ff00000000800 */
[----:B---3--:R3:W5:Y:S01]  /*32b0*/  MUFU.EX2 R11, R101 ;  /* 0x00000065000b7308 */ /* 0x0087620000000800 */
[----:B------:R-:W-:-:S02]  /*32c0*/  WARPGROUP.DEPBAR.LE gsb0, 0x0 ;  /* 0x00008000000079c5 */ /* 0x000fc40000010000 */
[----:B------:R-:W-:Y:S01]  /*32d0*/  WARPGROUP.ARRIVE ;  /* 0x00000000000079c5 */ /* 0x000fe20000000000 */
[--C-:B----4-:R-:W-:Y:S01]  /*32e0*/  FFMA.FTZ R103, R145, UR10, -R137.reuse ;  /* 0x0000000a91677c23 */ /* 0x110fe20008010889 */
[----:B------:R-:W-:-:S04]  /*32f0*/  FFMA.FTZ R137, R124, UR10, -R137 ;  /* 0x0000000a7c897c23 */ /* 0x000fc80008010889 */
[----:B------:R-:W-:Y:S01]  /*3300*/  HGMMA.64x128x16.F32 R24, gdesc[UR4], R24, gsb0 ;  /* 0x01e00000041879f0 */ /* 0x000fe20008000818 */
[--C-:B---3--:R-:W-:Y:S01]  /*3310*/  FFMA.FTZ R101, R141, UR10, -R133.reuse ;  /* 0x0000000a8d657c23 */ /* 0x108fe20008010885 */
[----:B------:R-:W-:Y:S01]  /*3320*/  VIADD R141, R8, 0x4 ;  /* 0x00000004088d7836 */ /* 0x000fe20000000000 */
[----:B------:R-:W-:Y:S01]  /*3330*/  R2UR UR4, R13 ;  /* 0x000000000d0472ca */ /* 0x000fe200000e0000 */
[----:B------:R-:W-:Y:S01]  /*3340*/  FFMA.FTZ R133, R108, UR10, -R133 ;  /* 0x0000000a6c857c23 */ /* 0x000fe20008010885 */
[----:B------:R-:W-:Y:S01]  /*3350*/  FSEL R13, R146, -INF , !P4 ;  /* 0xff800000920d7808 */ /* 0x000fe20006000000 */
[----:B------:R-:W-:Y:S04]  /*3360*/  MUFU.EX2 R116, R116 ;  /* 0x0000007400747308 */ /* 0x000fe80000000800 */
[----:B------:R-:W-:-:S04]  /*3370*/  FFMA.FTZ R136, R13, UR10, -R136 ;  /* 0x0000000a0d887c23 */ /* 0x000fc80008010888 */
        /* <DEDUP_REMOVED lines=9> */
[----:B------:R-:W-:Y:S08]  /*3410*/  MUFU.EX2 R88, R88 ;  /* 0x0000005800587308 */ /* 0x000ff00000000800 */
[----:B------:R-:W-:Y:S08]  /*3420*/  MUFU.EX2 R23, R23 ;  /* 0x0000001700177308 */ /* 0x000ff00000000800 */
[----:B------:R-:W4:Y:S08]  /*3430*/  MUFU.EX2 R106, R106 ;  /* 0x0000006a006a7308 */ /* 0x000f300000000800 */
[----:B------:R-:W4:Y:S08]  /*3440*/  MUFU.EX2 R107, R107 ;  /* 0x0000006b006b7308 */ /* 0x000f300000000800 */
[----:B------:R-:W4:Y:S08]  /*3450*/  MUFU.EX2 R110, R110 ;  /* 0x0000006e006e7308 */ /* 0x000f300000000800 */
[----:B------:R-:W4:Y:S01]  /*3460*/  MUFU.EX2 R111, R111 ;  /* 0x0000006f006f7308 */ /* 0x000f220000000800 */
[----:B------:R-:W-:-:S02]  /*3470*/  WARPGROUP.DEPBAR.LE gsb0, 0x0 ;  /* 0x00008000000079c5 */ /* 0x000fc40000010000 */
[----:B------:R-:W2:Y:S05]  /*3480*/  LDS R14, [R14+0x400] ;  /* 0x000400000e0e7984 */ /* 0x000eaa0000000800 */
[----:B------:R-:W4:Y:S01]  /*3490*/  MUFU.EX2 R12, R12 ;  /* 0x0000000c000c7308 */ /* 0x000f220000000800 */
[----:B------:R-:W-:Y:S04]  /*34a0*/  LDS R229, [R229+0x400] ;  /* 0x00040000e5e57984 */ /* 0x000fe80000000800 */
[----:B------:R-:W-:Y:S03]  /*34b0*/  LDS R228, [R228+0x400] ;  /* 0x00040000e4e47984 */ /* 0x000fe60000000800 */
[----:B------:R-:W4:Y:S01]  /*34c0*/  MUFU.EX2 R89, R89 ;  /* 0x0000005900597308 */ /* 0x000f220000000800 */
[----:B------:R-:W-:Y:S07]  /*34d0*/  LDS R227, [R227+0x400] ;  /* 0x00040000e3e37984 */ /* 0x000fee0000000800 */
[----:B------:R-:W-:Y:S08]  /*34e0*/  MUFU.EX2 R91, R91 ;  /* 0x0000005b005b7308 */ /* 0x000ff00000000800 */
[----:B------:R-:W4:Y:S08]  /*34f0*/  MUFU.EX2 R114, R114 ;  /* 0x0000007200727308 */ /* 0x000f300000000800 */
[----:B------:R-:W4:Y:S01]  /*3500*/  MUFU.EX2 R132, R132 ;  /* 0x0000008400847308 */ /* 0x000f220000000800 */
[----:B--2---:R-:W2:Y:S07]  /*3510*/  SHFL.IDX PT, R124, R14, R8, 0x1f ;  /* 0x00001f080e7c7589 */ /* 0x004eae00000e0000 */
[----:B------:R-:W4:Y:S01]  /*3520*/  MUFU.EX2 R118, R118 ;  /* 0x0000007600767308 */ /* 0x000f220000000800 */
[----:B------:R-:W1:Y:S04]  /*3530*/  SHFL.IDX PT, R113, R14, R235, 0x1f ;  /* 0x00001feb0e717589 */ /* 0x000e6800000e0000 */
[----:B------:R-:W5:Y:S03]  /*3540*/  SHFL.IDX PT, R121, R14, R141, 0x1f ;  /* 0x00001f8d0e797589 */ /* 0x000f6600000e0000 */
[----:B------:R-:W4:Y:S01]  /*3550*/  MUFU.EX2 R119, R119 ;  /* 0x0000007700777308 */ /* 0x000f220000000800 */
[----:B------:R-:W3:Y:S04]  /*3560*/  SHFL.IDX PT, R13, R14, R232, 0x1f ;  /* 0x00001fe80e0d7589 */ /* 0x000ee800000e0000 */
[----:B------:R-:W4:Y:S03]  /*3570*/  SHFL.IDX PT, R117, R14, R237, 0x1f ;  /* 0x00001fed0e757589 */ /* 0x000f2600000e0000 */
[----:B------:R-:W4:Y:S01]  /*3580*/  MUFU.EX2 R10, R10 ;  /* 0x0000000a000a7308 */ /* 0x000f220000000800 */
[----:B------:R-:W4:Y:S01]  /*3590*/  SHFL.IDX PT, R108, R14, R233, 0x1f ;  /* 0x00001fe90e6c7589 */ /* 0x000f2200000e0000 */
[--C-:B--2---:R-:W-:Y:S01]  /*35a0*/  FADD.FTZ R24, R24, -R124.reuse ;  /* 0x8000007c18187221 */ /* 0x104fe20000010000 */
[----:B------:R-:W-:-:S02]  /*35b0*/  FADD.FTZ R26, R26, -R124 ;  /* 0x8000007c1a1a7221 */ /* 0x000fc40000010000 */
[----:B------:R-:W2:Y:S03]  /*35c0*/  SHFL.IDX PT, R109, R14, R234, 0x1f ;  /* 0x00001fea0e6d7589 */ /* 0x000ea600000e0000 */
[----:B------:R-:W2:Y:S01]  /*35d0*/  MUFU.EX2 R100, R100 ;  /* 0x0000006400647308 */ /* 0x000ea20000000800 */
[--C-:B-1----:R-:W-:Y:S01]  /*35e0*/  FADD.FTZ R29, R29, -R113.reuse ;  /* 0x800000711d1d7221 */ /* 0x102fe20000010000 */
[----:B------:R-:W-:Y:S01]  /*35f0*/  FADD.FTZ R31, R31, -R113 ;  /* 0x800000711f1f7221 */ /* 0x000fe20000010000 */
[----:B------:R-:W1:Y:S01]  /*3600*/  SHFL.IDX PT, R124, R14, R231, 0x1f ;  /* 0x00001fe70e7c7589 */ /* 0x000e6200000e0000 */
[--C-:B-----5:R-:W-:Y:S01]  /*3610*/  FADD.FTZ R25, R25, -R121.reuse ;  /* 0x8000007919197221 */ /* 0x120fe20000010000 */
[----:B------:R-:W-:Y:S02]  /*3620*/  FADD.FTZ R27, R27, -R121 ;  /* 0x800000791b1b7221 */ /* 0x000fe40000010000 */
[----:B------:R-:W5:Y:S01]  /*3630*/  SHFL.IDX PT, R113, R229, R141, 0x1f ;  /* 0x00001f8de5717589 */ /* 0x000f6200000e0000 */
[----:B------:R-:W5:Y:S01]  /*3640*/  MUFU.EX2 R99, R99 ;  /* 0x0000006300637308 */ /* 0x000f620000000800 */
[--C-:B---3--:R-:W-:Y:S01]  /*3650*/  FADD.FTZ R36, R36, -R13.reuse ;  /* 0x8000000d24247221 */ /* 0x108fe20000010000 */
[----:B------:R-:W-:Y:S01]  /*3660*/  FADD.FTZ R38, R38, -R13 ;  /* 0x8000000d26267221 */ /* 0x000fe20000010000 */
[----:B------:R-:W3:Y:S01]  /*3670*/  SHFL.IDX PT, R14, R229, R233, 0x1f ;  /* 0x00001fe9e50e7589 */ /* 0x000ee200000e0000 */
[--C-:B----4-:R-:W-:Y:S01]  /*3680*/  FADD.FTZ R28, R28, -R117.reuse ;  /* 0x800000751c1c7221 */ /* 0x110fe20000010000 */
[----:B------:R-:W-:-:S02]  /*3690*/  FADD.FTZ R30, R30, -R117 ;  /* 0x800000751e1e7221 */ /* 0x000fc40000010000 */
[----:B------:R-:W4:Y:S01]  /*36a0*/  SHFL.IDX PT, R13, R229, R232, 0x1f ;  /* 0x00001fe8e50d7589 */ /* 0x000f2200000e0000 */
[----:B------:R-:W4:Y:S01]  /*36b0*/  MUFU.EX2 R115, R115 ;  /* 0x0000007300737308 */ /* 0x000f220000000800 */
[--C-:B------:R-:W-:Y:S01]  /*36c0*/  FADD.FTZ R33, R33, -R108.reuse ;  /* 0x8000006c21217221 */ /* 0x100fe20000010000 */
[----:B------:R-:W-:Y:S01]  /*36d0*/  FADD.FTZ R35, R35, -R108 ;  /* 0x8000006c23237221 */ /* 0x000fe20000010000 */
[----:B------:R-:W4:Y:S01]  /*36e0*/  SHFL.IDX PT, R117, R229, R237, 0x1f ;  /* 0x00001fede5757589 */ /* 0x000f2200000e0000 */
[--C-:B--2---:R-:W-:Y:S01]  /*36f0*/  FADD.FTZ R32, R32, -R109.reuse ;  /* 0x8000006d20207221 */ /* 0x104fe20000010000 */
[----:B------:R-:W-:Y:S02]  /*3700*/  FADD.FTZ R34, R34, -R109 ;  /* 0x8000006d22227221 */ /* 0x000fe40000010000 */
[----:B------:R-:W2:Y:S01]  /*3710*/  SHFL.IDX PT, R108, R229, R234, 0x1f ;  /* 0x00001feae56c7589 */ /* 0x000ea200000e0000 */
[----:B------:R-:W-:Y:S01]  /*3720*/  MUFU.EX2 R102, R102 ;  /* 0x0000006600667308 */ /* 0x000fe20000000800 */
[--C-:B-1----:R-:W-:Y:S01]  /*3730*/  FADD.FTZ R37, R37, -R124.reuse ;  /* 0x8000007c25257221 */ /* 0x102fe20000010000 */
[----:B------:R-:W-:Y:S01]  /*3740*/  FADD.FTZ R39, R39, -R124 ;  /* 0x8000007c27277221 */ /* 0x000fe20000010000 */
[----:B------:R-:W1:Y:S01]  /*3750*/  SHFL.IDX PT, R121, R229, R8, 0x1f ;  /* 0x00001f08e5797589 */ /* 0x000e6200000e0000 */
[--C-:B-----5:R-:W-:Y:S01]  /*3760*/  FADD.FTZ R41, R41, -R113.reuse ;  /* 0x8000007129297221 */ /* 0x120fe20000010000 */
[----:B------:R-:W-:-:S02]  /*3770*/  FADD.FTZ R43, R43, -R113 ;  /* 0x800000712b2b7221 */ /* 0x000fc40000010000 */
[----:B------:R-:W-:Y:S01]  /*3780*/  SHFL.IDX PT, R124, R228, R141, 0x1f ;  /* 0x00001f8de47c7589 */ /* 0x000fe200000e0000 */
[----:B------:R-:W-:Y:S01]  /*3790*/  MUFU.EX2 R103, R103 ;  /* 0x0000006700677308 */ /* 0x000fe20000000800 */
[--C-:B---3--:R-:W-:Y:S01]  /*37a0*/  FADD.FTZ R49, R49, -R14.reuse ;  /* 0x8000000e31317221 */ /* 0x108fe20000010000 */
[----:B------:R-:W-:Y:S01]  /*37b0*/  FADD.FTZ R51, R51, -R14 ;  /* 0x8000000e33337221 */ /* 0x000fe20000010000 */
[----:B------:R3:W-:Y:S01]  /*37c0*/  SHFL.IDX PT, R113, R227, R141, 0x1f ;  /* 0x00001f8de3717589 */ /* 0x0007e200000e0000 */
[--C-:B----4-:R-:W-:Y:S01]  /*37d0*/  FADD.FTZ R52, R52, -R13.reuse ;  /* 0x8000000d34347221 */ /* 0x110fe20000010000 */
[----:B------:R-:W-:Y:S02]  /*37e0*/  FADD.FTZ R54, R54, -R13 ;  /* 0x8000000d36367221 */ /* 0x000fe40000010000 */
[----:B------:R-:W4:Y:S01]  /*37f0*/  SHFL.IDX PT, R109, R229, R235, 0x1f ;  /* 0x00001febe56d7589 */ /* 0x000f2200000e0000 */
[----:B------:R-:W-:Y:S01]  /*3800*/  MUFU.EX2 R104, R104 ;  /* 0x0000006800687308 */ /* 0x000fe20000000800 */
[--C-:B------:R-:W-:Y:S01]  /*3810*/  FADD.FTZ R44, R44, -R117.reuse ;  /* 0x800000752c2c7221 */ /* 0x100fe20000010000 */
[----:B------:R-:W-:Y:S01]  /*3820*/  FADD.FTZ R46, R46, -R117 ;  /* 0x800000752e2e7221 */ /* 0x000fe20000010000 */
[----:B------:R-:W5:Y:S04]  /*3830*/  SHFL.IDX PT, R13, R228, R235, 0x1f ;  /* 0x00001febe40d7589 */ /* 0x000f6800000e0000 */
[----:B---3--:R-:W3:Y:S01]  /*3840*/  LDL R141, [R1+0x38] ;  /* 0x00003800018d7983 */ /* 0x008ee20000100800 */
[--C-:B--2---:R-:W-:Y:S01]  /*3850*/  FADD.FTZ R48, R48, -R108.reuse ;  /* 0x8000006c30307221 */ /* 0x104fe20000010000 */
[----:B------:R-:W-:Y:S01]  /*3860*/  FADD.FTZ R50, R50, -R108 ;  /* 0x8000006c32327221 */ /* 0x000fe20000010000 */
[----:B------:R-:W-:Y:S01]  /*3870*/  MUFU.EX2 R105, R105 ;  /* 0x0000006900697308 */ /* 0x000fe20000000800 */
[----:B------:R-:W2:Y:S01]  /*3880*/  SHFL.IDX PT, R117, R228, R237, 0x1f ;  /* 0x00001fede4757589 */ /* 0x000ea200000e0000 */
[--C-:B-1----:R-:W-:Y:S01]  /*3890*/  FADD.FTZ R40, R40, -R121.reuse ;  /* 0x8000007928287221 */ /* 0x102fe20000010000 */
[----:B------:R-:W-:-:S02]  /*38a0*/  FADD.FTZ R42, R42, -R121 ;  /* 0x800000792a2a7221 */ /* 0x000fc40000010000 */
[----:B------:R-:W-:Y:S04]  /*38b0*/  SHFL.IDX PT, R14, R228, R232, 0x1f ;  /* 0x00001fe8e40e7589 */ /* 0x000fe800000e0000 */
[----:B------:R-:W1:Y:S01]  /*38c0*/  SHFL.IDX PT, R232, R227, R232, 0x1f ;  /* 0x00001fe8e3e87589 */ /* 0x000e6200000e0000 */
[--C-:B----4-:R-:W-:Y:S01]  /*38d0*/  FADD.FTZ R45, R45, -R109.reuse ;  /* 0x8000006d2d2d7221 */ /* 0x110fe20000010000 */
[----:B------:R-:W-:Y:S02]  /*38e0*/  FADD.FTZ R47, R47, -R109 ;  /* 0x8000006d2f2f7221 */ /* 0x000fe40000010000 */
[----:B------:R-:W4:Y:S04]  /*38f0*/  SHFL.IDX PT, R108, R228, R233, 0x1f ;  /* 0x00001fe9e46c7589 */ /* 0x000f2800000e0000 */
[----:B------:R-:W-:Y:S04]  /*3900*/  SHFL.IDX PT, R121, R228, R8, 0x1f ;  /* 0x00001f08e4797589 */ /* 0x000fe800000e0000 */
[----:B------:R-:W4:Y:S04]  /*3910*/  SHFL.IDX PT, R109, R228, R234, 0x1f ;  /* 0x00001feae46d7589 */ /* 0x000f2800000e0000 */
[----:B------:R-:W4:Y:S04]  /*3920*/  SHFL.IDX PT, R237, R227, R237, 0x1f ;  /* 0x00001fede3ed7589 */ /* 0x000f2800000e0000 */
[----:B------:R-:W4:Y:S04]  /*3930*/  SHFL.IDX PT, R235, R227, R235, 0x1f ;  /* 0x00001febe3eb7589 */ /* 0x000f2800000e0000 */
[----:B------:R-:W-:Y:S04]  /*3940*/  SHFL.IDX PT, R229, R229, R231, 0x1f ;  /* 0x00001fe7e5e57589 */ /* 0x000fe800000e0000 */
[----:B------:R-:W4:Y:S04]  /*3950*/  SHFL.IDX PT, R228, R228, R231, 0x1f ;  /* 0x00001fe7e4e47589 */ /* 0x000f2800000e0000 */
[----:B------:R-:W4:Y:S04]  /*3960*/  SHFL.IDX PT, R231, R227, R231, 0x1f ;  /* 0x00001fe7e3e77589 */ /* 0x000f2800000e0000 */
[----:B------:R-:W-:Y:S04]  /*3970*/  SHFL.IDX PT, R234, R227, R234, 0x1f ;  /* 0x00001feae3ea7589 */ /* 0x000fe800000e0000 */
[----:B------:R-:W-:Y:S04]  /*3980*/  SHFL.IDX PT, R233, R227, R233, 0x1f ;  /* 0x00001fe9e3e97589 */ /* 0x000fe800000e0000 */
[----:B------:R-:W4:Y:S01]  /*3990*/  SHFL.IDX PT, R227, R227, R8, 0x1f ;  /* 0x00001f08e3e37589 */ /* 0x000f2200000e0000 */
[----:B-----5:R-:W-:Y:S01]  /*39a0*/  FADD.FTZ R61, R61, -R13 ;  /* 0x8000000d3d3d7221 */ /* 0x020fe20000010000 */
[----:B--2---:R-:W-:Y:S01]  /*39b0*/  FADD.FTZ R62, R62, -R117 ;  /* 0x800000753e3e7221 */ /* 0x004fe20000010000 */
[----:B------:R-:W-:Y:S01]  /*39c0*/  FADD.FTZ R13, R63, -R13 ;  /* 0x8000000d3f0d7221 */ /* 0x000fe20000010000 */
[----:B-1----:R-:W-:Y:S01]  /*39d0*/  FADD.FTZ R128, R84, -R232 ;  /* 0x800000e854807221 */ /* 0x002fe20000010000 */
[----:B------:R-:W-:Y:S01]  /*39e0*/  FMUL.FTZ R84, R217, R24 ;  /* 0x00000018d9547220 */ /* 0x000fe20000410000 */
[----:B------:R-:W-:Y:S01]  /*39f0*/  FMUL.FTZ R25, R218, R25 ;  /* 0x00000019da197220 */ /* 0x000fe20000410000 */
[----:B------:R-:W-:Y:S01]  /*3a00*/  FMUL.FTZ R26, R216, R26 ;  /* 0x0000001ad81a7220 */ /* 0x000fe20000410000 */
[----:B------:R-:W-:Y:S01]  /*3a10*/  FMUL.FTZ R27, R219, R27 ;  /* 0x0000001bdb1b7220 */ /* 0x000fe20000410000 */
[----:B------:R-:W1:Y:S01]  /*3a20*/  MUFU.EX2 R133, R133 ;  /* 0x0000008500857308 */ /* 0x000e620000000800 */
[----:B------:R-:W-:Y:S01]  /*3a30*/  FMUL.FTZ R62, R126, R62 ;  /* 0x0000003e7e3e7220 */ /* 0x000fe20000410000 */
[----:B------:R-:W-:Y:S01]  /*3a40*/  FMUL.FTZ R13, R127, R13 ;  /* 0x0000000d7f0d7220 */ /* 0x000fe20000410000 */
[--C-:B------:R-:W-:Y:S01]  /*3a50*/  FADD.FTZ R57, R57, -R124.reuse ;  /* 0x8000007c39397221 */ /* 0x100fe20000010000 */
[----:B------:R-:W-:Y:S01]  /*3a60*/  FADD.FTZ R59, R59, -R124 ;  /* 0x8000007c3b3b7221 */ /* 0x000fe20000010000 */
[----:B------:R-:W-:Y:S01]  /*3a70*/  FADD.FTZ R60, R60, -R117 ;  /* 0x800000753c3c7221 */ /* 0x000fe20000010000 */
[----:B----4-:R-:W-:Y:S01]  /*3a80*/  FADD.FTZ R65, R65, -R108 ;  /* 0x8000006c41417221 */ /* 0x010fe20000010000 */
[----:B------:R-:W-:Y:S01]  /*3a90*/  FADD.FTZ R63, R68, -R14 ;  /* 0x8000000e443f7221 */ /* 0x000fe20000010000 */
[----:B------:R-:W2:Y:S01]  /*3aa0*/  MUFU.EX2 R136, R136 ;  /* 0x0000008800887308 */ /* 0x000ea20000000800 */
[----:B------:R-:W-:Y:S01]  /*3ab0*/  FADD.FTZ R66, R66, -R109 ;  /* 0x8000006d42427221 */ /* 0x000fe20000010000 */
[----:B------:R-:W-:Y:S01]  /*3ac0*/  FADD.FTZ R67, R67, -R108 ;  /* 0x8000006c43437221 */ /* 0x000fe20000010000 */
[----:B------:R-:W-:Y:S01]  /*3ad0*/  FADD.FTZ R14, R70, -R14 ;  /* 0x8000000e460e7221 */ /* 0x000fe20000010000 */
[----:B------:R-:W-:Y:S01]  /*3ae0*/  FADD.FTZ R117, R76, -R237 ;  /* 0x800000ed4c757221 */ /* 0x000fe20000010000 */
[----:B------:R-:W-:Y:S01]  /*3af0*/  FADD.FTZ R124, R77, -R235 ;  /* 0x800000eb4d7c7221 */ /* 0x000fe20000010000 */
[----:B------:R-:W-:-:S02]  /*3b00*/  FADD.FTZ R70, R69, -R228 ;  /* 0x800000e445467221 */ /* 0x000fc40000010000 */
[----:B------:R-:W4:Y:S01]  /*3b10*/  MUFU.EX2 R137, R137 ;  /* 0x0000008900897308 */ /* 0x000f220000000800 */
[----:B------:R-:W-:Y:S01]  /*3b20*/  FADD.FTZ R228, R71, -R228 ;  /* 0x800000e447e47221 */ /* 0x000fe20000010000 */
[----:B------:R-:W-:Y:S01]  /*3b30*/  FADD.FTZ R129, R85, -R231 ;  /* 0x800000e755817221 */ /* 0x000fe20000010000 */
[----:B------:R-:W-:Y:S01]  /*3b40*/  F2FP.F16.F32.PACK_AB R84, R25, R84 ;  /* 0x000000541954723e */ /* 0x000fe200000000ff */
[----:B------:R-:W-:-:S04]  /*3b50*/  FMUL.FTZ R25, R96, R65 ;  /* 0x0000004160197220 */ /* 0x000fc80000410000 */
[----:B------:R-:W5:Y:S01]  /*3b60*/  MUFU.EX2 R225, R225 ;  /* 0x000000e100e17308 */ /* 0x000f620000000800 */
[----:B------:R-:W-:Y:S01]  /*3b70*/  F2FP.F16.F32.PACK_AB R85, R27, R26 ;  /* 0x0000001a1b55723e */ /* 0x000fe200000000ff */
[----:B------:R-:W-:Y:S01]  /*3b80*/  FADD.FTZ R64, R64, -R109 ;  /* 0x8000006d40407221 */ /* 0x000fe20000010000 */
[----:B------:R-:W-:-:S05]  /*3b90*/  F2FP.F16.F32.PACK_AB R71, R13, R62 ;  /* 0x0000003e0d47723e */ /* 0x000fca00000000ff */
[----:B------:R-:W5:Y:S01]  /*3ba0*/  MUFU.EX2 R140, R140 ;  /* 0x0000008c008c7308 */ /* 0x000f620000000800 */
        /* <DEDUP_REMOVED lines=8> */
[--C-:B------:R-:W-:Y:S01]  /*3c30*/  FADD.FTZ R56, R56, -R121.reuse ;  /* 0x8000007938387221 */ /* 0x100fe20000010000 */
[----:B------:R-:W-:Y:S01]  /*3c40*/  FADD.FTZ R58, R58, -R121 ;  /* 0x800000793a3a7221 */ /* 0x000fe20000010000 */
[----:B------:R-:W-:Y:S01]  /*3c50*/  FADD.FTZ R227, R74, -R227 ;  /* 0x800000e34ae37221 */ /* 0x000fe20000010000 */
[----:B------:R-:W-:Y:S01]  /*3c60*/  FADD.FTZ R113, R75, -R113 ;  /* 0x800000714b717221 */ /* 0x000fe20000010000 */
        /* <DEDUP_REMOVED lines=60> */
[----:B-1----:R-:W-:Y:S01]  /*4030*/  FMUL.FTZ R28, R133, R235 ;  /* 0x000000eb851c7220 */ /* 0x002fe20000410000 */
        /* <DEDUP_REMOVED lines=35> */
[----:B---3--:R-:W-:-:S04]  /*4270*/  IMAD R13, R0, 0x4000, R141 ;  /* 0x00004000000d7824 */ /* 0x008fc800078e028d */
        /* <DEDUP_REMOVED lines=75> */
[----:B------:R-:W-:-:S04]  /*4730*/  VIADD R28, R236, 0x20c00 ;  /* 0x00020c00ec1c7836 */ /* 0x000fc80000000000 */
        /* <DEDUP_REMOVED lines=71> */
.L_x_6112:
        /* <DEDUP_REMOVED lines=68> */
.L_x_6113:
[----:B-1----:R-:W2:Y:S01]  /*4ff0*/  LDL R5, [R1+0x4] ;  /* 0x0000040001057983 */ /* 0x002ea20000100800 */
[----:B------:R-:W-:Y:S02]  /*5000*/  VIADD R16, R16, 0x1 ;  /* 0x0000000110107836 */ /* 0x000fe40000000000 */
        /* <DEDUP_REMOVED lines=9> */
[----:B----4-:R-:W-:Y:S05]  /*50a0*/  @!P1 BRA `(.L_x_6114) ;  /* 0xffffffc8007c9947 */ /* 0x010fea000383ffff */
.L_x_6103:
[----:B------:R-:W-:-:S13]  /*50b0*/  ISETP.GE.AND P0, PT, R16, UR38, PT ;  /* 0x0000002610007c0c */ /* 0x000fda000bf06270 */
[----:B------:R-:W-:Y:S05]  /*50c0*/  @P0 BRA `(.L_x_6115) ;  /* 0x0000003800500947 */ /* 0x000fea0003800000 */
[----:B------:R-:W1:Y:S01]  /*50d0*/  LDL.LU R11, [R1+0x28] ;  /* 0x00002800010b7983 */ /* 0x000e620000300800 */
[----:B------:R-:W-:-:S03]  /*50e0*/  ULDC UR4, c[0x0][0x290] ;  /* 0x0000a40000047ab9 */ /* 0x000fc60000000800 */
[----:B------:R-:W2:Y:S01]  /*50f0*/  LDL.LU R10, [R1+0x1c] ;  /* 0x00001c00010a7983 */ /* 0x000ea20000300800 */
[----:B------:R-:W-:-:S03]  /*5100*/  UIMAD UR4, UR36, -0x80, UR4 ;  /* 0xffffff80240478a4 */ /* 0x000fc6000f8e0204 */
[----:B------:R-:W3:Y:S01]  /*5110*/  LDL.LU R21, [R1+0x18] ;  /* 0x0000180001157983 */ /* 0x000ee20000300800 */
[----:B------:R-:W4:Y:S02]  /*5120*/  S2R R5, SR_TID.X ;  /* 0x0000000000057919 */ /* 0x000f240000002100 */
[----:B----4-:R-:W-:-:S05]  /*5130*/  VIADD R5, R5, 0xffffff80 ;  /* 0xffffff8005057836 */ /* 0x010fca0000000000 */
[----:B------:R-:W-:-:S04]  /*5140*/  SHF.R.S32.HI R6, RZ, 0x1f, R5 ;  /* 0x0000001fff067819 */ /* 0x000fc80000011405 */
[----:B------:R-:W-:-:S04]  /*5150*/  LEA.HI R7, R6, R5, RZ, 0x7 ;  /* 0x0000000506077211 */ /* 0x000fc800078f38ff */
[----:B------:R-:W-:Y:S02]  /*5160*/  LOP3.LUT R8, R7, 0xffffff80, RZ, 0xc0, !PT ;  /* 0xffffff8007087812 */ /* 0x000fe400078ec0ff */
[----:B------:R-:W-:-:S03]  /*5170*/  SHF.R.S32.HI R7, RZ, 0x7, R7 ;  /* 0x00000007ff077819 */ /* 0x000fc60000011407 */
[----:B------:R-:W-:Y:S01]  /*5180*/  IMAD.IADD R9, R5, 0x1, -R8 ;  /* 0x0000000105097824 */ /* 0x000fe200078e0a08 */
[----:B------:R-:W-:-:S04]  /*5190*/  LEA.HI R8, R6, R5, RZ, 0x5 ;  /* 0x0000000506087211 */ /* 0x000fc800078f28ff */
[----:B------:R-:W-:-:S05]  /*51a0*/  LOP3.LUT R8, R8, 0xffffffe0, RZ, 0xc0, !PT ;  /* 0xffffffe008087812 */ /* 0x000fca00078ec0ff */
[----:B------:R-:W-:Y:S02]  /*51b0*/  IMAD.IADD R8, R5, 0x1, -R8 ;  /* 0x0000000105087824 */ /* 0x000fe400078e0a08 */
[----:B------:R-:W-:Y:S02]  /*51c0*/  IMAD.U32 R15, RZ, RZ, UR4 ;  /* 0x00000004ff0f7e24 */ /* 0x000fe4000f8e00ff */
[----:B------:R-:W-:Y:S02]  /*51d0*/  IMAD R230, R230, 0x2000, R236 ;  /* 0x00002000e6e67824 */ /* 0x000fe400078e02ec */
[----:B------:R-:W-:Y:S02]  /*51e0*/  IMAD.MOV.U32 R19, RZ, RZ, 0x40000040 ;  /* 0x40000040ff137424 */ /* 0x000fe400078e00ff */
[----:B------:R-:W-:Y:S01]  /*51f0*/  IMAD.MOV.U32 R235, RZ, RZ, 0x40000040 ;  /* 0x40000040ffeb7424 */ /* 0x000fe200078e00ff */
[----:B-1----:R-:W-:Y:S02]  /*5200*/  LEA.HI R13, R11, R9, RZ, 0x5 ;  /* 0x000000090b0d7211 */ /* 0x002fe400078f28ff */
[----:B------:R-:W-:-:S02]  /*5210*/  LEA.HI R9, R7, R7, RZ, 0x1 ;  /* 0x0000000707097211 */ /* 0x000fc400078f08ff */
[--C-:B--2---:R-:W-:Y:S02]  /*5220*/  SHF.R.S32.HI R11, RZ, 0x2, R10.reuse ;  /* 0x00000002ff0b7819 */ /* 0x104fe4000001140a */
[----:B------:R-:W-:Y:S02]  /*5230*/  LOP3.LUT R12, R9, 0xfffffffe, RZ, 0xc0, !PT ;  /* 0xfffffffe090c7812 */ /* 0x000fe400078ec0ff */
[----:B------:R-:W-:Y:S02]  /*5240*/  SHF.R.S32.HI R10, RZ, 0x1f, R10 ;  /* 0x0000001fff0a7819 */ /* 0x000fe4000001140a */
[----:B------:R-:W-:Y:S02]  /*5250*/  SHF.R.S32.HI R9, RZ, 0x1f, R8 ;  /* 0x0000001fff097819 */ /* 0x000fe40000011408 */
[----:B------:R-:W-:Y:S01]  /*5260*/  SHF.R.S32.HI R14, RZ, 0x5, R13 ;  /* 0x00000005ff0e7819 */ /* 0x000fe2000001140d */
[----:B------:R-:W-:Y:S01]  /*5270*/  IMAD.IADD R13, R7, 0x1, -R12 ;  /* 0x00000001070d7824 */ /* 0x000fe200078e0a0c */
[----:B------:R-:W-:-:S02]  /*5280*/  LEA.HI R10, R10, R11, RZ, 0x3 ;  /* 0x0000000b0a0a7211 */ /* 0x000fc400078f18ff */
[CC--:B------:R-:W-:Y:S02]  /*5290*/  LEA.HI R7, R9.reuse, R8.reuse, RZ, 0x3 ;  /* 0x0000000809077211 */ /* 0x0c0fe400078f18ff */
[----:B------:R-:W-:Y:S02]  /*52a0*/  LEA.HI R9, R9, R8, RZ, 0x2 ;  /* 0x0000000809097211 */ /* 0x000fe400078f10ff */
[----:B------:R-:W-:Y:S02]  /*52b0*/  LOP3.LUT R12, R10, 0xfffffff8, RZ, 0xc0, !PT ;  /* 0xfffffff80a0c7812 */ /* 0x000fe400078ec0ff */
[--C-:B------:R-:W-:Y:S02]  /*52c0*/  SHF.R.S32.HI R8, RZ, 0x3, R7.reuse ;  /* 0x00000003ff087819 */ /* 0x100fe40000011407 */
[----:B------:R-:W-:Y:S02]  /*52d0*/  SHF.R.S32.HI R7, RZ, 0x1f, R7 ;  /* 0x0000001fff077819 */ /* 0x000fe40000011407 */
[----:B------:R-:W-:Y:S01]  /*52e0*/  SHF.R.S32.HI R10, RZ, 0x2, R9 ;  /* 0x00000002ff0a7819 */ /* 0x000fe20000011409 */
[----:B------:R-:W-:Y:S01]  /*52f0*/  IMAD R14, R14, -0x10, R15 ;  /* 0xfffffff00e0e7824 */ /* 0x000fe200078e020f */
[----:B------:R-:W-:-:S02]  /*5300*/  LEA.HI R7, R7, R8, RZ, 0x4 ;  /* 0x0000000807077211 */ /* 0x000fc400078f20ff */
[----:B------:R-:W-:Y:S02]  /*5310*/  LEA.HI R9, R9, R10, RZ, 0x1 ;  /* 0x0000000a09097211 */ /* 0x000fe400078f08ff */
[----:B------:R-:W-:Y:S02]  /*5320*/  LEA.HI R15, R6, R5, RZ, 0x2 ;  /* 0x00000005060f7211 */ /* 0x000fe400078f10ff */
[----:B------:R-:W-:Y:S02]  /*5330*/  LOP3.LUT R7, R7, 0x1ffffff0, RZ, 0xc0, !PT ;  /* 0x1ffffff007077812 */ /* 0x000fe400078ec0ff */
[----:B------:R-:W-:Y:S02]  /*5340*/  LOP3.LUT R9, R9, 0xfffffffe, RZ, 0xc0, !PT ;  /* 0xfffffffe09097812 */ /* 0x000fe400078ec0ff */
[----:B------:R-:W-:Y:S01]  /*5350*/  IADD3 R6, R14, R12, -R11 ;  /* 0x0000000c0e067210 */ /* 0x000fe20007ffe80b */
[----:B------:R-:W-:Y:S01]  /*5360*/  IMAD.IADD R8, R8, 0x1, -R7 ;  /* 0x0000000108087824 */ /* 0x000fe200078e0a07 */
[----:B------:R-:W-:Y:S01]  /*5370*/  LOP3.LUT R12, R15, 0xfffffffc, RZ, 0xc0, !PT ;  /* 0xfffffffc0f0c7812 */ /* 0x000fe200078ec0ff */
[----:B------:R-:W-:-:S02]  /*5380*/  IMAD.IADD R9, R10, 0x1, -R9 ;  /* 0x000000010a097824 */ /* 0x000fc400078e0a09 */
[C---:B------:R-:W-:Y:S02]  /*5390*/  VIADD R11, R10.reuse, 0x8 ;  /* 0x000000080a0b7836 */ /* 0x040fe40000000000 */
[----:B------:R-:W-:Y:S02]  /*53a0*/  IMAD R6, R13, -0x40, R6 ;  /* 0xffffffc00d067824 */ /* 0x000fe400078e0206 */
[----:B------:R-:W-:Y:S02]  /*53b0*/  VIADD R13, R10, 0x10 ;  /* 0x000000100a0d7836 */ /* 0x000fe40000000000 */
[----:B------:R-:W-:Y:S02]  /*53c0*/  IMAD R7, R8, 0x8, R9 ;  /* 0x0000000808077824 */ /* 0x000fe400078e0209 */
[----:B------:R-:W-:Y:S01]  /*53d0*/  IMAD.IADD R5, R5, 0x1, -R12 ;  /* 0x0000000105057824 */ /* 0x000fe200078e0a0c */
[----:B------:R-:W-:Y:S02]  /*53e0*/  LEA.HI R12, R11, R11, RZ, 0x1 ;  /* 0x0000000b0b0c7211 */ /* 0x000fe400078f08ff */
[----:B------:R-:W-:Y:S01]  /*53f0*/  LEA.HI R8, R13, R13, RZ, 0x1 ;  /* 0x0000000d0d087211 */ /* 0x000fe200078f08ff */
[----:B------:R1:W-:Y:S01]  /*5400*/  STL [R1+0x40], R7 ;  /* 0x0000400701007387 */ /* 0x0003e20000100800 */
[----:B------:R-:W-:Y:S01]  /*5410*/  LOP3.LUT R14, R12, 0xfffffffe, RZ, 0xc0, !PT ;  /* 0xfffffffe0c0e7812 */ /* 0x000fe200078ec0ff */
[----:B------:R-:W-:Y:S01]  /*5420*/  VIADD R15, R10, 0x18 ;  /* 0x000000180a0f7836 */ /* 0x000fe20000000000 */
[----:B------:R-:W-:-:S02]  /*5430*/  LOP3.LUT R10, R8, 0xfffffffe, RZ, 0xc0, !PT ;  /* 0xfffffffe080a7812 */ /* 0x000fc400078ec0ff */
[--C-:B------:R-:W-:Y:S02]  /*5440*/  SHF.R.S32.HI R9, RZ, 0x1, R8.reuse ;  /* 0x00000001ff097819 */ /* 0x100fe40000011408 */
[----:B------:R-:W-:Y:S02]  /*5450*/  SHF.R.S32.HI R8, RZ, 0x1f, R8 ;  /* 0x0000001fff087819 */ /* 0x000fe40000011408 */
[--C-:B-1----:R-:W-:Y:S02]  /*5460*/  SHF.R.S32.HI R7, RZ, 0x1, R12.reuse ;  /* 0x00000001ff077819 */ /* 0x102fe4000001140c */
[----:B------:R-:W-:Y:S01]  /*5470*/  SHF.R.S32.HI R12, RZ, 0x1f, R12 ;  /* 0x0000001fff0c7819 */ /* 0x000fe2000001140c */
[----:B------:R-:W-:Y:S01]  /*5480*/  IMAD.IADD R14, R11, 0x1, -R14 ;  /* 0x000000010b0e7824 */ /* 0x000fe200078e0a0e */
[----:B------:R-:W-:Y:S02]  /*5490*/  LEA.HI R8, R8, R9, RZ, 0x4 ;  /* 0x0000000908087211 */ /* 0x000fe400078f20ff */
[----:B------:R-:W-:-:S02]  /*54a0*/  LEA.HI R12, R12, R7, RZ, 0x4 ;  /* 0x000000070c0c7211 */ /* 0x000fc400078f20ff */
[----:B------:R-:W-:Y:S02]  /*54b0*/  LEA.HI R11, R15, R15, RZ, 0x1 ;  /* 0x0000000f0f0b7211 */ /* 0x000fe400078f08ff */
[----:B------:R-:W-:Y:S02]  /*54c0*/  LOP3.LUT R12, R12, 0x1ffffff0, RZ, 0xc0, !PT ;  /* 0x1ffffff00c0c7812 */ /* 0x000fe400078ec0ff */
[----:B------:R-:W-:Y:S02]  /*54d0*/  LOP3.LUT R8, R8, 0x1ffffff0, RZ, 0xc0, !PT ;  /* 0x1ffffff008087812 */ /* 0x000fe400078ec0ff */
[--C-:B------:R-:W-:Y:S02]  /*54e0*/  SHF.R.S32.HI R17, RZ, 0x1, R11.reuse ;  /* 0x00000001ff117819 */ /* 0x100fe4000001140b */
[----:B------:R-:W-:Y:S01]  /*54f0*/  SHF.R.S32.HI R18, RZ, 0x1f, R11 ;  /* 0x0000001fff127819 */ /* 0x000fe2000001140b */
[----:B------:R-:W-:Y:S02]  /*5500*/  IMAD.IADD R10, R13, 0x1, -R10 ;  /* 0x000000010d0a7824 */ /* 0x000fe400078e0a0a */
[----:B------:R-:W-:Y:S01]  /*5510*/  IMAD.IADD R7, R7, 0x1, -R12 ;  /* 0x0000000107077824 */ /* 0x000fe200078e0a0c */
[----:B------:R-:W-:Y:S01]  /*5520*/  LEA.HI R13, R18, R17, RZ, 0x4 ;  /* 0x00000011120d7211 */ /* 0x000fe200078f20ff */
[----:B------:R-:W-:Y:S01]  /*5530*/  IMAD.IADD R9, R9, 0x1, -R8 ;  /* 0x0000000109097824 */ /* 0x000fe200078e0a08 */
[----:B------:R-:W-:Y:S01]  /*5540*/  LOP3.LUT R18, R11, 0xfffffffe, RZ, 0xc0, !PT ;  /* 0xfffffffe0b127812 */ /* 0x000fe200078ec0ff */
[----:B------:R-:W-:Y:S01]  /*5550*/  IMAD R8, R7, 0x8, R14 ;  /* 0x0000000807087824 */ /* 0x000fe200078e020e */
[----:B------:R-:W-:Y:S01]  /*5560*/  LOP3.LUT R20, R13, 0x1ffffff0, RZ, 0xc0, !PT ;  /* 0x1ffffff00d147812 */ /* 0x000fe200078ec0ff */
[----:B------:R-:W-:-:S02]  /*5570*/  IMAD R7, R9, 0x8, R10 ;  /* 0x0000000809077824 */ /* 0x000fc400078e020a */
[----:B------:R-:W-:Y:S01]  /*5580*/  IMAD.IADD R18, R15, 0x1, -R18 ;  /* 0x000000010f127824 */ /* 0x000fe200078e0a12 */
[----:B------:R1:W-:Y:S01]  /*5590*/  STL [R1+0x34], R8 ;  /* 0x0000340801007387 */ /* 0x0003e20000100800 */
[----:B------:R-:W-:-:S03]  /*55a0*/  IMAD.IADD R17, R17, 0x1, -R20 ;  /* 0x0000000111117824 */ /* 0x000fc600078e0a14 */
[----:B------:R2:W-:Y:S01]  /*55b0*/  STL [R1+0x30], R7 ;  /* 0x0000300701007387 */ /* 0x0005e20000100800 */
[----:B------:R-:W-:Y:S02]  /*55c0*/  IMAD R10, R17, 0x8, R18 ;  /* 0x00000008110a7824 */ /* 0x000fe400078e0212 */
[C---:B-1----:R-:W-:Y:S02]  /*55d0*/  VIADD R8, R230.reuse, 0x4000 ;  /* 0x00004000e6087836 */ /* 0x042fe40000000000 */
[----:B--2---:R-:W-:Y:S01]  /*55e0*/  VIADD R7, R230, 0x20c00 ;  /* 0x00020c00e6077836 */ /* 0x004fe20000000000 */
[----:B------:R-:W-:Y:S02]  /*55f0*/  SHF.R.U32.HI R230, RZ, 0x4, R230 ;  /* 0x00000004ffe67819 */ /* 0x000fe400000116e6 */
[----:B------:R-:W-:Y:S02]  /*5600*/  SHF.R.U32.HI R8, RZ, 0x4, R8 ;  /* 0x00000004ff087819 */ /* 0x000fe40000011608 */
[----:B------:R-:W-:-:S02]  /*5610*/  SHF.R.U32.HI R7, RZ, 0x4, R7 ;  /* 0x00000004ff077819 */ /* 0x000fc40000011607 */
[----:B------:R-:W-:Y:S01]  /*5620*/  LOP3.LUT R230, R230, 0x3fff, RZ, 0xc0, !PT ;  /* 0x00003fffe6e67812 */ /* 0x000fe200078ec0ff */
[----:B------:R1:W-:Y:S01]  /*5630*/  STL [R1+0x2c], R10 ;  /* 0x00002c0a01007387 */ /* 0x0003e20000100800 */
[----:B------:R-:W-:Y:S02]  /*5640*/  LOP3.LUT R8, R8, 0x3fff, RZ, 0xc0, !PT ;  /* 0x00003fff08087812 */ /* 0x000fe400078ec0ff */
[----:B------:R-:W-:Y:S02]  /*5650*/  LOP3.LUT R7, R7, 0x3fff, RZ, 0xc0, !PT ;  /* 0x00003fff07077812 */ /* 0x000fe400078ec0ff */
[----:B------:R-:W-:Y:S02]  /*5660*/  LOP3.LUT R237, R8, 0x10000, RZ, 0xfc, !PT ;  /* 0x0001000008ed7812 */ /* 0x000fe400078efcff */
[----:B-1----:R-:W-:Y:S02]  /*5670*/  LOP3.LUT R10, R230, 0x10000, RZ, 0xfc, !PT ;  /* 0x00010000e60a7812 */ /* 0x002fe400078efcff */
[----:B------:R-:W-:Y:S01]  /*5680*/  LOP3.LUT R7, R7, 0x10000, RZ, 0xfc, !PT ;  /* 0x0001000007077812 */ /* 0x000fe200078efcff */
[----:B------:R-:W-:-:S02]  /*5690*/  IMAD.MOV.U32 R15, RZ, RZ, 0x40000040 ;  /* 0x40000040ff0f7424 */ /* 0x000fc400078e00ff */
[C---:B------:R-:W-:Y:S02]  /*56a0*/  VIADD R18, R10.reuse, 0x2 ;  /* 0x000000020a127836 */ /* 0x040fe40000000000 */
[C---:B------:R-:W-:Y:S01]  /*56b0*/  VIADD R14, R10.reuse, 0x4 ;  /* 0x000000040a0e7836 */ /* 0x040fe20000000000 */
[----:B------:R1:W-:Y:S01]  /*56c0*/  STL [R1+0x28], R10 ;  /* 0x0000280a01007387 */ /* 0x0003e20000100800 */
[----:B------:R-:W-:Y:S02]  /*56d0*/  VIADD R12, R10, 0x6 ;  /* 0x000000060a0c7836 */ /* 0x000fe40000000000 */
[----:B------:R-:W-:Y:S01]  /*56e0*/  IMAD.MOV.U32 R13, RZ, RZ, 0x40000040 ;  /* 0x40000040ff0d7424 */ /* 0x000fe200078e00ff */
[----:B------:R2:W-:Y:S01]  /*56f0*/  STL [R1+0x3c], R7 ;  /* 0x00003c0701007387 */ /* 0x0005e20000100800 */
[----:B------:R-:W-:Y:S02]  /*5700*/  VIADD R8, R237, 0x4 ;  /* 0x00000004ed087836 */ /* 0x000fe40000000000 */
[----:B------:R-:W-:Y:S01]  /*5710*/  IMAD.MOV.U32 R9, RZ, RZ, 0x40000040 ;  /* 0x40000040ff097424 */ /* 0x000fe200078e00ff */
[----:B------:R4:W-:Y:S01]  /*5720*/  STL.64 [R1+0x20], R18 ;  /* 0x0000201201007387 */ /* 0x0009e20000100a00 */
[----:B------:R-:W-:-:S02]  /*5730*/  IMAD.MOV.U32 R11, RZ, RZ, 0x40000040 ;  /* 0x40000040ff0b7424 */ /* 0x000fc400078e00ff */
[----:B-1----:R-:W-:Y:S01]  /*5740*/  VIADD R10, R237, 0x2 ;  /* 0x00000002ed0a7836 */ /* 0x002fe20000000000 */
[----:B------:R4:W-:Y:S04]  /*5750*/  STL.64 [R1+0x18], R14 ;  /* 0x0000180e01007387 */ /* 0x0009e80000100a00 */
[----:B------:R4:W-:Y:S04]  /*5760*/  STL.64 [R1+0x10], R12 ;  /* 0x0000100c01007387 */ /* 0x0009e80000100a00 */
[----:B------:R4:W-:Y:S04]  /*5770*/  STL.64 [R1], R8 ;  /* 0x0000000801007387 */ /* 0x0009e80000100a00 */
[----:B------:R4:W-:Y:S01]  /*5780*/  STL.64 [R1+0x8], R10 ;  /* 0x0000080a01007387 */ /* 0x0009e20000100a00 */
[----:B--2---:R-:W-:Y:S01]  /*5790*/  VIADD R7, R5, 0x4 ;  /* 0x0000000405077836 */ /* 0x004fe20000000000 */
[----:B---3--:R-:W-:Y:S01]  /*57a0*/  LOP3.LUT R231, R21, 0x1, RZ, 0xfc, !PT ;  /* 0x0000000115e77812 */ /* 0x008fe200078efcff */
[----:B------:R-:W-:-:S02]  /*57b0*/  VIADD R20, R5, 0x8 ;  /* 0x0000000805147836 */ /* 0x000fc40000000000 */
[C---:B------:R-:W-:Y:S02]  /*57c0*/  VIADD R17, R5.reuse, 0xc ;  /* 0x0000000c05117836 */ /* 0x040fe40000000000 */
[----:B------:R-:W-:Y:S02]  /*57d0*/  VIADD R7, R5, 0x10 ;  /* 0x0000001005077836 */ /* 0x000fe40000000000 */
[----:B------:R-:W-:Y:S02]  /*57e0*/  VIADD R234, R237, 0x6 ;  /* 0x00000006edea7836 */ /* 0x000fe40000000000 */
[C---:B------:R-:W-:Y:S02]  /*57f0*/  VIADD R20, R5.reuse, 0x14 ;  /* 0x0000001405147836 */ /* 0x040fe40000000000 */
[C---:B------:R-:W-:Y:S02]  /*5800*/  VIADD R17, R5.reuse, 0x18 ;  /* 0x0000001805117836 */ /* 0x040fe40000000000 */
[----:B----4-:R-:W-:-:S07]  /*5810*/  VIADD R7, R5, 0x1c ;  /* 0x0000001c05077836 */ /* 0x010fce0000000000 */
.L_x_6126:
[----:B------:R-:W-:Y:S01]  /*5820*/  ISETP.NE.AND P0, PT, R231, 0x3, PT ;  /* 0x00000003e700780c */ /* 0x000fe20003f05270 */
[----:B------:R-:W-:-:S12]  /*5830*/  YIELD ;  /* 0x0000000000007946 */ /* 0x000fd80003800000 */
[----:B--2---:R-:W-:Y:S05]  /*5840*/  @!P0 BRA `(.L_x_6116) ;  /* 0x0000000000048947 */ /* 0x004fea0003800000 */
[----:B------:R-:W-:Y:S01]  /*5850*/  BPT.TRAP 0x1 ;  /* 0x000000040000795c */ /* 0x000fe20000300000 */
.L_x_6116:
[----:B------:R-:W-:Y:S01]  /*5860*/  IMAD R7, R0, 0x8, R236 ;  /* 0x0000000800077824 */ /* 0x000fe200078e02ec */
[----:B------:R-:W-:-:S04]  /*5870*/  SHF.L.U32 R20, R4, 0x1f, RZ ;  /* 0x0000001f04147819 */ /* 0x000fc800000006ff */
[----:B------:R1:W2:Y:S01]  /*5880*/  SYNCS.PHASECHK.TRANS64.TRYWAIT P1, [R7+URZ+0x30c10], R20 ;  /* 0x030c1014070075a7 */ /* 0x0002a2000802017f */
[----:B------:R-:W-:Y:S05]  /*5890*/  @!P0 BRA `(.L_x_6117) ;  /* 0x0000000000048947 */ /* 0x000fea0003800000 */
[----:B------:R-:W-:Y:S01]  /*58a0*/  BPT.TRAP 0x1 ;  /* 0x000000040000795c */ /* 0x000fe20000300000 */
.L_x_6117:
[----:B------:R-:W-:-:S05]  /*58b0*/  VIADD R8, R236, 0x10000 ;  /* 0x00010000ec087836 */ /* 0x000fca0000000000 */
[----:B------:R-:W-:-:S04]  /*58c0*/  SHF.R.U32.HI R8, RZ, 0x4, R8 ;  /* 0x00000004ff087819 */ /* 0x000fc80000011608 */
[----:B------:R-:W-:-:S04]  /*58d0*/  LOP3.LUT R8, R8, 0x3fff, RZ, 0xc0, !PT ;  /* 0x00003fff08087812 */ /* 0x000fc800078ec0ff */
[----:B------:R-:W-:Y:S01]  /*58e0*/  LOP3.LUT R9, R8, 0x10000, RZ, 0xfc, !PT ;  /* 0x0001000008097812 */ /* 0x000fe200078efcff */
[----:B--2---:R-:W-:Y:S06]  /*58f0*/  @P1 BRA `(.L_x_6118) ;  /* 0x0000000000081947 */ /* 0x004fec0003800000 */
[----:B------:R-:W2:Y:S02]  /*5900*/  SYNCS.PHASECHK.TRANS64.TRYWAIT P1, [R7+URZ+0x30c10], R20 ;  /* 0x030c1014070075a7 */ /* 0x000ea4000802017f */
[----:B--2---:R-:W-:Y:S05]  /*5910*/  @!P1 BRA `(.L_x_6119) ;  /* 0x0000007800609947 */ /* 0x004fea0003800000 */
.L_x_6118:
        /* <DEDUP_REMOVED lines=63> */
.L_x_6120:
[----:B------:R1:W1:Y:S01]  /*5d10*/  SYNCS.PHASECHK.TRANS64.TRYWAIT P1, [R7+URZ+0x30c30], R20 ;  /* 0x030c3014070075a7 */ /* 0x000262000802017f */
[----:B------:R-:W-:Y:S05]  /*5d20*/  @!P0 BRA `(.L_x_6121) ;  /* 0x0000000000048947 */ /* 0x000fea0003800000 */
[----:B------:R-:W-:Y:S01]  /*5d30*/  BPT.TRAP 0x1 ;  /* 0x000000040000795c */ /* 0x000fe20000300000 */
.L_x_6121:
        /* <DEDUP_REMOVED lines=8> */
.L_x_6122:
[----:B------:R-:W5:Y:S01]  /*5dc0*/  LDL.64 R12, [R1+0x8] ;  /* 0x00000800010c7983 */ /* 0x000f620000100a00 */
[----:B------:R-:W-:Y:S01]  /*5dd0*/  R2UR UR4, R237 ;  /* 0x00000000ed0472ca */ /* 0x000fe200000e0000 */
[----:B------:R-:W-:Y:S01]  /*5de0*/  WARPGROUP.ARRIVE ;  /* 0x00000000000079c5 */ /* 0x000fe20000000000 */
[----:B------:R-:W-:Y:S01]  /*5df0*/  R2UR UR6, R9 ;  /* 0x00000000090672ca */ /* 0x000fe200000e0000 */
[----:B------:R-:W4:Y:S01]  /*5e00*/  LDL.64 R20, [R1] ;  /* 0x0000000001147983 */ /* 0x000f220000100a00 */
[----:B------:R-:W-:Y:S01]  /*5e10*/  UMOV UR5, 0x40000040 ;  /* 0x4000004000057882 */ /* 0x000fe20000000000 */
[----:B------:R-:W-:Y:S01]  /*5e20*/  UMOV UR7, 0x40000040 ;  /* 0x4000004000077882 */ /* 0x000fe20000000000 */
[----:B------:R-:W-:Y:S01]  /*5e30*/  UMOV UR11, 0x40000040 ;  /* 0x40000040000b7882 */ /* 0x000fe20000000000 */
[C---:B------:R-:W-:Y:S01]  /*5e40*/  VIADD R14, R5.reuse, 0x4 ;  /* 0x00000004050e7836 */ /* 0x040fe20000000000 */
[----:B--2---:R-:W1:Y:S01]  /*5e50*/  SHFL.IDX PT, R9, R10, R5, 0x1f ;  /* 0x00001f050a097589 */ /* 0x004e6200000e0000 */
[C---:B------:R-:W-:Y:S01]  /*5e60*/  ISETP.GT.AND P1, PT, R6.reuse, 0x8, PT ;  /* 0x000000080600780c */ /* 0x040fe20003f24270 */
[----:B------:R-:W-:Y:S01]  /*5e70*/  VIADD R17, R5, 0x8 ;  /* 0x0000000805117836 */ /* 0x000fe20000000000 */
[----:B------:R-:W-:Y:S01]  /*5e80*/  ISETP.GT.AND P2, PT, R6, RZ, PT ;  /* 0x000000ff0600720c */ /* 0x000fe20003f44270 */
[----:B------:R-:W2:Y:S01]  /*5e90*/  SHFL.IDX PT, R11, R10, R14, 0x1f ;  /* 0x00001f0e0a0b7589 */ /* 0x000ea200000e0000 */
[----:B------:R-:W-:-:S02]  /*5ea0*/  FSEL R91, R91, -INF , P1 ;  /* 0xff8000005b5b7808 */ /* 0x000fc40000800000 */
[----:B------:R-:W-:Y:S01]  /*5eb0*/  HGMMA.64x128x16.F32 R24, gdesc[UR4], RZ, !UPT, gsb0 ;  /* 0x01e00000041879f0 */ /* 0x000fe2000c0008ff */
[----:B------:R-:W-:Y:S01]  /*5ec0*/  UIADD3 UR4, UR6, 0x2, URZ ;  /* 0x0000000206047890 */ /* 0x000fe2000fffe03f */
[----:B------:R-:W-:Y:S01]  /*5ed0*/  FSEL R88, R88, -INF , P2 ;  /* 0xff80000058587808 */ /* 0x000fe20001000000 */
[----:B------:R-:W-:Y:S01]  /*5ee0*/  ULDC UR5, c[0x0][0x744] ;  /* 0x0001d10000057ab9 */ /* 0x000fe20000000800 */
[----:B------:R-:W-:Y:S02]  /*5ef0*/  FSEL R90, R90, -INF , P1 ;  /* 0xff8000005a5a7808 */ /* 0x000fe40000800000 */
[----:B------:R-:W-:Y:S02]  /*5f00*/  FSEL R89, R89, -INF , P2 ;  /* 0xff80000059597808 */ /* 0x000fe40001000000 */
[----:B------:R-:W-:Y:S01]  /*5f10*/  UMOV UR10, UR4 ;  /* 0x00000004000a7c82 */ /* 0x000fe20008000000 */
[----:B---3--:R-:W-:Y:S01]  /*5f20*/  SHFL.IDX PT, R18, R233, R5, 0x1f ;  /* 0x00001f05e9127589 */ /* 0x008fe200000e0000 */
[----:B------:R-:W-:-:S02]  /*5f30*/  FSEL R92, R92, -INF , P2 ;  /* 0xff8000005c5c7808 */ /* 0x000fc40001000000 */
[----:B------:R-:W-:Y:S01]  /*5f40*/  FSEL R94, R94, -INF , P1 ;  /* 0xff8000005e5e7808 */ /* 0x000fe20000800000 */
[--C-:B-1----:R-:W-:Y:S01]  /*5f50*/  FFMA.FTZ R88, R88, UR5, -R9.reuse ;  /* 0x0000000558587c23 */ /* 0x102fe20008010809 */
[----:B------:R-:W-:Y:S01]  /*5f60*/  FFMA.FTZ R90, R90, UR5, -R9 ;  /* 0x000000055a5a7c23 */ /* 0x000fe20008010809 */
[--C-:B--2---:R-:W-:Y:S01]  /*5f70*/  FFMA.FTZ R91, R91, UR5, -R11.reuse ;  /* 0x000000055b5b7c23 */ /* 0x104fe2000801080b */
[----:B------:R-:W-:Y:S01]  /*5f80*/  FFMA.FTZ R89, R89, UR5, -R11 ;  /* 0x0000000559597c23 */ /* 0x000fe2000801080b */
[----:B------:R-:W-:Y:S02]  /*5f90*/  WARPGROUP.DEPBAR.LE gsb0, 0x0 ;  /* 0x00008000000079c5 */ /* 0x000fe40000010000 */
[----:B------:R-:W-:Y:S01]  /*5fa0*/  WARPGROUP.ARRIVE ;  /* 0x00000000000079c5 */ /* 0x000fe20000000000 */
[----:B------:R1:W-:Y:S01]  /*5fb0*/  MUFU.EX2 R230, R91 ;  /* 0x0000005b00e67308 */ /* 0x0003e20000000800 */
[----:B------:R-:W-:Y:S01]  /*5fc0*/  UIADD3 UR4, UR6, 0x4, URZ ;  /* 0x0000000406047890 */ /* 0x000fe2000fffe03f */
[----:B------:R-:W-:-:S02]  /*5fd0*/  FSEL R93, R93, -INF , P2 ;  /* 0xff8000005d5d7808 */ /* 0x000fc40001000000 */
[----:B------:R-:W-:Y:S02]  /*5fe0*/  FSEL R95, R95, -INF , P1 ;  /* 0xff8000005f5f7808 */ /* 0x000fe40000800000 */
[----:B------:R-:W-:Y:S02]  /*5ff0*/  FSEL R101, R101, -INF , P2 ;  /* 0xff80000065657808 */ /* 0x000fe40001000000 */
[----:B------:R-:W-:Y:S01]  /*6000*/  FSEL R104, R104, -INF , P2 ;  /* 0xff80000068687808 */ /* 0x000fe20001000000 */
[----:B-1----:R-:W-:Y:S01]  /*6010*/  VIADD R91, R5, 0x1c ;  /* 0x0000001c055b7836 */ /* 0x002fe20000000000 */
[----:B------:R-:W-:Y:S02]  /*6020*/  FSEL R98, R98, -INF , P1 ;  /* 0xff80000062627808 */ /* 0x000fe40000800000 */
[----:B------:R-:W-:Y:S02]  /*6030*/  FSEL R103, R103, -INF , P1 ;  /* 0xff80000067677808 */ /* 0x000fe40000800000 */
[----:B------:R-:W-:Y:S01]  /*6040*/  FSEL R106, R106, -INF , P1 ;  /* 0xff8000006a6a7808 */ /* 0x000fe20000800000 */
[----:B------:R-:W-:Y:S01]  /*6050*/  SHFL.IDX PT, R15, R10, R91, 0x1f ;  /* 0x00001f5b0a0f7589 */ /* 0x000fe200000e0000 */
[----:B------:R1:W-:Y:S01]  /*6060*/  MUFU.EX2 R222, R88 ;  /* 0x0000005800de7308 */ /* 0x0003e20000000800 */
[----:B-----5:R-:W-:-:S02]  /*6070*/  R2UR UR8, R12 ;  /* 0x000000000c0872ca */ /* 0x020fc400000e0000 */
[----:B------:R-:W-:Y:S01]  /*6080*/  R2UR UR9, R13 ;  /* 0x000000000d0972ca */ /* 0x000fe200000e0000 */
[----:B------:R-:W-:Y:S01]  /*6090*/  VIADD R13, R5, 0xc ;  /* 0x0000000c050d7836 */ /* 0x000fe20000000000 */
[----:B------:R-:W2:Y:S03]  /*60a0*/  SHFL.IDX PT, R12, R10, R17, 0x1f ;  /* 0x00001f110a0c7589 */ /* 0x000ea600000e0000 */
[----:B------:R3:W5:Y:S01]  /*60b0*/  MUFU.EX2 R232, R90 ;  /* 0x0000005a00e87308 */ /* 0x0007620000000800 */
[----:B------:R1:W3:Y:S04]  /*60c0*/  SHFL.IDX PT, R9, R10, R13, 0x1f ;  /* 0x00001f0d0a097589 */ /* 0x0002e800000e0000 */
[----:B------:R-:W-:Y:S01]  /*60d0*/  SHFL.IDX PT, R22, R233, R17, 0x1f ;  /* 0x00001f11e9167589 */ /* 0x000fe200000e0000 */
[----:B------:R-:W-:-:S02]  /*60e0*/  FSEL R97, R97, -INF , P2 ;  /* 0xff80000061617808 */ /* 0x000fc40001000000 */
[----:B------:R-:W-:Y:S01]  /*60f0*/  MUFU.EX2 R225, R89 ;  /* 0x0000005900e17308 */ /* 0x000fe20000000800 */
[----:B------:R-:W-:Y:S01]  /*6100*/  HGMMA.64x128x16.F32 R24, gdesc[UR8], R24, gsb0 ;  /* 0x01e00000081879f0 */ /* 0x000fe20008000818 */
[----:B-1----:R-:W-:Y:S01]  /*6110*/  VIADD R13, R5, 0x10 ;  /* 0x00000010050d7836 */ /* 0x002fe20000000000 */
[----:B----4-:R-:W-:-:S04]  /*6120*/  R2UR UR8, R20 ;  /* 0x00000000140872ca */ /* 0x010fc800000e0000 */
[----:B------:R1:W4:Y:S01]  /*6130*/  SHFL.IDX PT, R11, R10, R13, 0x1f ;  /* 0x00001f0d0a0b7589 */ /* 0x00032200000e0000 */
[----:B------:R-:W-:Y:S01]  /*6140*/  R2UR UR9, R21 ;  /* 0x00000000150972ca */ /* 0x000fe200000e0000 */
[----:B------:R-:W-:Y:S01]  /*6150*/  UMOV UR10, UR4 ;  /* 0x00000004000a7c82 */ /* 0x000fe20008000000 */
[----:B------:R-:W-:Y:S01]  /*6160*/  UMOV UR11, 0x40000040 ;  /* 0x40000040000b7882 */ /* 0x000fe20000000000 */
[----:B------:R5:W-:Y:S01]  /*6170*/  SHFL.IDX PT, R20, R233, R14, 0x1f ;  /* 0x00001f0ee9147589 */ /* 0x000be200000e0000 */
[--C-:B--2---:R-:W-:Y:S01]  /*6180*/  FFMA.FTZ R92, R92, UR5, -R12.reuse ;  /* 0x000000055c5c7c23 */ /* 0x104fe2000801080c */
[----:B------:R-:W-:Y:S01]  /*6190*/  FFMA.FTZ R94, R94, UR5, -R12 ;  /* 0x000000055e5e7c23 */ /* 0x000fe2000801080c */
[----:B-1----:R-:W-:Y:S02]  /*61a0*/  VIADD R13, R5, 0x14 ;  /* 0x00000014050d7836 */ /* 0x002fe40000000000 */
[--C-:B---3--:R-:W-:Y:S01]  /*61b0*/  FFMA.FTZ R93, R93, UR5, -R9.reuse ;  /* 0x000000055d5d7c23 */ /* 0x108fe20008010809 */
[----:B------:R-:W-:Y:S01]  /*61c0*/  FFMA.FTZ R95, R95, UR5, -R9 ;  /* 0x000000055f5f7c23 */ /* 0x000fe20008010809 */
[--C-:B------:R-:W-:Y:S01]  /*61d0*/  FFMA.FTZ R17, R104, UR5, -R18.reuse ;  /* 0x0000000568117c23 */ /* 0x100fe20008010812 */
[--C-:B-----5:R-:W-:Y:S01]  /*61e0*/  FFMA.FTZ R14, R101, UR5, -R15.reuse ;  /* 0x00000005650e7c23 */ /* 0x120fe2000801080f */
[----:B------:R1:W2:Y:S01]  /*61f0*/  SHFL.IDX PT, R12, R10, R13, 0x1f ;  /* 0x00001f0d0a0c7589 */ /* 0x0002a200000e0000 */
[----:B------:R-:W-:Y:S01]  /*6200*/  FFMA.FTZ R15, R103, UR5, -R15 ;  /* 0x00000005670f7c23 */ /* 0x000fe2000801080f */
[----:B------:R-:W-:Y:S01]  /*6210*/  FFMA.FTZ R18, R106, UR5, -R18 ;  /* 0x000000056a127c23 */ /* 0x000fe20008010812 */
[----:B------:R-:W-:-:S02]  /*6220*/  VIADD R103, R5, 0xc ;  /* 0x0000000c05677836 */ /* 0x000fc40000000000 */
[C---:B------:R-:W-:Y:S02]  /*6230*/  VIADD R106, R5.reuse, 0x10 ;  /* 0x00000010056a7836 */ /* 0x040fe40000000000 */
[C---:B------:R-:W-:Y:S02]  /*6240*/  VIADD R101, R5.reuse, 0x14 ;  /* 0x0000001405657836 */ /* 0x040fe40000000000 */
[----:B----4-:R-:W-:Y:S01]  /*6250*/  FFMA.FTZ R9, R98, UR5, -R11 ;  /* 0x0000000562097c23 */ /* 0x010fe2000801080b */
[C---:B------:R-:W-:Y:S01]  /*6260*/  VIADD R104, R5.reuse, 0x18 ;  /* 0x0000001805687836 */ /* 0x040fe20000000000 */
[----:B------:R-:W3:Y:S01]  /*6270*/  SHFL.IDX PT, R98, R223, R5, 0x1f ;  /* 0x00001f05df627589 */ /* 0x000ee200000e0000 */
[----:B------:R4:W-:Y:S03]  /*6280*/  MUFU.EX2 R229, R92 ;  /* 0x0000005c00e57308 */ /* 0x0009e60000000800 */
[----:B------:R-:W-:Y:S04]  /*6290*/  SHFL.IDX PT, R88, R233, R103, 0x1f ;  /* 0x00001f67e9587589 */ /* 0x000fe800000e0000 */
[----:B------:R-:W-:Y:S01]  /*62a0*/  SHFL.IDX PT, R90, R233, R106, 0x1f ;  /* 0x00001f6ae95a7589 */ /* 0x000fe200000e0000 */
[----:B------:R5:W-:Y:S03]  /*62b0*/  MUFU.EX2 R228, R94 ;  /* 0x0000005e00e47308 */ /* 0x000be60000000800 */
[----:B----4-:R-:W-:Y:S04]  /*62c0*/  SHFL.IDX PT, R92, R233, R101, 0x1f ;  /* 0x00001f65e95c7589 */ /* 0x010fe800000e0000 */
[----:B-----5:R-:W-:Y:S04]  /*62d0*/  SHFL.IDX PT, R94, R233, R104, 0x1f ;  /* 0x00001f68e95e7589 */ /* 0x020fe800000e0000 */
[----:B------:R-:W4:Y:S01]  /*62e0*/  SHFL.IDX PT, R233, R233, R91, 0x1f ;  /* 0x00001f5be9e97589 */ /* 0x000f2200000e0000 */
[----:B-1----:R-:W-:Y:S01]  /*62f0*/  VIADD R13, R5, 0x18 ;  /* 0x00000018050d7836 */ /* 0x002fe20000000000 */
[----:B------:R-:W-:-:S02]  /*6300*/  FSEL R120, R120, -INF , P2 ;  /* 0xff80000078787808 */ /* 0x000fc40001000000 */
[----:B------:R-:W-:-:S03]  /*6310*/  FSEL R117, R117, -INF , P2 ;  /* 0xff80000075757808 */ /* 0x000fc60001000000 */
[----:B------:R2:W-:Y:S01]  /*6320*/  SHFL.IDX PT, R13, R10, R13, 0x1f ;  /* 0x00001f0d0a0d7589 */ /* 0x0005e200000e0000 */
[----:B------:R4:W-:Y:S01]  /*6330*/  MUFU.EX2 R226, R95 ;  /* 0x0000005f00e27308 */ /* 0x0009e20000000800 */
[----:B--2---:R-:W-:Y:S01]  /*6340*/  FFMA.FTZ R10, R97, UR5, -R12 ;  /* 0x00000005610a7c23 */ /* 0x004fe2000801080c */
[----:B---3--:R-:W-:Y:S01]  /*6350*/  FFMA.FTZ R97, R120, UR5, -R98 ;  /* 0x0000000578617c23 */ /* 0x008fe20008010862 */
[----:B------:R-:W-:Y:S01]  /*6360*/  FSEL R120, R144, -INF , P2 ;  /* 0xff80000090787808 */ /* 0x000fe20001000000 */
[----:B------:R-:W-:Y:S02]  /*6370*/  VIADD R144, R5, 0x14 ;  /* 0x0000001405907836 */ /* 0x000fe40000000000 */
[----:B----4-:R-:W-:-:S03]  /*6380*/  FFMA.FTZ R95, R117, UR5, -R233 ;  /* 0x00000005755f7c23 */ /* 0x010fc600080108e9 */
[----:B------:R-:W1:Y:S01]  /*6390*/  SHFL.IDX PT, R117, R219, R144, 0x1f ;  /* 0x00001f90db757589 */ /* 0x000e6200000e0000 */
[----:B------:R-:W-:Y:S02]  /*63a0*/  WARPGROUP.DEPBAR.LE gsb0, 0x0 ;  /* 0x00008000000079c5 */ /* 0x000fe40000010000 */
[----:B------:R-:W-:-:S06]  /*63b0*/  WARPGROUP.ARRIVE ;  /* 0x00000000000079c5 */ /* 0x000fcc0000000000 */
[----:B------:R-:W-:Y:S01]  /*63c0*/  HGMMA.64x128x16.F32 R24, gdesc[UR8], R24, gsb0 ;  /* 0x01e00000081879f0 */ /* 0x000fe20008000818 */
[----:B------:R-:W-:Y:S02]  /*63d0*/  FSEL R116, R116, -INF , P2 ;  /* 0xff80000074747808 */ /* 0x000fe40001000000 */
[----:B------:R-:W-:Y:S01]  /*63e0*/  FSEL R118, R118, -INF , P1 ;  /* 0xff80000076767808 */ /* 0x000fe20000800000 */
[----:B------:R2:W-:Y:S01]  /*63f0*/  MUFU.EX2 R227, R93 ;  /* 0x0000005d00e37308 */ /* 0x0005e20000000800 */
[----:B------:R-:W-:Y:S01]  /*6400*/  FSEL R147, R147, -INF , P1 ;  /* 0xff80000093937808 */ /* 0x000fe20000800000 */
[--C-:B--2---:R-:W-:Y:S02]  /*6410*/  FFMA.FTZ R93, R116, UR5, -R94.reuse ;  /* 0x00000005745d7c23 */ /* 0x104fe4000801085e */
[----:B------:R-:W-:Y:S01]  /*6420*/  FFMA.FTZ R94, R118, UR5, -R94 ;  /* 0x00000005765e7c23 */ /* 0x000fe2000801085e */
[----:B------:R-:W-:-:S05]  /*6430*/  FSEL R118, R145, -INF , P2 ;  /* 0xff80000091767808 */ /* 0x000fca0001000000 */
[--C-:B-1----:R-:W-:Y:S01]  /*6440*/  FFMA.FTZ R118, R118, UR5, -R117.reuse ;  /* 0x0000000576767c23 */ /* 0x102fe20008010875 */
[----:B------:R-:W-:Y:S02]  /*6450*/  FFMA.FTZ R117, R147, UR5, -R117 ;  /* 0x0000000593757c23 */ /* 0x000fe40008010875 */
[----:B------:R-:W2:Y:S01]  /*6460*/  LDL R147, [R1+0x38] ;  /* 0x0000380001937983 */ /* 0x000ea20000100800 */
[----:B------:R-:W-:Y:S02]  /*6470*/  R2UR UR8, R234 ;  /* 0x00000000ea0872ca */ /* 0x000fe400000e0000 */
[----:B------:R-:W-:Y:S01]  /*6480*/  R2UR UR9, R235 ;  /* 0x00000000eb0972ca */ /* 0x000fe200000e0000 */
[----:B------:R-:W-:Y:S01]  /*6490*/  UIADD3 UR6, UR6, 0x6, URZ ;  /* 0x0000000606067890 */ /* 0x000fe2000fffe03f */
[----:B------:R-:W-:-:S06]  /*64a0*/  UMOV UR11, 0x40000040 ;  /* 0x40000040000b7882 */ /* 0x000fcc0000000000 */
[----:B------:R-:W-:Y:S01]  /*64b0*/  UMOV UR10, UR6 ;  /* 0x00000006000a7c82 */ /* 0x000fe20008000000 */
[----:B------:R-:W-:Y:S02]  /*64c0*/  WARPGROUP.DEPBAR.LE gsb0, 0x0 ;  /* 0x00008000000079c5 */ /* 0x000fe40000010000 */
[----:B------:R-:W-:-:S06]  /*64d0*/  WARPGROUP.ARRIVE ;  /* 0x00000000000079c5 */ /* 0x000fcc0000000000 */
[----:B------:R-:W-:Y:S01]  /*64e0*/  HGMMA.64x128x16.F32 R24, gdesc[UR8], R24, gsb0 ;  /* 0x01e00000081879f0 */ /* 0x000fe20008000818 */
[----:B------:R-:W-:Y:S01]  /*64f0*/  FSEL R113, R113, -INF , P2 ;  /* 0xff80000071717808 */ /* 0x000fe20001000000 */
[----:B------:R-:W1:Y:S01]  /*6500*/  SHFL.IDX PT, R103, R223, R103, 0x1f ;  /* 0x00001f67df677589 */ /* 0x000e6200000e0000 */
[----:B------:R-:W-:Y:S02]  /*6510*/  FSEL R96, R96, -INF , P2 ;  /* 0xff80000060607808 */ /* 0x000fe40001000000 */
[----:B------:R-:W-:Y:S01]  /*6520*/  FSEL R99, R99, -INF , P1 ;  /* 0xff80000063637808 */ /* 0x000fe20000800000 */
[----:B------:R-:W-:Y:S01]  /*6530*/  FFMA.FTZ R91, R113, UR5, -R92 ;  /* 0x00000005715b7c23 */ /* 0x000fe2000801085c */
[----:B------:R-:W-:Y:S01]  /*6540*/  FSEL R108, R108, -INF , P2 ;  /* 0xff8000006c6c7808 */ /* 0x000fe20001000000 */
[----:B------:R-:W-:Y:S01]  /*6550*/  VIADD R113, R5, 0x4 ;  /* 0x0000000405717836 */ /* 0x000fe20000000000 */
[----:B------:R-:W-:Y:S02]  /*6560*/  FSEL R100, R100, -INF , P2 ;  /* 0xff80000064647808 */ /* 0x000fe40001000000 */
[----:B------:R-:W-:-:S02]  /*6570*/  FSEL R110, R110, -INF , P1 ;  /* 0xff8000006e6e7808 */ /* 0x000fc40000800000 */
[----:B------:R-:W-:Y:S01]  /*6580*/  FSEL R112, R112, -INF , P2 ;  /* 0xff80000070707808 */ /* 0x000fe20001000000 */
[----:B------:R-:W-:Y:S01]  /*6590*/  FFMA.FTZ R96, R96, UR5, -R11 ;  /* 0x0000000560607c23 */ /* 0x000fe2000801080b */
[----:B------:R-:W-:Y:S01]  /*65a0*/  FSEL R114, R114, -INF , P1 ;  /* 0xff80000072727808 */ /* 0x000fe20000800000 */
[----:B------:R-:W-:Y:S01]  /*65b0*/  FFMA.FTZ R11, R99, UR5, -R12 ;  /* 0x00000005630b7c23 */ /* 0x000fe2000801080c */
[--C-:B------:R-:W-:Y:S01]  /*65c0*/  FFMA.FTZ R21, R108, UR5, -R22.reuse ;  /* 0x000000056c157c23 */ /* 0x100fe20008010816 */
[----:B------:R-:W-:Y:S01]  /*65d0*/  FFMA.FTZ R12, R100, UR5, -R13 ;  /* 0x00000005640c7c23 */ /* 0x000fe2000801080d */
[----:B------:R-:W-:Y:S01]  /*65e0*/  FFMA.FTZ R22, R110, UR5, -R22 ;  /* 0x000000056e167c23 */ /* 0x000fe20008010816 */
[--C-:B------:R-:W-:Y:S01]  /*65f0*/  FFMA.FTZ R89, R112, UR5, -R90.reuse ;  /* 0x0000000570597c23 */ /* 0x100fe2000801085a */
[----:B------:R-:W3:Y:S01]  /*6600*/  SHFL.IDX PT, R100, R223, R113, 0x1f ;  /* 0x00001f71df647589 */ /* 0x000ee200000e0000 */
[----:B------:R-:W-:Y:S01]  /*6610*/  FSEL R102, R102, -INF , P1 ;  /* 0xff80000066667808 */ /* 0x000fe20000800000 */
[----:B------:R-:W-:-:S02]  /*6620*/  FFMA.FTZ R90, R114, UR5, -R90 ;  /* 0x00000005725a7c23 */ /* 0x000fc4000801085a */
[----:B------:R4:W5:Y:S01]  /*6630*/  SHFL.IDX PT, R110, R223, R104, 0x1f ;  /* 0x00001f68df6e7589 */ /* 0x00096200000e0000 */
[----:B------:R-:W-:Y:S01]  /*6640*/  VIADD R114, R5, 0x8 ;  /* 0x0000000805727836 */ /* 0x000fe20000000000 */
[----:B------:R-:W-:Y:S02]  /*6650*/  FSEL R109, R109, -INF , P2 ;  /* 0xff8000006d6d7808 */ /* 0x000fe40001000000 */
[----:B------:R5:W5:Y:S01]  /*6660*/  SHFL.IDX PT, R108, R223, R101, 0x1f ;  /* 0x00001f65df6c7589 */ /* 0x000b6200000e0000 */
[----:B------:R-:W-:Y:S02]  /*6670*/  FFMA.FTZ R13, R102, UR5, -R13 ;  /* 0x00000005660d7c23 */ /* 0x000fe4000801080d */
[----:B------:R-:W-:Y:S01]  /*6680*/  FFMA.FTZ R23, R109, UR5, -R88 ;  /* 0x000000056d177c23 */ /* 0x000fe20008010858 */
[----:B------:R-:W5:Y:S01]  /*6690*/  SHFL.IDX PT, R102, R223, R114, 0x1f ;  /* 0x00001f72df667589 */ /* 0x000f6200000e0000 */
[----:B------:R-:W-:Y:S02]  /*66a0*/  FSEL R109, R125, -INF , P2 ;  /* 0xff8000007d6d7808 */ /* 0x000fe40001000000 */
[----:B----4-:R-:W-:-:S02]  /*66b0*/  FSEL R104, R127, -INF , P1 ;  /* 0xff8000007f687808 */ /* 0x010fc40000800000 */
[----:B------:R-:W-:Y:S01]  /*66c0*/  FSEL R119, R119, -INF , P1 ;  /* 0xff80000077777808 */ /* 0x000fe20000800000 */
[--C-:B-1----:R-:W-:Y:S01]  /*66d0*/  FFMA.FTZ R109, R109, UR5, -R103.reuse ;  /* 0x000000056d6d7c23 */ /* 0x102fe20008010867 */
[----:B------:R-:W-:Y:S01]  /*66e0*/  FSEL R105, R105, -INF , P2 ;  /* 0xff80000069697808 */ /* 0x000fe20001000000 */
[----:B------:R-:W-:Y:S01]  /*66f0*/  FFMA.FTZ R104, R104, UR5, -R103 ;  /* 0x0000000568687c23 */ /* 0x000fe20008010867 */
[----:B------:R-:W-:Y:S01]  /*6700*/  FSEL R107, R107, -INF , P1 ;  /* 0xff8000006b6b7808 */ /* 0x000fe20000800000 */
[----:B------:R1:W-:Y:S01]  /*6710*/  MUFU.EX2 R224, R96 ;  /* 0x0000006000e07308 */ /* 0x0003e20000000800 */
[----:B------:R-:W-:Y:S01]  /*6720*/  FSEL R99, R121, -INF , P2 ;  /* 0xff80000079637808 */ /* 0x000fe20001000000 */
[----:B------:R-:W-:Y:S01]  /*6730*/  FFMA.FTZ R19, R105, UR5, -R20 ;  /* 0x0000000569137c23 */ /* 0x000fe20008010814 */
[----:B------:R-:W-:Y:S02]  /*6740*/  FSEL R123, R123, -INF , P1 ;  /* 0xff8000007b7b7808 */ /* 0x000fe40000800000 */
[----:B------:R-:W-:-:S03]  /*6750*/  FSEL R134, R134, -INF , P1 ;  /* 0xff80000086867808 */ /* 0x000fc60000800000 */
[----:B------:R4:W-:Y:S01]  /*6760*/  MUFU.EX2 R103, R109 ;  /* 0x0000006d00677308 */ /* 0x0009e20000000800 */
[----:B-1----:R-:W-:Y:S01]  /*6770*/  FFMA.FTZ R96, R119, UR5, -R233 ;  /* 0x0000000577607c23 */ /* 0x002fe200080108e9 */
[----:B------:R-:W-:Y:S02]  /*6780*/  VIADD R233, R5, 0x1c ;  /* 0x0000001c05e97836 */ /* 0x000fe40000000000 */
[----:B------:R-:W-:Y:S01]  /*6790*/  FFMA.FTZ R20, R107, UR5, -R20 ;  /* 0x000000056b147c23 */ /* 0x000fe20008010814 */
[----:B------:R-:W1:Y:S01]  /*67a0*/  SHFL.IDX PT, R106, R223, R106, 0x1f ;  /* 0x00001f6adf6a7589 */ /* 0x000e6200000e0000 */
[----:B------:R-:W-:Y:S02]  /*67b0*/  FSEL R107, R129, -INF , P2 ;  /* 0xff800000816b7808 */ /* 0x000fe40001000000 */
[----:B----4-:R-:W-:Y:S01]  /*67c0*/  FSEL R109, R132, -INF , P2 ;  /* 0xff800000846d7808 */ /* 0x010fe20001000000 */
[--C-:B---3--:R-:W-:Y:S01]  /*67d0*/  FFMA.FTZ R99, R99, UR5, -R100.reuse ;  /* 0x0000000563637c23 */ /* 0x108fe20008010864 */
[----:B------:R-:W-:Y:S01]  /*67e0*/  FSEL R131, R131, -INF , P1 ;  /* 0xff80000083837808 */ /* 0x000fe20000800000 */
[----:B------:R-:W-:Y:S01]  /*67f0*/  FFMA.FTZ R100, R123, UR5, -R100 ;  /* 0x000000057b647c23 */ /* 0x000fe20008010864 */
[----:B------:R-:W3:Y:S01]  /*6800*/  SHFL.IDX PT, R112, R223, R233, 0x1f ;  /* 0x00001fe9df707589 */ /* 0x000ee200000e0000 */
[--C-:B-----5:R-:W-:Y:S01]  /*6810*/  FFMA.FTZ R109, R109, UR5, -R110.reuse ;  /* 0x000000056d6d7c23 */ /* 0x120fe2000801086e */
[----:B------:R-:W-:Y:S01]  /*6820*/  FFMA.FTZ R110, R134, UR5, -R110 ;  /* 0x00000005866e7c23 */ /* 0x000fe2000801086e */
[----:B------:R-:W-:Y:S01]  /*6830*/  FSEL R111, R111, -INF , P1 ;  /* 0xff8000006f6f7808 */ /* 0x000fe20000800000 */
[----:B------:R4:W-:Y:S01]  /*6840*/  SHFL.IDX PT, R134, R219, R113, 0x1f ;  /* 0x00001f71db867589 */ /* 0x0009e200000e0000 */
[----:B------:R-:W-:Y:S01]  /*6850*/  FSEL R101, R124, -INF , P2 ;  /* 0xff8000007c657808 */ /* 0x000fe20001000000 */
[--C-:B------:R-:W-:Y:S01]  /*6860*/  FFMA.FTZ R107, R107, UR5, -R108.reuse ;  /* 0x000000056b6b7c23 */ /* 0x100fe2000801086c */
[----:B------:R-:W-:Y:S01]  /*6870*/  FSEL R126, R126, -INF , P1 ;  /* 0xff8000007e7e7808 */ /* 0x000fe20000800000 */
[----:B------:R5:W-:Y:S01]  /*6880*/  SHFL.IDX PT, R123, R219, R114, 0x1f ;  /* 0x00001f72db7b7589 */ /* 0x000be200000e0000 */
[----:B------:R-:W-:Y:S01]  /*6890*/  FFMA.FTZ R108, R131, UR5, -R108 ;  /* 0x00000005836c7c23 */ /* 0x000fe2000801086c */
[----:B------:R-:W-:Y:S01]  /*68a0*/  FSEL R116, R148, -INF , P2 ;  /* 0xff80000094747808 */ /* 0x000fe20001000000 */
[----:B------:R-:W-:Y:S01]  /*68b0*/  VIADD R148, R5, 0xc ;  /* 0x0000000c05947836 */ /* 0x000fe20000000000 */
[----:B----4-:R-:W-:Y:S01]  /*68c0*/  FSEL R113, R151, -INF , P1 ;  /* 0xff80000097717808 */ /* 0x010fe20000800000 */
[----:B------:R-:W-:Y:S01]  /*68d0*/  VIADD R151, R5, 0x4 ;  /* 0x0000000405977836 */ /* 0x000fe20000000000 */
[----:B-----5:R-:W-:Y:S01]  /*68e0*/  FSEL R114, R149, -INF , P2 ;  /* 0xff80000095727808 */ /* 0x020fe20001000000 */
[----:B------:R-:W-:Y:S01]  /*68f0*/  VIADD R149, R5, 0x8 ;  /* 0x0000000805957836 */ /* 0x000fe20000000000 */
[----:B------:R-:W-:Y:S01]  /*6900*/  SHFL.IDX PT, R131, R219, R5, 0x1f ;  /* 0x00001f05db837589 */ /* 0x000fe200000e0000 */
[----:B------:R-:W-:Y:S01]  /*6910*/  FFMA.FTZ R88, R111, UR5, -R88 ;  /* 0x000000056f587c23 */ /* 0x000fe20008010858 */
[----:B------:R-:W-:Y:S01]  /*6920*/  FFMA.FTZ R101, R101, UR5, -R102 ;  /* 0x0000000565657c23 */ /* 0x000fe20008010866 */
[----:B------:R-:W-:-:S02]  /*6930*/  VIADD R145, R5, 0x10 ;  /* 0x0000001005917836 */ /* 0x000fc40000000000 */
[----:B------:R-:W-:Y:S01]  /*6940*/  FFMA.FTZ R102, R126, UR5, -R102 ;  /* 0x000000057e667c23 */ /* 0x000fe20008010866 */
[----:B------:R-:W-:Y:S02]  /*6950*/  FSEL R111, R133, -INF , P2 ;  /* 0xff800000856f7808 */ /* 0x000fe40001000000 */
[----:B------:R-:W-:Y:S01]  /*6960*/  FSEL R105, R128, -INF , P2 ;  /* 0xff80000080697808 */ /* 0x000fe20001000000 */
[----:B------:R-:W-:Y:S02]  /*6970*/  WARPGROUP.DEPBAR.LE gsb0, 0x0 ;  /* 0x00008000000079c5 */ /* 0x000fe40000010000 */
[----:B------:R-:W4:Y:S04]  /*6980*/  LDS R221, [R221+0x400] ;  /* 0x00040000dddd7984 */ /* 0x000f280000000800 */
[----:B------:R-:W-:Y:S04]  /*6990*/  LDS R218, [R218+0x400] ;  /* 0x00040000dada7984 */ /* 0x000fe80000000800 */
[----:B------:R-:W-:Y:S04]  /*69a0*/  LDS R217, [R217+0x400] ;  /* 0x00040000d9d97984 */ /* 0x000fe80000000800 */
[----:B------:R-:W-:Y:S01]  /*69b0*/  SHFL.IDX PT, R121, R219, R148, 0x1f ;  /* 0x00001f94db797589 */ /* 0x000fe200000e0000 */
[----:B------:R-:W-:-:S02]  /*69c0*/  FSEL R130, R130, -INF , P1 ;  /* 0xff80000082827808 */ /* 0x000fc40000800000 */
[----:B------:R-:W-:Y:S01]  /*69d0*/  FSEL R135, R135, -INF , P1 ;  /* 0xff80000087877808 */ /* 0x000fe20000800000 */
[----:B------:R-:W-:Y:S01]  /*69e0*/  LDS R216, [R216+0x400] ;  /* 0x00040000d8d87984 */ /* 0x000fe20000000800 */
[--C-:B-1----:R-:W-:Y:S01]  /*69f0*/  FFMA.FTZ R105, R105, UR5, -R106.reuse ;  /* 0x0000000569697c23 */ /* 0x102fe2000801086a */
[----:B------:R-:W-:Y:S01]  /*6a00*/  FFMA.FTZ R106, R130, UR5, -R106 ;  /* 0x00000005826a7c23 */ /* 0x000fe2000801086a */
[----:B------:R-:W-:Y:S01]  /*6a10*/  FSEL R122, R122, -INF , P1 ;  /* 0xff8000007a7a7808 */ /* 0x000fe20000800000 */
[--C-:B---3--:R-:W-:Y:S01]  /*6a20*/  FFMA.FTZ R111, R111, UR5, -R112.reuse ;  /* 0x000000056f6f7c23 */ /* 0x108fe20008010870 */
[----:B------:R-:W-:Y:S01]  /*6a30*/  FSEL R130, R136, -INF , P2 ;  /* 0xff80000088827808 */ /* 0x000fe20001000000 */
[----:B------:R-:W-:Y:S01]  /*6a40*/  FFMA.FTZ R112, R135, UR5, -R112 ;  /* 0x0000000587707c23 */ /* 0x000fe20008010870 */
[----:B----4-:R-:W1:Y:S04]  /*6a50*/  SHFL.IDX PT, R124, R221, R5, 0x1f ;  /* 0x00001f05dd7c7589 */ /* 0x010e6800000e0000 */
[----:B------:R-:W3:Y:S04]  /*6a60*/  SHFL.IDX PT, R126, R221, R151, 0x1f ;  /* 0x00001f97dd7e7589 */ /* 0x000ee800000e0000 */
[----:B------:R-:W4:Y:S04]  /*6a70*/  SHFL.IDX PT, R133, R221, R149, 0x1f ;  /* 0x00001f95dd857589 */ /* 0x000f2800000e0000 */
[----:B------:R-:W5:Y:S04]  /*6a80*/  SHFL.IDX PT, R128, R221, R148, 0x1f ;  /* 0x00001f94dd807589 */ /* 0x000f6800000e0000 */
[----:B------:R-:W5:Y:S01]  /*6a90*/  SHFL.IDX PT, R129, R221, R145, 0x1f ;  /* 0x00001f91dd817589 */ /* 0x000f6200000e0000 */
[----:B------:R-:W-:Y:S01]  /*6aa0*/  FSEL R135, R137, -INF , P2 ;  /* 0xff80000089877808 */ /* 0x000fe20001000000 */
[----:B------:R-:W-:Y:S01]  /*6ab0*/  FFMA.FTZ R98, R122, UR5, -R98 ;  /* 0x000000057a627c23 */ /* 0x000fe20008010862 */
[----:B------:R-:W-:Y:S01]  /*6ac0*/  FFMA.FTZ R130, R130, UR5, -R131 ;  /* 0x0000000582827c23 */ /* 0x000fe20008010883 */
[----:B------:R-:W-:Y:S01]  /*6ad0*/  FSEL R122, R141, -INF , P2 ;  /* 0xff8000008d7a7808 */ /* 0x000fe20001000000 */
[----:B------:R-:W-:Y:S01]  /*6ae0*/  VIADD R223, R5, 0x18 ;  /* 0x0000001805df7836 */ /* 0x000fe20000000000 */
[----:B------:R-:W-:Y:S01]  /*6af0*/  FSEL R139, R139, -INF , P1 ;  /* 0xff8000008b8b7808 */ /* 0x000fe20000800000 */
[----:B------:R-:W-:Y:S01]  /*6b00*/  FFMA.FTZ R135, R135, UR5, -R134 ;  /* 0x0000000587877c23 */ /* 0x000fe20008010886 */
[----:B------:R-:W-:Y:S01]  /*6b10*/  FSEL R138, R138, -INF , P1 ;  /* 0xff8000008a8a7808 */ /* 0x000fe20000800000 */
[--C-:B-1----:R-:W-:Y:S01]  /*6b20*/  FADD.FTZ R24, R24, -R124.reuse ;  /* 0x8000007c18187221 */ /* 0x102fe20000010000 */
[----:B------:R-:W-:Y:S01]  /*6b30*/  FSEL R143, R143, -INF , P1 ;  /* 0xff8000008f8f7808 */ /* 0x000fe20000800000 */
[----:B------:R-:W-:Y:S01]  /*6b40*/  FADD.FTZ R26, R26, -R124 ;  /* 0x8000007c1a1a7221 */ /* 0x000fe20000010000 */
[--C-:B---3--:R-:W-:Y:S01]  /*6b50*/  FADD.FTZ R124, R25, -R126.reuse ;  /* 0x8000007e197c7221 */ /* 0x108fe20000010000 */
[----:B------:R-:W-:Y:S01]  /*6b60*/  FADD.FTZ R126, R27, -R126 ;  /* 0x8000007e1b7e7221 */ /* 0x000fe20000010000 */
[----:B----4-:R-:W-:-:S02]  /*6b70*/  FADD.FTZ R127, R28, -R133 ;  /* 0x800000851c7f7221 */ /* 0x010fc40000010000 */
[----:B------:R1:W-:Y:S01]  /*6b80*/  MUFU.EX2 R28, R130 ;  /* 0x00000082001c7308 */ /* 0x0003e20000000800 */
[----:B------:R-:W-:Y:S01]  /*6b90*/  FFMA.FTZ R134, R139, UR5, -R134 ;  /* 0x000000058b867c23 */ /* 0x000fe20008010886 */
[--C-:B-----5:R-:W-:Y:S01]  /*6ba0*/  FADD.FTZ R27, R31, -R128.reuse ;  /* 0x800000801f1b7221 */ /* 0x120fe20000010000 */
[----:B------:R-:W-:Y:S01]  /*6bb0*/  FFMA.FTZ R122, R122, UR5, -R121 ;  /* 0x000000057a7a7c23 */ /* 0x000fe20008010879 */
[----:B------:R-:W-:Y:S01]  /*6bc0*/  FADD.FTZ R25, R30, -R133 ;  /* 0x800000851e197221 */ /* 0x000fe20000010000 */
[----:B------:R-:W-:Y:S01]  /*6bd0*/  FFMA.FTZ R131, R138, UR5, -R131 ;  /* 0x000000058a837c23 */ /* 0x000fe20008010883 */
[----:B------:R-:W-:Y:S01]  /*6be0*/  FFMA.FTZ R121, R143, UR5, -R121 ;  /* 0x000000058f797c23 */ /* 0x000fe20008010879 */
[----:B------:R-:W3:Y:S01]  /*6bf0*/  SHFL.IDX PT, R139, R218, R149, 0x1f ;  /* 0x00001f95da8b7589 */ /* 0x000ee200000e0000 */
[----:B-1----:R-:W-:Y:S01]  /*6c00*/  FADD.FTZ R130, R29, -R128 ;  /* 0x800000801d827221 */ /* 0x002fe20000010000 */
[----:B------:R-:W-:Y:S02]  /*6c10*/  FADD.FTZ R128, R32, -R129 ;  /* 0x8000008120807221 */ /* 0x000fe40000010000 */
[----:B------:R-:W-:Y:S01]  /*6c20*/  SHFL.IDX PT, R136, R218, R223, 0x1f ;  /* 0x00001fdfda887589 */ /* 0x000fe200000e0000 */
[----:B------:R1:W-:Y:S03]  /*6c30*/  MUFU.EX2 R30, R135 ;  /* 0x00000087001e7308 */ /* 0x0003e60000000800 */
[----:B------:R-:W4:Y:S04]  /*6c40*/  SHFL.IDX PT, R32, R218, R144, 0x1f ;  /* 0x00001f90da207589 */ /* 0x000f2800000e0000 */
[----:B------:R-:W5:Y:S04]  /*6c50*/  SHFL.IDX PT, R143, R221, R223, 0x1f ;  /* 0x00001fdfdd8f7589 */ /* 0x000f6800000e0000 */
[----:B------:R-:W5:Y:S04]  /*6c60*/  SHFL.IDX PT, R141, R218, R5, 0x1f ;  /* 0x00001f05da8d7589 */ /* 0x000f6800000e0000 */
[----:B------:R-:W5:Y:S04]  /*6c70*/  SHFL.IDX PT, R138, R218, R145, 0x1f ;  /* 0x00001f91da8a7589 */ /* 0x000f6800000e0000 */
[----:B-1----:R-:W1:Y:S04]  /*6c80*/  SHFL.IDX PT, R135, R217, R5, 0x1f ;  /* 0x00001f05d9877589 */ /* 0x002e6800000e0000 */
[----:B------:R-:W1:Y:S04]  /*6c90*/  SHFL.IDX PT, R137, R218, R148, 0x1f ;  /* 0x00001f94da897589 */ /* 0x000e6800000e0000 */
[----:B------:R-:W1:Y:S01]  /*6ca0*/  SHFL.IDX PT, R132, R221, R144, 0x1f ;  /* 0x00001f90dd847589 */ /* 0x000e6200000e0000 */
[----:B------:R-:W-:-:S02]  /*6cb0*/  FSEL R125, R140, -INF , P2 ;  /* 0xff8000008c7d7808 */ /* 0x000fc40001000000 */
[----:B------:R-:W-:-:S03]  /*6cc0*/  FSEL R142, R142, -INF , P1 ;  /* 0xff8000008e8e7808 */ /* 0x000fc60000800000 */
[----:B------:R-:W-:Y:S01]  /*6cd0*/  FFMA.FTZ R125, R125, UR5, -R123 ;  /* 0x000000057d7d7c23 */ /* 0x000fe2000801087b */
[----:B------:R-:W-:Y:S01]  /*6ce0*/  FSEL R115, R115, -INF , P1 ;  /* 0xff80000073737808 */ /* 0x000fe20000800000 */
[--C-:B---3--:R-:W-:Y:S01]  /*6cf0*/  FADD.FTZ R44, R44, -R139.reuse ;  /* 0x8000008b2c2c7221 */ /* 0x108fe20000010000 */
[----:B------:R-:W-:Y:S01]  /*6d00*/  FADD.FTZ R46, R46, -R139 ;  /* 0x8000008b2e2e7221 */ /* 0x000fe20000010000 */
[--C-:B----4-:R-:W-:Y:S01]  /*6d10*/  FADD.FTZ R49, R49, -R32.reuse ;  /* 0x8000002031317221 */ /* 0x110fe20000010000 */
[----:B------:R-:W-:Y:S01]  /*6d20*/  FADD.FTZ R51, R51, -R32 ;  /* 0x8000002033337221 */ /* 0x000fe20000010000 */
[--C-:B------:R-:W-:Y:S01]  /*6d30*/  FADD.FTZ R52, R52, -R136.reuse ;  /* 0x8000008834347221 */ /* 0x100fe20000010000 */
[----:B------:R-:W-:Y:S01]  /*6d40*/  FADD.FTZ R54, R54, -R136 ;  /* 0x8000008836367221 */ /* 0x000fe20000010000 */
[----:B------:R-:W3:Y:S01]  /*6d50*/  SHFL.IDX PT, R119, R219, R145, 0x1f ;  /* 0x00001f91db777589 */ /* 0x000ee200000e0000 */
[--C-:B-----5:R-:W-:Y:S01]  /*6d60*/  FADD.FTZ R133, R36, -R143.reuse ;  /* 0x8000008f24857221 */ /* 0x120fe20000010000 */
[----:B------:R-:W-:Y:S01]  /*6d70*/  FADD.FTZ R38, R38, -R143 ;  /* 0x8000008f26267221 */ /* 0x000fe20000010000 */
[--C-:B------:R-:W-:Y:S01]  /*6d80*/  FADD.FTZ R40, R40, -R141.reuse ;  /* 0x8000008d28287221 */ /* 0x100fe20000010000 */
[----:B------:R-:W-:Y:S01]  /*6d90*/  FADD.FTZ R42, R42, -R141 ;  /* 0x8000008d2a2a7221 */ /* 0x000fe20000010000 */
[--C-:B------:R-:W-:Y:S01]  /*6da0*/  FADD.FTZ R48, R48, -R138.reuse ;  /* 0x8000008a30307221 */ /* 0x100fe20000010000 */
[----:B------:R-:W-:Y:S01]  /*6db0*/  FADD.FTZ R50, R50, -R138 ;  /* 0x8000008a32327221 */ /* 0x000fe20000010000 */
[----:B------:R4:W-:Y:S01]  /*6dc0*/  MUFU.EX2 R32, R125 ;  /* 0x0000007d00207308 */ /* 0x0009e20000000800 */
[----:B------:R-:W-:Y:S01]  /*6dd0*/  SHFL.IDX PT, R136, R217, R145, 0x1f ;  /* 0x00001f91d9887589 */ /* 0x000fe200000e0000 */
[--C-:B-1----:R-:W-:Y:S01]  /*6de0*/  FADD.FTZ R56, R56, -R135.reuse ;  /* 0x8000008738387221 */ /* 0x102fe20000010000 */
[----:B------:R-:W-:Y:S01]  /*6df0*/  FADD.FTZ R58, R58, -R135 ;  /* 0x800000873a3a7221 */ /* 0x000fe20000010000 */
[----:B------:R-:W-:Y:S01]  /*6e00*/  FFMA.FTZ R123, R142, UR5, -R123 ;  /* 0x000000058e7b7c23 */ /* 0x000fe2000801087b */
[----:B------:R-:W-:Y:S01]  /*6e10*/  SHFL.IDX PT, R139, R216, R145, 0x1f ;  /* 0x00001f91d88b7589 */ /* 0x000fe200000e0000 */
[--C-:B------:R-:W-:Y:S01]  /*6e20*/  FADD.FTZ R45, R45, -R137.reuse ;  /* 0x800000892d2d7221 */ /* 0x100fe20000010000 */
[----:B------:R-:W-:-:S02]  /*6e30*/  FADD.FTZ R47, R47, -R137 ;  /* 0x800000892f2f7221 */ /* 0x000fc40000010000 */
[----:B----4-:R-:W-:Y:S01]  /*6e40*/  SHFL.IDX PT, R125, R216, R5, 0x1f ;  /* 0x00001f05d87d7589 */ /* 0x010fe200000e0000 */
[----:B------:R-:W-:-:S03]  /*6e50*/  FFMA.FTZ R92, R115, UR5, -R92 ;  /* 0x00000005735c7c23 */ /* 0x000fc6000801085c */
[----:B------:R-:W-:Y:S01]  /*6e60*/  SHFL.IDX PT, R135, R216, R151, 0x1f ;  /* 0x00001f97d8877589 */ /* 0x000fe200000e0000 */
[----:B------:R-:W-:-:S03]  /*6e70*/  FADD.FTZ R129, R34, -R129 ;  /* 0x8000008122817221 */ /* 0x000fc60000010000 */
[----:B------:R-:W-:Y:S04]  /*6e80*/  SHFL.IDX PT, R138, R216, R149, 0x1f ;  /* 0x00001f95d88a7589 */ /* 0x000fe800000e0000 */
[----:B------:R-:W-:Y:S04]  /*6e90*/  SHFL.IDX PT, R143, R216, R148, 0x1f ;  /* 0x00001f94d88f7589 */ /* 0x000fe800000e0000 */
[----:B------:R-:W-:Y:S04]  /*6ea0*/  SHFL.IDX PT, R141, R216, R144, 0x1f ;  /* 0x00001f90d88d7589 */ /* 0x000fe800000e0000 */
[----:B------:R-:W-:Y:S01]  /*6eb0*/  SHFL.IDX PT, R145, R216, R223, 0x1f ;  /* 0x00001fdfd8917589 */ /* 0x000fe200000e0000 */
[----:B------:R1:W-:Y:S03]  /*6ec0*/  MUFU.EX2 R29, R131 ;  /* 0x00000083001d7308 */ /* 0x0003e60000000800 */
[----:B------:R-:W4:Y:S04]  /*6ed0*/  SHFL.IDX PT, R142, R221, R233, 0x1f ;  /* 0x00001fe9dd8e7589 */ /* 0x000f2800000e0000 */
[----:B------:R-:W5:Y:S04]  /*6ee0*/  SHFL.IDX PT, R216, R216, R233, 0x1f ;  /* 0x00001fe9d8d87589 */ /* 0x000f6800000e0000 */
[----:B------:R-:W2:Y:S01]  /*6ef0*/  SHFL.IDX PT, R137, R217, R149, 0x1f ;  /* 0x00001f95d9897589 */ /* 0x000ea200000e0000 */
[--C-:B-1----:R-:W-:Y:S01]  /*6f00*/  FADD.FTZ R131, R33, -R132.reuse ;  /* 0x8000008421837221 */ /* 0x102fe20000010000 */
[----:B------:R-:W-:-:S02]  /*6f10*/  FADD.FTZ R132, R35, -R132 ;  /* 0x8000008423847221 */ /* 0x000fc40000010000 */
[----:B------:R-:W1:Y:S04]  /*6f20*/  SHFL.IDX PT, R115, R219, R223, 0x1f ;  /* 0x00001fdfdb737589 */ /* 0x000e6800000e0000 */
[----:B------:R-:W1:Y:S01]  /*6f30*/  SHFL.IDX PT, R34, R217, R151, 0x1f ;  /* 0x00001f97d9227589 */ /* 0x000e6200000e0000 */
[----:B------:R3:W-:Y:S03]  /*6f40*/  MUFU.EX2 R31, R134 ;  /* 0x00000086001f7308 */ /* 0x0007e60000000800 */
[----:B------:R-:W1:Y:S04]  /*6f50*/  SHFL.IDX PT, R219, R219, R233, 0x1f ;  /* 0x00001fe9dbdb7589 */ /* 0x000e6800000e0000 */
[----:B------:R-:W1:Y:S01]  /*6f60*/  SHFL.IDX PT, R35, R217, R148, 0x1f ;  /* 0x00001f94d9237589 */ /* 0x000e6200000e0000 */
[----:B------:R-:W1:Y:S03]  /*6f70*/  MUFU.EX2 R12, R12 ;  /* 0x0000000c000c7308 */ /* 0x000e660000000800 */
[----:B------:R-:W1:Y:S04]  /*6f80*/  SHFL.IDX PT, R33, R218, R233, 0x1f ;  /* 0x00001fe9da217589 */ /* 0x000e6800000e0000 */
[----:B---3--:R-:W3:Y:S01]  /*6f90*/  SHFL.IDX PT, R134, R217, R144, 0x1f ;  /* 0x00001f90d9867589 */ /* 0x008ee200000e0000 */
[----:B------:R-:W3:Y:S03]  /*6fa0*/  MUFU.EX2 R14, R14 ;  /* 0x0000000e000e7308 */ /* 0x000ee60000000800 */
[----:B------:R-:W3:Y:S04]  /*6fb0*/  SHFL.IDX PT, R36, R217, R223, 0x1f ;  /* 0x00001fdfd9247589 */ /* 0x000ee800000e0000 */
[----:B------:R-:W3:Y:S01]  /*6fc0*/  SHFL.IDX PT, R217, R217, R233, 0x1f ;  /* 0x00001fe9d9d97589 */ /* 0x000ee200000e0000 */
[----:B------:R-:W-:-:S03]  /*6fd0*/  FSEL R146, R146, -INF , P1 ;  /* 0xff80000092927808 */ /* 0x000fc60000800000 */
[----:B------:R-:W3:Y:S01]  /*6fe0*/  SHFL.IDX PT, R140, R218, R151, 0x1f ;  /* 0x00001f97da8c7589 */ /* 0x000ee200000e0000 */
[----:B------:R-:W3:Y:S01]  /*6ff0*/  MUFU.EX2 R107, R107 ;  /* 0x0000006b006b7308 */ /* 0x000ee20000000800 */
[--C-:B------:R-:W-:Y:S01]  /*7000*/  FFMA.FTZ R120, R120, UR5, -R119.reuse ;  /* 0x0000000578787c23 */ /* 0x100fe20008010877 */
[----:B------:R-:W-:Y:S01]  /*7010*/  FSEL R150, R150, -INF , P1 ;  /* 0xff80000096967808 */ /* 0x000fe20000800000 */
[----:B------:R-:W-:Y:S01]  /*7020*/  FFMA.FTZ R119, R146, UR5, -R119 ;  /* 0x0000000592777c23 */ /* 0x000fe20008010877 */
[----:B----4-:R-:W-:Y:S01]  /*7030*/  FADD.FTZ R37, R37, -R142 ;  /* 0x8000008e25257221 */ /* 0x010fe20000010000 */
[----:B-----5:R-:W-:-:S03]  /*7040*/  FADD.FTZ R146, R85, -R216 ;  /* 0x800000d855927221 */ /* 0x020fc60000010000 */
[----:B------:R-:W4:Y:S01]  /*7050*/  MUFU.EX2 R106, R106 ;  /* 0x0000006a006a7308 */ /* 0x000f220000000800 */
[--C-:B--2---:R-:W-:Y:S01]  /*7060*/  FADD.FTZ R60, R60, -R137.reuse ;  /* 0x800000893c3c7221 */ /* 0x104fe20000010000 */
[----:B------:R-:W-:Y:S01]  /*7070*/  FADD.FTZ R62, R62, -R137 ;  /* 0x800000893e3e7221 */ /* 0x000fe20000010000 */
[----:B------:R-:W-:Y:S01]  /*7080*/  FMUL.FTZ R26, R232, R26 ;  /* 0x0000001ae81a7220 */ /* 0x000fe20000410000 */
[----:B------:R-:W-:-:S04]  /*7090*/  FMUL.FTZ R85, R230, R126 ;  /* 0x0000007ee6557220 */ /* 0x000fc80000410000 */
[----:B------:R-:W2:Y:S01]  /*70a0*/  MUFU.EX2 R13, R13 ;  /* 0x0000000d000d7308 */ /* 0x000ea20000000800 */
[----:B------:R-:W-:Y:S01]  /*70b0*/  FADD.FTZ R137, R80, -R139 ;  /* 0x8000008b50897221 */ /* 0x000fe20000010000 */
[----:B-1----:R-:W-:Y:S01]  /*70c0*/  FFMA.FTZ R116, R116, UR5, -R115 ;  /* 0x0000000574747c23 */ /* 0x002fe20008010873 */
[----:B------:R-:W-:-:S05]  /*70d0*/  FADD.FTZ R57, R57, -R34 ;  /* 0x8000002239397221 */ /* 0x000fca0000010000 */
[----:B------:R-:W1:Y:S01]  /*70e0*/  MUFU.EX2 R15, R15 ;  /* 0x0000000f000f7308 */ /* 0x000e620000000800 */
[----:B------:R-:W-:Y:S01]  /*70f0*/  FADD.FTZ R59, R59, -R34 ;  /* 0x800000223b3b7221 */ /* 0x000fe20000010000 */
[----:B------:R-:W-:-:S06]  /*7100*/  FADD.FTZ R139, R82, -R139 ;  /* 0x8000008b528b7221 */ /* 0x000fcc0000010000 */
[----:B------:R-:W5:Y:S01]  /*7110*/  MUFU.EX2 R101, R101 ;  /* 0x0000006500657308 */ /* 0x000f620000000800 */
[----:B------:R-:W-:Y:S01]  /*7120*/  FFMA.FTZ R115, R150, UR5, -R115 ;  /* 0x0000000596737c23 */ /* 0x000fe20008010873 */
[----:B------:R-:W-:-:S06]  /*7130*/  FFMA.FTZ R114, R114, UR5, -R219 ;  /* 0x0000000572727c23 */ /* 0x000fcc00080108db */
[----:B------:R-:W5:Y:S01]  /*7140*/  MUFU.EX2 R102, R102 ;  /* 0x0000006600667308 */ /* 0x000f620000000800 */
[----:B------:R-:W-:Y:S01]  /*7150*/  FMUL.FTZ R82, R12, R133 ;  /* 0x000000850c527220 */ /* 0x000fe20000410000 */
[----:B---3--:R-:W-:-:S06]  /*7160*/  FMUL.FTZ R37, R14, R37 ;  /* 0x000000250e257220 */ /* 0x008fcc0000410000 */
[----:B------:R-:W3:Y:S08]  /*7170*/  MUFU.EX2 R104, R104 ;  /* 0x0000006800687308 */ /* 0x000ef00000000800 */
[----:B------:R-:W3:Y:S08]  /*7180*/  MUFU.EX2 R105, R105 ;  /* 0x0000006900697308 */ /* 0x000ef00000000800 */
[----:B------:R-:W3:Y:S08]  /*7190*/  MUFU.EX2 R108, R108 ;  /* 0x0000006c006c7308 */ /* 0x000ef00000000800 */
[----:B------:R-:W3:Y:S08]  /*71a0*/  MUFU.EX2 R109, R109 ;  /* 0x0000006d006d7308 */ /* 0x000ef00000000800 */
[----:B------:R-:W3:Y:S01]  /*71b0*/  MUFU.EX2 R111, R111 ;  /* 0x0000006f006f7308 */ /* 0x000ee20000000800 */
[----:B------:R-:W-:Y:S01]  /*71c0*/  FFMA.FTZ R113, R113, UR5, -R219 ;  /* 0x0000000571717c23 */ /* 0x000fe200080108db */
[--C-:B------:R-:W-:Y:S01]  /*71d0*/  FADD.FTZ R61, R61, -R35.reuse ;  /* 0x800000233d3d7221 */ /* 0x100fe20000010000 */
[----:B------:R-:W-:Y:S01]  /*71e0*/  FADD.FTZ R63, R63, -R35 ;  /* 0x800000233f3f7221 */ /* 0x000fe20000010000 */
[----:B------:R-:W-:Y:S01]  /*71f0*/  F2FP.F16.F32.PACK_AB R85, R85, R26 ;  /* 0x0000001a5555723e */ /* 0x000fe200000000ff */
[----:B------:R-:W-:-:S03]  /*7200*/  FMUL.FTZ R25, R228, R25 ;  /* 0x00000019e4197220 */ /* 0x000fc60000410000 */
[----:B------:R-:W-:Y:S01]  /*7210*/  MUFU.EX2 R9, R9 ;  /* 0x0000000900097308 */ /* 0x000fe20000000800 */
[----:B------:R-:W-:Y:S01]  /*7220*/  FMUL.FTZ R26, R226, R27 ;  /* 0x0000001be21a7220 */ /* 0x000fe20000410000 */
[--C-:B------:R-:W-:Y:S01]  /*7230*/  FADD.FTZ R53, R53, -R33.reuse ;  /* 0x8000002135357221 */ /* 0x100fe20000010000 */
[----:B------:R-:W-:-:S05]  /*7240*/  FADD.FTZ R55, R55, -R33 ;  /* 0x8000002137377221 */ /* 0x000fca0000010000 */
[----:B------:R-:W3:Y:S01]  /*7250*/  MUFU.EX2 R10, R10 ;  /* 0x0000000a000a7308 */ /* 0x000ee20000000800 */
[----:B------:R-:W-:Y:S01]  /*7260*/  FADD.FTZ R65, R65, -R134 ;  /* 0x8000008641417221 */ /* 0x000fe20000010000 */
[----:B------:R-:W-:-:S06]  /*7270*/  F2FP.F16.F32.PACK_AB R82, R37, R82 ;  /* 0x000000522552723e */ /* 0x000fcc00000000ff */
[----:B------:R-:W3:Y:S01]  /*7280*/  MUFU.EX2 R11, R11 ;  /* 0x0000000b000b7308 */ /* 0x000ee20000000800 */
[----:B------:R-:W-:-:S07]  /*7290*/  FADD.FTZ R66, R66, -R136 ;  /* 0x8000008842427221 */ /* 0x000fce0000010000 */
[----:B------:R-:W3:Y:S01]  /*72a0*/  MUFU.EX2 R97, R97 ;  /* 0x0000006100617308 */ /* 0x000ee20000000800 */
[----:B------:R-:W-:-:S07]  /*72b0*/  FADD.FTZ R39, R39, -R142 ;  /* 0x8000008e27277221 */ /* 0x000fce0000010000 */
[----:B------:R-:W-:Y:S01]  /*72c0*/  MUFU.EX2 R98, R98 ;  /* 0x0000006200627308 */ /* 0x000fe20000000800 */
[----:B------:R-:W-:-:S07]  /*72d0*/  FADD.FTZ R64, R64, -R136 ;  /* 0x8000008840407221 */ /* 0x000fce0000010000 */
[----:B------:R-:W3:Y:S01]  /*72e0*/  MUFU.EX2 R99, R99 ;  /* 0x0000006300637308 */ /* 0x000ee20000000800 */
[----:B------:R-:W-:-:S07]  /*72f0*/  FADD.FTZ R216, R87, -R216 ;  /* 0x800000d857d87221 */ /* 0x000fce0000010000 */
[----:B------:R-:W3:Y:S08]  /*7300*/  MUFU.EX2 R100, R100 ;  /* 0x0000006400647308 */ /* 0x000ef00000000800 */
[----:B------:R4:W3:Y:S01]  /*7310*/  MUFU.EX2 R34, R122 ;  /* 0x0000007a00227308 */ /* 0x0008e20000000800 */
[----:B------:R-:W-:-:S07]  /*7320*/  FADD.FTZ R144, R84, -R145 ;  /* 0x8000009154907221 */ /* 0x000fce0000010000 */
[----:B------:R-:W3:Y:S01]  /*7330*/  MUFU.EX2 R17, R17 ;  /* 0x0000001100117308 */ /* 0x000ee20000000800 */
[----:B----4-:R-:W-:-:S07]  /*7340*/  FADD.FTZ R122, R68, -R36 ;  /* 0x80000024447a7221 */ /* 0x010fce0000010000 */
[----:B------:R-:W-:Y:S01]  /*7350*/  MUFU.EX2 R18, R18 ;  /* 0x0000001200127308 */ /* 0x000fe20000000800 */
[----:B------:R-:W-:-:S07]  /*7360*/  F2FP.F16.F32.PACK_AB R87, R26, R25 ;  /* 0x000000191a57723e */ /* 0x000fce00000000ff */
[----:B------:R-:W4:Y:S08]  /*7370*/  MUFU.EX2 R19, R19 ;  /* 0x0000001300137308 */ /* 0x000f300000000800 */
[----:B------:R-:W4:Y:S08]  /*7380*/  MUFU.EX2 R20, R20 ;  /* 0x0000001400147308 */ /* 0x000f300000000800 */
[----:B------:R-:W4:Y:S08]  /*7390*/  MUFU.EX2 R21, R21 ;  /* 0x0000001500157308 */ /* 0x000f300000000800 */
[----:B------:R-:W-:Y:S08]  /*73a0*/  MUFU.EX2 R22, R22 ;  /* 0x0000001600167308 */ /* 0x000ff00000000800 */
[----:B------:R-:W4:Y:S08]  /*73b0*/  MUFU.EX2 R23, R23 ;  /* 0x0000001700177308 */ /* 0x000f300000000800 */
[----:B------:R-:W4:Y:S01]  /*73c0*/  MUFU.EX2 R88, R88 ;  /* 0x0000005800587308 */ /* 0x000f220000000800 */
[----:B------:R-:W-:-:S07]  /*73d0*/  FADD.FTZ R145, R86, -R145 ;  /* 0x8000009156917221 */ /* 0x000fce0000010000 */
[----:B------:R-:W4:Y:S01]  /*73e0*/  MUFU.EX2 R89, R89 ;  /* 0x0000005900597308 */ /* 0x000f220000000800 */
[----:B------:R-:W-:-:S07]  /*73f0*/  FMUL.FTZ R25, R107, R65 ;  /* 0x000000416b197220 */ /* 0x000fce0000410000 */
[----:B------:R-:W-:Y:S08]  /*7400*/  MUFU.EX2 R90, R90 ;  /* 0x0000005a005a7308 */ /* 0x000ff00000000800 */
[----:B------:R-:W4:Y:S08]  /*7410*/  MUFU.EX2 R91, R91 ;  /* 0x0000005b005b7308 */ /* 0x000f300000000800 */
[----:B------:R-:W4:Y:S08]  /*7420*/  MUFU.EX2 R92, R92 ;  /* 0x0000005c005c7308 */ /* 0x000f300000000800 */
[----:B------:R-:W4:Y:S08]  /*7430*/  MUFU.EX2 R93, R93 ;  /* 0x0000005d005d7308 */ /* 0x000f300000000800 */
[----:B------:R-:W-:Y:S08]  /*7440*/  MUFU.EX2 R94, R94 ;  /* 0x0000005e005e7308 */ /* 0x000ff00000000800 */
[----:B------:R-:W4:Y:S08]  /*7450*/  MUFU.EX2 R95, R95 ;  /* 0x0000005f005f7308 */ /* 0x000f300000000800 */
[----:B------:R-:W4:Y:S01]  /*7460*/  MUFU.EX2 R96, R96 ;  /* 0x0000006000607308 */ /* 0x000f220000000800 */
[----:B------:R-:W-:-:S07]  /*7470*/  FMUL.FTZ R86, R229, R127 ;  /* 0x0000007fe5567220 */ /* 0x000fce0000410000 */
[----:B------:R2:W-:Y:S01]  /*7480*/  MUFU.EX2 R35, R121 ;  /* 0x0000007900237308 */ /* 0x0005e20000000800 */
[----:B------:R-:W-:-:S07]  /*7490*/  FMUL.FTZ R65, R106, R66 ;  /* 0x000000426a417220 */ /* 0x000fce0000410000 */
[----:B------:R-:W4:Y:S01]  /*74a0*/  MUFU.EX2 R110, R110 ;  /* 0x0000006e006e7308 */ /* 0x000f220000000800 */
[----:B--2---:R-:W-:Y:S01]  /*74b0*/  FADD.FTZ R121, R67, -R134 ;  /* 0x8000008643797221 */ /* 0x004fe20000010000 */
[----:B------:R-:W-:Y:S01]  /*74c0*/  FADD.FTZ R67, R70, -R36 ;  /* 0x8000002446437221 */ /* 0x000fe20000010000 */
[----:B------:R-:W-:-:S05]  /*74d0*/  FADD.FTZ R70, R69, -R217 ;  /* 0x800000d945467221 */ /* 0x000fca0000010000 */
[----:B------:R-:W2:Y:S01]  /*74e0*/  MUFU.EX2 R112, R112 ;  /* 0x0000007000707308 */ /* 0x000ea20000000800 */
[----:B------:R-:W-:Y:S01]  /*74f0*/  FMUL.FTZ R38, R13, R38 ;  /* 0x000000260d267220 */ /* 0x000fe20000410000 */
[----:B-1----:R-:W-:-:S06]  /*7500*/  FMUL.FTZ R39, R15, R39 ;  /* 0x000000270f277220 */ /* 0x002fcc0000410000 */
[----:B------:R-:W1:Y:S01]  /*7510*/  MUFU.EX2 R33, R123 ;  /* 0x0000007b00217308 */ /* 0x000e620000000800 */
[----:B-----5:R-:W-:Y:S01]  /*7520*/  FMUL.FTZ R60, R101, R60 ;  /* 0x0000003c653c7220 */ /* 0x020fe20000410000 */
[----:B------:R-:W-:Y:S01]  /*7530*/  FMUL.FTZ R61, R103, R61 ;  /* 0x0000003d673d7220 */ /* 0x000fe20000410000 */
[----:B------:R-:W-:-:S05]  /*7540*/  FMUL.FTZ R62, R102, R62 ;  /* 0x0000003e663e7220 */ /* 0x000fca0000410000 */
[----:B------:R5:W1:Y:S01]  /*7550*/  MUFU.EX2 R36, R120 ;  /* 0x0000007800247308 */ /* 0x000a620000000800 */
[----:B---3--:R-:W-:Y:S01]  /*7560*/  FMUL.FTZ R63, R104, R63 ;  /* 0x0000003f683f7220 */ /* 0x008fe20000410000 */
[----:B------:R-:W-:Y:S01]  /*7570*/  FMUL.FTZ R64, R105, R64 ;  /* 0x0000004069407220 */ /* 0x000fe20000410000 */
[----:B------:R-:W-:-:S05]  /*7580*/  FMUL.FTZ R26, R108, R121 ;  /* 0x000000796c1a7220 */ /* 0x000fca0000410000 */
[----:B------:R-:W3:Y:S01]  /*7590*/  MUFU.EX2 R119, R119 ;  /* 0x0000007700777308 */ /* 0x000ee20000000800 */
[----:B-----5:R-:W-:Y:S01]  /*75a0*/  FADD.FTZ R120, R71, -R217 ;  /* 0x800000d947787221 */ /* 0x020fe20000010000 */
[----:B------:R-:W-:Y:S01]  /*75b0*/  FMUL.FTZ R71, R227, R130 ;  /* 0x00000082e3477220 */ /* 0x000fe20000410000 */
[----:B------:R-:W-:-:S05]  /*75c0*/  FMUL.FTZ R66, R109, R122 ;  /* 0x0000007a6d427220 */ /* 0x000fca0000410000 */
[----:B------:R-:W5:Y:S01]  /*75d0*/  MUFU.EX2 R118, R118 ;  /* 0x0000007600767308 */ /* 0x000f620000000800 */
[----:B------:R-:W-:Y:S01]  /*75e0*/  FMUL.FTZ R27, R111, R70 ;  /* 0x000000466f1b7220 */ /* 0x000fe20000410000 */
[----:B------:R-:W-:-:S06]  /*75f0*/  FADD.FTZ R123, R72, -R125 ;  /* 0x8000007d487b7221 */ /* 0x000fcc0000010000 */
[----:B------:R-:W5:Y:S01]  /*7600*/  MUFU.EX2 R117, R117 ;  /* 0x0000007500757308 */ /* 0x000f620000000800 */
[----:B------:R-:W-:-:S07]  /*7610*/  FADD.FTZ R134, R73, -R135 ;  /* 0x8000008749867221 */ /* 0x000fce0000010000 */
[----:B------:R-:W5:Y:S01]  /*7620*/  MUFU.EX2 R116, R116 ;  /* 0x0000007400747308 */ /* 0x000f620000000800 */
[----:B------:R-:W-:-:S07]  /*7630*/  FADD.FTZ R41, R41, -R140 ;  /* 0x8000008c29297221 */ /* 0x000fce0000010000 */
[----:B------:R-:W5:Y:S01]  /*7640*/  MUFU.EX2 R115, R115 ;  /* 0x0000007300737308 */ /* 0x000f620000000800 */
[----:B------:R-:W-:-:S07]  /*7650*/  FADD.FTZ R43, R43, -R140 ;  /* 0x8000008c2b2b7221 */ /* 0x000fce0000010000 */
[----:B------:R-:W5:Y:S01]  /*7660*/  MUFU.EX2 R114, R114 ;  /* 0x0000007200727308 */ /* 0x000f620000000800 */
[----:B------:R-:W-:-:S07]  /*7670*/  FADD.FTZ R125, R74, -R125 ;  /* 0x8000007d4a7d7221 */ /* 0x000fce0000010000 */
[----:B------:R-:W5:Y:S01]  /*7680*/  MUFU.EX2 R37, R113 ;  /* 0x0000007100257308 */ /* 0x000f620000000800 */
[----:B------:R-:W-:Y:S01]  /*7690*/  FADD.FTZ R135, R75, -R135 ;  /* 0x800000874b877221 */ /* 0x000fe20000010000 */
[----:B------:R-:W-:Y:S01]  /*76a0*/  FADD.FTZ R136, R76, -R138 ;  /* 0x8000008a4c887221 */ /* 0x000fe20000010000 */
[----:B------:R-:W-:Y:S01]  /*76b0*/  FADD.FTZ R142, R77, -R143 ;  /* 0x8000008f4d8e7221 */ /* 0x000fe20000010000 */
[--C-:B------:R-:W-:Y:S01]  /*76c0*/  FADD.FTZ R140, R81, -R141.reuse ;  /* 0x8000008d518c7221 */ /* 0x100fe20000010000 */
[----:B------:R-:W-:Y:S01]  /*76d0*/  FADD.FTZ R141, R83, -R141 ;  /* 0x8000008d538d7221 */ /* 0x000fe20000010000 */
        /* <DEDUP_REMOVED lines=42> */
[----:B------:R-:W-:Y:S01]  /*7980*/  IMAD R220, R0, 0x400, R220 ;  /* 0x0000040000dc7824 */ /* 0x000fe200078e02dc */
[----:B------:R-:W-:Y:S01]  /*7990*/  F2FP.F16.F32.PACK_AB R84, R69, R84 ;  /* 0x000000544554723e */ /* 0x000fe200000000ff */
[----:B------:R-:W-:Y:S01]  /*79a0*/  FMUL.FTZ R67, R110, R67 ;  /* 0x000000436e437220 */ /* 0x000fe20000410000 */
[----:B--2---:R-:W-:Y:S01]  /*79b0*/  FMUL.FTZ R120, R112, R120 ;  /* 0x0000007870787220 */ /* 0x004fe20000410000 */
[----:B------:R-:W-:Y:S01]  /*79c0*/  IMAD R39, R39, 0x2, R236 ;  /* 0x0000000227277824 */ /* 0x000fe200078e02ec */
[----:B------:R-:W-:Y:S01]  /*79d0*/  F2FP.F16.F32.PACK_AB R80, R131, R80 ;  /* 0x000000508350723e */ /* 0x000fe200000000ff */
[----:B-1----:R-:W-:Y:S01]  /*79e0*/  FMUL.FTZ R63, R33, R138 ;  /* 0x0000008a213f7220 */ /* 0x002fe20000410000 */
        /* <DEDUP_REMOVED lines=24> */
[----:B------:R-:W-:Y:S02]  /*7b70*/  R2UR UR4, R220 ;  /* 0x00000000dc0472ca */ /* 0x000fe400000e0000 */
        /* <DEDUP_REMOVED lines=14> */
[----:B------:R-:W-:-:S03]  /*7c60*/  F2FP.F16.F32.PACK_AB R27, R226, R228 ;  /* 0x000000e4e21b723e */ /* 0x000fc600000000ff */
        /* <DEDUP_REMOVED lines=137> */
.L_x_6124:
        /* <DEDUP_REMOVED lines=70> */
.L_x_6125:
[----:B------:R-:W-:Y:S02]  /*8960*/  VIADD R16, R16, 0x1 ;  /* 0x0000000110107836 */ /* 0x000fe40000000000 */
[----:B------:R-:W-:Y:S02]  /*8970*/  VIADD R7, R7, 0x30c20 ;  /* 0x00030c2007077836 */ /* 0x000fe40000000000 */
[----:B------:R-:W-:Y:S01]  /*8980*/  VIADD R0, R0, 0x1 ;  /* 0x0000000100007836 */ /* 0x000fe20000000000 */
[----:B------:R-:W-:Y:S02]  /*8990*/  ISETP.GE.AND P1, PT, R16, UR38, PT ;  /* 0x0000002610007c0c */ /* 0x000fe4000bf26270 */
[----:B------:R-:W-:Y:S02]  /*89a0*/  PRMT R7, RZ, 0x654, R7 ;  /* 0x00000654ff077816 */ /* 0x000fe40000000007 */
[C---:B------:R-:W-:Y:S02]  /*89b0*/  ISETP.NE.AND P0, PT, R0.reuse, 0x2, PT ;  /* 0x000000020000780c */ /* 0x040fe40003f05270 */
[----:B------:R1:W-:Y:S02]  /*89c0*/  SYNCS.ARRIVE.TRANS64.RED.A1T0 RZ, [R7+URZ], RZ ;  /* 0x000000ff07ff79a7 */ /* 0x0003e4000810043f */
[----:B------:R-:W-:-:S02]  /*89d0*/  SEL R0, R0, RZ, P0 ;  /* 0x000000ff00007207 */ /* 0x000fc40000000000 */
[----:B-1----:R-:W-:-:S04]  /*89e0*/  SEL R7, RZ, 0x1, P0 ;  /* 0x00000001ff077807 */ /* 0x002fc80000000000 */
[----:B------:R-:W-:Y:S01]  /*89f0*/  LOP3.LUT R4, R4, R7, RZ, 0x3c, !PT ;  /* 0x0000000704047212 */ /* 0x000fe200078e3cff */
[----:B------:R-:W-:Y:S06]  /*8a00*/  @!P1 BRA `(.L_x_6126) ;  /* 0xffffffcc00849947 */ /* 0x000fec000383ffff */
.L_x_6115:
        /* <DEDUP_REMOVED lines=34> */
.L_x_6095:
[----:B------:R-:W-:Y:S05]  /*8c30*/  @P0 BRA `(.L_x_6127) ;  /* 0x0000000800c80947 */ /* 0x000fea0003800000 */
[----:B------:R-:W3:Y:S01]  /*8c40*/  S2R R3, SR_CgaCtaId ;  /* 0x0000000000037919 */ /* 0x000ee20000008800 */
[----:B------:R-:W-:-:S04]  /*8c50*/  MOV R0, 0x400 ;  /* 0x0000040000007802 */ /* 0x000fc80000000f00 */
[----:B---3--:R-:W-:-:S04]  /*8c60*/  LEA R17, R3, R0, 0x18 ;  /* 0x0000000003117211 */ /* 0x008fc800078ec0ff */
[----:B------:R-:W-:-:S13]  /*8c70*/  LOP3.LUT P0, RZ, R17, 0x3ff, RZ, 0xc0, !PT ;  /* 0x000003ff11ff7812 */ /* 0x000fda000780c0ff */
[----:B------:R-:W-:Y:S05]  /*8c80*/  @!P0 BRA `(.L_x_6128) ;  /* 0x0000000000408947 */ /* 0x000fea0003800000 */
[----:B------:R-:W-:Y:S01]  /*8c90*/  MOV R0, 0x0 ;  /* 0x0000000000007802 */ /* 0x000fe20000000f00 */
[----:B------:R-:W-:Y:S01]  /*8ca0*/  ULDC.64 UR4, c[0x4][0x90] ;  /* 0x0100240000047ab9 */ /* 0x000fe20000000a00 */
[----:B------:R-:W-:Y:S01]  /*8cb0*/  ULDC.64 UR6, c[0x4][0x98] ;  /* 0x0100260000067ab9 */ /* 0x000fe20000000a00 */
[----:B------:R-:W-:Y:S01]  /*8cc0*/  IMAD.U32 R4, RZ, RZ, UR4 ;  /* 0x00000004ff047e24 */ /* 0x000fe2000f8e00ff */
[----:B--2---:R2:W3:Y:S01]  /*8cd0*/  LDC.64 R2, c[0x4][R0] ;  /* 0x0100000000027b82 */ /* 0x0044e20000000a00 */
        /* <DEDUP_REMOVED lines=8> */
[----:B-12---:R-:W-:-:S07]  /*8d60*/  IMAD.MOV.U32 R13, RZ, RZ, RZ ;  /* 0x000000ffff0d7224 */ /* 0x006fce00078e00ff */
[----:B------:R-:W-:-:S07]  /*8d70*/  LEPC R20, `(.L_x_6128) ;  /* 0x000000001014794e */ /* 0x000fce0000000000 */
[----:B---3--:R-:W-:Y:S05]  /*8d80*/  CALL.ABS.NOINC R2 ;  /* 0x0000000002007343 */ /* 0x008fea0003c00000 */
.L_x_6128:
[----:B------:R-:W-:-:S05]  /*8d90*/  VIADD R16, R17, 0x4000 ;  /* 0x0000400011107836 */ /* 0x000fca0000000000 */
        /* <DEDUP_REMOVED lines=18> */
.L_x_6129:
        /* <DEDUP_REMOVED lines=18> */
.L_x_6130:
        /* <DEDUP_REMOVED lines=18> */
.L_x_6131:
[----:B------:R-:W3:Y:S01]  /*9100*/  S2R R0, SR_TID.X ;  /* 0x0000000000007919 */ /* 0x000ee20000002100 */
        /* <DEDUP_REMOVED lines=62> */
[----:B------:R-:W-:Y:S01]  /*94f0*/  STSM.16.M88.4 [R0+0x4000], R184 ;  /* 0x004000b800007844 */ /* 0x000fe20000000200 */
[----:B------:R-:W-:-:S03]  /*9500*/  IADD3 R2, R3, 0x4000, R0 ;  /* 0x0000400003027810 */ /* 0x000fc60007ffe000 */
[----:B------:R-:W2:Y:S01]  /*9510*/  SHFL.IDX PT, R5, R6, RZ, 0x1f ;  /* 0x00001fff06057589 */ /* 0x000ea200000e0000 */
[----:B------:R-:W-:-:S03]  /*9520*/  IMAD.IADD R3, R3, 0x1, R4 ;  /* 0x0000000103037824 */ /* 0x000fc600078e0204 */
[----:B------:R3:W-:Y:S04]  /*9530*/  STSM.16.M88.4 [R2], R192 ;  /* 0x000000c002007844 */ /* 0x0007e80000000200 */
[----:B------:R3:W-:Y:S04]  /*9540*/  STSM.16.M88.4 [R4], R200 ;  /* 0x000000c804007844 */ /* 0x0007e80000000200 */
[----:B------:R3:W-:Y:S04]  /*9550*/  STSM.16.M88.4 [R3], R208 ;  /* 0x000000d003007844 */ /* 0x0007e80000000200 */
[----:B------:R3:W-:Y:S04]  /*9560*/  STSM.16.M88.4 [R0], R152 ;  /* 0x0000009800007844 */ /* 0x0007e80000000200 */
[----:B------:R3:W-:Y:S04]  /*9570*/  STSM.16.M88.4 [R2+-0x4000], R160 ;  /* 0xffc000a002007844 */ /* 0x0007e80000000200 */
[----:B------:R3:W-:Y:S01]  /*9580*/  STSM.16.M88.4 [R4+-0x4000], R168 ;  /* 0xffc000a804007844 */ /* 0x0007e20000000200 */
[----:B--2---:R-:W-:-:S03]  /*9590*/  ISETP.NE.AND P0, PT, R5, 0x7, PT ;  /* 0x000000070500780c */ /* 0x004fc60003f05270 */
        /* <DEDUP_REMOVED lines=22> */
[----:B--2---:R-:W-:Y:S02]  /*9700*/  UMOV UR40, UR6 ;  /* 0x0000000600287c82 */ /* 0x004fe40008000000 */
[----:B------:R2:W-:Y:S02]  /*9710*/  UTMASTG.4D [UR40], [UR8] ;  /* 0x00000028080073b5 */ /* 0x0005e40008018000 */
[----:B--2---:R0:W-:Y:S02]  /*9720*/  UTMACMDFLUSH ;  /* 0x00000000000079b7 */ /* 0x0041e40000000000 */
.L_x_6133:
[----:B------:R-:W-:Y:S05]  /*9730*/  BSYNC B0 ;  /* 0x0000000000007941 */ /* 0x000fea0003800000 */
.L_x_6132:
[----:B------:R-:W-:-:S04]  /*9740*/  DEPBAR.LE SB0, 0x0 ;  /* 0x000080000000791a */ /* 0x000fc80000000000 */
[----:B------:R-:W-:Y:S05]  /*9750*/  BRA `(.L_x_6094) ;  /* 0x0000003800707947 */ /* 0x000fea0003800000 */
.L_x_6127:
[----:B------:R-:W3:Y:S01]  /*9760*/  S2R R0, SR_TID.X ;  /* 0x0000000000007919 */ /* 0x000ee20000002100 */
[----:B--2---:R-:W2:Y:S01]  /*9770*/  LDC.64 R2, c[0x0][0x820] ;  /* 0x00020800ff027b82 */ /* 0x004ea20000000a00 */
[----:B------:R-:W-:Y:S01]  /*9780*/  IMAD.U32 R9, RZ, RZ, UR43 ;  /* 0x0000002bff097e24 */ /* 0x000fe2000f8e00ff */
[----:B------:R-:W-:Y:S01]  /*9790*/  BSSY B0, `(.L_x_6134) ;  /* 0x0000038000007945 */ /* 0x000fe20003800000 */
[----:B------:R-:W-:Y:S02]  /*97a0*/  IMAD.U32 R27, RZ, RZ, UR36 ;  /* 0x00000024ff1b7e24 */ /* 0x000fe4000f8e00ff */
[----:B------:R-:W-:Y:S01]  /*97b0*/  IMAD.U32 R25, RZ, RZ, UR44 ;  /* 0x0000002cff197e24 */ /* 0x000fe2000f8e00ff */
[----:B------:R-:W-:Y:S02]  /*97c0*/  SHF.R.S32.HI R9, RZ, 0x1f, R9 ;  /* 0x0000001fff097819 */ /* 0x000fe40000011409 */
[----:B------:R-:W4:Y:S02]  /*97d0*/  LDC.64 R18, c[0x0][0x808] ;  /* 0x00020200ff127b82 */ /* 0x000f240000000a00 */
[----:B------:R-:W-:-:S06]  /*97e0*/  SHF.R.S32.HI R25, RZ, 0x1f, R25 ;  /* 0x0000001fff197819 */ /* 0x000fcc0000011419 */
[----:B------:R-:W5:Y:S08]  /*97f0*/  LDC.64 R14, c[0x0][0x828] ;  /* 0x00020a00ff0e7b82 */ /* 0x000f700000000a00 */
[----:B------:R-:W1:Y:S01]  /*9800*/  LDC.64 R16, c[0x0][0x850] ;  /* 0x00021400ff107b82 */ /* 0x000e620000000a00 */
[----:B---3--:R-:W-:-:S07]  /*9810*/  VIADD R5, R0, 0xffffff80 ;  /* 0xffffff8000057836 */ /* 0x008fce0000000000 */
[----:B------:R-:W3:Y:S01]  /*9820*/  LDC R23, c[0x0][0x83c] ;  /* 0x00020f00ff177b82 */ /* 0x000ee20000000800 */
[----:B----4-:R-:W-:Y:S01]  /*9830*/  IMAD R11, R27, -0x80, R18 ;  /* 0xffffff801b0b7824 */ /* 0x010fe200078e0212 */
[----:B------:R-:W-:-:S04]  /*9840*/  SHF.R.S32.HI R0, RZ, 0x1f, R5 ;  /* 0x0000001fff007819 */ /* 0x000fc80000011405 */
[----:B------:R-:W-:Y:S02]  /*9850*/  LEA.HI R8, R0, R5, RZ, 0x3 ;  /* 0x0000000500087211 */ /* 0x000fe400078f18ff */
[----:B------:R-:W4:Y:S02]  /*9860*/  LDC.64 R20, c[0x0][0x858] ;  /* 0x00021600ff147b82 */ /* 0x000f240000000a00 */
[----:B------:R-:W-:-:S05]  /*9870*/  LOP3.LUT R0, R8, 0x1ffffff8, RZ, 0xc0, !PT ;  /* 0x1ffffff808007812 */ /* 0x000fca00078ec0ff */
[----:B------:R-:W-:-:S04]  /*9880*/  IMAD.IADD R0, R5, 0x1, -R0 ;  /* 0x0000000105007824 */ /* 0x000fc800078e0a00 */
[----:B------:R-:W-:Y:S02]  /*9890*/  IMAD.SHL.U32 R6, R0, 0x8, RZ ;  /* 0x0000000800067824 */ /* 0x000fe400078e00ff */
[----:B--2---:R-:W-:-:S03]  /*98a0*/  IMAD R0, R9, R2, RZ ;  /* 0x0000000209007224 */ /* 0x004fc600078e02ff */
[----:B------:R-:W-:Y:S01]  /*98b0*/  SHF.R.S32.HI R7, RZ, 0x1f, R6 ;  /* 0x0000001fff077819 */ /* 0x000fe20000011406 */
[----:B------:R-:W-:Y:S02]  /*98c0*/  IMAD R3, R3, UR43, R0 ;  /* 0x0000002b03037c24 */ /* 0x000fe4000f8e0200 */
[----:B------:R-:W-:Y:S01]  /*98d0*/  IMAD.WIDE.U32 R4, R2, UR43, R6 ;  /* 0x0000002b02047c25 */ /* 0x000fe2000f8e0006 */
[----:B------:R-:W-:-:S03]  /*98e0*/  SHF.R.S32.HI R2, RZ, 0x3, R8 ;  /* 0x00000003ff027819 */ /* 0x000fc60000011408 */
[----:B------:R-:W-:Y:S01]  /*98f0*/  IMAD.IADD R5, R5, 0x1, R3 ;  /* 0x0000000105057824 */ /* 0x000fe200078e0203 */
[C---:B------:R-:W-:Y:S01]  /*9900*/  ISETP.GE.AND P2, PT, R2.reuse, R11, PT ;  /* 0x0000000b0200720c */ /* 0x040fe20003f46270 */
[C---:B------:R-:W-:Y:S02]  /*9910*/  VIADD R0, R2.reuse, 0x20 ;  /* 0x0000002002007836 */ /* 0x040fe40000000000 */
[----:B------:R-:W-:Y:S01]  /*9920*/  VIADD R3, R2, 0x60 ;  /* 0x0000006002037836 */ /* 0x000fe20000000000 */
[----:B------:R-:W-:Y:S01]  /*9930*/  ISETP.GE.OR P6, PT, R6, R19, P2 ;  /* 0x000000130600720c */ /* 0x000fe200017c6670 */
[----:B-----5:R-:W-:Y:S01]  /*9940*/  IMAD R8, R25, R14, RZ ;  /* 0x0000000e19087224 */ /* 0x020fe200078e02ff */
[-C--:B------:R-:W-:Y:S01]  /*9950*/  ISETP.GE.AND P3, PT, R0, R11.reuse, PT ;  /* 0x0000000b0000720c */ /* 0x080fe20003f66270 */
[----:B------:R-:W-:Y:S01]  /*9960*/  VIADD R0, R2, 0x40 ;  /* 0x0000004002007836 */ /* 0x000fe20000000000 */
[-C--:B------:R-:W-:Y:S01]  /*9970*/  ISETP.GE.AND P1, PT, R3, R11.reuse, PT ;  /* 0x0000000b0300720c */ /* 0x080fe20003f26270 */
[----:B------:R-:W-:Y:S01]  /*9980*/  IMAD R15, R15, UR44, R8 ;  /* 0x0000002c0f0f7c24 */ /* 0x000fe2000f8e0208 */
[----:B------:R-:W-:Y:S01]  /*9990*/  SHF.R.S32.HI R3, RZ, 0x1f, R2 ;  /* 0x0000001fff037819 */ /* 0x000fe20000011402 */
[----:B-1----:R-:W-:Y:S01]  /*99a0*/  IMAD.WIDE.U32 R12, R14, UR44, R4 ;  /* 0x0000002c0e0c7c25 */ /* 0x002fe2000f8e0004 */
[----:B------:R-:W-:-:S02]  /*99b0*/  ISETP.GE.AND P0, PT, R0, R11, PT ;  /* 0x0000000b0000720c */ /* 0x000fc40003f06270 */
[CC--:B------:R-:W-:Y:S01]  /*99c0*/  ISETP.GE.OR P4, PT, R6.reuse, R19.reuse, P3 ;  /* 0x000000130600720c */ /* 0x0c0fe20001f86670 */
[----:B------:R-:W-:Y:S01]  /*99d0*/  IMAD.WIDE R10, R27, 0x80, R2 ;  /* 0x000000801b0a7825 */ /* 0x000fe200078e0202 */
[----:B------:R-:W-:Y:S01]  /*99e0*/  ISETP.GE.OR P5, PT, R6, R19, P0 ;  /* 0x000000130600720c */ /* 0x000fe200007a6670 */
[----:B------:R-:W1:Y:S02]  /*99f0*/  LDC.64 R26, c[0x0][0x208] ;  /* 0x00008200ff1a7b82 */ /* 0x000e640000000a00 */
[----:B------:R-:W-:Y:S02]  /*9a00*/  IMAD R0, R9, R16, RZ ;  /* 0x0000001009007224 */ /* 0x000fe400078e02ff */
[----:B------:R-:W-:-:S04]  /*9a10*/  IMAD.WIDE.U32 R8, R16, UR43, R6 ;  /* 0x0000002b10087c25 */ /* 0x000fc8000f8e0006 */
[----:B------:R-:W-:Y:S02]  /*9a20*/  IMAD R17, R17, UR43, R0 ;  /* 0x0000002b11117c24 */ /* 0x000fe4000f8e0200 */
[----:B------:R-:W-:Y:S01]  /*9a30*/  IMAD.IADD R5, R13, 0x1, R15 ;  /* 0x000000010d057824 */ /* 0x000fe200078e020f */
[----:B---34-:R-:W-:Y:S06]  /*9a40*/  @P6 BRA `(.L_x_6135) ;  /* 0x0000000000306947 */ /* 0x018fec0003800000 */
[----:B------:R-:W-:Y:S01]  /*9a50*/  ULDC.64 UR4, c[0x0][0x818] ;  /* 0x0002060000047ab9 */ /* 0x000fe20000000a00 */
[----:B------:R-:W-:Y:S01]  /*9a60*/  IMAD.MOV.U32 R4, RZ, RZ, R12 ;  /* 0x000000ffff047224 */ /* 0x000fe200078e000c */
[----:B-1----:R-:W-:Y:S01]  /*9a70*/  R2UR UR6, R26 ;  /* 0x000000001a0672ca */ /* 0x002fe200000e0000 */
        /* <DEDUP_REMOVED lines=9> */
.L_x_6135:
[----:B------:R-:W-:Y:S05]  /*9b10*/  BSYNC B0 ;  /* 0x0000000000007941 */ /* 0x000fea0003800000 */
.L_x_6134:
[----:B------:R-:W-:Y:S01]  /*9b20*/  IMAD.IADD R9, R9, 0x1, R17 ;  /* 0x0000000109097824 */ /* 0x000fe200078e0211 */
[----:B------:R-:W-:Y:S01]  /*9b30*/  BSSY B0, `(.L_x_6136) ;  /* 0x0000019000007945 */ /* 0x000fe20003800000 */
[----:B------:R-:W-:Y:S01]  /*9b40*/  IMAD R0, R25, R20, RZ ;  /* 0x0000001419007224 */ /* 0x000fe200078e02ff */
[----:B------:R-:W-:Y:S01]  /*9b50*/  ISETP.GE.OR P6, PT, R6, R19, P1 ;  /* 0x000000130600720c */ /* 0x000fe20000fc6670 */
[----:B------:R-:W-:Y:S01]  /*9b60*/  IMAD.WIDE.U32 R8, R20, UR44, R8 ;  /* 0x0000002c14087c25 */ /* 0x000fe2000f8e0008 */
[CC--:B------:R-:W-:Y:S02]  /*9b70*/  ISETP.GE.OR P2, PT, R6.reuse, R23.reuse, P2 ;  /* 0x000000170600720c */ /* 0x0c0fe40001746670 */
[CC--:B------:R-:W-:Y:S01]  /*9b80*/  ISETP.GE.OR P3, PT, R6.reuse, R23.reuse, P3 ;  /* 0x000000170600720c */ /* 0x0c0fe20001f66670 */
[----:B--2---:R-:W-:Y:S01]  /*9b90*/  IMAD R15, R21, UR44, R0 ;  /* 0x0000002c150f7c24 */ /* 0x004fe2000f8e0200 */
[CC--:B------:R-:W-:Y:S02]  /*9ba0*/  ISETP.GE.OR P0, PT, R6.reuse, R23.reuse, P0 ;  /* 0x000000170600720c */ /* 0x0c0fe40000706670 */
[----:B------:R-:W-:Y:S01]  /*9bb0*/  ISETP.GE.OR P1, PT, R6, R23, P1 ;  /* 0x000000170600720c */ /* 0x000fe20000f26670 */
[----:B------:R-:W-:-:S12]  /*9bc0*/  @P4 BRA `(.L_x_6137) ;  /* 0x00000000003c4947 */ /* 0x000fd80003800000 */
[----:B------:R-:W-:Y:S01]  /*9bd0*/  IADD3 R7, P4, R10, 0x20, RZ ;  /* 0x000000200a077810 */ /* 0x000fe20007f9e0ff */
[----:B------:R-:W-:Y:S01]  /*9be0*/  ULDC.64 UR4, c[0x0][0x818] ;  /* 0x0002060000047ab9 */ /* 0x000fe20000000a00 */
[----:B------:R-:W-:Y:S01]  /*9bf0*/  IMAD.MOV.U32 R2, RZ, RZ, R12 ;  /* 0x000000ffff027224 */ /* 0x000fe200078e000c */
[----:B-1----:R-:W-:Y:S01]  /*9c00*/  R2UR UR6, R26 ;  /* 0x000000001a0672ca */ /* 0x002fe200000e0000 */
        /* <DEDUP_REMOVED lines=11> */
.L_x_6137:
[----:B------:R-:W-:Y:S05]  /*9cc0*/  BSYNC B0 ;  /* 0x0000000000007941 */ /* 0x000fea0003800000 */
.L_x_6136:
[----:B------:R-:W-:Y:S04]  /*9cd0*/  BSSY B0, `(.L_x_6138) ;  /* 0x0000011000007945 */ /* 0x000fe80003800000 */
[----:B------:R-:W-:Y:S05]  /*9ce0*/  @P5 BRA `(.L_x_6139) ;  /* 0x00000000003c5947 */ /* 0x000fea0003800000 */
[----:B--2---:R-:W-:Y:S01]  /*9cf0*/  IADD3 R7, P4, R10, 0x40, RZ ;  /* 0x000000400a077810 */ /* 0x004fe20007f9e0ff */
        /* <DEDUP_REMOVED lines=14> */
.L_x_6139:
[----:B------:R-:W-:Y:S05]  /*9de0*/  BSYNC B0 ;  /* 0x0000000000007941 */ /* 0x000fea0003800000 */
.L_x_6138:
[----:B------:R-:W-:Y:S04]  /*9df0*/  BSSY B0, `(.L_x_6140) ;  /* 0x0000011000007945 */ /* 0x000fe80003800000 */
[----:B------:R-:W-:Y:S05]  /*9e00*/  @P6 BRA `(.L_x_6141) ;  /* 0x00000000003c6947 */ /* 0x000fea0003800000 */
[----:B--23--:R-:W-:Y:S01]  /*9e10*/  IADD3 R7, P4, R10, 0x60, RZ ;  /* 0x000000600a077810 */ /* 0x00cfe20007f9e0ff */
        /* <DEDUP_REMOVED lines=14> */
.L_x_6141:
[----:B------:R-:W-:Y:S05]  /*9f00*/  BSYNC B0 ;  /* 0x0000000000007941 */ /* 0x000fea0003800000 */
.L_x_6140:
[----:B------:R-:W-:Y:S01]  /*9f10*/  BSSY B0, `(.L_x_6142) ;  /* 0x000000f000007945 */ /* 0x000fe20003800000 */
[----:B----4-:R-:W-:-:S03]  /*9f20*/  IMAD.IADD R5, R9, 0x1, R15 ;  /* 0x0000000109057824 */ /* 0x010fc600078e020f */
[----:B------:R-:W-:Y:S05]  /*9f30*/  @P2 BRA `(.L_x_6143) ;  /* 0x0000000000302947 */ /* 0x000fea0003800000 */
[----:B------:R-:W-:Y:S01]  /*9f40*/  ULDC.64 UR4, c[0x0][0x848] ;  /* 0x0002120000047ab9 */ /* 0x000fe20000000a00 */
[----:B------:R-:W-:Y:S01]  /*9f50*/  IMAD.MOV.U32 R4, RZ, RZ, R8 ;  /* 0x000000ffff047224 */ /* 0x000fe200078e0008 */
[----:B-1----:R-:W-:Y:S01]  /*9f60*/  R2UR UR6, R26 ;  /* 0x000000001a0672ca */ /* 0x002fe200000e0000 */
[----:B--23--:R-:W-:Y:S01]  /*9f70*/  IMAD R7, R11, UR4, RZ ;  /* 0x000000040b077c24 */ /* 0x00cfe2000f8e02ff */
        /* <DEDUP_REMOVED lines=8> */
.L_x_6143:
[----:B------:R-:W-:Y:S05]  /*a000*/  BSYNC B0 ;  /* 0x0000000000007941 */ /* 0x000fea0003800000 */
.L_x_6142:
[----:B------:R-:W-:Y:S04]  /*a010*/  BSSY B0, `(.L_x_6144) ;  /* 0x0000011000007945 */ /* 0x000fe80003800000 */
[----:B------:R-:W-:Y:S05]  /*a020*/  @P3 BRA `(.L_x_6145) ;  /* 0x00000000003c3947 */ /* 0x000fea0003800000 */
[----:B--234-:R-:W-:Y:S01]  /*a030*/  IADD3 R7, P2, R10, 0x20, RZ ;  /* 0x000000200a077810 */ /* 0x01cfe20007f5e0ff */
        /* <DEDUP_REMOVED lines=14> */
.L_x_6145:
[----:B------:R-:W-:Y:S05]  /*a120*/  BSYNC B0 ;  /* 0x0000000000007941 */ /* 0x000fea0003800000 */
.L_x_6144:
[----:B------:R-:W-:Y:S04]  /*a130*/  BSSY B0, `(.L_x_6146) ;  /* 0x0000011000007945 */ /* 0x000fe80003800000 */
[----:B------:R-:W-:Y:S05]  /*a140*/  @P0 BRA `(.L_x_6147) ;  /* 0x00000000003c0947 */ /* 0x000fea0003800000 */
[----:B-1234-:R-:W-:Y:S01]  /*a150*/  IADD3 R7, P0, R10, 0x40, RZ ;  /* 0x000000400a077810 */ /* 0x01efe20007f1e0ff */
        /* <DEDUP_REMOVED lines=14> */
.L_x_6147:
[----:B------:R-:W-:Y:S05]  /*a240*/  BSYNC B0 ;  /* 0x0000000000007941 */ /* 0x000fea0003800000 */
.L_x_6146:
        /* <DEDUP_REMOVED lines=17> */
.L_x_6090:
        /* <DEDUP_REMOVED lines=29> */
.L_x_6149:
[----:B------:R-:W-:Y:S01]  /*a530*/  ULDC UR9, c[0x0][0xb44] ;  /* 0x0002d10000097ab9 */ /* 0x000fe20000000800 */
[----:B------:R-:W-:Y:S01]  /*a540*/  UMOV UR7, UR8 ;  /* 0x0000000800077c82 */ /* 0x000fe20008000000 */
[----:B------:R-:W-:-:S11]  /*a550*/  UISETP.NE.AND UP0, UPT, UR9, 0x1, UPT ;  /* 0x000000010900788c */ /* 0x000fd6000bf05270 */
[----:B------:R-:W-:Y:S02]  /*a560*/  @UP0 ULDC.64 UR10, c[0x0][0xb48] ;  /* 0x0002d200000a0ab9 */ /* 0x000fe40000000a00 */
[----:B------:R-:W-:-:S04]  /*a570*/  UIMAD.WIDE.U32 UR4, UR8, UR10, URZ ;  /* 0x0000000a080472a5 */ /* 0x000fc8000f8e003f */
[----:B------:R-:W-:-:S04]  /*a580*/  @UP0 USHF.R.U32.HI UR7, URZ, UR11, UR5 ;  /* 0x0000000b3f070299 */ /* 0x000fc80008011605 */
[----:B------:R-:W-:-:S12]  /*a590*/  UIMAD UR4, UR7, UR9, URZ ;  /* 0x00000009070472a4 */ /* 0x000fd8000f8e023f */
.L_x_6150:
        /* <DEDUP_REMOVED lines=20> */
[----:B------:R-:W-:Y:S02]  /*a6e0*/  USHF.R.S32.HI UR6, URZ, 0x1f, UR5 ;  /* 0x0000001f3f067899 */ /* 0x000fe40008011405 */
[----:B------:R-:W-:-:S02]  /*a6f0*/  USHF.R.S32.HI UR4, URZ, 0x1f, UR7 ;  /* 0x0000001f3f047899 */ /* 0x000fc40008011407 */
[----:B------:R-:W-:Y:S02]  /*a700*/  ULEA.HI UR5, UR6, UR5, URZ, 0x7 ;  /* 0x0000000506057291 */ /* 0x000fe4000f8f383f */
[----:B------:R-:W-:Y:S02]  /*a710*/  ULEA.HI UR4, UR4, UR7, URZ, 0x7 ;  /* 0x0000000704047291 */ /* 0x000fe4000f8f383f */
[----:B------:R-:W-:Y:S02]  /*a720*/  USHF.R.S32.HI UR5, URZ, 0x7, UR5 ;  /* 0x000000073f057899 */ /* 0x000fe40008011405 */
[----:B------:R-:W-:-:S04]  /*a730*/  USHF.R.S32.HI UR4, URZ, 0x7, UR4 ;  /* 0x000000073f047899 */ /* 0x000fc80008011404 */
        /* <DEDUP_REMOVED lines=41> */
.L_x_6153:
[----:B------:R-:W-:Y:S05]  /*a9d0*/  BSYNC B0 ;  /* 0x0000000000007941 */ /* 0x000fea0003800000 */
.L_x_6152:
        /* <DEDUP_REMOVED lines=19> */
.L_x_6155:
[----:B------:R-:W-:Y:S05]  /*ab10*/  BSYNC B0 ;  /* 0x0000000000007941 */ /* 0x000fea0003800000 */
.L_x_6154:
[----:B------:R-:W-:Y:S06]  /*ab20*/  BAR.ARV 0xa, 0xa0 ;  /* 0x0282800000007b1d */ /* 0x000fec0000002000 */
[----:B------:R-:W-:Y:S04]  /*ab30*/  BSSY B0, `(.L_x_6156) ;  /* 0x0000003000007945 */ /* 0x000fe80003800000 */
[----:B------:R-:W-:Y:S05]  /*ab40*/  @!P0 BRA `(.L_x_6157) ;  /* 0x0000000000048947 */ /* 0x000fea0003800000 */
[----:B------:R-:W-:-:S04]  /*ab50*/  DEPBAR.LE SB0, 0x0 ;  /* 0x000080000000791a */ /* 0x000fc80000000000 */
.L_x_6157:
[----:B------:R-:W-:Y:S05]  /*ab60*/  BSYNC B0 ;  /* 0x0000000000007941 */ /* 0x000fea0003800000 */
.L_x_6156:
[----:B------:R-:W-:Y:S06]  /*ab70*/  BAR.ARV 0xb, 0xa0 ;  /* 0x02c2800000007b1d */ /* 0x000fec0000002000 */
[----:B------:R-:W-:Y:S01]  /*ab80*/  UIADD3 UR12, UR8, 0x1, URZ ;  /* 0x00000001080c7890 */ /* 0x000fe2000fffe03f */
[----:B------:R-:W-:Y:S11]  /*ab90*/  BRA `(.L_x_6158) ;  /* 0x0000000000047947 */ /* 0x000ff60003800000 */
.L_x_6151:
[----:B------:R-:W-:-:S05]  /*aba0*/  UMOV UR12, UR8 ;  /* 0x00000008000c7c82 */ /* 0x000fca0008000000 */
.L_x_6158:
[----:B------:R-:W-:-:S04]  /*abb0*/  UIADD3 UR4, UR8, 0x1, URZ ;  /* 0x0000000108047890 */ /* 0x000fc8000fffe03f */
[----:B------:R-:W-:-:S06]  /*abc0*/  UISETP.NE.AND UP0, UPT, UR5, UR4, UPT ;  /* 0x000000040500728c */ /* 0x000fcc000bf05270 */
[----:B------:R-:W-:-:S13]  /*abd0*/  PLOP3.LUT P1, PT, PT, PT, UP0, 0x80, 0x0 ;  /* 0x000000000000781c */ /* 0x000fda0003f2f008 */
[----:B------:R-:W-:Y:S05]  /*abe0*/  @!P1 BRA `(.L_x_6094) ;  /* 0x00000024004c9947 */ /* 0x000fea0003800000 */
[----:B------:R-:W-:Y:S01]  /*abf0*/  ULDC.64 UR10, c[0x0][0x2c0] ;  /* 0x0000b000000a7ab9 */ /* 0x000fe20000000a00 */
[----:B------:R-:W-:Y:S02]  /*ac00*/  UIADD3 UR19, UR9, UR7, URZ ;  /* 0x0000000709137290 */ /* 0x000fe4000fffe03f */
        /* <DEDUP_REMOVED lines=12> */
.L_x_6171:
        /* <DEDUP_REMOVED lines=20> */
.L_x_6160:
[----:B------:R-:W-:Y:S05]  /*ae10*/  BSYNC B0 ;  /* 0x0000000000007941 */ /* 0x000fea0003800000 */
.L_x_6159:
        /* <DEDUP_REMOVED lines=13> */
.L_x_6162:
[----:B------:R-:W-:Y:S05]  /*aef0*/  BSYNC B0 ;  /* 0x0000000000007941 */ /* 0x000fea0003800000 */
.L_x_6161:
[----:B------:R-:W-:Y:S06]  /*af00*/  BAR.ARV 0xa, 0xa0 ;  /* 0x0282800000007b1d */ /* 0x000fec0000002000 */
[----:B------:R-:W-:Y:S04]  /*af10*/  BSSY B0, `(.L_x_6163) ;  /* 0x0000003000007945 */ /* 0x000fe80003800000 */
[----:B------:R-:W-:Y:S05]  /*af20*/  @!P0 BRA `(.L_x_6164) ;  /* 0x0000000000048947 */ /* 0x000fea0003800000 */
[----:B------:R-:W-:-:S04]  /*af30*/  DEPBAR.LE SB0, 0x0 ;  /* 0x000080000000791a */ /* 0x000fc80000000000 */
.L_x_6164:
[----:B------:R-:W-:Y:S05]  /*af40*/  BSYNC B0 ;  /* 0x0000000000007941 */ /* 0x000fea0003800000 */
.L_x_6163:
        /* <DEDUP_REMOVED lines=13> */
.L_x_6166:
[----:B------:R-:W-:Y:S05]  /*b020*/  BSYNC B0 ;  /* 0x0000000000007941 */ /* 0x000fea0003800000 */
.L_x_6165:
        /* <DEDUP_REMOVED lines=13> */
.L_x_6168:
[----:B------:R-:W-:Y:S05]  /*b100*/  BSYNC B0 ;  /* 0x0000000000007941 */ /* 0x000fea0003800000 */
.L_x_6167:
[----:B------:R-:W-:Y:S01]  /*b110*/  UIADD3 UR12, UR12, 0x2, URZ ;  /* 0x000000020c0c7890 */ /* 0x000fe2000fffe03f */
[----:B------:R-:W-:Y:S06]  /*b120*/  BAR.ARV 0xa, 0xa0 ;  /* 0x0282800000007b1d */ /* 0x000fec0000002000 */
[----:B------:R-:W-:Y:S01]  /*b130*/  UISETP.GE.AND UP0, UPT, UR12, UR5, UPT ;  /* 0x000000050c00728c */ /* 0x000fe2000bf06270 */
[----:B------:R-:W-:Y:S04]  /*b140*/  BSSY B0, `(.L_x_6169) ;  /* 0x0000003000007945 */ /* 0x000fe80003800000 */
[----:B------:R-:W-:Y:S06]  /*b150*/  @!P0 BRA `(.L_x_6170) ;  /* 0x0000000000048947 */ /* 0x000fec0003800000 */
[----:B------:R-:W-:-:S04]  /*b160*/  DEPBAR.LE SB0, 0x0 ;  /* 0x000080000000791a */ /* 0x000fc80000000000 */
.L_x_6170:
[----:B------:R-:W-:Y:S05]  /*b170*/  BSYNC B0 ;  /* 0x0000000000007941 */ /* 0x000fea0003800000 */
.L_x_6169:
[----:B------:R-:W-:Y:S06]  /*b180*/  BAR.ARV 0xb, 0xa0 ;  /* 0x02c2800000007b1d */ /* 0x000fec0000002000 */
[----:B------:R-:W-:Y:S01]  /*b190*/  PLOP3.LUT P1, PT, PT, PT, UP0, 0x80, 0x0 ;  /* 0x000000000000781c */ /* 0x000fe20003f2f008 */
[----:B------:R-:W-:Y:S02]  /*b1a0*/  UIADD3 UR20, UR20, 0x4000, URZ ;  /* 0x0000400014147890 */ /* 0x000fe4000fffe03f */
[----:B------:R-:W-:-:S10]  /*b1b0*/  UIADD3 UR4, UR4, 0x4000, URZ ;  /* 0x0000400004047890 */ /* 0x000fd4000fffe03f */
[----:B------:R-:W-:Y:S05]  /*b1c0*/  @!P1 BRA `(.L_x_6171) ;  /* 0xfffffff800c09947 */ /* 0x000fea000383ffff */
[----:B------:R-:W-:Y:S05]  /*b1d0*/  BRA `(.L_x_6094) ;  /* 0x0000001c00d07947 */ /* 0x000fea0003800000 */
.L_x_6148:
        /* <DEDUP_REMOVED lines=21> */
.L_x_6172:
[----:B------:R-:W-:Y:S01]  /*b330*/  ULDC UR8, c[0x0][0xb44] ;  /* 0x0002d10000087ab9 */ /* 0x000fe20000000800 */
[----:B------:R-:W-:Y:S01]  /*b340*/  UMOV UR11, UR7 ;  /* 0x00000007000b7c82 */ /* 0x000fe20008000000 */
[----:B------:R-:W-:-:S11]  /*b350*/  UISETP.NE.AND UP0, UPT, UR8, 0x1, UPT ;  /* 0x000000010800788c */ /* 0x000fd6000bf05270 */
[----:B------:R-:W-:Y:S02]  /*b360*/  @UP0 ULDC.64 UR12, c[0x0][0xb48] ;  /* 0x0002d200000c0ab9 */ /* 0x000fe40000000a00 */
[----:B------:R-:W-:-:S04]  /*b370*/  UIMAD.WIDE.U32 UR4, UR7, UR12, URZ ;  /* 0x0000000c070472a5 */ /* 0x000fc8000f8e003f */
[----:B------:R-:W-:-:S04]  /*b380*/  @UP0 USHF.R.U32.HI UR11, URZ, UR13, UR5 ;  /* 0x0000000d3f0b0299 */ /* 0x000fc80008011605 */
[----:B------:R-:W-:-:S12]  /*b390*/  UIMAD UR4, UR11, UR8, URZ ;  /* 0x000000080b0472a4 */ /* 0x000fd8000f8e023f */
.L_x_6173:
[----:B------:R-:W-:Y:S01]  /*b3a0*/  ULDC UR8, c[0x0][0xb38] ;  /* 0x0002ce0000087ab9 */ /* 0x000fe20000000800 */
[----:B------:R-:W-:Y:S01]  /*b3b0*/  UIADD3 UR4, UR7, -UR4, URZ ;  /* 0x8000000407047290 */ /* 0x000fe2000fffe03f */
[----:B------:R-:W-:Y:S01]  /*b3c0*/  IMAD.MOV.U32 R10, RZ, RZ, 0x1 ;  /* 0x00000001ff0a7424 */ /* 0x000fe200078e00ff */
        /* <DEDUP_REMOVED lines=16> */
[----:B------:R-:W2:Y:S01]  /*b4d0*/  LDC R2, c[0x0][0x290] ;  /* 0x0000a400ff027b82 */ /* 0x000ea20000000800 */
[----:B-1----:R-:W-:-:S05]  /*b4e0*/  VIADD R4, R3, 0x7f ;  /* 0x0000007f03047836 */ /* 0x002fca0000000000 */
[----:B------:R-:W-:Y:S02]  /*b4f0*/  SHF.R.S32.HI R5, RZ, 0x1f, R4 ;  /* 0x0000001fff057819 */ /* 0x000fe40000011404 */
[----:B--2---:R-:W-:Y:S02]  /*b500*/  IADD3 R2, -R2, UR11, R3 ;  /* 0x0000000b02027c10 */ /* 0x004fe4000fffe103 */
[----:B------:R-:W-:-:S03]  /*b510*/  LEA.HI R4, R5, R4, RZ, 0x7 ;  /* 0x0000000405047211 */ /* 0x000fc600078f38ff */
[----:B------:R-:W-:Y:S01]  /*b520*/  VIADD R2, R2, -UR4 ;  /* 0x8000000402027c36 */ /* 0x000fe20008000000 */
[----:B------:R-:W-:-:S04]  /*b530*/  SHF.R.S32.HI R4, RZ, 0x7, R4 ;  /* 0x00000007ff047819 */ /* 0x000fc80000011404 */
[----:B------:R-:W-:-:S04]  /*b540*/  SHF.R.S32.HI R3, RZ, 0x1f, R2 ;  /* 0x0000001fff037819 */ /* 0x000fc80000011402 */
[----:B------:R-:W-:-:S04]  /*b550*/  LEA.HI R3, R3, R2, RZ, 0x7 ;  /* 0x0000000203037211 */ /* 0x000fc800078f38ff */
[----:B------:R-:W-:-:S04]  /*b560*/  SHF.R.S32.HI R3, RZ, 0x7, R3 ;  /* 0x00000007ff037819 */ /* 0x000fc80000011403 */
        /* <DEDUP_REMOVED lines=22> */
[----:B------:R-:W-:Y:S02]  /*b6d0*/  IMAD.IADD R9, R9, 0x1, R3 ;  /* 0x0000000109097824 */ /* 0x000fe400078e0203 */
[----:B------:R-:W1:Y:S01]  /*b6e0*/  LDC.64 R2, c[0x0][0x738] ;  /* 0x0001ce00ff027b82 */ /* 0x000e620000000a00 */
[----:B------:R-:W-:-:S04]  /*b6f0*/  IMAD.WIDE.U32 R6, R6, UR20, RZ ;  /* 0x0000001406067c25 */ /* 0x000fc8000f8e00ff */
[----:B------:R-:W-:Y:S02]  /*b700*/  IMAD.IADD R7, R7, 0x1, R11 ;  /* 0x0000000107077824 */ /* 0x000fe400078e020b */
[----:B------:R-:W-:Y:S02]  /*b710*/  IMAD.U32 R11, RZ, RZ, UR21 ;  /* 0x00000015ff0b7e24 */ /* 0x000fe4000f8e00ff */
[----:B---3--:R-:W-:-:S03]  /*b720*/  IMAD.WIDE.U32 R8, R12, UR21, R8 ;  /* 0x000000150c087c25 */ /* 0x008fc6000f8e0008 */
[----:B------:R-:W-:-:S05]  /*b730*/  SHF.R.S32.HI R11, RZ, 0x1f, R11 ;  /* 0x0000001fff0b7819 */ /* 0x000fca000001140b */
[----:B------:R-:W-:-:S04]  /*b740*/  IMAD R0, R11, R12, RZ ;  /* 0x0000000c0b007224 */ /* 0x000fc800078e02ff */
[----:B------:R-:W-:Y:S02]  /*b750*/  IMAD R13, R13, UR21, R0 ;  /* 0x000000150d0d7c24 */ /* 0x000fe4000f8e0200 */
[----:B-1----:R-:W-:Y:S02]  /*b760*/  IMAD R0, R11, R2, RZ ;  /* 0x000000020b007224 */ /* 0x002fe400078e02ff */
[----:B------:R-:W-:-:S04]  /*b770*/  IMAD.WIDE.U32 R6, R2, UR21, R6 ;  /* 0x0000001502067c25 */ /* 0x000fc8000f8e0006 */
[----:B------:R-:W-:Y:S02]  /*b780*/  IMAD R3, R3, UR21, R0 ;  /* 0x0000001503037c24 */ /* 0x000fe4000f8e0200 */
[----:B------:R-:W-:Y:S01]  /*b790*/  IMAD.MOV.U32 R0, RZ, RZ, RZ ;  /* 0x000000ffff007224 */ /* 0x000fe200078e00ff */
        /* <DEDUP_REMOVED lines=11> */
.L_x_6204:
[----:B------:R-:W-:Y:S02]  /*b850*/  IMAD.IADD R12, R9, 0x1, R13 ;  /* 0x00000001090c7824 */ /* 0x000fe400078e020d */
[----:B------:R-:W-:Y:S02]  /*b860*/  IMAD.IADD R2, R7, 0x1, R3 ;  /* 0x0000000107027824 */ /* 0x000fe400078e0203 */
[----:B------:R-:W-:Y:S01]  /*b870*/  IMAD.MOV.U32 R10, RZ, RZ, 0x1 ;  /* 0x00000001ff0a7424 */ /* 0x000fe200078e00ff */
[----:B------:R2:W-:Y:S04]  /*b880*/  STL [R1+0x4], R12 ;  /* 0x0000040c01007387 */ /* 0x0005e80000100800 */
[----:B------:R2:W-:Y:S01]  /*b890*/  STL [R1], R2 ;  /* 0x0000000201007387 */ /* 0x0005e20000100800 */
[----:B------:R-:W-:Y:S05]  /*b8a0*/  @P0 BRA `(.L_x_6177) ;  /* 0x0000000000180947 */ /* 0x000fea0003800000 */
[----:B--2---:R-:W2:Y:S01]  /*b8b0*/  S2R R2, SR_TID.X ;  /* 0x0000000000027919 */ /* 0x004ea20000002100 */
[----:B------:R-:W-:-:S04]  /*b8c0*/  IMAD.MOV.U32 R3, RZ, RZ, 0x4200 ;  /* 0x00004200ff037424 */ /* 0x000fc800078e00ff */
[----:B------:R3:W-:Y:S01]  /*b8d0*/  SYNCS.ARRIVE.TRANS64 RZ, [R0+URZ+0x30c10], R3 ;  /* 0x030c100300ff79a7 */ /* 0x0007e2000800003f */
[----:B--2---:R-:W-:-:S13]  /*b8e0*/  LOP3.LUT P1, RZ, R2, 0x1f, RZ, 0xc0, !PT ;  /* 0x0000001f02ff7812 */ /* 0x004fda000782c0ff */
[----:B---3--:R-:W-:Y:S05]  /*b8f0*/  @!P1 BRA `(.L_x_6177) ;  /* 0x0000000000049947 */ /* 0x008fea0003800000 */
[----:B------:R-:W-:Y:S01]  /*b900*/  BPT.TRAP 0x1 ;  /* 0x000000040000795c */ /* 0x000fe20000300000 */
.L_x_6177:
[----:B------:R-:W-:Y:S01]  /*b910*/  R2UR UR19, R5 ;  /* 0x00000000051372ca */ /* 0x000fe200000e0000 */
[----:B------:R-:W3:Y:S01]  /*b920*/  LDC.64 R14, c[0x0][0x198] ;  /* 0x00006600ff0e7b82 */ /* 0x000ee20000000a00 */
[----:B------:R-:W-:Y:S01]  /*b930*/  ULDC.64 UR4, c[0x0][0x700] ;  /* 0x0001c00000047ab9 */ /* 0x000fe20000000a00 */
[----:B------:R-:W-:Y:S01]  /*b940*/  R2UR UR8, R0 ;  /* 0x00000000000872ca */ /* 0x000fe200000e0000 */
[----:B-1----:R-:W-:Y:S01]  /*b950*/  IMAD.U32 R11, RZ, RZ, UR4 ;  /* 0x00000004ff0b7e24 */ /* 0x002fe2000f8e00ff */
[----:B------:R-:W-:Y:S01]  /*b960*/  UMOV UR24, 0x0 ;  /* 0x0000000000187882 */ /* 0x000fe20000000000 */
[----:B------:R-:W-:Y:S01]  /*b970*/  VIADD R17, R4, 0xffffffff ;  /* 0xffffffff04117836 */ /* 0x000fe20000000000 */
[----:B------:R-:W-:Y:S01]  /*b980*/  UMOV UR25, 0x14f00000 ;  /* 0x14f0000000197882 */ /* 0x000fe20000000000 */
[----:B------:R-:W-:Y:S01]  /*b990*/  UMOV UR18, URZ ;  /* 0x0000003f00127c82 */ /* 0x000fe20008000000 */
[----:B------:R-:W-:Y:S01]  /*b9a0*/  UMOV UR9, 0x20 ;  /* 0x0000002000097882 */ /* 0x000fe20000000000 */
[----:B------:R-:W-:Y:S01]  /*b9b0*/  UMOV UR13, UR21 ;  /* 0x00000015000d7c82 */ /* 0x000fe20008000000 */
[----:B------:R1:W-:Y:S01]  /*b9c0*/  STL [R1+0x14], R17 ;  /* 0x0000141101007387 */ /* 0x0003e20000100800 */
[----:B------:R-:W-:Y:S01]  /*b9d0*/  UMOV UR10, UR18 ;  /* 0x00000012000a7c82 */ /* 0x000fe20008000000 */
[----:B------:R-:W-:-:S02]  /*b9e0*/  USHF.L.U32 UR19, UR19, 0x7, URZ ;  /* 0x0000000713137899 */ /* 0x000fc4000800063f */
[----:B------:R1:W-:Y:S01]  /*b9f0*/  STL [R1+0x8], RZ ;  /* 0x000008ff01007387 */ /* 0x0003e20000100800 */
[----:B------:R-:W-:Y:S02]  /*ba00*/  UIADD3 UR16, UR8, 0x10000, URZ ;  /* 0x0001000008107890 */ /* 0x000fe4000fffe03f */
[----:B------:R-:W-:Y:S01]  /*ba10*/  UIADD3 UR17, UR8, 0x30c10, URZ ;  /* 0x00030c1008117890 */ /* 0x000fe2000fffe03f */
[----:B------:R-:W-:Y:S01]  /*ba20*/  IMAD.U32 R3, RZ, RZ, UR19 ;  /* 0x00000013ff037e24 */ /* 0x000fe2000f8e00ff */
[----:B--2---:R-:W-:Y:S01]  /*ba30*/  IADD3 R2, P1, R8, UR19, RZ ;  /* 0x0000001308027c10 */ /* 0x004fe2000ff3e0ff */
[----:B------:R-:W-:Y:S01]  /*ba40*/  UIADD3 UR26, UR8, 0x20000, URZ ;  /* 0x00020000081a7890 */ /* 0x000fe2000fffe03f */
[----:B------:R-:W-:Y:S02]  /*ba50*/  UMOV UR28, UR12 ;  /* 0x0000000c001c7c82 */ /* 0x000fe40008000000 */
[----:B------:R-:W-:Y:S01]  /*ba60*/  LEA.HI.X.SX32 R3, R3, R12, 0x1, P1 ;  /* 0x0000000c03037211 */ /* 0x000fe200008f0eff */
[----:B------:R-:W-:Y:S01]  /*ba70*/  IMAD.U32 R12, RZ, RZ, UR5 ;  /* 0x00000005ff0c7e24 */ /* 0x000fe2000f8e00ff */
[C---:B------:R-:W-:Y:S01]  /*ba80*/  LEA R13, P1, R2.reuse, R11, 0x2 ;  /* 0x0000000b020d7211 */ /* 0x040fe200078210ff */
[----:B---3--:R-:W-:Y:S01]  /*ba90*/  IMAD.MOV.U32 R16, RZ, RZ, R15 ;  /* 0x000000ffff107224 */ /* 0x008fe200078e000f */
[----:B------:R-:W-:Y:S01]  /*baa0*/  UMOV UR27, UR17 ;  /* 0x00000011001b7c82 */ /* 0x000fe20008000000 */
[----:B------:R-:W-:Y:S01]  /*bab0*/  IMAD.MOV.U32 R15, RZ, RZ, 0x8000 ;  /* 0x00008000ff0f7424 */ /* 0x000fe200078e00ff */
[----:B------:R-:W-:Y:S01]  /*bac0*/  R2UR UR4, R13 ;  /* 0x000000000d0472ca */ /* 0x000fe200000e0000 */
[----:B------:R-:W-:Y:S01]  /*bad0*/  IMAD.MOV.U32 R13, RZ, RZ, R14 ;  /* 0x000000ffff0d7224 */ /* 0x000fe200078e000e */
[----:B------:R-:W-:Y:S01]  /*bae0*/  LEA.HI.X R2, R2, R12, R3, 0x2, P1 ;  /* 0x0000000c02027211 */ /* 0x000fe200008f1403 */
[----:B------:R-:W-:-:S03]  /*baf0*/  UMOV UR29, UR21 ;  /* 0x00000015001d7c82 */ /* 0x000fc60008000000 */
[----:B------:R-:W-:Y:S02]  /*bb00*/  R2UR UR5, R2 ;  /* 0x00000000020572ca */ /* 0x000fe400000e0000 */
[----:B------:R-:W-:-:S04]  /*bb10*/  IADD3 R2, P1, R13, 0xf0, RZ ;  /* 0x000000f00d027810 */ /* 0x000fc80007f3e0ff */
[----:B------:R-:W-:Y:S01]  /*bb20*/  R2UR UR22, R2 ;  /* 0x00000000021672ca */ /* 0x000fe200000e0000 */
[----:B------:R-:W-:Y:S01]  /*bb30*/  IMAD.X R3, RZ, RZ, R16, P1 ;  /* 0x000000ffff037224 */ /* 0x000fe200008e0610 */
[----:B------:R-:W-:-:S04]  /*bb40*/  IADD3 R14, P1, R13, 0x2f0, RZ ;  /* 0x000002f00d0e7810 */ /* 0x000fc80007f3e0ff */
[----:B------:R-:W-:Y:S01]  /*bb50*/  R2UR UR6, R14 ;  /* 0x000000000e0672ca */ /* 0x000fe200000e0000 */
[----:B------:R-:W-:Y:S01]  /*bb60*/  IMAD.X R14, RZ, RZ, R16, P1 ;  /* 0x000000ffff0e7224 */ /* 0x000fe200008e0610 */
[----:B------:R-:W-:-:S04]  /*bb70*/  R2UR UR23, R3 ;  /* 0x00000000031772ca */ /* 0x000fc800000e0000 */
[----:B------:R-:W-:Y:S02]  /*bb80*/  R2UR UR7, R14 ;  /* 0x000000000e0772ca */ /* 0x000fe400000e0000 */
[----:B------:R-:W-:-:S04]  /*bb90*/  IADD3 R14, P1, R13, 0x3f0, RZ ;  /* 0x000003f00d0e7810 */ /* 0x000fc80007f3e0ff */
[----:B------:R-:W-:Y:S01]  /*bba0*/  R2UR UR14, R14 ;  /* 0x000000000e0e72ca */ /* 0x000fe200000e0000 */
[----:B------:R-:W-:Y:S01]  /*bbb0*/  IMAD.X R14, RZ, RZ, R16, P1 ;  /* 0x000000ffff0e7224 */ /* 0x000fe200008e0610 */
[----:B------:R-:W-:Y:S01]  /*bbc0*/  ISETP.GE.AND P1, PT, R5, R17, PT ;  /* 0x000000110500720c */ /* 0x000fe20003f26270 */
[----:B------:R-:W-:Y:S03]  /*bbd0*/  UTMALDG.4D [UR16], [UR22], desc[UR24] ;  /* 0x00001810160075b4 */ /* 0x000fe60008019000 */
[----:B------:R-:W-:Y:S01]  /*bbe0*/  R2UR UR15, R14 ;  /* 0x000000000e0f72ca */ /* 0x000fe200000e0000 */
[----:B------:R2:W-:Y:S01]  /*bbf0*/  UBLKCP.S.G [UR26], [UR4], UR9 ;  /* 0x0000001a040073ba */ /* 0x0005e20008000209 */
[----:B------:R1:W-:Y:S01]  /*bc00*/  SYNCS.ARRIVE.TRANS64 RZ, [R0+URZ+0x30c00], R15 ;  /* 0x030c000f00ff79a7 */ /* 0x0003e2000800003f */
[----:B--2---:R-:W-:Y:S02]  /*bc10*/  UIADD3 UR9, UR8, 0x30c00, URZ ;  /* 0x00030c0008097890 */ /* 0x004fe4000fffe03f */
[----:B------:R-:W-:Y:S01]  /*bc20*/  UIADD3 UR24, UR8, 0x4000, URZ ;  /* 0x0000400008187890 */ /* 0x000fe2000fffe03f */
[----:B------:R-:W-:Y:S01]  /*bc30*/  UMOV UR16, 0x0 ;  /* 0x0000000000107882 */ /* 0x000fe20000000000 */
[----:B------:R-:W-:Y:S01]  /*bc40*/  UMOV UR17, 0x10000000 ;  /* 0x1000000000117882 */ /* 0x000fe20000000000 */
[----:B------:R-:W-:Y:S01]  /*bc50*/  UMOV UR27, UR11 ;  /* 0x0000000b001b7c82 */ /* 0x000fe20008000000 */
[----:B------:R-:W-:Y:S01]  /*bc60*/  UMOV UR26, UR18 ;  /* 0x00000012001a7c82 */ /* 0x000fe20008000000 */
[----:B------:R-:W-:-:S02]  /*bc70*/  UMOV UR25, UR9 ;  /* 0x0000000900197c82 */ /* 0x000fc40008000000 */
[----:B------:R1:W-:Y:S02]  /*bc80*/  UTMALDG.4D [UR8], [UR6], desc[UR16] ;  /* 0x00001008060075b4 */ /* 0x0003e40008019000 */
[----:B------:R1:W-:Y:S02]  /*bc90*/  UTMALDG.4D [UR24], [UR14], desc[UR16] ;  /* 0x000010180e0075b4 */ /* 0x0003e40008019000 */
[----:B-1----:R-:W-:Y:S05]  /*bca0*/  @P1 BRA `(.L_x_6178) ;  /* 0x0000000c00b41947 */ /* 0x002fea0003800000 */
[----:B------:R-:W-:Y:S01]  /*bcb0*/  LOP3.LUT R18, RZ, R5, RZ, 0x33, !PT ;  /* 0x00000005ff127212 */ /* 0x000fe200078e33ff */
[----:B------:R-:W-:Y:S02]  /*bcc0*/  IMAD.MOV.U32 R10, RZ, RZ, 0x1 ;  /* 0x00000001ff0a7424 */ /* 0x000fe400078e00ff */
[----:B------:R-:W-:Y:S02]  /*bcd0*/  IMAD.MOV.U32 R17, RZ, RZ, R5 ;  /* 0x000000ffff117224 */ /* 0x000fe400078e0005 */
[C---:B------:R-:W-:Y:S02]  /*bce0*/  IMAD.IADD R18, R4.reuse, 0x1, R18 ;  /* 0x0000000104127824 */ /* 0x040fe400078e0212 */
[----:B------:R-:W-:-:S05]  /*bcf0*/  VIADD R4, R4, 0xfffffffe ;  /* 0xfffffffe04047836 */ /* 0x000fca0000000000 */
[----:B------:R-:W-:Y:S02]  /*bd00*/  ISETP.NE.AND P1, PT, R4, R5, PT ;  /* 0x000000050400720c */ /* 0x000fe40003f25270 */
[----:B------:R-:W-:-:S05]  /*bd10*/  LOP3.LUT R4, R18, 0x1, RZ, 0xc0, !PT ;  /* 0x0000000112047812 */ /* 0x000fca00078ec0ff */
[----:B------:R1:W-:Y:S06]  /*bd20*/  STL [R1+0x10], R4 ;  /* 0x0000100401007387 */ /* 0x0003ec0000100800 */
[----:B------:R-:W-:Y:S05]  /*bd30*/  @!P1 BRA `(.L_x_6179) ;  /* 0x00000008005c9947 */ /* 0x000fea0003800000 */
[----:B------:R-:W-:Y:S02]  /*bd40*/  IMAD.IADD R18, R18, 0x1, -R4 ;  /* 0x0000000112127824 */ /* 0x000fe400078e0a04 */
[----:B------:R-:W-:Y:S02]  /*bd50*/  IMAD.MOV.U32 R17, RZ, RZ, R5 ;  /* 0x000000ffff117224 */ /* 0x000fe400078e0005 */
[----:B------:R-:W-:-:S07]  /*bd60*/  IMAD.MOV.U32 R10, RZ, RZ, 0x1 ;  /* 0x00000001ff0a7424 */ /* 0x000fce00078e00ff */
.L_x_6188:
[----:B------:R-:W-:-:S04]  /*bd70*/  SHF.L.U32 R19, R10, 0x1f, RZ ;  /* 0x0000001f0a137819 */ /* 0x000fc800000006ff */
[----:B------:R-:W2:Y:S02]  /*bd80*/  SYNCS.PHASECHK.TRANS64.TRYWAIT P1, [R0+URZ+0x30c40], R19 ;  /* 0x030c4013000075a7 */ /* 0x000ea4000802017f */
[----:B--2---:R-:W-:Y:S05]  /*bd90*/  @!P1 BRA `(.L_x_6180) ;  /* 0x00000014007c9947 */ /* 0x004fea0003800000 */
.L_x_6205:
        /* <DEDUP_REMOVED lines=8> */
.L_x_6181:
[----:B------:R-:W3:Y:S01]  /*be20*/  LDL R11, [R1] ;  /* 0x00000000010b7983 */ /* 0x000ee20000100800 */
[----:B------:R-:W4:Y:S01]  /*be30*/  LDC.64 R14, c[0x0][0x728] ;  /* 0x0001ca00ff0e7b82 */ /* 0x000f220000000a00 */
[----:B------:R-:W-:Y:S01]  /*be40*/  IMAD.SHL.U32 R20, R17, 0x80, RZ ;  /* 0x0000008011147824 */ /* 0x000fe200078e00ff */
        /* <DEDUP_REMOVED lines=11> */
[----:B----4-:R-:W-:-:S04]  /*bf00*/  LEA R3, P2, R2, R14, 0x2 ;  /* 0x0000000e02037211 */ /* 0x010fc800078410ff */
[----:B------:R-:W-:Y:S01]  /*bf10*/  UMOV UR5, UR17 ;  /* 0x0000001100057c82 */ /* 0x000fe20008000000 */
[----:B------:R-:W-:Y:S01]  /*bf20*/  R2UR UR6, R3 ;  /* 0x00000000030672ca */ /* 0x000fe200000e0000 */
[----:B-1----:R-:W-:Y:S02]  /*bf30*/  IMAD.MOV.U32 R13, RZ, RZ, R4 ;  /* 0x000000ffff0d7224 */ /* 0x002fe400078e0004 */
[----:B------:R-:W-:Y:S01]  /*bf40*/  IMAD.MOV.U32 R16, RZ, RZ, R5 ;  /* 0x000000ffff107224 */ /* 0x000fe200078e0005 */
[----:B---3--:R-:W-:Y:S02]  /*bf50*/  LEA.HI.X.SX32 R3, R20, R11, 0x1, P1 ;  /* 0x0000000b14037211 */ /* 0x008fe400008f0eff */
[----:B------:R-:W-:Y:S02]  /*bf60*/  IADD3 R4, P1, R13, 0x1f0, RZ ;  /* 0x000001f00d047810 */ /* 0x000fe40007f3e0ff */
[----:B------:R-:W-:Y:S02]  /*bf70*/  LEA.HI.X R3, R2, R15, R3, 0x2, P2 ;  /* 0x0000000f02037211 */ /* 0x000fe400010f1403 */
[----:B------:R-:W-:Y:S01]  /*bf80*/  R2UR UR8, R4 ;  /* 0x00000000040872ca */ /* 0x000fe200000e0000 */
[----:B------:R-:W-:Y:S01]  /*bf90*/  IMAD.X R5, RZ, RZ, R16, P1 ;  /* 0x000000ffff057224 */ /* 0x000fe200008e0610 */
[----:B------:R-:W-:-:S04]  /*bfa0*/  R2UR UR7, R3 ;  /* 0x00000000030772ca */ /* 0x000fc800000e0000 */
[----:B------:R-:W-:-:S13]  /*bfb0*/  R2UR UR9, R5 ;  /* 0x00000000050972ca */ /* 0x000fda00000e0000 */
[----:B------:R1:W-:Y:S01]  /*bfc0*/  UTMALDG.4D [UR16], [UR8], desc[UR14] ;  /* 0x00000e10080075b4 */ /* 0x0003e20008019000 */
[----:B------:R1:W-:Y:S01]  /*bfd0*/  UBLKCP.S.G [UR4], [UR6], UR10 ;  /* 0x00000004060073ba */ /* 0x0003e2000800020a */
[----:B------:R-:W3:Y:S02]  /*bfe0*/  SYNCS.PHASECHK.TRANS64.TRYWAIT P1, [R0+URZ+0x30c28], R19 ;  /* 0x030c2813000075a7 */ /* 0x000ee4000802017f */
[----:B-1-3--:R-:W-:Y:S05]  /*bff0*/  @!P1 BRA `(.L_x_6182) ;  /* 0x0000001000f89947 */ /* 0x00afea0003800000 */
.L_x_6206:
        /* <DEDUP_REMOVED lines=8> */
.L_x_6183:
[----:B------:R-:W-:Y:S01]  /*c080*/  VIADD R20, R20, 0x80 ;  /* 0x0000008014147836 */ /* 0x000fe20000000000 */
[----:B------:R-:W-:Y:S02]  /*c090*/  ULDC.64 UR4, c[0x0][0x700] ;  /* 0x0001c00000047ab9 */ /* 0x000fe40000000a00 */
[----:B------:R-:W-:Y:S02]  /*c0a0*/  IMAD.U32 R11, RZ, RZ, UR4 ;  /* 0x00000004ff0b7e24 */ /* 0x000fe4000f8e00ff */
[----:B------:R-:W-:-:S04]  /*c0b0*/  IADD3 R2, P1, R20, R8, RZ ;  /* 0x0000000814027210 */ /* 0x000fc80007f3e0ff */
        /* <DEDUP_REMOVED lines=26> */
.L_x_6207:
        /* <DEDUP_REMOVED lines=8> */
.L_x_6185:
[----:B-123--:R-:W2:Y:S01]  /*c2e0*/  LDL R19, [R1] ;  /* 0x0000000001137983 */ /* 0x00eea20000100800 */
[C---:B------:R-:W-:Y:S01]  /*c2f0*/  R2UR UR19, R20.reuse ;  /* 0x00000000141372ca */ /* 0x040fe200000e0000 */
[----:B------:R-:W-:Y:S01]  /*c300*/  UMOV UR6, 0x0 ;  /* 0x0000000000067882 */ /* 0x000fe20000000000 */
[----:B------:R-:W-:Y:S01]  /*c310*/  IADD3 R20, P1, R20, R6, RZ ;  /* 0x0000000614147210 */ /* 0x000fe20007f3e0ff */
[----:B------:R-:W-:Y:S01]  /*c320*/  UMOV UR7, 0x14f00000 ;  /* 0x14f0000000077882 */ /* 0x000fe20000000000 */
[----:B------:R-:W-:Y:S01]  /*c330*/  R2UR UR8, R0 ;  /* 0x00000000000872ca */ /* 0x000fe200000e0000 */
[----:B------:R-:W-:Y:S01]  /*c340*/  UMOV UR18, URZ ;  /* 0x0000003f00127c82 */ /* 0x000fe20008000000 */
[----:B------:R-:W-:Y:S01]  /*c350*/  R2UR UR4, R4 ;  /* 0x00000000040472ca */ /* 0x000fe200000e0000 */
[----:B------:R-:W-:Y:S01]  /*c360*/  UMOV UR10, 0x20 ;  /* 0x00000020000a7882 */ /* 0x000fe20000000000 */
[----:B------:R-:W-:Y:S02]  /*c370*/  R2UR UR5, R5 ;  /* 0x00000000050572ca */ /* 0x000fe400000e0000 */
[----:B------:R-:W-:-:S04]  /*c380*/  LOP3.LUT R10, R10, 0x1, RZ, 0x3c, !PT ;  /* 0x000000010a0a7812 */ /* 0x000fc800078e3cff */
[----:B------:R-:W-:-:S03]  /*c390*/  SHF.L.U32 R4, R10, 0x1f, RZ ;  /* 0x0000001f0a047819 */ /* 0x000fc600000006ff */
[----:B------:R-:W-:Y:S02]  /*c3a0*/  UIADD3 UR16, UR8, 0x1c000, URZ ;  /* 0x0001c00008107890 */ /* 0x000fe4000fffe03f */
[----:B------:R-:W-:Y:S02]  /*c3b0*/  UIADD3 UR17, UR8, 0x30c38, URZ ;  /* 0x00030c3808117890 */ /* 0x000fe4000fffe03f */
[----:B------:R-:W-:-:S05]  /*c3c0*/  UIADD3 UR8, UR8, 0x20600, URZ ;  /* 0x0002060008087890 */ /* 0x000fca000fffe03f */
[----:B------:R-:W-:Y:S02]  /*c3d0*/  UMOV UR9, UR17 ;  /* 0x0000001100097c82 */ /* 0x000fe40008000000 */
[----:B------:R1:W-:Y:S01]  /*c3e0*/  UTMALDG.4D [UR16], [UR4], desc[UR6] ;  /* 0x00000610040075b4 */ /* 0x0003e20008019000 */
[----:B--2---:R-:W-:Y:S01]  /*c3f0*/  IMAD.X R21, R21, 0x1, R19, P1 ;  /* 0x0000000115157824 */ /* 0x004fe200008e0613 */
[----:B------:R-:W-:-:S04]  /*c400*/  LEA R14, P1, R20, R14, 0x2 ;  /* 0x0000000e140e7211 */ /* 0x000fc800078210ff */
[----:B------:R-:W-:Y:S02]  /*c410*/  LEA.HI.X R21, R20, R15, R21, 0x2, P1 ;  /* 0x0000000f14157211 */ /* 0x000fe400008f1415 */
[----:B------:R-:W-:Y:S02]  /*c420*/  R2UR UR14, R14 ;  /* 0x000000000e0e72ca */ /* 0x000fe400000e0000 */
[----:B------:R-:W-:-:S13]  /*c430*/  R2UR UR15, R21 ;  /* 0x00000000150f72ca */ /* 0x000fda00000e0000 */
[----:B------:R1:W-:Y:S01]  /*c440*/  UBLKCP.S.G [UR8], [UR14], UR10 ;  /* 0x000000080e0073ba */ /* 0x0003e2000800020a */
[----:B------:R-:W2:Y:S02]  /*c450*/  SYNCS.PHASECHK.TRANS64.TRYWAIT P1, [R0+URZ+0x30c20], R4 ;  /* 0x030c2004000075a7 */ /* 0x000ea4000802017f */
[----:B-12---:R-:W-:Y:S05]  /*c460*/  @!P1 BRA `(.L_x_6186) ;  /* 0x0000001000049947 */ /* 0x006fea0003800000 */
.L_x_6209:
[----:B------:R-:W-:Y:S05]  /*c470*/  @P0 BRA `(.L_x_6187) ;  /* 0x00000000001c0947 */ /* 0x000fea0003800000 */
[----:B------:R-:W2:Y:S01]  /*c480*/  S2R R5, SR_TID.X ;  /* 0x0000000000057919 */ /* 0x000ea20000002100 */
[----:B-1----:R-:W-:-:S04]  /*c490*/  IMAD.MOV.U32 R4, RZ, RZ, 0x4200 ;  /* 0x00004200ff047424 */ /* 0x002fc800078e00ff */
[----:B------:R3:W-:Y:S01]  /*c4a0*/  SYNCS.ARRIVE.TRANS64 RZ, [R0+URZ+0x30c10], R4 ;  /* 0x030c100400ff79a7 */ /* 0x0007e2000800003f */
[----:B--2---:R-:W-:-:S04]  /*c4b0*/  LOP3.LUT R5, R5, 0x1f, RZ, 0xc0, !PT ;  /* 0x0000001f05057812 */ /* 0x004fc800078ec0ff */
[----:B------:R-:W-:-:S13]  /*c4c0*/  ISETP.NE.AND P1, PT, R5, RZ, PT ;  /* 0x000000ff0500720c */ /* 0x000fda0003f25270 */
[----:B---3--:R-:W-:Y:S05]  /*c4d0*/  @!P1 BRA `(.L_x_6187) ;  /* 0x0000000000049947 */ /* 0x008fea0003800000 */
[----:B------:R-:W-:Y:S01]  /*c4e0*/  BPT.TRAP 0x1 ;  /* 0x000000040000795c */ /* 0x000fe20000300000 */
.L_x_6187:
[----:B------:R-:W2:Y:S01]  /*c4f0*/  LDL R14, [R1+0x4] ;  /* 0x00000400010e7983 */ /* 0x000ea20000100800 */
        /* <DEDUP_REMOVED lines=8> */
[----:B------:R-:W-:-:S05]  /*c580*/  UMOV UR9, 0x20 ;  /* 0x0000002000097882 */ /* 0x000fca0000000000 */
[----:B------:R-:W-:Y:S02]  /*c590*/  UIADD3 UR8, UR8, 0x2, URZ ;  /* 0x0000000208087890 */ /* 0x000fe4000fffe03f */
[----:B------:R-:W-:Y:S02]  /*c5a0*/  UIADD3 UR16, UR14, 0x10000, URZ ;  /* 0x000100000e107890 */ /* 0x000fe4000fffe03f */
[----:B------:R-:W-:Y:S02]  /*c5b0*/  USHF.L.U32 UR19, UR8, 0x7, URZ ;  /* 0x0000000708137899 */ /* 0x000fe4000800063f */
[----:B------:R-:W-:Y:S01]  /*c5c0*/  UIADD3 UR17, UR14, 0x30c10, URZ ;  /* 0x00030c100e117890 */ /* 0x000fe2000fffe03f */
[----:B------:R-:W-:Y:S01]  /*c5d0*/  IMAD.U32 R17, RZ, RZ, UR8 ;  /* 0x00000008ff117e24 */ /* 0x000fe2000f8e00ff */
[----:B------:R-:W-:Y:S02]  /*c5e0*/  UIADD3 UR14, UR14, 0x20000, URZ ;  /* 0x000200000e0e7890 */ /* 0x000fe4000fffe03f */
[----:B-1----:R-:W-:-:S03]  /*c5f0*/  IADD3 R4, P1, R8, UR19, RZ ;  /* 0x0000001308047c10 */ /* 0x002fc6000ff3e0ff */
[----:B------:R-:W-:Y:S01]  /*c600*/  UMOV UR15, UR17 ;  /* 0x00000011000f7c82 */ /* 0x000fe20008000000 */
[----:B------:R-:W-:Y:S01]  /*c610*/  LEA R5, P2, R4, R11, 0x2 ;  /* 0x0000000b04057211 */ /* 0x000fe200078410ff */
[----:B------:R3:W-:Y:S03]  /*c620*/  UTMALDG.4D [UR16], [UR4], desc[UR6] ;  /* 0x00000610040075b4 */ /* 0x0007e60008019000 */
[----:B------:R-:W-:Y:S01]  /*c630*/  R2UR UR22, R5 ;  /* 0x00000000051672ca */ /* 0x000fe200000e0000 */
[----:B------:R-:W-:-:S05]  /*c640*/  IMAD.U32 R5, RZ, RZ, UR19 ;  /* 0x00000013ff057e24 */ /* 0x000fca000f8e00ff */
[----:B--2---:R-:W-:Y:S02]  /*c650*/  LEA.HI.X.SX32 R5, R5, R14, 0x1, P1 ;  /* 0x0000000e05057211 */ /* 0x004fe400008f0eff */
[----:B------:R-:W-:Y:S02]  /*c660*/  ISETP.NE.AND P1, PT, R18, RZ, PT ;  /* 0x000000ff1200720c */ /* 0x000fe40003f25270 */
[----:B------:R-:W-:-:S04]  /*c670*/  LEA.HI.X R5, R4, R12, R5, 0x2, P2 ;  /* 0x0000000c04057211 */ /* 0x000fc800010f1405 */
[----:B------:R-:W-:-:S13]  /*c680*/  R2UR UR23, R5 ;  /* 0x00000000051772ca */ /* 0x000fda00000e0000 */
[----:B------:R3:W-:Y:S02]  /*c690*/  UBLKCP.S.G [UR14], [UR22], UR9 ;  /* 0x0000000e160073ba */ /* 0x0007e40008000209 */
[----:B---3--:R-:W-:Y:S05]  /*c6a0*/  @P1 BRA `(.L_x_6188) ;  /* 0xfffffff400b01947 */ /* 0x008fea000383ffff */
.L_x_6179:
[----:B-1----:R-:W2:Y:S04]  /*c6b0*/  LDL.LU R4, [R1+0x10] ;  /* 0x0000100001047983 */ /* 0x002ea80000300800 */
[----:B------:R1:W5:Y:S01]  /*c6c0*/  LDL R5, [R1+0x14] ;  /* 0x0000140001057983 */ /* 0x0003620000100800 */
[----:B--2---:R-:W-:-:S13]  /*c6d0*/  ISETP.NE.AND P1, PT, R4, RZ, PT ;  /* 0x000000ff0400720c */ /* 0x004fda0003f25270 */
[----:B-1----:R-:W-:Y:S05]  /*c6e0*/  @!P1 BRA `(.L_x_6178) ;  /* 0x0000000400249947 */ /* 0x002fea0003800000 */
[----:B------:R-:W-:-:S04]  /*c6f0*/  SHF.L.U32 R14, R10, 0x1f, RZ ;  /* 0x0000001f0a0e7819 */ /* 0x000fc800000006ff */
[----:B------:R-:W1:Y:S02]  /*c700*/  SYNCS.PHASECHK.TRANS64.TRYWAIT P1, [R0+URZ+0x30c40], R14 ;  /* 0x030c400e000075a7 */ /* 0x000e64000802017f */
[----:B-1----:R-:W-:Y:S05]  /*c710*/  @!P1 BRA `(.L_x_6189) ;  /* 0x0000000c00709947 */ /* 0x002fea0003800000 */
.L_x_6210:
[----:B------:R-:W-:Y:S05]  /*c720*/  @P0 BRA `(.L_x_6190) ;  /* 0x00000000001c0947 */ /* 0x000fea0003800000 */
[----:B------:R-:W2:Y:S02]  /*c730*/  S2R R4, SR_TID.X ;  /* 0x0000000000047919 */ /* 0x000ea40000002100 */
[----:B--2--5:R-:W-:Y:S01]  /*c740*/  LOP3.LUT R5, R4, 0x1f, RZ, 0xc0, !PT ;  /* 0x0000001f04057812 */ /* 0x024fe200078ec0ff */
[----:B------:R-:W-:-:S03]  /*c750*/  IMAD.MOV.U32 R4, RZ, RZ, 0x4200 ;  /* 0x00004200ff047424 */ /* 0x000fc600078e00ff */
[----:B------:R-:W-:Y:S01]  /*c760*/  ISETP.NE.AND P1, PT, R5, RZ, PT ;  /* 0x000000ff0500720c */ /* 0x000fe20003f25270 */
[----:B------:R2:W-:-:S12]  /*c770*/  SYNCS.ARRIVE.TRANS64 RZ, [R0+URZ+0x30c30], R4 ;  /* 0x030c300400ff79a7 */ /* 0x0005d8000800003f */
[----:B--2---:R-:W-:Y:S05]  /*c780*/  @!P1 BRA `(.L_x_6190) ;  /* 0x0000000000049947 */ /* 0x004fea0003800000 */
[----:B------:R-:W-:Y:S01]  /*c790*/  BPT.TRAP 0x1 ;  /* 0x000000040000795c */ /* 0x000fe20000300000 */
.L_x_6190:
[----:B------:R-:W2:Y:S01]  /*c7a0*/  LDL R18, [R1] ;  /* 0x0000000001127983 */ /* 0x000ea20000100800 */
[----:B-----5:R-:W3:Y:S01]  /*c7b0*/  LDC.64 R4, c[0x0][0x728] ;  /* 0x0001ca00ff047b82 */ /* 0x020ee20000000a00 */
        /* <DEDUP_REMOVED lines=11> */
[----:B---3--:R-:W-:-:S04]  /*c870*/  LEA R4, P2, R15, R4, 0x2 ;  /* 0x000000040f047211 */ /* 0x008fc800078410ff */
[----:B------:R-:W-:Y:S01]  /*c880*/  UMOV UR9, UR17 ;  /* 0x0000001100097c82 */ /* 0x000fe20008000000 */
[----:B------:R-:W-:Y:S02]  /*c890*/  R2UR UR14, R4 ;  /* 0x00000000040e72ca */ /* 0x000fe400000e0000 */
[----:B--2---:R-:W-:-:S04]  /*c8a0*/  LEA.HI.X.SX32 R4, R17, R18, 0x1, P1 ;  /* 0x0000001211047211 */ /* 0x004fc800008f0eff */
        /* <DEDUP_REMOVED lines=8> */
[----:B------:R-:W3:Y:S02]  /*c930*/  SYNCS.PHASECHK.TRANS64.TRYWAIT P1, [R0+URZ+0x30c28], R14 ;  /* 0x030c280e000075a7 */ /* 0x000ee4000802017f */
[----:B--23--:R-:W-:Y:S05]  /*c940*/  @!P1 BRA `(.L_x_6191) ;  /* 0x0000000800f89947 */ /* 0x00cfea0003800000 */
.L_x_6211:
        /* <DEDUP_REMOVED lines=8> */
.L_x_6192:
[----:B------:R-:W3:Y:S01]  /*c9d0*/  LDL.LU R4, [R1+0x4] ;  /* 0x0000040001047983 */ /* 0x000ee20000300800 */
        /* <DEDUP_REMOVED lines=11> */
[----:B------:R-:W-:Y:S01]  /*ca90*/  IMAD.U32 R5, RZ, RZ, UR19 ;  /* 0x00000013ff057e24 */ /* 0x000fe2000f8e00ff */
[----:B------:R-:W-:Y:S01]  /*caa0*/  IADD3 R8, P0, R8, UR19, RZ ;  /* 0x0000001308087c10 */ /* 0x000fe2000ff1e0ff */
[----:B------:R-:W-:Y:S01]  /*cab0*/  UIADD3 UR8, UR8, 0x20200, URZ ;  /* 0x0002020008087890 */ /* 0x000fe2000fffe03f */
[----:B------:R-:W-:Y:S02]  /*cac0*/  IMAD.MOV.U32 R2, RZ, RZ, 0x1 ;  /* 0x00000001ff027424 */ /* 0x000fe400078e00ff */
[----:B------:R-:W-:-:S02]  /*cad0*/  UMOV UR9, UR17 ;  /* 0x0000001100097c82 */ /* 0x000fc40008000000 */
[----:B------:R4:W-:Y:S01]  /*cae0*/  UTMALDG.4D [UR16], [UR4], desc[UR6] ;  /* 0x00000610040075b4 */ /* 0x0009e20008019000 */
[----:B---3--:R-:W-:Y:S02]  /*caf0*/  LEA.HI.X.SX32 R5, R5, R4, 0x1, P0 ;  /* 0x0000000405057211 */ /* 0x008fe400000f0eff */
[----:B------:R-:W-:-:S04]  /*cb00*/  LEA R11, P0, R8, R11, 0x2 ;  /* 0x0000000b080b7211 */ /* 0x000fc800078010ff */
[----:B------:R-:W-:Y:S02]  /*cb10*/  LEA.HI.X R12, R8, R12, R5, 0x2, P0 ;  /* 0x0000000c080c7211 */ /* 0x000fe400000f1405 */
[----:B------:R-:W-:Y:S01]  /*cb20*/  R2UR UR14, R11 ;  /* 0x000000000b0e72ca */ /* 0x000fe200000e0000 */
[----:B------:R4:W5:Y:S01]  /*cb30*/  LDL.LU R5, [R1+0x14] ;  /* 0x0000140001057983 */ /* 0x0009620000300800 */
[----:B------:R-:W-:-:S03]  /*cb40*/  R2UR UR15, R12 ;  /* 0x000000000c0f72ca */ /* 0x000fc600000e0000 */
[----:B------:R4:W-:Y:S10]  /*cb50*/  STL [R1+0x8], R2 ;  /* 0x0000080201007387 */ /* 0x0009f40000100800 */
[----:B------:R4:W-:Y:S02]  /*cb60*/  UBLKCP.S.G [UR8], [UR14], UR10 ;  /* 0x000000080e0073ba */ /* 0x0009e4000800020a */
[----:B----4-:R-:W-:Y:S01]  /*cb70*/  NOP ;  /* 0x0000000000007918 */ /* 0x010fe20000000000 */
.L_x_6178:
[----:B------:R-:W3:Y:S01]  /*cb80*/  LDL R3, [R1+0x8] ;  /* 0x0000080001037983 */ /* 0x000ee20000100800 */
[----:B------:R-:W4:Y:S02]  /*cb90*/  S2R R2, SR_TID.X ;  /* 0x0000000000027919 */ /* 0x000f240000002100 */
[----:B----4-:R-:W-:-:S04]  /*cba0*/  LOP3.LUT R2, R2, 0x7f, RZ, 0xc0, !PT ;  /* 0x0000007f02027812 */ /* 0x010fc800078ec0ff */
[----:B------:R-:W-:Y:S01]  /*cbb0*/  ISETP.NE.AND P1, PT, R2, RZ, PT ;  /* 0x000000ff0200720c */ /* 0x000fe20003f25270 */
[----:B---3--:R-:W-:Y:S01]  /*cbc0*/  IMAD R4, R3, 0x8, R0 ;  /* 0x0000000803047824 */ /* 0x008fe200078e0200 */
[----:B------:R-:W-:-:S04]  /*cbd0*/  SHF.L.U32 R3, R10, 0x1f, RZ ;  /* 0x0000001f0a037819 */ /* 0x000fc800000006ff */
[----:B------:R-:W3:Y:S02]  /*cbe0*/  SYNCS.PHASECHK.TRANS64.TRYWAIT P0, [R4+URZ+0x30c40], R3 ;  /* 0x030c4003040075a7 */ /* 0x000ee4000800017f */
[----:B---3--:R-:W-:Y:S05]  /*cbf0*/  @!P0 BRA `(.L_x_6193) ;  /* 0x0000000800608947 */ /* 0x008fea0003800000 */
.L_x_6212:
[----:B------:R-:W-:Y:S05]  /*cc00*/  @P1 BRA `(.L_x_6194) ;  /* 0x0000000000181947 */ /* 0x000fea0003800000 */
[----:B------:R-:W4:Y:S01]  /*cc10*/  S2R R2, SR_TID.X ;  /* 0x0000000000027919 */ /* 0x000f220000002100 */
[----:B---3--:R-:W-:-:S04]  /*cc20*/  IMAD.MOV.U32 R3, RZ, RZ, 0x4200 ;  /* 0x00004200ff037424 */ /* 0x008fc800078e00ff */
[----:B------:R3:W-:Y:S01]  /*cc30*/  SYNCS.ARRIVE.TRANS64 RZ, [R4+URZ+0x30c30], R3 ;  /* 0x030c300304ff79a7 */ /* 0x0007e2000800003f */
[----:B----4-:R-:W-:-:S13]  /*cc40*/  LOP3.LUT P0, RZ, R2, 0x1f, RZ, 0xc0, !PT ;  /* 0x0000001f02ff7812 */ /* 0x010fda000780c0ff */
[----:B---3--:R-:W-:Y:S05]  /*cc50*/  @!P0 BRA `(.L_x_6194) ;  /* 0x0000000000048947 */ /* 0x008fea0003800000 */
[----:B------:R-:W-:Y:S01]  /*cc60*/  BPT.TRAP 0x1 ;  /* 0x000000040000795c */ /* 0x000fe20000300000 */
.L_x_6194:
[----:B------:R-:W4:Y:S01]  /*cc70*/  LDL.LU R9, [R1] ;  /* 0x0000000001097983 */ /* 0x000f220000300800 */
[----:B-----5:R-:W-:Y:S01]  /*cc80*/  R2UR UR19, R5 ;  /* 0x00000000051372ca */ /* 0x020fe200000e0000 */
[----:B---3--:R-:W3:Y:S02]  /*cc90*/  LDC.64 R2, c[0x0][0x728] ;  /* 0x0001ca00ff027b82 */ /* 0x008ee40000000a00 */
[----:B------:R-:W2:Y:S01]  /*cca0*/  LDL.LU R8, [R1+0x8] ;  /* 0x0000080001087983 */ /* 0x000ea20000300800 */
[----:B------:R-:W-:Y:S01]  /*ccb0*/  R2UR UR17, R4 ;  /* 0x00000000041172ca */ /* 0x000fe200000e0000 */
[----:B------:R-:W-:Y:S01]  /*ccc0*/  UMOV UR6, 0x0 ;  /* 0x0000000000067882 */ /* 0x000fe20000000000 */
[----:B------:R-:W-:Y:S01]  /*ccd0*/  UMOV UR7, 0x14f00000 ;  /* 0x14f0000000077882 */ /* 0x000fe20000000000 */
[----:B------:R-:W-:Y:S01]  /*cce0*/  UMOV UR18, URZ ;  /* 0x0000003f00127c82 */ /* 0x000fe20008000000 */
[----:B------:R-:W-:-:S05]  /*ccf0*/  UMOV UR10, 0x20 ;  /* 0x00000020000a7882 */ /* 0x000fca0000000000 */
[----:B------:R-:W-:-:S04]  /*cd00*/  USHF.L.U32 UR19, UR19, 0x7, URZ ;  /* 0x0000000713137899 */ /* 0x000fc8000800063f */
[----:B------:R-:W-:Y:S02]  /*cd10*/  UIADD3 UR17, UR17, 0x30c30, URZ ;  /* 0x00030c3011117890 */ /* 0x000fe4000fffe03f */
[----:B------:R-:W-:Y:S01]  /*cd20*/  IMAD.U32 R5, RZ, RZ, UR19 ;  /* 0x00000013ff057e24 */ /* 0x000fe2000f8e00ff */
[----:B------:R-:W-:-:S04]  /*cd30*/  IADD3 R6, P0, R6, UR19, RZ ;  /* 0x0000001306067c10 */ /* 0x000fc8000ff1e0ff */
[----:B------:R-:W-:Y:S01]  /*cd40*/  UMOV UR9, UR17 ;  /* 0x0000001100097c82 */ /* 0x000fe20008000000 */
[----:B----4-:R-:W-:Y:S02]  /*cd50*/  LEA.HI.X.SX32 R5, R5, R9, 0x1, P0 ;  /* 0x0000000905057211 */ /* 0x010fe400000f0eff */
[----:B---3--:R-:W-:Y:S01]  /*cd60*/  LEA R2, P0, R6, R2, 0x2 ;  /* 0x0000000206027211 */ /* 0x008fe200078010ff */
[C-C-:B--2---:R-:W-:Y:S02]  /*cd70*/  IMAD R4, R8.reuse, 0x4000, R0.reuse ;  /* 0x0000400008047824 */ /* 0x144fe400078e0200 */
[----:B-1----:R-:W-:Y:S01]  /*cd80*/  IMAD R0, R8, 0x200, R0 ;  /* 0x0000020008007824 */ /* 0x002fe200078e0200 */
[----:B------:R-:W-:Y:S02]  /*cd90*/  LEA.HI.X R3, R6, R3, R5, 0x2, P0 ;  /* 0x0000000306037211 */ /* 0x000fe400000f1405 */
[----:B------:R-:W-:Y:S02]  /*cda0*/  IADD3 R13, P0, R13, 0x1f0, RZ ;  /* 0x000001f00d0d7810 */ /* 0x000fe40007f1e0ff */
[----:B------:R-:W-:-:S02]  /*cdb0*/  R2UR UR16, R4 ;  /* 0x00000000041072ca */ /* 0x000fc400000e0000 */
[----:B------:R-:W-:Y:S01]  /*cdc0*/  R2UR UR8, R0 ;  /* 0x00000000000872ca */ /* 0x000fe200000e0000 */
[----:B------:R-:W-:Y:S01]  /*cdd0*/  IMAD.X R16, RZ, RZ, R16, P0 ;  /* 0x000000ffff107224 */ /* 0x000fe200000e0610 */
[----:B------:R-:W-:Y:S01]  /*cde0*/  R2UR UR4, R13 ;  /* 0x000000000d0472ca */ /* 0x000fe200000e0000 */
[----:B------:R-:W-:Y:S01]  /*cdf0*/  VIADD R0, R8, 0x1 ;  /* 0x0000000108007836 */ /* 0x000fe20000000000 */
[----:B------:R-:W-:Y:S02]  /*ce00*/  R2UR UR14, R2 ;  /* 0x00000000020e72ca */ /* 0x000fe400000e0000 */
[----:B------:R-:W-:Y:S02]  /*ce10*/  R2UR UR5, R16 ;  /* 0x00000000100572ca */ /* 0x000fe400000e0000 */
[----:B------:R-:W-:Y:S02]  /*ce20*/  R2UR UR15, R3 ;  /* 0x00000000030f72ca */ /* 0x000fe400000e0000 */
[----:B------:R-:W-:Y:S01]  /*ce30*/  ISETP.NE.AND P0, PT, R0, 0x2, PT ;  /* 0x000000020000780c */ /* 0x000fe20003f05270 */
[----:B------:R-:W-:-:S02]  /*ce40*/  UIADD3 UR16, UR16, 0x18000, URZ ;  /* 0x0001800010107890 */ /* 0x000fc4000fffe03f */
[----:B------:R-:W-:Y:S01]  /*ce50*/  UIADD3 UR8, UR8, 0x20400, URZ ;  /* 0x0002040008087890 */ /* 0x000fe2000fffe03f */
[----:B------:R-:W-:Y:S02]  /*ce60*/  SEL R3, RZ, 0x1, P0 ;  /* 0x00000001ff037807 */ /* 0x000fe40000000000 */
[----:B------:R-:W-:Y:S02]  /*ce70*/  SEL R0, R0, RZ, P0 ;  /* 0x000000ff00007207 */ /* 0x000fe40000000000 */
[----:B------:R-:W-:Y:S02]  /*ce80*/  LOP3.LUT R10, R10, R3, RZ, 0x3c, !PT ;  /* 0x000000030a0a7212 */ /* 0x000fe400078e3cff */
[----:B------:R1:W-:Y:S02]  /*ce90*/  UTMALDG.4D [UR16], [UR4], desc[UR6] ;  /* 0x00000610040075b4 */ /* 0x0003e40008019000 */
[----:B------:R1:W-:Y:S02]  /*cea0*/  UBLKCP.S.G [UR8], [UR14], UR10 ;  /* 0x000000080e0073ba */ /* 0x0003e4000800020a */
[----:B-1----:R-:W-:Y:S01]  /*ceb0*/  NOP ;  /* 0x0000000000007918 */ /* 0x002fe20000000000 */
.L_x_6175:
[----:B------:R-:W-:Y:S05]  /*cec0*/  BSYNC B0 ;  /* 0x0000000000007941 */ /* 0x000fea0003800000 */
.L_x_6174:
[----:B------:R-:W-:-:S03]  /*ced0*/  UMOV UR4, 0xffffffff ;  /* 0xffffffff00047882 */ /* 0x000fc60000000000 */
[----:B------:R-:W-:Y:S05]  /*cee0*/  BRA.DIV UR4, `(.L_x_6195) ;  /* 0x0000000604b87947 */ /* 0x000fea000b800000 */
[----:B------:R-:W-:-:S13]  /*cef0*/  ELECT P6, URZ, PT ;  /* 0x00000000003f782f */ /* 0x000fda00038c0000 */
.L_x_6215:
[----:B------:R-:W-:Y:S05]  /*cf00*/  @!P6 BRA `(.L_x_6094) ;  /* 0x000000000084e947 */ /* 0x000fea0003800000 */
[----:B------:R-:W2:Y:S02]  /*cf10*/  LDL.LU R2, [R1+0x18] ;  /* 0x0000180001027983 */ /* 0x000ea40000300800 */
[----:B--2---:R-:W-:-:S04]  /*cf20*/  LOP3.LUT R2, R2, 0x2, RZ, 0xfc, !PT ;  /* 0x0000000202027812 */ /* 0x004fc800078efcff */
[----:B------:R-:W-:-:S13]  /*cf30*/  ISETP.NE.AND P2, PT, R2, 0x3, PT ;  /* 0x000000030200780c */ /* 0x000fda0003f45270 */
[----:B------:R-:W-:Y:S05]  /*cf40*/  @!P2 BRA `(.L_x_6196) ;  /* 0x000000000004a947 */ /* 0x000fea0003800000 */
[----:B------:R-:W-:Y:S01]  /*cf50*/  BPT.TRAP 0x1 ;  /* 0x000000040000795c */ /* 0x000fe20000300000 */
.L_x_6196:
        /* <DEDUP_REMOVED lines=15> */
.L_x_6216:
[----:B------:R-:W2:Y:S02]  /*d050*/  SYNCS.PHASECHK.TRANS64.TRYWAIT P0, [R3+URZ], R2 ;  /* 0x00000002030075a7 */ /* 0x000ea4000800017f */
[----:B--2---:R-:W-:Y:S05]  /*d060*/  @!P0 BRA `(.L_x_6198) ;  /* 0x00000004008c8947 */ /* 0x004fea0003800000 */
.L_x_6217:
[----:B------:R-:W-:Y:S05]  /*d070*/  @!P2 BRA `(.L_x_6199) ;  /* 0x000000000004a947 */ /* 0x000fea0003800000 */
[----:B------:R-:W-:Y:S01]  /*d080*/  BPT.TRAP 0x1 ;  /* 0x000000040000795c */ /* 0x000fe20000300000 */
.L_x_6199:
[----:B--2---:R-:W-:-:S04]  /*d090*/  VIADD R3, R8, 0x30c40 ;  /* 0x00030c4008037836 */ /* 0x004fc80000000000 */
[----:B------:R-:W-:-:S04]  /*d0a0*/  IMAD R5, R0, 0x8, R3 ;  /* 0x0000000800057824 */ /* 0x000fc800078e0203 */
[----:B------:R-:W2:Y:S02]  /*d0b0*/  SYNCS.PHASECHK.TRANS64.TRYWAIT P0, [R5+URZ], R4 ;  /* 0x00000004050075a7 */ /* 0x000ea4000800017f */
[----:B--2---:R-:W-:Y:S05]  /*d0c0*/  @!P0 BRA `(.L_x_6200) ;  /* 0x0000000400888947 */ /* 0x004fea0003800000 */
.L_x_6218:
[----:B------:R-:W-:-:S07]  /*d0d0*/  IMAD R3, R6, 0x8, R3 ;  /* 0x0000000806037824 */ /* 0x000fce00078e0203 */
.L_x_6201:
[----:B---3--:R3:W4:Y:S02]  /*d0e0*/  SYNCS.PHASECHK.TRANS64.TRYWAIT P0, [R3+URZ], R2 ;  /* 0x00000002030075a7 */ /* 0x008724000800017f */
[----:B----4-:R-:W-:Y:S05]  /*d0f0*/  @!P0 NANOSLEEP.SYNCS 0x989680 ;  /* 0x009896800000895d */ /* 0x010fea0003900000 */
[----:B------:R-:W4:Y:S02]  /*d100*/  @!P0 SYNCS.PHASECHK.TRANS64 P0, [R3+URZ], R2 ;  /* 0x00000002030085a7 */ /* 0x000f24000800007f */
[----:B----4-:R-:W-:Y:S05]  /*d110*/  @!P0 BRA `(.L_x_6201) ;  /* 0xfffffffc00f08947 */ /* 0x010fea000383ffff */
.L_x_6094:
[----:B------:R-:W-:Y:S05]  /*d120*/  BSYNC B6 ;  /* 0x0000000000067941 */ /* 0x000fea0003800000 */
.L_x_6089:
[----:B------:R-:W-:Y:S05]  /*d130*/  EXIT ;  /* 0x000000000000794d */ /* 0x000fea0003800000 */
.L_x_6100:
[----:B------:R-:W-:Y:S02]  /*d140*/  IMAD.MOV.U32 R12, RZ, RZ, RZ ;  /* 0x000000ffff0c7224 */ /* 0x000fe400078e00ff */
[----:B------:R-:W-:Y:S02]  /*d150*/  IMAD.MOV.U32 R11, RZ, RZ, 0x1f ;  /* 0x0000001fff0b7424 */ /* 0x000fe400078e00ff */
[----:B------:R-:W-:-:S07]  /*d160*/  IMAD.MOV.U32 R15, RZ, RZ, -0x1 ;  /* 0xffffffffff0f7424 */ /* 0x000fce00078e00ff */
[----:B------:R-:W-:Y:S05]  /*d170*/  WARPSYNC.COLLECTIVE R15, `(.L_x_6202) ;  /* 0x000000000f087348 */ /* 0x000fea0003c00000 */
[----:B------:R1:W2:Y:S02]  /*d180*/  SHFL.IDX P6, R14, R13, R12, R11 ;  /* 0x0000000c0d0e7389 */ /* 0x0002a400000c000b */
[----:B-12---:R-:W-:Y:S01]  /*d190*/  ENDCOLLECTIVE ;  /* 0x000000000000791b */ /* 0x006fe20003800000 */
.L_x_6202:
[----:B------:R-:W-:Y:S05]  /*d1a0*/  BRA `(.L_x_6203) ;  /* 0xffffff3c00dc7947 */ /* 0x000fea000383ffff */
.L_x_6102:
[----:B----4-:R4:W1:Y:S02]  /*d1b0*/  SYNCS.PHASECHK.TRANS64.TRYWAIT P0, [R236+URZ+0x30c00], R9 ;  /* 0x030c0009ec0075a7 */ /* 0x010864000800017f */
[----:B-1----:R-:W-:Y:S05]  /*d1c0*/  @!P0 NANOSLEEP.SYNCS 0x989680 ;  /* 0x009896800000895d */ /* 0x002fea0003900000 */
[----:B------:R-:W1:Y:S02]  /*d1d0*/  @!P0 SYNCS.PHASECHK.TRANS64 P0, [R236+URZ+0x30c00], R9 ;  /* 0x030c0009ec0085a7 */ /* 0x000e64000800007f */
[----:B-1----:R-:W-:Y:S05]  /*d1e0*/  @!P0 BRA `(.L_x_6102) ;  /* 0xfffffffc00f08947 */ /* 0x002fea000383ffff */
[----:B------:R-:W-:Y:S05]  /*d1f0*/  BRA `(.L_x_6101) ;  /* 0xffffff3c00f07947 */ /* 0x000fea000383ffff */
.L_x_6107:
[----:B--2---:R2:W3:Y:S02]  /*d200*/  SYNCS.PHASECHK.TRANS64.TRYWAIT P1, [R6+URZ+0x30c10], R17 ;  /* 0x030c1011060075a7 */ /* 0x0044e4000802017f */
[----:B---3--:R-:W-:Y:S05]  /*d210*/  @!P1 NANOSLEEP.SYNCS 0x989680 ;  /* 0x009896800000995d */ /* 0x008fea0003900000 */
[----:B------:R-:W3:Y:S02]  /*d220*/  @!P1 SYNCS.PHASECHK.TRANS64 P1, [R6+URZ+0x30c10], R17 ;  /* 0x030c1011060095a7 */ /* 0x000ee4000802007f */
[----:B---3--:R-:W-:Y:S05]  /*d230*/  @!P1 BRA `(.L_x_6107) ;  /* 0xfffffffc00f09947 */ /* 0x008fea000383ffff */
[----:B------:R-:W-:Y:S05]  /*d240*/  BRA `(.L_x_6106) ;  /* 0xffffff4800587947 */ /* 0x000fea000383ffff */
.L_x_6111:
[----:B------:R1:W1:Y:S02]  /*d250*/  SYNCS.PHASECHK.TRANS64.TRYWAIT P1, [R6+URZ+0x30c30], R17 ;  /* 0x030c3011060075a7 */ /* 0x000264000802017f */
[----:B-1----:R-:W-:Y:S05]  /*d260*/  @!P1 NANOSLEEP.SYNCS 0x989680 ;  /* 0x009896800000995d */ /* 0x002fea0003900000 */
[----:B------:R-:W1:Y:S02]  /*d270*/  @!P1 SYNCS.PHASECHK.TRANS64 P1, [R6+URZ+0x30c30], R17 ;  /* 0x030c3011060095a7 */ /* 0x000e64000802007f */
[----:B-1----:R-:W-:Y:S05]  /*d280*/  @!P1 BRA `(.L_x_6111) ;  /* 0xfffffffc00f09947 */ /* 0x002fea000383ffff */
[----:B------:R-:W-:Y:S05]  /*d290*/  BRA `(.L_x_6110) ;  /* 0xffffff4c00747947 */ /* 0x000fea000383ffff */
.L_x_6119:
[----:B--2---:R2:W3:Y:S02]  /*d2a0*/  SYNCS.PHASECHK.TRANS64.TRYWAIT P1, [R7+URZ+0x30c10], R20 ;  /* 0x030c1014070075a7 */ /* 0x0044e4000802017f */
[----:B---3--:R-:W-:Y:S05]  /*d2b0*/  @!P1 NANOSLEEP.SYNCS 0x989680 ;  /* 0x009896800000995d */ /* 0x008fea0003900000 */
[----:B------:R-:W3:Y:S02]  /*d2c0*/  @!P1 SYNCS.PHASECHK.TRANS64 P1, [R7+URZ+0x30c10], R20 ;  /* 0x030c1014070095a7 */ /* 0x000ee4000802007f */
[----:B---3--:R-:W-:Y:S05]  /*d2d0*/  @!P1 BRA `(.L_x_6119) ;  /* 0xfffffffc00f09947 */ /* 0x008fea000383ffff */
[----:B------:R-:W-:Y:S05]  /*d2e0*/  BRA `(.L_x_6118) ;  /* 0xffffff84008c7947 */ /* 0x000fea000383ffff */
.L_x_6123:
[----:B------:R1:W1:Y:S02]  /*d2f0*/  SYNCS.PHASECHK.TRANS64.TRYWAIT P1, [R7+URZ+0x30c30], R20 ;  /* 0x030c3014070075a7 */ /* 0x000264000802017f */
[----:B-1----:R-:W-:Y:S05]  /*d300*/  @!P1 NANOSLEEP.SYNCS 0x989680 ;  /* 0x009896800000995d */ /* 0x002fea0003900000 */
[----:B------:R-:W1:Y:S02]  /*d310*/  @!P1 SYNCS.PHASECHK.TRANS64 P1, [R7+URZ+0x30c30], R20 ;  /* 0x030c3014070095a7 */ /* 0x000e64000802007f */
[----:B-1----:R-:W-:Y:S05]  /*d320*/  @!P1 BRA `(.L_x_6123) ;  /* 0xfffffffc00f09947 */ /* 0x002fea000383ffff */
[----:B------:R-:W-:Y:S05]  /*d330*/  BRA `(.L_x_6122) ;  /* 0xffffff8800a07947 */ /* 0x000fea000383ffff */
.L_x_6176:
[----:B-1----:R1:W2:Y:S02]  /*d340*/  SYNCS.PHASECHK.TRANS64.TRYWAIT P1, [R0+URZ+0x30c20], R11 ;  /* 0x030c200b000075a7 */ /* 0x0022a4000802017f */
[----:B--2---:R-:W-:Y:S05]  /*d350*/  @!P1 NANOSLEEP.SYNCS 0x989680 ;  /* 0x009896800000995d */ /* 0x004fea0003900000 */
[----:B------:R-:W2:Y:S02]  /*d360*/  @!P1 SYNCS.PHASECHK.TRANS64 P1, [R0+URZ+0x30c20], R11 ;  /* 0x030c200b000095a7 */ /* 0x000ea4000802007f */
[----:B--2---:R-:W-:Y:S05]  /*d370*/  @!P1 BRA `(.L_x_6176) ;  /* 0xfffffffc00f09947 */ /* 0x004fea000383ffff */
[----:B------:R-:W-:Y:S05]  /*d380*/  BRA `(.L_x_6204) ;  /* 0xffffffe400307947 */ /* 0x000fea000383ffff */
.L_x_6180:
[----:B--2---:R2:W3:Y:S02]  /*d390*/  SYNCS.PHASECHK.TRANS64.TRYWAIT P1, [R0+URZ+0x30c40], R19 ;  /* 0x030c4013000075a7 */ /* 0x0044e4000802017f */
[----:B---3--:R-:W-:Y:S05]  /*d3a0*/  @!P1 NANOSLEEP.SYNCS 0x989680 ;  /* 0x009896800000995d */ /* 0x008fea0003900000 */
[----:B------:R-:W3:Y:S02]  /*d3b0*/  @!P1 SYNCS.PHASECHK.TRANS64 P1, [R0+URZ+0x30c40], R19 ;  /* 0x030c4013000095a7 */ /* 0x000ee4000802007f */
[----:B---3--:R-:W-:Y:S05]  /*d3c0*/  @!P1 BRA `(.L_x_6180) ;  /* 0xfffffffc00f09947 */ /* 0x008fea000383ffff */
[----:B------:R-:W-:Y:S05]  /*d3d0*/  BRA `(.L_x_6205) ;  /* 0xffffffe800707947 */ /* 0x000fea000383ffff */
.L_x_6182:
[----:B-1----:R1:W3:Y:S02]  /*d3e0*/  SYNCS.PHASECHK.TRANS64.TRYWAIT P1, [R0+URZ+0x30c28], R19 ;  /* 0x030c2813000075a7 */ /* 0x0022e4000802017f */
[----:B---3--:R-:W-:Y:S05]  /*d3f0*/  @!P1 NANOSLEEP.SYNCS 0x989680 ;  /* 0x009896800000995d */ /* 0x008fea0003900000 */
[----:B------:R-:W3:Y:S02]  /*d400*/  @!P1 SYNCS.PHASECHK.TRANS64 P1, [R0+URZ+0x30c28], R19 ;  /* 0x030c2813000095a7 */ /* 0x000ee4000802007f */
[----:B---3--:R-:W-:Y:S05]  /*d410*/  @!P1 BRA `(.L_x_6182) ;  /* 0xfffffffc00f09947 */ /* 0x008fea000383ffff */
[----:B------:R-:W-:Y:S05]  /*d420*/  BRA `(.L_x_6206) ;  /* 0xffffffe800f47947 */ /* 0x000fea000383ffff */
.L_x_6184:
[----:B---3--:R3:W4:Y:S02]  /*d430*/  SYNCS.PHASECHK.TRANS64.TRYWAIT P1, [R0+URZ+0x30c48], R19 ;  /* 0x030c4813000075a7 */ /* 0x008724000802017f */
[----:B----4-:R-:W-:Y:S05]  /*d440*/  @!P1 NANOSLEEP.SYNCS 0x989680 ;  /* 0x009896800000995d */ /* 0x010fea0003900000 */
[----:B------:R-:W4:Y:S02]  /*d450*/  @!P1 SYNCS.PHASECHK.TRANS64 P1, [R0+URZ+0x30c48], R19 ;  /* 0x030c4813000095a7 */ /* 0x000f24000802007f */
[----:B----4-:R-:W-:Y:S05]  /*d460*/  @!P1 BRA `(.L_x_6184) ;  /* 0xfffffffc00f09947 */ /* 0x010fea000383ffff */
[----:B------:R-:W-:Y:S05]  /*d470*/  BRA `(.L_x_6207) ;  /* 0xffffffec00787947 */ /* 0x000fea000383ffff */
.L_x_6186:
[----:B------:R-:W-:-:S07]  /*d480*/  SHF.L.U32 R4, R10, 0x1f, RZ ;  /* 0x0000001f0a047819 */ /* 0x000fce00000006ff */
.L_x_6208:
[----:B-1----:R1:W2:Y:S02]  /*d490*/  SYNCS.PHASECHK.TRANS64.TRYWAIT P1, [R0+URZ+0x30c20], R4 ;  /* 0x030c2004000075a7 */ /* 0x0022a4000802017f */
[----:B--2---:R-:W-:Y:S05]  /*d4a0*/  @!P1 NANOSLEEP.SYNCS 0x989680 ;  /* 0x009896800000995d */ /* 0x004fea0003900000 */
[----:B------:R-:W2:Y:S02]  /*d4b0*/  @!P1 SYNCS.PHASECHK.TRANS64 P1, [R0+URZ+0x30c20], R4 ;  /* 0x030c2004000095a7 */ /* 0x000ea4000802007f */
[----:B--2---:R-:W-:Y:S05]  /*d4c0*/  @!P1 BRA `(.L_x_6208) ;  /* 0xfffffffc00f09947 */ /* 0x004fea000383ffff */
[----:B------:R-:W-:Y:S05]  /*d4d0*/  BRA `(.L_x_6209) ;  /* 0xffffffec00e47947 */ /* 0x000fea000383ffff */
.L_x_6189:
[----:B-1----:R1:W2:Y:S02]  /*d4e0*/  SYNCS.PHASECHK.TRANS64.TRYWAIT P1, [R0+URZ+0x30c40], R14 ;  /* 0x030c400e000075a7 */ /* 0x0022a4000802017f */
[----:B--2---:R-:W-:Y:S05]  /*d4f0*/  @!P1 NANOSLEEP.SYNCS 0x989680 ;  /* 0x009896800000995d */ /* 0x004fea0003900000 */
[----:B------:R-:W2:Y:S02]  /*d500*/  @!P1 SYNCS.PHASECHK.TRANS64 P1, [R0+URZ+0x30c40], R14 ;  /* 0x030c400e000095a7 */ /* 0x000ea4000802007f */
[----:B--2---:R-:W-:Y:S05]  /*d510*/  @!P1 BRA `(.L_x_6189) ;  /* 0xfffffffc00f09947 */ /* 0x004fea000383ffff */
[----:B------:R-:W-:Y:S05]  /*d520*/  BRA `(.L_x_6210) ;  /* 0xfffffff0007c7947 */ /* 0x000fea000383ffff */
.L_x_6191:
[----:B--2---:R2:W3:Y:S02]  /*d530*/  SYNCS.PHASECHK.TRANS64.TRYWAIT P1, [R0+URZ+0x30c28], R14 ;  /* 0x030c280e000075a7 */ /* 0x0044e4000802017f */
[----:B---3--:R-:W-:Y:S05]  /*d540*/  @!P1 NANOSLEEP.SYNCS 0x989680 ;  /* 0x009896800000995d */ /* 0x008fea0003900000 */
[----:B------:R-:W3:Y:S02]  /*d550*/  @!P1 SYNCS.PHASECHK.TRANS64 P1, [R0+URZ+0x30c28], R14 ;  /* 0x030c280e000095a7 */ /* 0x000ee4000802007f */
[----:B---3--:R-:W-:Y:S05]  /*d560*/  @!P1 BRA `(.L_x_6191) ;  /* 0xfffffffc00f09947 */ /* 0x008fea000383ffff */
[----:B------:R-:W-:Y:S05]  /*d570*/  BRA `(.L_x_6211) ;  /* 0xfffffff000f47947 */ /* 0x000fea000383ffff */
.L_x_6193:
[----:B---3--:R3:W4:Y:S02]  /*d580*/  SYNCS.PHASECHK.TRANS64.TRYWAIT P0, [R4+URZ+0x30c40], R3 ;  /* 0x030c4003040075a7 */ /* 0x008724000800017f */
[----:B----4-:R-:W-:Y:S05]  /*d590*/  @!P0 NANOSLEEP.SYNCS 0x989680 ;  /* 0x009896800000895d */ /* 0x010fea0003900000 */
[----:B------:R-:W4:Y:S02]  /*d5a0*/  @!P0 SYNCS.PHASECHK.TRANS64 P0, [R4+URZ+0x30c40], R3 ;  /* 0x030c4003040085a7 */ /* 0x000f24000800007f */
[----:B----4-:R-:W-:Y:S05]  /*d5b0*/  @!P0 BRA `(.L_x_6193) ;  /* 0xfffffffc00f08947 */ /* 0x010fea000383ffff */
[----:B------:R-:W-:Y:S05]  /*d5c0*/  BRA `(.L_x_6212) ;  /* 0xfffffff4008c7947 */ /* 0x000fea000383ffff */
.L_x_6195:
[----:B------:R-:W-:Y:S01]  /*d5d0*/  BSSY B0, `(.L_x_6213) ;  /* 0x0000006000007945 */ /* 0x000fe20003800000 */
[----:B------:R-:W-:-:S07]  /*d5e0*/  IMAD.MOV.U32 R15, RZ, RZ, -0x1 ;  /* 0xffffffffff0f7424 */ /* 0x000fce00078e00ff */
[----:B------:R-:W-:Y:S05]  /*d5f0*/  WARPSYNC.COLLECTIVE R15, `(.L_x_6214) ;  /* 0x000000000f0c7348 */ /* 0x000fea0003c00000 */
[----:B------:R-:W-:Y:S02]  /*d600*/  ELECT P6, UR62, PT ;  /* 0x00000000003e782f */ /* 0x000fe400038c0000 */
[----:B------:R-:W-:Y:S01]  /*d610*/  MOV R14, UR62 ;  /* 0x0000003e000e7c02 */ /* 0x000fe20008000f00 */
[----:B------:R-:W-:Y:S10]  /*d620*/  ENDCOLLECTIVE ;  /* 0x000000000000791b */ /* 0x000ff40003800000 */
.L_x_6214:
[----:B------:R-:W-:Y:S05]  /*d630*/  BSYNC B0 ;  /* 0x0000000000007941 */ /* 0x000fea0003800000 */
.L_x_6213:
[----:B------:R-:W-:Y:S05]  /*d640*/  BRA `(.L_x_6215) ;  /* 0xfffffff8002c7947 */ /* 0x000fea000383ffff */
.L_x_6197:
[----:B-1----:R1:W2:Y:S02]  /*d650*/  SYNCS.PHASECHK.TRANS64.TRYWAIT P0, [R7+URZ], R4 ;  /* 0x00000004070075a7 */ /* 0x0022a4000800017f */
[----:B--2---:R-:W-:Y:S05]  /*d660*/  @!P0 NANOSLEEP.SYNCS 0x989680 ;  /* 0x009896800000895d */ /* 0x004fea0003900000 */
[----:B------:R-:W2:Y:S02]  /*d670*/  @!P0 SYNCS.PHASECHK.TRANS64 P0, [R7+URZ], R4 ;  /* 0x00000004070085a7 */ /* 0x000ea4000800007f */
[----:B--2---:R-:W-:Y:S05]  /*d680*/  @!P0 BRA `(.L_x_6197) ;  /* 0xfffffffc00f08947 */ /* 0x004fea000383ffff */
[----:B------:R-:W-:Y:S05]  /*d690*/  BRA `(.L_x_6216) ;  /* 0xfffffff8006c7947 */ /* 0x000fea000383ffff */
.L_x_6198:
[----:B--2---:R2:W3:Y:S02]  /*d6a0*/  SYNCS.PHASECHK.TRANS64.TRYWAIT P0, [R3+URZ], R2 ;  /* 0x00000002030075a7 */ /* 0x0044e4000800017f */
[----:B---3--:R-:W-:Y:S05]  /*d6b0*/  @!P0 NANOSLEEP.SYNCS 0x989680 ;  /* 0x009896800000895d */ /* 0x008fea0003900000 */
[----:B------:R-:W3:Y:S02]  /*d6c0*/  @!P0 SYNCS.PHASECHK.TRANS64 P0, [R3+URZ], R2 ;  /* 0x00000002030085a7 */ /* 0x000ee4000800007f */
[----:B---3--:R-:W-:Y:S05]  /*d6d0*/  @!P0 BRA `(.L_x_6198) ;  /* 0xfffffffc00f08947 */ /* 0x008fea000383ffff */
[----:B------:R-:W-:Y:S05]  /*d6e0*/  BRA `(.L_x_6217) ;  /* 0xfffffff800607947 */ /* 0x000fea000383ffff */
.L_x_6200:
[----:B--2---:R2:W3:Y:S02]  /*d6f0*/  SYNCS.PHASECHK.TRANS64.TRYWAIT P0, [R5+URZ], R4 ;  /* 0x00000004050075a7 */ /* 0x0044e4000800017f */
[----:B---3--:R-:W-:Y:S05]  /*d700*/  @!P0 NANOSLEEP.SYNCS 0x989680 ;  /* 0x009896800000895d */ /* 0x008fea0003900000 */
[----:B------:R-:W3:Y:S02]  /*d710*/  @!P0 SYNCS.PHASECHK.TRANS64 P0, [R5+URZ], R4 ;  /* 0x00000004050085a7 */ /* 0x000ee4000800007f */
[----:B---3--:R-:W-:Y:S05]  /*d720*/  @!P0 BRA `(.L_x_6200) ;  /* 0xfffffffc00f08947 */ /* 0x008fea000383ffff */
[----:B------:R-:W-:Y:S05]  /*d730*/  BRA `(.L_x_6218) ;  /* 0xfffffff800647947 */ /* 0x000fea000383ffff */
.L_x_6219:
        /* <DEDUP_REMOVED lines=12> */
.L_x_7417:


//--------------------- .text._ZN7cutlass13device_kernelIN5flash11enable_sm90INS1_16FlashAttnBwdSm90INS1_25CollectiveMainloopBwdSm90ILi2ELi2ELi2EN4cute5tupleIJNS5_1CILi1EEES8_S8_EEENS6_IJNS7_ILi128EEESA_NS7_ILi64EEEEEENS_6half_tEfNS_4arch4Sm90ELb1ELb0ELb0ELb0ELb1ELb1ELb0ELb0ELi2ELi1ELi2ELi2ELb0EEENS1_21CollectiveEpilogueBwdISC_SD_SF_Li256ELb0ELb0ELi1EEENS1_25SingleTileBwdLPTSchedulerILb0ELi128ELb1EEEEEEEEEvNT_6ParamsE --------------------------
	.section	.text._ZN7cutlass13device_kernelIN5flash11enable_sm90INS1_16FlashAttnBwdSm90INS1_25CollectiveMainloopBwdSm90ILi2ELi2ELi2EN4cute5tupleIJNS5_1CILi1EEES8_S8_EEENS6_IJNS7_ILi128EEESA_NS7_ILi64EEEEEENS_6half_tEfNS_4arch4Sm90ELb1ELb0ELb0ELb0ELb1ELb1ELb0ELb0ELi2ELi1ELi2ELi2ELb0EEENS1_21CollectiveEpilogueBwdISC_SD_SF_Li256ELb0ELb0ELi1EEENS1_25SingleTileBwdLPTSchedulerILb0ELi128ELb1EEEEEEEEEvNT_6ParamsE,"ax",@progbits
	.align	128
.text._ZN7cutlass13device_kernelIN5flash11enable_sm90INS1_16FlashAttnBwdSm90INS1_25CollectiveMainloopBwdSm90ILi2ELi2ELi2EN4cute5tupleIJNS5_1CILi1EEES8_S8_EEENS6_IJNS7_ILi128EEESA_NS7_ILi64EEEEEENS_6half_tEfNS_4arch4Sm90ELb1ELb0ELb0ELb0ELb1ELb1ELb0ELb0ELi2ELi1ELi2ELi2ELb0EEENS1_21CollectiveEpilogueBwdISC_SD_SF_Li256ELb0ELb0ELi1EEENS1_25SingleTileBwdLPTSchedulerILb0ELi128ELb1EEEEEEEEEvNT_6ParamsE:
        .type           _ZN7cutlass13device_kernelIN5flash11enable_sm90INS1_16FlashAttnBwdSm90INS1_25CollectiveMainloopBwdSm90ILi2ELi2ELi2EN4cute5tupleIJNS5_1CILi1EEES8_S8_EEENS6_IJNS7_ILi128EEESA_NS7_ILi64EEEEEENS_6half_tEfNS_4arch4Sm90ELb1ELb0ELb0ELb0ELb1ELb1ELb0ELb0ELi2ELi1ELi2ELi2ELb0EEENS1_21CollectiveEpilogueBwdISC_SD_SF_Li256ELb0ELb0ELi1EEENS1_25SingleTileBwdLPTSchedulerILb0ELi128ELb1EEEEEEEEEvNT_6ParamsE,@function
        .size           _ZN7cutlass13device_kernelIN5flash11enable_sm90INS1_16FlashAttnBwdSm90INS1_25CollectiveMainloopBwdSm90ILi2ELi2ELi2EN4cute5tupleIJNS5_1CILi1EEES8_S8_EEENS6_IJNS7_ILi128EEESA_NS7_ILi64EEEEEENS_6half_tEfNS_4arch4Sm90ELb1ELb0ELb0ELb0ELb1ELb1ELb0ELb0ELi2ELi1ELi2ELi2ELb0EEENS1_21CollectiveEpilogueBwdISC_SD_SF_Li256ELb0ELb0ELi1EEENS1_25SingleTileBwdLPTSchedulerILb0ELi128ELb1EEEEEEEEEvNT_6ParamsE,(.L_x_7418 - _ZN7cutlass13device_kernelIN5flash11enable_sm90INS1_16FlashAttnBwdSm90INS1_25CollectiveMainloopBwdSm90ILi2ELi2ELi2EN4cute5tupleIJNS5_1CILi1EEES8_S8_EEENS6_IJNS7_ILi128EEESA_NS7_ILi64EEEEEENS_6half_tEfNS_4arch4Sm90ELb1ELb0ELb0ELb0ELb1ELb1ELb0ELb0ELi2ELi1ELi2ELi2ELb0EEENS1_21CollectiveEpilogueBwdISC_SD_SF_Li256ELb0ELb0ELi1EEENS1_25SingleTileBwdLPTSchedulerILb0ELi128ELb1EEEEEEEEEvNT_6ParamsE)
        .other          _ZN7cutlass13device_kernelIN5flash11enable_sm90INS1_16FlashAttnBwdSm90INS1_25CollectiveMainloopBwdSm90ILi2ELi2ELi2EN4cute5tupleIJNS5_1CILi1EEES8_S8_EEENS6_IJNS7_ILi128EEESA_NS7_ILi64EEEEEENS_6half_tEfNS_4arch4Sm90ELb1ELb0ELb0ELb0ELb1ELb1ELb0ELb0ELi2ELi1ELi2ELi2ELb0EEENS1_21CollectiveEpilogueBwdISC_SD_SF_Li256ELb0ELb0ELi1EEENS1_25SingleTileBwdLPTSchedulerILb0ELi128ELb1EEEEEEEEEvNT_6ParamsE,@"STO_CUDA_ENTRY STV_DEFAULT"
_ZN7cutlass13device_kernelIN5flash11enable_sm90INS1_16FlashAttnBwdSm90INS1_25CollectiveMainloopBwdSm90ILi2ELi2ELi2EN4cute5tupleIJNS5_1CILi1EEES8_S8_EEENS6_IJNS7_ILi128EEESA_NS7_ILi64EEEEEENS_6half_tEfNS_4arch4Sm90ELb1ELb0ELb0ELb0ELb1ELb1ELb0ELb0ELi2ELi1ELi2ELi2ELb0EEENS1_21CollectiveEpilogueBwdISC_SD_SF_Li256ELb0ELb0ELi1EEENS1_25SingleTileBwdLPTSchedulerILb0ELi128ELb1EEEEEEEEEvNT_6ParamsE:
        /* <DEDUP_REMOVED lines=29> */
.L_x_6221:
[----:B------:R-:W-:Y:S05]  /*01d0*/  BSYNC B0 ;  /* 0x0000000000007941 */ /* 0x000fea0003800000 */
.L_x_6220:
        /* <DEDUP_REMOVED lines=34> */
.L_x_6222:
        /* <DEDUP_REMOVED lines=22> */
.L_x_6223:
        /* <DEDUP_REMOVED lines=9> */
.L_x_6226:
        /* <DEDUP_REMOVED lines=32> */
.L_x_6227:
[----:B------:R-:W-:Y:S01]  /*07f0*/  ULDC UR7, c[0x0][0xb44] ;  /* 0x0002d10000077ab9 */ /* 0x000fe20000000800 */
[----:B------:R-:W-:Y:S01]  /*0800*/  UMOV UR38, UR10 ;  /* 0x0000000a00267c82 */ /* 0x000fe20008000000 */
[----:B------:R-:W-:-:S11]  /*0810*/  UISETP.NE.AND UP0, UPT, UR7, 0x1, UPT ;  /* 0x000000010700788c */ /* 0x000fd6000bf05270 */
[----:B------:R-:W-:Y:S02]  /*0820*/  @UP0 ULDC.64 UR8, c[0x0][0xb48] ;  /* 0x0002d20000080ab9 */ /* 0x000fe40000000a00 */
[----:B------:R-:W-:-:S04]  /*0830*/  UIMAD.WIDE.U32 UR4, UR10, UR8, URZ ;  /* 0x000000080a0472a5 */ /* 0x000fc8000f8e003f */
[----:B------:R-:W-:-:S04]  /*0840*/  @UP0 USHF.R.U32.HI UR38, URZ, UR9, UR5 ;  /* 0x000000093f260299 */ /* 0x000fc80008011605 */
[----:B------:R-:W-:-:S12]  /*0850*/  UIMAD UR4, UR38, UR7, URZ ;  /* 0x00000007260472a4 */ /* 0x000fd8000f8e023f */
.L_x_6228:
        /* <DEDUP_REMOVED lines=55> */
[----:B------:R-:W-:Y:S02]  /*0bd0*/  CS2R R186, SRZ ;  /* 0x0000000000ba7805 */ /* 0x000fe4000001ff00 */
[----:B------:R-:W-:Y:S02]  /*0be0*/  CS2R R184, SRZ ;  /* 0x0000000000b87805 */ /* 0x000fe4000001ff00 */
[----:B------:R-:W-:-:S04]  /*0bf0*/  SHF.R.S32.HI R3, RZ, 0x1f, R0 ;  /* 0x0000001fff037819 */ /* 0x000fc80000011400 */
[----:B------:R-:W-:Y:S02]  /*0c00*/  LEA.HI R0, R3, R0, RZ, 0x7 ;  /* 0x0000000003007211 */ /* 0x000fe400078f38ff */
[----:B------:R-:W-:Y:S02]  /*0c10*/  SHF.R.S32.HI R3, RZ, 0x1f, R18 ;  /* 0x0000001fff037819 */ /* 0x000fe40000011412 */
[----:B------:R-:W-:Y:S02]  /*0c20*/  SHF.R.S32.HI R0, RZ, 0x7, R0 ;  /* 0x00000007ff007819 */ /* 0x000fe40000011400 */
[----:B------:R-:W-:Y:S02]  /*0c30*/  LEA.HI R3, R3, R18, RZ, 0x7 ;  /* 0x0000001203037211 */ /* 0x000fe400078f38ff */
[----:B------:R-:W-:Y:S02]  /*0c40*/  VIMNMX R16, RZ, R0, !PT ;  /* 0x00000000ff107248 */ /* 0x000fe40007fe0100 */
[----:B------:R-:W-:-:S04]  /*0c50*/  SHF.R.S32.HI R2, RZ, 0x7, R3 ;  /* 0x00000007ff027819 */ /* 0x000fc80000011403 */
[----:B------:R-:W-:Y:S01]  /*0c60*/  ISETP.GT.AND P1, PT, R2, R16, PT ;  /* 0x000000100200720c */ /* 0x000fe20003f24270 */
[----:B------:R1:W-:-:S12]  /*0c70*/  STL [R1+0x44], R2 ;  /* 0x0000440201007387 */ /* 0x0003d80000100800 */
        /* <DEDUP_REMOVED lines=22> */
.L_x_6232:
        /* <DEDUP_REMOVED lines=15> */
.L_x_6231:
        /* <DEDUP_REMOVED lines=22> */
.L_x_6234:
        /* <DEDUP_REMOVED lines=15> */
.L_x_6233:
[----:B------:R-:W-:Y:S01]  /*1120*/  SHF.R.S32.HI R6, RZ, 0x1f, R17 ;  /* 0x0000001fff067819 */ /* 0x000fe20000011411 */
[----:B------:R-:W-:-:S03]  /*1130*/  UMOV UR4, 0xffffffff ;  /* 0xffffffff00047882 */ /* 0x000fc60000000000 */
[----:B------:R-:W-:-:S04]  /*1140*/  LEA.HI R0, R6, R17, RZ, 0x7 ;  /* 0x0000001106007211 */ /* 0x000fc800078f38ff */
[----:B------:R-:W-:Y:S01]  /*1150*/  SHF.R.S32.HI R13, RZ, 0x7, R0 ;  /* 0x00000007ff0d7819 */ /* 0x000fe20000011400 */
[----:B------:R-:W-:Y:S06]  /*1160*/  BRA.DIV UR4, `(.L_x_6235) ;  /* 0x000000ca04547947 */ /* 0x000fec000b800000 */
[----:B------:R1:W2:Y:S02]  /*1170*/  SHFL.IDX PT, R14, R13, RZ, 0x1f ;  /* 0x00001fff0d0e7589 */ /* 0x0002a400000e0000 */
.L_x_6356:
[----:B------:R-:W-:Y:S01]  /*1180*/  SHF.L.U32 R11, RZ, 0x1f, RZ ;  /* 0x0000001fff0b7819 */ /* 0x000fe200000006ff */
[----:B------:R-:W3:Y:S01]  /*1190*/  LDC R15, c[0x0][0x290] ;  /* 0x0000a400ff0f7b82 */ /* 0x000ee20000000800 */
[CC--:B------:R-:W-:Y:S01]  /*11a0*/  LEA.HI R5, R6.reuse, R17.reuse, RZ, 0x5 ;  /* 0x0000001106057211 */ /* 0x0c0fe200078f28ff */
[----:B------:R-:W-:Y:S01]  /*11b0*/  IMAD.SHL.U32 R3, R17, 0x40, RZ ;  /* 0x0000004011037824 */ /* 0x000fe200078e00ff */
[-C--:B------:R-:W-:Y:S02]  /*11c0*/  LEA.HI R8, R6, R17.reuse, RZ, 0x4 ;  /* 0x0000001106087211 */ /* 0x080fe400078f20ff */
[----:B------:R-:W-:Y:S02]  /*11d0*/  SHF.R.S32.HI R2, RZ, 0x5, R5 ;  /* 0x00000005ff027819 */ /* 0x000fe40000011405 */
[----:B------:R-:W-:Y:S01]  /*11e0*/  LOP3.LUT R3, R3, 0x1c0, RZ, 0xc0, !PT ;  /* 0x000001c003037812 */ /* 0x000fe200078ec0ff */
[----:B------:R-:W4:Y:S01]  /*11f0*/  SYNCS.PHASECHK.TRANS64.TRYWAIT P0, [R236+URZ+0x30c00], R11 ;  /* 0x030c000bec0075a7 */ /* 0x000f22000800017f */
[----:B------:R-:W-:Y:S01]  /*1200*/  SHF.R.S32.HI R9, RZ, 0x4, R8 ;  /* 0x00000004ff097819 */ /* 0x000fe20000011408 */
[----:B------:R-:W-:Y:S01]  /*1210*/  IMAD.SHL.U32 R4, R2, 0x10, RZ ;  /* 0x0000001002047824 */ /* 0x000fe200078e00ff */
[----:B------:R-:W-:-:S02]  /*1220*/  LEA.HI R2, R6, R17, RZ, 0x3 ;  /* 0x0000001106027211 */ /* 0x000fc400078f18ff */
[----:B------:R-:W-:Y:S02]  /*1230*/  LEA.HI R8, R8, R9, RZ, 0x1 ;  /* 0x0000000908087211 */ /* 0x000fe400078f08ff */
[----:B------:R-:W-:-:S04]  /*1240*/  LOP3.LUT R7, R3, 0x30, R4, 0xf8, !PT ;  /* 0x0000003003077812 */ /* 0x000fc800078ef804 */
[----:B------:R-:W-:Y:S01]  /*1250*/  LOP3.LUT R7, R7, 0x8, R2, 0xf8, !PT ;  /* 0x0000000807077812 */ /* 0x000fe200078ef802 */
[----:B---34-:R-:W-:Y:S06]  /*1260*/  @P0 BRA `(.L_x_6236) ;  /* 0x0000000000080947 */ /* 0x018fec0003800000 */
[----:B------:R-:W3:Y:S02]  /*1270*/  SYNCS.PHASECHK.TRANS64.TRYWAIT P0, [R236+URZ+0x30c00], R11 ;  /* 0x030c000bec0075a7 */ /* 0x000ee4000800017f */
[----:B---3--:R-:W-:Y:S05]  /*1280*/  @!P0 BRA `(.L_x_6237) ;  /* 0x000000c800288947 */ /* 0x008fea0003800000 */
.L_x_6236:
[----:B--2---:R-:W-:Y:S01]  /*1290*/  LEA.HI R2, R14, R14, RZ, 0x1 ;  /* 0x0000000e0e027211 */ /* 0x004fe200078f08ff */
[----:B------:R-:W-:Y:S01]  /*12a0*/  ULDC UR4, c[0x0][0x74c] ;  /* 0x0001d30000047ab9 */ /* 0x000fe20000000800 */
[----:B------:R-:W-:Y:S02]  /*12b0*/  SHF.R.U32.HI R4, RZ, 0x3, R3 ;  /* 0x00000003ff047819 */ /* 0x000fe40000011603 */
[----:B------:R-:W-:Y:S02]  /*12c0*/  LOP3.LUT R3, R2, 0xffffe, RZ, 0xc0, !PT ;  /* 0x000ffffe02037812 */ /* 0x000fe400078ec0ff */
[----:B------:R-:W-:Y:S02]  /*12d0*/  LOP3.LUT R8, R8, 0x7ffffe, RZ, 0xc0, !PT ;  /* 0x007ffffe08087812 */ /* 0x000fe400078ec0ff */
[----:B------:R-:W-:Y:S01]  /*12e0*/  LOP3.LUT R4, R7, R4, RZ, 0x3c, !PT ;  /* 0x0000000407047212 */ /* 0x000fe200078e3cff */
[----:B------:R-:W-:Y:S01]  /*12f0*/  IMAD.IADD R230, R14, 0x1, -R3 ;  /* 0x000000010ee67824 */ /* 0x000fe200078e0a03 */
[----:B------:R-:W-:Y:S01]  /*1300*/  IADD3 R18, -R15, UR42, R18 ;  /* 0x0000002a0f127c10 */ /* 0x000fe2000fffe112 */
[----:B------:R-:W2:Y:S01]  /*1310*/  LDL R3, [R1+0x44] ;  /* 0x0000440001037983 */ /* 0x000ea20000100800 */
[----:B------:R-:W-:-:S03]  /*1320*/  IMAD.IADD R8, R9, 0x1, -R8 ;  /* 0x0000000109087824 */ /* 0x000fc600078e0a08 */
[----:B------:R-:W-:Y:S02]  /*1330*/  VIADD R18, R18, -UR4 ;  /* 0x8000000412127c36 */ /* 0x000fe40008000000 */
[----:B------:R-:W-:-:S03]  /*1340*/  IMAD R9, R13, 0x10, R8 ;  /* 0x000000100d097824 */ /* 0x000fc600078e0208 */
[----:B------:R-:W-:Y:S01]  /*1350*/  SHF.R.S32.HI R7, RZ, 0x1f, R18 ;  /* 0x0000001fff077819 */ /* 0x000fe20000011412 */
[----:B------:R-:W-:-:S05]  /*1360*/  IMAD.U32 R2, R9, 0x200, R4 ;  /* 0x0000020009027824 */ /* 0x000fca00078e0004 */
[----:B------:R4:W-:Y:S01]  /*1370*/  STL [R1+0x38], R2 ;  /* 0x0000380201007387 */ /* 0x0009e20000100800 */
[----:B------:R-:W-:Y:S02]  /*1380*/  LEA.HI R7, R7, R18, RZ, 0x7 ;  /* 0x0000001207077211 */ /* 0x000fe400078f38ff */
[----:B----4-:R-:W-:-:S05]  /*1390*/  LOP3.LUT R2, R0, 0xffffff80, RZ, 0xc0, !PT ;  /* 0xffffff8000027812 */ /* 0x010fca00078ec0ff */
[----:B------:R-:W-:Y:S01]  /*13a0*/  IMAD.IADD R8, R17, 0x1, -R2 ;  /* 0x0000000111087824 */ /* 0x000fe200078e0a02 */
[----:B------:R-:W-:-:S04]  /*13b0*/  LEA.HI.SX32 R7, R7, 0x1, 0x19 ;  /* 0x0000000107077811 */ /* 0x000fc800078fcaff */
[----:B------:R-:W-:-:S04]  /*13c0*/  SHF.R.S32.HI R10, RZ, 0x1f, R8 ;  /* 0x0000001fff0a7819 */ /* 0x000fc80000011408 */
[----:B------:R-:W-:Y:S01]  /*13d0*/  LEA.HI R9, R10, R8, RZ, 0x2 ;  /* 0x000000080a097211 */ /* 0x000fe200078f10ff */
[----:B------:R-:W-:Y:S01]  /*13e0*/  STL [R1+0x28], R10 ;  /* 0x0000280a01007387 */ /* 0x000fe20000100800 */
        /* <DEDUP_REMOVED lines=34> */
[----:B--2---:R-:W-:-:S05]  /*1610*/  VIMNMX R3, R3, R7, PT ;  /* 0x0000000703037248 */ /* 0x004fca0003fe0100 */
[----:B------:R2:W-:Y:S04]  /*1620*/  STL [R1+0x4], R3 ;  /* 0x0000040301007387 */ /* 0x0005e80000100800 */
[----:B------:R4:W-:Y:S01]  /*1630*/  STL [R1+0x1c], R9 ;  /* 0x00001c0901007387 */ /* 0x0009e20000100800 */
[----:B------:R-:W-:Y:S01]  /*1640*/  ISETP.GE.AND P0, PT, R16, R3, PT ;  /* 0x000000031000720c */ /* 0x000fe20003f06270 */
[----:B------:R-:W-:Y:S01]  /*1650*/  IMAD R7, R13, 0x400, R8 ;  /* 0x000004000d077824 */ /* 0x000fe200078e0208 */
[----:B--2---:R-:W-:-:S03]  /*1660*/  LOP3.LUT R3, R9, 0xfffffffc, RZ, 0xc0, !PT ;  /* 0xfffffffc09037812 */ /* 0x004fc600078ec0ff */
[----:B------:R-:W-:-:S04]  /*1670*/  IMAD.SHL.U32 R7, R7, 0x4, RZ ;  /* 0x0000000407077824 */ /* 0x000fc800078e00ff */
[----:B------:R-:W-:Y:S02]  /*1680*/  IMAD R2, R7, 0x4, R236 ;  /* 0x0000000407027824 */ /* 0x000fe400078e02ec */
[----:B------:R-:W-:Y:S02]  /*1690*/  IMAD.IADD R3, R8, 0x1, -R3 ;  /* 0x0000000108037824 */ /* 0x000fe400078e0a03 */
[----:B----4-:R-:W-:Y:S05]  /*16a0*/  @P0 BRA `(.L_x_6238) ;  /* 0x0000003800940947 */ /* 0x010fea0003800000 */
[----:B------:R-:W-:Y:S01]  /*16b0*/  LEA.HI R8, R10, R8, RZ, 0x5 ;  /* 0x000000080a087211 */ /* 0x000fe200078f28ff */
[----:B------:R-:W-:Y:S01]  /*16c0*/  IMAD.MOV.U32 R183, RZ, RZ, RZ ;  /* 0x000000ffffb77224 */ /* 0x000fe200078e00ff */
[----:B------:R-:W-:Y:S01]  /*16d0*/  LOP3.LUT R0, R5, 0xffffffe0, RZ, 0xc0, !PT ;  /* 0xffffffe005007812 */ /* 0x000fe200078ec0ff */
[----:B------:R-:W-:Y:S01]  /*16e0*/  VIADD R5, R15, -UR42 ;  /* 0x8000002a0f057c36 */ /* 0x000fe20008000000 */
[----:B------:R-:W-:Y:S02]  /*16f0*/  LEA.HI R4, R13, R13, RZ, 0x1 ;  /* 0x0000000d0d047211 */ /* 0x000fe400078f08ff */
        /* <DEDUP_REMOVED lines=35> */
[----:B---3--:R-:W-:Y:S01]  /*1930*/  SHF.R.S32.HI R11, RZ, 0x1f, R10 ;  /* 0x0000001fff0b7819 */ /* 0x008fe2000001140a */
        /* <DEDUP_REMOVED lines=27> */
.L_x_6249:
[----:B---3--:R-:W2:Y:S01]  /*1af0*/  LDL R5, [R1+0x18] ;  /* 0x0000180001057983 */ /* 0x008ea20000100800 */
[----:B------:R-:W-:Y:S05]  /*1b00*/  YIELD ;  /* 0x0000000000007946 */ /* 0x000fea0003800000 */
[----:B--2---:R-:W-:-:S04]  /*1b10*/  LOP3.LUT R5, R5, 0x1, RZ, 0xfc, !PT ;  /* 0x0000000105057812 */ /* 0x004fc800078efcff */
[----:B------:R-:W-:-:S13]  /*1b20*/  ISETP.NE.AND P0, PT, R5, 0x3, PT ;  /* 0x000000030500780c */ /* 0x000fda0003f05270 */
[----:B------:R-:W-:Y:S05]  /*1b30*/  @!P0 BRA `(.L_x_6239) ;  /* 0x0000000000048947 */ /* 0x000fea0003800000 */
[----:B------:R-:W-:Y:S01]  /*1b40*/  BPT.TRAP 0x1 ;  /* 0x000000040000795c */ /* 0x000fe20000300000 */
.L_x_6239:
[----:B------:R-:W-:Y:S01]  /*1b50*/  IMAD R6, R0, 0x8, R236 ;  /* 0x0000000800067824 */ /* 0x000fe200078e02ec */
[----:B------:R-:W-:-:S04]  /*1b60*/  SHF.L.U32 R17, R4, 0x1f, RZ ;  /* 0x0000001f04117819 */ /* 0x000fc800000006ff */
[----:B------:R1:W2:Y:S01]  /*1b70*/  SYNCS.PHASECHK.TRANS64.TRYWAIT P1, [R6+URZ+0x30c10], R17 ;  /* 0x030c1011060075a7 */ /* 0x0002a2000802017f */
[----:B------:R-:W-:Y:S05]  /*1b80*/  @!P0 BRA `(.L_x_6240) ;  /* 0x0000000000048947 */ /* 0x000fea0003800000 */
[----:B------:R-:W-:Y:S01]  /*1b90*/  BPT.TRAP 0x1 ;  /* 0x000000040000795c */ /* 0x000fe20000300000 */
.L_x_6240:
[----:B------:R-:W-:-:S05]  /*1ba0*/  VIADD R5, R236, 0x10000 ;  /* 0x00010000ec057836 */ /* 0x000fca0000000000 */
[----:B------:R-:W-:-:S04]  /*1bb0*/  SHF.R.U32.HI R5, RZ, 0x4, R5 ;  /* 0x00000004ff057819 */ /* 0x000fc80000011605 */
[----:B------:R-:W-:Y:S01]  /*1bc0*/  LOP3.LUT R5, R5, 0x3fff, RZ, 0xc0, !PT ;  /* 0x00003fff05057812 */ /* 0x000fe200078ec0ff */
[----:B--2---:R-:W-:Y:S06]  /*1bd0*/  @P1 BRA `(.L_x_6241) ;  /* 0x0000000000081947 */ /* 0x004fec0003800000 */
[----:B------:R-:W2:Y:S02]  /*1be0*/  SYNCS.PHASECHK.TRANS64.TRYWAIT P1, [R6+URZ+0x30c10], R17 ;  /* 0x030c1011060075a7 */ /* 0x000ea4000802017f */
[----:B--2---:R-:W-:Y:S05]  /*1bf0*/  @!P1 BRA `(.L_x_6242) ;  /* 0x000000bc00e09947 */ /* 0x004fea0003800000 */
.L_x_6241:
        /* <DEDUP_REMOVED lines=64> */
.L_x_6243:
[----:B------:R1:W1:Y:S01]  /*2000*/  SYNCS.PHASECHK.TRANS64.TRYWAIT P1, [R6+URZ+0x30c30], R17 ;  /* 0x030c3011060075a7 */ /* 0x000262000802017f */
[----:B------:R-:W-:Y:S05]  /*2010*/  @!P0 BRA `(.L_x_6244) ;  /* 0x0000000000048947 */ /* 0x000fea0003800000 */
[----:B------:R-:W-:Y:S01]  /*2020*/  BPT.TRAP 0x1 ;  /* 0x000000040000795c */ /* 0x000fe20000300000 */
.L_x_6244:
        /* <DEDUP_REMOVED lines=9> */
.L_x_6245:
        /* <DEDUP_REMOVED lines=37> */
[----:B------:R-:W-:Y:S01]  /*2310*/  SHFL.IDX PT, R222, R9, R234, 0x1f ;  /* 0x00001fea09de7589 */ /* 0x000fe200000e0000 */
[C---:B------:R-:W-:Y:S01]  /*2320*/  ISETP.GT.AND P6, PT, R17.reuse, 0x19, PT ;  /* 0x000000191100780c */ /* 0x040fe20003fc4270 */
[----:B------:R-:W-:Y:S01]  /*2330*/  VIADD R235, R8, 0xc ;  /* 0x0000000c08eb7836 */ /* 0x000fe20000000000 */
[----:B------:R-:W-:Y:S01]  /*2340*/  FSEL R92, R92, -INF , !P1 ;  /* 0xff8000005c5c7808 */ /* 0x000fe20004800000 */
[----:B------:R-:W1:Y:S01]  /*2350*/  SHFL.IDX PT, R18, R9, R8, 0x1f ;  /* 0x00001f0809127589 */ /* 0x000e6200000e0000 */
[----:B------:R-:W-:Y:S01]  /*2360*/  ISETP.GT.AND P1, PT, R17, 0x20, PT ;  /* 0x000000201100780c */ /* 0x000fe20003f24270 */
[----:B------:R-:W-:Y:S01]  /*2370*/  IMAD R13, R0, 0x400, R13 ;  /* 0x00000400000d7824 */ /* 0x000fe200078e020d */
[----:B------:R-:W-:Y:S01]  /*2380*/  FSEL R93, R93, -INF , !P2 ;  /* 0xff8000005d5d7808 */ /* 0x000fe20005000000 */
[----:B------:R-:W-:Y:S01]  /*2390*/  SHFL.IDX PT, R221, R9, R235, 0x1f ;  /* 0x00001feb09dd7589 */ /* 0x000fe200000e0000 */
[----:B------:R-:W-:-:S02]  /*23a0*/  FSEL R96, R96, -INF , !P3 ;  /* 0xff80000060607808 */ /* 0x000fc40005800000 */
[----:B------:R-:W-:Y:S01]  /*23b0*/  FSEL R97, R97, -INF , !P4 ;  /* 0xff80000061617808 */ /* 0x000fe20006000000 */
[----:B---3--:R-:W2:Y:S01]  /*23c0*/  SHFL.IDX PT, R225, R12, R8, 0x1f ;  /* 0x00001f080ce17589 */ /* 0x008ea200000e0000 */
[----:B------:R-:W-:Y:S02]  /*23d0*/  FSEL R100, R100, -INF , !P5 ;  /* 0xff80000064647808 */ /* 0x000fe40006800000 */
[----:B------:R-:W-:Y:S01]  /*23e0*/  FSEL R101, R101, -INF , !P6 ;  /* 0xff80000065657808 */ /* 0x000fe20007000000 */
[----:B----4-:R-:W-:Y:S01]  /*23f0*/  SHFL.IDX PT, R224, R10, R237, 0x1f ;  /* 0x00001fed0ae07589 */ /* 0x010fe200000e0000 */
[C---:B------:R-:W-:Y:S02]  /*2400*/  ISETP.GT.AND P2, PT, R17.reuse, 0x21, PT ;  /* 0x000000211100780c */ /* 0x040fe40003f44270 */
[C---:B------:R-:W-:Y:S01]  /*2410*/  ISETP.GT.AND P3, PT, R17.reuse, 0x28, PT ;  /* 0x000000281100780c */ /* 0x040fe20003f64270 */
[----:B------:R-:W-:Y:S01]  /*2420*/  SHFL.IDX PT, R226, R10, R233, 0x1f ;  /* 0x00001fe90ae27589 */ /* 0x000fe200000e0000 */
[----:B------:R-:W-:-:S02]  /*2430*/  ISETP.GT.AND P4, PT, R17, 0x29, PT ;  /* 0x000000291100780c */ /* 0x000fc40003f84270 */
[C---:B------:R-:W-:Y:S02]  /*2440*/  ISETP.GT.AND P5, PT, R17.reuse, 0x30, PT ;  /* 0x000000301100780c */ /* 0x040fe40003fa4270 */
[C---:B------:R-:W-:Y:S02]  /*2450*/  ISETP.GT.AND P6, PT, R17.reuse, 0x31, PT ;  /* 0x000000311100780c */ /* 0x040fe40003fc4270 */
[----:B------:R-:W-:Y:S01]  /*2460*/  FSEL R104, R104, -INF , !P1 ;  /* 0xff80000068687808 */ /* 0x000fe20004800000 */
[----:B-1----:R-:W-:Y:S01]  /*2470*/  FFMA.FTZ R88, R88, UR10, -R18 ;  /* 0x0000000a58587c23 */ /* 0x002fe20008010812 */
[----:B------:R-:W-:Y:S02]  /*2480*/  ISETP.GT.AND P1, PT, R17, 0x38, PT ;  /* 0x000000381100780c */ /* 0x000fe40003f24270 */
[----:B------:R-:W-:Y:S01]  /*2490*/  FSEL R105, R105, -INF , !P2 ;  /* 0xff80000069697808 */ /* 0x000fe20005000000 */
[----:B------:R-:W1:Y:S01]  /*24a0*/  MUFU.EX2 R217, R88 ;  /* 0x0000005800d97308 */ /* 0x000e620000000800 */
[----:B------:R-:W-:-:S02]  /*24b0*/  FSEL R108, R108, -INF , !P3 ;  /* 0xff8000006c6c7808 */ /* 0x000fc40005800000 */
[----:B------:R-:W-:Y:S01]  /*24c0*/  FSEL R109, R109, -INF , !P4 ;  /* 0xff8000006d6d7808 */ /* 0x000fe20006000000 */
[----:B--2---:R-:W-:Y:S01]  /*24d0*/  FFMA.FTZ R21, R104, UR10, -R225 ;  /* 0x0000000a68157c23 */ /* 0x004fe200080108e1 */
[----:B------:R-:W-:Y:S01]  /*24e0*/  FSEL R112, R112, -INF , !P5 ;  /* 0xff80000070707808 */ /* 0x000fe20006800000 */
[----:B------:R-:W-:Y:S01]  /*24f0*/  VIADD R104, R8, 0x4 ;  /* 0x0000000408687836 */ /* 0x000fe20000000000 */
[----:B------:R-:W-:Y:S02]  /*2500*/  FSEL R113, R113, -INF , !P6 ;  /* 0xff80000071717808 */ /* 0x000fe40007000000 */
[C---:B------:R-:W-:Y:S01]  /*2510*/  ISETP.GT.AND P2, PT, R17.reuse, 0x39, PT ;  /* 0x000000391100780c */ /* 0x040fe20003f44270 */
[----:B------:R-:W-:Y:S01]  /*2520*/  MUFU.EX2 R21, R21 ;  /* 0x0000001500157308 */ /* 0x000fe20000000800 */
[C---:B------:R-:W-:Y:S01]  /*2530*/  ISETP.GT.AND P3, PT, R17.reuse, 0x40, PT ;  /* 0x000000401100780c */ /* 0x040fe20003f64270 */
[----:B------:R-:W-:Y:S01]  /*2540*/  SHFL.IDX PT, R223, R10, R104, 0x1f ;  /* 0x00001f680adf7589 */ /* 0x000fe200000e0000 */
        /* <DEDUP_REMOVED lines=29> */
[----:B------:R-:W2:Y:S01]  /*2720*/  SHFL.IDX PT, R15, R9, R19, 0x1f ;  /* 0x00001f13090f7589 */ /* 0x000ea200000e0000 */
        /* <DEDUP_REMOVED lines=14> */
[--C-:B--2---:R-:W-:Y:S01]  /*2810*/  FFMA.FTZ R218, R89, UR10, -R15.reuse ;  /* 0x0000000a59da7c23 */ /* 0x104fe2000801080f */
[C---:B------:R-:W-:Y:S01]  /*2820*/  ISETP.GT.AND P3, PT, R17.reuse, 0x9, PT ;  /* 0x000000091100780c */ /* 0x040fe20003f64270 */
[----:B------:R-:W2:Y:S01]  /*2830*/  SHFL.IDX PT, R89, R9, R233, 0x1f ;  /* 0x00001fe909597589 */ /* 0x000ea200000e0000 */
        /* <DEDUP_REMOVED lines=9> */
[----:B------:R-:W-:Y:S01]  /*28d0*/  SHFL.IDX PT, R90, R9, R232, 0x1f ;  /* 0x00001fe8095a7589 */ /* 0x000fe200000e0000 */
        /* <DEDUP_REMOVED lines=9> */
[----:B------:R-:W3:Y:S01]  /*2970*/  MUFU.EX2 R218, R218 ;  /* 0x000000da00da7308 */ /* 0x000ee20000000800 */
[----:B------:R-:W-:-:S02]  /*2980*/  FSEL R103, R103, -INF , !P1 ;  /* 0xff80000067677808 */ /* 0x000fc40004800000 */
[----:B------:R-:W-:Y:S01]  /*2990*/  ISETP.GT.AND P2, PT, R17, 0x20, PT ;  /* 0x000000201100780c */ /* 0x000fe20003f44270 */
[----:B--2---:R-:W-:Y:S01]  /*29a0*/  FFMA.FTZ R15, R97, UR10, -R89 ;  /* 0x0000000a610f7c23 */ /* 0x004fe20008010859 */
[C---:B------:R-:W-:Y:S01]  /*29b0*/  ISETP.GT.AND P3, PT, R17.reuse, 0x21, PT ;  /* 0x000000211100780c */ /* 0x040fe20003f64270 */
[----:B------:R-:W2:Y:S01]  /*29c0*/  SHFL.IDX PT, R97, R12, R235, 0x1f ;  /* 0x00001feb0c617589 */ /* 0x000ea200000e0000 */
[C---:B------:R-:W-:Y:S01]  /*29d0*/  ISETP.GT.AND P4, PT, R17.reuse, 0x28, PT ;  /* 0x000000281100780c */ /* 0x040fe20003f84270 */
[----:B------:R-:W4:Y:S01]  /*29e0*/  MUFU.EX2 R216, R216 ;  /* 0x000000d800d87308 */ /* 0x000f220000000800 */
[C---:B------:R-:W-:Y:S02]  /*29f0*/  ISETP.GT.AND P5, PT, R17.reuse, 0x29, PT ;  /* 0x000000291100780c */ /* 0x040fe40003fa4270 */
[C---:B------:R-:W-:Y:S02]  /*2a00*/  ISETP.GT.AND P6, PT, R17.reuse, 0x30, PT ;  /* 0x000000301100780c */ /* 0x040fe40003fc4270 */
[----:B------:R-:W-:-:S02]  /*2a10*/  ISETP.GT.AND P1, PT, R17, 0x31, PT ;  /* 0x000000311100780c */ /* 0x000fc40003f24270 */
[----:B------:R-:W-:Y:S01]  /*2a20*/  FSEL R106, R106, -INF , !P2 ;  /* 0xff8000006a6a7808 */ /* 0x000fe20005000000 */
[----:B------:R-:W5:Y:S01]  /*2a30*/  MUFU.EX2 R219, R219 ;  /* 0x000000db00db7308 */ /* 0x000f620000000800 */
[----:B------:R-:W-:Y:S02]  /*2a40*/  FSEL R107, R107, -INF , !P3 ;  /* 0xff8000006b6b7808 */ /* 0x000fe40005800000 */
[----:B------:R-:W-:Y:S01]  /*2a50*/  FSEL R110, R110, -INF , !P4 ;  /* 0xff8000006e6e7808 */ /* 0x000fe20006000000 */
[----:B------:R-:W-:Y:S01]  /*2a60*/  FFMA.FTZ R106, R106, UR10, -R225 ;  /* 0x0000000a6a6a7c23 */ /* 0x000fe200080108e1 */
[----:B------:R-:W-:Y:S01]  /*2a70*/  FSEL R111, R111, -INF , !P5 ;  /* 0xff8000006f6f7808 */ /* 0x000fe20006800000 */
[----:B------:R-:W-:Y:S01]  /*2a80*/  SHFL.IDX PT, R225, R11, R232, 0x1f ;  /* 0x00001fe80be17589 */ /* 0x000fe200000e0000 */
[----:B------:R-:W-:Y:S01]  /*2a90*/  FSEL R114, R114, -INF , !P6 ;  /* 0xff80000072727808 */ /* 0x000fe20007000000 */
[----:B------:R-:W-:Y:S01]  /*2aa0*/  MUFU.EX2 R18, R18 ;  /* 0x0000001200127308 */ /* 0x000fe20000000800 */
[----:B------:R-:W-:-:S02]  /*2ab0*/  FSEL R115, R115, -INF , !P1 ;  /* 0xff80000073737808 */ /* 0x000fc40004800000 */
[C---:B------:R-:W-:Y:S02]  /*2ac0*/  ISETP.GT.AND P2, PT, R17.reuse, 0x38, PT ;  /* 0x000000381100780c */ /* 0x040fe40003f44270 */
[----:B------:R-:W-:Y:S01]  /*2ad0*/  ISETP.GT.AND P3, PT, R17, 0x39, PT ;  /* 0x000000391100780c */ /* 0x000fe20003f64270 */
[--C-:B--2---:R-:W-:Y:S01]  /*2ae0*/  FFMA.FTZ R23, R109, UR10, -R97.reuse ;  /* 0x0000000a6d177c23 */ /* 0x104fe20008010861 */
[C---:B------:R-:W-:Y:S01]  /*2af0*/  ISETP.GT.AND P4, PT, R17.reuse, 0x40, PT ;  /* 0x000000401100780c */ /* 0x040fe20003f84270 */
[----:B------:R-:W2:Y:S01]  /*2b00*/  SHFL.IDX PT, R109, R12, R231, 0x1f ;  /* 0x00001fe70c6d7589 */ /* 0x000ea200000e0000 */
[----:B------:R-:W-:Y:S01]  /*2b10*/  ISETP.GT.AND P5, PT, R17, 0x41, PT ;  /* 0x000000411100780c */ /* 0x000fe20003fa4270 */
[----:B------:R-:W-:Y:S01]  /*2b20*/  FFMA.FTZ R111, R111, UR10, -R97 ;  /* 0x0000000a6f6f7c23 */ /* 0x000fe20008010861 */
[C---:B------:R-:W-:Y:S01]  /*2b30*/  ISETP.GT.AND P6, PT, R17.reuse, 0x48, PT ;  /* 0x000000481100780c */ /* 0x040fe20003fc4270 */
[----:B------:R-:W-:Y:S01]  /*2b40*/  MUFU.EX2 R221, R221 ;  /* 0x000000dd00dd7308 */ /* 0x000fe20000000800 */
[----:B------:R-:W-:-:S02]  /*2b50*/  ISETP.GT.AND P1, PT, R17, 0x49, PT ;  /* 0x000000491100780c */ /* 0x000fc40003f24270 */
[----:B------:R-:W-:Y:S02]  /*2b60*/  FSEL R118, R118, -INF , !P2 ;  /* 0xff80000076767808 */ /* 0x000fe40005000000 */
[----:B------:R-:W-:Y:S02]  /*2b70*/  FSEL R119, R119, -INF , !P3 ;  /* 0xff80000077777808 */ /* 0x000fe40005800000 */
[----:B------:R-:W-:Y:S01]  /*2b80*/  FSEL R122, R122, -INF , !P4 ;  /* 0xff8000007a7a7808 */ /* 0x000fe20006000000 */
[----:B------:R-:W-:Y:S01]  /*2b90*/  MUFU.EX2 R15, R15 ;  /* 0x0000000f000f7308 */ /* 0x000fe20000000800 */
[----:B------:R-:W-:Y:S02]  /*2ba0*/  FSEL R123, R123, -INF , !P5 ;  /* 0xff8000007b7b7808 */ /* 0x000fe40006800000 */
[----:B------:R-:W-:Y:S02]  /*2bb0*/  FSEL R126, R126, -INF , !P6 ;  /* 0xff8000007e7e7808 */ /* 0x000fe40007000000 */
[----:B------:R-:W-:Y:S01]  /*2bc0*/  FSEL R127, R127, -INF , !P1 ;  /* 0xff8000007f7f7808 */ /* 0x000fe20004800000 */
[----:B------:R-:W-:Y:S01]  /*2bd0*/  FFMA.FTZ R123, R123, UR10, -R223 ;  /* 0x0000000a7b7b7c23 */ /* 0x000fe200080108df */
[C---:B------:R-:W-:Y:S01]  /*2be0*/  ISETP.GT.AND P2, PT, R17.reuse, 0x50, PT ;  /* 0x000000501100780c */ /* 0x040fe20003f44270 */
[----:B------:R-:W-:Y:S01]  /*2bf0*/  FFMA.FTZ R126, R126, UR10, -R224 ;  /* 0x0000000a7e7e7c23 */ /* 0x000fe200080108e0 */
[C---:B------:R-:W-:Y:S01]  /*2c00*/  ISETP.GT.AND P3, PT, R17.reuse, 0x51, PT ;  /* 0x000000511100780c */ /* 0x040fe20003f64270 */
[----:B------:R-:W-:Y:S01]  /*2c10*/  MUFU.EX2 R23, R23 ;  /* 0x0000001700177308 */ /* 0x000fe20000000800 */
[----:B------:R-:W-:Y:S01]  /*2c20*/  ISETP.GT.AND P4, PT, R17, 0x58, PT ;  /* 0x000000581100780c */ /* 0x000fe20003f84270 */
[----:B--2---:R-:W-:Y:S01]  /*2c30*/  FFMA.FTZ R119, R119, UR10, -R109 ;  /* 0x0000000a77777c23 */ /* 0x004fe2000801086d */
[----:B------:R-:W-:-:S02]  /*2c40*/  ISETP.GT.AND P5, PT, R17, 0x59, PT ;  /* 0x000000591100780c */ /* 0x000fc40003fa4270 */
[C---:B------:R-:W-:Y:S02]  /*2c50*/  ISETP.GT.AND P6, PT, R17.reuse, 0x60, PT ;  /* 0x000000601100780c */ /* 0x040fe40003fc4270 */
[----:B------:R-:W-:Y:S01]  /*2c60*/  ISETP.GT.AND P1, PT, R17, 0x61, PT ;  /* 0x000000611100780c */ /* 0x000fe20003f24270 */
[----:B------:R-:W2:Y:S01]  /*2c70*/  MUFU.EX2 R126, R126 ;  /* 0x0000007e007e7308 */ /* 0x000ea20000000800 */
[----:B------:R-:W-:Y:S02]  /*2c80*/  FSEL R130, R130, -INF , !P2 ;  /* 0xff80000082827808 */ /* 0x000fe40005000000 */
[----:B------:R-:W-:Y:S02]  /*2c90*/  FSEL R131, R131, -INF , !P3 ;  /* 0xff80000083837808 */ /* 0x000fe40005800000 */
[----:B------:R-:W-:Y:S02]  /*2ca0*/  FSEL R134, R134, -INF , !P4 ;  /* 0xff80000086867808 */ /* 0x000fe40006000000 */
[----:B------:R-:W-:Y:S01]  /*2cb0*/  FSEL R135, R135, -INF , !P5 ;  /* 0xff80000087877808 */ /* 0x000fe20006800000 */
[----:B------:R-:W-:Y:S01]  /*2cc0*/  FFMA.FTZ R131, R131, UR10, -R226 ;  /* 0x0000000a83837c23 */ /* 0x000fe200080108e2 */
[----:B------:R-:W-:Y:S01]  /*2cd0*/  FSEL R138, R138, -INF , !P6 ;  /* 0xff8000008a8a7808 */ /* 0x000fe20007000000 */
[----:B------:R-:W-:Y:S01]  /*2ce0*/  MUFU.EX2 R123, R123 ;  /* 0x0000007b007b7308 */ /* 0x000fe20000000800 */
[----:B------:R-:W-:-:S02]  /*2cf0*/  FSEL R139, R139, -INF , !P1 ;  /* 0xff8000008b8b7808 */ /* 0x000fc40004800000 */
[C---:B------:R-:W-:Y:S02]  /*2d00*/  ISETP.GT.AND P2, PT, R17.reuse, 0x68, PT ;  /* 0x000000681100780c */ /* 0x040fe40003f44270 */
[C---:B------:R-:W-:Y:S02]  /*2d10*/  ISETP.GT.AND P3, PT, R17.reuse, 0x69, PT ;  /* 0x000000691100780c */ /* 0x040fe40003f64270 */
[C---:B------:R-:W-:Y:S01]  /*2d20*/  ISETP.GT.AND P4, PT, R17.reuse, 0x70, PT ;  /* 0x000000701100780c */ /* 0x040fe20003f84270 */
[----:B------:R-:W-:Y:S01]  /*2d30*/  MUFU.EX2 R106, R106 ;  /* 0x0000006a006a7308 */ /* 0x000fe20000000800 */
[C---:B------:R-:W-:Y:S02]  /*2d40*/  ISETP.GT.AND P5, PT, R17.reuse, 0x71, PT ;  /* 0x000000711100780c */ /* 0x040fe40003fa4270 */
[C---:B------:R-:W-:Y:S02]  /*2d50*/  ISETP.GT.AND P6, PT, R17.reuse, 0x78, PT ;  /* 0x000000781100780c */ /* 0x040fe40003fc4270 */
[----:B------:R-:W-:Y:S01]  /*2d60*/  ISETP.GT.AND P1, PT, R17, 0x79, PT ;  /* 0x000000791100780c */ /* 0x000fe20003f24270 */
[--C-:B------:R-:W-:Y:S01]  /*2d70*/  FFMA.FTZ R17, R92, UR10, -R220.reuse ;  /* 0x0000000a5c117c23 */ /* 0x100fe200080108dc */
[----:B------:R-:W-:Y:S01]  /*2d80*/  FFMA.FTZ R220, R94, UR10, -R220 ;  /* 0x0000000a5edc7c23 */ /* 0x000fe200080108dc */
[----:B------:R1:W3:Y:S01]  /*2d90*/  SHFL.IDX PT, R92, R9, R231, 0x1f ;  /* 0x00001fe7095c7589 */ /* 0x0002e200000e0000 */
[----:B------:R-:W-:Y:S01]  /*2da0*/  FFMA.FTZ R94, R124, UR10, -R224 ;  /* 0x0000000a7c5e7c23 */ /* 0x000fe200080108e0 */
[----:B------:R-:W-:Y:S01]  /*2db0*/  FSEL R142, R142, -INF , !P2 ;  /* 0xff8000008e8e7808 */ /* 0x000fe20005000000 */
[----:B------:R-:W-:Y:S01]  /*2dc0*/  MUFU.EX2 R111, R111 ;  /* 0x0000006f006f7308 */ /* 0x000fe20000000800 */
[----:B------:R-:W4:Y:S01]  /*2dd0*/  SHFL.IDX PT, R124, R10, R232, 0x1f ;  /* 0x00001fe80a7c7589 */ /* 0x000f2200000e0000 */
[----:B------:R-:W-:-:S02]  /*2de0*/  FSEL R150, R150, -INF , !P6 ;  /* 0xff80000096967808 */ /* 0x000fc40007000000 */
[----:B------:R-:W-:Y:S01]  /*2df0*/  FSEL R151, R151, -INF , !P1 ;  /* 0xff80000097977808 */ /* 0x000fe20004800000 */
[--C-:B-1----:R-:W-:Y:S01]  /*2e00*/  FFMA.FTZ R9, R96, UR10, -R222.reuse ;  /* 0x0000000a60097c23 */ /* 0x102fe200080108de */
[----:B------:R-:W-:Y:S01]  /*2e10*/  FFMA.FTZ R222, R98, UR10, -R222 ;  /* 0x0000000a62de7c23 */ /* 0x000fe200080108de */
[----:B------:R1:W5:Y:S01]  /*2e20*/  SHFL.IDX PT, R96, R12, R19, 0x1f ;  /* 0x00001f130c607589 */ /* 0x00036200000e0000 */
[----:B------:R-:W-:Y:S03]  /*2e30*/  MUFU.EX2 R94, R94 ;  /* 0x0000005e005e7308 */ /* 0x000fe60000000800 */
[----:B------:R-:W2:Y:S01]  /*2e40*/  SHFL.IDX PT, R98, R12, R233, 0x1f ;  /* 0x00001fe90c627589 */ /* 0x000ea200000e0000 */
[----:B------:R-:W-:Y:S02]  /*2e50*/  WARPGROUP.DEPBAR.LE gsb0, 0x0 ;  /* 0x00008000000079c5 */ /* 0x000fe40000010000 */
[----:B------:R-:W-:Y:S01]  /*2e60*/  WARPGROUP.ARRIVE ;  /* 0x00000000000079c5 */ /* 0x000fe20000000000 */
[----:B-1----:R-:W-:Y:S01]  /*2e70*/  FFMA.FTZ R19, R100, UR10, -R90 ;  /* 0x0000000a64137c23 */ /* 0x002fe2000801085a */
[----:B---3--:R-:W-:Y:S01]  /*2e80*/  FFMA.FTZ R20, R101, UR10, -R92 ;  /* 0x0000000a65147c23 */ /* 0x008fe2000801085c */
[----:B------:R-:W1:Y:S01]  /*2e90*/  SHFL.IDX PT, R100, R12, R237, 0x1f ;  /* 0x00001fed0c647589 */ /* 0x000e6200000e0000 */
[--C-:B----4-:R-:W-:Y:S01]  /*2ea0*/  FFMA.FTZ R132, R132, UR10, -R124.reuse ;  /* 0x0000000a84847c23 */ /* 0x110fe2000801087c */
[----:B------:R-:W-:Y:S01]  /*2eb0*/  FFMA.FTZ R134, R134, UR10, -R124 ;  /* 0x0000000a86867c23 */ /* 0x000fe2000801087c */
[----:B------:R-:W-:Y:S01]  /*2ec0*/  HGMMA.64x128x16.F32 R24, gdesc[UR4], R24, gsb0 ;  /* 0x01e00000041879f0 */ /* 0x000fe20008000818 */
[----:B------:R-:W-:Y:S01]  /*2ed0*/  UIADD3 UR6, UR8, 0x6, URZ ;  /* 0x0000000608067890 */ /* 0x000fe2000fffe03f */
[----:B------:R-:W3:Y:S01]  /*2ee0*/  SHFL.IDX PT, R101, R12, R234, 0x1f ;  /* 0x00001fea0c657589 */ /* 0x000ee200000e0000 */
[----:B------:R-:W-:Y:S01]  /*2ef0*/  UIADD3 UR4, UR9, 0x6, URZ ;  /* 0x0000000609047890 */ /* 0x000fe2000fffe03f */
[----:B------:R2:W-:Y:S01]  /*2f00*/  MUFU.EX2 R97, R132 ;  /* 0x0000008400617308 */ /* 0x0005e20000000800 */
[----:B------:R-:W-:Y:S01]  /*2f10*/  UMOV UR7, 0x40000040 ;  /* 0x4000004000077882 */ /* 0x000fe20000000000 */
[----:B------:R-:W-:Y:S01]  /*2f20*/  UMOV UR5, 0x40000040 ;  /* 0x4000004000057882 */ /* 0x000fe20000000000 */
[--C-:B-----5:R-:W-:Y:S01]  /*2f30*/  FFMA.FTZ R22, R105, UR10, -R96.reuse ;  /* 0x0000000a69167c23 */ /* 0x120fe20008010860 */
[----:B------:R-:W-:Y:S01]  /*2f40*/  FFMA.FTZ R107, R107, UR10, -R96 ;  /* 0x0000000a6b6b7c23 */ /* 0x000fe20008010860 */
[----:B------:R-:W-:Y:S01]  /*2f50*/  FFMA.FTZ R96, R129, UR10, -R226 ;  /* 0x0000000a81607c23 */ /* 0x000fe200080108e2 */
[----:B------:R-:W-:Y:S01]  /*2f60*/  FSEL R124, R147, -INF , !P5 ;  /* 0xff800000937c7808 */ /* 0x000fe20006800000 */
[----:B------:R-:W4:Y:S01]  /*2f70*/  SHFL.IDX PT, R129, R11, R8, 0x1f ;  /* 0x00001f080b817589 */ /* 0x000f2200000e0000 */
[----:B------:R-:W-:Y:S01]  /*2f80*/  MUFU.EX2 R131, R131 ;  /* 0x0000008300837308 */ /* 0x000fe20000000800 */
[----:B--2---:R-:W-:-:S02]  /*2f90*/  FFMA.FTZ R132, R115, UR10, -R98 ;  /* 0x0000000a73847c23 */ /* 0x004fc40008010862 */
[----:B------:R-:W2:Y:S05]  /*2fa0*/  SHFL.IDX PT, R115, R11, R237, 0x1f ;  /* 0x00001fed0b737589 */ /* 0x000eaa00000e0000 */
[----:B------:R-:W-:Y:S01]  /*2fb0*/  MUFU.EX2 R96, R96 ;  /* 0x0000006000607308 */ /* 0x000fe20000000800 */
[--C-:B-1----:R-:W-:Y:S01]  /*2fc0*/  FFMA.FTZ R88, R108, UR10, -R100.reuse ;  /* 0x0000000a6c587c23 */ /* 0x102fe20008010864 */
[----:B------:R-:W-:Y:S01]  /*2fd0*/  FFMA.FTZ R110, R110, UR10, -R100 ;  /* 0x0000000a6e6e7c23 */ /* 0x000fe20008010864 */
[----:B------:R1:W5:Y:S01]  /*2fe0*/  SHFL.IDX PT, R108, R12, R232, 0x1f ;  /* 0x00001fe80c6c7589 */ /* 0x00036200000e0000 */
[----:B---3--:R-:W-:-:S04]  /*2ff0*/  FFMA.FTZ R114, R114, UR10, -R101 ;  /* 0x0000000a72727c23 */ /* 0x008fc80008010865 */
[----:B------:R-:W-:Y:S01]  /*3000*/  MUFU.EX2 R17, R17 ;  /* 0x0000001100117308 */ /* 0x000fe20000000800 */
[----:B-1----:R-:W-:Y:S01]  /*3010*/  FFMA.FTZ R12, R112, UR10, -R101 ;  /* 0x0000000a700c7c23 */ /* 0x002fe20008010865 */
[----:B------:R-:W-:Y:S01]  /*3020*/  FFMA.FTZ R112, R99, UR10, -R89 ;  /* 0x0000000a63707c23 */ /* 0x000fe20008010859 */
[----:B------:R-:W-:Y:S01]  /*3030*/  FFMA.FTZ R89, R113, UR10, -R98 ;  /* 0x0000000a71597c23 */ /* 0x000fe20008010862 */
[--C-:B----4-:R-:W-:Y:S01]  /*3040*/  FFMA.FTZ R100, R136, UR10, -R129.reuse ;  /* 0x0000000a88647c23 */ /* 0x110fe20008010881 */
[----:B------:R-:W1:Y:S01]  /*3050*/  SHFL.IDX PT, R113, R10, R8, 0x1f ;  /* 0x00001f080a717589 */ /* 0x000e6200000e0000 */
[----:B------:R-:W-:Y:S01]  /*3060*/  FFMA.FTZ R138, R138, UR10, -R129 ;  /* 0x0000000a8a8a7c23 */ /* 0x000fe20008010881 */
[--C-:B--2---:R-:W-:Y:S01]  /*3070*/  FFMA.FTZ R101, R140, UR10, -R115.reuse ;  /* 0x0000000a8c657c23 */ /* 0x104fe20008010873 */
[----:B------:R-:W-:Y:S01]  /*3080*/  MUFU.EX2 R220, R220 ;  /* 0x000000dc00dc7308 */ /* 0x000fe20000000800 */
[----:B------:R-:W2:Y:S01]  /*3090*/  SHFL.IDX PT, R136, R11, R234, 0x1f ;  /* 0x00001fea0b887589 */ /* 0x000ea200000e0000 */
[----:B------:R-:W-:-:S03]  /*30a0*/  FFMA.FTZ R115, R142, UR10, -R115 ;  /* 0x0000000a8e737c23 */ /* 0x000fc60008010873 */
[----:B------:R-:W3:Y:S01]  /*30b0*/  SHFL.IDX PT, R140, R11, R231, 0x1f ;  /* 0x00001fe70b8c7589 */ /* 0x000ee200000e0000 */
[----:B-----5:R-:W-:Y:S01]  /*30c0*/  FFMA.FTZ R91, R116, UR10, -R108 ;  /* 0x0000000a745b7c23 */ /* 0x020fe2000801086c */
[----:B------:R-:W-:Y:S01]  /*30d0*/  FFMA.FTZ R116, R102, UR10, -R90 ;  /* 0x0000000a66747c23 */ /* 0x000fe2000801085a */
[----:B------:R-:W-:Y:S01]  /*30e0*/  FFMA.FTZ R118, R118, UR10, -R108 ;  /* 0x0000000a76767c23 */ /* 0x000fe2000801086c */
[----:B------:R-:W-:Y:S01]  /*30f0*/  FSEL R108, R143, -INF , !P3 ;  /* 0xff8000008f6c7808 */ /* 0x000fe20005800000 */
[----:B------:R4:W-:Y:S08]  /*3100*/  MUFU.EX2 R90, R91 ;  /* 0x0000005b005a7308 */ /* 0x0009f00000000800 */
[----:B------:R-:W-:Y:S01]  /*3110*/  MUFU.EX2 R9, R9 ;  /* 0x0000000900097308 */ /* 0x000fe20000000800 */
[----:B----4-:R-:W-:Y:S01]  /*3120*/  FFMA.FTZ R91, R117, UR10, -R109 ;  /* 0x0000000a755b7c23 */ /* 0x010fe2000801086d */
[--C-:B-1----:R-:W-:Y:S01]  /*3130*/  FFMA.FTZ R93, R120, UR10, -R113.reuse ;  /* 0x0000000a785d7c23 */ /* 0x102fe20008010871 */
[----:B------:R-:W-:Y:S01]  /*3140*/  FFMA.FTZ R120, R103, UR10, -R92 ;  /* 0x0000000a67787c23 */ /* 0x000fe2000801085c */
[----:B------:R-:W1:Y:S01]  /*3150*/  SHFL.IDX PT, R117, R10, R235, 0x1f ;  /* 0x00001feb0a757589 */ /* 0x000e6200000e0000 */
[----:B------:R-:W-:Y:S01]  /*3160*/  FFMA.FTZ R122, R122, UR10, -R113 ;  /* 0x0000000a7a7a7c23 */ /* 0x000fe20008010871 */
[----:B--2---:R-:W-:-:S02]  /*3170*/  FFMA.FTZ R102, R144, UR10, -R136 ;  /* 0x0000000a90667c23 */ /* 0x004fc40008010888 */
[----:B------:R2:W-:Y:S01]  /*3180*/  MUFU.EX2 R92, R93 ;  /* 0x0000005d005c7308 */ /* 0x0005e20000000800 */
[--C-:B---3--:R-:W-:Y:S01]  /*3190*/  FFMA.FTZ R105, R149, UR10, -R140.reuse ;  /* 0x0000000a95697c23 */ /* 0x108fe2000801088c */
[----:B------:R-:W-:-:S06]  /*31a0*/  FFMA.FTZ R140, R151, UR10, -R140 ;  /* 0x0000000a978c7c23 */ /* 0x000fcc000801088c */
[----:B------:R-:W-:Y:S01]  /*31b0*/  MUFU.EX2 R19, R19 ;  /* 0x0000001300137308 */ /* 0x000fe20000000800 */
[----:B--2---:R-:W-:Y:S02]  /*31c0*/  FFMA.FTZ R93, R121, UR10, -R223 ;  /* 0x0000000a795d7c23 */ /* 0x004fe400080108df */
[----:B------:R-:W2:Y:S05]  /*31d0*/  SHFL.IDX PT, R121, R10, R234, 0x1f ;  /* 0x00001fea0a797589 */ /* 0x000eaa00000e0000 */
[----:B------:R-:W-:Y:S01]  /*31e0*/  MUFU.EX2 R20, R20 ;  /* 0x0000001400147308 */ /* 0x000fe20000000800 */
[--C-:B-1----:R-:W-:Y:S01]  /*31f0*/  FFMA.FTZ R95, R125, UR10, -R117.reuse ;  /* 0x0000000a7d5f7c23 */ /* 0x102fe20008010875 */
[----:B------:R-:W-:Y:S01]  /*3200*/  FFMA.FTZ R127, R127, UR10, -R117 ;  /* 0x0000000a7f7f7c23 */ /* 0x000fe20008010875 */
[----:B------:R2:W1:Y:S05]  /*3210*/  SHFL.IDX PT, R125, R10, R231, 0x1f ;  /* 0x00001fe70a7d7589 */ /* 0x00046a00000e0000 */
[----:B------:R-:W-:Y:S08]  /*3220*/  MUFU.EX2 R93, R93 ;  /* 0x0000005d005d7308 */ /* 0x000ff00000000800 */
[----:B------:R-:W3:Y:S01]  /*3230*/  MUFU.EX2 R127, R127 ;  /* 0x0000007f007f7308 */ /* 0x000ee20000000800 */
[--C-:B--2---:R-:W-:Y:S01]  /*3240*/  FFMA.FTZ R10, R128, UR10, -R121.reuse ;  /* 0x0000000a800a7c23 */ /* 0x104fe20008010879 */
[----:B------:R-:W-:Y:S01]  /*3250*/  FFMA.FTZ R130, R130, UR10, -R121 ;  /* 0x0000000a82827c23 */ /* 0x000fe20008010879 */
[----:B------:R2:W4:Y:S05]  /*3260*/  SHFL.IDX PT, R128, R11, R104, 0x1f ;  /* 0x00001f680b807589 */ /* 0x00052a00000e0000 */
[----:B------:R-:W5:Y:S01]  /*3270*/  MUFU.EX2 R95, R95 ;  /* 0x0000005f005f7308 */ /* 0x000f620000000800 */
[--C-:B-1----:R-:W-:Y:S01]  /*3280*/  FFMA.FTZ R133, R133, UR10, -R125.reuse ;  /* 0x0000000a85857c23 */ /* 0x102fe2000801087d */
[----:B------:R-:W-:-:S06]  /*3290*/  FFMA.FTZ R135, R135, UR10, -R125 ;  /* 0x0000000a87877c23 */ /* 0x000fcc000801087d */
[----:B------:R-:W1:Y:S01]  /*32a0*/  MUFU.EX2 R130, R130 ;  /* 0x0000008200827308 */ /* 0x000e620000000800 */
[--C-:B--2---:R-:W-:Y:S01]  /*32b0*/  FFMA.FTZ R104, R148, UR10, -R225.reuse ;  /* 0x0000000a94687c23 */ /* 0x104fe200080108e1 */
[----:B------:R-:W-:-:S06]  /*32c0*/  FFMA.FTZ R225, R150, UR10, -R225 ;  /* 0x0000000a96e17c23 */ /* 0x000fcc00080108e1 */
[----:B------:R2:W-:Y:S01]  /*32d0*/  MUFU.EX2 R98, R133 ;  /* 0x0000008500627308 */ /* 0x0005e20000000800 */
[--C-:B----4-:R-:W-:Y:S01]  /*32e0*/  FFMA.FTZ R99, R137, UR10, -R128.reuse ;  /* 0x0000000a89637c23 */ /* 0x110fe20008010880 */
[----:B------:R-:W-:Y:S01]  /*32f0*/  FFMA.FTZ R139, R139, UR10, -R128 ;  /* 0x0000000a8b8b7c23 */ /* 0x000fe20008010880 */
[----:B------:R-:W4:Y:S05]  /*3300*/  SHFL.IDX PT, R137, R11, R233, 0x1f ;  /* 0x00001fe90b897589 */ /* 0x000f2a00000e0000 */
[----:B------:R-:W-:Y:S01]  /*3310*/  MUFU.EX2 R222, R222 ;  /* 0x000000de00de7308 */ /* 0x000fe20000000800 */
[----:B------:R-:W-:Y:S02]  /*3320*/  WARPGROUP.DEPBAR.LE gsb0, 0x0 ;  /* 0x00008000000079c5 */ /* 0x000fe40000010000 */
[----:B------:R-:W-:Y:S01]  /*3330*/  WARPGROUP.ARRIVE ;  /* 0x00000000000079c5 */ /* 0x000fe20000000000 */
[----:B--2---:R2:W3:Y:S04]  /*3340*/  SHFL.IDX PT, R133, R11, R235, 0x1f ;  /* 0x00001feb0b857589 */ /* 0x0044e800000e0000 */
[----:B------:R-:W-:Y:S01]  /*3350*/  MUFU.EX2 R112, R112 ;  /* 0x0000007000707308 */ /* 0x000fe20000000800 */
[----:B------:R-:W-:Y:S01]  /*3360*/  HGMMA.64x128x16.F32 R24, gdesc[UR4], R24, gsb0 ;  /* 0x01e00000041879f0 */ /* 0x000fe20008000818 */
[----:B------:R-:W-:-:S02]  /*3370*/  R2UR UR4, R13 ;  /* 0x000000000d0472ca */ /* 0x000fc400000e0000 */
[----:B------:R-:W-:-:S04]  /*3380*/  FSEL R13, R146, -INF , !P4 ;  /* 0xff800000920d7808 */ /* 0x000fc80006000000 */
[----:B--2---:R3:W2:Y:S01]  /*3390*/  MUFU.EX2 R11, R101 ;  /* 0x00000065000b7308 */ /* 0x0046a20000000800 */
[----:B------:R-:W-:Y:S01]  /*33a0*/  FFMA.FTZ R136, R13, UR10, -R136 ;  /* 0x0000000a0d887c23 */ /* 0x000fe20008010888 */
[--C-:B----4-:R-:W-:Y:S01]  /*33b0*/  FFMA.FTZ R103, R145, UR10, -R137.reuse ;  /* 0x0000000a91677c23 */ /* 0x110fe20008010889 */
[----:B------:R-:W-:-:S05]  /*33c0*/  FFMA.FTZ R137, R124, UR10, -R137 ;  /* 0x0000000a7c897c23 */ /* 0x000fca0008010889 */
[----:B------:R-:W-:Y:S01]  /*33d0*/  MUFU.EX2 R116, R116 ;  /* 0x0000007400747308 */ /* 0x000fe20000000800 */
[--C-:B---3--:R-:W-:Y:S01]  /*33e0*/  FFMA.FTZ R101, R141, UR10, -R133.reuse ;  /* 0x0000000a8d657c23 */ /* 0x108fe20008010885 */
[----:B------:R-:W-:Y:S02]  /*33f0*/  VIADD R141, R8, 0x4 ;  /* 0x00000004088d7836 */ /* 0x000fe40000000000 */
[----:B------:R-:W-:-:S04]  /*3400*/  FFMA.FTZ R133, R108, UR10, -R133 ;  /* 0x0000000a6c857c23 */ /* 0x000fc80008010885 */
[----:B------:R-:W-:Y:S08]  /*3410*/  MUFU.EX2 R120, R120 ;  /* 0x0000007800787308 */ /* 0x000ff00000000800 */
[----:B------:R-:W3:Y:S08]  /*3420*/  MUFU.EX2 R101, R101 ;  /* 0x0000006500657308 */ /* 0x000ef00000000800 */
[----:B------:R-:W4:Y:S08]  /*3430*/  MUFU.EX2 R122, R122 ;  /* 0x0000007a007a7308 */ /* 0x000f300000000800 */
        /* <DEDUP_REMOVED lines=13> */
[----:B------:R-:W4:Y:S01]  /*3510*/  MUFU.EX2 R139, R139 ;  /* 0x0000008b008b7308 */ /* 0x000f220000000800 */
[----:B------:R-:W-:Y:S04]  /*3520*/  LDS R229, [R229+0x400] ;  /* 0x00040000e5e57984 */ /* 0x000fe80000000800 */
[----:B------:R-:W-:Y:S03]  /*3530*/  LDS R228, [R228+0x400] ;  /* 0x00040000e4e47984 */ /* 0x000fe60000000800 */
[----:B------:R-:W4:Y:S01]  /*3540*/  MUFU.EX2 R132, R132 ;  /* 0x0000008400847308 */ /* 0x000f220000000800 */
[----:B------:R-:W-:Y:S07]  /*3550*/  LDS R227, [R227+0x400] ;  /* 0x00040000e3e37984 */ /* 0x000fee0000000800 */
[----:B------:R-:W4:Y:S08]  /*3560*/  MUFU.EX2 R118, R118 ;  /* 0x0000007600767308 */ /* 0x000f300000000800 */
[----:B------:R-:W4:Y:S08]  /*3570*/  MUFU.EX2 R119, R119 ;  /* 0x0000007700777308 */ /* 0x000f300000000800 */
[----:B------:R-:W4:Y:S01]  /*3580*/  MUFU.EX2 R10, R10 ;  /* 0x0000000a000a7308 */ /* 0x000f220000000800 */
[----:B-----5:R-:W5:Y:S07]  /*3590*/  SHFL.IDX PT, R124, R14, R8, 0x1f ;  /* 0x00001f080e7c7589 */ /* 0x020f6e00000e0000 */
[----:B------:R-:W4:Y:S01]  /*35a0*/  MUFU.EX2 R100, R100 ;  /* 0x0000006400647308 */ /* 0x000f220000000800 */
[----:B------:R-:W1:Y:S04]  /*35b0*/  SHFL.IDX PT, R113, R14, R235, 0x1f ;  /* 0x00001feb0e717589 */ /* 0x000e6800000e0000 */
[----:B------:R-:W2:Y:S03]  /*35c0*/  SHFL.IDX PT, R121, R14, R141, 0x1f ;  /* 0x00001f8d0e797589 */ /* 0x000ea600000e0000 */
[----:B------:R-:W4:Y:S01]  /*35d0*/  MUFU.EX2 R99, R99 ;  /* 0x0000006300637308 */ /* 0x000f220000000800 */
[----:B------:R-:W3:Y:S04]  /*35e0*/  SHFL.IDX PT, R13, R14, R232, 0x1f ;  /* 0x00001fe80e0d7589 */ /* 0x000ee800000e0000 */
[----:B------:R-:W4:Y:S03]  /*35f0*/  SHFL.IDX PT, R117, R14, R237, 0x1f ;  /* 0x00001fed0e757589 */ /* 0x000f2600000e0000 */
[----:B------:R-:W4:Y:S01]  /*3600*/  MUFU.EX2 R115, R115 ;  /* 0x0000007300737308 */ /* 0x000f220000000800 */
[----:B------:R-:W4:Y:S01]  /*3610*/  SHFL.IDX PT, R108, R14, R233, 0x1f ;  /* 0x00001fe90e6c7589 */ /* 0x000f2200000e0000 */
[--C-:B-----5:R-:W-:Y:S01]  /*3620*/  FADD.FTZ R24, R24, -R124.reuse ;  /* 0x8000007c18187221 */ /* 0x120fe20000010000 */
[----:B------:R-:W-:-:S02]  /*3630*/  FADD.FTZ R26, R26, -R124 ;  /* 0x8000007c1a1a7221 */ /* 0x000fc40000010000 */
[----:B------:R-:W5:Y:S03]  /*3640*/  SHFL.IDX PT, R109, R14, R234, 0x1f ;  /* 0x00001fea0e6d7589 */ /* 0x000f6600000e0000 */
[----:B------:R-:W-:Y:S01]  /*3650*/  MUFU.EX2 R102, R102 ;  /* 0x0000006600667308 */ /* 0x000fe20000000800 */
[--C-:B-1----:R-:W-:Y:S01]  /*3660*/  FADD.FTZ R29, R29, -R113.reuse ;  /* 0x800000711d1d7221 */ /* 0x102fe20000010000 */
[----:B------:R-:W-:Y:S01]  /*3670*/  FADD.FTZ R31, R31, -R113 ;  /* 0x800000711f1f7221 */ /* 0x000fe20000010000 */
[----:B------:R-:W1:Y:S01]  /*3680*/  SHFL.IDX PT, R124, R14, R231, 0x1f ;  /* 0x00001fe70e7c7589 */ /* 0x000e6200000e0000 */
[--C-:B--2---:R-:W-:Y:S01]  /*3690*/  FADD.FTZ R25, R25, -R121.reuse ;  /* 0x8000007919197221 */ /* 0x104fe20000010000 */
[----:B------:R-:W-:Y:S02]  /*36a0*/  FADD.FTZ R27, R27, -R121 ;  /* 0x800000791b1b7221 */ /* 0x000fe40000010000 */
[----:B------:R-:W2:Y:S01]  /*36b0*/  SHFL.IDX PT, R113, R229, R141, 0x1f ;  /* 0x00001f8de5717589 */ /* 0x000ea200000e0000 */
[----:B------:R-:W-:Y:S01]  /*36c0*/  MUFU.EX2 R103, R103 ;  /* 0x0000006700677308 */ /* 0x000fe20000000800 */
[--C-:B---3--:R-:W-:Y:S01]  /*36d0*/  FADD.FTZ R36, R36, -R13.reuse ;  /* 0x8000000d24247221 */ /* 0x108fe20000010000 */
[----:B------:R-:W-:Y:S01]  /*36e0*/  FADD.FTZ R38, R38, -R13 ;  /* 0x8000000d26267221 */ /* 0x000fe20000010000 */
[----:B------:R-:W3:Y:S01]  /*36f0*/  SHFL.IDX PT, R14, R229, R233, 0x1f ;  /* 0x00001fe9e50e7589 */ /* 0x000ee200000e0000 */
[--C-:B----4-:R-:W-:Y:S01]  /*3700*/  FADD.FTZ R28, R28, -R117.reuse ;  /* 0x800000751c1c7221 */ /* 0x110fe20000010000 */
[----:B------:R-:W-:-:S02]  /*3710*/  FADD.FTZ R30, R30, -R117 ;  /* 0x800000751e1e7221 */ /* 0x000fc40000010000 */
[----:B------:R-:W4:Y:S01]  /*3720*/  SHFL.IDX PT, R13, R229, R232, 0x1f ;  /* 0x00001fe8e50d7589 */ /* 0x000f2200000e0000 */
[----:B------:R-:W-:Y:S01]  /*3730*/  MUFU.EX2 R104, R104 ;  /* 0x0000006800687308 */ /* 0x000fe20000000800 */
[--C-:B------:R-:W-:Y:S01]  /*3740*/  FADD.FTZ R33, R33, -R108.reuse ;  /* 0x8000006c21217221 */ /* 0x100fe20000010000 */
[----:B------:R-:W-:Y:S01]  /*3750*/  FADD.FTZ R35, R35, -R108 ;  /* 0x8000006c23237221 */ /* 0x000fe20000010000 */
[----:B------:R-:W4:Y:S01]  /*3760*/  SHFL.IDX PT, R117, R229, R237, 0x1f ;  /* 0x00001fede5757589 */ /* 0x000f2200000e0000 */
[--C-:B-----5:R-:W-:Y:S01]  /*3770*/  FADD.FTZ R32, R32, -R109.reuse ;  /* 0x8000006d20207221 */ /* 0x120fe20000010000 */
[----:B------:R-:W-:Y:S02]  /*3780*/  FADD.FTZ R34, R34, -R109 ;  /* 0x8000006d22227221 */ /* 0x000fe40000010000 */
[----:B------:R-:W5:Y:S01]  /*3790*/  SHFL.IDX PT, R108, R229, R234, 0x1f ;  /* 0x00001feae56c7589 */ /* 0x000f6200000e0000 */
[----:B------:R-:W-:Y:S01]  /*37a0*/  MUFU.EX2 R105, R105 ;  /* 0x0000006900697308 */ /* 0x000fe20000000800 */
[--C-:B-1----:R-:W-:Y:S01]  /*37b0*/  FADD.FTZ R37, R37, -R124.reuse ;  /* 0x8000007c25257221 */ /* 0x102fe20000010000 */
[----:B------:R-:W-:Y:S01]  /*37c0*/  FADD.FTZ R39, R39, -R124 ;  /* 0x8000007c27277221 */ /* 0x000fe20000010000 */
[----:B------:R-:W1:Y:S01]  /*37d0*/  SHFL.IDX PT, R121, R229, R8, 0x1f ;  /* 0x00001f08e5797589 */ /* 0x000e6200000e0000 */
[--C-:B--2---:R-:W-:Y:S01]  /*37e0*/  FADD.FTZ R41, R41, -R113.reuse ;  /* 0x8000007129297221 */ /* 0x104fe20000010000 */
[----:B------:R-:W-:-:S02]  /*37f0*/  FADD.FTZ R43, R43, -R113 ;  /* 0x800000712b2b7221 */ /* 0x000fc40000010000 */
[----:B------:R-:W-:Y:S01]  /*3800*/  SHFL.IDX PT, R124, R228, R141, 0x1f ;  /* 0x00001f8de47c7589 */ /* 0x000fe200000e0000 */
[--C-:B---3--:R-:W-:Y:S01]  /*3810*/  FADD.FTZ R49, R49, -R14.reuse ;  /* 0x8000000e31317221 */ /* 0x108fe20000010000 */
[----:B------:R-:W-:Y:S02]  /*3820*/  FADD.FTZ R51, R51, -R14 ;  /* 0x8000000e33337221 */ /* 0x000fe40000010000 */
[----:B------:R2:W-:Y:S01]  /*3830*/  SHFL.IDX PT, R113, R227, R141, 0x1f ;  /* 0x00001f8de3717589 */ /* 0x0005e200000e0000 */
[--C-:B----4-:R-:W-:Y:S01]  /*3840*/  FADD.FTZ R52, R52, -R13.reuse ;  /* 0x8000000d34347221 */ /* 0x110fe20000010000 */
[----:B------:R-:W-:Y:S02]  /*3850*/  FADD.FTZ R54, R54, -R13 ;  /* 0x8000000d36367221 */ /* 0x000fe40000010000 */
[----:B------:R-:W3:Y:S01]  /*3860*/  SHFL.IDX PT, R109, R229, R235, 0x1f ;  /* 0x00001febe56d7589 */ /* 0x000ee200000e0000 */
[--C-:B------:R-:W-:Y:S01]  /*3870*/  FADD.FTZ R44, R44, -R117.reuse ;  /* 0x800000752c2c7221 */ /* 0x100fe20000010000 */
[----:B------:R-:W-:-:S02]  /*3880*/  FADD.FTZ R46, R46, -R117 ;  /* 0x800000752e2e7221 */ /* 0x000fc40000010000 */
[----:B------:R-:W4:Y:S04]  /*3890*/  SHFL.IDX PT, R13, R228, R235, 0x1f ;  /* 0x00001febe40d7589 */ /* 0x000f2800000e0000 */
[----:B--2---:R-:W2:Y:S01]  /*38a0*/  LDL R141, [R1+0x38] ;  /* 0x00003800018d7983 */ /* 0x004ea20000100800 */
[--C-:B-----5:R-:W-:Y:S01]  /*38b0*/  FADD.FTZ R48, R48, -R108.reuse ;  /* 0x8000006c30307221 */ /* 0x120fe20000010000 */
[----:B------:R-:W-:Y:S02]  /*38c0*/  FADD.FTZ R50, R50, -R108 ;  /* 0x8000006c32327221 */ /* 0x000fe40000010000 */
[----:B------:R-:W5:Y:S01]  /*38d0*/  SHFL.IDX PT, R117, R228, R237, 0x1f ;  /* 0x00001fede4757589 */ /* 0x000f6200000e0000 */
[--C-:B-1----:R-:W-:Y:S01]  /*38e0*/  FADD.FTZ R40, R40, -R121.reuse ;  /* 0x8000007928287221 */ /* 0x102fe20000010000 */
[----:B------:R-:W-:-:S02]  /*38f0*/  FADD.FTZ R42, R42, -R121 ;  /* 0x800000792a2a7221 */ /* 0x000fc40000010000 */
[----:B------:R-:W-:Y:S04]  /*3900*/  SHFL.IDX PT, R14, R228, R232, 0x1f ;  /* 0x00001fe8e40e7589 */ /* 0x000fe800000e0000 */
[----:B------:R-:W1:Y:S01]  /*3910*/  SHFL.IDX PT, R232, R227, R232, 0x1f ;  /* 0x00001fe8e3e87589 */ /* 0x000e6200000e0000 */
[--C-:B---3--:R-:W-:Y:S01]  /*3920*/  FADD.FTZ R45, R45, -R109.reuse ;  /* 0x8000006d2d2d7221 */ /* 0x108fe20000010000 */
[----:B------:R-:W-:Y:S02]  /*3930*/  FADD.FTZ R47, R47, -R109 ;  /* 0x8000006d2f2f7221 */ /* 0x000fe40000010000 */
[----:B------:R-:W3:Y:S04]  /*3940*/  SHFL.IDX PT, R108, R228, R233, 0x1f ;  /* 0x00001fe9e46c7589 */ /* 0x000ee800000e0000 */
[----:B------:R-:W-:Y:S04]  /*3950*/  SHFL.IDX PT, R121, R228, R8, 0x1f ;  /* 0x00001f08e4797589 */ /* 0x000fe800000e0000 */
[----:B------:R-:W3:Y:S04]  /*3960*/  SHFL.IDX PT, R109, R228, R234, 0x1f ;  /* 0x00001feae46d7589 */ /* 0x000ee800000e0000 */
[----:B------:R-:W3:Y:S04]  /*3970*/  SHFL.IDX PT, R237, R227, R237, 0x1f ;  /* 0x00001fede3ed7589 */ /* 0x000ee800000e0000 */
[----:B------:R-:W3:Y:S04]  /*3980*/  SHFL.IDX PT, R235, R227, R235, 0x1f ;  /* 0x00001febe3eb7589 */ /* 0x000ee800000e0000 */
[----:B------:R-:W-:Y:S04]  /*3990*/  SHFL.IDX PT, R229, R229, R231, 0x1f ;  /* 0x00001fe7e5e57589 */ /* 0x000fe800000e0000 */
[----:B------:R-:W3:Y:S04]  /*39a0*/  SHFL.IDX PT, R228, R228, R231, 0x1f ;  /* 0x00001fe7e4e47589 */ /* 0x000ee800000e0000 */
[----:B------:R-:W3:Y:S04]  /*39b0*/  SHFL.IDX PT, R231, R227, R231, 0x1f ;  /* 0x00001fe7e3e77589 */ /* 0x000ee800000e0000 */
[----:B------:R-:W-:Y:S04]  /*39c0*/  SHFL.IDX PT, R234, R227, R234, 0x1f ;  /* 0x00001feae3ea7589 */ /* 0x000fe800000e0000 */
[----:B------:R-:W-:Y:S04]  /*39d0*/  SHFL.IDX PT, R233, R227, R233, 0x1f ;  /* 0x00001fe9e3e97589 */ /* 0x000fe800000e0000 */
[----:B------:R-:W3:Y:S01]  /*39e0*/  SHFL.IDX PT, R227, R227, R8, 0x1f ;  /* 0x00001f08e3e37589 */ /* 0x000ee200000e0000 */
[----:B----4-:R-:W-:Y:S01]  /*39f0*/  FADD.FTZ R61, R61, -R13 ;  /* 0x8000000d3d3d7221 */ /* 0x010fe20000010000 */
[----:B-----5:R-:W-:Y:S01]  /*3a00*/  FADD.FTZ R62, R62, -R117 ;  /* 0x800000753e3e7221 */ /* 0x020fe20000010000 */
        /* <DEDUP_REMOVED lines=12> */
[----:B---3--:R-:W-:Y:S01]  /*3ad0*/  FADD.FTZ R65, R65, -R108 ;  /* 0x8000006c41417221 */ /* 0x008fe20000010000 */
[----:B------:R-:W-:Y:S01]  /*3ae0*/  FADD.FTZ R63, R68, -R14 ;  /* 0x8000000e443f7221 */ /* 0x000fe20000010000 */
[----:B------:R-:W3:Y:S01]  /*3af0*/  MUFU.EX2 R136, R136 ;  /* 0x0000008800887308 */ /* 0x000ee20000000800 */
        /* <DEDUP_REMOVED lines=124> */
[----:B--2---:R-:W-:-:S04]  /*42c0*/  IMAD R13, R0, 0x4000, R141 ;  /* 0x00004000000d7824 */ /* 0x004fc800078e028d */
        /* <DEDUP_REMOVED lines=147> */
.L_x_6247:
        /* <DEDUP_REMOVED lines=68> */
.L_x_6248:
        /* <DEDUP_REMOVED lines=12> */
.L_x_6238:
[----:B------:R-:W2:Y:S02]  /*5100*/  LDL R5, [R1+0x44] ;  /* 0x0000440001057983 */ /* 0x000ea40000100800 */
[----:B--2---:R-:W-:-:S13]  /*5110*/  ISETP.GE.AND P0, PT, R16, R5, PT ;  /* 0x000000051000720c */ /* 0x004fda0003f06270 */
[----:B------:R-:W-:Y:S05]  /*5120*/  @P0 BRA `(.L_x_6250) ;  /* 0x0000003800500947 */ /* 0x000fea0003800000 */
[----:B-1----:R-:W2:Y:S01]  /*5130*/  LDL.LU R13, [R1+0x28] ;  /* 0x00002800010d7983 */ /* 0x002ea20000300800 */
[----:B------:R-:W1:Y:S03]  /*5140*/  LDC R15, c[0x0][0x290] ;  /* 0x0000a400ff0f7b82 */ /* 0x000e660000000800 */
[----:B------:R-:W4:Y:S04]  /*5150*/  LDL.LU R22, [R1+0x1c] ;  /* 0x00001c0001167983 */ /* 0x000f280000300800 */
[----:B------:R-:W5:Y:S01]  /*5160*/  LDL.LU R21, [R1+0x18] ;  /* 0x0000180001157983 */ /* 0x000f620000300800 */
[----:B------:R-:W3:Y:S01]  /*5170*/  S2R R5, SR_TID.X ;  /* 0x0000000000057919 */ /* 0x000ee20000002100 */
[----:B-1----:R-:W-:-:S02]  /*5180*/  VIADD R20, R15, -UR42 ;  /* 0x8000002a0f147c36 */ /* 0x002fc40008000000 */
[----:B---3--:R-:W-:-:S05]  /*5190*/  VIADD R5, R5, 0xffffff80 ;  /* 0xffffff8005057836 */ /* 0x008fca0000000000 */
        /* <DEDUP_REMOVED lines=9> */
[----:B------:R-:W-:Y:S01]  /*5230*/  SHF.R.S32.HI R9, RZ, 0x1f, R8 ;  /* 0x0000001fff097819 */ /* 0x000fe20000011408 */
[----:B------:R-:W-:Y:S01]  /*5240*/  IMAD.IADD R6, R5, 0x1, -R6 ;  /* 0x0000000105067824 */ /* 0x000fe200078e0a06 */
[----:B------:R-:W-:Y:S01]  /*5250*/  LEA.HI R12, R7, R7, RZ, 0x1 ;  /* 0x00000007070c7211 */ /* 0x000fe200078f08ff */
[----:B------:R-:W-:Y:S01]  /*5260*/  IMAD.IADD R5, R5, 0x1, -R14 ;  /* 0x0000000105057824 */ /* 0x000fe200078e0a0e */
[CC--:B------:R-:W-:Y:S02]  /*5270*/  LEA.HI R10, R9.reuse, R8.reuse, RZ, 0x3 ;  /* 0x00000008090a7211 */ /* 0x0c0fe400078f18ff */
[----:B------:R-:W-:Y:S02]  /*5280*/  LEA.HI R9, R9, R8, RZ, 0x2 ;  /* 0x0000000809097211 */ /* 0x000fe400078f10ff */
        /* <DEDUP_REMOVED lines=11> */
[----:B------:R-:W-:Y:S02]  /*5340*/  IMAD.IADD R8, R8, 0x1, -R11 ;  /* 0x0000000108087824 */ /* 0x000fe400078e0a0b */
[C---:B------:R-:W-:Y:S01]  /*5350*/  IMAD.IADD R9, R10.reuse, 0x1, -R9 ;  /* 0x000000010a097824 */ /* 0x040fe200078e0a09 */
[----:B------:R-:W-:Y:S01]  /*5360*/  LOP3.LUT R17, R15, 0xfffffffe, RZ, 0xc0, !PT ;  /* 0xfffffffe0f117812 */ /* 0x000fe200078ec0ff */
[----:B------:R-:W-:Y:S02]  /*5370*/  VIADD R12, R10, 0x10 ;  /* 0x000000100a0c7836 */ /* 0x000fe40000000000 */
[----:B------:R-:W-:-:S05]  /*5380*/  IMAD R8, R8, 0x8, R9 ;  /* 0x0000000808087824 */ /* 0x000fca00078e0209 */
[----:B------:R1:W-:Y:S01]  /*5390*/  STL [R1+0x40], R8 ;  /* 0x0000400801007387 */ /* 0x0003e20000100800 */
[----:B------:R-:W-:Y:S02]  /*53a0*/  IMAD.IADD R17, R14, 0x1, -R17 ;  /* 0x000000010e117824 */ /* 0x000fe400078e0a11 */
[----:B------:R-:W-:Y:S02]  /*53b0*/  IMAD R230, R230, 0x2000, R236 ;  /* 0x00002000e6e67824 */ /* 0x000fe400078e02ec */
[----:B------:R-:W-:Y:S01]  /*53c0*/  IMAD.MOV.U32 R235, RZ, RZ, 0x40000040 ;  /* 0x40000040ffeb7424 */ /* 0x000fe200078e00ff */
[----:B--2---:R-:W-:Y:S01]  /*53d0*/  LEA.HI R13, R13, R6, RZ, 0x5 ;  /* 0x000000060d0d7211 */ /* 0x004fe200078f28ff */
[----:B------:R-:W-:Y:S01]  /*53e0*/  VIADD R6, R10, 0x8 ;  /* 0x000000080a067836 */ /* 0x000fe20000000000 */
[----:B------:R-:W-:Y:S02]  /*53f0*/  LEA.HI R10, R12, R12, RZ, 0x1 ;  /* 0x0000000c0c0a7211 */ /* 0x000fe400078f08ff */
[----:B------:R-:W-:-:S02]  /*5400*/  SHF.R.S32.HI R19, RZ, 0x5, R13 ;  /* 0x00000005ff137819 */ /* 0x000fc4000001140d */
[----:B------:R-:W-:Y:S02]  /*5410*/  LEA.HI R7, R6, R6, RZ, 0x1 ;  /* 0x0000000606077211 */ /* 0x000fe400078f08ff */
[----:B------:R-:W-:Y:S02]  /*5420*/  LOP3.LUT R13, R10, 0xfffffffe, RZ, 0xc0, !PT ;  /* 0xfffffffe0a0d7812 */ /* 0x000fe400078ec0ff */
[----:B------:R-:W-:Y:S02]  /*5430*/  LOP3.LUT R11, R7, 0xfffffffe, RZ, 0xc0, !PT ;  /* 0xfffffffe070b7812 */ /* 0x000fe400078ec0ff */
[----:B-1----:R-:W-:-:S03]  /*5440*/  SHF.R.S32.HI R8, RZ, 0x1, R10 ;  /* 0x00000001ff087819 */ /* 0x002fc6000001140a */
[----:B------:R-:W-:Y:S01]  /*5450*/  IMAD.IADD R11, R6, 0x1, -R11 ;  /* 0x00000001060b7824 */ /* 0x000fe200078e0a0b */
        /* <DEDUP_REMOVED lines=10> */
[----:B------:R-:W-:Y:S01]  /*5500*/  LOP3.LUT R15, R15, 0x1ffffff0, RZ, 0xc0, !PT ;  /* 0x1ffffff00f0f7812 */ /* 0x000fe200078ec0ff */
[----:B------:R-:W-:Y:S02]  /*5510*/  IMAD.IADD R6, R6, 0x1, -R7 ;  /* 0x0000000106067824 */ /* 0x000fe400078e0a07 */
[----:B------:R-:W-:-:S02]  /*5520*/  IMAD.IADD R13, R12, 0x1, -R13 ;  /* 0x000000010c0d7824 */ /* 0x000fc400078e0a0d */
[----:B------:R-:W-:Y:S02]  /*5530*/  IMAD.IADD R8, R8, 0x1, -R9 ;  /* 0x0000000108087824 */ /* 0x000fe400078e0a09 */
[----:B------:R-:W-:Y:S02]  /*5540*/  IMAD.IADD R10, R10, 0x1, -R15 ;  /* 0x000000010a0a7824 */ /* 0x000fe400078e0a0f */
[----:B------:R-:W-:Y:S02]  /*5550*/  IMAD R6, R6, 0x8, R11 ;  /* 0x0000000806067824 */ /* 0x000fe400078e020b */
[----:B------:R-:W-:Y:S02]  /*5560*/  IMAD R8, R8, 0x8, R13 ;  /* 0x0000000808087824 */ /* 0x000fe400078e020d */
[----:B------:R-:W-:Y:S01]  /*5570*/  IMAD R7, R10, 0x8, R17 ;  /* 0x000000080a077824 */ /* 0x000fe200078e0211 */
[----:B----4-:R-:W-:Y:S01]  /*5580*/  SHF.R.S32.HI R12, RZ, 0x2, R22 ;  /* 0x00000002ff0c7819 */ /* 0x010fe20000011416 */
[----:B------:R-:W-:Y:S01]  /*5590*/  IMAD R20, R19, -0x10, R20 ;  /* 0xfffffff013147824 */ /* 0x000fe200078e0214 */
[----:B------:R-:W-:Y:S01]  /*55a0*/  SHF.R.S32.HI R19, RZ, 0x1f, R22 ;  /* 0x0000001fff137819 */ /* 0x000fe20000011416 */
[----:B------:R-:W-:Y:S04]  /*55b0*/  STL [R1+0x3c], R6 ;  /* 0x00003c0601007387 */ /* 0x000fe80000100800 */
[----:B------:R1:W-:Y:S01]  /*55c0*/  STL [R1+0x30], R8 ;  /* 0x0000300801007387 */ /* 0x0003e20000100800 */
[----:B------:R-:W-:-:S03]  /*55d0*/  LEA.HI R19, R19, R12, RZ, 0x3 ;  /* 0x0000000c13137211 */ /* 0x000fc600078f18ff */
[----:B------:R2:W-:Y:S01]  /*55e0*/  STL [R1+0x2c], R7 ;  /* 0x00002c0701007387 */ /* 0x0005e20000100800 */
[----:B------:R-:W-:Y:S01]  /*55f0*/  LOP3.LUT R19, R19, 0xfffffff8, RZ, 0xc0, !PT ;  /* 0xfffffff813137812 */ /* 0x000fe200078ec0ff */
[C---:B-1----:R-:W-:Y:S02]  /*5600*/  VIADD R8, R230.reuse, 0x4000 ;  /* 0x00004000e6087836 */ /* 0x042fe40000000000 */
[----:B--2---:R-:W-:Y:S01]  /*5610*/  VIADD R7, R230, 0x20c00 ;  /* 0x00020c00e6077836 */ /* 0x004fe20000000000 */
[----:B------:R-:W-:Y:S02]  /*5620*/  SHF.R.U32.HI R230, RZ, 0x4, R230 ;  /* 0x00000004ffe67819 */ /* 0x000fe400000116e6 */
[----:B------:R-:W-:Y:S02]  /*5630*/  SHF.R.U32.HI R8, RZ, 0x4, R8 ;  /* 0x00000004ff087819 */ /* 0x000fe40000011608 */
[----:B------:R-:W-:Y:S02]  /*5640*/  SHF.R.U32.HI R7, RZ, 0x4, R7 ;  /* 0x00000004ff077819 */ /* 0x000fe40000011607 */
[----:B------:R-:W-:-:S02]  /*5650*/  LOP3.LUT R230, R230, 0x3fff, RZ, 0xc0, !PT ;  /* 0x00003fffe6e67812 */ /* 0x000fc400078ec0ff */
[----:B------:R-:W-:Y:S02]  /*5660*/  IADD3 R19, R20, R19, -R12 ;  /* 0x0000001314137210 */ /* 0x000fe40007ffe80c */
[----:B------:R-:W-:Y:S02]  /*5670*/  LOP3.LUT R8, R8, 0x3fff, RZ, 0xc0, !PT ;  /* 0x00003fff08087812 */ /* 0x000fe400078ec0ff */
[----:B------:R-:W-:Y:S02]  /*5680*/  LOP3.LUT R7, R7, 0x3fff, RZ, 0xc0, !PT ;  /* 0x00003fff07077812 */ /* 0x000fe400078ec0ff */
[----:B------:R-:W-:Y:S01]  /*5690*/  LOP3.LUT R10, R230, 0x10000, RZ, 0xfc, !PT ;  /* 0x00010000e60a7812 */ /* 0x000fe200078efcff */
[----:B------:R-:W-:Y:S01]  /*56a0*/  IMAD R6, R18, -0x40, R19 ;  /* 0xffffffc012067824 */ /* 0x000fe200078e0213 */
[----:B------:R-:W-:Y:S01]  /*56b0*/  LOP3.LUT R237, R8, 0x10000, RZ, 0xfc, !PT ;  /* 0x0001000008ed7812 */ /* 0x000fe200078efcff */
[----:B------:R-:W-:Y:S01]  /*56c0*/  IMAD.MOV.U32 R19, RZ, RZ, 0x40000040 ;  /* 0x40000040ff137424 */ /* 0x000fe200078e00ff */
[----:B------:R-:W-:Y:S01]  /*56d0*/  LOP3.LUT R7, R7, 0x10000, RZ, 0xfc, !PT ;  /* 0x0001000007077812 */ /* 0x000fe200078efcff */
[----:B------:R-:W-:-:S02]  /*56e0*/  VIADD R18, R10, 0x2 ;  /* 0x000000020a127836 */ /* 0x000fc40000000000 */
[C---:B------:R-:W-:Y:S02]  /*56f0*/  VIADD R14, R10.reuse, 0x4 ;  /* 0x000000040a0e7836 */ /* 0x040fe40000000000 */
[----:B------:R-:W-:Y:S01]  /*5700*/  IMAD.MOV.U32 R15, RZ, RZ, 0x40000040 ;  /* 0x40000040ff0f7424 */ /* 0x000fe200078e00ff */
        /* <DEDUP_REMOVED lines=14> */
[----:B-----5:R-:W-:Y:S01]  /*57f0*/  LOP3.LUT R231, R21, 0x1, RZ, 0xfc, !PT ;  /* 0x0000000115e77812 */ /* 0x020fe200078efcff */
[----:B------:R-:W-:-:S02]  /*5800*/  VIADD R20, R5, 0x8 ;  /* 0x0000000805147836 */ /* 0x000fc40000000000 */
[C---:B------:R-:W-:Y:S02]  /*5810*/  VIADD R17, R5.reuse, 0xc ;  /* 0x0000000c05117836 */ /* 0x040fe40000000000 */
[----:B------:R-:W-:Y:S02]  /*5820*/  VIADD R7, R5, 0x10 ;  /* 0x0000001005077836 */ /* 0x000fe40000000000 */
[----:B------:R-:W-:Y:S02]  /*5830*/  VIADD R234, R237, 0x6 ;  /* 0x00000006edea7836 */ /* 0x000fe40000000000 */
[C---:B------:R-:W-:Y:S02]  /*5840*/  VIADD R20, R5.reuse, 0x14 ;  /* 0x0000001405147836 */ /* 0x040fe40000000000 */
[C---:B------:R-:W-:Y:S02]  /*5850*/  VIADD R17, R5.reuse, 0x18 ;  /* 0x0000001805117836 */ /* 0x040fe40000000000 */
[----:B---3--:R-:W-:-:S07]  /*5860*/  VIADD R7, R5, 0x1c ;  /* 0x0000001c05077836 */ /* 0x008fce0000000000 */
.L_x_6261:
[----:B------:R-:W-:Y:S01]  /*5870*/  ISETP.NE.AND P0, PT, R231, 0x3, PT ;  /* 0x00000003e700780c */ /* 0x000fe20003f05270 */
[----:B------:R-:W-:-:S12]  /*5880*/  YIELD ;  /* 0x0000000000007946 */ /* 0x000fd80003800000 */
[----:B------:R-:W-:Y:S05]  /*5890*/  @!P0 BRA `(.L_x_6251) ;  /* 0x0000000000048947 */ /* 0x000fea0003800000 */
[----:B------:R-:W-:Y:S01]  /*58a0*/  BPT.TRAP 0x1 ;  /* 0x000000040000795c */ /* 0x000fe20000300000 */
.L_x_6251:
[----:B------:R-:W-:Y:S01]  /*58b0*/  IMAD R7, R0, 0x8, R236 ;  /* 0x0000000800077824 */ /* 0x000fe200078e02ec */
[----:B------:R-:W-:-:S04]  /*58c0*/  SHF.L.U32 R20, R4, 0x1f, RZ ;  /* 0x0000001f04147819 */ /* 0x000fc800000006ff */
[----:B------:R1:W2:Y:S01]  /*58d0*/  SYNCS.PHASECHK.TRANS64.TRYWAIT P1, [R7+URZ+0x30c10], R20 ;  /* 0x030c1014070075a7 */ /* 0x0002a2000802017f */
[----:B------:R-:W-:Y:S05]  /*58e0*/  @!P0 BRA `(.L_x_6252) ;  /* 0x0000000000048947 */ /* 0x000fea0003800000 */
[----:B------:R-:W-:Y:S01]  /*58f0*/  BPT.TRAP 0x1 ;  /* 0x000000040000795c */ /* 0x000fe20000300000 */
.L_x_6252:
[----:B------:R-:W-:-:S05]  /*5900*/  VIADD R8, R236, 0x10000 ;  /* 0x00010000ec087836 */ /* 0x000fca0000000000 */
[----:B------:R-:W-:-:S04]  /*5910*/  SHF.R.U32.HI R8, RZ, 0x4, R8 ;  /* 0x00000004ff087819 */ /* 0x000fc80000011608 */
[----:B------:R-:W-:-:S04]  /*5920*/  LOP3.LUT R8, R8, 0x3fff, RZ, 0xc0, !PT ;  /* 0x00003fff08087812 */ /* 0x000fc800078ec0ff */
[----:B------:R-:W-:Y:S01]  /*5930*/  LOP3.LUT R9, R8, 0x10000, RZ, 0xfc, !PT ;  /* 0x0001000008097812 */ /* 0x000fe200078efcff */
[----:B--2---:R-:W-:Y:S06]  /*5940*/  @P1 BRA `(.L_x_6253) ;  /* 0x0000000000081947 */ /* 0x004fec0003800000 */
[----:B------:R-:W2:Y:S02]  /*5950*/  SYNCS.PHASECHK.TRANS64.TRYWAIT P1, [R7+URZ+0x30c10], R20 ;  /* 0x030c1014070075a7 */ /* 0x000ea4000802017f */
[----:B--2---:R-:W-:Y:S05]  /*5960*/  @!P1 BRA `(.L_x_6254) ;  /* 0x0000008000ac9947 */ /* 0x004fea0003800000 */
.L_x_6253:
        /* <DEDUP_REMOVED lines=63> */
.L_x_6255:
[----:B------:R1:W1:Y:S01]  /*5d60*/  SYNCS.PHASECHK.TRANS64.TRYWAIT P1, [R7+URZ+0x30c30], R20 ;  /* 0x030c3014070075a7 */ /* 0x000262000802017f */
[----:B------:R-:W-:Y:S05]  /*5d70*/  @!P0 BRA `(.L_x_6256) ;  /* 0x0000000000048947 */ /* 0x000fea0003800000 */
[----:B------:R-:W-:Y:S01]  /*5d80*/  BPT.TRAP 0x1 ;  /* 0x000000040000795c */ /* 0x000fe20000300000 */
.L_x_6256:
        /* <DEDUP_REMOVED lines=8> */
.L_x_6257:
        /* <DEDUP_REMOVED lines=342> */
[----:B------:R-:W-:-:S07]  /*7370*/  F2FP.F16.F32.PACK_AB R87, R26, R25 ;  /* 0x000000191a57723e */ /* 0x000fce00000000ff */
[----:B------:R-:W3:Y:S01]  /*7380*/  MUFU.EX2 R17, R17 ;  /* 0x0000001100117308 */ /* 0x000ee20000000800 */
[----:B----4-:R-:W-:-:S07]  /*7390*/  FADD.FTZ R122, R68, -R36 ;  /* 0x80000024447a7221 */ /* 0x010fce0000010000 */
        /* <DEDUP_REMOVED lines=8> */
[----:B------:R-:W4:Y:S08]  /*7420*/  MUFU.EX2 R89, R89 ;  /* 0x0000005900597308 */ /* 0x000f300000000800 */
        /* <DEDUP_REMOVED lines=9> */
[----:B--2---:R-:W-:-:S07]  /*74c0*/  FMUL.FTZ R38, R13, R38 ;  /* 0x000000260d267220 */ /* 0x004fce0000410000 */
[----:B------:R-:W2:Y:S01]  /*74d0*/  MUFU.EX2 R110, R110 ;  /* 0x0000006e006e7308 */ /* 0x000ea20000000800 */
[----:B-1----:R-:W-:Y:S01]  /*74e0*/  FADD.FTZ R121, R67, -R134 ;  /* 0x8000008643797221 */ /* 0x002fe20000010000 */
[----:B------:R-:W-:Y:S01]  /*74f0*/  FADD.FTZ R67, R70, -R36 ;  /* 0x8000002446437221 */ /* 0x000fe20000010000 */
[----:B------:R-:W-:-:S05]  /*7500*/  FADD.FTZ R70, R69, -R217 ;  /* 0x800000d945467221 */ /* 0x000fca0000010000 */
[----:B------:R-:W1:Y:S01]  /*7510*/  MUFU.EX2 R112, R112 ;  /* 0x0000007000707308 */ /* 0x000e620000000800 */
[----:B------:R-:W-:Y:S01]  /*7520*/  FMUL.FTZ R39, R15, R39 ;  /* 0x000000270f277220 */ /* 0x000fe20000410000 */
[----:B-----5:R-:W-:-:S06]  /*7530*/  FMUL.FTZ R60, R101, R60 ;  /* 0x0000003c653c7220 */ /* 0x020fcc0000410000 */
[----:B------:R5:W1:Y:S01]  /*7540*/  MUFU.EX2 R33, R123 ;  /* 0x0000007b00217308 */ /* 0x000a620000000800 */
[----:B------:R-:W-:Y:S01]  /*7550*/  FMUL.FTZ R61, R103, R61 ;  /* 0x0000003d673d7220 */ /* 0x000fe20000410000 */
[----:B------:R-:W-:Y:S01]  /*7560*/  FMUL.FTZ R62, R102, R62 ;  /* 0x0000003e663e7220 */ /* 0x000fe20000410000 */
[----:B---3--:R-:W-:-:S05]  /*7570*/  FMUL.FTZ R63, R104, R63 ;  /* 0x0000003f683f7220 */ /* 0x008fca0000410000 */
[----:B------:R3:W1:Y:S01]  /*7580*/  MUFU.EX2 R36, R120 ;  /* 0x0000007800247308 */ /* 0x0006620000000800 */
[----:B------:R-:W-:Y:S01]  /*7590*/  FMUL.FTZ R64, R105, R64 ;  /* 0x0000004069407220 */ /* 0x000fe20000410000 */
[----:B------:R-:W-:Y:S01]  /*75a0*/  FMUL.FTZ R26, R108, R121 ;  /* 0x000000796c1a7220 */ /* 0x000fe20000410000 */
[----:B------:R-:W-:-:S05]  /*75b0*/  FMUL.FTZ R66, R109, R122 ;  /* 0x0000007a6d427220 */ /* 0x000fca0000410000 */
[----:B------:R-:W1:Y:S01]  /*75c0*/  MUFU.EX2 R119, R119 ;  /* 0x0000007700777308 */ /* 0x000e620000000800 */
[----:B------:R-:W-:Y:S01]  /*75d0*/  FMUL.FTZ R27, R111, R70 ;  /* 0x000000466f1b7220 */ /* 0x000fe20000410000 */
[----:B-----5:R-:W-:-:S06]  /*75e0*/  FADD.FTZ R123, R72, -R125 ;  /* 0x8000007d487b7221 */ /* 0x020fcc0000010000 */
        /* <DEDUP_REMOVED lines=14> */
[----:B------:R-:W-:Y:S01]  /*76d0*/  FADD.FTZ R144, R84, -R145 ;  /* 0x8000009154907221 */ /* 0x000fe20000010000 */
[----:B---3--:R-:W-:Y:S01]  /*76e0*/  FADD.FTZ R120, R71, -R217 ;  /* 0x800000d947787221 */ /* 0x008fe20000010000 */
        /* <DEDUP_REMOVED lines=47> */
[----:B--2---:R-:W-:Y:S01]  /*79e0*/  FMUL.FTZ R67, R110, R67 ;  /* 0x000000436e437220 */ /* 0x004fe20000410000 */
[----:B------:R-:W-:Y:S01]  /*79f0*/  F2FP.F16.F32.PACK_AB R86, R130, R86 ;  /* 0x000000568256723e */ /* 0x000fe200000000ff */
[----:B-1----:R-:W-:Y:S01]  /*7a00*/  FMUL.FTZ R120, R112, R120 ;  /* 0x0000007870787220 */ /* 0x002fe20000410000 */
        /* <DEDUP_REMOVED lines=180> */
.L_x_6259:
        /* <DEDUP_REMOVED lines=70> */
.L_x_6260:
[----:B--2---:R-:W2:Y:S01]  /*89b0*/  LDL R8, [R1+0x44] ;  /* 0x0000440001087983 */ /* 0x004ea20000100800 */
[----:B------:R-:W-:Y:S02]  /*89c0*/  VIADD R16, R16, 0x1 ;  /* 0x0000000110107836 */ /* 0x000fe40000000000 */
        /* <DEDUP_REMOVED lines=10> */
.L_x_6250:
        /* <DEDUP_REMOVED lines=34> */
.L_x_6230:
        /* <DEDUP_REMOVED lines=13> */
[----:B------:R-:W-:Y:S02]  /*8d60*/  IMAD.U32 R6, RZ, RZ, UR6 ;  /* 0x00000006ff067e24 */ /* 0x000fe4000f8e00ff */
[----:B------:R-:W-:Y:S02]  /*8d70*/  IMAD.U32 R7, RZ, RZ, UR7 ;  /* 0x00000007ff077e24 */ /* 0x000fe4000f8e00ff */
[----:B------:R-:W-:-:S02]  /*8d80*/  IMAD.U32 R10, RZ, RZ, UR4 ;  /* 0x00000004ff0a7e24 */ /* 0x000fc4000f8e00ff */
[----:B---3--:R-:W-:Y:S02]  /*8d90*/  IMAD.U32 R11, RZ, RZ, UR5 ;  /* 0x00000005ff0b7e24 */ /* 0x008fe4000f8e00ff */
[----:B------:R-:W-:Y:S02]  /*8da0*/  IMAD.MOV.U32 R8, RZ, RZ, 0x70 ;  /* 0x00000070ff087424 */ /* 0x000fe400078e00ff */
[----:B------:R-:W-:Y:S02]  /*8db0*/  IMAD.MOV.U32 R12, RZ, RZ, 0x1 ;  /* 0x00000001ff0c7424 */ /* 0x000fe400078e00ff */
[----:B-12---:R-:W-:-:S07]  /*8dc0*/  IMAD.MOV.U32 R13, RZ, RZ, RZ ;  /* 0x000000ffff0d7224 */ /* 0x006fce00078e00ff */
[----:B------:R-:W-:-:S07]  /*8dd0*/  LEPC R20, `(.L_x_6263) ;  /* 0x000000001014794e */ /* 0x000fce0000000000 */
[----:B----4-:R-:W-:Y:S05]  /*8de0*/  CALL.ABS.NOINC R2 ;  /* 0x0000000002007343 */ /* 0x010fea0003c00000 */
.L_x_6263:
        /* <DEDUP_REMOVED lines=19> */
.L_x_6264:
        /* <DEDUP_REMOVED lines=18> */
.L_x_6265:
        /* <DEDUP_REMOVED lines=18> */
.L_x_6266:
        /* <DEDUP_REMOVED lines=95> */
[----:B--2---:R-:W-:Y:S02]  /*9750*/  UMOV UR40, UR6 ;  /* 0x0000000600287c82 */ /* 0x004fe40008000000 */
[----:B------:R2:W-:Y:S02]  /*9760*/  UTMASTG.4D [UR40], [UR8] ;  /* 0x00000028080073b5 */ /* 0x0005e40008018000 */
[----:B--2---:R0:W-:Y:S02]  /*9770*/  UTMACMDFLUSH ;  /* 0x00000000000079b7 */ /* 0x0041e40000000000 */
.L_x_6268:
[----:B------:R-:W-:Y:S05]  /*9780*/  BSYNC B0 ;  /* 0x0000000000007941 */ /* 0x000fea0003800000 */
.L_x_6267:
[----:B------:R-:W-:-:S04]  /*9790*/  DEPBAR.LE SB0, 0x0 ;  /* 0x000080000000791a */ /* 0x000fc80000000000 */
[----:B------:R-:W-:Y:S05]  /*97a0*/  BRA `(.L_x_6229) ;  /* 0x0000004000bc7947 */ /* 0x000fea0003800000 */
.L_x_6262:
[----:B------:R-:W2:Y:S01]  /*97b0*/  S2R R0, SR_TID.X ;  /* 0x0000000000007919 */ /* 0x000ea20000002100 */
[----:B------:R-:W4:Y:S01]  /*97c0*/  LDC.64 R6, c[0x0][0x820] ;  /* 0x00020800ff067b82 */ /* 0x000f220000000a00 */
[----:B------:R-:W-:Y:S01]  /*97d0*/  IMAD.U32 R9, RZ, RZ, UR43 ;  /* 0x0000002bff097e24 */ /* 0x000fe2000f8e00ff */
[----:B------:R-:W-:Y:S01]  /*97e0*/  ULOP3.LUT UR4, URZ, UR38, URZ, 0x33, !UPT ;  /* 0x000000263f047292 */ /* 0x000fe2000f8e333f */
[----:B------:R-:W-:Y:S01]  /*97f0*/  IMAD.U32 R25, RZ, RZ, UR44 ;  /* 0x0000002cff197e24 */ /* 0x000fe2000f8e00ff */
[----:B------:R-:W-:Y:S02]  /*9800*/  BSSY B0, `(.L_x_6269) ;  /* 0x0000036000007945 */ /* 0x000fe40003800000 */
[----:B------:R-:W-:Y:S02]  /*9810*/  SHF.R.S32.HI R9, RZ, 0x1f, R9 ;  /* 0x0000001fff097819 */ /* 0x000fe40000011409 */
[----:B------:R-:W3:Y:S01]  /*9820*/  LDC.64 R18, c[0x0][0x808] ;  /* 0x00020200ff127b82 */ /* 0x000ee20000000a00 */
[----:B------:R-:W-:-:S07]  /*9830*/  SHF.R.S32.HI R25, RZ, 0x1f, R25 ;  /* 0x0000001fff197819 */ /* 0x000fce0000011419 */
[----:B------:R-:W5:Y:S08]  /*9840*/  LDC.64 R14, c[0x0][0x828] ;  /* 0x00020a00ff0e7b82 */ /* 0x000f700000000a00 */
[----:B------:R-:W1:Y:S01]  /*9850*/  LDC R10, c[0x0][0xb2c] ;  /* 0x0002cb00ff0a7b82 */ /* 0x000e620000000800 */
[----:B--2---:R-:W-:-:S07]  /*9860*/  VIADD R3, R0, 0xffffff80 ;  /* 0xffffff8000037836 */ /* 0x004fce0000000000 */
[----:B------:R-:W2:Y:S01]  /*9870*/  LDC.64 R16, c[0x0][0x850] ;  /* 0x00021400ff107b82 */ /* 0x000ea20000000a00 */
[----:B---3--:R-:W-:Y:S01]  /*9880*/  VIADD R11, R18, -UR42 ;  /* 0x8000002a120b7c36 */ /* 0x008fe20008000000 */
[----:B------:R-:W-:-:S04]  /*9890*/  SHF.R.S32.HI R0, RZ, 0x1f, R3 ;  /* 0x0000001fff007819 */ /* 0x000fc80000011403 */
[----:B------:R-:W-:Y:S02]  /*98a0*/  LEA.HI R8, R0, R3, RZ, 0x3 ;  /* 0x0000000300087211 */ /* 0x000fe400078f18ff */
[----:B------:R-:W3:Y:S02]  /*98b0*/  LDC R23, c[0x0][0x83c] ;  /* 0x00020f00ff177b82 */ /* 0x000ee40000000800 */
[----:B------:R-:W-:-:S05]  /*98c0*/  LOP3.LUT R0, R8, 0x1ffffff8, RZ, 0xc0, !PT ;  /* 0x1ffffff808007812 */ /* 0x000fca00078ec0ff */
[----:B------:R-:W-:Y:S01]  /*98d0*/  IMAD.IADD R0, R3, 0x1, -R0 ;  /* 0x0000000103007824 */ /* 0x000fe200078e0a00 */
[----:B------:R-:W3:Y:S03]  /*98e0*/  LDC.64 R20, c[0x0][0x858] ;  /* 0x00021600ff147b82 */ /* 0x000ee60000000a00 */
[----:B------:R-:W-:Y:S02]  /*98f0*/  IMAD.SHL.U32 R4, R0, 0x8, RZ ;  /* 0x0000000800047824 */ /* 0x000fe400078e00ff */
[----:B----4-:R-:W-:-:S03]  /*9900*/  IMAD R0, R9, R6, RZ ;  /* 0x0000000609007224 */ /* 0x010fc600078e02ff */
[----:B------:R-:W-:Y:S01]  /*9910*/  SHF.R.S32.HI R5, RZ, 0x1f, R4 ;  /* 0x0000001fff057819 */ /* 0x000fe20000011404 */
[----:B------:R-:W-:Y:S02]  /*9920*/  IMAD R7, R7, UR43, R0 ;  /* 0x0000002b07077c24 */ /* 0x000fe4000f8e0200 */
[----:B-----5:R-:W-:Y:S02]  /*9930*/  IMAD R0, R25, R14, RZ ;  /* 0x0000000e19007224 */ /* 0x020fe400078e02ff */
[----:B------:R-:W-:-:S04]  /*9940*/  IMAD.WIDE.U32 R2, R6, UR43, R4 ;  /* 0x0000002b06027c25 */ /* 0x000fc8000f8e0004 */
[----:B------:R-:W-:Y:S01]  /*9950*/  IMAD.MOV.U32 R6, RZ, RZ, R2 ;  /* 0x000000ffff067224 */ /* 0x000fe200078e0002 */
[----:B------:R-:W-:Y:S01]  /*9960*/  SHF.R.S32.HI R2, RZ, 0x3, R8 ;  /* 0x00000003ff027819 */ /* 0x000fe20000011408 */
[----:B------:R-:W-:Y:S02]  /*9970*/  IMAD.IADD R7, R3, 0x1, R7 ;  /* 0x0000000103077824 */ /* 0x000fe400078e0207 */
[----:B------:R-:W-:Y:S01]  /*9980*/  IMAD R15, R15, UR44, R0 ;  /* 0x0000002c0f0f7c24 */ /* 0x000fe2000f8e0200 */
[C---:B------:R-:W-:Y:S01]  /*9990*/  ISETP.GE.AND P2, PT, R2.reuse, R11, PT ;  /* 0x0000000b0200720c */ /* 0x040fe20003f46270 */
[C---:B------:R-:W-:Y:S02]  /*99a0*/  VIADD R3, R2.reuse, 0x40 ;  /* 0x0000004002037836 */ /* 0x040fe40000000000 */
[----:B------:R-:W-:Y:S01]  /*99b0*/  VIADD R0, R2, 0x20 ;  /* 0x0000002002007836 */ /* 0x000fe20000000000 */
[----:B------:R-:W-:Y:S01]  /*99c0*/  ISETP.GE.OR P6, PT, R4, R19, P2 ;  /* 0x000000130400720c */ /* 0x000fe200017c6670 */
[----:B------:R-:W-:Y:S01]  /*99d0*/  VIADD R8, R2, 0x60 ;  /* 0x0000006002087836 */ /* 0x000fe20000000000 */
[-C--:B------:R-:W-:Y:S01]  /*99e0*/  ISETP.GE.AND P0, PT, R3, R11.reuse, PT ;  /* 0x0000000b0300720c */ /* 0x080fe20003f06270 */
[----:B-1----:R-:W-:Y:S01]  /*99f0*/  IMAD.WIDE.U32 R12, R14, UR44, R6 ;  /* 0x0000002c0e0c7c25 */ /* 0x002fe2000f8e0006 */
[----:B------:R-:W-:-:S02]  /*9a00*/  ISETP.GE.AND P3, PT, R0, R11, PT ;  /* 0x0000000b0000720c */ /* 0x000fc40003f66270 */
[----:B------:R-:W-:Y:S01]  /*9a10*/  ISETP.GE.AND P1, PT, R8, R11, PT ;  /* 0x0000000b0800720c */ /* 0x000fe20003f26270 */
[----:B------:R-:W-:Y:S01]  /*9a20*/  VIADD R11, R10, UR4 ;  /* 0x000000040a0b7c36 */ /* 0x000fe20008000000 */
[----:B------:R-:W-:Y:S01]  /*9a30*/  SHF.R.S32.HI R3, RZ, 0x1f, R2 ;  /* 0x0000001fff037819 */ /* 0x000fe20000011402 */
[----:B--2---:R-:W-:Y:S01]  /*9a40*/  IMAD R0, R9, R16, RZ ;  /* 0x0000001009007224 */ /* 0x004fe200078e02ff */
[-C--:B------:R-:W-:Y:S01]  /*9a50*/  ISETP.GE.OR P4, PT, R4, R19.reuse, P3 ;  /* 0x000000130400720c */ /* 0x080fe20001f86670 */
[----:B------:R-:W-:Y:S01]  /*9a60*/  IMAD.WIDE.U32 R8, R16, UR43, R4 ;  /* 0x0000002b10087c25 */ /* 0x000fe2000f8e0004 */
[----:B------:R-:W-:-:S03]  /*9a70*/  ISETP.GE.OR P5, PT, R4, R19, P0 ;  /* 0x000000130400720c */ /* 0x000fc600007a6670 */
[----:B------:R-:W-:-:S04]  /*9a80*/  IMAD.WIDE R10, R11, 0x80, R2 ;  /* 0x000000800b0a7825 */ /* 0x000fc800078e0202 */
[----:B------:R-:W-:Y:S02]  /*9a90*/  IMAD R17, R17, UR43, R0 ;  /* 0x0000002b11117c24 */ /* 0x000fe4000f8e0200 */
[----:B------:R-:W-:Y:S01]  /*9aa0*/  IMAD.IADD R7, R13, 0x1, R15 ;  /* 0x000000010d077824 */ /* 0x000fe200078e020f */
[----:B---3--:R-:W-:Y:S06]  /*9ab0*/  @P6 BRA `(.L_x_6270) ;  /* 0x0000000000286947 */ /* 0x008fec0003800000 */
        /* <DEDUP_REMOVED lines=10> */
.L_x_6270:
[----:B------:R-:W-:Y:S05]  /*9b60*/  BSYNC B0 ;  /* 0x0000000000007941 */ /* 0x000fea0003800000 */
.L_x_6269:
        /* <DEDUP_REMOVED lines=24> */
.L_x_6272:
[----:B------:R-:W-:Y:S05]  /*9cf0*/  BSYNC B0 ;  /* 0x0000000000007941 */ /* 0x000fea0003800000 */
.L_x_6271:
        /* <DEDUP_REMOVED lines=15> */
.L_x_6274:
[----:B------:R-:W-:Y:S05]  /*9df0*/  BSYNC B0 ;  /* 0x0000000000007941 */ /* 0x000fea0003800000 */
.L_x_6273:
        /* <DEDUP_REMOVED lines=15> */
.L_x_6276:
[----:B------:R-:W-:Y:S05]  /*9ef0*/  BSYNC B0 ;  /* 0x0000000000007941 */ /* 0x000fea0003800000 */
.L_x_6275:
[----:B------:R-:W-:Y:S01]  /*9f00*/  BSSY B0, `(.L_x_6277) ;  /* 0x000000d000007945 */ /* 0x000fe20003800000 */
[----:B-123--:R-:W-:-:S03]  /*9f10*/  IMAD.IADD R5, R9, 0x1, R15 ;  /* 0x0000000109057824 */ /* 0x00efc600078e020f */
[----:B------:R-:W-:Y:S05]  /*9f20*/  @P2 BRA `(.L_x_6278) ;  /* 0x0000000000282947 */ /* 0x000fea0003800000 */
        /* <DEDUP_REMOVED lines=10> */
.L_x_6278:
[----:B------:R-:W-:Y:S05]  /*9fd0*/  BSYNC B0 ;  /* 0x0000000000007941 */ /* 0x000fea0003800000 */
.L_x_6277:
        /* <DEDUP_REMOVED lines=15> */
.L_x_6280:
[----:B------:R-:W-:Y:S05]  /*a0d0*/  BSYNC B0 ;  /* 0x0000000000007941 */ /* 0x000fea0003800000 */
.L_x_6279:
        /* <DEDUP_REMOVED lines=15> */
.L_x_6282:
[----:B------:R-:W-:Y:S05]  /*a1d0*/  BSYNC B0 ;  /* 0x0000000000007941 */ /* 0x000fea0003800000 */
.L_x_6281:
[----:B------:R-:W-:Y:S05]  /*a1e0*/  @P1 BRA `(.L_x_6229) ;  /* 0x00000038002c1947 */ /* 0x000fea0003800000 */
[----:B-123--:R-:W-:Y:S01]  /*a1f0*/  IADD3 R7, P0, R10, 0x60, RZ ;  /* 0x000000600a077810 */ /* 0x00efe20007f1e0ff */
        /* <DEDUP_REMOVED lines=13> */
.L_x_6225:
        /* <DEDUP_REMOVED lines=29> */
.L_x_6284:
[----:B------:R-:W-:Y:S01]  /*a4a0*/  ULDC UR9, c[0x0][0xb44] ;  /* 0x0002d10000097ab9 */ /* 0x000fe20000000800 */
[----:B------:R-:W-:Y:S01]  /*a4b0*/  UMOV UR7, UR8 ;  /* 0x0000000800077c82 */ /* 0x000fe20008000000 */
[----:B------:R-:W-:-:S11]  /*a4c0*/  UISETP.NE.AND UP0, UPT, UR9, 0x1, UPT ;  /* 0x000000010900788c */ /* 0x000fd6000bf05270 */
[----:B------:R-:W-:Y:S02]  /*a4d0*/  @UP0 ULDC.64 UR10, c[0x0][0xb48] ;  /* 0x0002d200000a0ab9 */ /* 0x000fe40000000a00 */
[----:B------:R-:W-:-:S04]  /*a4e0*/  UIMAD.WIDE.U32 UR4, UR8, UR10, URZ ;  /* 0x0000000a080472a5 */ /* 0x000fc8000f8e003f */
[----:B------:R-:W-:-:S04]  /*a4f0*/  @UP0 USHF.R.U32.HI UR7, URZ, UR11, UR5 ;  /* 0x0000000b3f070299 */ /* 0x000fc80008011605 */
[----:B------:R-:W-:-:S12]  /*a500*/  UIMAD UR4, UR7, UR9, URZ ;  /* 0x00000009070472a4 */ /* 0x000fd8000f8e023f */
.L_x_6285:
        /* <DEDUP_REMOVED lines=22> */
[----:B------:R-:W-:-:S04]  /*a670*/  UIADD3 UR4, -UR5, UR4, -UR16 ;  /* 0x0000000405047290 */ /* 0x000fc8000fffe910 */
        /* <DEDUP_REMOVED lines=54> */
[----:B------:R-:W-:-:S04]  /*a9e0*/  ULEA UR4, UR8, UR12, 0x7 ;  /* 0x0000000c08047291 */ /* 0x000fc8000f8e383f */
[----:B------:R-:W-:-:S04]  /*a9f0*/  USHF.R.S32.HI UR10, URZ, 0x1f, UR4 ;  /* 0x0000001f3f0a7899 */ /* 0x000fc80008011404 */
[----:B------:R-:W-:-:S04]  /*aa00*/  ULEA.HI UR10, UR10, UR4, URZ, 0x7 ;  /* 0x000000040a0a7291 */ /* 0x000fc8000f8f383f */
[----:B------:R-:W-:-:S04]  /*aa10*/  USHF.R.S32.HI UR10, URZ, 0x7, UR10 ;  /* 0x000000073f0a7899 */ /* 0x000fc8000801140a */
[----:B------:R-:W-:-:S04]  /*aa20*/  UISETP.LT.AND UP0, UPT, UR16, UR10, UPT ;  /* 0x0000000a1000728c */ /* 0x000fc8000bf01270 */
[----:B------:R-:W-:-:S06]  /*aa30*/  USEL UR10, UR16, UR10, UP0 ;  /* 0x0000000a100a7287 */ /* 0x000fcc0008000000 */
[----:B------:R-:W-:-:S07]  /*aa40*/  VIADD R5, R8, UR10 ;  /* 0x0000000a08057c36 */ /* 0x000fce0008000000 */
.L_x_6289:
[----:B------:R-:W2:Y:S04]  /*aa50*/  LDG.E.STRONG.GPU R4, desc[UR36][R2.64] ;  /* 0x0000002402047981 */ /* 0x000ea8000c1ef900 */
[----:B--2---:R-:W-:Y:S01]  /*aa60*/  CCTL.IVALL ;  /* 0x00000000ff00798f */ /* 0x004fe20002000000 */
[----:B------:R-:W-:Y:S05]  /*aa70*/  YIELD ;  /* 0x0000000000007946 */ /* 0x000fea0003800000 */
[----:B------:R-:W-:-:S13]  /*aa80*/  ISETP.NE.AND P1, PT, R4, R5, PT ;  /* 0x000000050400720c */ /* 0x000fda0003f25270 */
[----:B------:R-:W-:Y:S05]  /*aa90*/  @P1 BRA `(.L_x_6289) ;  /* 0xfffffffc00ec1947 */ /* 0x000fea000383ffff */
.L_x_6288:
[----:B------:R-:W-:Y:S05]  /*aaa0*/  BSYNC B0 ;  /* 0x0000000000007941 */ /* 0x000fea0003800000 */
.L_x_6287:
[----:B------:R-:W-:-:S03]  /*aab0*/  UMOV UR4, 0xffffffff ;  /* 0xffffffff00047882 */ /* 0x000fc60000000000 */
[----:B------:R-:W-:Y:S05]  /*aac0*/  BRA.DIV UR4, `(.L_x_6290) ;  /* 0x00000032047c7947 */ /* 0x000fea000b800000 */
[----:B------:R-:W-:Y:S01]  /*aad0*/  NOP ;  /* 0x0000000000007918 */ /* 0x000fe20000000000 */
.L_x_6359:
[----:B------:R-:W-:Y:S01]  /*aae0*/  IMAD.U32 R9, RZ, RZ, UR8 ;  /* 0x00000008ff097e24 */ /* 0x000fe2000f8e00ff */
[----:B------:R-:W-:Y:S05]  /*aaf0*/  WARPSYNC.ALL ;  /* 0x0000000000007948 */ /* 0x000fea0003800000 */
[----:B------:R-:W-:Y:S01]  /*ab00*/  BAR.SYNC.DEFER_BLOCKING 0xd, 0xa0 ;  /* 0x0342800000007b1d */ /* 0x000fe20000010000 */
[----:B------:R-:W-:-:S05]  /*ab10*/  IMAD.SHL.U32 R9, R9, 0x2000, RZ ;  /* 0x0000200009097824 */ /* 0x000fca00078e00ff */
        /* <DEDUP_REMOVED lines=18> */
.L_x_6292:
[----:B------:R-:W-:Y:S05]  /*ac40*/  BSYNC B0 ;  /* 0x0000000000007941 */ /* 0x000fea0003800000 */
.L_x_6291:
        /* <DEDUP_REMOVED lines=20> */
.L_x_6294:
[----:B------:R-:W-:Y:S05]  /*ad90*/  BSYNC B0 ;  /* 0x0000000000007941 */ /* 0x000fea0003800000 */
.L_x_6293:
[----:B------:R-:W-:Y:S06]  /*ada0*/  BAR.ARV 0xa, 0xa0 ;  /* 0x0282800000007b1d */ /* 0x000fec0000002000 */
[----:B------:R-:W-:Y:S04]  /*adb0*/  BSSY B0, `(.L_x_6295) ;  /* 0x0000003000007945 */ /* 0x000fe80003800000 */
[----:B------:R-:W-:Y:S05]  /*adc0*/  @!P0 BRA `(.L_x_6296) ;  /* 0x0000000000048947 */ /* 0x000fea0003800000 */
[----:B------:R-:W-:-:S04]  /*add0*/  DEPBAR.LE SB0, 0x0 ;  /* 0x000080000000791a */ /* 0x000fc80000000000 */
.L_x_6296:
[----:B------:R-:W-:Y:S05]  /*ade0*/  BSYNC B0 ;  /* 0x0000000000007941 */ /* 0x000fea0003800000 */
.L_x_6295:
        /* <DEDUP_REMOVED lines=19> */
.L_x_6298:
[----:B------:R-:W-:Y:S05]  /*af20*/  BSYNC B0 ;  /* 0x0000000000007941 */ /* 0x000fea0003800000 */
.L_x_6297:
[----:B------:R-:W-:Y:S01]  /*af30*/  UIADD3 UR17, UR8, 0x1, URZ ;  /* 0x0000000108117890 */ /* 0x000fe2000fffe03f */
[----:B------:R-:W-:Y:S11]  /*af40*/  BRA `(.L_x_6299) ;  /* 0x0000000000047947 */ /* 0x000ff60003800000 */
.L_x_6286:
[----:B------:R-:W-:-:S05]  /*af50*/  UMOV UR17, UR8 ;  /* 0x0000000800117c82 */ /* 0x000fca0008000000 */
.L_x_6299:
        /* <DEDUP_REMOVED lines=12> */
.L_x_6324:
        /* <DEDUP_REMOVED lines=18> */
.L_x_6302:
[----:B------:R-:W2:Y:S04]  /*b140*/  LDG.E.STRONG.GPU R4, desc[UR36][R2.64] ;  /* 0x0000002402047981 */ /* 0x000ea8000c1ef900 */
[----:B--2---:R-:W-:Y:S01]  /*b150*/  CCTL.IVALL ;  /* 0x00000000ff00798f */ /* 0x004fe20002000000 */
[----:B------:R-:W-:Y:S05]  /*b160*/  YIELD ;  /* 0x0000000000007946 */ /* 0x000fea0003800000 */
[----:B------:R-:W-:-:S13]  /*b170*/  ISETP.NE.AND P1, PT, R4, R5, PT ;  /* 0x000000050400720c */ /* 0x000fda0003f25270 */
[----:B------:R-:W-:Y:S05]  /*b180*/  @P1 BRA `(.L_x_6302) ;  /* 0xfffffffc00ec1947 */ /* 0x000fea000383ffff */
.L_x_6301:
[----:B------:R-:W-:Y:S05]  /*b190*/  BSYNC B0 ;  /* 0x0000000000007941 */ /* 0x000fea0003800000 */
.L_x_6300:
[----:B------:R-:W-:-:S03]  /*b1a0*/  UMOV UR18, 0xffffffff ;  /* 0xffffffff00127882 */ /* 0x000fc60000000000 */
[----:B------:R-:W-:Y:S05]  /*b1b0*/  BRA.DIV UR18, `(.L_x_6303) ;  /* 0x0000002a12dc7947 */ /* 0x000fea000b800000 */
[----:B------:R-:W-:Y:S01]  /*b1c0*/  NOP ;  /* 0x0000000000007918 */ /* 0x000fe20000000000 */
.L_x_6362:
        /* <DEDUP_REMOVED lines=17> */
[----:B------:R1:W-:Y:S02]  /*b2e0*/  UBLKRED.G.S.ADD.F32.RN [UR18], [UR24], UR26, desc[UR28] ;  /* 0x00001c12180073bb */ /* 0x0003e400080a141a */
[----:B-1----:R0:W-:Y:S02]  /*b2f0*/  UTMACMDFLUSH ;  /* 0x00000000000079b7 */ /* 0x0021e40000000000 */
.L_x_6305:
[----:B------:R-:W-:Y:S05]  /*b300*/  BSYNC B0 ;  /* 0x0000000000007941 */ /* 0x000fea0003800000 */
.L_x_6304:
        /* <DEDUP_REMOVED lines=15> */
.L_x_6307:
[----:B------:R-:W-:Y:S05]  /*b400*/  BSYNC B0 ;  /* 0x0000000000007941 */ /* 0x000fea0003800000 */
.L_x_6306:
[----:B------:R-:W-:Y:S06]  /*b410*/  BAR.ARV 0xa, 0xa0 ;  /* 0x0282800000007b1d */ /* 0x000fec0000002000 */
[----:B------:R-:W-:Y:S04]  /*b420*/  BSSY B0, `(.L_x_6308) ;  /* 0x0000003000007945 */ /* 0x000fe80003800000 */
[----:B------:R-:W-:Y:S05]  /*b430*/  @!P0 BRA `(.L_x_6309) ;  /* 0x0000000000048947 */ /* 0x000fea0003800000 */
[----:B------:R-:W-:-:S04]  /*b440*/  DEPBAR.LE SB0, 0x0 ;  /* 0x000080000000791a */ /* 0x000fc80000000000 */
.L_x_6309:
[----:B------:R-:W-:Y:S05]  /*b450*/  BSYNC B0 ;  /* 0x0000000000007941 */ /* 0x000fea0003800000 */
.L_x_6308:
        /* <DEDUP_REMOVED lines=19> */
.L_x_6311:
[----:B------:R-:W-:Y:S05]  /*b590*/  BSYNC B0 ;  /* 0x0000000000007941 */ /* 0x000fea0003800000 */
.L_x_6310:
        /* <DEDUP_REMOVED lines=10> */
[----:B------:R-:W-:-:S04]  /*b640*/  UIADD3 UR10, UR10, 0x80, URZ ;  /* 0x000000800a0a7890 */ /* 0x000fc8000fffe03f */
[----:B------:R-:W-:-:S04]  /*b650*/  USHF.R.S32.HI UR11, URZ, 0x1f, UR10 ;  /* 0x0000001f3f0b7899 */ /* 0x000fc8000801140a */
[----:B------:R-:W-:-:S04]  /*b660*/  ULEA.HI UR11, UR11, UR10, URZ, 0x7 ;  /* 0x0000000a0b0b7291 */ /* 0x000fc8000f8f383f */
[----:B------:R-:W-:-:S04]  /*b670*/  USHF.R.S32.HI UR11, URZ, 0x7, UR11 ;  /* 0x000000073f0b7899 */ /* 0x000fc8000801140b */
[----:B------:R-:W-:-:S04]  /*b680*/  UISETP.LT.AND UP0, UPT, UR16, UR11, UPT ;  /* 0x0000000b1000728c */ /* 0x000fc8000bf01270 */
[----:B------:R-:W-:-:S06]  /*b690*/  USEL UR11, UR16, UR11, UP0 ;  /* 0x0000000b100b7287 */ /* 0x000fcc0008000000 */
[----:B------:R-:W-:-:S07]  /*b6a0*/  VIADD R5, R8, UR11 ;  /* 0x0000000b08057c36 */ /* 0x000fce0008000000 */
.L_x_6314:
[----:B------:R-:W2:Y:S04]  /*b6b0*/  LDG.E.STRONG.GPU R4, desc[UR36][R2.64] ;  /* 0x0000002402047981 */ /* 0x000ea8000c1ef900 */
[----:B--2---:R-:W-:Y:S01]  /*b6c0*/  CCTL.IVALL ;  /* 0x00000000ff00798f */ /* 0x004fe20002000000 */
[----:B------:R-:W-:Y:S05]  /*b6d0*/  YIELD ;  /* 0x0000000000007946 */ /* 0x000fea0003800000 */
[----:B------:R-:W-:-:S13]  /*b6e0*/  ISETP.NE.AND P1, PT, R4, R5, PT ;  /* 0x000000050400720c */ /* 0x000fda0003f25270 */
[----:B------:R-:W-:Y:S05]  /*b6f0*/  @P1 BRA `(.L_x_6314) ;  /* 0xfffffffc00ec1947 */ /* 0x000fea000383ffff */
.L_x_6313:
[----:B------:R-:W-:Y:S05]  /*b700*/  BSYNC B0 ;  /* 0x0000000000007941 */ /* 0x000fea0003800000 */
.L_x_6312:
[----:B------:R-:W-:-:S03]  /*b710*/  UMOV UR10, 0xffffffff ;  /* 0xffffffff000a7882 */ /* 0x000fc60000000000 */
[----:B------:R-:W-:Y:S05]  /*b720*/  BRA.DIV UR10, `(.L_x_6315) ;  /* 0x000000260a9c7947 */ /* 0x000fea000b800000 */
[----:B------:R-:W-:Y:S01]  /*b730*/  NOP ;  /* 0x0000000000007918 */ /* 0x000fe20000000000 */
.L_x_6365:
        /* <DEDUP_REMOVED lines=15> */
.L_x_6317:
[----:B------:R-:W-:Y:S05]  /*b830*/  BSYNC B0 ;  /* 0x0000000000007941 */ /* 0x000fea0003800000 */
.L_x_6316:
        /* <DEDUP_REMOVED lines=15> */
.L_x_6319:
[----:B------:R-:W-:Y:S05]  /*b930*/  BSYNC B0 ;  /* 0x0000000000007941 */ /* 0x000fea0003800000 */
.L_x_6318:
[----:B------:R-:W-:Y:S06]  /*b940*/  BAR.ARV 0xa, 0xa0 ;  /* 0x0282800000007b1d */ /* 0x000fec0000002000 */
[----:B------:R-:W-:Y:S04]  /*b950*/  BSSY B0, `(.L_x_6320) ;  /* 0x0000003000007945 */ /* 0x000fe80003800000 */
[----:B------:R-:W-:Y:S05]  /*b960*/  @!P0 BRA `(.L_x_6321) ;  /* 0x0000000000048947 */ /* 0x000fea0003800000 */
[----:B------:R-:W-:-:S04]  /*b970*/  DEPBAR.LE SB0, 0x0 ;  /* 0x000080000000791a */ /* 0x000fc80000000000 */
.L_x_6321:
[----:B------:R-:W-:Y:S05]  /*b980*/  BSYNC B0 ;  /* 0x0000000000007941 */ /* 0x000fea0003800000 */
.L_x_6320:
        /* <DEDUP_REMOVED lines=19> */
.L_x_6323:
[----:B------:R-:W-:Y:S05]  /*bac0*/  BSYNC B0 ;  /* 0x0000000000007941 */ /* 0x000fea0003800000 */
.L_x_6322:
[----:B------:R-:W-:Y:S02]  /*bad0*/  UIADD3 UR17, UR17, 0x2, URZ ;  /* 0x0000000211117890 */ /* 0x000fe4000fffe03f */
[----:B------:R-:W-:Y:S02]  /*bae0*/  UIADD3 UR4, UR4, 0x4000, URZ ;  /* 0x0000400004047890 */ /* 0x000fe4000fffe03f */
[----:B------:R-:W-:-:S06]  /*baf0*/  UISETP.GE.AND UP0, UPT, UR17, UR5, UPT ;  /* 0x000000051100728c */ /* 0x000fcc000bf06270 */
[----:B------:R-:W-:-:S13]  /*bb00*/  PLOP3.LUT P1, PT, PT, PT, UP0, 0x80, 0x0 ;  /* 0x000000000000781c */ /* 0x000fda0003f2f008 */
[----:B------:R-:W-:Y:S05]  /*bb10*/  @!P1 BRA `(.L_x_6324) ;  /* 0xfffffff400409947 */ /* 0x000fea000383ffff */
[----:B------:R-:W-:Y:S05]  /*bb20*/  BRA `(.L_x_6229) ;  /* 0x0000001c00dc7947 */ /* 0x000fea0003800000 */
.L_x_6283:
        /* <DEDUP_REMOVED lines=21> */
.L_x_6325:
[----:B------:R-:W-:Y:S01]  /*bc80*/  ULDC UR9, c[0x0][0xb44] ;  /* 0x0002d10000097ab9 */ /* 0x000fe20000000800 */
[----:B------:R-:W-:Y:S01]  /*bc90*/  UMOV UR7, UR8 ;  /* 0x0000000800077c82 */ /* 0x000fe20008000000 */
[----:B------:R-:W-:-:S11]  /*bca0*/  UISETP.NE.AND UP0, UPT, UR9, 0x1, UPT ;  /* 0x000000010900788c */ /* 0x000fd6000bf05270 */
[----:B------:R-:W-:Y:S02]  /*bcb0*/  @UP0 ULDC.64 UR10, c[0x0][0xb48] ;  /* 0x0002d200000a0ab9 */ /* 0x000fe40000000a00 */
[----:B------:R-:W-:-:S04]  /*bcc0*/  UIMAD.WIDE.U32 UR4, UR8, UR10, URZ ;  /* 0x0000000a080472a5 */ /* 0x000fc8000f8e003f */
[----:B------:R-:W-:-:S04]  /*bcd0*/  @UP0 USHF.R.U32.HI UR7, URZ, UR11, UR5 ;  /* 0x0000000b3f070299 */ /* 0x000fc80008011605 */
[----:B------:R-:W-:-:S12]  /*bce0*/  UIMAD UR4, UR7, UR9, URZ ;  /* 0x00000009070472a4 */ /* 0x000fd8000f8e023f */
.L_x_6326:
        /* <DEDUP_REMOVED lines=20> */
[----:B------:R-:W2:Y:S01]  /*be30*/  LDC R2, c[0x0][0x290] ;  /* 0x0000a400ff027b82 */ /* 0x000ea20000000800 */
[----:B------:R-:W-:Y:S01]  /*be40*/  USHF.L.U32 UR11, UR7, 0x7, URZ ;  /* 0x00000007070b7899 */ /* 0x000fe2000800063f */
[----:B------:R-:W-:Y:S01]  /*be50*/  ULDC UR4, c[0x0][0x74c] ;  /* 0x0001d30000047ab9 */ /* 0x000fe20000000800 */
        /* <DEDUP_REMOVED lines=55> */
.L_x_6366:
        /* <DEDUP_REMOVED lines=12> */
.L_x_6330:
        /* <DEDUP_REMOVED lines=70> */
.L_x_6341:
[----:B------:R-:W-:-:S04]  /*c6f0*/  SHF.L.U32 R19, R10, 0x1f, RZ ;  /* 0x0000001f0a137819 */ /* 0x000fc800000006ff */
[----:B------:R-:W2:Y:S02]  /*c700*/  SYNCS.PHASECHK.TRANS64.TRYWAIT P1, [R0+URZ+0x30c40], R19 ;  /* 0x030c4013000075a7 */ /* 0x000ea4000802017f */
[----:B--2---:R-:W-:Y:S05]  /*c710*/  @!P1 BRA `(.L_x_6333) ;  /* 0x0000001400d09947 */ /* 0x004fea0003800000 */
.L_x_6367:
        /* <DEDUP_REMOVED lines=8> */
.L_x_6334:
        /* <DEDUP_REMOVED lines=30> */
.L_x_6368:
        /* <DEDUP_REMOVED lines=8> */
.L_x_6336:
        /* <DEDUP_REMOVED lines=30> */
.L_x_6369:
        /* <DEDUP_REMOVED lines=8> */
.L_x_6338:
        /* <DEDUP_REMOVED lines=25> */
.L_x_6371:
        /* <DEDUP_REMOVED lines=8> */
.L_x_6340:
        /* <DEDUP_REMOVED lines=28> */
.L_x_6332:
[----:B-1----:R-:W2:Y:S04]  /*d030*/  LDL.LU R4, [R1+0x10] ;  /* 0x0000100001047983 */ /* 0x002ea80000300800 */
[----:B------:R1:W5:Y:S01]  /*d040*/  LDL R5, [R1+0x14] ;  /* 0x0000140001057983 */ /* 0x0003620000100800 */
[----:B--2---:R-:W-:-:S13]  /*d050*/  ISETP.NE.AND P1, PT, R4, RZ, PT ;  /* 0x000000ff0400720c */ /* 0x004fda0003f25270 */
[----:B-1----:R-:W-:Y:S05]  /*d060*/  @!P1 BRA `(.L_x_6331) ;  /* 0x0000000400249947 */ /* 0x002fea0003800000 */
[----:B------:R-:W-:-:S04]  /*d070*/  SHF.L.U32 R14, R10, 0x1f, RZ ;  /* 0x0000001f0a0e7819 */ /* 0x000fc800000006ff */
[----:B------:R-:W1:Y:S02]  /*d080*/  SYNCS.PHASECHK.TRANS64.TRYWAIT P1, [R0+URZ+0x30c40], R14 ;  /* 0x030c400e000075a7 */ /* 0x000e64000802017f */
[----:B-1----:R-:W-:Y:S05]  /*d090*/  @!P1 BRA `(.L_x_6342) ;  /* 0x0000000c00c49947 */ /* 0x002fea0003800000 */
.L_x_6372:
        /* <DEDUP_REMOVED lines=8> */
.L_x_6343:
        /* <DEDUP_REMOVED lines=27> */
.L_x_6373:
        /* <DEDUP_REMOVED lines=8> */
.L_x_6345:
        /* <DEDUP_REMOVED lines=27> */
.L_x_6331:
        /* <DEDUP_REMOVED lines=8> */
.L_x_6374:
[----:B------:R-:W-:Y:S05]  /*d580*/  @P1 BRA `(.L_x_6347) ;  /* 0x0000000000181947 */ /* 0x000fea0003800000 */
[----:B------:R-:W4:Y:S01]  /*d590*/  S2R R2, SR_TID.X ;  /* 0x0000000000027919 */ /* 0x000f220000002100 */
[----:B---3--:R-:W-:-:S04]  /*d5a0*/  IMAD.MOV.U32 R3, RZ, RZ, 0x4200 ;  /* 0x00004200ff037424 */ /* 0x008fc800078e00ff */
[----:B------:R3:W-:Y:S01]  /*d5b0*/  SYNCS.ARRIVE.TRANS64 RZ, [R4+URZ+0x30c30], R3 ;  /* 0x030c300304ff79a7 */ /* 0x0007e2000800003f */
[----:B----4-:R-:W-:-:S13]  /*d5c0*/  LOP3.LUT P0, RZ, R2, 0x1f, RZ, 0xc0, !PT ;  /* 0x0000001f02ff7812 */ /* 0x010fda000780c0ff */
[----:B---3--:R-:W-:Y:S05]  /*d5d0*/  @!P0 BRA `(.L_x_6347) ;  /* 0x0000000000048947 */ /* 0x008fea0003800000 */
[----:B------:R-:W-:Y:S01]  /*d5e0*/  BPT.TRAP 0x1 ;  /* 0x000000040000795c */ /* 0x000fe20000300000 */
.L_x_6347:
        /* <DEDUP_REMOVED lines=37> */
.L_x_6328:
[----:B------:R-:W-:Y:S05]  /*d840*/  BSYNC B0 ;  /* 0x0000000000007941 */ /* 0x000fea0003800000 */
.L_x_6327:
[----:B------:R-:W-:-:S03]  /*d850*/  UMOV UR4, 0xffffffff ;  /* 0xffffffff00047882 */ /* 0x000fc60000000000 */
[----:B------:R-:W-:Y:S05]  /*d860*/  BRA.DIV UR4, `(.L_x_6348) ;  /* 0x0000000a040c7947 */ /* 0x000fea000b800000 */
[----:B------:R-:W-:-:S13]  /*d870*/  ELECT P6, URZ, PT ;  /* 0x00000000003f782f */ /* 0x000fda00038c0000 */
.L_x_6377:
[----:B------:R-:W-:Y:S05]  /*d880*/  @!P6 BRA `(.L_x_6229) ;  /* 0x000000000084e947 */ /* 0x000fea0003800000 */
[----:B------:R-:W2:Y:S02]  /*d890*/  LDL.LU R2, [R1+0x18] ;  /* 0x0000180001027983 */ /* 0x000ea40000300800 */
[----:B--2---:R-:W-:-:S04]  /*d8a0*/  LOP3.LUT R2, R2, 0x2, RZ, 0xfc, !PT ;  /* 0x0000000202027812 */ /* 0x004fc800078efcff */
[----:B------:R-:W-:-:S13]  /*d8b0*/  ISETP.NE.AND P2, PT, R2, 0x3, PT ;  /* 0x000000030200780c */ /* 0x000fda0003f45270 */
[----:B------:R-:W-:Y:S05]  /*d8c0*/  @!P2 BRA `(.L_x_6349) ;  /* 0x000000000004a947 */ /* 0x000fea0003800000 */
[----:B------:R-:W-:Y:S01]  /*d8d0*/  BPT.TRAP 0x1 ;  /* 0x000000040000795c */ /* 0x000fe20000300000 */
.L_x_6349:
        /* <DEDUP_REMOVED lines=15> */
.L_x_6378:
[----:B------:R-:W2:Y:S02]  /*d9d0*/  SYNCS.PHASECHK.TRANS64.TRYWAIT P0, [R3+URZ], R2 ;  /* 0x00000002030075a7 */ /* 0x000ea4000800017f */
[----:B--2---:R-:W-:Y:S05]  /*d9e0*/  @!P0 BRA `(.L_x_6351) ;  /* 0x0000000400e08947 */ /* 0x004fea0003800000 */
.L_x_6379:
[----:B------:R-:W-:Y:S05]  /*d9f0*/  @!P2 BRA `(.L_x_6352) ;  /* 0x000000000004a947 */ /* 0x000fea0003800000 */
[----:B------:R-:W-:Y:S01]  /*da00*/  BPT.TRAP 0x1 ;  /* 0x000000040000795c */ /* 0x000fe20000300000 */
.L_x_6352:
[----:B--2---:R-:W-:-:S04]  /*da10*/  VIADD R3, R8, 0x30c40 ;  /* 0x00030c4008037836 */ /* 0x004fc80000000000 */
[----:B------:R-:W-:-:S04]  /*da20*/  IMAD R5, R0, 0x8, R3 ;  /* 0x0000000800057824 */ /* 0x000fc800078e0203 */
[----:B------:R-:W2:Y:S02]  /*da30*/  SYNCS.PHASECHK.TRANS64.TRYWAIT P0, [R5+URZ], R4 ;  /* 0x00000004050075a7 */ /* 0x000ea4000800017f */
[----:B--2---:R-:W-:Y:S05]  /*da40*/  @!P0 BRA `(.L_x_6353) ;  /* 0x0000000400dc8947 */ /* 0x004fea0003800000 */
.L_x_6380:
[----:B------:R-:W-:-:S07]  /*da50*/  IMAD R3, R6, 0x8, R3 ;  /* 0x0000000806037824 */ /* 0x000fce00078e0203 */
.L_x_6354:
[----:B---3--:R3:W4:Y:S02]  /*da60*/  SYNCS.PHASECHK.TRANS64.TRYWAIT P0, [R3+URZ], R2 ;  /* 0x00000002030075a7 */ /* 0x008724000800017f */
[----:B----4-:R-:W-:Y:S05]  /*da70*/  @!P0 NANOSLEEP.SYNCS 0x989680 ;  /* 0x009896800000895d */ /* 0x010fea0003900000 */
[----:B------:R-:W4:Y:S02]  /*da80*/  @!P0 SYNCS.PHASECHK.TRANS64 P0, [R3+URZ], R2 ;  /* 0x00000002030085a7 */ /* 0x000f24000800007f */
[----:B----4-:R-:W-:Y:S05]  /*da90*/  @!P0 BRA `(.L_x_6354) ;  /* 0xfffffffc00f08947 */ /* 0x010fea000383ffff */
.L_x_6229:
[----:B------:R-:W-:Y:S05]  /*daa0*/  BSYNC B6 ;  /* 0x0000000000067941 */ /* 0x000fea0003800000 */
.L_x_6224:
[----:B------:R-:W-:Y:S05]  /*dab0*/  EXIT ;  /* 0x000000000000794d */ /* 0x000fea0003800000 */
.L_x_6235:
[----:B------:R-:W-:Y:S02]  /*dac0*/  IMAD.MOV.U32 R12, RZ, RZ, RZ ;  /* 0x000000ffff0c7224 */ /* 0x000fe400078e00ff */
[----:B------:R-:W-:Y:S02]  /*dad0*/  IMAD.MOV.U32 R11, RZ, RZ, 0x1f ;  /* 0x0000001fff0b7424 */ /* 0x000fe400078e00ff */
[----:B------:R-:W-:-:S07]  /*dae0*/  IMAD.MOV.U32 R15, RZ, RZ, -0x1 ;  /* 0xffffffffff0f7424 */ /* 0x000fce00078e00ff */
[----:B------:R-:W-:Y:S05]  /*daf0*/  WARPSYNC.COLLECTIVE R15, `(.L_x_6355) ;  /* 0x000000000f087348 */ /* 0x000fea0003c00000 */
[----:B------:R1:W2:Y:S02]  /*db00*/  SHFL.IDX P6, R14, R13, R12, R11 ;  /* 0x0000000c0d0e7389 */ /* 0x0002a400000c000b */
[----:B-12---:R-:W-:Y:S01]  /*db10*/  ENDCOLLECTIVE ;  /* 0x000000000000791b */ /* 0x006fe20003800000 */
.L_x_6355:
[----:B------:R-:W-:Y:S05]  /*db20*/  BRA `(.L_x_6356) ;  /* 0xffffff3400947947 */ /* 0x000fea000383ffff */
.L_x_6237:
[----:B---3--:R3:W4:Y:S02]  /*db30*/  SYNCS.PHASECHK.TRANS64.TRYWAIT P0, [R236+URZ+0x30c00], R11 ;  /* 0x030c000bec0075a7 */ /* 0x008724000800017f */
[----:B----4-:R-:W-:Y:S05]  /*db40*/  @!P0 NANOSLEEP.SYNCS 0x989680 ;  /* 0x009896800000895d */ /* 0x010fea0003900000 */
[----:B------:R-:W4:Y:S02]  /*db50*/  @!P0 SYNCS.PHASECHK.TRANS64 P0, [R236+URZ+0x30c00], R11 ;  /* 0x030c000bec0085a7 */ /* 0x000f24000800007f */
[----:B----4-:R-:W-:Y:S05]  /*db60*/  @!P0 BRA `(.L_x_6237) ;  /* 0xfffffffc00f08947 */ /* 0x010fea000383ffff */
[----:B------:R-:W-:Y:S05]  /*db70*/  BRA `(.L_x_6236) ;  /* 0xffffff3400c47947 */ /* 0x000fea000383ffff */
.L_x_6242:
[----:B--2---:R2:W3:Y:S02]  /*db80*/  SYNCS.PHASECHK.TRANS64.TRYWAIT P1, [R6+URZ+0x30c10], R17 ;  /* 0x030c1011060075a7 */ /* 0x0044e4000802017f */
[----:B---3--:R-:W-:Y:S05]  /*db90*/  @!P1 NANOSLEEP.SYNCS 0x989680 ;  /* 0x009896800000995d */ /* 0x008fea0003900000 */
[----:B------:R-:W3:Y:S02]  /*dba0*/  @!P1 SYNCS.PHASECHK.TRANS64 P1, [R6+URZ+0x30c10], R17 ;  /* 0x030c1011060095a7 */ /* 0x000ee4000802007f */
[----:B---3--:R-:W-:Y:S05]  /*dbb0*/  @!P1 BRA `(.L_x_6242) ;  /* 0xfffffffc00f09947 */ /* 0x008fea000383ffff */
[----:B------:R-:W-:Y:S05]  /*dbc0*/  BRA `(.L_x_6241) ;  /* 0xffffff40000c7947 */ /* 0x000fea000383ffff */
.L_x_6246:
[----:B------:R1:W1:Y:S02]  /*dbd0*/  SYNCS.PHASECHK.TRANS64.TRYWAIT P1, [R6+URZ+0x30c30], R17 ;  /* 0x030c3011060075a7 */ /* 0x000264000802017f */
[----:B-1----:R-:W-:Y:S05]  /*dbe0*/  @!P1 NANOSLEEP.SYNCS 0x989680 ;  /* 0x009896800000995d */ /* 0x002fea0003900000 */
[----:B------:R-:W1:Y:S02]  /*dbf0*/  @!P1 SYNCS.PHASECHK.TRANS64 P1, [R6+URZ+0x30c30], R17 ;  /* 0x030c3011060095a7 */ /* 0x000e64000802007f */
[----:B-1----:R-:W-:Y:S05]  /*dc00*/  @!P1 BRA `(.L_x_6246) ;  /* 0xfffffffc00f09947 */ /* 0x002fea000383ffff */
[----:B------:R-:W-:Y:S05]  /*dc10*/  BRA `(.L_x_6245) ;  /* 0xffffff4400287947 */ /* 0x000fea000383ffff */
.L_x_6254:
[----:B--2---:R2:W3:Y:S02]  /*dc20*/  SYNCS.PHASECHK.TRANS64.TRYWAIT P1, [R7+URZ+0x30c10], R20 ;  /* 0x030c1014070075a7 */ /* 0x0044e4000802017f */
[----:B---3--:R-:W-:Y:S05]  /*dc30*/  @!P1 NANOSLEEP.SYNCS 0x989680 ;  /* 0x009896800000995d */ /* 0x008fea0003900000 */
[----:B------:R-:W3:Y:S02]  /*dc40*/  @!P1 SYNCS.PHASECHK.TRANS64 P1, [R7+URZ+0x30c10], R20 ;  /* 0x030c1014070095a7 */ /* 0x000ee4000802007f */
[----:B---3--:R-:W-:Y:S05]  /*dc50*/  @!P1 BRA `(.L_x_6254) ;  /* 0xfffffffc00f09947 */ /* 0x008fea000383ffff */
[----:B------:R-:W-:Y:S05]  /*dc60*/  BRA `(.L_x_6253) ;  /* 0xffffff7c00407947 */ /* 0x000fea000383ffff */
.L_x_6258:
[----:B------:R1:W1:Y:S02]  /*dc70*/  SYNCS.PHASECHK.TRANS64.TRYWAIT P1, [R7+URZ+0x30c30], R20 ;  /* 0x030c3014070075a7 */ /* 0x000264000802017f */
[----:B-1----:R-:W-:Y:S05]  /*dc80*/  @!P1 NANOSLEEP.SYNCS 0x989680 ;  /* 0x009896800000995d */ /* 0x002fea0003900000 */
[----:B------:R-:W1:Y:S02]  /*dc90*/  @!P1 SYNCS.PHASECHK.TRANS64 P1, [R7+URZ+0x30c30], R20 ;  /* 0x030c3014070095a7 */ /* 0x000e64000802007f */
[----:B-1----:R-:W-:Y:S05]  /*dca0*/  @!P1 BRA `(.L_x_6258) ;  /* 0xfffffffc00f09947 */ /* 0x002fea000383ffff */
[----:B------:R-:W-:Y:S05]  /*dcb0*/  BRA `(.L_x_6257) ;  /* 0xffffff8000547947 */ /* 0x000fea000383ffff */
.L_x_6290:
[----:B------:R-:W-:Y:S01]  /*dcc0*/  BSSY B0, `(.L_x_6357) ;  /* 0x0000005000007945 */ /* 0x000fe20003800000 */
[----:B------:R-:W-:-:S07]  /*dcd0*/  IMAD.MOV.U32 R15, RZ, RZ, -0x1 ;  /* 0xffffffffff0f7424 */ /* 0x000fce00078e00ff */
[----:B------:R-:W-:Y:S05]  /*dce0*/  WARPSYNC.COLLECTIVE R15, `(.L_x_6358) ;  /* 0x000000000f087348 */ /* 0x000fea0003c00000 */
[----:B------:R-:W-:Y:S01]  /*dcf0*/  NOP ;  /* 0x0000000000007918 */ /* 0x000fe20000000000 */
[----:B------:R-:W-:Y:S01]  /*dd00*/  ENDCOLLECTIVE ;  /* 0x000000000000791b */ /* 0x000fe20003800000 */
.L_x_6358:
[----:B------:R-:W-:Y:S05]  /*dd10*/  BSYNC B0 ;  /* 0x0000000000007941 */ /* 0x000fea0003800000 */
.L_x_6357:
[----:B------:R-:W-:Y:S05]  /*dd20*/  BRA `(.L_x_6359) ;  /* 0xffffffcc006c7947 */ /* 0x000fea000383ffff */
.L_x_6303:
[----:B------:R-:W-:Y:S01]  /*dd30*/  BSSY B0, `(.L_x_6360) ;  /* 0x0000005000007945 */ /* 0x000fe20003800000 */
[----:B------:R-:W-:-:S07]  /*dd40*/  IMAD.MOV.U32 R15, RZ, RZ, -0x1 ;  /* 0xffffffffff0f7424 */ /* 0x000fce00078e00ff */
[----:B------:R-:W-:Y:S05]  /*dd50*/  WARPSYNC.COLLECTIVE R15, `(.L_x_6361) ;  /* 0x000000000f087348 */ /* 0x000fea0003c00000 */
[----:B------:R-:W-:Y:S01]  /*dd60*/  NOP ;  /* 0x0000000000007918 */ /* 0x000fe20000000000 */
[----:B------:R-:W-:Y:S01]  /*dd70*/  ENDCOLLECTIVE ;  /* 0x000000000000791b */ /* 0x000fe20003800000 */
.L_x_6361:
[----:B------:R-:W-:Y:S05]  /*dd80*/  BSYNC B0 ;  /* 0x0000000000007941 */ /* 0x000fea0003800000 */
.L_x_6360:
[----:B------:R-:W-:Y:S05]  /*dd90*/  BRA `(.L_x_6362) ;  /* 0xffffffd4000c7947 */ /* 0x000fea000383ffff */
.L_x_6315:
[----:B------:R-:W-:Y:S01]  /*dda0*/  BSSY B0, `(.L_x_6363) ;  /* 0x0000005000007945 */ /* 0x000fe20003800000 */
[----:B------:R-:W-:-:S07]  /*ddb0*/  IMAD.MOV.U32 R15, RZ, RZ, -0x1 ;  /* 0xffffffffff0f7424 */ /* 0x000fce00078e00ff */
[----:B------:R-:W-:Y:S05]  /*ddc0*/  WARPSYNC.COLLECTIVE R15, `(.L_x_6364) ;  /* 0x000000000f087348 */ /* 0x000fea0003c00000 */
[----:B------:R-:W-:Y:S01]  /*ddd0*/  NOP ;  /* 0x0000000000007918 */ /* 0x000fe20000000000 */
[----:B------:R-:W-:Y:S01]  /*dde0*/  ENDCOLLECTIVE ;  /* 0x000000000000791b */ /* 0x000fe20003800000 */
.L_x_6364:
[----:B------:R-:W-:Y:S05]  /*ddf0*/  BSYNC B0 ;  /* 0x0000000000007941 */ /* 0x000fea0003800000 */
.L_x_6363:
[----:B------:R-:W-:Y:S05]  /*de00*/  BRA `(.L_x_6365) ;  /* 0xffffffd8004c7947 */ /* 0x000fea000383ffff */
.L_x_6329:
[----:B-1----:R1:W2:Y:S02]  /*de10*/  SYNCS.PHASECHK.TRANS64.TRYWAIT P1, [R0+URZ+0x30c20], R11 ;  /* 0x030c200b000075a7 */ /* 0x0022a4000802017f */
[----:B--2---:R-:W-:Y:S05]  /*de20*/  @!P1 NANOSLEEP.SYNCS 0x989680 ;  /* 0x009896800000995d */ /* 0x004fea0003900000 */
[----:B------:R-:W2:Y:S02]  /*de30*/  @!P1 SYNCS.PHASECHK.TRANS64 P1, [R0+URZ+0x30c20], R11 ;  /* 0x030c200b000095a7 */ /* 0x000ea4000802007f */
[----:B--2---:R-:W-:Y:S05]  /*de40*/  @!P1 BRA `(.L_x_6329) ;  /* 0xfffffffc00f09947 */ /* 0x004fea000383ffff */
[----:B------:R-:W-:Y:S05]  /*de50*/  BRA `(.L_x_6366) ;  /* 0xffffffe000dc7947 */ /* 0x000fea000383ffff */
.L_x_6333:
[----:B--2---:R2:W3:Y:S02]  /*de60*/  SYNCS.PHASECHK.TRANS64.TRYWAIT P1, [R0+URZ+0x30c40], R19 ;  /* 0x030c4013000075a7 */ /* 0x0044e4000802017f */
[----:B---3--:R-:W-:Y:S05]  /*de70*/  @!P1 NANOSLEEP.SYNCS 0x989680 ;  /* 0x009896800000995d */ /* 0x008fea0003900000 */
[----:B------:R-:W3:Y:S02]  /*de80*/  @!P1 SYNCS.PHASECHK.TRANS64 P1, [R0+URZ+0x30c40], R19 ;  /* 0x030c4013000095a7 */ /* 0x000ee4000802007f */
[----:B---3--:R-:W-:Y:S05]  /*de90*/  @!P1 BRA `(.L_x_6333) ;  /* 0xfffffffc00f09947 */ /* 0x008fea000383ffff */
[----:B------:R-:W-:Y:S05]  /*dea0*/  BRA `(.L_x_6367) ;  /* 0xffffffe8001c7947 */ /* 0x000fea000383ffff */
.L_x_6335:
[----:B-1----:R1:W3:Y:S02]  /*deb0*/  SYNCS.PHASECHK.TRANS64.TRYWAIT P1, [R0+URZ+0x30c28], R19 ;  /* 0x030c2813000075a7 */ /* 0x0022e4000802017f */
[----:B---3--:R-:W-:Y:S05]  /*dec0*/  @!P1 NANOSLEEP.SYNCS 0x989680 ;  /* 0x009896800000995d */ /* 0x008fea0003900000 */
[----:B------:R-:W3:Y:S02]  /*ded0*/  @!P1 SYNCS.PHASECHK.TRANS64 P1, [R0+URZ+0x30c28], R19 ;  /* 0x030c2813000095a7 */ /* 0x000ee4000802007f */
[----:B---3--:R-:W-:Y:S05]  /*dee0*/  @!P1 BRA `(.L_x_6335) ;  /* 0xfffffffc00f09947 */ /* 0x008fea000383ffff */
[----:B------:R-:W-:Y:S05]  /*def0*/  BRA `(.L_x_6368) ;  /* 0xffffffe800a07947 */ /* 0x000fea000383ffff */
.L_x_6337:
[----:B---3--:R3:W4:Y:S02]  /*df00*/  SYNCS.PHASECHK.TRANS64.TRYWAIT P1, [R0+URZ+0x30c48], R19 ;  /* 0x030c4813000075a7 */ /* 0x008724000802017f */
[----:B----4-:R-:W-:Y:S05]  /*df10*/  @!P1 NANOSLEEP.SYNCS 0x989680 ;  /* 0x009896800000995d */ /* 0x010fea0003900000 */
[----:B------:R-:W4:Y:S02]  /*df20*/  @!P1 SYNCS.PHASECHK.TRANS64 P1, [R0+URZ+0x30c48], R19 ;  /* 0x030c4813000095a7 */ /* 0x000f24000802007f */
[----:B----4-:R-:W-:Y:S05]  /*df30*/  @!P1 BRA `(.L_x_6337) ;  /* 0xfffffffc00f09947 */ /* 0x010fea000383ffff */
[----:B------:R-:W-:Y:S05]  /*df40*/  BRA `(.L_x_6369) ;  /* 0xffffffec00247947 */ /* 0x000fea000383ffff */
.L_x_6339:
[----:B------:R-:W-:-:S07]  /*df50*/  SHF.L.U32 R4, R10, 0x1f, RZ ;  /* 0x0000001f0a047819 */ /* 0x000fce00000006ff */
.L_x_6370:
[----:B-1----:R1:W2:Y:S02]  /*df60*/  SYNCS.PHASECHK.TRANS64.TRYWAIT P1, [R0+URZ+0x30c20], R4 ;  /* 0x030c2004000075a7 */ /* 0x0022a4000802017f */
[----:B--2---:R-:W-:Y:S05]  /*df70*/  @!P1 NANOSLEEP.SYNCS 0x989680 ;  /* 0x009896800000995d */ /* 0x004fea0003900000 */
[----:B------:R-:W2:Y:S02]  /*df80*/  @!P1 SYNCS.PHASECHK.TRANS64 P1, [R0+URZ+0x30c20], R4 ;  /* 0x030c2004000095a7 */ /* 0x000ea4000802007f */
[----:B--2---:R-:W-:Y:S05]  /*df90*/  @!P1 BRA `(.L_x_6370) ;  /* 0xfffffffc00f09947 */ /* 0x004fea000383ffff */
[----:B------:R-:W-:Y:S05]  /*dfa0*/  BRA `(.L_x_6371) ;  /* 0xffffffec00907947 */ /* 0x000fea000383ffff */
.L_x_6342:
[----:B-1----:R1:W2:Y:S02]  /*dfb0*/  SYNCS.PHASECHK.TRANS64.TRYWAIT P1, [R0+URZ+0x30c40], R14 ;  /* 0x030c400e000075a7 */ /* 0x0022a4000802017f */
[----:B--2---:R-:W-:Y:S05]  /*dfc0*/  @!P1 NANOSLEEP.SYNCS 0x989680 ;  /* 0x009896800000995d */ /* 0x004fea0003900000 */
[----:B------:R-:W2:Y:S02]  /*dfd0*/  @!P1 SYNCS.PHASECHK.TRANS64 P1, [R0+URZ+0x30c40], R14 ;  /* 0x030c400e000095a7 */ /* 0x000ea4000802007f */
[----:B--2---:R-:W-:Y:S05]  /*dfe0*/  @!P1 BRA `(.L_x_6342) ;  /* 0xfffffffc00f09947 */ /* 0x004fea000383ffff */
[----:B------:R-:W-:Y:S05]  /*dff0*/  BRA `(.L_x_6372) ;  /* 0xfffffff000287947 */ /* 0x000fea000383ffff */
.L_x_6344:
[----:B--2---:R2:W3:Y:S02]  /*e000*/  SYNCS.PHASECHK.TRANS64.TRYWAIT P1, [R0+URZ+0x30c28], R14 ;  /* 0x030c280e000075a7 */ /* 0x0044e4000802017f */
[----:B---3--:R-:W-:Y:S05]  /*e010*/  @!P1 NANOSLEEP.SYNCS 0x989680 ;  /* 0x009896800000995d */ /* 0x008fea0003900000 */
[----:B------:R-:W3:Y:S02]  /*e020*/  @!P1 SYNCS.PHASECHK.TRANS64 P1, [R0+URZ+0x30c28], R14 ;  /* 0x030c280e000095a7 */ /* 0x000ee4000802007f */
[----:B---3--:R-:W-:Y:S05]  /*e030*/  @!P1 BRA `(.L_x_6344) ;  /* 0xfffffffc00f09947 */ /* 0x008fea000383ffff */
[----:B------:R-:W-:Y:S05]  /*e040*/  BRA `(.L_x_6373) ;  /* 0xfffffff000a07947 */ /* 0x000fea000383ffff */
.L_x_6346:
[----:B---3--:R3:W4:Y:S02]  /*e050*/  SYNCS.PHASECHK.TRANS64.TRYWAIT P0, [R4+URZ+0x30c40], R3 ;  /* 0x030c4003040075a7 */ /* 0x008724000800017f */
[----:B----4-:R-:W-:Y:S05]  /*e060*/  @!P0 NANOSLEEP.SYNCS 0x989680 ;  /* 0x009896800000895d */ /* 0x010fea0003900000 */
[----:B------:R-:W4:Y:S02]  /*e070*/  @!P0 SYNCS.PHASECHK.TRANS64 P0, [R4+URZ+0x30c40], R3 ;  /* 0x030c4003040085a7 */ /* 0x000f24000800007f */
[----:B----4-:R-:W-:Y:S05]  /*e080*/  @!P0 BRA `(.L_x_6346) ;  /* 0xfffffffc00f08947 */ /* 0x010fea000383ffff */
[----:B------:R-:W-:Y:S05]  /*e090*/  BRA `(.L_x_6374) ;  /* 0xfffffff400387947 */ /* 0x000fea000383ffff */
.L_x_6348:
[----:B------:R-:W-:Y:S01]  /*e0a0*/  BSSY B0, `(.L_x_6375) ;  /* 0x0000006000007945 */ /* 0x000fe20003800000 */
[----:B------:R-:W-:-:S07]  /*e0b0*/  IMAD.MOV.U32 R15, RZ, RZ, -0x1 ;  /* 0xffffffffff0f7424 */ /* 0x000fce00078e00ff */
[----:B------:R-:W-:Y:S05]  /*e0c0*/  WARPSYNC.COLLECTIVE R15, `(.L_x_6376) ;  /* 0x000000000f0c7348 */ /* 0x000fea0003c00000 */
[----:B------:R-:W-:Y:S02]  /*e0d0*/  ELECT P6, UR62, PT ;  /* 0x00000000003e782f */ /* 0x000fe400038c0000 */
[----:B------:R-:W-:Y:S01]  /*e0e0*/  MOV R14, UR62 ;  /* 0x0000003e000e7c02 */ /* 0x000fe20008000f00 */
[----:B------:R-:W-:Y:S10]  /*e0f0*/  ENDCOLLECTIVE ;  /* 0x000000000000791b */ /* 0x000ff40003800000 */
.L_x_6376:
[----:B------:R-:W-:Y:S05]  /*e100*/  BSYNC B0 ;  /* 0x0000000000007941 */ /* 0x000fea0003800000 */
.L_x_6375:
[----:B------:R-:W-:Y:S05]  /*e110*/  BRA `(.L_x_6377) ;  /* 0xfffffff400d87947 */ /* 0x000fea000383ffff */
.L_x_6350:
[----:B-1----:R1:W2:Y:S02]  /*e120*/  SYNCS.PHASECHK.TRANS64.TRYWAIT P0, [R7+URZ], R4 ;  /* 0x00000004070075a7 */ /* 0x0022a4000800017f */
[----:B--2---:R-:W-:Y:S05]  /*e130*/  @!P0 NANOSLEEP.SYNCS 0x989680 ;  /* 0x009896800000895d */ /* 0x004fea0003900000 */
[----:B------:R-:W2:Y:S02]  /*e140*/  @!P0 SYNCS.PHASECHK.TRANS64 P0, [R7+URZ], R4 ;  /* 0x00000004070085a7 */ /* 0x000ea4000800007f */
[----:B--2---:R-:W-:Y:S05]  /*e150*/  @!P0 BRA `(.L_x_6350) ;  /* 0xfffffffc00f08947 */ /* 0x004fea000383ffff */
[----:B------:R-:W-:Y:S05]  /*e160*/  BRA `(.L_x_6378) ;  /* 0xfffffff800187947 */ /* 0x000fea000383ffff */
.L_x_6351:
[----:B--2---:R2:W3:Y:S02]  /*e170*/  SYNCS.PHASECHK.TRANS64.TRYWAIT P0, [R3+URZ], R2 ;  /* 0x00000002030075a7 */ /* 0x0044e4000800017f */
[----:B---3--:R-:W-:Y:S05]  /*e180*/  @!P0 NANOSLEEP.SYNCS 0x989680 ;  /* 0x009896800000895d */ /* 0x008fea0003900000 */
[----:B------:R-:W3:Y:S02]  /*e190*/  @!P0 SYNCS.PHASECHK.TRANS64 P0, [R3+URZ], R2 ;  /* 0x00000002030085a7 */ /* 0x000ee4000800007f */
[----:B---3--:R-:W-:Y:S05]  /*e1a0*/  @!P0 BRA `(.L_x_6351) ;  /* 0xfffffffc00f08947 */ /* 0x008fea000383ffff */
[----:B------:R-:W-:Y:S05]  /*e1b0*/  BRA `(.L_x_6379) ;  /* 0xfffffff8000c7947 */ /* 0x000fea000383ffff */
.L_x_6353:
[----:B--2---:R2:W3:Y:S02]  /*e1c0*/  SYNCS.PHASECHK.TRANS64.TRYWAIT P0, [R5+URZ], R4 ;  /* 0x00000004050075a7 */ /* 0x0044e4000800017f */
[----:B---3--:R-:W-:Y:S05]  /*e1d0*/  @!P0 NANOSLEEP.SYNCS 0x989680 ;  /* 0x009896800000895d */ /* 0x008fea0003900000 */
[----:B------:R-:W3:Y:S02]  /*e1e0*/  @!P0 SYNCS.PHASECHK.TRANS64 P0, [R5+URZ], R4 ;  /* 0x00000004050085a7 */ /* 0x000ee4000800007f */
[----:B---3--:R-:W-:Y:S05]  /*e1f0*/  @!P0 BRA `(.L_x_6353) ;  /* 0xfffffffc00f08947 */ /* 0x008fea000383ffff */
[----:B------:R-:W-:Y:S05]  /*e200*/  BRA `(.L_x_6380) ;  /* 0xfffffff800107947 */ /* 0x000fea000383ffff */
.L_x_6381:
        /* <DEDUP_REMOVED lines=15> */
.L_x_7418:


//--------------------- .text._ZN7cutlass13device_kernelIN5flash11enable_sm90INS1_16FlashAttnBwdSm90INS1_25CollectiveMainloopBwdSm90ILi2ELi2ELi2EN4cute5tupleIJNS5_1CILi1EEES8_S8_EEENS6_IJNS7_ILi128EEESA_NS7_ILi64EEEEEENS_6half_tEfNS_4arch4Sm90ELb1ELb0ELb0ELb0ELb0ELb1ELb0ELb0ELi2ELi1ELi2ELi2ELb0EEENS1_24CollectiveEpilogueBwdGQAISC_fSF_Li256ELb0ELb0EEENS1_25SingleTileBwdLPTSchedulerILb0ELi128ELb0EEEEEEEEEvNT_6ParamsE --------------------------
	.section	.text._ZN7cutlass13device_kernelIN5flash11enable_sm90INS1_16FlashAttnBwdSm90INS1_25CollectiveMainloopBwdSm90ILi2ELi2ELi2EN4cute5tupleIJNS5_1CILi1EEES8_S8_EEENS6_IJNS7_ILi128EEESA_NS7_ILi64EEEEEENS_6half_tEfNS_4arch4Sm90ELb1ELb0ELb0ELb0ELb0ELb1ELb0ELb0ELi2ELi1ELi2ELi2ELb0EEENS1_24CollectiveEpilogueBwdGQAISC_fSF_Li256ELb0ELb0EEENS1_25SingleTileBwdLPTSchedulerILb0ELi128ELb0EEEEEEEEEvNT_6ParamsE,"ax",@progbits
	.align	128
.text._ZN7cutlass13device_kernelIN5flash11enable_sm90INS1_16FlashAttnBwdSm90INS1_25CollectiveMainloopBwdSm90ILi2ELi2ELi2EN4cute5tupleIJNS5_1CILi1EEES8_S8_EEENS6_IJNS7_ILi128EEESA_NS7_ILi64EEEEEENS_6half_tEfNS_4arch4Sm90ELb1ELb0ELb0ELb0ELb0ELb1ELb0ELb0ELi2ELi1ELi2ELi2ELb0EEENS1_24CollectiveEpilogueBwdGQAISC_fSF_Li256ELb0ELb0EEENS1_25SingleTileBwdLPTSchedulerILb0ELi128ELb0EEEEEEEEEvNT_6ParamsE:
        .type           _ZN7cutlass13device_kernelIN5flash11enable_sm90INS1_16FlashAttnBwdSm90INS1_25CollectiveMainloopBwdSm90ILi2ELi2ELi2EN4cute5tupleIJNS5_1CILi1EEES8_S8_EEENS6_IJNS7_ILi128EEESA_NS7_ILi64EEEEEENS_6half_tEfNS_4arch4Sm90ELb1ELb0ELb0ELb0ELb0ELb1ELb0ELb0ELi2ELi1ELi2ELi2ELb0EEENS1_24CollectiveEpilogueBwdGQAISC_fSF_Li256ELb0ELb0EEENS1_25SingleTileBwdLPTSchedulerILb0ELi128ELb0EEEEEEEEEvNT_6ParamsE,@function
        .size           _ZN7cutlass13device_kernelIN5flash11enable_sm90INS1_16FlashAttnBwdSm90INS1_25CollectiveMainloopBwdSm90ILi2ELi2ELi2EN4cute5tupleIJNS5_1CILi1EEES8_S8_EEENS6_IJNS7_ILi128EEESA_NS7_ILi64EEEEEENS_6half_tEfNS_4arch4Sm90ELb1ELb0ELb0ELb0ELb0ELb1ELb0ELb0ELi2ELi1ELi2ELi2ELb0EEENS1_24CollectiveEpilogueBwdGQAISC_fSF_Li256ELb0ELb0EEENS1_25SingleTileBwdLPTSchedulerILb0ELi128ELb0EEEEEEEEEvNT_6ParamsE,(.L_x_7419 - _ZN7cutlass13device_kernelIN5flash11enable_sm90INS1_16FlashAttnBwdSm90INS1_25CollectiveMainloopBwdSm90ILi2ELi2ELi2EN4cute5tupleIJNS5_1CILi1EEES8_S8_EEENS6_IJNS7_ILi128EEESA_NS7_ILi64EEEEEENS_6half_tEfNS_4arch4Sm90ELb1ELb0ELb0ELb0ELb0ELb1ELb0ELb0ELi2ELi1ELi2ELi2ELb0EEENS1_24CollectiveEpilogueBwdGQAISC_fSF_Li256ELb0ELb0EEENS1_25SingleTileBwdLPTSchedulerILb0ELi128ELb0EEEEEEEEEvNT_6ParamsE)
        .other          _ZN7cutlass13device_kernelIN5flash11enable_sm90INS1_16FlashAttnBwdSm90INS1_25CollectiveMainloopBwdSm90ILi2ELi2ELi2EN4cute5tupleIJNS5_1CILi1EEES8_S8_EEENS6_IJNS7_ILi128EEESA_NS7_ILi64EEEEEENS_6half_tEfNS_4arch4Sm90ELb1ELb0ELb0ELb0ELb0ELb1ELb0ELb0ELi2ELi1ELi2ELi2ELb0EEENS1_24CollectiveEpilogueBwdGQAISC_fSF_Li256ELb0ELb0EEENS1_25SingleTileBwdLPTSchedulerILb0ELi128ELb0EEEEEEEEEvNT_6ParamsE,@"STO_CUDA_ENTRY STV_DEFAULT"
_ZN7cutlass13device_kernelIN5flash11enable_sm90INS1_16FlashAttnBwdSm90INS1_25CollectiveMainloopBwdSm90ILi2ELi2ELi2EN4cute5tupleIJNS5_1CILi1EEES8_S8_EEENS6_IJNS7_ILi128EEESA_NS7_ILi64EEEEEENS_6half_tEfNS_4arch4Sm90ELb1ELb0ELb0ELb0ELb0ELb1ELb0ELb0ELi2ELi1ELi2ELi2ELb0EEENS1_24CollectiveEpilogueBwdGQAISC_fSF_Li256ELb0ELb0EEENS1_25SingleTileBwdLPTSchedulerILb0ELi128ELb0EEEEEEEEEvNT_6ParamsE:
        /* <DEDUP_REMOVED lines=24> */
.L_x_6383:
[----:B------:R-:W-:Y:S05]  /*0180*/  BSYNC B0 ;  /* 0x0000000000007941 */ /* 0x000fea0003800000 */
.L_x_6382:
        /* <DEDUP_REMOVED lines=37> */
.L_x_6384:
        /* <DEDUP_REMOVED lines=22> */
.L_x_6385:
[----:B------:R-:W-:Y:S01]  /*0540*/  PLOP3.LUT P0, PT, PT, PT, UP0, 0x80, 0x0 ;  /* 0x000000000000781c */ /* 0x000fe20003f0f008 */
[----:B------:R-:W-:Y:S01]  /*0550*/  NOP ;  /* 0x0000000000007918 */ /* 0x000fe20000000000 */
[----:B------:R-:W-:Y:S01]  /*0560*/  BSSY B6, `(.L_x_6386) ;  /* 0x0000bd2000067945 */ /* 0x000fe20003800000 */
[----:B-12-4-:R-:W-:Y:S10]  /*0570*/  BAR.SYNC.DEFER_BLOCKING 0x0 ;  /* 0x0000000000007b1d */ /* 0x016ff40000010000 */
[----:B------:R-:W-:Y:S05]  /*0580*/  @!P0 BRA `(.L_x_6387) ;  /* 0x0000009000088947 */ /* 0x000fea0003800000 */
.L_x_6388:
        /* <DEDUP_REMOVED lines=32> */
.L_x_6389:
[----:B------:R-:W-:Y:S01]  /*0790*/  ULDC UR7, c[0x0][0x8cc] ;  /* 0x0002330000077ab9 */ /* 0x000fe20000000800 */
[----:B------:R-:W-:Y:S01]  /*07a0*/  UMOV UR37, UR10 ;  /* 0x0000000a00257c82 */ /* 0x000fe20008000000 */
[----:B------:R-:W-:-:S11]  /*07b0*/  UISETP.NE.AND UP0, UPT, UR7, 0x1, UPT ;  /* 0x000000010700788c */ /* 0x000fd6000bf05270 */
[----:B------:R-:W-:Y:S02]  /*07c0*/  @UP0 ULDC.64 UR8, c[0x0][0x8d0] ;  /* 0x0002340000080ab9 */ /* 0x000fe40000000a00 */
[----:B------:R-:W-:-:S04]  /*07d0*/  UIMAD.WIDE.U32 UR4, UR10, UR8, URZ ;  /* 0x000000080a0472a5 */ /* 0x000fc8000f8e003f */
[----:B------:R-:W-:-:S04]  /*07e0*/  @UP0 USHF.R.U32.HI UR37, URZ, UR9, UR5 ;  /* 0x000000093f250299 */ /* 0x000fc80008011605 */
[----:B------:R-:W-:-:S12]  /*07f0*/  UIMAD UR4, UR37, UR7, URZ ;  /* 0x00000007250472a4 */ /* 0x000fd8000f8e023f */
.L_x_6390:
        /* <DEDUP_REMOVED lines=15> */
[----:B------:R-:W-:Y:S01]  /*08f0*/  IMAD.U32 R0, RZ, RZ, UR4 ;  /* 0x00000004ff007e24 */ /* 0x000fe2000f8e00ff */
[----:B------:R-:W-:Y:S01]  /*0900*/  ULEA UR4, UR37, UR39, 0x7 ;  /* 0x0000002725047291 */ /* 0x000fe2000f8e383f */
[----:B------:R-:W-:Y:S01]  /*0910*/  PLOP3.LUT P0, PT, PT, PT, PT, 0x80, 0x0 ;  /* 0x000000000000781c */ /* 0x000fe20003f0f070 */
[----:B------:R-:W-:Y:S01]  /*0920*/  ULDC UR5, c[0x0][0x290] ;  /* 0x0000a40000057ab9 */ /* 0x000fe20000000800 */
[----:B------:R-:W-:Y:S01]  /*0930*/  ULDC UR6, c[0x0][0x74c] ;  /* 0x0001d30000067ab9 */ /* 0x000fe20000000800 */
[----:B------:R-:W-:Y:S01]  /*0940*/  UIADD3 UR39, UR39, 0x7f, URZ ;  /* 0x0000007f27277890 */ /* 0x000fe2000fffe03f */
[----:B------:R1:W-:Y:S01]  /*0950*/  STL [R1+0x3c], R0 ;  /* 0x00003c0001007387 */ /* 0x0003e20000100800 */
[----:B------:R-:W-:Y:S01]  /*0960*/  UIADD3 UR4, -UR6, UR4, -UR5 ;  /* 0x0000000406047290 */ /* 0x000fe2000fffe905 */
[----:B------:R-:W-:Y:S02]  /*0970*/  CS2R R152, SRZ ;  /* 0x0000000000987805 */ /* 0x000fe4000001ff00 */
[----:B------:R-:W-:-:S02]  /*0980*/  CS2R R184, SRZ ;  /* 0x0000000000b87805 */ /* 0x000fc4000001ff00 */
[----:B------:R-:W-:Y:S01]  /*0990*/  CS2R R154, SRZ ;  /* 0x00000000009a7805 */ /* 0x000fe2000001ff00 */
[----:B------:R-:W-:Y:S01]  /*09a0*/  USHF.R.S32.HI UR5, URZ, 0x1f, UR4 ;  /* 0x0000001f3f057899 */ /* 0x000fe20008011404 */
[----:B------:R-:W-:Y:S02]  /*09b0*/  CS2R R156, SRZ ;  /* 0x00000000009c7805 */ /* 0x000fe4000001ff00 */
        /* <DEDUP_REMOVED lines=17> */
[----:B------:R-:W-:Y:S01]  /*0ad0*/  CS2R R178, SRZ ;  /* 0x0000000000b27805 */ /* 0x000fe2000001ff00 */
[----:B------:R-:W-:Y:S01]  /*0ae0*/  UISETP.GT.AND UP0, UPT, UR40, UR41, UPT ;  /* 0x000000292800728c */ /* 0x000fe2000bf04270 */
[----:B------:R-:W-:Y:S02]  /*0af0*/  CS2R R180, SRZ ;  /* 0x0000000000b47805 */ /* 0x000fe4000001ff00 */
[----:B------:R-:W-:Y:S02]  /*0b00*/  CS2R R182, SRZ ;  /* 0x0000000000b67805 */ /* 0x000fe4000001ff00 */
[----:B------:R-:W-:Y:S02]  /*0b10*/  CS2R R186, SRZ ;  /* 0x0000000000ba7805 */ /* 0x000fe4000001ff00 */
[----:B------:R-:W-:-:S02]  /*0b20*/  CS2R R188, SRZ ;  /* 0x0000000000bc7805 */ /* 0x000fc4000001ff00 */
[----:B------:R-:W-:Y:S02]  /*0b30*/  CS2R R190, SRZ ;  /* 0x0000000000be7805 */ /* 0x000fe4000001ff00 */
[----:B------:R-:W-:Y:S02]  /*0b40*/  PLOP3.LUT P1, PT, PT, PT, UP0, 0x80, 0x0 ;  /* 0x000000000000781c */ /* 0x000fe40003f2f008 */
        /* <DEDUP_REMOVED lines=12> */
[----:B-1----:R-:W-:Y:S06]  /*0c10*/  @!P1 BRA `(.L_x_6392) ;  /* 0x0000008000749947 */ /* 0x002fec0003800000 */
        /* <DEDUP_REMOVED lines=21> */
.L_x_6394:
        /* <DEDUP_REMOVED lines=15> */
.L_x_6393:
        /* <DEDUP_REMOVED lines=22> */
.L_x_6396:
        /* <DEDUP_REMOVED lines=15> */
.L_x_6395:
[----:B------:R-:W-:Y:S01]  /*10b0*/  SHF.R.S32.HI R5, RZ, 0x1f, R16 ;  /* 0x0000001fff057819 */ /* 0x000fe20000011410 */
[----:B------:R-:W-:-:S03]  /*10c0*/  UMOV UR4, 0xffffffff ;  /* 0xffffffff00047882 */ /* 0x000fc60000000000 */
[----:B------:R-:W-:-:S04]  /*10d0*/  LEA.HI R0, R5, R16, RZ, 0x7 ;  /* 0x0000001005007211 */ /* 0x000fc800078f38ff */
[----:B------:R-:W-:Y:S01]  /*10e0*/  SHF.R.S32.HI R13, RZ, 0x7, R0 ;  /* 0x00000007ff0d7819 */ /* 0x000fe20000011400 */
[----:B------:R-:W-:Y:S06]  /*10f0*/  BRA.DIV UR4, `(.L_x_6397) ;  /* 0x000000b204687947 */ /* 0x000fec000b800000 */
[----:B------:R1:W2:Y:S02]  /*1100*/  SHFL.IDX PT, R14, R13, RZ, 0x1f ;  /* 0x00001fff0d0e7589 */ /* 0x0002a400000e0000 */
.L_x_6483:
[----:B------:R-:W-:Y:S01]  /*1110*/  SHF.L.U32 R15, RZ, 0x1f, RZ ;  /* 0x0000001fff0f7819 */ /* 0x000fe200000006ff */
[----:B------:R-:W-:Y:S01]  /*1120*/  IMAD.SHL.U32 R3, R16, 0x40, RZ ;  /* 0x0000004010037824 */ /* 0x000fe200078e00ff */
[CC--:B------:R-:W-:Y:S02]  /*1130*/  LEA.HI R7, R5.reuse, R16.reuse, RZ, 0x5 ;  /* 0x0000001005077211 */ /* 0x0c0fe400078f28ff */
[----:B------:R-:W3:Y:S01]  /*1140*/  SYNCS.PHASECHK.TRANS64.TRYWAIT P0, [R236+URZ+0x30c00], R15 ;  /* 0x030c000fec0075a7 */ /* 0x000ee2000800017f */
[----:B------:R-:W-:Y:S02]  /*1150*/  LEA.HI R6, R5, R16, RZ, 0x4 ;  /* 0x0000001005067211 */ /* 0x000fe400078f20ff */
[----:B------:R-:W-:Y:S02]  /*1160*/  SHF.R.S32.HI R2, RZ, 0x5, R7 ;  /* 0x00000005ff027819 */ /* 0x000fe40000011407 */
[----:B------:R-:W-:Y:S02]  /*1170*/  SHF.R.S32.HI R11, RZ, 0x4, R6 ;  /* 0x00000004ff0b7819 */ /* 0x000fe40000011406 */
[----:B------:R-:W-:Y:S01]  /*1180*/  LOP3.LUT R4, R3, 0x1c0, RZ, 0xc0, !PT ;  /* 0x000001c003047812 */ /* 0x000fe200078ec0ff */
[----:B------:R-:W-:Y:S01]  /*1190*/  IMAD.SHL.U32 R9, R2, 0x10, RZ ;  /* 0x0000001002097824 */ /* 0x000fe200078e00ff */
[----:B------:R-:W-:-:S02]  /*11a0*/  LEA.HI R8, R6, R11, RZ, 0x1 ;  /* 0x0000000b06087211 */ /* 0x000fc400078f08ff */
[----:B--2---:R-:W-:Y:S02]  /*11b0*/  LEA.HI R2, R14, R14, RZ, 0x1 ;  /* 0x0000000e0e027211 */ /* 0x004fe400078f08ff */
[----:B------:R-:W-:Y:S02]  /*11c0*/  LOP3.LUT R8, R8, 0x7ffffe, RZ, 0xc0, !PT ;  /* 0x007ffffe08087812 */ /* 0x000fe400078ec0ff */
[----:B------:R-:W-:Y:S02]  /*11d0*/  LEA.HI R3, R5, R16, RZ, 0x3 ;  /* 0x0000001005037211 */ /* 0x000fe400078f18ff */
[----:B------:R-:W-:Y:S01]  /*11e0*/  LOP3.LUT R6, R4, 0x30, R9, 0xf8, !PT ;  /* 0x0000003004067812 */ /* 0x000fe200078ef809 */
[----:B------:R-:W-:Y:S01]  /*11f0*/  IMAD.IADD R8, R11, 0x1, -R8 ;  /* 0x000000010b087824 */ /* 0x000fe200078e0a08 */
[----:B------:R-:W-:Y:S02]  /*1200*/  LOP3.LUT R229, R2, 0xffffe, RZ, 0xc0, !PT ;  /* 0x000ffffe02e57812 */ /* 0x000fe400078ec0ff */
[----:B------:R-:W-:Y:S01]  /*1210*/  LOP3.LUT R3, R6, 0x8, R3, 0xf8, !PT ;  /* 0x0000000806037812 */ /* 0x000fe200078ef803 */
[----:B------:R-:W-:Y:S01]  /*1220*/  IMAD R8, R13, 0x10, R8 ;  /* 0x000000100d087824 */ /* 0x000fe200078e0208 */
[----:B------:R-:W-:Y:S01]  /*1230*/  SHF.R.U32.HI R4, RZ, 0x3, R4 ;  /* 0x00000003ff047819 */ /* 0x000fe20000011604 */
[----:B------:R-:W-:-:S03]  /*1240*/  IMAD.IADD R229, R14, 0x1, -R229 ;  /* 0x000000010ee57824 */ /* 0x000fc600078e0ae5 */
[----:B------:R-:W-:Y:S01]  /*1250*/  LOP3.LUT R3, R3, R4, RZ, 0x3c, !PT ;  /* 0x0000000403037212 */ /* 0x000fe200078e3cff */
[----:B---3--:R-:W-:Y:S06]  /*1260*/  @P0 BRA `(.L_x_6398) ;  /* 0x0000000000080947 */ /* 0x008fec0003800000 */
[----:B------:R-:W2:Y:S02]  /*1270*/  SYNCS.PHASECHK.TRANS64.TRYWAIT P0, [R236+URZ+0x30c00], R15 ;  /* 0x030c000fec0075a7 */ /* 0x000ea4000800017f */
[----:B--2---:R-:W-:Y:S05]  /*1280*/  @!P0 BRA `(.L_x_6399) ;  /* 0x000000b000208947 */ /* 0x004fea0003800000 */
.L_x_6398:
[----:B------:R-:W-:Y:S01]  /*1290*/  ULDC UR6, c[0x0][0x290] ;  /* 0x0000a40000067ab9 */ /* 0x000fe20000000800 */
[----:B------:R-:W-:Y:S01]  /*12a0*/  ULDC UR5, c[0x0][0x74c] ;  /* 0x0001d30000057ab9 */ /* 0x000fe20000000800 */
[----:B------:R-:W-:Y:S01]  /*12b0*/  UIADD3 UR4, UR39, -UR6, URZ ;  /* 0x8000000627047290 */ /* 0x000fe2000fffe03f */
[----:B------:R-:W-:Y:S01]  /*12c0*/  IMAD.U32 R2, R8, 0x200, R3 ;  /* 0x0000020008027824 */ /* 0x000fe200078e0003 */
[----:B------:R-:W-:Y:S01]  /*12d0*/  LOP3.LUT R3, R0, 0xffffff80, RZ, 0xc0, !PT ;  /* 0xffffff8000037812 */ /* 0x000fe200078ec0ff */
[----:B------:R-:W-:Y:S01]  /*12e0*/  IMAD.MOV.U32 R0, RZ, RZ, RZ ;  /* 0x000000ffff007224 */ /* 0x000fe200078e00ff */
[----:B------:R-:W-:Y:S01]  /*12f0*/  ULEA UR4, UR37, UR4, 0x7 ;  /* 0x0000000425047291 */ /* 0x000fe2000f8e383f */
[----:B------:R-:W-:Y:S01]  /*1300*/  IMAD.MOV.U32 R4, RZ, RZ, RZ ;  /* 0x000000ffff047224 */ /* 0x000fe200078e00ff */
[----:B------:R3:W-:Y:S01]  /*1310*/  STL [R1+0x30], R2 ;  /* 0x0000300201007387 */ /* 0x0007e20000100800 */
[----:B------:R-:W-:Y:S01]  /*1320*/  IMAD.IADD R6, R16, 0x1, -R3 ;  /* 0x0000000110067824 */ /* 0x000fe200078e0a03 */
[----:B------:R-:W-:Y:S01]  /*1330*/  UIADD3 UR4, UR4, -UR5, URZ ;  /* 0x8000000504047290 */ /* 0x000fe2000fffe03f */
[----:B------:R-:W-:-:S02]  /*1340*/  CS2R R152, SRZ ;  /* 0x0000000000987805 */ /* 0x000fc4000001ff00 */
[----:B------:R-:W-:Y:S01]  /*1350*/  CS2R R154, SRZ ;  /* 0x00000000009a7805 */ /* 0x000fe2000001ff00 */
[--C-:B------:R-:W-:Y:S01]  /*1360*/  IMAD R9, R13, 0x400, R6.reuse ;  /* 0x000004000d097824 */ /* 0x100fe200078e0206 */
[----:B------:R-:W-:Y:S01]  /*1370*/  USHF.R.S32.HI UR5, URZ, 0x1f, UR4 ;  /* 0x0000001f3f057899 */ /* 0x000fe20008011404 */
[----:B------:R-:W-:Y:S02]  /*1380*/  SHF.R.S32.HI R11, RZ, 0x1f, R6 ;  /* 0x0000001fff0b7819 */ /* 0x000fe40000011406 */
[----:B------:R-:W-:Y:S01]  /*1390*/  CS2R R156, SRZ ;  /* 0x00000000009c7805 */ /* 0x000fe2000001ff00 */
[----:B------:R-:W-:Y:S01]  /*13a0*/  IMAD.SHL.U32 R9, R9, 0x4, RZ ;  /* 0x0000000409097824 */ /* 0x000fe200078e00ff */
[----:B------:R-:W-:Y:S01]  /*13b0*/  ULEA.HI UR5, UR5, UR4, URZ, 0x7 ;  /* 0x0000000405057291 */ /* 0x000fe2000f8f383f */
[----:B------:R-:W-:Y:S01]  /*13c0*/  LEA.HI R10, R11, R6, RZ, 0x2 ;  /* 0x000000060b0a7211 */ /* 0x000fe200078f10ff */
[----:B------:R4:W-:Y:S01]  /*13d0*/  STL [R1+0x20], R11 ;  /* 0x0000200b01007387 */ /* 0x0009e20000100800 */
[----:B------:R-:W-:Y:S01]  /*13e0*/  CS2R R158, SRZ ;  /* 0x00000000009e7805 */ /* 0x000fe2000001ff00 */
[----:B------:R-:W-:Y:S01]  /*13f0*/  ULEA.HI.SX32 UR5, UR5, 0x1, 0x19 ;  /* 0x0000000105057891 */ /* 0x000fe2000f8fca3f */
[----:B------:R-:W-:-:S02]  /*1400*/  LOP3.LUT R3, R10, 0xfffffffc, RZ, 0xc0, !PT ;  /* 0xfffffffc0a037812 */ /* 0x000fc400078ec0ff */
[----:B------:R-:W-:Y:S02]  /*1410*/  CS2R R160, SRZ ;  /* 0x0000000000a07805 */ /* 0x000fe4000001ff00 */
[----:B------:R-:W-:Y:S02]  /*1420*/  CS2R R162, SRZ ;  /* 0x0000000000a27805 */ /* 0x000fe4000001ff00 */
[----:B------:R-:W-:Y:S02]  /*1430*/  CS2R R164, SRZ ;  /* 0x0000000000a47805 */ /* 0x000fe4000001ff00 */
[----:B------:R-:W-:Y:S01]  /*1440*/  CS2R R166, SRZ ;  /* 0x0000000000a67805 */ /* 0x000fe2000001ff00 */
[----:B---3--:R-:W-:Y:S01]  /*1450*/  IMAD.U32 R2, RZ, RZ, UR5 ;  /* 0x00000005ff027e24 */ /* 0x008fe2000f8e00ff */
[----:B------:R-:W-:Y:S02]  /*1460*/  CS2R R168, SRZ ;  /* 0x0000000000a87805 */ /* 0x000fe4000001ff00 */
[----:B------:R-:W-:-:S02]  /*1470*/  CS2R R170, SRZ ;  /* 0x0000000000aa7805 */ /* 0x000fc4000001ff00 */
[----:B------:R-:W-:Y:S02]  /*1480*/  CS2R R172, SRZ ;  /* 0x0000000000ac7805 */ /* 0x000fe4000001ff00 */
[----:B------:R-:W-:Y:S02]  /*1490*/  CS2R R174, SRZ ;  /* 0x0000000000ae7805 */ /* 0x000fe4000001ff00 */
[----:B------:R-:W-:Y:S02]  /*14a0*/  VIMNMX R12, R2, UR40, PT ;  /* 0x00000028020c7c48 */ /* 0x000fe4000bfe0100 */
[----:B------:R-:W-:Y:S02]  /*14b0*/  CS2R R176, SRZ ;  /* 0x0000000000b07805 */ /* 0x000fe4000001ff00 */
[----:B------:R-:W-:Y:S02]  /*14c0*/  CS2R R178, SRZ ;  /* 0x0000000000b27805 */ /* 0x000fe4000001ff00 */
[----:B------:R-:W-:-:S02]  /*14d0*/  CS2R R180, SRZ ;  /* 0x0000000000b47805 */ /* 0x000fc4000001ff00 */
[----:B------:R-:W-:Y:S01]  /*14e0*/  ISETP.LE.AND P0, PT, R12, UR41, PT ;  /* 0x000000290c007c0c */ /* 0x000fe2000bf03270 */
[----:B------:R4:W-:Y:S01]  /*14f0*/  STL [R1], R12 ;  /* 0x0000000c01007387 */ /* 0x0009e20000100800 */
        /* <DEDUP_REMOVED lines=17> */
[----:B------:R-:W-:Y:S01]  /*1610*/  CS2R R214, SRZ ;  /* 0x0000000000d67805 */ /* 0x000fe2000001ff00 */
[----:B------:R-:W-:-:S02]  /*1620*/  IMAD R2, R9, 0x4, R236 ;  /* 0x0000000409027824 */ /* 0x000fc400078e02ec */
[----:B------:R-:W-:Y:S01]  /*1630*/  IMAD.IADD R3, R6, 0x1, -R3 ;  /* 0x0000000106037824 */ /* 0x000fe200078e0a03 */
[----:B----4-:R-:W-:Y:S06]  /*1640*/  @P0 BRA `(.L_x_6400) ;  /* 0x0000003c000c0947 */ /* 0x010fec0003800000 */
[----:B------:R-:W-:Y:S01]  /*1650*/  UIMAD UR4, UR37, -0x80, UR6 ;  /* 0xffffff80250478a4 */ /* 0x000fe2000f8e0206 */
[----:B------:R-:W-:Y:S02]  /*1660*/  LOP3.LUT R7, R7, 0xffffffe0, RZ, 0xc0, !PT ;  /* 0xffffffe007077812 */ /* 0x000fe400078ec0ff */
[----:B------:R-:W-:Y:S02]  /*1670*/  CS2R R182, SRZ ;  /* 0x0000000000b67805 */ /* 0x000fe4000001ff00 */
        /* <DEDUP_REMOVED lines=10> */
[----:B------:R-:W-:Y:S01]  /*1720*/  SHF.R.S32.HI R6, RZ, 0x2, R10 ;  /* 0x00000002ff067819 */ /* 0x000fe2000001140a */
[----:B-1----:R-:W-:Y:S01]  /*1730*/  IMAD.IADD R13, R13, 0x1, -R4 ;  /* 0x000000010d0d7824 */ /* 0x002fe200078e0a04 */
[----:B------:R-:W-:Y:S02]  /*1740*/  SHF.R.S32.HI R9, RZ, 0x1f, R10 ;  /* 0x0000001fff097819 */ /* 0x000fe4000001140a */
[----:B------:R-:W-:Y:S02]  /*1750*/  CS2R R176, SRZ ;  /* 0x0000000000b07805 */ /* 0x000fe4000001ff00 */
[----:B------:R-:W-:-:S02]  /*1760*/  LEA.HI R4, R0, R7, RZ, 0x3 ;  /* 0x0000000700047211 */ /* 0x000fc400078f18ff */
[----:B------:R-:W-:Y:S02]  /*1770*/  CS2R R174, SRZ ;  /* 0x0000000000ae7805 */ /* 0x000fe4000001ff00 */
[----:B------:R-:W-:Y:S02]  /*1780*/  LEA.HI R7, R0, R7, RZ, 0x2 ;  /* 0x0000000700077211 */ /* 0x000fe400078f10ff */
[----:B------:R-:W-:Y:S02]  /*1790*/  CS2R R172, SRZ ;  /* 0x0000000000ac7805 */ /* 0x000fe4000001ff00 */
[----:B------:R-:W-:Y:S02]  /*17a0*/  LEA.HI R9, R9, R6, RZ, 0x3 ;  /* 0x0000000609097211 */ /* 0x000fe400078f18ff */
[----:B------:R-:W-:Y:S02]  /*17b0*/  CS2R R170, SRZ ;  /* 0x0000000000aa7805 */ /* 0x000fe4000001ff00 */
[----:B------:R-:W-:-:S02]  /*17c0*/  LEA.HI R10, R5, R16, RZ, 0x2 ;  /* 0x00000010050a7211 */ /* 0x000fc400078f10ff */
[----:B------:R-:W-:Y:S02]  /*17d0*/  CS2R R168, SRZ ;  /* 0x0000000000a87805 */ /* 0x000fe4000001ff00 */
[--C-:B------:R-:W-:Y:S02]  /*17e0*/  SHF.R.S32.HI R0, RZ, 0x3, R4.reuse ;  /* 0x00000003ff007819 */ /* 0x100fe40000011404 */
[----:B------:R-:W-:Y:S02]  /*17f0*/  CS2R R166, SRZ ;  /* 0x0000000000a67805 */ /* 0x000fe4000001ff00 */
[----:B------:R-:W-:Y:S02]  /*1800*/  SHF.R.S32.HI R5, RZ, 0x1f, R4 ;  /* 0x0000001fff057819 */ /* 0x000fe40000011404 */
[----:B------:R-:W-:Y:S02]  /*1810*/  CS2R R164, SRZ ;  /* 0x0000000000a47805 */ /* 0x000fe4000001ff00 */
[----:B------:R-:W-:-:S02]  /*1820*/  LOP3.LUT R9, R9, 0xfffffff8, RZ, 0xc0, !PT ;  /* 0xfffffff809097812 */ /* 0x000fc400078ec0ff */
[----:B------:R-:W-:Y:S02]  /*1830*/  CS2R R162, SRZ ;  /* 0x0000000000a27805 */ /* 0x000fe4000001ff00 */
[----:B------:R-:W-:Y:S02]  /*1840*/  SHF.R.S32.HI R4, RZ, 0x2, R7 ;  /* 0x00000002ff047819 */ /* 0x000fe40000011407 */
[----:B------:R-:W-:Y:S02]  /*1850*/  CS2R R160, SRZ ;  /* 0x0000000000a07805 */ /* 0x000fe4000001ff00 */
[----:B------:R-:W-:Y:S02]  /*1860*/  LEA.HI R5, R5, R0, RZ, 0x4 ;  /* 0x0000000005057211 */ /* 0x000fe400078f20ff */
[----:B------:R-:W-:Y:S02]  /*1870*/  CS2R R158, SRZ ;  /* 0x00000000009e7805 */ /* 0x000fe4000001ff00 */
[----:B------:R-:W-:Y:S01]  /*1880*/  IADD3 R12, R8, R9, -R6 ;  /* 0x00000009080c7210 */ /* 0x000fe20007ffe806 */
[C---:B------:R-:W-:Y:S01]  /*1890*/  VIADD R6, R4.reuse, 0x8 ;  /* 0x0000000804067836 */ /* 0x040fe20000000000 */
[----:B------:R-:W-:Y:S01]  /*18a0*/  LOP3.LUT R9, R5, 0x1ffffff0, RZ, 0xc0, !PT ;  /* 0x1ffffff005097812 */ /* 0x000fe200078ec0ff */
[----:B------:R-:W-:Y:S01]  /*18b0*/  VIADD R14, R4, 0x18 ;  /* 0x00000018040e7836 */ /* 0x000fe20000000000 */
[----:B------:R-:W-:-:S02]  /*18c0*/  LOP3.LUT R11, R10, 0xfffffffc, RZ, 0xc0, !PT ;  /* 0xfffffffc0a0b7812 */ /* 0x000fc400078ec0ff */
[----:B------:R-:W-:Y:S02]  /*18d0*/  CS2R R156, SRZ ;  /* 0x00000000009c7805 */ /* 0x000fe4000001ff00 */
[----:B------:R-:W-:Y:S01]  /*18e0*/  LEA.HI R10, R6, R6, RZ, 0x1 ;  /* 0x00000006060a7211 */ /* 0x000fe200078f08ff */
[----:B------:R-:W-:Y:S01]  /*18f0*/  IMAD.IADD R0, R0, 0x1, -R9 ;  /* 0x0000000100007824 */ /* 0x000fe200078e0a09 */
[----:B------:R-:W-:Y:S01]  /*1900*/  LEA.HI R5, R7, R4, RZ, 0x1 ;  /* 0x0000000407057211 */ /* 0x000fe200078f08ff */
[----:B------:R-:W-:Y:S01]  /*1910*/  IMAD R7, R13, -0x40, R12 ;  /* 0xffffffc00d077824 */ /* 0x000fe200078e020c */
[----:B------:R-:W-:Y:S01]  /*1920*/  LOP3.LUT R9, R10, 0xfffffffe, RZ, 0xc0, !PT ;  /* 0xfffffffe0a097812 */ /* 0x000fe200078ec0ff */
[----:B------:R-:W-:Y:S01]  /*1930*/  VIADD R12, R4, 0x10 ;  /* 0x00000010040c7836 */ /* 0x000fe20000000000 */
[----:B------:R-:W-:Y:S01]  /*1940*/  LOP3.LUT R5, R5, 0xfffffffe, RZ, 0xc0, !PT ;  /* 0xfffffffe05057812 */ /* 0x000fe200078ec0ff */
[----:B------:R-:W-:Y:S01]  /*1950*/  IMAD.IADD R8, R16, 0x1, -R11 ;  /* 0x0000000110087824 */ /* 0x000fe200078e0a0b */
[----:B------:R-:W-:Y:S01]  /*1960*/  LEA.HI R16, R14, R14, RZ, 0x1 ;  /* 0x0000000e0e107211 */ /* 0x000fe200078f08ff */
[----:B------:R-:W-:Y:S01]  /*1970*/  IMAD.IADD R9, R6, 0x1, -R9 ;  /* 0x0000000106097824 */ /* 0x000fe200078e0a09 */
[----:B------:R-:W-:Y:S01]  /*1980*/  LEA.HI R6, R12, R12, RZ, 0x1 ;  /* 0x0000000c0c067211 */ /* 0x000fe200078f08ff */
[----:B------:R-:W-:Y:S01]  /*1990*/  IMAD.IADD R5, R4, 0x1, -R5 ;  /* 0x0000000104057824 */ /* 0x000fe200078e0a05 */
[----:B------:R-:W-:-:S02]  /*19a0*/  SHF.R.S32.HI R4, RZ, 0x1, R10 ;  /* 0x00000001ff047819 */ /* 0x000fc4000001140a */
[----:B------:R-:W-:Y:S02]  /*19b0*/  CS2R R154, SRZ ;  /* 0x00000000009a7805 */ /* 0x000fe4000001ff00 */
[----:B------:R-:W-:Y:S01]  /*19c0*/  SHF.R.S32.HI R11, RZ, 0x1f, R10 ;  /* 0x0000001fff0b7819 */ /* 0x000fe2000001140a */
[----:B------:R-:W-:Y:S01]  /*19d0*/  IMAD R5, R0, 0x8, R5 ;  /* 0x0000000800057824 */ /* 0x000fe200078e0205 */
[----:B------:R-:W-:Y:S02]  /*19e0*/  LOP3.LUT R13, R6, 0xfffffffe, RZ, 0xc0, !PT ;  /* 0xfffffffe060d7812 */ /* 0x000fe400078ec0ff */
[----:B------:R-:W-:Y:S02]  /*19f0*/  CS2R R152, SRZ ;  /* 0x0000000000987805 */ /* 0x000fe4000001ff00 */
[----:B------:R-:W-:Y:S02]  /*1a00*/  SHF.R.S32.HI R10, RZ, 0x1, R6 ;  /* 0x00000001ff0a7819 */ /* 0x000fe40000011406 */
[----:B------:R-:W-:-:S02]  /*1a10*/  CS2R R214, SRZ ;  /* 0x0000000000d67805 */ /* 0x000fc4000001ff00 */
[----:B--2---:R-:W-:Y:S01]  /*1a20*/  SHF.R.S32.HI R15, RZ, 0x1f, R6 ;  /* 0x0000001fff0f7819 */ /* 0x004fe20000011406 */
[----:B------:R-:W-:Y:S01]  /*1a30*/  IMAD.IADD R13, R12, 0x1, -R13 ;  /* 0x000000010c0d7824 */ /* 0x000fe200078e0a0d */
[--C-:B------:R-:W-:Y:S01]  /*1a40*/  SHF.R.S32.HI R6, RZ, 0x1, R16.reuse ;  /* 0x00000001ff067819 */ /* 0x100fe20000011410 */
[----:B------:R1:W-:Y:S01]  /*1a50*/  STL [R1+0x10], R5 ;  /* 0x0000100501007387 */ /* 0x0003e20000100800 */
[----:B------:R-:W-:Y:S02]  /*1a60*/  SHF.R.S32.HI R17, RZ, 0x1f, R16 ;  /* 0x0000001fff117819 */ /* 0x000fe40000011410 */
[----:B------:R-:W-:Y:S02]  /*1a70*/  CS2R R212, SRZ ;  /* 0x0000000000d47805 */ /* 0x000fe4000001ff00 */
[----:B------:R-:W-:Y:S02]  /*1a80*/  LEA.HI R11, R11, R4, RZ, 0x4 ;  /* 0x000000040b0b7211 */ /* 0x000fe400078f20ff */
[----:B------:R-:W-:-:S02]  /*1a90*/  CS2R R210, SRZ ;  /* 0x0000000000d27805 */ /* 0x000fc4000001ff00 */
[----:B------:R-:W-:Y:S02]  /*1aa0*/  LEA.HI R15, R15, R10, RZ, 0x4 ;  /* 0x0000000a0f0f7211 */ /* 0x000fe400078f20ff */
[----:B------:R-:W-:Y:S02]  /*1ab0*/  CS2R R208, SRZ ;  /* 0x0000000000d07805 */ /* 0x000fe4000001ff00 */
[----:B------:R-:W-:Y:S02]  /*1ac0*/  LEA.HI R12, R17, R6, RZ, 0x4 ;  /* 0x00000006110c7211 */ /* 0x000fe400078f20ff */
[----:B------:R-:W-:Y:S02]  /*1ad0*/  CS2R R206, SRZ ;  /* 0x0000000000ce7805 */ /* 0x000fe4000001ff00 */
[----:B------:R-:W-:Y:S02]  /*1ae0*/  LOP3.LUT R11, R11, 0x1ffffff0, RZ, 0xc0, !PT ;  /* 0x1ffffff00b0b7812 */ /* 0x000fe400078ec0ff */
[----:B------:R-:W-:-:S02]  /*1af0*/  CS2R R204, SRZ ;  /* 0x0000000000cc7805 */ /* 0x000fc4000001ff00 */
[----:B------:R-:W-:Y:S02]  /*1b00*/  LOP3.LUT R15, R15, 0x1ffffff0, RZ, 0xc0, !PT ;  /* 0x1ffffff00f0f7812 */ /* 0x000fe400078ec0ff */
        /* <DEDUP_REMOVED lines=14> */
[----:B-1----:R-:W-:Y:S01]  /*1bf0*/  IMAD R5, R6, 0x8, R17 ;  /* 0x0000000806057824 */ /* 0x002fe200078e0211 */
[----:B------:R1:W-:Y:S01]  /*1c00*/  STL [R1+0xc], R4 ;  /* 0x00000c0401007387 */ /* 0x0003e20000100800 */
[----:B------:R-:W-:-:S02]  /*1c10*/  CS2R R190, SRZ ;  /* 0x0000000000be7805 */ /* 0x000fc4000001ff00 */
[----:B------:R-:W-:Y:S02]  /*1c20*/  CS2R R188, SRZ ;  /* 0x0000000000bc7805 */ /* 0x000fe4000001ff00 */
[----:B------:R-:W-:Y:S01]  /*1c30*/  CS2R R186, SRZ ;  /* 0x0000000000ba7805 */ /* 0x000fe2000001ff00 */
[----:B------:R2:W-:Y:S01]  /*1c40*/  STL [R1+0x8], R0 ;  /* 0x0000080001007387 */ /* 0x0005e20000100800 */
[----:B------:R-:W-:-:S03]  /*1c50*/  CS2R R184, SRZ ;  /* 0x0000000000b87805 */ /* 0x000fc6000001ff00 */
[----:B------:R3:W-:Y:S01]  /*1c60*/  STL [R1+0x4], R5 ;  /* 0x0000040501007387 */ /* 0x0007e20000100800 */
[----:B-1----:R-:W-:Y:S02]  /*1c70*/  IMAD.MOV.U32 R4, RZ, RZ, RZ ;  /* 0x000000ffff047224 */ /* 0x002fe400078e00ff */
[----:B--2---:R-:W-:-:S07]  /*1c80*/  IMAD.MOV.U32 R0, RZ, RZ, RZ ;  /* 0x000000ffff007224 */ /* 0x004fce00078e00ff */
.L_x_6411:
[----:B------:R-:W-:-:S06]  /*1c90*/  ULOP3.LUT UR4, UR36, 0x1, URZ, 0xfc, !UPT ;  /* 0x0000000124047892 */ /* 0x000fcc000f8efc3f */
[----:B---3--:R-:W-:-:S05]  /*1ca0*/  IMAD.U32 R5, RZ, RZ, UR4 ;  /* 0x00000004ff057e24 */ /* 0x008fca000f8e00ff */
[----:B------:R-:W-:-:S13]  /*1cb0*/  ISETP.NE.AND P0, PT, R5, 0x3, PT ;  /* 0x000000030500780c */ /* 0x000fda0003f05270 */
[----:B------:R-:W-:Y:S05]  /*1cc0*/  @!P0 BRA `(.L_x_6401) ;  /* 0x0000000000048947 */ /* 0x000fea0003800000 */
[----:B------:R-:W-:Y:S01]  /*1cd0*/  BPT.TRAP 0x1 ;  /* 0x000000040000795c */ /* 0x000fe20000300000 */
.L_x_6401:
[----:B------:R-:W-:Y:S01]  /*1ce0*/  IMAD R6, R0, 0x8, R236 ;  /* 0x0000000800067824 */ /* 0x000fe200078e02ec */
[----:B------:R-:W-:-:S04]  /*1cf0*/  SHF.L.U32 R19, R4, 0x1f, RZ ;  /* 0x0000001f04137819 */ /* 0x000fc800000006ff */
[----:B------:R1:W2:Y:S01]  /*1d00*/  SYNCS.PHASECHK.TRANS64.TRYWAIT P1, [R6+URZ+0x30c10], R19 ;  /* 0x030c1013060075a7 */ /* 0x0002a2000802017f */
[----:B------:R-:W-:Y:S05]  /*1d10*/  @!P0 BRA `(.L_x_6402) ;  /* 0x0000000000048947 */ /* 0x000fea0003800000 */
[----:B------:R-:W-:Y:S01]  /*1d20*/  BPT.TRAP 0x1 ;  /* 0x000000040000795c */ /* 0x000fe20000300000 */
.L_x_6402:
[----:B------:R-:W-:-:S05]  /*1d30*/  VIADD R5, R236, 0x10000 ;  /* 0x00010000ec057836 */ /* 0x000fca0000000000 */
[----:B------:R-:W-:-:S04]  /*1d40*/  SHF.R.U32.HI R5, RZ, 0x4, R5 ;  /* 0x00000004ff057819 */ /* 0x000fc80000011605 */
[----:B------:R-:W-:Y:S01]  /*1d50*/  LOP3.LUT R5, R5, 0x3fff, RZ, 0xc0, !PT ;  /* 0x00003fff05057812 */ /* 0x000fe200078ec0ff */
[----:B--2---:R-:W-:Y:S06]  /*1d60*/  @P1 BRA `(.L_x_6403) ;  /* 0x0000000000081947 */ /* 0x004fec0003800000 */
[----:B------:R-:W2:Y:S02]  /*1d70*/  SYNCS.PHASECHK.TRANS64.TRYWAIT P1, [R6+URZ+0x30c10], R19 ;  /* 0x030c1013060075a7 */ /* 0x000ea4000802017f */
[----:B--2---:R-:W-:Y:S05]  /*1d80*/  @!P1 BRA `(.L_x_6404) ;  /* 0x000000a400749947 */ /* 0x004fea0003800000 */
.L_x_6403:
        /* <DEDUP_REMOVED lines=32> */
[----:B----4-:R-:W-:Y:S02]  /*1f90*/  IMAD R12, R0, 0x80, R12 ;  /* 0x00000080000c7824 */ /* 0x010fe400078e020c */
[----:B------:R-:W-:Y:S01]  /*1fa0*/  VIADD R10, R236, 0x20000 ;  /* 0x00020000ec0a7836 */ /* 0x000fe20000000000 */
[----:B------:R-:W-:Y:S02]  /*1fb0*/  WARPGROUP.DEPBAR.LE gsb0, 0x0 ;  /* 0x00008000000079c5 */ /* 0x000fe40000010000 */
[----:B------:R-:W-:Y:S01]  /*1fc0*/  WARPGROUP.ARRIVE ;  /* 0x00000000000079c5 */ /* 0x000fe20000000000 */
[C---:B-----5:R-:W-:Y:S02]  /*1fd0*/  IMAD R14, R0.reuse, 0x80, R13 ;  /* 0x00000080000e7824 */ /* 0x060fe400078e020d */
        /* <DEDUP_REMOVED lines=9> */
[--C-:B------:R-:W-:Y:S02]  /*2070*/  IMAD R11, R9, 0x4, R236.reuse ;  /* 0x00000004090b7824 */ /* 0x100fe400078e02ec */
[----:B------:R-:W-:-:S02]  /*2080*/  IMAD R14, R227, 0x4, R236 ;  /* 0x00000004e30e7824 */ /* 0x000fc400078e02ec */
[--C-:B------:R-:W-:Y:S02]  /*2090*/  IMAD R13, R15, 0x4, R236.reuse ;  /* 0x000000040f0d7824 */ /* 0x100fe400078e02ec */
[----:B------:R-:W-:Y:S02]  /*20a0*/  IMAD R12, R17, 0x4, R236 ;  /* 0x00000004110c7824 */ /* 0x000fe400078e02ec */
[--C-:B------:R-:W-:Y:S02]  /*20b0*/  IMAD R9, R9, 0x4, R10.reuse ;  /* 0x0000000409097824 */ /* 0x100fe400078e020a */
[--C-:B------:R-:W-:Y:S02]  /*20c0*/  IMAD R227, R227, 0x4, R10.reuse ;  /* 0x00000004e3e37824 */ /* 0x100fe400078e020a */
[--C-:B------:R-:W-:Y:S02]  /*20d0*/  IMAD R15, R15, 0x4, R10.reuse ;  /* 0x000000040f0f7824 */ /* 0x100fe400078e020a */
[----:B------:R-:W-:Y:S01]  /*20e0*/  IMAD R10, R17, 0x4, R10 ;  /* 0x00000004110a7824 */ /* 0x000fe200078e020a */
[----:B------:R-:W-:-:S02]  /*20f0*/  WARPGROUP.DEPBAR.LE gsb0, 0x0 ;  /* 0x00008000000079c5 */ /* 0x000fc40000010000 */
        /* <DEDUP_REMOVED lines=9> */
.L_x_6405:
[----:B------:R1:W1:Y:S01]  /*2190*/  SYNCS.PHASECHK.TRANS64.TRYWAIT P1, [R6+URZ+0x30c30], R19 ;  /* 0x030c3013060075a7 */ /* 0x000262000802017f */
[----:B------:R-:W-:Y:S05]  /*21a0*/  @!P0 BRA `(.L_x_6406) ;  /* 0x0000000000048947 */ /* 0x000fea0003800000 */
[----:B------:R-:W-:Y:S01]  /*21b0*/  BPT.TRAP 0x1 ;  /* 0x000000040000795c */ /* 0x000fe20000300000 */
.L_x_6406:
[----:B------:R-:W-:-:S05]  /*21c0*/  VIADD R16, R236, 0x18000 ;  /* 0x00018000ec107836 */ /* 0x000fca0000000000 */
[----:B------:R-:W-:-:S04]  /*21d0*/  SHF.R.U32.HI R16, RZ, 0x4, R16 ;  /* 0x00000004ff107819 */ /* 0x000fc80000011610 */
[----:B------:R-:W-:-:S04]  /*21e0*/  LOP3.LUT R16, R16, 0x3fff, RZ, 0xc0, !PT ;  /* 0x00003fff10107812 */ /* 0x000fc800078ec0ff */
[----:B------:R-:W-:Y:S01]  /*21f0*/  LOP3.LUT R17, R16, 0x10000, RZ, 0xfc, !PT ;  /* 0x0001000010117812 */ /* 0x000fe200078efcff */
[----:B-1----:R-:W-:Y:S06]  /*2200*/  @P1 BRA `(.L_x_6407) ;  /* 0x0000000000081947 */ /* 0x002fec0003800000 */
[----:B------:R-:W1:Y:S02]  /*2210*/  SYNCS.PHASECHK.TRANS64.TRYWAIT P1, [R6+URZ+0x30c30], R19 ;  /* 0x030c3013060075a7 */ /* 0x000e64000802017f */
[----:B-1----:R-:W-:Y:S05]  /*2220*/  @!P1 BRA `(.L_x_6408) ;  /* 0x000000a000609947 */ /* 0x002fea0003800000 */
.L_x_6407:
[----:B------:R-:W-:Y:S01]  /*2230*/  UIADD3 UR9, UR9, 0x4000, URZ ;  /* 0x0000400009097890 */ /* 0x000fe2000fffe03f */
[----:B------:R-:W-:Y:S01]  /*2240*/  IMAD R17, R0, 0x400, R17 ;  /* 0x0000040000117824 */ /* 0x000fe200078e0211 */
[----:B------:R-:W-:Y:S01]  /*2250*/  ULDC UR4, c[0x0][0x280] ;  /* 0x0000a00000047ab9 */ /* 0x000fe20000000800 */
[----:B------:R-:W-:Y:S01]  /*2260*/  IMAD.MOV.U32 R18, RZ, RZ, -0x2 ;  /* 0xfffffffeff127424 */ /* 0x000fe200078e00ff */
[----:B------:R-:W-:Y:S01]  /*2270*/  USHF.R.U32.HI UR9, URZ, 0x4, UR9 ;  /* 0x000000043f097899 */ /* 0x000fe20008011609 */
[----:B------:R-:W-:Y:S01]  /*2280*/  WARPGROUP.ARRIVE ;  /* 0x00000000000079c5 */ /* 0x000fe20000000000 */
[----:B------:R-:W-:Y:S01]  /*2290*/  R2UR UR8, R17 ;  /* 0x00000000110872ca */ /* 0x000fe200000e0000 */
[----:B------:R-:W-:Y:S01]  /*22a0*/  UIMAD UR4, UR41, -0x80, UR4 ;  /* 0xffffff80290478a4 */ /* 0x000fe2000f8e0204 */
[----:B------:R-:W-:Y:S01]  /*22b0*/  ISETP.GT.AND P1, PT, R7, RZ, PT ;  /* 0x000000ff0700720c */ /* 0x000fe20003f24270 */
[----:B------:R-:W-:Y:S01]  /*22c0*/  ULOP3.LUT UR9, UR9, 0x3fff, URZ, 0xc0, !UPT ;  /* 0x00003fff09097892 */ /* 0x000fe2000f8ec03f */
[C---:B------:R-:W-:Y:S01]  /*22d0*/  VIADD R233, R8.reuse, 0x10 ;  /* 0x0000001008e97836 */ /* 0x040fe20000000000 */
[----:B------:R-:W-:Y:S01]  /*22e0*/  UMOV UR7, 0x40000040 ;  /* 0x4000004000077882 */ /* 0x000fe20000000000 */
[----:B------:R-:W-:Y:S01]  /*22f0*/  UMOV UR5, 0x40000040 ;  /* 0x4000004000057882 */ /* 0x000fe20000000000 */
[----:B------:R-:W-:Y:S01]  /*2300*/  ULOP3.LUT UR9, UR9, 0x10000, URZ, 0xfc, !UPT ;  /* 0x0001000009097892 */ /* 0x000fe2000f8efc3f */
[----:B------:R-:W-:Y:S01]  /*2310*/  IMAD R18, R3, R18, UR4 ;  /* 0x0000000403127e24 */ /* 0x000fe2000f8e0212 */
[----:B--2---:R-:W1:Y:S01]  /*2320*/  SHFL.IDX PT, R222, R11, R233, 0x1f ;  /* 0x00001fe90bde7589 */ /* 0x004e6200000e0000 */
[----:B------:R-:W-:Y:S01]  /*2330*/  VIADD R235, R8, 0x8 ;  /* 0x0000000808eb7836 */ /* 0x000fe20000000000 */
[----:B------:R-:W-:Y:S01]  /*2340*/  ULDC UR10, c[0x0][0x744] ;  /* 0x0001d100000a7ab9 */ /* 0x000fe20000000800 */
[----:B------:R-:W-:Y:S01]  /*2350*/  IMAD.IADD R17, R18, 0x1, -R7 ;  /* 0x0000000112117824 */ /* 0x000fe200078e0a07 */
[----:B------:R-:W-:Y:S01]  /*2360*/  UMOV UR6, UR8 ;  /* 0x0000000800067c82 */ /* 0x000fe20008000000 */
[----:B------:R-:W-:Y:S01]  /*2370*/  UMOV UR4, UR9 ;  /* 0x0000000900047c82 */ /* 0x000fe20008000000 */
[----:B------:R-:W-:Y:S01]  /*2380*/  VIADD R237, R8, 0x4 ;  /* 0x0000000408ed7836 */ /* 0x000fe20000000000 */
[----:B------:R-:W-:Y:S01]  /*2390*/  HGMMA.64x128x16.F32 R24, gdesc[UR4], RZ, !UPT, gsb0 ;  /* 0x01e00000041879f0 */ /* 0x000fe2000c0008ff */
[----:B------:R-:W-:Y:S01]  /*23a0*/  SEL R18, R17, 0x80, P1 ;  /* 0x0000008011127807 */ /* 0x000fe20000800000 */
[----:B------:R-:W-:Y:S01]  /*23b0*/  UIADD3 UR6, UR8, 0x2, URZ ;  /* 0x0000000208067890 */ /* 0x000fe2000fffe03f */
[----:B------:R-:W-:Y:S01]  /*23c0*/  SHFL.IDX PT, R220, R11, R235, 0x1f ;  /* 0x00001feb0bdc7589 */ /* 0x000fe200000e0000 */
[----:B------:R-:W-:Y:S01]  /*23d0*/  UIADD3 UR4, UR9, 0x2, URZ ;  /* 0x0000000209047890 */ /* 0x000fe2000fffe03f */
[C---:B------:R-:W-:Y:S01]  /*23e0*/  ISETP.GT.AND P5, PT, R18.reuse, RZ, PT ;  /* 0x000000ff1200720c */ /* 0x040fe20003fa4270 */
[----:B------:R-:W-:Y:S01]  /*23f0*/  UMOV UR7, 0x40000040 ;  /* 0x4000004000077882 */ /* 0x000fe20000000000 */
[----:B------:R-:W-:Y:S01]  /*2400*/  ISETP.GT.AND P6, PT, R18, 0x1, PT ;  /* 0x000000011200780c */ /* 0x000fe20003fc4270 */
[----:B------:R-:W-:Y:S01]  /*2410*/  UMOV UR5, 0x40000040 ;  /* 0x4000004000057882 */ /* 0x000fe20000000000 */
[----:B------:R-:W-:Y:S01]  /*2420*/  FSEL R88, R88, -INF , !P5 ;  /* 0xff80000058587808 */ /* 0x000fe20006800000 */
[----:B------:R-:W-:Y:S01]  /*2430*/  VIADD R231, R8, 0x18 ;  /* 0x0000001808e77836 */ /* 0x000fe20000000000 */
[----:B------:R-:W-:Y:S01]  /*2440*/  FSEL R89, R89, -INF , !P6 ;  /* 0xff80000059597808 */ /* 0x000fe20007000000 */
[----:B------:R-:W-:Y:S01]  /*2450*/  VIADD R19, R17, 0x8 ;  /* 0x0000000811137836 */ /* 0x000fe20000000000 */
[C---:B------:R-:W-:Y:S01]  /*2460*/  ISETP.GT.AND P1, PT, R18.reuse, 0x8, PT ;  /* 0x000000081200780c */ /* 0x040fe20003f24270 */
[----:B------:R-:W2:Y:S01]  /*2470*/  SHFL.IDX PT, R17, R11, R237, 0x1f ;  /* 0x00001fed0b117589 */ /* 0x000ea200000e0000 */
[----:B------:R-:W-:Y:S01]  /*2480*/  ISETP.GT.AND P2, PT, R18, 0x9, PT ;  /* 0x000000091200780c */ /* 0x000fe20003f44270 */
[----:B------:R-:W-:Y:S01]  /*2490*/  VIADD R230, R8, 0x1c ;  /* 0x0000001c08e67836 */ /* 0x000fe20000000000 */
[C---:B------:R-:W-:Y:S01]  /*24a0*/  ISETP.GT.AND P3, PT, R18.reuse, 0x10, PT ;  /* 0x000000101200780c */ /* 0x040fe20003f64270 */
[----:B------:R-:W5:Y:S01]  /*24b0*/  SHFL.IDX PT, R224, R11, R231, 0x1f ;  /* 0x00001fe70be07589 */ /* 0x000f6200000e0000 */
[----:B------:R-:W-:Y:S01]  /*24c0*/  ISETP.GT.AND P4, PT, R18, 0x11, PT ;  /* 0x000000111200780c */ /* 0x000fe20003f84270 */
[----:B------:R-:W-:Y:S01]  /*24d0*/  VIADD R232, R8, 0x14 ;  /* 0x0000001408e87836 */ /* 0x000fe20000000000 */
[----:B------:R-:W-:Y:S01]  /*24e0*/  ISETP.GT.AND P5, PT, R18, 0x18, PT ;  /* 0x000000181200780c */ /* 0x000fe20003fa4270 */
[----:B------:R-:W-:Y:S01]  /*24f0*/  VIADD R234, R8, 0xc ;  /* 0x0000000c08ea7836 */ /* 0x000fe20000000000 */
[----:B------:R-:W-:Y:S01]  /*2500*/  ISETP.GT.AND P6, PT, R18, 0x19, PT ;  /* 0x000000191200780c */ /* 0x000fe20003fc4270 */
[----:B---3--:R-:W-:Y:S01]  /*2510*/  SHFL.IDX PT, R223, R14, R230, 0x1f ;  /* 0x00001fe60edf7589 */ /* 0x008fe200000e0000 */
[----:B------:R-:W-:-:S02]  /*2520*/  FSEL R92, R92, -INF , !P1 ;  /* 0xff8000005c5c7808 */ /* 0x000fc40004800000 */
[----:B------:R-:W-:Y:S01]  /*2530*/  FSEL R93, R93, -INF , !P2 ;  /* 0xff8000005d5d7808 */ /* 0x000fe20005000000 */
[----:B------:R-:W-:Y:S01]  /*2540*/  SHFL.IDX PT, R221, R11, R234, 0x1f ;  /* 0x00001fea0bdd7589 */ /* 0x000fe200000e0000 */
[----:B------:R-:W-:Y:S02]  /*2550*/  FSEL R96, R96, -INF , !P3 ;  /* 0xff80000060607808 */ /* 0x000fe40005800000 */
[----:B------:R-:W-:Y:S01]  /*2560*/  FSEL R97, R97, -INF , !P4 ;  /* 0xff80000061617808 */ /* 0x000fe20006000000 */
[----:B----4-:R-:W-:Y:S01]  /*2570*/  SHFL.IDX PT, R226, R13, R231, 0x1f ;  /* 0x00001fe70de27589 */ /* 0x010fe200000e0000 */
[----:B------:R-:W-:Y:S01]  /*2580*/  FSEL R100, R100, -INF , !P5 ;  /* 0xff80000064647808 */ /* 0x000fe20006800000 */
[----:B-1----:R-:W-:Y:S01]  /*2590*/  FFMA.FTZ R21, R96, UR10, -R222 ;  /* 0x0000000a60157c23 */ /* 0x002fe200080108de */
[----:B------:R-:W-:Y:S01]  /*25a0*/  FSEL R101, R101, -INF , !P6 ;  /* 0xff80000065657808 */ /* 0x000fe20007000000 */
[----:B------:R-:W1:Y:S01]  /*25b0*/  SHFL.IDX PT, R96, R14, R8, 0x1f ;  /* 0x00001f080e607589 */ /* 0x000e6200000e0000 */
[C---:B------:R-:W-:Y:S01]  /*25c0*/  ISETP.GT.AND P1, PT, R18.reuse, 0x20, PT ;  /* 0x000000201200780c */ /* 0x040fe20003f24270 */
[----:B--2---:R-:W-:Y:S01]  /*25d0*/  FFMA.FTZ R218, R89, UR10, -R17 ;  /* 0x0000000a59da7c23 */ /* 0x004fe20008010811 */
[C---:B------:R-:W-:Y:S01]  /*25e0*/  ISETP.GT.AND P2, PT, R18.reuse, 0x21, PT ;  /* 0x000000211200780c */ /* 0x040fe20003f44270 */
[----:B------:R-:W-:Y:S01]  /*25f0*/  SHFL.IDX PT, R89, R11, R232, 0x1f ;  /* 0x00001fe80b597589 */ /* 0x000fe200000e0000 */
[----:B------:R-:W-:Y:S01]  /*2600*/  ISETP.GT.AND P3, PT, R18, 0x28, PT ;  /* 0x000000281200780c */ /* 0x000fe20003f64270 */
[----:B-----5:R-:W-:Y:S01]  /*2610*/  FFMA.FTZ R20, R100, UR10, -R224 ;  /* 0x0000000a64147c23 */ /* 0x020fe200080108e0 */
[C---:B------:R-:W-:Y:S01]  /*2620*/  ISETP.GT.AND P4, PT, R18.reuse, 0x29, PT ;  /* 0x000000291200780c */ /* 0x040fe20003f84270 */
[----:B------:R-:W-:Y:S01]  /*2630*/  SHFL.IDX PT, R100, R14, R235, 0x1f ;  /* 0x00001feb0e647589 */ /* 0x000fe200000e0000 */
[----:B------:R-:W-:Y:S01]  /*2640*/  ISETP.GT.AND P5, PT, R18, 0x30, PT ;  /* 0x000000301200780c */ /* 0x000fe20003fa4270 */
[----:B------:R-:W-:Y:S01]  /*2650*/  IMAD R16, R0, 0x400, R16 ;  /* 0x0000040000107824 */ /* 0x000fe200078e0210 */
[----:B------:R-:W-:Y:S01]  /*2660*/  ISETP.GT.AND P6, PT, R18, 0x31, PT ;  /* 0x000000311200780c */ /* 0x000fe20003fc4270 */
[----:B------:R-:W-:Y:S01]  /*2670*/  SHFL.IDX PT, R225, R13, R232, 0x1f ;  /* 0x00001fe80de17589 */ /* 0x000fe200000e0000 */
[----:B------:R-:W-:Y:S01]  /*2680*/  FSEL R104, R104, -INF , !P1 ;  /* 0xff80000068687808 */ /* 0x000fe20004800000 */
[----:B------:R-:W-:Y:S01]  /*2690*/  MUFU.EX2 R218, R218 ;  /* 0x000000da00da7308 */ /* 0x000fe20000000800 */
[----:B------:R-:W-:Y:S01]  /*26a0*/  FSEL R105, R105, -INF , !P2 ;  /* 0xff80000069697808 */ /* 0x000fe20005000000 */
[----:B------:R-:W-:Y:S01]  /*26b0*/  SHFL.IDX PT, R228, R12, R231, 0x1f ;  /* 0x00001fe70ce47589 */ /* 0x000fe200000e0000 */
[----:B------:R-:W-:-:S02]  /*26c0*/  FSEL R108, R108, -INF , !P3 ;  /* 0xff8000006c6c7808 */ /* 0x000fc40005800000 */
[----:B------:R-:W-:Y:S02]  /*26d0*/  FSEL R109, R109, -INF , !P4 ;  /* 0xff8000006d6d7808 */ /* 0x000fe40006000000 */
[----:B------:R-:W-:Y:S01]  /*26e0*/  FSEL R112, R112, -INF , !P5 ;  /* 0xff80000070707808 */ /* 0x000fe20006800000 */
[----:B------:R-:W-:Y:S01]  /*26f0*/  MUFU.EX2 R20, R20 ;  /* 0x0000001400147308 */ /* 0x000fe20000000800 */
[----:B------:R-:W-:Y:S01]  /*2700*/  FSEL R113, R113, -INF , !P6 ;  /* 0xff80000071717808 */ /* 0x000fe20007000000 */
[----:B-1----:R-:W-:Y:S01]  /*2710*/  FFMA.FTZ R22, R104, UR10, -R96 ;  /* 0x0000000a68167c23 */ /* 0x002fe20008010860 */
[C---:B------:R-:W-:Y:S01]  /*2720*/  ISETP.GT.AND P1, PT, R18.reuse, 0x38, PT ;  /* 0x000000381200780c */ /* 0x040fe20003f24270 */
[----:B------:R-:W-:Y:S01]  /*2730*/  SHFL.IDX PT, R104, R14, R233, 0x1f ;  /* 0x00001fe90e687589 */ /* 0x000fe200000e0000 */
[C---:B------:R-:W-:Y:S02]  /*2740*/  ISETP.GT.AND P2, PT, R18.reuse, 0x39, PT ;  /* 0x000000391200780c */ /* 0x040fe40003f44270 */
[C---:B------:R-:W-:Y:S01]  /*2750*/  ISETP.GT.AND P3, PT, R18.reuse, 0x40, PT ;  /* 0x000000401200780c */ /* 0x040fe20003f64270 */
[----:B------:R-:W-:Y:S01]  /*2760*/  MUFU.EX2 R22, R22 ;  /* 0x0000001600167308 */ /* 0x000fe20000000800 */
[----:B------:R-:W-:-:S02]  /*2770*/  ISETP.GT.AND P4, PT, R18, 0x41, PT ;  /* 0x000000411200780c */ /* 0x000fc40003f84270 */
[C---:B------:R-:W-:Y:S02]  /*2780*/  ISETP.GT.AND P5, PT, R18.reuse, 0x48, PT ;  /* 0x000000481200780c */ /* 0x040fe40003fa4270 */
[----:B------:R-:W-:Y:S02]  /*2790*/  ISETP.GT.AND P6, PT, R18, 0x49, PT ;  /* 0x000000491200780c */ /* 0x000fe40003fc4270 */
[----:B------:R-:W-:Y:S02]  /*27a0*/  FSEL R116, R116, -INF , !P1 ;  /* 0xff80000074747808 */ /* 0x000fe40004800000 */
[----:B------:R-:W-:Y:S02]  /*27b0*/  FSEL R117, R117, -INF , !P2 ;  /* 0xff80000075757808 */ /* 0x000fe40005000000 */
[----:B------:R-:W-:Y:S02]  /*27c0*/  FSEL R120, R120, -INF , !P3 ;  /* 0xff80000078787808 */ /* 0x000fe40005800000 */
[----:B------:R-:W-:-:S02]  /*27d0*/  FSEL R121, R121, -INF , !P4 ;  /* 0xff80000079797808 */ /* 0x000fc40006000000 */
[----:B------:R-:W-:Y:S02]  /*27e0*/  FSEL R124, R124, -INF , !P5 ;  /* 0xff8000007c7c7808 */ /* 0x000fe40006800000 */
[----:B------:R-:W-:Y:S02]  /*27f0*/  FSEL R125, R125, -INF , !P6 ;  /* 0xff8000007d7d7808 */ /* 0x000fe40007000000 */
[C---:B------:R-:W-:Y:S02]  /*2800*/  ISETP.GT.AND P1, PT, R18.reuse, 0x50, PT ;  /* 0x000000501200780c */ /* 0x040fe40003f24270 */
[C---:B------:R-:W-:Y:S02]  /*2810*/  ISETP.GT.AND P2, PT, R18.reuse, 0x51, PT ;  /* 0x000000511200780c */ /* 0x040fe40003f44270 */
[C---:B------:R-:W-:Y:S02]  /*2820*/  ISETP.GT.AND P3, PT, R18.reuse, 0x58, PT ;  /* 0x000000581200780c */ /* 0x040fe40003f64270 */
        /* <DEDUP_REMOVED lines=15> */
[----:B------:R-:W1:Y:S01]  /*2920*/  SHFL.IDX PT, R18, R11, R8, 0x1f ;  /* 0x00001f080b127589 */ /* 0x000e6200000e0000 */
[----:B------:R-:W-:Y:S02]  /*2930*/  FSEL R140, R140, -INF , !P1 ;  /* 0xff8000008c8c7808 */ /* 0x000fe40004800000 */
[----:B------:R-:W-:Y:S02]  /*2940*/  ISETP.GT.AND P1, PT, R7, 0x8, PT ;  /* 0x000000080700780c */ /* 0x000fe40003f24270 */
[----:B------:R-:W-:Y:S02]  /*2950*/  FSEL R149, R149, -INF , !P6 ;  /* 0xff80000095957808 */ /* 0x000fe40007000000 */
[----:B------:R-:W-:-:S02]  /*2960*/  SEL R19, R19, 0x80, P1 ;  /* 0x0000008013137807 */ /* 0x000fc40000800000 */
[----:B------:R-:W-:Y:S02]  /*2970*/  FSEL R145, R145, -INF , !P4 ;  /* 0xff80000091917808 */ /* 0x000fe40006000000 */
[C---:B------:R-:W-:Y:S01]  /*2980*/  ISETP.GT.AND P6, PT, R19.reuse, RZ, PT ;  /* 0x000000ff1300720c */ /* 0x040fe20003fc4270 */
[----:B------:R-:W-:Y:S02]  /*2990*/  WARPGROUP.DEPBAR.LE gsb0, 0x0 ;  /* 0x00008000000079c5 */ /* 0x000fe40000010000 */
[----:B------:R-:W-:Y:S01]  /*29a0*/  WARPGROUP.ARRIVE ;  /* 0x00000000000079c5 */ /* 0x000fe20000000000 */
[----:B------:R-:W-:Y:S02]  /*29b0*/  FSEL R216, R90, -INF , !P6 ;  /* 0xff8000005ad87808 */ /* 0x000fe40007000000 */
[C---:B------:R-:W-:Y:S02]  /*29c0*/  ISETP.GT.AND P4, PT, R19.reuse, 0x10, PT ;  /* 0x000000101300780c */ /* 0x040fe40003f84270 */
[C---:B------:R-:W-:Y:S01]  /*29d0*/  ISETP.GT.AND P1, PT, R19.reuse, 0x1, PT ;  /* 0x000000011300780c */ /* 0x040fe20003f24270 */
[----:B------:R-:W-:Y:S01]  /*29e0*/  HGMMA.64x128x16.F32 R24, gdesc[UR4], R24, gsb0 ;  /* 0x01e00000041879f0 */ /* 0x000fe20008000818 */
[----:B------:R-:W-:Y:S01]  /*29f0*/  FSEL R98, R98, -INF , !P4 ;  /* 0xff80000062627808 */ /* 0x000fe20006000000 */
[----:B------:R-:W-:Y:S01]  /*2a00*/  UIADD3 UR6, UR8, 0x4, URZ ;  /* 0x0000000408067890 */ /* 0x000fe2000fffe03f */
[--C-:B-1----:R-:W-:Y:S01]  /*2a10*/  FFMA.FTZ R88, R88, UR10, -R18.reuse ;  /* 0x0000000a58587c23 */ /* 0x102fe20008010812 */
[----:B------:R-:W-:Y:S01]  /*2a20*/  FFMA.FTZ R216, R216, UR10, -R18 ;  /* 0x0000000ad8d87c23 */ /* 0x000fe20008010812 */
[----:B------:R-:W-:Y:S01]  /*2a30*/  FFMA.FTZ R18, R92, UR10, -R220 ;  /* 0x0000000a5c127c23 */ /* 0x000fe200080108dc */
[----:B------:R-:W-:Y:S01]  /*2a40*/  FFMA.FTZ R222, R98, UR10, -R222 ;  /* 0x0000000a62de7c23 */ /* 0x000fe200080108de */
[----:B------:R1:W2:Y:S01]  /*2a50*/  SHFL.IDX PT, R92, R11, R230, 0x1f ;  /* 0x00001fe60b5c7589 */ /* 0x0002a200000e0000 */
[----:B------:R-:W-:Y:S01]  /*2a60*/  FSEL R148, R148, -INF , !P5 ;  /* 0xff80000094947808 */ /* 0x000fe20006800000 */
[----:B------:R2:W-:Y:S01]  /*2a70*/  MUFU.EX2 R217, R88 ;  /* 0x0000005800d97308 */ /* 0x0005e20000000800 */
[----:B------:R-:W-:Y:S01]  /*2a80*/  ISETP.GT.AND P5, PT, R19, 0x11, PT ;  /* 0x000000111300780c */ /* 0x000fe20003fa4270 */
[----:B------:R-:W-:Y:S01]  /*2a90*/  SHFL.IDX PT, R98, R14, R234, 0x1f ;  /* 0x00001fea0e627589 */ /* 0x000fe200000e0000 */
[----:B------:R-:W-:Y:S01]  /*2aa0*/  FSEL R91, R91, -INF , !P1 ;  /* 0xff8000005b5b7808 */ /* 0x000fe20004800000 */
[----:B------:R-:W-:Y:S01]  /*2ab0*/  UIADD3 UR4, UR9, 0x4, URZ ;  /* 0x0000000409047890 */ /* 0x000fe2000fffe03f */
[----:B------:R-:W-:Y:S01]  /*2ac0*/  FSEL R99, R99, -INF , !P5 ;  /* 0xff80000063637808 */ /* 0x000fe20006800000 */
[----:B------:R-:W-:Y:S01]  /*2ad0*/  UMOV UR7, 0x40000040 ;  /* 0x4000004000077882 */ /* 0x000fe20000000000 */
[----:B------:R-:W-:Y:S01]  /*2ae0*/  FSEL R141, R141, -INF , !P2 ;  /* 0xff8000008d8d7808 */ /* 0x000fe20005000000 */
[----:B-1----:R-:W-:Y:S01]  /*2af0*/  MUFU.EX2 R11, R21 ;  /* 0x00000015000b7308 */ /* 0x002fe20000000800 */
[----:B------:R-:W-:Y:S01]  /*2b00*/  FFMA.FTZ R219, R91, UR10, -R17 ;  /* 0x0000000a5bdb7c23 */ /* 0x000fe20008010811 */
[----:B------:R-:W-:Y:S01]  /*2b10*/  FFMA.FTZ R17, R97, UR10, -R89 ;  /* 0x0000000a61117c23 */ /* 0x000fe20008010859 */
[----:B------:R-:W-:Y:S01]  /*2b20*/  FSEL R144, R144, -INF , !P3 ;  /* 0xff80000090907808 */ /* 0x000fe20005800000 */
[----:B------:R-:W1:Y:S01]  /*2b30*/  SHFL.IDX PT, R97, R14, R237, 0x1f ;  /* 0x00001fed0e617589 */ /* 0x000e6200000e0000 */
[C---:B------:R-:W-:Y:S01]  /*2b40*/  ISETP.GT.AND P2, PT, R19.reuse, 0x8, PT ;  /* 0x000000081300780c */ /* 0x040fe20003f44270 */
[----:B------:R-:W-:Y:S01]  /*2b50*/  UMOV UR5, 0x40000040 ;  /* 0x4000004000057882 */ /* 0x000fe20000000000 */
[----:B------:R-:W-:-:S02]  /*2b60*/  ISETP.GT.AND P3, PT, R19, 0x9, PT ;  /* 0x000000091300780c */ /* 0x000fc40003f64270 */
[C---:B------:R-:W-:Y:S02]  /*2b70*/  ISETP.GT.AND P6, PT, R19.reuse, 0x18, PT ;  /* 0x000000181300780c */ /* 0x040fe40003fc4270 */
[----:B------:R-:W-:Y:S01]  /*2b80*/  ISETP.GT.AND P4, PT, R19, 0x28, PT ;  /* 0x000000281300780c */ /* 0x000fe20003f84270 */
[----:B------:R-:W-:Y:S02]  /*2b90*/  WARPGROUP.DEPBAR.LE gsb0, 0x0 ;  /* 0x00008000000079c5 */ /* 0x000fe40000010000 */
[----:B--2---:R-:W-:Y:S01]  /*2ba0*/  FFMA.FTZ R88, R101, UR10, -R92 ;  /* 0x0000000a65587c23 */ /* 0x004fe2000801085c */
[----:B------:R-:W-:Y:S01]  /*2bb0*/  ISETP.GT.AND P1, PT, R19, 0x19, PT ;  /* 0x000000191300780c */ /* 0x000fe20003f24270 */
[----:B------:R-:W2:Y:S01]  /*2bc0*/  SHFL.IDX PT, R101, R14, R232, 0x1f ;  /* 0x00001fe80e657589 */ /* 0x000ea200000e0000 */
[----:B------:R-:W-:Y:S01]  /*2bd0*/  FSEL R94, R94, -INF , !P2 ;  /* 0xff8000005e5e7808 */ /* 0x000fe20005000000 */
[----:B------:R3:W-:Y:S01]  /*2be0*/  MUFU.EX2 R21, R88 ;  /* 0x0000005800157308 */ /* 0x0007e20000000800 */
[----:B------:R-:W-:Y:S01]  /*2bf0*/  FSEL R95, R95, -INF , !P3 ;  /* 0xff8000005f5f7808 */ /* 0x000fe20005800000 */
[----:B------:R-:W-:Y:S01]  /*2c00*/  WARPGROUP.ARRIVE ;  /* 0x00000000000079c5 */ /* 0x000fe20000000000 */
[----:B------:R-:W-:Y:S01]  /*2c10*/  FSEL R102, R102, -INF , !P6 ;  /* 0xff80000066667808 */ /* 0x000fe20007000000 */
[----:B------:R-:W-:Y:S01]  /*2c20*/  FFMA.FTZ R220, R94, UR10, -R220 ;  /* 0x0000000a5edc7c23 */ /* 0x000fe200080108dc */
[----:B------:R-:W-:Y:S01]  /*2c30*/  FSEL R103, R103, -INF , !P1 ;  /* 0xff80000067677808 */ /* 0x000fe20004800000 */
[----:B-1----:R-:W-:Y:S01]  /*2c40*/  FFMA.FTZ R23, R105, UR10, -R97 ;  /* 0x0000000a69177c23 */ /* 0x002fe20008010861 */
[C---:B------:R-:W-:Y:S01]  /*2c50*/  ISETP.GT.AND P2, PT, R19.reuse, 0x20, PT ;  /* 0x000000201300780c */ /* 0x040fe20003f44270 */
[----:B------:R-:W-:Y:S01]  /*2c60*/  HGMMA.64x128x16.F32 R24, gdesc[UR4], R24, gsb0 ;  /* 0x01e00000041879f0 */ /* 0x000fe20008000818 */
[----:B---3--:R-:W-:Y:S01]  /*2c70*/  FFMA.FTZ R88, R108, UR10, -R100 ;  /* 0x0000000a6c587c23 */ /* 0x008fe20008010864 */
[C---:B------:R-:W-:Y:S01]  /*2c80*/  ISETP.GT.AND P3, PT, R19.reuse, 0x21, PT ;  /* 0x000000211300780c */ /* 0x040fe20003f64270 */
[----:B------:R1:W3:Y:S01]  /*2c90*/  SHFL.IDX PT, R108, R14, R231, 0x1f ;  /* 0x00001fe70e6c7589 */ /* 0x0002e200000e0000 */
[C---:B------:R-:W-:Y:S01]  /*2ca0*/  ISETP.GT.AND P5, PT, R19.reuse, 0x29, PT ;  /* 0x000000291300780c */ /* 0x040fe20003fa4270 */
[----:B------:R-:W-:Y:S01]  /*2cb0*/  FFMA.FTZ R224, R102, UR10, -R224 ;  /* 0x0000000a66e07c23 */ /* 0x000fe200080108e0 */
[C---:B------:R-:W-:Y:S01]  /*2cc0*/  ISETP.GT.AND P6, PT, R19.reuse, 0x30, PT ;  /* 0x000000301300780c */ /* 0x040fe20003fc4270 */
[----:B------:R-:W-:Y:S01]  /*2cd0*/  UIADD3 UR6, UR8, 0x6, URZ ;  /* 0x0000000608067890 */ /* 0x000fe2000fffe03f */
[----:B------:R-:W-:Y:S01]  /*2ce0*/  ISETP.GT.AND P1, PT, R19, 0x31, PT ;  /* 0x000000311300780c */ /* 0x000fe20003f24270 */
[----:B------:R-:W-:Y:S01]  /*2cf0*/  UIADD3 UR4, UR9, 0x6, URZ ;  /* 0x0000000609047890 */ /* 0x000fe2000fffe03f */
[----:B------:R-:W-:Y:S01]  /*2d00*/  FSEL R106, R106, -INF , !P2 ;  /* 0xff8000006a6a7808 */ /* 0x000fe20005000000 */
[----:B------:R-:W-:Y:S01]  /*2d10*/  UMOV UR7, 0x40000040 ;  /* 0x4000004000077882 */ /* 0x000fe20000000000 */
[----:B------:R-:W-:Y:S01]  /*2d20*/  FSEL R107, R107, -INF , !P3 ;  /* 0xff8000006b6b7808 */ /* 0x000fe20005800000 */
[----:B-1----:R-:W-:Y:S01]  /*2d30*/  FFMA.FTZ R14, R109, UR10, -R98 ;  /* 0x0000000a6d0e7c23 */ /* 0x002fe20008010862 */
[----:B------:R-:W-:Y:S01]  /*2d40*/  FFMA.FTZ R109, R99, UR10, -R89 ;  /* 0x0000000a636d7c23 */ /* 0x000fe20008010859 */
[----:B------:R-:W-:Y:S01]  /*2d50*/  FFMA.FTZ R89, R112, UR10, -R104 ;  /* 0x0000000a70597c23 */ /* 0x000fe20008010868 */
[----:B------:R-:W-:Y:S01]  /*2d60*/  FSEL R110, R110, -INF , !P4 ;  /* 0xff8000006e6e7808 */ /* 0x000fe20006000000 */
[----:B------:R-:W-:Y:S01]  /*2d70*/  SHFL.IDX PT, R112, R13, R8, 0x1f ;  /* 0x00001f080d707589 */ /* 0x000fe200000e0000 */
[----:B------:R-:W-:Y:S01]  /*2d80*/  FSEL R111, R111, -INF , !P5 ;  /* 0xff8000006f6f7808 */ /* 0x000fe20006800000 */
[----:B--2---:R-:W-:Y:S01]  /*2d90*/  FFMA.FTZ R90, R113, UR10, -R101 ;  /* 0x0000000a715a7c23 */ /* 0x004fe20008010865 */
[----:B------:R-:W-:Y:S01]  /*2da0*/  FSEL R114, R114, -INF , !P6 ;  /* 0xff80000072727808 */ /* 0x000fe20007000000 */
[----:B------:R-:W1:Y:S01]  /*2db0*/  SHFL.IDX PT, R113, R13, R237, 0x1f ;  /* 0x00001fed0d717589 */ /* 0x000e6200000e0000 */
[----:B------:R-:W-:Y:S01]  /*2dc0*/  FSEL R115, R115, -INF , !P1 ;  /* 0xff80000073737808 */ /* 0x000fe20004800000 */
[----:B------:R-:W-:Y:S01]  /*2dd0*/  FFMA.FTZ R111, R111, UR10, -R98 ;  /* 0x0000000a6f6f7c23 */ /* 0x000fe20008010862 */
[C---:B------:R-:W-:Y:S01]  /*2de0*/  ISETP.GT.AND P2, PT, R19.reuse, 0x38, PT ;  /* 0x000000381300780c */ /* 0x040fe20003f44270 */
[----:B------:R-:W-:Y:S01]  /*2df0*/  FFMA.FTZ R98, R132, UR10, -R226 ;  /* 0x0000000a84627c23 */ /* 0x000fe200080108e2 */
[C---:B------:R-:W-:Y:S01]  /*2e00*/  ISETP.GT.AND P3, PT, R19.reuse, 0x39, PT ;  /* 0x000000391300780c */ /* 0x040fe20003f64270 */
[----:B---3--:R-:W-:Y:S01]  /*2e10*/  FFMA.FTZ R91, R116, UR10, -R108 ;  /* 0x0000000a745b7c23 */ /* 0x008fe2000801086c */
[----:B------:R-:W-:Y:S01]  /*2e20*/  ISETP.GT.AND P4, PT, R19, 0x40, PT ;  /* 0x000000401300780c */ /* 0x000fe20003f84270 */
[----:B------:R-:W-:Y:S01]  /*2e30*/  FFMA.FTZ R116, R103, UR10, -R92 ;  /* 0x0000000a67747c23 */ /* 0x000fe2000801085c */
[----:B------:R-:W-:Y:S01]  /*2e40*/  ISETP.GT.AND P5, PT, R19, 0x41, PT ;  /* 0x000000411300780c */ /* 0x000fe20003fa4270 */
[----:B------:R-:W-:Y:S01]  /*2e50*/  FFMA.FTZ R92, R117, UR10, -R223 ;  /* 0x0000000a755c7c23 */ /* 0x000fe200080108df */
[C---:B------:R-:W-:Y:S01]  /*2e60*/  ISETP.GT.AND P6, PT, R19.reuse, 0x48, PT ;  /* 0x000000481300780c */ /* 0x040fe20003fc4270 */
[----:B------:R-:W-:Y:S01]  /*2e70*/  SHFL.IDX PT, R117, R13, R235, 0x1f ;  /* 0x00001feb0d757589 */ /* 0x000fe200000e0000 */
[----:B------:R-:W-:Y:S01]  /*2e80*/  ISETP.GT.AND P1, PT, R19, 0x49, PT ;  /* 0x000000491300780c */ /* 0x000fe20003f24270 */
[----:B------:R-:W-:Y:S01]  /*2e90*/  FFMA.FTZ R107, R107, UR10, -R97 ;  /* 0x0000000a6b6b7c23 */ /* 0x000fe20008010861 */
[----:B------:R-:W-:Y:S01]  /*2ea0*/  FSEL R118, R118, -INF , !P2 ;  /* 0xff80000076767808 */ /* 0x000fe20005000000 */
[----:B------:R-:W2:Y:S01]  /*2eb0*/  SHFL.IDX PT, R132, R12, R235, 0x1f ;  /* 0x00001feb0c847589 */ /* 0x000ea200000e0000 */
[----:B------:R-:W-:Y:S01]  /*2ec0*/  FSEL R119, R119, -INF , !P3 ;  /* 0xff80000077777808 */ /* 0x000fe20005800000 */
[----:B------:R-:W-:Y:S01]  /*2ed0*/  FFMA.FTZ R97, R129, UR10, -R225 ;  /* 0x0000000a81617c23 */ /* 0x000fe200080108e1 */
[----:B------:R-:W-:Y:S01]  /*2ee0*/  FSEL R122, R122, -INF , !P4 ;  /* 0xff8000007a7a7808 */ /* 0x000fe20006000000 */
[----:B------:R-:W3:Y:S01]  /*2ef0*/  SHFL.IDX PT, R129, R12, R237, 0x1f ;  /* 0x00001fed0c817589 */ /* 0x000ee200000e0000 */
[----:B------:R-:W-:Y:S01]  /*2f00*/  FSEL R123, R123, -INF , !P5 ;  /* 0xff8000007b7b7808 */ /* 0x000fe20006800000 */
[----:B------:R-:W-:Y:S01]  /*2f10*/  FFMA.FTZ R110, R110, UR10, -R100 ;  /* 0x0000000a6e6e7c23 */ /* 0x000fe20008010864 */
[----:B------:R-:W-:Y:S01]  /*2f20*/  FSEL R126, R126, -INF , !P6 ;  /* 0xff8000007e7e7808 */ /* 0x000fe20007000000 */
[----:B-1----:R-:W-:Y:S01]  /*2f30*/  FFMA.FTZ R94, R121, UR10, -R113 ;  /* 0x0000000a795e7c23 */ /* 0x002fe20008010871 */
[----:B------:R-:W-:Y:S01]  /*2f40*/  FSEL R127, R127, -INF , !P1 ;  /* 0xff8000007f7f7808 */ /* 0x000fe20004800000 */
[----:B------:R-:W1:Y:S01]  /*2f50*/  SHFL.IDX PT, R121, R13, R233, 0x1f ;  /* 0x00001fe90d797589 */ /* 0x000e6200000e0000 */
[----:B------:R-:W-:Y:S01]  /*2f60*/  ISETP.GT.AND P2, PT, R19, 0x50, PT ;  /* 0x000000501300780c */ /* 0x000fe20003f44270 */
[----:B------:R-:W-:Y:S01]  /*2f70*/  FFMA.FTZ R115, R115, UR10, -R101 ;  /* 0x0000000a73737c23 */ /* 0x000fe20008010865 */
[C---:B------:R-:W-:Y:S01]  /*2f80*/  ISETP.GT.AND P3, PT, R19.reuse, 0x51, PT ;  /* 0x000000511300780c */ /* 0x040fe20003f64270 */
[----:B------:R-:W-:Y:S01]  /*2f90*/  UMOV UR5, 0x40000040 ;  /* 0x4000004000057882 */ /* 0x000fe20000000000 */
[C---:B------:R-:W-:Y:S01]  /*2fa0*/  ISETP.GT.AND P4, PT, R19.reuse, 0x58, PT ;  /* 0x000000581300780c */ /* 0x040fe20003f84270 */
[----:B------:R-:W-:Y:S01]  /*2fb0*/  FFMA.FTZ R105, R148, UR10, -R228 ;  /* 0x0000000a94697c23 */ /* 0x000fe200080108e4 */
[C---:B------:R-:W-:Y:S01]  /*2fc0*/  ISETP.GT.AND P5, PT, R19.reuse, 0x59, PT ;  /* 0x000000591300780c */ /* 0x040fe20003fa4270 */
[----:B------:R-:W4:Y:S01]  /*2fd0*/  MUFU.EX2 R216, R216 ;  /* 0x000000d800d87308 */ /* 0x000f220000000800 */
[----:B------:R-:W-:-:S02]  /*2fe0*/  ISETP.GT.AND P6, PT, R19, 0x60, PT ;  /* 0x000000601300780c */ /* 0x000fc40003fc4270 */
[----:B------:R-:W-:Y:S02]  /*2ff0*/  ISETP.GT.AND P1, PT, R19, 0x61, PT ;  /* 0x000000611300780c */ /* 0x000fe40003f24270 */
[----:B------:R-:W-:Y:S01]  /*3000*/  FSEL R130, R130, -INF , !P2 ;  /* 0xff80000082827808 */ /* 0x000fe20005000000 */
[----:B--2---:R-:W-:Y:S01]  /*3010*/  FFMA.FTZ R102, R140, UR10, -R132 ;  /* 0x0000000a8c667c23 */ /* 0x004fe20008010884 */
[----:B------:R-:W-:Y:S01]  /*3020*/  FSEL R131, R131, -INF , !P3 ;  /* 0xff80000083837808 */ /* 0x000fe20005800000 */
[----:B------:R-:W-:Y:S01]  /*3030*/  SHFL.IDX PT, R140, R12, R230, 0x1f ;  /* 0x00001fe60c8c7589 */ /* 0x000fe200000e0000 */
[----:B------:R-:W-:Y:S01]  /*3040*/  FSEL R134, R134, -INF , !P4 ;  /* 0xff80000086867808 */ /* 0x000fe20006000000 */
[----:B---3--:R-:W-:Y:S01]  /*3050*/  FFMA.FTZ R101, R137, UR10, -R129 ;  /* 0x0000000a89657c23 */ /* 0x008fe20008010881 */
[----:B------:R-:W-:Y:S01]  /*3060*/  FSEL R135, R135, -INF , !P5 ;  /* 0xff80000087877808 */ /* 0x000fe20006800000 */
[----:B------:R-:W-:Y:S01]  /*3070*/  SHFL.IDX PT, R137, R12, R232, 0x1f ;  /* 0x00001fe80c897589 */ /* 0x000fe200000e0000 */
[----:B------:R-:W-:Y:S01]  /*3080*/  FSEL R138, R138, -INF , !P6 ;  /* 0xff8000008a8a7808 */ /* 0x000fe20007000000 */
[----:B------:R-:W2:Y:S01]  /*3090*/  MUFU.EX2 R219, R219 ;  /* 0x000000db00db7308 */ /* 0x000ea20000000800 */
[----:B------:R-:W-:Y:S01]  /*30a0*/  FSEL R139, R139, -INF , !P1 ;  /* 0xff8000008b8b7808 */ /* 0x000fe20004800000 */
[----:B-1----:R-:W-:Y:S01]  /*30b0*/  FFMA.FTZ R128, R128, UR10, -R121 ;  /* 0x0000000a80807c23 */ /* 0x002fe20008010879 */
[----:B------:R-:W-:-:S02]  /*30c0*/  ISETP.GT.AND P2, PT, R19, 0x68, PT ;  /* 0x000000681300780c */ /* 0x000fc40003f44270 */
[C---:B------:R-:W-:Y:S02]  /*30d0*/  ISETP.GT.AND P3, PT, R19.reuse, 0x69, PT ;  /* 0x000000691300780c */ /* 0x040fe40003f64270 */
[C---:B------:R-:W-:Y:S01]  /*30e0*/  ISETP.GT.AND P4, PT, R19.reuse, 0x70, PT ;  /* 0x000000701300780c */ /* 0x040fe20003f84270 */
[----:B------:R-:W1:Y:S01]  /*30f0*/  MUFU.EX2 R18, R18 ;  /* 0x0000001200127308 */ /* 0x000e620000000800 */
[C---:B------:R-:W-:Y:S02]  /*3100*/  ISETP.GT.AND P5, PT, R19.reuse, 0x71, PT ;  /* 0x000000711300780c */ /* 0x040fe40003fa4270 */
[C---:B------:R-:W-:Y:S02]  /*3110*/  ISETP.GT.AND P6, PT, R19.reuse, 0x78, PT ;  /* 0x000000781300780c */ /* 0x040fe40003fc4270 */
[----:B------:R-:W-:Y:S01]  /*3120*/  ISETP.GT.AND P1, PT, R19, 0x79, PT ;  /* 0x000000791300780c */ /* 0x000fe20003f24270 */
[--C-:B------:R-:W-:Y:S01]  /*3130*/  FFMA.FTZ R19, R93, UR10, -R221.reuse ;  /* 0x0000000a5d137c23 */ /* 0x100fe200080108dd */
[----:B------:R-:W-:Y:S01]  /*3140*/  FFMA.FTZ R93, R120, UR10, -R112 ;  /* 0x0000000a785d7c23 */ /* 0x000fe20008010870 */
[----:B------:R-:W-:Y:S01]  /*3150*/  FFMA.FTZ R221, R95, UR10, -R221 ;  /* 0x0000000a5fdd7c23 */ /* 0x000fe200080108dd */
[----:B------:R-:W3:Y:S01]  /*3160*/  SHFL.IDX PT, R120, R13, R234, 0x1f ;  /* 0x00001fea0d787589 */ /* 0x000ee200000e0000 */
[----:B------:R-:W-:Y:S01]  /*3170*/  FFMA.FTZ R95, R124, UR10, -R117 ;  /* 0x0000000a7c5f7c23 */ /* 0x000fe20008010875 */
[----:B------:R-:W-:Y:S01]  /*3180*/  FFMA.FTZ R124, R106, UR10, -R96 ;  /* 0x0000000a6a7c7c23 */ /* 0x000fe20008010860 */
[----:B------:R-:W-:Y:S08]  /*3190*/  MUFU.EX2 R220, R220 ;  /* 0x000000dc00dc7308 */ /* 0x000ff00000000800 */
[----:B------:R-:W-:Y:S08]  /*31a0*/  MUFU.EX2 R17, R17 ;  /* 0x0000001100117308 */ /* 0x000ff00000000800 */
[----:B------:R-:W-:Y:S01]  /*31b0*/  MUFU.EX2 R222, R222 ;  /* 0x000000de00de7308 */ /* 0x000fe20000000800 */
[----:B---3--:R-:W-:-:S02]  /*31c0*/  FFMA.FTZ R96, R125, UR10, -R120 ;  /* 0x0000000a7d607c23 */ /* 0x008fc40008010878 */
[----:B------:R3:W5:Y:S05]  /*31d0*/  SHFL.IDX PT, R125, R13, R230, 0x1f ;  /* 0x00001fe60d7d7589 */ /* 0x00076a00000e0000 */
[----:B------:R-:W-:Y:S01]  /*31e0*/  MUFU.EX2 R23, R23 ;  /* 0x0000001700177308 */ /* 0x000fe20000000800 */
[----:B------:R-:W-:-:S07]  /*31f0*/  WARPGROUP.DEPBAR.LE gsb0, 0x0 ;  /* 0x00008000000079c5 */ /* 0x000fce0000010000 */
[----:B---3--:R3:W-:Y:S01]  /*3200*/  MUFU.EX2 R13, R128 ;  /* 0x00000080000d7308 */ /* 0x0087e20000000800 */
[----:B-----5:R-:W-:Y:S01]  /*3210*/  FFMA.FTZ R99, R133, UR10, -R125 ;  /* 0x0000000a85637c23 */ /* 0x020fe2000801087d */
[----:B------:R-:W-:Y:S01]  /*3220*/  WARPGROUP.ARRIVE ;  /* 0x00000000000079c5 */ /* 0x000fe20000000000 */
[----:B------:R-:W-:Y:S05]  /*3230*/  SHFL.IDX PT, R133, R12, R234, 0x1f ;  /* 0x00001fea0c857589 */ /* 0x000fea00000e0000 */
[----:B------:R-:W-:Y:S01]  /*3240*/  HGMMA.64x128x16.F32 R24, gdesc[UR4], R24, gsb0 ;  /* 0x01e00000041879f0 */ /* 0x000fe20008000818 */
[----:B---3--:R-:W-:Y:S01]  /*3250*/  FFMA.FTZ R128, R114, UR10, -R104 ;  /* 0x0000000a72807c23 */ /* 0x008fe20008010868 */
[----:B------:R-:W-:Y:S01]  /*3260*/  FFMA.FTZ R123, R123, UR10, -R113 ;  /* 0x0000000a7b7b7c23 */ /* 0x000fe20008010871 */
[----:B------:R-:W3:Y:S01]  /*3270*/  SHFL.IDX PT, R114, R12, R8, 0x1f ;  /* 0x00001f080c727589 */ /* 0x000ee200000e0000 */
[----:B------:R-:W-:Y:S01]  /*3280*/  FFMA.FTZ R127, R127, UR10, -R120 ;  /* 0x0000000a7f7f7c23 */ /* 0x000fe20008010878 */
[----:B------:R-:W-:Y:S01]  /*3290*/  FFMA.FTZ R118, R118, UR10, -R108 ;  /* 0x0000000a76767c23 */ /* 0x000fe2000801086c */
[----:B------:R-:W-:Y:S01]  /*32a0*/  FFMA.FTZ R122, R122, UR10, -R112 ;  /* 0x0000000a7a7a7c23 */ /* 0x000fe20008010870 */
[----:B------:R-:W-:Y:S01]  /*32b0*/  FFMA.FTZ R126, R126, UR10, -R117 ;  /* 0x0000000a7e7e7c23 */ /* 0x000fe20008010875 */
[----:B------:R-:W5:Y:S01]  /*32c0*/  MUFU.EX2 R19, R19 ;  /* 0x0000001300137308 */ /* 0x000f620000000800 */
[----:B------:R-:W-:Y:S01]  /*32d0*/  FFMA.FTZ R130, R130, UR10, -R121 ;  /* 0x0000000a82827c23 */ /* 0x000fe20008010879 */
[----:B------:R-:W-:-:S06]  /*32e0*/  FFMA.FTZ R135, R135, UR10, -R125 ;  /* 0x0000000a87877c23 */ /* 0x000fcc000801087d */
[----:B------:R-:W5:Y:S01]  /*32f0*/  MUFU.EX2 R98, R98 ;  /* 0x0000006200627308 */ /* 0x000f620000000800 */
[----:B------:R-:W-:-:S07]  /*3300*/  FFMA.FTZ R131, R131, UR10, -R225 ;  /* 0x0000000a83837c23 */ /* 0x000fce00080108e1 */
[----:B------:R-:W5:Y:S01]  /*3310*/  MUFU.EX2 R99, R99 ;  /* 0x0000006300637308 */ /* 0x000f620000000800 */
[--C-:B---3--:R-:W-:Y:S02]  /*3320*/  FFMA.FTZ R100, R136, UR10, -R114.reuse ;  /* 0x0000000a88647c23 */ /* 0x108fe40008010872 */
[----:B------:R3:W4:Y:S01]  /*3330*/  SHFL.IDX PT, R136, R12, R233, 0x1f ;  /* 0x00001fe90c887589 */ /* 0x00072200000e0000 */
[----:B------:R-:W-:Y:S02]  /*3340*/  R2UR UR4, R16 ;  /* 0x00000000100472ca */ /* 0x000fe400000e0000 */
[----:B------:R-:W-:Y:S01]  /*3350*/  FSEL R113, R142, -INF , !P2 ;  /* 0xff8000008e717808 */ /* 0x000fe20005000000 */
[----:B------:R-:W-:Y:S01]  /*3360*/  FFMA.FTZ R104, R145, UR10, -R137 ;  /* 0x0000000a91687c23 */ /* 0x000fe20008010889 */
[----:B------:R-:W-:Y:S01]  /*3370*/  FFMA.FTZ R138, R138, UR10, -R114 ;  /* 0x0000000a8a8a7c23 */ /* 0x000fe20008010872 */
[----:B------:R-:W5:Y:S08]  /*3380*/  MUFU.EX2 R95, R95 ;  /* 0x0000005f005f7308 */ /* 0x000f700000000800 */
[----:B---3--:R3:W-:Y:S01]  /*3390*/  MUFU.EX2 R12, R102 ;  /* 0x00000066000c7308 */ /* 0x0087e20000000800 */
[----:B------:R-:W-:-:S07]  /*33a0*/  FFMA.FTZ R134, R134, UR10, -R226 ;  /* 0x0000000a86867c23 */ /* 0x000fce00080108e2 */
[----:B------:R-:W5:Y:S01]  /*33b0*/  MUFU.EX2 R96, R96 ;  /* 0x0000006000607308 */ /* 0x000f620000000800 */
[--C-:B---3--:R-:W-:Y:S02]  /*33c0*/  FFMA.FTZ R102, R141, UR10, -R133.reuse ;  /* 0x0000000a8d667c23 */ /* 0x108fe40008010885 */
[----:B------:R-:W3:Y:S01]  /*33d0*/  LDL R141, [R1+0x30] ;  /* 0x00003000018d7983 */ /* 0x000ee20000100800 */
[----:B------:R-:W-:Y:S01]  /*33e0*/  FSEL R16, R143, -INF , !P3 ;  /* 0xff8000008f107808 */ /* 0x000fe20005800000 */
[----:B------:R-:W-:Y:S01]  /*33f0*/  FFMA.FTZ R132, R113, UR10, -R132 ;  /* 0x0000000a71847c23 */ /* 0x000fe20008010884 */
[----:B------:R-:W-:Y:S02]  /*3400*/  FSEL R113, R146, -INF , !P4 ;  /* 0xff80000092717808 */ /* 0x000fe40006000000 */
[----:B------:R-:W5:Y:S01]  /*3410*/  MUFU.EX2 R97, R97 ;  /* 0x0000006100617308 */ /* 0x000f620000000800 */
[----:B------:R-:W-:Y:S01]  /*3420*/  FFMA.FTZ R133, R16, UR10, -R133 ;  /* 0x0000000a10857c23 */ /* 0x000fe20008010885 */
[----:B------:R-:W-:Y:S01]  /*3430*/  FSEL R16, R147, -INF , !P5 ;  /* 0xff80000093107808 */ /* 0x000fe20006800000 */
[--C-:B----4-:R-:W-:Y:S01]  /*3440*/  FFMA.FTZ R103, R144, UR10, -R136.reuse ;  /* 0x0000000a90677c23 */ /* 0x110fe20008010888 */
[----:B------:R-:W-:-:S03]  /*3450*/  FFMA.FTZ R136, R113, UR10, -R136 ;  /* 0x0000000a71887c23 */ /* 0x000fc60008010888 */
[----:B------:R-:W-:Y:S01]  /*3460*/  FFMA.FTZ R137, R16, UR10, -R137 ;  /* 0x0000000a10897c23 */ /* 0x000fe20008010889 */
[----:B------:R-:W-:Y:S01]  /*3470*/  FSEL R113, R150, -INF , !P6 ;  /* 0xff80000096717808 */ /* 0x000fe20007000000 */
[----:B------:R-:W-:Y:S04]  /*3480*/  MUFU.EX2 R101, R101 ;  /* 0x0000006500657308 */ /* 0x000fe80000000800 */
[----:B------:R-:W-:Y:S01]  /*3490*/  FFMA.FTZ R228, R113, UR10, -R228 ;  /* 0x0000000a71e47c23 */ /* 0x000fe200080108e4 */
[----:B------:R-:W-:Y:S01]  /*34a0*/  FFMA.FTZ R119, R119, UR10, -R223 ;  /* 0x0000000a77777c23 */ /* 0x000fe200080108df */
[----:B------:R-:W-:Y:S01]  /*34b0*/  FSEL R151, R151, -INF , !P1 ;  /* 0xff80000097977808 */ /* 0x000fe20004800000 */
[----:B------:R-:W-:Y:S01]  /*34c0*/  FFMA.FTZ R139, R139, UR10, -R129 ;  /* 0x0000000a8b8b7c23 */ /* 0x000fe20008010881 */
        /* <DEDUP_REMOVED lines=10> */
[----:B------:R-:W-:Y:S01]  /*3570*/  LDS R227, [R227+0x400] ;  /* 0x00040000e3e37984 */ /* 0x000fe20000000800 */
[----:B------:R-:W5:Y:S03]  /*3580*/  MUFU.EX2 R130, R130 ;  /* 0x0000008200827308 */ /* 0x000f660000000800 */
[----:B------:R-:W-:Y:S04]  /*3590*/  LDS R15, [R15+0x400] ;  /* 0x000400000f0f7984 */ /* 0x000fe80000000800 */
[----:B------:R-:W-:Y:S01]  /*35a0*/  LDS R10, [R10+0x400] ;  /* 0x000400000a0a7984 */ /* 0x000fe20000000800 */
[----:B------:R-:W5:Y:S01]  /*35b0*/  MUFU.EX2 R135, R135 ;  /* 0x0000008700877308 */ /* 0x000f620000000800 */
[----:B------:R-:W-:-:S07]  /*35c0*/  FFMA.FTZ R106, R149, UR10, -R140 ;  /* 0x0000000a956a7c23 */ /* 0x000fce000801088c */
[----:B------:R-:W5:Y:S08]  /*35d0*/  MUFU.EX2 R100, R100 ;  /* 0x0000006400647308 */ /* 0x000f700000000800 */
[----:B------:R-:W-:Y:S08]  /*35e0*/  MUFU.EX2 R89, R89 ;  /* 0x0000005900597308 */ /* 0x000ff00000000800 */
[----:B------:R-:W-:Y:S01]  /*35f0*/  MUFU.EX2 R90, R90 ;  /* 0x0000005a005a7308 */ /* 0x000fe20000000800 */
[----:B----4-:R-:W4:Y:S04]  /*3600*/  SHFL.IDX PT, R120, R9, R8, 0x1f ;  /* 0x00001f0809787589 */ /* 0x010f2800000e0000 */
[----:B------:R-:W2:Y:S03]  /*3610*/  SHFL.IDX PT, R117, R9, R237, 0x1f ;  /* 0x00001fed09757589 */ /* 0x000ea600000e0000 */
[----:B------:R-:W-:Y:S01]  /*3620*/  MUFU.EX2 R91, R91 ;  /* 0x0000005b005b7308 */ /* 0x000fe20000000800 */
[----:B------:R-:W1:Y:S04]  /*3630*/  SHFL.IDX PT, R114, R9, R235, 0x1f ;  /* 0x00001feb09727589 */ /* 0x000e6800000e0000 */
[----:B------:R-:W5:Y:S03]  /*3640*/  SHFL.IDX PT, R112, R9, R233, 0x1f ;  /* 0x00001fe909707589 */ /* 0x000f6600000e0000 */
[----:B------:R-:W-:Y:S01]  /*3650*/  MUFU.EX2 R92, R92 ;  /* 0x0000005c005c7308 */ /* 0x000fe20000000800 */
[----:B------:R-:W5:Y:S04]  /*3660*/  SHFL.IDX PT, R108, R9, R232, 0x1f ;  /* 0x00001fe8096c7589 */ /* 0x000f6800000e0000 */
[----:B------:R-:W5:Y:S04]  /*3670*/  SHFL.IDX PT, R16, R9, R231, 0x1f ;  /* 0x00001fe709107589 */ /* 0x000f6800000e0000 */
[----:B------:R-:W5:Y:S01]  /*3680*/  SHFL.IDX PT, R113, R9, R234, 0x1f ;  /* 0x00001fea09717589 */ /* 0x000f6200000e0000 */
[--C-:B----4-:R-:W-:Y:S01]  /*3690*/  FADD.FTZ R24, R24, -R120.reuse ;  /* 0x8000007818187221 */ /* 0x110fe20000010000 */
[----:B------:R-:W-:-:S02]  /*36a0*/  FADD.FTZ R26, R26, -R120 ;  /* 0x800000781a1a7221 */ /* 0x000fc40000010000 */
[----:B------:R-:W-:Y:S01]  /*36b0*/  SHFL.IDX PT, R120, R9, R230, 0x1f ;  /* 0x00001fe609787589 */ /* 0x000fe200000e0000 */
[--C-:B--2---:R-:W-:Y:S01]  /*36c0*/  FADD.FTZ R25, R25, -R117.reuse ;  /* 0x8000007519197221 */ /* 0x104fe20000010000 */
[----:B------:R-:W-:Y:S01]  /*36d0*/  FADD.FTZ R27, R27, -R117 ;  /* 0x800000751b1b7221 */ /* 0x000fe20000010000 */
[--C-:B-1----:R-:W-:Y:S01]  /*36e0*/  FADD.FTZ R28, R28, -R114.reuse ;  /* 0x800000721c1c7221 */ /* 0x102fe20000010000 */
[----:B------:R-:W-:Y:S01]  /*36f0*/  FADD.FTZ R30, R30, -R114 ;  /* 0x800000721e1e7221 */ /* 0x000fe20000010000 */
[----:B------:R-:W1:Y:S01]  /*3700*/  SHFL.IDX PT, R9, R227, R231, 0x1f ;  /* 0x00001fe7e3097589 */ /* 0x000e6200000e0000 */
[--C-:B-----5:R-:W-:Y:S01]  /*3710*/  FADD.FTZ R32, R32, -R112.reuse ;  /* 0x8000007020207221 */ /* 0x120fe20000010000 */
[----:B------:R-:W-:Y:S02]  /*3720*/  FADD.FTZ R34, R34, -R112 ;  /* 0x8000007022227221 */ /* 0x000fe40000010000 */
[----:B------:R-:W2:Y:S01]  /*3730*/  SHFL.IDX PT, R117, R227, R8, 0x1f ;  /* 0x00001f08e3757589 */ /* 0x000ea200000e0000 */
[--C-:B------:R-:W-:Y:S01]  /*3740*/  FADD.FTZ R33, R33, -R108.reuse ;  /* 0x8000006c21217221 */ /* 0x100fe20000010000 */
[----:B------:R-:W-:-:S02]  /*3750*/  FADD.FTZ R35, R35, -R108 ;  /* 0x8000006c23237221 */ /* 0x000fc40000010000 */
[----:B------:R-:W4:Y:S01]  /*3760*/  SHFL.IDX PT, R114, R227, R235, 0x1f ;  /* 0x00001febe3727589 */ /* 0x000f2200000e0000 */
[--C-:B------:R-:W-:Y:S01]  /*3770*/  FADD.FTZ R36, R36, -R16.reuse ;  /* 0x8000001024247221 */ /* 0x100fe20000010000 */
[----:B------:R-:W-:Y:S02]  /*3780*/  FADD.FTZ R38, R38, -R16 ;  /* 0x8000001026267221 */ /* 0x000fe40000010000 */
[----:B------:R-:W5:Y:S04]  /*3790*/  SHFL.IDX PT, R112, R227, R234, 0x1f ;  /* 0x00001feae3707589 */ /* 0x000f6800000e0000 */
[----:B------:R-:W5:Y:S04]  /*37a0*/  SHFL.IDX PT, R108, R227, R233, 0x1f ;  /* 0x00001fe9e36c7589 */ /* 0x000f6800000e0000 */
[----:B------:R-:W5:Y:S01]  /*37b0*/  SHFL.IDX PT, R16, R227, R232, 0x1f ;  /* 0x00001fe8e3107589 */ /* 0x000f6200000e0000 */
[--C-:B------:R-:W-:Y:S01]  /*37c0*/  FADD.FTZ R29, R29, -R113.reuse ;  /* 0x800000711d1d7221 */ /* 0x100fe20000010000 */
[----:B------:R-:W-:-:S02]  /*37d0*/  FADD.FTZ R31, R31, -R113 ;  /* 0x800000711f1f7221 */ /* 0x000fc40000010000 */
[----:B------:R-:W5:Y:S01]  /*37e0*/  SHFL.IDX PT, R113, R227, R237, 0x1f ;  /* 0x00001fede3717589 */ /* 0x000f6200000e0000 */
[--C-:B-1----:R-:W-:Y:S01]  /*37f0*/  FADD.FTZ R52, R52, -R9.reuse ;  /* 0x8000000934347221 */ /* 0x102fe20000010000 */
[----:B------:R-:W-:Y:S01]  /*3800*/  FADD.FTZ R54, R54, -R9 ;  /* 0x8000000936367221 */ /* 0x000fe20000010000 */
[--C-:B------:R-:W-:Y:S01]  /*3810*/  FADD.FTZ R37, R37, -R120.reuse ;  /* 0x8000007825257221 */ /* 0x100fe20000010000 */
[----:B------:R-:W-:Y:S01]  /*3820*/  FADD.FTZ R39, R39, -R120 ;  /* 0x8000007827277221 */ /* 0x000fe20000010000 */
[--C-:B--2---:R-:W-:Y:S01]  /*3830*/  FADD.FTZ R40, R40, -R117.reuse ;  /* 0x8000007528287221 */ /* 0x104fe20000010000 */
[----:B------:R-:W-:Y:S01]  /*3840*/  FADD.FTZ R42, R42, -R117 ;  /* 0x800000752a2a7221 */ /* 0x000fe20000010000 */
[----:B------:R-:W-:Y:S01]  /*3850*/  SHFL.IDX PT, R9, R15, R231, 0x1f ;  /* 0x00001fe70f097589 */ /* 0x000fe200000e0000 */
[--C-:B----4-:R-:W-:Y:S01]  /*3860*/  FADD.FTZ R44, R44, -R114.reuse ;  /* 0x800000722c2c7221 */ /* 0x110fe20000010000 */
[----:B------:R-:W-:Y:S02]  /*3870*/  FADD.FTZ R46, R46, -R114 ;  /* 0x800000722e2e7221 */ /* 0x000fe40000010000 */
[----:B------:R-:W-:Y:S01]  /*3880*/  SHFL.IDX PT, R117, R15, R8, 0x1f ;  /* 0x00001f080f757589 */ /* 0x000fe200000e0000 */
[--C-:B-----5:R-:W-:Y:S01]  /*3890*/  FADD.FTZ R45, R45, -R112.reuse ;  /* 0x800000702d2d7221 */ /* 0x120fe20000010000 */
[----:B------:R-:W-:-:S02]  /*38a0*/  FADD.FTZ R47, R47, -R112 ;  /* 0x800000702f2f7221 */ /* 0x000fc40000010000 */
[----:B------:R-:W-:Y:S01]  /*38b0*/  SHFL.IDX PT, R120, R15, R237, 0x1f ;  /* 0x00001fed0f787589 */ /* 0x000fe200000e0000 */
[--C-:B------:R-:W-:Y:S01]  /*38c0*/  FADD.FTZ R48, R48, -R108.reuse ;  /* 0x8000006c30307221 */ /* 0x100fe20000010000 */
[----:B------:R-:W-:Y:S02]  /*38d0*/  FADD.FTZ R50, R50, -R108 ;  /* 0x8000006c32327221 */ /* 0x000fe40000010000 */
[----:B------:R-:W-:Y:S01]  /*38e0*/  SHFL.IDX PT, R114, R15, R235, 0x1f ;  /* 0x00001feb0f727589 */ /* 0x000fe200000e0000 */
[--C-:B------:R-:W-:Y:S01]  /*38f0*/  FADD.FTZ R49, R49, -R16.reuse ;  /* 0x8000001031317221 */ /* 0x100fe20000010000 */
[----:B------:R-:W-:Y:S02]  /*3900*/  FADD.FTZ R51, R51, -R16 ;  /* 0x8000001033337221 */ /* 0x000fe40000010000 */
[----:B------:R-:W-:Y:S04]  /*3910*/  SHFL.IDX PT, R112, R15, R234, 0x1f ;  /* 0x00001fea0f707589 */ /* 0x000fe800000e0000 */
[----:B------:R-:W-:Y:S04]  /*3920*/  SHFL.IDX PT, R108, R15, R233, 0x1f ;  /* 0x00001fe90f6c7589 */ /* 0x000fe800000e0000 */
[----:B------:R-:W-:Y:S04]  /*3930*/  SHFL.IDX PT, R16, R15, R232, 0x1f ;  /* 0x00001fe80f107589 */ /* 0x000fe800000e0000 */
[----:B------:R-:W-:Y:S04]  /*3940*/  SHFL.IDX PT, R15, R15, R230, 0x1f ;  /* 0x00001fe60f0f7589 */ /* 0x000fe800000e0000 */
[----:B------:R-:W1:Y:S04]  /*3950*/  SHFL.IDX PT, R231, R10, R231, 0x1f ;  /* 0x00001fe70ae77589 */ /* 0x000e6800000e0000 */
[----:B------:R-:W-:Y:S04]  /*3960*/  SHFL.IDX PT, R227, R227, R230, 0x1f ;  /* 0x00001fe6e3e37589 */ /* 0x000fe800000e0000 */
[----:B------:R-:W2:Y:S01]  /*3970*/  SHFL.IDX PT, R230, R10, R230, 0x1f ;  /* 0x00001fe60ae67589 */ /* 0x000ea200000e0000 */
[--C-:B------:R-:W-:Y:S01]  /*3980*/  FADD.FTZ R41, R41, -R113.reuse ;  /* 0x8000007129297221 */ /* 0x100fe20000010000 */
[----:B------:R-:W-:-:S02]  /*3990*/  FADD.FTZ R43, R43, -R113 ;  /* 0x800000712b2b7221 */ /* 0x000fc40000010000 */
[----:B------:R-:W-:Y:S04]  /*39a0*/  SHFL.IDX PT, R237, R10, R237, 0x1f ;  /* 0x00001fed0aed7589 */ /* 0x000fe800000e0000 */
[----:B------:R-:W4:Y:S04]  /*39b0*/  SHFL.IDX PT, R113, R10, R8, 0x1f ;  /* 0x00001f080a717589 */ /* 0x000f2800000e0000 */
[----:B------:R-:W5:Y:S04]  /*39c0*/  SHFL.IDX PT, R235, R10, R235, 0x1f ;  /* 0x00001feb0aeb7589 */ /* 0x000f6800000e0000 */
[----:B------:R-:W5:Y:S04]  /*39d0*/  SHFL.IDX PT, R234, R10, R234, 0x1f ;  /* 0x00001fea0aea7589 */ /* 0x000f6800000e0000 */
[----:B------:R-:W3:Y:S04]  /*39e0*/  SHFL.IDX PT, R233, R10, R233, 0x1f ;  /* 0x00001fe90ae97589 */ /* 0x000ee800000e0000 */
[----:B------:R2:W3:Y:S01]  /*39f0*/  SHFL.IDX PT, R232, R10, R232, 0x1f ;  /* 0x00001fe80ae87589 */ /* 0x0004e200000e0000 */
[----:B------:R-:W-:Y:S01]  /*3a00*/  FMUL.FTZ R26, R216, R26 ;  /* 0x0000001ad81a7220 */ /* 0x000fe20000410000 */
[----:B------:R-:W-:Y:S01]  /*3a10*/  FMUL.FTZ R27, R219, R27 ;  /* 0x0000001bdb1b7220 */ /* 0x000fe20000410000 */
[----:B------:R-:W5:Y:S01]  /*3a20*/  MUFU.EX2 R221, R221 ;  /* 0x000000dd00dd7308 */ /* 0x000f620000000800 */
[----:B-1----:R-:W-:Y:S01]  /*3a30*/  FADD.FTZ R121, R84, -R231 ;  /* 0x800000e754797221 */ /* 0x002fe20000010000 */
[----:B------:R-:W-:Y:S01]  /*3a40*/  FMUL.FTZ R28, R18, R28 ;  /* 0x0000001c121c7220 */ /* 0x000fe20000410000 */
[----:B------:R-:W-:Y:S01]  /*3a50*/  FMUL.FTZ R29, R19, R29 ;  /* 0x0000001d131d7220 */ /* 0x000fe20000410000 */
[----:B------:R-:W-:Y:S01]  /*3a60*/  FADD.FTZ R60, R60, -R114 ;  /* 0x800000723c3c7221 */ /* 0x000fe20000010000 */
[----:B--2---:R-:W-:-:S03]  /*3a70*/  FADD.FTZ R10, R68, -R9 ;  /* 0x80000009440a7221 */ /* 0x004fc60000010000 */
[----:B------:R-:W1:Y:S01]  /*3a80*/  MUFU.EX2 R126, R126 ;  /* 0x0000007e007e7308 */ /* 0x000e620000000800 */
[----:B------:R-:W-:Y:S01]  /*3a90*/  FADD.FTZ R9, R70, -R9 ;  /* 0x8000000946097221 */ /* 0x000fe20000010000 */
[----:B------:R-:W-:Y:S01]  /*3aa0*/  FADD.FTZ R70, R69, -R15 ;  /* 0x8000000f45467221 */ /* 0x000fe20000010000 */
[----:B------:R-:W-:Y:S01]  /*3ab0*/  FADD.FTZ R61, R61, -R112 ;  /* 0x800000703d3d7221 */ /* 0x000fe20000010000 */
[----:B------:R-:W-:Y:S01]  /*3ac0*/  FMUL.FTZ R84, R217, R24 ;  /* 0x00000018d9547220 */ /* 0x000fe20000410000 */
[----:B------:R-:W-:-:S03]  /*3ad0*/  FMUL.FTZ R25, R218, R25 ;  /* 0x00000019da197220 */ /* 0x000fc60000410000 */
[----:B------:R-:W2:Y:S01]  /*3ae0*/  MUFU.EX2 R127, R127 ;  /* 0x0000007f007f7308 */ /* 0x000ea20000000800 */
[----:B------:R-:W-:Y:S01]  /*3af0*/  FFMA.FTZ R140, R151, UR10, -R140 ;  /* 0x0000000a978c7c23 */ /* 0x000fe2000801088c */
[----:B------:R-:W-:Y:S01]  /*3b00*/  FADD.FTZ R125, R85, -R230 ;  /* 0x800000e6557d7221 */ /* 0x000fe20000010000 */
[----:B------:R-:W-:Y:S01]  /*3b10*/  FADD.FTZ R65, R65, -R16 ;  /* 0x8000001041417221 */ /* 0x000fe20000010000 */
[----:B------:R-:W-:-:S04]  /*3b20*/  F2FP.F16.F32.PACK_AB R85, R27, R26 ;  /* 0x0000001a1b55723e */ /* 0x000fc800000000ff */
[----:B------:R-:W2:Y:S01]  /*3b30*/  MUFU.EX2 R131, R131 ;  /* 0x0000008300837308 */ /* 0x000ea20000000800 */
[----:B------:R-:W-:Y:S01]  /*3b40*/  FADD.FTZ R66, R66, -R108 ;  /* 0x8000006c42427221 */ /* 0x000fe20000010000 */
[----:B------:R-:W-:Y:S01]  /*3b50*/  FADD.FTZ R231, R86, -R231 ;  /* 0x800000e756e77221 */ /* 0x000fe20000010000 */
[----:B------:R-:W-:Y:S01]  /*3b60*/  FMUL.FTZ R10, R98, R10 ;  /* 0x0000000a620a7220 */ /* 0x000fe20000410000 */
[----:B------:R-:W-:-:S04]  /*3b70*/  FMUL.FTZ R27, R99, R70 ;  /* 0x00000046631b7220 */ /* 0x000fc80000410000 */
[----:B------:R-:W3:Y:S01]  /*3b80*/  MUFU.EX2 R122, R122 ;  /* 0x0000007a007a7308 */ /* 0x000ee20000000800 */
[----:B------:R-:W-:Y:S01]  /*3b90*/  F2FP.F16.F32.PACK_AB R86, R29, R28 ;  /* 0x0000001c1d56723e */ /* 0x000fe200000000ff */
[----:B------:R-:W-:Y:S01]  /*3ba0*/  FMUL.FTZ R60, R95, R60 ;  /* 0x0000003c5f3c7220 */ /* 0x000fe20000410000 */
[----:B------:R-:W-:-:S05]  /*3bb0*/  FMUL.FTZ R61, R96, R61 ;  /* 0x0000003d603d7220 */ /* 0x000fca0000410000 */
[----:B------:R-:W3:Y:S01]  /*3bc0*/  MUFU.EX2 R123, R123 ;  /* 0x0000007b007b7308 */ /* 0x000ee20000000800 */
[----:B------:R-:W-:Y:S01]  /*3bd0*/  FADD.FTZ R64, R64, -R108 ;  /* 0x8000006c40407221 */ /* 0x000fe20000010000 */
[----:B------:R-:W-:-:S06]  /*3be0*/  FADD.FTZ R16, R67, -R16 ;  /* 0x8000001043107221 */ /* 0x000fcc0000010000 */
[----:B------:R-:W3:Y:S01]  /*3bf0*/  MUFU.EX2 R134, R134 ;  /* 0x0000008600867308 */ /* 0x000ee20000000800 */
[----:B------:R-:W-:Y:S01]  /*3c00*/  FADD.FTZ R15, R71, -R15 ;  /* 0x8000000f470f7221 */ /* 0x000fe20000010000 */
[----:B------:R-:W-:-:S06]  /*3c10*/  F2FP.F16.F32.PACK_AB R84, R25, R84 ;  /* 0x000000541954723e */ /* 0x000fcc00000000ff */
[----:B------:R-:W3:Y:S01]  /*3c20*/  MUFU.EX2 R124, R124 ;  /* 0x0000007c007c7308 */ /* 0x000ee20000000800 */
[----:B----4-:R-:W-:Y:S01]  /*3c30*/  FADD.FTZ R67, R72, -R113 ;  /* 0x8000007148437221 */ /* 0x010fe20000010000 */
[----:B------:R-:W-:-:S06]  /*3c40*/  FADD.FTZ R108, R73, -R237 ;  /* 0x800000ed496c7221 */ /* 0x000fcc0000010000 */
[----:B------:R-:W4:Y:S01]  /*3c50*/  MUFU.EX2 R107, R107 ;  /* 0x0000006b006b7308 */ /* 0x000f220000000800 */
[----:B------:R-:W-:-:S07]  /*3c60*/  FMUL.FTZ R25, R97, R65 ;  /* 0x0000004161197220 */ /* 0x000fce0000410000 */
[----:B------:R-:W4:Y:S01]  /*3c70*/  MUFU.EX2 R110, R110 ;  /* 0x0000006e006e7308 */ /* 0x000f220000000800 */
[----:B------:R-:W-:-:S07]  /*3c80*/  FMUL.FTZ R65, R130, R66 ;  /* 0x0000004282417220 */ /* 0x000fce0000410000 */
[----:B------:R-:W4:Y:S01]  /*3c90*/  MUFU.EX2 R128, R128 ;  /* 0x0000008000807308 */ /* 0x000f220000000800 */
[----:B------:R-:W-:-:S07]  /*3ca0*/  F2FP.F16.F32.PACK_AB R66, R27, R10 ;  /* 0x0000000a1b42723e */ /* 0x000fce00000000ff */
[----:B------:R-:W4:Y:S08]  /*3cb0*/  MUFU.EX2 R115, R115 ;  /* 0x0000007300737308 */ /* 0x000f300000000800 */
[----:B------:R-:W4:Y:S08]  /*3cc0*/  MUFU.EX2 R118, R118 ;  /* 0x0000007600767308 */ /* 0x000f300000000800 */
[----:B------:R-:W4:Y:S01]  /*3cd0*/  MUFU.EX2 R119, R119 ;  /* 0x0000007700777308 */ /* 0x000f220000000800 */
[----:B------:R-:W-:Y:S01]  /*3ce0*/  F2FP.F16.F32.PACK_AB R70, R61, R60 ;  /* 0x0000003c3d46723e */ /* 0x000fe200000000ff */
[----:B------:R-:W-:-:S06]  /*3cf0*/  FMUL.FTZ R10, R135, R15 ;  /* 0x0000000f870a7220 */ /* 0x000fcc0000410000 */
[----:B------:R-:W-:Y:S01]  /*3d00*/  MUFU.EX2 R102, R102 ;  /* 0x0000006600667308 */ /* 0x000fe20000000800 */
[----:B------:R-:W-:Y:S01]  /*3d10*/  FMUL.FTZ R60, R100, R67 ;  /* 0x00000043643c7220 */ /* 0x000fe20000410000 */
[----:B------:R-:W-:-:S06]  /*3d20*/  FMUL.FTZ R15, R101, R108 ;  /* 0x0000006c650f7220 */ /* 0x000fcc0000410000 */
[----:B------:R-:W4:Y:S01]  /*3d30*/  MUFU.EX2 R138, R138 ;  /* 0x0000008a008a7308 */ /* 0x000f220000000800 */
[----:B------:R-:W-:-:S07]  /*3d40*/  FADD.FTZ R62, R62, -R114 ;  /* 0x800000723e3e7221 */ /* 0x000fce0000010000 */
[----:B------:R-:W4:Y:S01]  /*3d50*/  MUFU.EX2 R139, R139 ;  /* 0x0000008b008b7308 */ /* 0x000f220000000800 */
[----:B------:R-:W-:-:S07]  /*3d60*/  FADD.FTZ R63, R63, -R112 ;  /* 0x800000703f3f7221 */ /* 0x000fce0000010000 */
[----:B------:R-:W4:Y:S08]  /*3d70*/  MUFU.EX2 R132, R132 ;  /* 0x0000008400847308 */ /* 0x000f300000000800 */
[----:B------:R-:W4:Y:S01]  /*3d80*/  MUFU.EX2 R133, R133 ;  /* 0x0000008500857308 */ /* 0x000f220000000800 */
[----:B------:R-:W-:-:S07]  /*3d90*/  FADD.FTZ R56, R56, -R117 ;  /* 0x8000007538387221 */ /* 0x000fce0000010000 */
[----:B------:R-:W4:Y:S01]  /*3da0*/  MUFU.EX2 R103, R103 ;  /* 0x0000006700677308 */ /* 0x000f220000000800 */
[----:B------:R-:W-:-:S07]  /*3db0*/  FADD.FTZ R58, R58, -R117 ;  /* 0x800000753a3a7221 */ /* 0x000fce0000010000 */
[----:B------:R-:W-:Y:S01]  /*3dc0*/  MUFU.EX2 R104, R104 ;  /* 0x0000006800687308 */ /* 0x000fe20000000800 */
[----:B------:R-:W-:-:S07]  /*3dd0*/  FADD.FTZ R57, R57, -R120 ;  /* 0x8000007839397221 */ /* 0x000fce0000010000 */
[----:B------:R-:W-:Y:S01]  /*3de0*/  MUFU.EX2 R105, R105 ;  /* 0x0000006900697308 */ /* 0x000fe20000000800 */
[----:B------:R-:W-:-:S07]  /*3df0*/  FADD.FTZ R59, R59, -R120 ;  /* 0x800000783b3b7221 */ /* 0x000fce0000010000 */
[----:B------:R-:W-:Y:S08]  /*3e00*/  MUFU.EX2 R106, R106 ;  /* 0x0000006a006a7308 */ /* 0x000ff00000000800 */
[----:B------:R-:W4:Y:S08]  /*3e10*/  MUFU.EX2 R136, R136 ;  /* 0x0000008800887308 */ /* 0x000f300000000800 */
[----:B------:R-:W4:Y:S08]  /*3e20*/  MUFU.EX2 R137, R137 ;  /* 0x0000008900897308 */ /* 0x000f300000000800 */
[----:B------:R-:W4:Y:S08]  /*3e30*/  MUFU.EX2 R228, R228 ;  /* 0x000000e400e47308 */ /* 0x000f300000000800 */
[----:B------:R-:W4:Y:S01]  /*3e40*/  MUFU.EX2 R29, R140 ;  /* 0x0000008c001d7308 */ /* 0x000f220000000800 */
[--C-:B------:R-:W-:Y:S01]  /*3e50*/  FADD.FTZ R53, R53, -R227.reuse ;  /* 0x800000e335357221 */ /* 0x100fe20000010000 */
[----:B------:R-:W-:Y:S01]  /*3e60*/  FADD.FTZ R55, R55, -R227 ;  /* 0x800000e337377221 */ /* 0x000fe20000010000 */
[----:B------:R-:W-:Y:S01]  /*3e70*/  FMUL.FTZ R30, R220, R30 ;  /* 0x0000001edc1e7220 */ /* 0x000fe20000410000 */
[----:B-----5:R-:W-:Y:S01]  /*3e80*/  FMUL.FTZ R31, R221, R31 ;  /* 0x0000001fdd1f7220 */ /* 0x020fe20000410000 */
[----:B-1----:R-:W-:Y:S01]  /*3e90*/  FMUL.FTZ R62, R126, R62 ;  /* 0x0000003e7e3e7220 */ /* 0x002fe20000410000 */
[----:B--2---:R-:W-:Y:S01]  /*3ea0*/  FMUL.FTZ R63, R127, R63 ;  /* 0x0000003f7f3f7220 */ /* 0x004fe20000410000 */
[----:B------:R-:W-:Y:S01]  /*3eb0*/  FMUL.FTZ R16, R131, R16 ;  /* 0x0000001083107220 */ /* 0x000fe20000410000 */
[----:B------:R-:W-:Y:S01]  /*3ec0*/  F2FP.F16.F32.PACK_AB R60, R15, R60 ;  /* 0x0000003c0f3c723e */ /* 0x000fe200000000ff */
        /* <DEDUP_REMOVED lines=12> */
[----:B---3--:R-:W-:Y:S01]  /*3f90*/  FMUL.FTZ R58, R122, R58 ;  /* 0x0000003a7a3a7220 */ /* 0x008fe20000410000 */
[----:B------:R-:W-:Y:S01]  /*3fa0*/  FMUL.FTZ R59, R123, R59 ;  /* 0x0000003b7b3b7220 */ /* 0x000fe20000410000 */
[----:B------:R-:W-:Y:S01]  /*3fb0*/  FMUL.FTZ R9, R134, R9 ;  /* 0x0000000986097220 */ /* 0x000fe20000410000 */
[----:B------:R-:W-:-:S02]  /*3fc0*/  IMAD R15, R0, 0x4000, R141 ;  /* 0x00004000000f7824 */ /* 0x000fc400078e028d */
[----:B------:R-:W-:Y:S01]  /*3fd0*/  FADD.FTZ R113, R74, -R113 ;  /* 0x800000714a717221 */ /* 0x000fe20000010000 */
[----:B------:R-:W-:Y:S01]  /*3fe0*/  FADD.FTZ R237, R75, -R237 ;  /* 0x800000ed4bed7221 */ /* 0x000fe20000010000 */
[----:B------:R-:W-:Y:S01]  /*3ff0*/  FADD.FTZ R235, R78, -R235 ;  /* 0x800000eb4eeb7221 */ /* 0x000fe20000010000 */
[----:B------:R-:W-:Y:S01]  /*4000*/  FADD.FTZ R234, R79, -R234 ;  /* 0x800000ea4fea7221 */ /* 0x000fe20000010000 */
[--C-:B------:R-:W-:Y:S01]  /*4010*/  FADD.FTZ R114, R80, -R233.reuse ;  /* 0x800000e950727221 */ /* 0x100fe20000010000 */
[--C-:B------:R-:W-:Y:S01]  /*4020*/  FADD.FTZ R120, R81, -R232.reuse ;  /* 0x800000e851787221 */ /* 0x100fe20000010000 */
        /* <DEDUP_REMOVED lines=59> */
[----:B------:R1:W-:Y:S01]  /*43e0*/  STSM.16.MT88.4 [R15+0x21c00], R76 ;  /* 0x021c004c0f007844 */ /* 0x0003e20000004200 */
        /* <DEDUP_REMOVED lines=11> */
[----:B------:R1:W-:Y:S04]  /*44a0*/  STSM.16.MT88.4 [R15+0x23c00], R60 ;  /* 0x023c003c0f007844 */ /* 0x0003e80000004200 */
[----:B------:R1:W-:Y:S01]  /*44b0*/  STSM.16.MT88.4 [R15+0x24400], R56 ;  /* 0x024400380f007844 */ /* 0x0003e20000004200 */
[----:B------:R-:W-:Y:S01]  /*44c0*/  WARPGROUP.ARRIVE ;  /* 0x00000000000079c5 */ /* 0x000fe20000000000 */
[----:B------:R-:W-:Y:S01]  /*44d0*/  UMOV UR6, UR4 ;  /* 0x0000000400067c82 */ /* 0x000fe20008000000 */
[----:B------:R-:W-:-:S04]  /*44e0*/  UMOV UR7, 0x40000040 ;  /* 0x4000004000077882 */ /* 0x000fc80000000000 */
        /* <DEDUP_REMOVED lines=137> */
.L_x_6409:
        /* <DEDUP_REMOVED lines=68> */
.L_x_6410:
[----:B-1----:R-:W2:Y:S01]  /*51c0*/  LDL R5, [R1] ;  /* 0x0000000001057983 */ /* 0x002ea20000100800 */
        /* <DEDUP_REMOVED lines=11> */
.L_x_6400:
[----:B------:R-:W-:-:S06]  /*5280*/  UISETP.GE.AND UP0, UPT, UR41, UR40, UPT ;  /* 0x000000282900728c */ /* 0x000fcc000bf06270 */
[----:B------:R-:W-:-:S13]  /*5290*/  PLOP3.LUT P0, PT, PT, PT, UP0, 0x80, 0x0 ;  /* 0x000000000000781c */ /* 0x000fda0003f0f008 */
[----:B------:R-:W-:Y:S05]  /*52a0*/  @P0 BRA `(.L_x_6412) ;  /* 0x0000003800480947 */ /* 0x000fea0003800000 */
[----:B------:R-:W1:Y:S01]  /*52b0*/  LDL.LU R11, [R1+0x20] ;  /* 0x00002000010b7983 */ /* 0x000e620000300800 */
[----:B------:R-:W-:-:S03]  /*52c0*/  ULDC UR4, c[0x0][0x290] ;  /* 0x0000a40000047ab9 */ /* 0x000fc60000000800 */
[----:B------:R-:W3:Y:S01]  /*52d0*/  LDL.LU R10, [R1+0x14] ;  /* 0x00001400010a7983 */ /* 0x000ee20000300800 */
[----:B------:R-:W-:Y:S01]  /*52e0*/  UIMAD UR4, UR37, -0x80, UR4 ;  /* 0xffffff80250478a4 */ /* 0x000fe2000f8e0204 */
[----:B------:R-:W-:Y:S01]  /*52f0*/  IMAD R229, R229, 0x2000, R236 ;  /* 0x00002000e5e57824 */ /* 0x000fe200078e02ec */
[----:B------:R-:W4:Y:S01]  /*5300*/  S2R R5, SR_TID.X ;  /* 0x0000000000057919 */ /* 0x000f220000002100 */
[----:B------:R-:W-:-:S03]  /*5310*/  IMAD.MOV.U32 R235, RZ, RZ, 0x40000040 ;  /* 0x40000040ffeb7424 */ /* 0x000fc600078e00ff */
[----:B--2---:R-:W-:Y:S02]  /*5320*/  IMAD.U32 R15, RZ, RZ, UR4 ;  /* 0x00000004ff0f7e24 */ /* 0x004fe4000f8e00ff */
[----:B------:R-:W-:Y:S02]  /*5330*/  IMAD.MOV.U32 R233, RZ, RZ, 0x40000040 ;  /* 0x40000040ffe97424 */ /* 0x000fe400078e00ff */
        /* <DEDUP_REMOVED lines=8> */
[----:B------:R-:W-:Y:S01]  /*53c0*/  IMAD.IADD R8, R5, 0x1, -R8 ;  /* 0x0000000105087824 */ /* 0x000fe200078e0a08 */
[----:B-1----:R-:W-:Y:S02]  /*53d0*/  LEA.HI R13, R11, R9, RZ, 0x5 ;  /* 0x000000090b0d7211 */ /* 0x002fe400078f28ff */
[----:B------:R-:W-:Y:S02]  /*53e0*/  LEA.HI R9, R7, R7, RZ, 0x1 ;  /* 0x0000000707097211 */ /* 0x000fe400078f08ff */
[--C-:B---3--:R-:W-:Y:S02]  /*53f0*/  SHF.R.S32.HI R11, RZ, 0x2, R10.reuse ;  /* 0x00000002ff0b7819 */ /* 0x108fe4000001140a */
[----:B------:R-:W-:Y:S02]  /*5400*/  LOP3.LUT R12, R9, 0xfffffffe, RZ, 0xc0, !PT ;  /* 0xfffffffe090c7812 */ /* 0x000fe400078ec0ff */
[----:B------:R-:W-:Y:S02]  /*5410*/  SHF.R.S32.HI R10, RZ, 0x1f, R10 ;  /* 0x0000001fff0a7819 */ /* 0x000fe4000001140a */
[----:B------:R-:W-:-:S02]  /*5420*/  SHF.R.S32.HI R9, RZ, 0x1f, R8 ;  /* 0x0000001fff097819 */ /* 0x000fc40000011408 */
[----:B------:R-:W-:Y:S01]  /*5430*/  SHF.R.S32.HI R14, RZ, 0x5, R13 ;  /* 0x00000005ff0e7819 */ /* 0x000fe2000001140d */
[----:B------:R-:W-:Y:S01]  /*5440*/  IMAD.IADD R13, R7, 0x1, -R12 ;  /* 0x00000001070d7824 */ /* 0x000fe200078e0a0c */
[----:B------:R-:W-:Y:S02]  /*5450*/  LEA.HI R10, R10, R11, RZ, 0x3 ;  /* 0x0000000b0a0a7211 */ /* 0x000fe400078f18ff */
[CC--:B------:R-:W-:Y:S01]  /*5460*/  LEA.HI R7, R9.reuse, R8.reuse, RZ, 0x3 ;  /* 0x0000000809077211 */ /* 0x0c0fe200078f18ff */
[----:B------:R-:W-:Y:S01]  /*5470*/  IMAD R14, R14, -0x10, R15 ;  /* 0xfffffff00e0e7824 */ /* 0x000fe200078e020f */
[----:B------:R-:W-:Y:S02]  /*5480*/  LEA.HI R9, R9, R8, RZ, 0x2 ;  /* 0x0000000809097211 */ /* 0x000fe400078f10ff */
[----:B------:R-:W-:Y:S02]  /*5490*/  LOP3.LUT R12, R10, 0xfffffff8, RZ, 0xc0, !PT ;  /* 0xfffffff80a0c7812 */ /* 0x000fe400078ec0ff */
[----:B------:R-:W-:-:S02]  /*54a0*/  SHF.R.S32.HI R8, RZ, 0x3, R7 ;  /* 0x00000003ff087819 */ /* 0x000fc40000011407 */
[----:B------:R-:W-:Y:S02]  /*54b0*/  SHF.R.S32.HI R7, RZ, 0x1f, R7 ;  /* 0x0000001fff077819 */ /* 0x000fe40000011407 */
[----:B------:R-:W-:Y:S02]  /*54c0*/  SHF.R.S32.HI R10, RZ, 0x2, R9 ;  /* 0x00000002ff0a7819 */ /* 0x000fe40000011409 */
[----:B------:R-:W-:Y:S02]  /*54d0*/  LEA.HI R7, R7, R8, RZ, 0x4 ;  /* 0x0000000807077211 */ /* 0x000fe400078f20ff */
[----:B------:R-:W-:Y:S02]  /*54e0*/  LEA.HI R9, R9, R10, RZ, 0x1 ;  /* 0x0000000a09097211 */ /* 0x000fe400078f08ff */
[----:B------:R-:W-:Y:S02]  /*54f0*/  LEA.HI R15, R6, R5, RZ, 0x2 ;  /* 0x00000005060f7211 */ /* 0x000fe400078f10ff */
[----:B------:R-:W-:-:S02]  /*5500*/  LOP3.LUT R7, R7, 0x1ffffff0, RZ, 0xc0, !PT ;  /* 0x1ffffff007077812 */ /* 0x000fc400078ec0ff */
[----:B------:R-:W-:Y:S02]  /*5510*/  LOP3.LUT R9, R9, 0xfffffffe, RZ, 0xc0, !PT ;  /* 0xfffffffe09097812 */ /* 0x000fe400078ec0ff */
[----:B------:R-:W-:Y:S01]  /*5520*/  IADD3 R6, R14, R12, -R11 ;  /* 0x0000000c0e067210 */ /* 0x000fe20007ffe80b */
[----:B------:R-:W-:Y:S01]  /*5530*/  IMAD.IADD R8, R8, 0x1, -R7 ;  /* 0x0000000108087824 */ /* 0x000fe200078e0a07 */
[----:B------:R-:W-:Y:S01]  /*5540*/  LOP3.LUT R12, R15, 0xfffffffc, RZ, 0xc0, !PT ;  /* 0xfffffffc0f0c7812 */ /* 0x000fe200078ec0ff */
[C---:B------:R-:W-:Y:S02]  /*5550*/  IMAD.IADD R9, R10.reuse, 0x1, -R9 ;  /* 0x000000010a097824 */ /* 0x040fe400078e0a09 */
[C---:B------:R-:W-:Y:S02]  /*5560*/  VIADD R11, R10.reuse, 0x8 ;  /* 0x000000080a0b7836 */ /* 0x040fe40000000000 */
[----:B------:R-:W-:Y:S02]  /*5570*/  IMAD R6, R13, -0x40, R6 ;  /* 0xffffffc00d067824 */ /* 0x000fe400078e0206 */
[----:B------:R-:W-:-:S02]  /*5580*/  VIADD R13, R10, 0x10 ;  /* 0x000000100a0d7836 */ /* 0x000fc40000000000 */
[----:B------:R-:W-:Y:S02]  /*5590*/  IMAD R7, R8, 0x8, R9 ;  /* 0x0000000808077824 */ /* 0x000fe400078e0209 */
[----:B------:R-:W-:Y:S01]  /*55a0*/  IMAD.IADD R5, R5, 0x1, -R12 ;  /* 0x0000000105057824 */ /* 0x000fe200078e0a0c */
[----:B------:R-:W-:Y:S01]  /*55b0*/  LEA.HI R12, R11, R11, RZ, 0x1 ;  /* 0x0000000b0b0c7211 */ /* 0x000fe200078f08ff */
[----:B------:R-:W-:Y:S01]  /*55c0*/  VIADD R15, R10, 0x18 ;  /* 0x000000180a0f7836 */ /* 0x000fe20000000000 */
[----:B------:R-:W-:Y:S01]  /*55d0*/  LEA.HI R8, R13, R13, RZ, 0x1 ;  /* 0x0000000d0d087211 */ /* 0x000fe200078f08ff */
[----:B------:R1:W-:Y:S01]  /*55e0*/  STL [R1+0x38], R7 ;  /* 0x0000380701007387 */ /* 0x0003e20000100800 */
[----:B------:R-:W-:Y:S02]  /*55f0*/  LOP3.LUT R14, R12, 0xfffffffe, RZ, 0xc0, !PT ;  /* 0xfffffffe0c0e7812 */ /* 0x000fe400078ec0ff */
[----:B------:R-:W-:Y:S02]  /*5600*/  LOP3.LUT R10, R8, 0xfffffffe, RZ, 0xc0, !PT ;  /* 0xfffffffe080a7812 */ /* 0x000fe400078ec0ff */
[----:B------:R-:W-:Y:S01]  /*5610*/  SHF.R.S32.HI R9, RZ, 0x1, R8 ;  /* 0x00000001ff097819 */ /* 0x000fe20000011408 */
[----:B------:R-:W-:Y:S01]  /*5620*/  IMAD.IADD R14, R11, 0x1, -R14 ;  /* 0x000000010b0e7824 */ /* 0x000fe200078e0a0e */
[----:B------:R-:W-:Y:S01]  /*5630*/  SHF.R.S32.HI R8, RZ, 0x1f, R8 ;  /* 0x0000001fff087819 */ /* 0x000fe20000011408 */
[----:B------:R-:W-:Y:S01]  /*5640*/  IMAD.IADD R10, R13, 0x1, -R10 ;  /* 0x000000010d0a7824 */ /* 0x000fe200078e0a0a */
[----:B------:R-:W-:Y:S01]  /*5650*/  LEA.HI R11, R15, R15, RZ, 0x1 ;  /* 0x0000000f0f0b7211 */ /* 0x000fe200078f08ff */
[----:B------:R-:W-:Y:S01]  /*5660*/  IMAD.MOV.U32 R13, RZ, RZ, 0x40000040 ;  /* 0x40000040ff0d7424 */ /* 0x000fe200078e00ff */
[----:B-1----:R-:W-:-:S02]  /*5670*/  SHF.R.S32.HI R7, RZ, 0x1, R12 ;  /* 0x00000001ff077819 */ /* 0x002fc4000001140c */
[----:B------:R-:W-:Y:S02]  /*5680*/  SHF.R.S32.HI R12, RZ, 0x1f, R12 ;  /* 0x0000001fff0c7819 */ /* 0x000fe4000001140c */
[----:B------:R-:W-:Y:S02]  /*5690*/  LEA.HI R8, R8, R9, RZ, 0x4 ;  /* 0x0000000908087211 */ /* 0x000fe400078f20ff */
[----:B------:R-:W-:Y:S02]  /*56a0*/  LEA.HI R12, R12, R7, RZ, 0x4 ;  /* 0x000000070c0c7211 */ /* 0x000fe400078f20ff */
[----:B------:R-:W-:Y:S02]  /*56b0*/  LOP3.LUT R8, R8, 0x1ffffff0, RZ, 0xc0, !PT ;  /* 0x1ffffff008087812 */ /* 0x000fe400078ec0ff */
[----:B------:R-:W-:Y:S02]  /*56c0*/  LOP3.LUT R12, R12, 0x1ffffff0, RZ, 0xc0, !PT ;  /* 0x1ffffff00c0c7812 */ /* 0x000fe400078ec0ff */
[--C-:B------:R-:W-:Y:S01]  /*56d0*/  SHF.R.S32.HI R16, RZ, 0x1, R11.reuse ;  /* 0x00000001ff107819 */ /* 0x100fe2000001140b */
[----:B------:R-:W-:Y:S01]  /*56e0*/  IMAD.IADD R9, R9, 0x1, -R8 ;  /* 0x0000000109097824 */ /* 0x000fe200078e0a08 */
[----:B------:R-:W-:Y:S01]  /*56f0*/  SHF.R.S32.HI R17, RZ, 0x1f, R11 ;  /* 0x0000001fff117819 */ /* 0x000fe2000001140b */
[----:B------:R-:W-:Y:S01]  /*5700*/  IMAD.IADD R7, R7, 0x1, -R12 ;  /* 0x0000000107077824 */ /* 0x000fe200078e0a0c */
[----:B------:R-:W-:Y:S01]  /*5710*/  LOP3.LUT R18, R11, 0xfffffffe, RZ, 0xc0, !PT ;  /* 0xfffffffe0b127812 */ /* 0x000fe200078ec0ff */
[----:B------:R-:W-:Y:S01]  /*5720*/  IMAD.MOV.U32 R11, RZ, RZ, 0x40000040 ;  /* 0x40000040ff0b7424 */ /* 0x000fe200078e00ff */
[----:B------:R-:W-:Y:S01]  /*5730*/  LEA.HI R17, R17, R16, RZ, 0x4 ;  /* 0x0000001011117211 */ /* 0x000fe200078f20ff */
[----:B------:R-:W-:-:S02]  /*5740*/  IMAD R8, R7, 0x8, R14 ;  /* 0x0000000807087824 */ /* 0x000fc400078e020e */
[----:B------:R-:W-:Y:S01]  /*5750*/  IMAD R7, R9, 0x8, R10 ;  /* 0x0000000809077824 */ /* 0x000fe200078e020a */
[----:B------:R-:W-:Y:S01]  /*5760*/  LOP3.LUT R17, R17, 0x1ffffff0, RZ, 0xc0, !PT ;  /* 0x1ffffff011117812 */ /* 0x000fe200078ec0ff */
[----:B------:R-:W-:Y:S01]  /*5770*/  IMAD.IADD R18, R15, 0x1, -R18 ;  /* 0x000000010f127824 */ /* 0x000fe200078e0a12 */
[----:B------:R1:W-:Y:S01]  /*5780*/  STL [R1+0x34], R8 ;  /* 0x0000340801007387 */ /* 0x0003e20000100800 */
[----:B------:R-:W-:Y:S02]  /*5790*/  IMAD.MOV.U32 R15, RZ, RZ, 0x40000040 ;  /* 0x40000040ff0f7424 */ /* 0x000fe400078e00ff */
[----:B------:R-:W-:Y:S01]  /*57a0*/  IMAD.IADD R17, R16, 0x1, -R17 ;  /* 0x0000000110117824 */ /* 0x000fe200078e0a11 */
[----:B------:R2:W-:Y:S01]  /*57b0*/  STL [R1+0x28], R7 ;  /* 0x0000280701007387 */ /* 0x0005e20000100800 */
[----:B------:R-:W-:Y:S02]  /*57c0*/  IMAD.MOV.U32 R9, RZ, RZ, 0x40000040 ;  /* 0x40000040ff097424 */ /* 0x000fe400078e00ff */
[----:B------:R-:W-:-:S02]  /*57d0*/  IMAD R10, R17, 0x8, R18 ;  /* 0x00000008110a7824 */ /* 0x000fc400078e0212 */
[----:B------:R-:W-:Y:S02]  /*57e0*/  VIADD R17, R5, 0x8 ;  /* 0x0000000805117836 */ /* 0x000fe40000000000 */
[----:B-1----:R-:W-:Y:S01]  /*57f0*/  VIADD R8, R229, 0x4000 ;  /* 0x00004000e5087836 */ /* 0x002fe20000000000 */
[----:B------:R1:W-:Y:S01]  /*5800*/  STL [R1+0x24], R10 ;  /* 0x0000240a01007387 */ /* 0x0003e20000100800 */
[----:B------:R-:W-:Y:S02]  /*5810*/  VIADD R16, R5, 0xc ;  /* 0x0000000c05107836 */ /* 0x000fe40000000000 */
[----:B--2---:R-:W-:Y:S01]  /*5820*/  VIADD R7, R229, 0x20c00 ;  /* 0x00020c00e5077836 */ /* 0x004fe20000000000 */
[----:B------:R-:W-:Y:S01]  /*5830*/  SHF.R.U32.HI R229, RZ, 0x4, R229 ;  /* 0x00000004ffe57819 */ /* 0x000fe200000116e5 */
[C---:B------:R-:W-:Y:S01]  /*5840*/  VIADD R17, R5.reuse, 0x14 ;  /* 0x0000001405117836 */ /* 0x040fe20000000000 */
[----:B------:R-:W-:Y:S01]  /*5850*/  SHF.R.U32.HI R8, RZ, 0x4, R8 ;  /* 0x00000004ff087819 */ /* 0x000fe20000011608 */
[----:B------:R-:W-:Y:S01]  /*5860*/  VIADD R16, R5, 0x18 ;  /* 0x0000001805107836 */ /* 0x000fe20000000000 */
[----:B------:R-:W-:-:S02]  /*5870*/  SHF.R.U32.HI R7, RZ, 0x4, R7 ;  /* 0x00000004ff077819 */ /* 0x000fc40000011607 */
[----:B------:R-:W-:Y:S02]  /*5880*/  LOP3.LUT R229, R229, 0x3fff, RZ, 0xc0, !PT ;  /* 0x00003fffe5e57812 */ /* 0x000fe400078ec0ff */
[----:B------:R-:W-:Y:S02]  /*5890*/  LOP3.LUT R8, R8, 0x3fff, RZ, 0xc0, !PT ;  /* 0x00003fff08087812 */ /* 0x000fe400078ec0ff */
[----:B------:R-:W-:Y:S02]  /*58a0*/  LOP3.LUT R7, R7, 0x3fff, RZ, 0xc0, !PT ;  /* 0x00003fff07077812 */ /* 0x000fe400078ec0ff */
[----:B-1----:R-:W-:Y:S02]  /*58b0*/  LOP3.LUT R10, R229, 0x10000, RZ, 0xfc, !PT ;  /* 0x00010000e50a7812 */ /* 0x002fe400078efcff */
[----:B------:R-:W-:Y:S02]  /*58c0*/  LOP3.LUT R237, R8, 0x10000, RZ, 0xfc, !PT ;  /* 0x0001000008ed7812 */ /* 0x000fe400078efcff */
[----:B------:R-:W-:Y:S01]  /*58d0*/  LOP3.LUT R7, R7, 0x10000, RZ, 0xfc, !PT ;  /* 0x0001000007077812 */ /* 0x000fe200078efcff */
[C---:B------:R-:W-:Y:S01]  /*58e0*/  VIADD R14, R10.reuse, 0x2 ;  /* 0x000000020a0e7836 */ /* 0x040fe20000000000 */
[----:B------:R1:W-:Y:S01]  /*58f0*/  STL [R1+0x20], R10 ;  /* 0x0000200a01007387 */ /* 0x0003e20000100800 */
[----:B------:R-:W-:-:S02]  /*5900*/  VIADD R12, R10, 0x4 ;  /* 0x000000040a0c7836 */ /* 0x000fc40000000000 */
[C---:B------:R-:W-:Y:S01]  /*5910*/  VIADD R8, R237.reuse, 0x2 ;  /* 0x00000002ed087836 */ /* 0x040fe20000000000 */
[----:B------:R2:W-:Y:S01]  /*5920*/  STL [R1+0x2c], R7 ;  /* 0x00002c0701007387 */ /* 0x0005e20000100800 */
[C---:B------:R-:W-:Y:S02]  /*5930*/  VIADD R234, R237.reuse, 0x4 ;  /* 0x00000004edea7836 */ /* 0x040fe40000000000 */
[----:B------:R-:W-:Y:S01]  /*5940*/  VIADD R232, R237, 0x6 ;  /* 0x00000006ede87836 */ /* 0x000fe20000000000 */
[----:B------:R3:W-:Y:S01]  /*5950*/  STL.64 [R1+0x18], R14 ;  /* 0x0000180e01007387 */ /* 0x0007e20000100a00 */
[----:B-1----:R-:W-:-:S03]  /*5960*/  VIADD R10, R10, 0x6 ;  /* 0x000000060a0a7836 */ /* 0x002fc60000000000 */
[----:B------:R3:W-:Y:S01]  /*5970*/  STL.64 [R1+0x10], R12 ;  /* 0x0000100c01007387 */ /* 0x0007e20000100a00 */
[----:B--2---:R-:W-:-:S03]  /*5980*/  VIADD R7, R5, 0x4 ;  /* 0x0000000405077836 */ /* 0x004fc60000000000 */
[----:B------:R3:W-:Y:S01]  /*5990*/  STL.64 [R1+0x8], R10 ;  /* 0x0000080a01007387 */ /* 0x0007e20000100a00 */
[C---:B------:R-:W-:Y:S02]  /*59a0*/  VIADD R7, R5.reuse, 0x10 ;  /* 0x0000001005077836 */ /* 0x040fe40000000000 */
[----:B------:R-:W-:Y:S01]  /*59b0*/  VIADD R7, R5, 0x1c ;  /* 0x0000001c05077836 */ /* 0x000fe20000000000 */
[----:B------:R3:W-:Y:S06]  /*59c0*/  STL.64 [R1], R8 ;  /* 0x0000000801007387 */ /* 0x0007ec0000100a00 */
.L_x_6423:
[----:B------:R-:W-:-:S05]  /*59d0*/  IMAD.U32 R7, RZ, RZ, UR36 ;  /* 0x00000024ff077e24 */ /* 0x000fca000f8e00ff */
[----:B------:R-:W-:-:S04]  /*59e0*/  LOP3.LUT R7, R7, 0x1, RZ, 0xfc, !PT ;  /* 0x0000000107077812 */ /* 0x000fc800078efcff */
[----:B------:R-:W-:-:S13]  /*59f0*/  ISETP.NE.AND P0, PT, R7, 0x3, PT ;  /* 0x000000030700780c */ /* 0x000fda0003f05270 */
[----:B--2---:R-:W-:Y:S05]  /*5a00*/  @!P0 BRA `(.L_x_6413) ;  /* 0x0000000000048947 */ /* 0x004fea0003800000 */
[----:B------:R-:W-:Y:S01]  /*5a10*/  BPT.TRAP 0x1 ;  /* 0x000000040000795c */ /* 0x000fe20000300000 */
.L_x_6413:
[----:B------:R-:W-:Y:S01]  /*5a20*/  IMAD R7, R0, 0x8, R236 ;  /* 0x0000000800077824 */ /* 0x000fe200078e02ec */
[----:B------:R-:W-:-:S04]  /*5a30*/  SHF.L.U32 R18, R4, 0x1f, RZ ;  /* 0x0000001f04127819 */ /* 0x000fc800000006ff */
[----:B------:R1:W2:Y:S01]  /*5a40*/  SYNCS.PHASECHK.TRANS64.TRYWAIT P1, [R7+URZ+0x30c10], R18 ;  /* 0x030c1012070075a7 */ /* 0x0002a2000802017f */
[----:B------:R-:W-:Y:S05]  /*5a50*/  @!P0 BRA `(.L_x_6414) ;  /* 0x0000000000048947 */ /* 0x000fea0003800000 */
[----:B------:R-:W-:Y:S01]  /*5a60*/  BPT.TRAP 0x1 ;  /* 0x000000040000795c */ /* 0x000fe20000300000 */
.L_x_6414:
[----:B---3--:R-:W-:-:S05]  /*5a70*/  VIADD R8, R236, 0x10000 ;  /* 0x00010000ec087836 */ /* 0x008fca0000000000 */
[----:B------:R-:W-:-:S04]  /*5a80*/  SHF.R.U32.HI R8, RZ, 0x4, R8 ;  /* 0x00000004ff087819 */ /* 0x000fc80000011608 */
[----:B------:R-:W-:-:S04]  /*5a90*/  LOP3.LUT R8, R8, 0x3fff, RZ, 0xc0, !PT ;  /* 0x00003fff08087812 */ /* 0x000fc800078ec0ff */
[----:B------:R-:W-:Y:S01]  /*5aa0*/  LOP3.LUT R9, R8, 0x10000, RZ, 0xfc, !PT ;  /* 0x0001000008097812 */ /* 0x000fe200078efcff */
[----:B--2---:R-:W-:Y:S06]  /*5ab0*/  @P1 BRA `(.L_x_6415) ;  /* 0x0000000000081947 */ /* 0x004fec0003800000 */
[----:B------:R-:W2:Y:S02]  /*5ac0*/  SYNCS.PHASECHK.TRANS64.TRYWAIT P1, [R7+URZ+0x30c10], R18 ;  /* 0x030c1012070075a7 */ /* 0x000ea4000802017f */
[----:B--2---:R-:W-:Y:S05]  /*5ad0*/  @!P1 BRA `(.L_x_6416) ;  /* 0x0000006800489947 */ /* 0x004fea0003800000 */
.L_x_6415:
        /* <DEDUP_REMOVED lines=63> */
.L_x_6417:
[----:B------:R1:W1:Y:S01]  /*5ed0*/  SYNCS.PHASECHK.TRANS64.TRYWAIT P1, [R7+URZ+0x30c30], R18 ;  /* 0x030c3012070075a7 */ /* 0x000262000802017f */
[----:B------:R-:W-:Y:S05]  /*5ee0*/  @!P0 BRA `(.L_x_6418) ;  /* 0x0000000000048947 */ /* 0x000fea0003800000 */
[----:B------:R-:W-:Y:S01]  /*5ef0*/  BPT.TRAP 0x1 ;  /* 0x000000040000795c */ /* 0x000fe20000300000 */
.L_x_6418:
        /* <DEDUP_REMOVED lines=8> */
.L_x_6419:
[----:B------:R-:W5:Y:S01]  /*5f80*/  LDL.64 R12, [R1] ;  /* 0x00000000010c7983 */ /* 0x000f620000100a00 */
[----:B------:R-:W-:Y:S01]  /*5f90*/  R2UR UR4, R237 ;  /* 0x00000000ed0472ca */ /* 0x000fe200000e0000 */
[----:B------:R-:W-:Y:S01]  /*5fa0*/  WARPGROUP.ARRIVE ;  /* 0x00000000000079c5 */ /* 0x000fe20000000000 */
[----:B------:R-:W-:Y:S01]  /*5fb0*/  R2UR UR6, R9 ;  /* 0x00000000090672ca */ /* 0x000fe200000e0000 */
[----:B------:R-:W-:Y:S01]  /*5fc0*/  UMOV UR5, 0x40000040 ;  /* 0x4000004000057882 */ /* 0x000fe20000000000 */
[----:B------:R-:W-:Y:S01]  /*5fd0*/  UMOV UR7, 0x40000040 ;  /* 0x4000004000077882 */ /* 0x000fe20000000000 */
[----:B------:R-:W-:Y:S01]  /*5fe0*/  UMOV UR11, 0x40000040 ;  /* 0x40000040000b7882 */ /* 0x000fe20000000000 */
[C---:B------:R-:W-:Y:S01]  /*5ff0*/  VIADD R15, R5.reuse, 0x4 ;  /* 0x00000004050f7836 */ /* 0x040fe20000000000 */
[C---:B------:R-:W-:Y:S01]  /*6000*/  ISETP.GT.AND P1, PT, R6.reuse, 0x8, PT ;  /* 0x000000080600780c */ /* 0x040fe20003f24270 */
[----:B------:R-:W-:Y:S01]  /*6010*/  VIADD R17, R5, 0x8 ;  /* 0x0000000805117836 */ /* 0x000fe20000000000 */
[----:B--2---:R-:W1:Y:S01]  /*6020*/  SHFL.IDX PT, R9, R11, R5, 0x1f ;  /* 0x00001f050b097589 */ /* 0x004e6200000e0000 */
[----:B------:R-:W-:Y:S01]  /*6030*/  ISETP.GT.AND P2, PT, R6, RZ, PT ;  /* 0x000000ff0600720c */ /* 0x000fe20003f44270 */
[----:B------:R-:W-:Y:S01]  /*6040*/  IMAD R217, R0, 0x400, R217 ;  /* 0x0000040000d97824 */ /* 0x000fe200078e02d9 */
[----:B------:R-:W-:Y:S01]  /*6050*/  FSEL R91, R91, -INF , P1 ;  /* 0xff8000005b5b7808 */ /* 0x000fe20000800000 */
[----:B------:R-:W2:Y:S01]  /*6060*/  SHFL.IDX PT, R10, R11, R15, 0x1f ;  /* 0x00001f0f0b0a7589 */ /* 0x000ea200000e0000 */
[----:B------:R-:W-:Y:S01]  /*6070*/  FSEL R88, R88, -INF , P2 ;  /* 0xff80000058587808 */ /* 0x000fe20001000000 */
[----:B------:R-:W-:Y:S01]  /*6080*/  HGMMA.64x128x16.F32 R24, gdesc[UR4], RZ, !UPT, gsb0 ;  /* 0x01e00000041879f0 */ /* 0x000fe2000c0008ff */
[----:B------:R-:W-:Y:S01]  /*6090*/  UIADD3 UR4, UR6, 0x2, URZ ;  /* 0x0000000206047890 */ /* 0x000fe2000fffe03f */
[----:B---3--:R-:W-:Y:S01]  /*60a0*/  SHFL.IDX PT, R18, R231, R5, 0x1f ;  /* 0x00001f05e7127589 */ /* 0x008fe200000e0000 */
[----:B------:R-:W-:Y:S01]  /*60b0*/  ULDC UR5, c[0x0][0x744] ;  /* 0x0001d10000057ab9 */ /* 0x000fe20000000800 */
[----:B------:R-:W-:-:S02]  /*60c0*/  FSEL R90, R90, -INF , P1 ;  /* 0xff8000005a5a7808 */ /* 0x000fc40000800000 */
[----:B------:R-:W-:Y:S01]  /*60d0*/  FSEL R94, R94, -INF , P1 ;  /* 0xff8000005e5e7808 */ /* 0x000fe20000800000 */
[----:B------:R-:W3:Y:S01]  /*60e0*/  SHFL.IDX PT, R22, R231, R17, 0x1f ;  /* 0x00001f11e7167589 */ /* 0x000ee200000e0000 */
[----:B------:R-:W-:Y:S01]  /*60f0*/  UMOV UR10, UR4 ;  /* 0x00000004000a7c82 */ /* 0x000fe20008000000 */
[----:B------:R-:W-:Y:S01]  /*6100*/  UIADD3 UR4, UR6, 0x4, URZ ;  /* 0x0000000406047890 */ /* 0x000fe2000fffe03f */
[----:B------:R-:W-:Y:S01]  /*6110*/  FSEL R104, R104, -INF , P2 ;  /* 0xff80000068687808 */ /* 0x000fe20001000000 */
[----:B------:R-:W-:Y:S01]  /*6120*/  SHFL.IDX PT, R20, R231, R15, 0x1f ;  /* 0x00001f0fe7147589 */ /* 0x000fe200000e0000 */
[----:B------:R-:W-:Y:S01]  /*6130*/  FSEL R101, R101, -INF , P2 ;  /* 0xff80000065657808 */ /* 0x000fe20001000000 */
[----:B------:R-:W-:Y:S01]  /*6140*/  UIADD3 UR6, UR6, 0x6, URZ ;  /* 0x0000000606067890 */ /* 0x000fe2000fffe03f */
[----:B------:R-:W-:Y:S02]  /*6150*/  FSEL R92, R92, -INF , P2 ;  /* 0xff8000005c5c7808 */ /* 0x000fe40001000000 */
[----:B------:R-:W-:Y:S01]  /*6160*/  FSEL R103, R103, -INF , P1 ;  /* 0xff80000067677808 */ /* 0x000fe20000800000 */
[--C-:B-1----:R-:W-:Y:S01]  /*6170*/  FFMA.FTZ R88, R88, UR5, -R9.reuse ;  /* 0x0000000558587c23 */ /* 0x102fe20008010809 */
[----:B------:R-:W-:Y:S01]  /*6180*/  FFMA.FTZ R90, R90, UR5, -R9 ;  /* 0x000000055a5a7c23 */ /* 0x000fe20008010809 */
[----:B------:R-:W-:Y:S01]  /*6190*/  FSEL R106, R106, -INF , P1 ;  /* 0xff8000006a6a7808 */ /* 0x000fe20000800000 */
[----:B--2---:R-:W-:Y:S01]  /*61a0*/  FFMA.FTZ R91, R91, UR5, -R10 ;  /* 0x000000055b5b7c23 */ /* 0x004fe2000801080a */
[----:B------:R-:W-:Y:S01]  /*61b0*/  MUFU.EX2 R222, R88 ;  /* 0x0000005800de7308 */ /* 0x000fe20000000800 */
[----:B------:R-:W-:-:S02]  /*61c0*/  FSEL R93, R93, -INF , P2 ;  /* 0xff8000005d5d7808 */ /* 0x000fc40001000000 */
[----:B------:R-:W-:Y:S02]  /*61d0*/  FSEL R116, R116, -INF , P2 ;  /* 0xff80000074747808 */ /* 0x000fe40001000000 */
[----:B------:R-:W-:Y:S02]  /*61e0*/  FSEL R118, R118, -INF , P1 ;  /* 0xff80000076767808 */ /* 0x000fe40000800000 */
[----:B------:R-:W-:Y:S01]  /*61f0*/  FSEL R95, R95, -INF , P1 ;  /* 0xff8000005f5f7808 */ /* 0x000fe20000800000 */
[----:B------:R1:W-:Y:S01]  /*6200*/  MUFU.EX2 R229, R91 ;  /* 0x0000005b00e57308 */ /* 0x0003e20000000800 */
[----:B------:R-:W-:Y:S02]  /*6210*/  FSEL R117, R117, -INF , P2 ;  /* 0xff80000075757808 */ /* 0x000fe40001000000 */
[----:B------:R-:W-:Y:S02]  /*6220*/  FSEL R147, R147, -INF , P1 ;  /* 0xff80000093937808 */ /* 0x000fe40000800000 */
[----:B------:R-:W-:-:S02]  /*6230*/  FSEL R89, R89, -INF , P2 ;  /* 0xff80000059597808 */ /* 0x000fc40001000000 */
[----:B------:R-:W-:Y:S01]  /*6240*/  FSEL R113, R113, -INF , P2 ;  /* 0xff80000071717808 */ /* 0x000fe20001000000 */
[----:B------:R2:W2:Y:S01]  /*6250*/  MUFU.EX2 R230, R90 ;  /* 0x0000005a00e67308 */ /* 0x0004a20000000800 */
[----:B-1----:R-:W-:Y:S02]  /*6260*/  VIADD R91, R5, 0x1c ;  /* 0x0000001c055b7836 */ /* 0x002fe40000000000 */
[----:B------:R-:W-:Y:S01]  /*6270*/  FFMA.FTZ R89, R89, UR5, -R10 ;  /* 0x0000000559597c23 */ /* 0x000fe2000801080a */
[----:B------:R-:W-:Y:S02]  /*6280*/  FSEL R108, R108, -INF , P2 ;  /* 0xff8000006c6c7808 */ /* 0x000fe40001000000 */
[----:B------:R-:W-:Y:S01]  /*6290*/  FSEL R100, R100, -INF , P2 ;  /* 0xff80000064647808 */ /* 0x000fe20001000000 */
[----:B------:R-:W1:Y:S01]  /*62a0*/  SHFL.IDX PT, R16, R11, R91, 0x1f ;  /* 0x00001f5b0b107589 */ /* 0x000e6200000e0000 */
[----:B------:R-:W-:Y:S01]  /*62b0*/  FSEL R110, R110, -INF , P1 ;  /* 0xff8000006e6e7808 */ /* 0x000fe20000800000 */
[--C-:B---3--:R-:W-:Y:S01]  /*62c0*/  FFMA.FTZ R21, R108, UR5, -R22.reuse ;  /* 0x000000056c157c23 */ /* 0x108fe20008010816 */
[----:B------:R-:W-:Y:S01]  /*62d0*/  FSEL R112, R112, -INF , P2 ;  /* 0xff80000070707808 */ /* 0x000fe20001000000 */
[----:B------:R-:W-:Y:S01]  /*62e0*/  MUFU.EX2 R225, R89 ;  /* 0x0000005900e17308 */ /* 0x000fe20000000800 */
[----:B------:R-:W-:Y:S01]  /*62f0*/  FSEL R114, R114, -INF , P1 ;  /* 0xff80000072727808 */ /* 0x000fe20000800000 */
[----:B------:R-:W-:Y:S01]  /*6300*/  FFMA.FTZ R22, R110, UR5, -R22 ;  /* 0x000000056e167c23 */ /* 0x000fe20008010816 */
[----:B------:R-:W-:-:S02]  /*6310*/  FSEL R96, R96, -INF , P2 ;  /* 0xff80000060607808 */ /* 0x000fc40001000000 */
[----:B------:R-:W-:Y:S02]  /*6320*/  FSEL R98, R98, -INF , P1 ;  /* 0xff80000062627808 */ /* 0x000fe40000800000 */
[----:B------:R-:W-:Y:S01]  /*6330*/  FSEL R102, R102, -INF , P1 ;  /* 0xff80000066667808 */ /* 0x000fe20000800000 */
[----:B------:R-:W-:Y:S01]  /*6340*/  MUFU.EX2 R21, R21 ;  /* 0x0000001500157308 */ /* 0x000fe20000000800 */
[----:B------:R-:W-:Y:S02]  /*6350*/  FSEL R109, R109, -INF , P2 ;  /* 0xff8000006d6d7808 */ /* 0x000fe40001000000 */
[----:B------:R-:W-:Y:S02]  /*6360*/  FSEL R97, R97, -INF , P2 ;  /* 0xff80000061617808 */ /* 0x000fe40001000000 */
[----:B------:R-:W-:Y:S02]  /*6370*/  FSEL R99, R99, -INF , P1 ;  /* 0xff80000063637808 */ /* 0x000fe40000800000 */
[----:B------:R-:W-:Y:S01]  /*6380*/  FSEL R119, R119, -INF , P1 ;  /* 0xff80000077777808 */ /* 0x000fe20000800000 */
[----:B------:R-:W-:Y:S01]  /*6390*/  MUFU.EX2 R22, R22 ;  /* 0x0000001600167308 */ /* 0x000fe20000000800 */
[----:B------:R-:W-:-:S02]  /*63a0*/  FSEL R105, R105, -INF , P2 ;  /* 0xff80000069697808 */ /* 0x000fc40001000000 */
[----:B------:R-:W-:Y:S01]  /*63b0*/  FSEL R107, R107, -INF , P1 ;  /* 0xff8000006b6b7808 */ /* 0x000fe20000800000 */
[--C-:B-1----:R-:W-:Y:S01]  /*63c0*/  FFMA.FTZ R15, R101, UR5, -R16.reuse ;  /* 0x00000005650f7c23 */ /* 0x102fe20008010810 */
[----:B------:R-:W-:Y:S01]  /*63d0*/  FFMA.FTZ R16, R103, UR5, -R16 ;  /* 0x0000000567107c23 */ /* 0x000fe20008010810 */
[----:B------:R-:W-:Y:S01]  /*63e0*/  VIADD R103, R5, 0xc ;  /* 0x0000000c05677836 */ /* 0x000fe20000000000 */
[----:B------:R-:W-:Y:S01]  /*63f0*/  FSEL R123, R123, -INF , P1 ;  /* 0xff8000007b7b7808 */ /* 0x000fe20000800000 */
[----:B------:R-:W-:Y:S01]  /*6400*/  VIADD R101, R5, 0x14 ;  /* 0x0000001405657836 */ /* 0x000fe20000000000 */
[----:B------:R-:W-:Y:S01]  /*6410*/  FSEL R134, R134, -INF , P1 ;  /* 0xff80000086867808 */ /* 0x000fe20000800000 */
[--C-:B------:R-:W-:Y:S01]  /*6420*/  FFMA.FTZ R19, R105, UR5, -R20.reuse ;  /* 0x0000000569137c23 */ /* 0x100fe20008010814 */
[----:B------:R-:W1:Y:S01]  /*6430*/  SHFL.IDX PT, R88, R231, R103, 0x1f ;  /* 0x00001f67e7587589 */ /* 0x000e6200000e0000 */
[----:B------:R-:W-:Y:S01]  /*6440*/  FFMA.FTZ R20, R107, UR5, -R20 ;  /* 0x000000056b147c23 */ /* 0x000fe20008010814 */
[----:B------:R-:W-:Y:S01]  /*6450*/  FSEL R120, R120, -INF , P2 ;  /* 0xff80000078787808 */ /* 0x000fe20001000000 */
[----:B------:R-:W-:Y:S01]  /*6460*/  MUFU.EX2 R15, R15 ;  /* 0x0000000f000f7308 */ /* 0x000fe20000000800 */
[----:B----4-:R-:W3:Y:S01]  /*6470*/  SHFL.IDX PT, R103, R223, R103, 0x1f ;  /* 0x00001f67df677589 */ /* 0x010ee200000e0000 */
[----:B------:R-:W-:-:S02]  /*6480*/  FSEL R107, R129, -INF , P2 ;  /* 0xff800000816b7808 */ /* 0x000fc40001000000 */
[----:B------:R-:W-:Y:S01]  /*6490*/  FSEL R131, R131, -INF , P1 ;  /* 0xff80000083837808 */ /* 0x000fe20000800000 */
[----:B------:R-:W4:Y:S01]  /*64a0*/  SHFL.IDX PT, R108, R223, R101, 0x1f ;  /* 0x00001f65df6c7589 */ /* 0x000f2200000e0000 */
[----:B------:R-:W-:Y:S02]  /*64b0*/  FSEL R111, R111, -INF , P1 ;  /* 0xff8000006f6f7808 */ /* 0x000fe40000800000 */
[----:B------:R-:W-:Y:S01]  /*64c0*/  FSEL R126, R126, -INF , P1 ;  /* 0xff8000007e7e7808 */ /* 0x000fe20000800000 */
[----:B------:R-:W-:Y:S01]  /*64d0*/  MUFU.EX2 R16, R16 ;  /* 0x0000001000107308 */ /* 0x000fe20000000800 */
[----:B------:R-:W-:Y:S02]  /*64e0*/  FSEL R105, R128, -INF , P2 ;  /* 0xff80000080697808 */ /* 0x000fe40001000000 */
[----:B------:R-:W-:Y:S02]  /*64f0*/  FSEL R130, R130, -INF , P1 ;  /* 0xff80000082827808 */ /* 0x000fe40000800000 */
[----:B------:R-:W-:-:S02]  /*6500*/  FSEL R135, R135, -INF , P1 ;  /* 0xff80000087877808 */ /* 0x000fc40000800000 */
[----:B------:R-:W-:Y:S01]  /*6510*/  FSEL R142, R142, -INF , P1 ;  /* 0xff8000008e8e7808 */ /* 0x000fe20000800000 */
[----:B------:R-:W-:Y:S01]  /*6520*/  MUFU.EX2 R19, R19 ;  /* 0x0000001300137308 */ /* 0x000fe20000000800 */
[----:B------:R-:W-:Y:S02]  /*6530*/  FSEL R139, R139, -INF , P1 ;  /* 0xff8000008b8b7808 */ /* 0x000fe40000800000 */
[----:B------:R-:W-:Y:S01]  /*6540*/  FSEL R138, R138, -INF , P1 ;  /* 0xff8000008a8a7808 */ /* 0x000fe20000800000 */
[--C-:B-1----:R-:W-:Y:S01]  /*6550*/  FFMA.FTZ R23, R109, UR5, -R88.reuse ;  /* 0x000000056d177c23 */ /* 0x102fe20008010858 */
[----:B------:R-:W-:Y:S01]  /*6560*/  FSEL R109, R125, -INF , P2 ;  /* 0xff8000007d6d7808 */ /* 0x000fe20001000000 */
[----:B------:R-:W-:Y:S01]  /*6570*/  FFMA.FTZ R88, R111, UR5, -R88 ;  /* 0x000000056f587c23 */ /* 0x000fe20008010858 */
[----:B------:R-:W-:Y:S01]  /*6580*/  FSEL R111, R133, -INF , P2 ;  /* 0xff800000856f7808 */ /* 0x000fe20001000000 */
[----:B------:R-:W-:Y:S01]  /*6590*/  MUFU.EX2 R20, R20 ;  /* 0x0000001400147308 */ /* 0x000fe20000000800 */
[----:B------:R-:W-:Y:S01]  /*65a0*/  FSEL R125, R140, -INF , P2 ;  /* 0xff8000008c7d7808 */ /* 0x000fe20001000000 */
[----:B---3--:R-:W-:Y:S01]  /*65b0*/  FFMA.FTZ R109, R109, UR5, -R103 ;  /* 0x000000056d6d7c23 */ /* 0x008fe20008010867 */
[----:B------:R-:W-:Y:S01]  /*65c0*/  FSEL R122, R122, -INF , P1 ;  /* 0xff8000007a7a7808 */ /* 0x000fe20000800000 */
[--C-:B----4-:R-:W-:Y:S01]  /*65d0*/  FFMA.FTZ R107, R107, UR5, -R108.reuse ;  /* 0x000000056b6b7c23 */ /* 0x110fe2000801086c */
[----:B------:R-:W-:Y:S01]  /*65e0*/  FFMA.FTZ R108, R131, UR5, -R108 ;  /* 0x00000005836c7c23 */ /* 0x000fe2000801086c */
[----:B------:R-:W-:Y:S01]  /*65f0*/  FSEL R143, R143, -INF , P1 ;  /* 0xff8000008f8f7808 */ /* 0x000fe20000800000 */
[----:B------:R-:W-:Y:S01]  /*6600*/  SHFL.IDX PT, R131, R218, R5, 0x1f ;  /* 0x00001f05da837589 */ /* 0x000fe200000e0000 */
[----:B------:R-:W-:Y:S01]  /*6610*/  FSEL R115, R115, -INF , P1 ;  /* 0xff80000073737808 */ /* 0x000fe20000800000 */
[----:B------:R-:W-:Y:S01]  /*6620*/  MUFU.EX2 R23, R23 ;  /* 0x0000001700177308 */ /* 0x000fe20000000800 */
[----:B------:R-:W-:-:S02]  /*6630*/  FSEL R146, R146, -INF , P1 ;  /* 0xff80000092927808 */ /* 0x000fc40000800000 */
[----:B------:R-:W-:-:S05]  /*6640*/  FSEL R150, R150, -INF , P1 ;  /* 0xff80000096967808 */ /* 0x000fca0000800000 */
[----:B------:R-:W-:Y:S08]  /*6650*/  MUFU.EX2 R107, R107 ;  /* 0x0000006b006b7308 */ /* 0x000ff00000000800 */
[----:B------:R-:W-:Y:S01]  /*6660*/  MUFU.EX2 R108, R108 ;  /* 0x0000006c006c7308 */ /* 0x000fe20000000800 */
[----:B------:R-:W-:Y:S02]  /*6670*/  WARPGROUP.DEPBAR.LE gsb0, 0x0 ;  /* 0x00008000000079c5 */ /* 0x000fe40000010000 */
[----:B------:R-:W-:-:S05]  /*6680*/  WARPGROUP.ARRIVE ;  /* 0x00000000000079c5 */ /* 0x000fca0000000000 */
[----:B------:R-:W-:Y:S01]  /*6690*/  MUFU.EX2 R88, R88 ;  /* 0x0000005800587308 */ /* 0x000fe20000000800 */
[----:B-----5:R-:W-:Y:S02]  /*66a0*/  R2UR UR8, R12 ;  /* 0x000000000c0872ca */ /* 0x020fe400000e0000 */
[----:B------:R-:W-:Y:S01]  /*66b0*/  R2UR UR9, R13 ;  /* 0x000000000d0972ca */ /* 0x000fe200000e0000 */
[----:B------:R1:W3:Y:S01]  /*66c0*/  SHFL.IDX PT, R12, R11, R17, 0x1f ;  /* 0x00001f110b0c7589 */ /* 0x0002e200000e0000 */
[----:B------:R-:W-:-:S05]  /*66d0*/  VIADD R13, R5, 0xc ;  /* 0x0000000c050d7836 */ /* 0x000fca0000000000 */
[----:B------:R4:W5:Y:S01]  /*66e0*/  SHFL.IDX PT, R9, R11, R13, 0x1f ;  /* 0x00001f0d0b097589 */ /* 0x00096200000e0000 */
[----:B-1----:R-:W-:Y:S01]  /*66f0*/  FFMA.FTZ R17, R104, UR5, -R18 ;  /* 0x0000000568117c23 */ /* 0x002fe20008010812 */
[----:B------:R-:W-:-:S04]  /*6700*/  VIADD R104, R5, 0x18 ;  /* 0x0000001805687836 */ /* 0x000fc80000000000 */
[----:B------:R-:W-:Y:S01]  /*6710*/  HGMMA.64x128x16.F32 R24, gdesc[UR8], R24, gsb0 ;  /* 0x01e00000081879f0 */ /* 0x000fe20008000818 */
[----:B------:R-:W-:Y:S01]  /*6720*/  R2UR UR8, R234 ;  /* 0x00000000ea0872ca */ /* 0x000fe200000e0000 */
[----:B------:R-:W-:Y:S01]  /*6730*/  UMOV UR10, UR4 ;  /* 0x00000004000a7c82 */ /* 0x000fe20008000000 */
[----:B------:R-:W-:Y:S01]  /*6740*/  R2UR UR9, R235 ;  /* 0x00000000eb0972ca */ /* 0x000fe200000e0000 */
[----:B------:R-:W-:Y:S01]  /*6750*/  UMOV UR11, 0x40000040 ;  /* 0x40000040000b7882 */ /* 0x000fe20000000000 */
[----:B------:R-:W-:Y:S01]  /*6760*/  FFMA.FTZ R18, R106, UR5, -R18 ;  /* 0x000000056a127c23 */ /* 0x000fe20008010812 */
[C---:B------:R-:W-:Y:S01]  /*6770*/  VIADD R106, R5.reuse, 0x10 ;  /* 0x00000010056a7836 */ /* 0x040fe20000000000 */
[----:B------:R-:W-:Y:S01]  /*6780*/  SHFL.IDX PT, R110, R223, R104, 0x1f ;  /* 0x00001f68df6e7589 */ /* 0x000fe200000e0000 */
[----:B----4-:R-:W-:Y:S01]  /*6790*/  VIADD R13, R5, 0x10 ;  /* 0x00000010050d7836 */ /* 0x010fe20000000000 */
[----:B------:R-:W-:Y:S01]  /*67a0*/  MUFU.EX2 R17, R17 ;  /* 0x0000001100117308 */ /* 0x000fe20000000800 */
[----:B------:R-:W-:Y:S01]  /*67b0*/  R2UR UR4, R217 ;  /* 0x00000000d90472ca */ /* 0x000fe200000e0000 */
[----:B--2---:R-:W1:Y:S01]  /*67c0*/  SHFL.IDX PT, R90, R231, R106, 0x1f ;  /* 0x00001f6ae75a7589 */ /* 0x004e6200000e0000 */
[--C-:B---3--:R-:W-:Y:S01]  /*67d0*/  FFMA.FTZ R94, R94, UR5, -R12.reuse ;  /* 0x000000055e5e7c23 */ /* 0x108fe2000801080c */
[----:B------:R-:W-:-:S02]  /*67e0*/  FFMA.FTZ R92, R92, UR5, -R12 ;  /* 0x000000055c5c7c23 */ /* 0x000fc4000801080c */
[----:B------:R2:W3:Y:S02]  /*67f0*/  SHFL.IDX PT, R10, R11, R13, 0x1f ;  /* 0x00001f0d0b0a7589 */ /* 0x0004e400000e0000 */
[----:B------:R4:W3:Y:S01]  /*6800*/  MUFU.EX2 R227, R94 ;  /* 0x0000005e00e37308 */ /* 0x0008e20000000800 */
[--C-:B-----5:R-:W-:Y:S01]  /*6810*/  FFMA.FTZ R93, R93, UR5, -R9.reuse ;  /* 0x000000055d5d7c23 */ /* 0x120fe20008010809 */
[----:B------:R-:W-:Y:S01]  /*6820*/  FFMA.FTZ R95, R95, UR5, -R9 ;  /* 0x000000055f5f7c23 */ /* 0x000fe20008010809 */
[----:B------:R-:W5:Y:S05]  /*6830*/  SHFL.IDX PT, R106, R223, R106, 0x1f ;  /* 0x00001f6adf6a7589 */ /* 0x000f6a00000e0000 */
[----:B------:R1:W-:Y:S01]  /*6840*/  MUFU.EX2 R228, R92 ;  /* 0x0000005c00e47308 */ /* 0x0003e20000000800 */
[----:B----4-:R-:W4:Y:S01]  /*6850*/  SHFL.IDX PT, R94, R231, R104, 0x1f ;  /* 0x00001f68e75e7589 */ /* 0x010f2200000e0000 */
[----:B--2---:R-:W-:-:S05]  /*6860*/  VIADD R13, R5, 0x14 ;  /* 0x00000014050d7836 */ /* 0x004fca0000000000 */
[----:B------:R2:W4:Y:S01]  /*6870*/  SHFL.IDX PT, R12, R11, R13, 0x1f ;  /* 0x00001f0d0b0c7589 */ /* 0x00052200000e0000 */
[----:B------:R4:W-:Y:S01]  /*6880*/  MUFU.EX2 R226, R93 ;  /* 0x0000005d00e27308 */ /* 0x0009e20000000800 */
[--C-:B-1----:R-:W-:Y:S02]  /*6890*/  FFMA.FTZ R89, R112, UR5, -R90.reuse ;  /* 0x0000000570597c23 */ /* 0x102fe4000801085a */
[----:B------:R1:W4:Y:S01]  /*68a0*/  SHFL.IDX PT, R92, R231, R101, 0x1f ;  /* 0x00001f65e75c7589 */ /* 0x00032200000e0000 */
[----:B------:R-:W-:Y:S01]  /*68b0*/  FFMA.FTZ R90, R114, UR5, -R90 ;  /* 0x00000005725a7c23 */ /* 0x000fe2000801085a */
[C---:B------:R-:W-:Y:S02]  /*68c0*/  VIADD R114, R5.reuse, 0x8 ;  /* 0x0000000805727836 */ /* 0x040fe40000000000 */
[----:B---3--:R-:W-:Y:S01]  /*68d0*/  FFMA.FTZ R9, R96, UR5, -R10 ;  /* 0x0000000560097c23 */ /* 0x008fe2000801080a */
[----:B------:R-:W3:Y:S01]  /*68e0*/  SHFL.IDX PT, R231, R231, R91, 0x1f ;  /* 0x00001f5be7e77589 */ /* 0x000ee200000e0000 */
[----:B------:R3:W-:Y:S01]  /*68f0*/  MUFU.EX2 R224, R95 ;  /* 0x0000005f00e07308 */ /* 0x0007e20000000800 */
[----:B--2---:R-:W-:-:S02]  /*6900*/  VIADD R13, R5, 0x18 ;  /* 0x00000018050d7836 */ /* 0x004fc40000000000 */
[----:B------:R-:W-:Y:S01]  /*6910*/  FFMA.FTZ R10, R98, UR5, -R10 ;  /* 0x00000005620a7c23 */ /* 0x000fe2000801080a */
[----:B------:R-:W-:Y:S01]  /*6920*/  FSEL R104, R127, -INF , P1 ;  /* 0xff8000007f687808 */ /* 0x000fe20000800000 */
[----:B------:R-:W2:Y:S01]  /*6930*/  SHFL.IDX PT, R98, R223, R5, 0x1f ;  /* 0x00001f05df627589 */ /* 0x000ea200000e0000 */
[----:B-1----:R-:W-:Y:S01]  /*6940*/  FSEL R101, R124, -INF , P2 ;  /* 0xff8000007c657808 */ /* 0x002fe20001000000 */
[--C-:B-----5:R-:W-:Y:S01]  /*6950*/  FFMA.FTZ R105, R105, UR5, -R106.reuse ;  /* 0x0000000569697c23 */ /* 0x120fe2000801086a */
[----:B------:R-:W-:Y:S01]  /*6960*/  FFMA.FTZ R106, R130, UR5, -R106 ;  /* 0x00000005826a7c23 */ /* 0x000fe2000801086a */
[----:B------:R1:W5:Y:S01]  /*6970*/  SHFL.IDX PT, R14, R11, R13, 0x1f ;  /* 0x00001f0d0b0e7589 */ /* 0x00036200000e0000 */
[--C-:B----4-:R-:W-:Y:S01]  /*6980*/  FFMA.FTZ R93, R116, UR5, -R94.reuse ;  /* 0x00000005745d7c23 */ /* 0x110fe2000801085e */
[----:B------:R-:W-:Y:S01]  /*6990*/  FFMA.FTZ R94, R118, UR5, -R94 ;  /* 0x00000005765e7c23 */ /* 0x000fe2000801085e */
[----:B------:R-:W-:Y:S01]  /*69a0*/  FSEL R118, R145, -INF , P2 ;  /* 0xff80000091767808 */ /* 0x000fe20001000000 */
[----:B------:R-:W-:-:S02]  /*69b0*/  VIADD R145, R5, 0x14 ;  /* 0x0000001405917836 */ /* 0x000fc40000000000 */
[----:B------:R-:W-:Y:S01]  /*69c0*/  FFMA.FTZ R104, R104, UR5, -R103 ;  /* 0x0000000568687c23 */ /* 0x000fe20008010867 */
[----:B------:R-:W-:Y:S01]  /*69d0*/  FSEL R116, R148, -INF , P2 ;  /* 0xff80000094747808 */ /* 0x000fe20001000000 */
[----:B------:R4:W-:Y:S01]  /*69e0*/  MUFU.EX2 R103, R109 ;  /* 0x0000006d00677308 */ /* 0x0009e20000000800 */
[----:B------:R-:W-:Y:S01]  /*69f0*/  VIADD R148, R5, 0x10 ;  /* 0x0000001005947836 */ /* 0x000fe20000000000 */
[----:B------:R-:W-:Y:S01]  /*6a00*/  FSEL R130, R136, -INF , P2 ;  /* 0xff80000088827808 */ /* 0x000fe20001000000 */
[----:B-1----:R-:W-:Y:S01]  /*6a10*/  FFMA.FTZ R11, R97, UR5, -R12 ;  /* 0x00000005610b7c23 */ /* 0x002fe2000801080c */
[----:B------:R-:W-:Y:S01]  /*6a20*/  FFMA.FTZ R91, R113, UR5, -R92 ;  /* 0x00000005715b7c23 */ /* 0x000fe2000801085c */
[----:B------:R-:W-:Y:S02]  /*6a30*/  VIADD R113, R5, 0x4 ;  /* 0x0000000405717836 */ /* 0x000fe40000000000 */
[----:B------:R-:W-:Y:S01]  /*6a40*/  FFMA.FTZ R12, R99, UR5, -R12 ;  /* 0x00000005630c7c23 */ /* 0x000fe2000801080c */
[----:B------:R-:W-:Y:S01]  /*6a50*/  FSEL R99, R121, -INF , P2 ;  /* 0xff80000079637808 */ /* 0x000fe20001000000 */
[--C-:B---3--:R-:W-:Y:S01]  /*6a60*/  FFMA.FTZ R95, R117, UR5, -R231.reuse ;  /* 0x00000005755f7c23 */ /* 0x108fe200080108e7 */
[----:B------:R-:W-:Y:S01]  /*6a70*/  FFMA.FTZ R96, R119, UR5, -R231 ;  /* 0x0000000577607c23 */ /* 0x000fe200080108e7 */
[----:B------:R-:W1:Y:S01]  /*6a80*/  SHFL.IDX PT, R117, R218, R145, 0x1f ;  /* 0x00001f91da757589 */ /* 0x000e6200000e0000 */
[----:B----4-:R-:W-:Y:S01]  /*6a90*/  FSEL R109, R132, -INF , P2 ;  /* 0xff800000846d7808 */ /* 0x010fe20001000000 */
[----:B------:R-:W-:-:S02]  /*6aa0*/  VIADD R231, R5, 0x1c ;  /* 0x0000001c05e77836 */ /* 0x000fc40000000000 */
[----:B--2---:R-:W-:Y:S01]  /*6ab0*/  FFMA.FTZ R97, R120, UR5, -R98 ;  /* 0x0000000578617c23 */ /* 0x004fe20008010862 */
[----:B------:R-:W-:Y:S01]  /*6ac0*/  FSEL R120, R144, -INF , P2 ;  /* 0xff80000090787808 */ /* 0x000fe20001000000 */
[----:B------:R-:W-:Y:S02]  /*6ad0*/  VIADD R144, R5, 0xc ;  /* 0x0000000c05907836 */ /* 0x000fe40000000000 */
[----:B------:R-:W-:Y:S01]  /*6ae0*/  FFMA.FTZ R109, R109, UR5, -R110 ;  /* 0x000000056d6d7c23 */ /* 0x000fe2000801086e */
[--C-:B-----5:R-:W-:Y:S01]  /*6af0*/  FFMA.FTZ R13, R100, UR5, -R14.reuse ;  /* 0x00000005640d7c23 */ /* 0x120fe2000801080e */
[----:B------:R-:W-:Y:S01]  /*6b00*/  FFMA.FTZ R14, R102, UR5, -R14 ;  /* 0x00000005660e7c23 */ /* 0x000fe2000801080e */
[----:B------:R-:W2:Y:S01]  /*6b10*/  SHFL.IDX PT, R100, R223, R113, 0x1f ;  /* 0x00001f71df647589 */ /* 0x000ea200000e0000 */
[----:B------:R-:W-:Y:S01]  /*6b20*/  FFMA.FTZ R110, R134, UR5, -R110 ;  /* 0x00000005866e7c23 */ /* 0x000fe2000801086e */
[--C-:B------:R-:W-:Y:S01]  /*6b30*/  FFMA.FTZ R130, R130, UR5, -R131.reuse ;  /* 0x0000000582827c23 */ /* 0x100fe20008010883 */
[----:B------:R-:W-:Y:S01]  /*6b40*/  FFMA.FTZ R131, R138, UR5, -R131 ;  /* 0x000000058a837c23 */ /* 0x000fe20008010883 */
[----:B------:R-:W3:Y:S01]  /*6b50*/  SHFL.IDX PT, R102, R223, R114, 0x1f ;  /* 0x00001f72df667589 */ /* 0x000ee200000e0000 */
[----:B------:R-:W-:Y:S01]  /*6b60*/  FFMA.FTZ R98, R122, UR5, -R98 ;  /* 0x000000057a627c23 */ /* 0x000fe20008010862 */
[----:B------:R-:W-:Y:S01]  /*6b70*/  FSEL R122, R141, -INF , P2 ;  /* 0xff8000008d7a7808 */ /* 0x000fe20001000000 */
[----:B------:R-:W-:Y:S01]  /*6b80*/  FFMA.FTZ R92, R115, UR5, -R92 ;  /* 0x00000005735c7c23 */ /* 0x000fe2000801085c */
[----:B------:R4:W5:Y:S01]  /*6b90*/  SHFL.IDX PT, R112, R223, R231, 0x1f ;  /* 0x00001fe7df707589 */ /* 0x00096200000e0000 */
[----:B------:R-:W5:Y:S03]  /*6ba0*/  MUFU.EX2 R13, R13 ;  /* 0x0000000d000d7308 */ /* 0x000f660000000800 */
[----:B------:R2:W5:Y:S01]  /*6bb0*/  SHFL.IDX PT, R134, R218, R113, 0x1f ;  /* 0x00001f71da867589 */ /* 0x00056200000e0000 */
[--C-:B-1----:R-:W-:Y:S01]  /*6bc0*/  FFMA.FTZ R118, R118, UR5, -R117.reuse ;  /* 0x0000000576767c23 */ /* 0x102fe20008010875 */
[----:B------:R-:W-:-:S02]  /*6bd0*/  FFMA.FTZ R117, R147, UR5, -R117 ;  /* 0x0000000593757c23 */ /* 0x000fc40008010875 */
[----:B------:R-:W1:Y:S01]  /*6be0*/  SHFL.IDX PT, R121, R218, R144, 0x1f ;  /* 0x00001f90da797589 */ /* 0x000e6200000e0000 */
[----:B----4-:R-:W-:Y:S01]  /*6bf0*/  VIADD R223, R5, 0x18 ;  /* 0x0000001805df7836 */ /* 0x010fe20000000000 */
[----:B------:R-:W4:Y:S02]  /*6c00*/  MUFU.EX2 R14, R14 ;  /* 0x0000000e000e7308 */ /* 0x000f240000000800 */
[----:B------:R-:W4:Y:S01]  /*6c10*/  LDL R147, [R1+0x30] ;  /* 0x0000300001937983 */ /* 0x000f220000100800 */
[----:B--2---:R-:W-:Y:S01]  /*6c20*/  FSEL R113, R151, -INF , P1 ;  /* 0xff80000097717808 */ /* 0x004fe20000800000 */
[----:B------:R-:W-:Y:S02]  /*6c30*/  VIADD R151, R5, 0x4 ;  /* 0x0000000405977836 */ /* 0x000fe40000000000 */
[--C-:B------:R-:W-:Y:S01]  /*6c40*/  FFMA.FTZ R99, R99, UR5, -R100.reuse ;  /* 0x0000000563637c23 */ /* 0x100fe20008010864 */
[----:B------:R-:W-:Y:S01]  /*6c50*/  FFMA.FTZ R100, R123, UR5, -R100 ;  /* 0x000000057b647c23 */ /* 0x000fe20008010864 */
[----:B------:R-:W2:Y:S01]  /*6c60*/  SHFL.IDX PT, R119, R218, R148, 0x1f ;  /* 0x00001f94da777589 */ /* 0x000ea200000e0000 */
[----:B------:R-:W-:Y:S01]  /*6c70*/  MUFU.EX2 R105, R105 ;  /* 0x0000006900697308 */ /* 0x000fe20000000800 */
[--C-:B---3--:R-:W-:Y:S01]  /*6c80*/  FFMA.FTZ R101, R101, UR5, -R102.reuse ;  /* 0x0000000565657c23 */ /* 0x108fe20008010866 */
[----:B------:R-:W-:Y:S01]  /*6c90*/  FFMA.FTZ R102, R126, UR5, -R102 ;  /* 0x000000057e667c23 */ /* 0x000fe20008010866 */
[----:B------:R3:W2:Y:S01]  /*6ca0*/  SHFL.IDX PT, R123, R218, R114, 0x1f ;  /* 0x00001f72da7b7589 */ /* 0x0006a200000e0000 */
[--C-:B-----5:R-:W-:Y:S01]  /*6cb0*/  FFMA.FTZ R111, R111, UR5, -R112.reuse ;  /* 0x000000056f6f7c23 */ /* 0x120fe20008010870 */
[----:B------:R-:W-:Y:S01]  /*6cc0*/  FFMA.FTZ R112, R135, UR5, -R112 ;  /* 0x0000000587707c23 */ /* 0x000fe20008010870 */
[----:B------:R-:W-:Y:S01]  /*6cd0*/  FSEL R135, R137, -INF , P2 ;  /* 0xff80000089877808 */ /* 0x000fe20001000000 */
[----:B------:R-:W5:Y:S01]  /*6ce0*/  SHFL.IDX PT, R115, R218, R223, 0x1f ;  /* 0x00001fdfda737589 */ /* 0x000f6200000e0000 */
[----:B------:R-:W4:Y:S03]  /*6cf0*/  MUFU.EX2 R101, R101 ;  /* 0x0000006500657308 */ /* 0x000f260000000800 */
[----:B------:R-:W-:Y:S01]  /*6d00*/  FFMA.FTZ R135, R135, UR5, -R134 ;  /* 0x0000000587877c23 */ /* 0x000fe20008010886 */
[----:B---3--:R-:W-:Y:S01]  /*6d10*/  FSEL R114, R149, -INF , P2 ;  /* 0xff80000095727808 */ /* 0x008fe20001000000 */
[----:B------:R-:W-:-:S02]  /*6d20*/  VIADD R149, R5, 0x8 ;  /* 0x0000000805957836 */ /* 0x000fc40000000000 */
[----:B------:R-:W-:Y:S01]  /*6d30*/  FFMA.FTZ R134, R139, UR5, -R134 ;  /* 0x000000058b867c23 */ /* 0x000fe20008010886 */
[--C-:B-1----:R-:W-:Y:S01]  /*6d40*/  FFMA.FTZ R122, R122, UR5, -R121.reuse ;  /* 0x000000057a7a7c23 */ /* 0x102fe20008010879 */
[----:B------:R-:W-:Y:S01]  /*6d50*/  FFMA.FTZ R121, R143, UR5, -R121 ;  /* 0x000000058f797c23 */ /* 0x000fe20008010879 */
[----:B------:R-:W1:Y:S01]  /*6d60*/  SHFL.IDX PT, R218, R218, R231, 0x1f ;  /* 0x00001fe7dada7589 */ /* 0x000e6200000e0000 */
[----:B------:R-:W3:Y:S01]  /*6d70*/  MUFU.EX2 R106, R106 ;  /* 0x0000006a006a7308 */ /* 0x000ee20000000800 */
[--C-:B--2---:R-:W-:Y:S01]  /*6d80*/  FFMA.FTZ R120, R120, UR5, -R119.reuse ;  /* 0x0000000578787c23 */ /* 0x104fe20008010877 */
[----:B------:R-:W-:Y:S01]  /*6d90*/  FFMA.FTZ R119, R146, UR5, -R119 ;  /* 0x0000000592777c23 */ /* 0x000fe20008010877 */
[--C-:B------:R-:W-:Y:S01]  /*6da0*/  FFMA.FTZ R125, R125, UR5, -R123.reuse ;  /* 0x000000057d7d7c23 */ /* 0x100fe2000801087b */
[----:B------:R-:W-:-:S04]  /*6db0*/  FFMA.FTZ R123, R142, UR5, -R123 ;  /* 0x000000058e7b7c23 */ /* 0x000fc8000801087b */
[----:B------:R-:W2:Y:S01]  /*6dc0*/  MUFU.EX2 R111, R111 ;  /* 0x0000006f006f7308 */ /* 0x000ea20000000800 */
[----:B------:R-:W-:Y:S02]  /*6dd0*/  WARPGROUP.DEPBAR.LE gsb0, 0x0 ;  /* 0x00008000000079c5 */ /* 0x000fe40000010000 */
[----:B------:R-:W-:Y:S01]  /*6de0*/  WARPGROUP.ARRIVE ;  /* 0x00000000000079c5 */ /* 0x000fe20000000000 */
[--C-:B-----5:R-:W-:Y:S01]  /*6df0*/  FFMA.FTZ R116, R116, UR5, -R115.reuse ;  /* 0x0000000574747c23 */ /* 0x120fe20008010873 */
[----:B------:R-:W-:-:S03]  /*6e00*/  FFMA.FTZ R115, R150, UR5, -R115 ;  /* 0x0000000596737c23 */ /* 0x000fc60008010873 */
[----:B------:R-:W5:Y:S01]  /*6e10*/  MUFU.EX2 R102, R102 ;  /* 0x0000006600667308 */ /* 0x000f620000000800 */
[----:B------:R-:W-:Y:S01]  /*6e20*/  HGMMA.64x128x16.F32 R24, gdesc[UR8], R24, gsb0 ;  /* 0x01e00000081879f0 */ /* 0x000fe20008000818 */
[----:B------:R-:W-:Y:S01]  /*6e30*/  R2UR UR8, R232 ;  /* 0x00000000e80872ca */ /* 0x000fe200000e0000 */
[----:B------:R-:W-:Y:S01]  /*6e40*/  UMOV UR10, UR6 ;  /* 0x00000006000a7c82 */ /* 0x000fe20008000000 */
[----:B------:R-:W-:Y:S01]  /*6e50*/  R2UR UR9, R233 ;  /* 0x00000000e90972ca */ /* 0x000fe200000e0000 */
[----:B------:R-:W-:-:S03]  /*6e60*/  UMOV UR11, 0x40000040 ;  /* 0x40000040000b7882 */ /* 0x000fc60000000000 */
[----:B------:R-:W5:Y:S01]  /*6e70*/  MUFU.EX2 R104, R104 ;  /* 0x0000006800687308 */ /* 0x000f620000000800 */
[--C-:B-1----:R-:W-:Y:S01]  /*6e80*/  FFMA.FTZ R114, R114, UR5, -R218.reuse ;  /* 0x0000000572727c23 */ /* 0x102fe200080108da */
[----:B------:R-:W-:-:S06]  /*6e90*/  FFMA.FTZ R113, R113, UR5, -R218 ;  /* 0x0000000571717c23 */ /* 0x000fcc00080108da */
[----:B------:R-:W1:Y:S08]  /*6ea0*/  MUFU.EX2 R9, R9 ;  /* 0x0000000900097308 */ /* 0x000e700000000800 */
[----:B------:R-:W-:Y:S08]  /*6eb0*/  MUFU.EX2 R10, R10 ;  /* 0x0000000a000a7308 */ /* 0x000ff00000000800 */
[----:B------:R-:W1:Y:S08]  /*6ec0*/  MUFU.EX2 R11, R11 ;  /* 0x0000000b000b7308 */ /* 0x000e700000000800 */
[----:B------:R-:W1:Y:S08]  /*6ed0*/  MUFU.EX2 R12, R12 ;  /* 0x0000000c000c7308 */ /* 0x000e700000000800 */
[----:B------:R-:W1:Y:S08]  /*6ee0*/  MUFU.EX2 R97, R97 ;  /* 0x0000006100617308 */ /* 0x000e700000000800 */
[----:B------:R-:W-:Y:S08]  /*6ef0*/  MUFU.EX2 R98, R98 ;  /* 0x0000006200627308 */ /* 0x000ff00000000800 */
[----:B------:R-:W1:Y:S08]  /*6f00*/  MUFU.EX2 R99, R99 ;  /* 0x0000006300637308 */ /* 0x000e700000000800 */
[----:B------:R-:W1:Y:S08]  /*6f10*/  MUFU.EX2 R100, R100 ;  /* 0x0000006400647308 */ /* 0x000e700000000800 */
[----:B------:R-:W1:Y:S08]  /*6f20*/  MUFU.EX2 R109, R109 ;  /* 0x0000006d006d7308 */ /* 0x000e700000000800 */
        /* <DEDUP_REMOVED lines=20> */
[----:B------:R-:W2:Y:S04]  /*7070*/  SHFL.IDX PT, R126, R216, R151, 0x1f ;  /* 0x00001f97d87e7589 */ /* 0x000ea800000e0000 */
[----:B------:R-:W5:Y:S04]  /*7080*/  SHFL.IDX PT, R133, R216, R149, 0x1f ;  /* 0x00001f95d8857589 */ /* 0x000f6800000e0000 */
[----:B------:R-:W1:Y:S04]  /*7090*/  SHFL.IDX PT, R127, R216, R144, 0x1f ;  /* 0x00001f90d87f7589 */ /* 0x000e6800000e0000 */
[----:B------:R-:W4:Y:S04]  /*70a0*/  SHFL.IDX PT, R129, R216, R148, 0x1f ;  /* 0x00001f94d8817589 */ /* 0x000f2800000e0000 */
[----:B------:R-:W-:Y:S01]  /*70b0*/  SHFL.IDX PT, R132, R216, R145, 0x1f ;  /* 0x00001f91d8847589 */ /* 0x000fe200000e0000 */
[--C-:B---3--:R-:W-:Y:S01]  /*70c0*/  FADD.FTZ R24, R24, -R124.reuse ;  /* 0x8000007c18187221 */ /* 0x108fe20000010000 */
[----:B------:R-:W-:-:S02]  /*70d0*/  FADD.FTZ R26, R26, -R124 ;  /* 0x8000007c1a1a7221 */ /* 0x000fc40000010000 */
[----:B------:R-:W3:Y:S01]  /*70e0*/  SHFL.IDX PT, R142, R216, R231, 0x1f ;  /* 0x00001fe7d88e7589 */ /* 0x000ee200000e0000 */
[--C-:B--2---:R-:W-:Y:S01]  /*70f0*/  FADD.FTZ R124, R25, -R126.reuse ;  /* 0x8000007e197c7221 */ /* 0x104fe20000010000 */
[----:B------:R-:W-:Y:S02]  /*7100*/  FADD.FTZ R126, R27, -R126 ;  /* 0x8000007e1b7e7221 */ /* 0x000fe40000010000 */
[----:B------:R-:W2:Y:S01]  /*7110*/  SHFL.IDX PT, R139, R220, R149, 0x1f ;  /* 0x00001f95dc8b7589 */ /* 0x000ea200000e0000 */
[--C-:B-----5:R-:W-:Y:S01]  /*7120*/  FADD.FTZ R128, R28, -R133.reuse ;  /* 0x800000851c807221 */ /* 0x120fe20000010000 */
[----:B------:R-:W-:Y:S01]  /*7130*/  FADD.FTZ R25, R30, -R133 ;  /* 0x800000851e197221 */ /* 0x000fe20000010000 */
[----:B------:R5:W2:Y:S01]  /*7140*/  MUFU.EX2 R28, R130 ;  /* 0x00000082001c7308 */ /* 0x000aa20000000800 */
[----:B------:R-:W2:Y:S01]  /*7150*/  SHFL.IDX PT, R138, R220, R148, 0x1f ;  /* 0x00001f94dc8a7589 */ /* 0x000ea200000e0000 */
[----:B-1----:R-:W-:-:S03]  /*7160*/  FADD.FTZ R27, R31, -R127 ;  /* 0x8000007f1f1b7221 */ /* 0x002fc60000010000 */
[----:B------:R-:W1:Y:S03]  /*7170*/  SHFL.IDX PT, R137, R220, R144, 0x1f ;  /* 0x00001f90dc897589 */ /* 0x000e6600000e0000 */
[----:B------:R3:W1:Y:S01]  /*7180*/  MUFU.EX2 R30, R135 ;  /* 0x00000087001e7308 */ /* 0x0006620000000800 */
[----:B-----5:R-:W-:Y:S01]  /*7190*/  FADD.FTZ R130, R29, -R127 ;  /* 0x8000007f1d827221 */ /* 0x020fe20000010000 */
[--C-:B----4-:R-:W-:Y:S01]  /*71a0*/  FADD.FTZ R127, R32, -R129.reuse ;  /* 0x80000081207f7221 */ /* 0x110fe20000010000 */
[----:B------:R-:W4:Y:S01]  /*71b0*/  SHFL.IDX PT, R143, R216, R223, 0x1f ;  /* 0x00001fdfd88f7589 */ /* 0x000f2200000e0000 */
[----:B------:R-:W-:-:S03]  /*71c0*/  FADD.FTZ R129, R34, -R129 ;  /* 0x8000008122817221 */ /* 0x000fc60000010000 */
[----:B------:R-:W5:Y:S01]  /*71d0*/  SHFL.IDX PT, R32, R220, R145, 0x1f ;  /* 0x00001f91dc207589 */ /* 0x000f6200000e0000 */
[----:B------:R1:W5:Y:S01]  /*71e0*/  MUFU.EX2 R29, R131 ;  /* 0x00000083001d7308 */ /* 0x0003620000000800 */
[--C-:B---3--:R-:W-:Y:S01]  /*71f0*/  FADD.FTZ R37, R37, -R142.reuse ;  /* 0x8000008e25257221 */ /* 0x108fe20000010000 */
[----:B------:R-:W-:Y:S01]  /*7200*/  FADD.FTZ R39, R39, -R142 ;  /* 0x8000008e27277221 */ /* 0x000fe20000010000 */
[----:B------:R-:W3:Y:S01]  /*7210*/  SHFL.IDX PT, R135, R219, R5, 0x1f ;  /* 0x00001f05db877589 */ /* 0x000ee200000e0000 */
[--C-:B--2---:R-:W-:Y:S01]  /*7220*/  FADD.FTZ R44, R44, -R139.reuse ;  /* 0x8000008b2c2c7221 */ /* 0x104fe20000010000 */
[----:B------:R-:W-:Y:S02]  /*7230*/  FADD.FTZ R46, R46, -R139 ;  /* 0x8000008b2e2e7221 */ /* 0x000fe40000010000 */
[----:B------:R-:W2:Y:S01]  /*7240*/  SHFL.IDX PT, R136, R220, R223, 0x1f ;  /* 0x00001fdfdc887589 */ /* 0x000ea200000e0000 */
[----:B------:R4:W2:Y:S01]  /*7250*/  MUFU.EX2 R31, R134 ;  /* 0x00000086001f7308 */ /* 0x0008a20000000800 */
[--C-:B-1----:R-:W-:Y:S01]  /*7260*/  FADD.FTZ R131, R33, -R132.reuse ;  /* 0x8000008421837221 */ /* 0x102fe20000010000 */
[----:B------:R-:W-:Y:S01]  /*7270*/  FADD.FTZ R132, R35, -R132 ;  /* 0x8000008423847221 */ /* 0x000fe20000010000 */
[--C-:B------:R-:W-:Y:S01]  /*7280*/  FADD.FTZ R48, R48, -R138.reuse ;  /* 0x8000008a30307221 */ /* 0x100fe20000010000 */
[----:B------:R-:W-:Y:S01]  /*7290*/  FADD.FTZ R50, R50, -R138 ;  /* 0x8000008a32327221 */ /* 0x000fe20000010000 */
[----:B------:R-:W1:Y:S01]  /*72a0*/  SHFL.IDX PT, R35, R219, R144, 0x1f ;  /* 0x00001f90db237589 */ /* 0x000e6200000e0000 */
[--C-:B------:R-:W-:Y:S01]  /*72b0*/  FADD.FTZ R45, R45, -R137.reuse ;  /* 0x800000892d2d7221 */ /* 0x100fe20000010000 */
[----:B------:R-:W-:-:S02]  /*72c0*/  FADD.FTZ R47, R47, -R137 ;  /* 0x800000892f2f7221 */ /* 0x000fc40000010000 */
[----:B----4-:R-:W4:Y:S01]  /*72d0*/  SHFL.IDX PT, R134, R219, R145, 0x1f ;  /* 0x00001f91db867589 */ /* 0x010f2200000e0000 */
[----:B------:R-:W-:-:S03]  /*72e0*/  FADD.FTZ R133, R36, -R143 ;  /* 0x8000008f24857221 */ /* 0x000fc60000010000 */
[----:B------:R-:W-:Y:S04]  /*72f0*/  SHFL.IDX PT, R140, R220, R151, 0x1f ;  /* 0x00001f97dc8c7589 */ /* 0x000fe800000e0000 */
[----:B------:R-:W-:Y:S01]  /*7300*/  SHFL.IDX PT, R141, R220, R5, 0x1f ;  /* 0x00001f05dc8d7589 */ /* 0x000fe200000e0000 */
[--C-:B-----5:R-:W-:Y:S01]  /*7310*/  FADD.FTZ R49, R49, -R32.reuse ;  /* 0x8000002031317221 */ /* 0x120fe20000010000 */
[----:B------:R-:W-:Y:S01]  /*7320*/  FADD.FTZ R51, R51, -R32 ;  /* 0x8000002033337221 */ /* 0x000fe20000010000 */
[--C-:B---3--:R-:W-:Y:S01]  /*7330*/  FADD.FTZ R56, R56, -R135.reuse ;  /* 0x8000008738387221 */ /* 0x108fe20000010000 */
[----:B------:R3:W5:Y:S01]  /*7340*/  MUFU.EX2 R32, R125 ;  /* 0x0000007d00207308 */ /* 0x0007620000000800 */
[----:B------:R-:W-:Y:S01]  /*7350*/  FADD.FTZ R58, R58, -R135 ;  /* 0x800000873a3a7221 */ /* 0x000fe20000010000 */
[----:B------:R-:W-:Y:S01]  /*7360*/  SHFL.IDX PT, R142, R221, R145, 0x1f ;  /* 0x00001f91dd8e7589 */ /* 0x000fe200000e0000 */
[--C-:B--2---:R-:W-:Y:S01]  /*7370*/  FADD.FTZ R52, R52, -R136.reuse ;  /* 0x8000008834347221 */ /* 0x104fe20000010000 */
[----:B------:R-:W-:Y:S01]  /*7380*/  FADD.FTZ R54, R54, -R136 ;  /* 0x8000008836367221 */ /* 0x000fe20000010000 */
[----:B------:R-:W-:Y:S01]  /*7390*/  FMUL.FTZ R26, R230, R26 ;  /* 0x0000001ae61a7220 */ /* 0x000fe20000410000 */
[----:B------:R-:W-:Y:S01]  /*73a0*/  SHFL.IDX PT, R135, R221, R151, 0x1f ;  /* 0x00001f97dd877589 */ /* 0x000fe200000e0000 */
[----:B------:R-:W-:Y:S01]  /*73b0*/  FMUL.FTZ R25, R227, R25 ;  /* 0x00000019e3197220 */ /* 0x000fe20000410000 */
[----:B------:R-:W-:Y:S01]  /*73c0*/  MUFU.EX2 R119, R119 ;  /* 0x0000007700777308 */ /* 0x000fe20000000800 */
[----:B------:R-:W-:Y:S01]  /*73d0*/  FADD.FTZ R38, R38, -R143 ;  /* 0x8000008f26267221 */ /* 0x000fe20000010000 */
[----:B---3--:R-:W-:Y:S04]  /*73e0*/  SHFL.IDX PT, R125, R221, R5, 0x1f ;  /* 0x00001f05dd7d7589 */ /* 0x008fe800000e0000 */
[----:B------:R-:W2:Y:S01]  /*73f0*/  SHFL.IDX PT, R34, R219, R151, 0x1f ;  /* 0x00001f97db227589 */ /* 0x000ea200000e0000 */
[----:B------:R-:W-:Y:S01]  /*7400*/  FMUL.FTZ R37, R15, R37 ;  /* 0x000000250f257220 */ /* 0x000fe20000410000 */
[--C-:B-1----:R-:W-:Y:S01]  /*7410*/  FADD.FTZ R61, R61, -R35.reuse ;  /* 0x800000233d3d7221 */ /* 0x102fe20000010000 */
[----:B------:R-:W-:Y:S01]  /*7420*/  FADD.FTZ R63, R63, -R35 ;  /* 0x800000233f3f7221 */ /* 0x000fe20000010000 */
[----:B------:R-:W-:Y:S01]  /*7430*/  SHFL.IDX PT, R139, R221, R149, 0x1f ;  /* 0x00001f95dd8b7589 */ /* 0x000fe200000e0000 */
[----:B------:R1:W-:Y:S03]  /*7440*/  MUFU.EX2 R35, R121 ;  /* 0x0000007900237308 */ /* 0x0003e60000000800 */
[----:B------:R-:W-:Y:S04]  /*7450*/  SHFL.IDX PT, R144, R221, R144, 0x1f ;  /* 0x00001f90dd907589 */ /* 0x000fe800000e0000 */
[----:B------:R-:W-:Y:S04]  /*7460*/  SHFL.IDX PT, R138, R221, R148, 0x1f ;  /* 0x00001f94dd8a7589 */ /* 0x000fe800000e0000 */
[----:B------:R-:W3:Y:S04]  /*7470*/  SHFL.IDX PT, R137, R219, R149, 0x1f ;  /* 0x00001f95db897589 */ /* 0x000ee800000e0000 */
[----:B------:R-:W5:Y:S01]  /*7480*/  SHFL.IDX PT, R33, R220, R231, 0x1f ;  /* 0x00001fe7dc217589 */ /* 0x000f6200000e0000 */
[----:B----4-:R-:W-:Y:S01]  /*7490*/  FADD.FTZ R65, R65, -R134 ;  /* 0x8000008641417221 */ /* 0x010fe20000010000 */
[----:B------:R-:W-:Y:S01]  /*74a0*/  MUFU.EX2 R118, R118 ;  /* 0x0000007600767308 */ /* 0x000fe20000000800 */
[----:B------:R-:W-:Y:S01]  /*74b0*/  FMUL.FTZ R39, R16, R39 ;  /* 0x0000002710277220 */ /* 0x000fe20000410000 */
[----:B------:R-:W-:Y:S01]  /*74c0*/  SHFL.IDX PT, R145, R221, R223, 0x1f ;  /* 0x00001fdfdd917589 */ /* 0x000fe200000e0000 */
[--C-:B--2---:R-:W-:Y:S01]  /*74d0*/  FADD.FTZ R57, R57, -R34.reuse ;  /* 0x8000002239397221 */ /* 0x104fe20000010000 */
[----:B------:R-:W-:Y:S01]  /*74e0*/  FADD.FTZ R59, R59, -R34 ;  /* 0x800000223b3b7221 */ /* 0x000fe20000010000 */
[--C-:B------:R-:W-:Y:S01]  /*74f0*/  FADD.FTZ R41, R41, -R140.reuse ;  /* 0x8000008c29297221 */ /* 0x100fe20000010000 */
[----:B------:R-:W2:Y:S01]  /*7500*/  SHFL.IDX PT, R221, R221, R231, 0x1f ;  /* 0x00001fe7dddd7589 */ /* 0x000ea200000e0000 */
[----:B------:R-:W-:Y:S01]  /*7510*/  FADD.FTZ R43, R43, -R140 ;  /* 0x8000008c2b2b7221 */ /* 0x000fe20000010000 */
[----:B------:R-:W-:Y:S01]  /*7520*/  MUFU.EX2 R117, R117 ;  /* 0x0000007500757308 */ /* 0x000fe20000000800 */
[--C-:B------:R-:W-:Y:S01]  /*7530*/  FADD.FTZ R40, R40, -R141.reuse ;  /* 0x8000008d28287221 */ /* 0x100fe20000010000 */
[----:B------:R-:W4:Y:S01]  /*7540*/  SHFL.IDX PT, R36, R219, R223, 0x1f ;  /* 0x00001fdfdb247589 */ /* 0x000f2200000e0000 */
[----:B------:R-:W-:-:S03]  /*7550*/  FADD.FTZ R42, R42, -R141 ;  /* 0x8000008d2a2a7221 */ /* 0x000fc60000010000 */
[----:B------:R-:W4:Y:S01]  /*7560*/  SHFL.IDX PT, R136, R219, R148, 0x1f ;  /* 0x00001f94db887589 */ /* 0x000f2200000e0000 */
[----:B-1----:R-:W-:Y:S01]  /*7570*/  FADD.FTZ R121, R67, -R134 ;  /* 0x8000008643797221 */ /* 0x002fe20000010000 */
[----:B------:R-:W-:Y:S02]  /*7580*/  MUFU.EX2 R34, R122 ;  /* 0x0000007a00227308 */ /* 0x000fe40000000800 */
[----:B------:R-:W1:Y:S01]  /*7590*/  SHFL.IDX PT, R219, R219, R231, 0x1f ;  /* 0x00001fe7dbdb7589 */ /* 0x000e6200000e0000 */
[--C-:B---3--:R-:W-:Y:S01]  /*75a0*/  FADD.FTZ R60, R60, -R137.reuse ;  /* 0x800000893c3c7221 */ /* 0x108fe20000010000 */
[----:B------:R-:W-:Y:S01]  /*75b0*/  FADD.FTZ R62, R62, -R137 ;  /* 0x800000893e3e7221 */ /* 0x000fe20000010000 */
[--C-:B------:R-:W-:Y:S01]  /*75c0*/  FADD.FTZ R137, R80, -R138.reuse ;  /* 0x8000008a50897221 */ /* 0x100fe20000010000 */
[----:B------:R-:W-:Y:S01]  /*75d0*/  FADD.FTZ R138, R82, -R138 ;  /* 0x8000008a528a7221 */ /* 0x000fe20000010000 */
[----:B------:R-:W-:Y:S01]  /*75e0*/  FMUL.FTZ R82, R13, R133 ;  /* 0x000000850d527220 */ /* 0x000fe20000410000 */
[--C-:B-----5:R-:W-:Y:S01]  /*75f0*/  FADD.FTZ R53, R53, -R33.reuse ;  /* 0x8000002135357221 */ /* 0x120fe20000010000 */
[----:B------:R-:W-:-:S02]  /*7600*/  FADD.FTZ R55, R55, -R33 ;  /* 0x8000002137377221 */ /* 0x000fc40000010000 */
[----:B------:R3:W5:Y:S01]  /*7610*/  MUFU.EX2 R33, R123 ;  /* 0x0000007b00217308 */ /* 0x0007620000000800 */
[----:B--2---:R-:W-:Y:S01]  /*7620*/  FADD.FTZ R146, R85, -R221 ;  /* 0x800000dd55927221 */ /* 0x004fe20000010000 */
[----:B------:R-:W-:Y:S01]  /*7630*/  FMUL.FTZ R85, R229, R126 ;  /* 0x0000007ee5557220 */ /* 0x000fe20000410000 */
[----:B------:R-:W-:Y:S01]  /*7640*/  F2FP.F16.F32.PACK_AB R82, R37, R82 ;  /* 0x000000522552723e */ /* 0x000fe200000000ff */
[----:B----4-:R-:W-:-:S03]  /*7650*/  FADD.FTZ R67, R70, -R36 ;  /* 0x8000002446437221 */ /* 0x010fc60000010000 */
[----:B------:R-:W-:Y:S01]  /*7660*/  F2FP.F16.F32.PACK_AB R85, R85, R26 ;  /* 0x0000001a5555723e */ /* 0x000fe200000000ff */
[----:B------:R-:W-:Y:S01]  /*7670*/  FMUL.FTZ R26, R224, R27 ;  /* 0x0000001be01a7220 */ /* 0x000fe20000410000 */
[----:B---3--:R-:W-:Y:S01]  /*7680*/  FADD.FTZ R123, R68, -R36 ;  /* 0x80000024447b7221 */ /* 0x008fe20000010000 */
[----:B------:R-:W-:Y:S01]  /*7690*/  MUFU.EX2 R116, R116 ;  /* 0x0000007400747308 */ /* 0x000fe20000000800 */
[--C-:B------:R-:W-:Y:S01]  /*76a0*/  FADD.FTZ R64, R64, -R136.reuse ;  /* 0x8000008840407221 */ /* 0x100fe20000010000 */
[----:B------:R-:W-:Y:S01]  /*76b0*/  FADD.FTZ R66, R66, -R136 ;  /* 0x8000008842427221 */ /* 0x000fe20000010000 */
[----:B------:R-:W-:Y:S01]  /*76c0*/  FADD.FTZ R221, R87, -R221 ;  /* 0x800000dd57dd7221 */ /* 0x000fe20000010000 */
[----:B------:R-:W-:-:S04]  /*76d0*/  F2FP.F16.F32.PACK_AB R87, R26, R25 ;  /* 0x000000191a57723e */ /* 0x000fc800000000ff */
[----:B------:R2:W3:Y:S01]  /*76e0*/  MUFU.EX2 R36, R120 ;  /* 0x0000007800247308 */ /* 0x0004e20000000800 */
[----:B------:R-:W-:Y:S01]  /*76f0*/  FMUL.FTZ R25, R107, R65 ;  /* 0x000000416b197220 */ /* 0x000fe20000410000 */
[----:B-1----:R-:W-:Y:S01]  /*7700*/  FADD.FTZ R70, R69, -R219 ;  /* 0x800000db45467221 */ /* 0x002fe20000010000 */
[----:B------:R-:W-:-:S05]  /*7710*/  FMUL.FTZ R38, R14, R38 ;  /* 0x000000260e267220 */ /* 0x000fca0000410000 */
[----:B------:R-:W1:Y:S01]  /*7720*/  MUFU.EX2 R115, R115 ;  /* 0x0000007300737308 */ /* 0x000e620000000800 */
[----:B------:R-:W-:Y:S01]  /*7730*/  FMUL.FTZ R60, R101, R60 ;  /* 0x0000003c653c7220 */ /* 0x000fe20000410000 */
[----:B------:R-:W-:Y:S01]  /*7740*/  FMUL.FTZ R61, R103, R61 ;  /* 0x0000003d673d7220 */ /* 0x000fe20000410000 */
[----:B------:R-:W-:-:S05]  /*7750*/  FMUL.FTZ R64, R105, R64 ;  /* 0x0000004069407220 */ /* 0x000fca0000410000 */
[----:B------:R-:W4:Y:S01]  /*7760*/  MUFU.EX2 R114, R114 ;  /* 0x0000007200727308 */ /* 0x000f220000000800 */
[----:B------:R-:W-:Y:S01]  /*7770*/  FMUL.FTZ R65, R106, R66 ;  /* 0x000000426a417220 */ /* 0x000fe20000410000 */
[----:B------:R-:W-:-:S06]  /*7780*/  FMUL.FTZ R26, R108, R121 ;  /* 0x000000796c1a7220 */ /* 0x000fcc0000410000 */
[----:B------:R-:W4:Y:S01]  /*7790*/  MUFU.EX2 R37, R113 ;  /* 0x0000007100257308 */ /* 0x000f220000000800 */
[----:B------:R-:W-:Y:S01]  /*77a0*/  FADD.FTZ R122, R72, -R125 ;  /* 0x8000007d487a7221 */ /* 0x000fe20000010000 */
[----:B------:R-:W-:Y:S01]  /*77b0*/  FADD.FTZ R134, R73, -R135 ;  /* 0x8000008749867221 */ /* 0x000fe20000010000 */
[----:B------:R-:W-:Y:S01]  /*77c0*/  FADD.FTZ R125, R74, -R125 ;  /* 0x8000007d4a7d7221 */ /* 0x000fe20000010000 */
[----:B------:R-:W-:Y:S01]  /*77d0*/  FADD.FTZ R135, R75, -R135 ;  /* 0x800000874b877221 */ /* 0x000fe20000010000 */
[----:B------:R-:W-:Y:S01]  /*77e0*/  FADD.FTZ R143, R84, -R145 ;  /* 0x80000091548f7221 */ /* 0x000fe20000010000 */
[----:B--2---:R-:W-:Y:S01]  /*77f0*/  FADD.FTZ R120, R71, -R219 ;  /* 0x800000db47787221 */ /* 0x004fe20000010000 */
        /* <DEDUP_REMOVED lines=75> */
[----:B----4-:R-:W-:Y:S01]  /*7cb0*/  FMUL.FTZ R27, R114, R146 ;  /* 0x00000092721b7220 */ /* 0x010fe20000410000 */
        /* <DEDUP_REMOVED lines=159> */
.L_x_6421:
        /* <DEDUP_REMOVED lines=70> */
.L_x_6422:
        /* <DEDUP_REMOVED lines=12> */
.L_x_6412:
        /* <DEDUP_REMOVED lines=34> */
.L_x_6392:
[----:B------:R-:W-:Y:S05]  /*8df0*/  @P0 BRA `(.L_x_6391) ;  /* 0x0000003400200947 */ /* 0x000fea0003800000 */
[----:B------:R-:W3:Y:S01]  /*8e00*/  LDL.LU R14, [R1+0x3c] ;  /* 0x00003c00010e7983 */ /* 0x000ee20000300800 */
[----:B------:R-:W4:Y:S01]  /*8e10*/  LDC R0, c[0x0][0x850] ;  /* 0x00021400ff007b82 */ /* 0x000f220000000800 */
[----:B------:R-:W-:Y:S01]  /*8e20*/  USHF.L.U32 UR4, UR37, 0xd, URZ ;  /* 0x0000000d25047899 */ /* 0x000fe2000800063f */
[----:B------:R-:W-:Y:S01]  /*8e30*/  MOV R10, 0x400 ;  /* 0x00000400000a7802 */ /* 0x000fe20000000f00 */
[----:B------:R-:W1:Y:S01]  /*8e40*/  S2R R12, SR_TID.X ;  /* 0x00000000000c7919 */ /* 0x000e620000002100 */
[----:B------:R-:W-:Y:S01]  /*8e50*/  ULDC.64 UR6, c[0x0][0x820] ;  /* 0x0002080000067ab9 */ /* 0x000fe20000000a00 */
[----:B------:R-:W-:Y:S01]  /*8e60*/  USHF.R.S32.HI UR5, URZ, 0x1f, UR4 ;  /* 0x0000001f3f057899 */ /* 0x000fe20008011404 */
[----:B------:R-:W2:Y:S01]  /*8e70*/  S2R R11, SR_CgaCtaId ;  /* 0x00000000000b7919 */ /* 0x000ea20000008800 */
[----:B------:R-:W-:Y:S01]  /*8e80*/  IMAD.U32 R4, RZ, RZ, UR4 ;  /* 0x00000004ff047e24 */ /* 0x000fe2000f8e00ff */
[----:B------:R-:W-:-:S03]  /*8e90*/  ULDC.64 UR8, c[0x0][0x848] ;  /* 0x0002120000087ab9 */ /* 0x000fc60000000a00 */
[----:B------:R-:W-:Y:S01]  /*8ea0*/  IMAD.U32 R5, RZ, RZ, UR5 ;  /* 0x00000005ff057e24 */ /* 0x000fe2000f8e00ff */
[----:B------:R-:W-:Y:S01]  /*8eb0*/  ULDC.64 UR4, c[0x0][0x818] ;  /* 0x0002060000047ab9 */ /* 0x000fe20000000a00 */
[----:B----4-:R-:W-:Y:S01]  /*8ec0*/  ISETP.NE.AND P0, PT, R0, 0x1, PT ;  /* 0x000000010000780c */ /* 0x010fe20003f05270 */
[----:B-1----:R-:W-:-:S12]  /*8ed0*/  VIADD R13, R12, 0xffffff80 ;  /* 0xffffff800c0d7836 */ /* 0x002fd80000000000 */
[----:B------:R-:W3:Y:S01]  /*8ee0*/  @P0 LDC R0, c[0x0][0x854] ;  /* 0x00021500ff000b82 */ /* 0x000ee20000000800 */
[----:B--2---:R-:W-:Y:S02]  /*8ef0*/  LEA R15, R11, R10, 0x18 ;  /* 0x0000000a0b0f7211 */ /* 0x004fe400078ec0ff */
[----:B------:R-:W-:-:S05]  /*8f00*/  SHF.R.S32.HI R2, RZ, 0x1f, R13 ;  /* 0x0000001fff027819 */ /* 0x000fca000001140d */
[----:B------:R-:W1:Y:S01]  /*8f10*/  @P0 LDC R3, c[0x0][0x858] ;  /* 0x00021600ff030b82 */ /* 0x000e620000000800 */
[----:B------:R-:W-:Y:S01]  /*8f20*/  LEA.HI R6, R2, R13, RZ, 0x7 ;  /* 0x0000000d02067211 */ /* 0x000fe200078f38ff */
[----:B---3--:R-:W-:-:S05]  /*8f30*/  @P0 IMAD.HI.U32 R0, R14, R0, RZ ;  /* 0x000000000e000227 */ /* 0x008fca00078e00ff */
[----:B-1----:R-:W-:-:S04]  /*8f40*/  @P0 SHF.R.U32.HI R14, RZ, R3, R0 ;  /* 0x00000003ff0e0219 */ /* 0x002fc80000011600 */
[----:B------:R-:W-:Y:S01]  /*8f50*/  SHF.R.S32.HI R8, RZ, 0x1f, R14 ;  /* 0x0000001fff087819 */ /* 0x000fe2000001140e */
[----:B------:R-:W-:Y:S01]  /*8f60*/  IMAD.WIDE.U32 R2, R14, UR4, R4 ;  /* 0x000000040e027c25 */ /* 0x000fe2000f8e0004 */
[----:B------:R1:W-:Y:S03]  /*8f70*/  @P0 STL [R1+0x3c], R14 ;  /* 0x00003c0e01000387 */ /* 0x0003e60000100800 */
[----:B------:R-:W-:-:S04]  /*8f80*/  IMAD R0, R8, UR4, RZ ;  /* 0x0000000408007c24 */ /* 0x000fc8000f8e02ff */
[----:B------:R-:W-:Y:S01]  /*8f90*/  IMAD R9, R14, UR5, R0 ;  /* 0x000000050e097c24 */ /* 0x000fe2000f8e0200 */
[C---:B------:R-:W-:Y:S01]  /*8fa0*/  LOP3.LUT R0, R6.reuse, 0xfffff80, RZ, 0xc0, !PT ;  /* 0x0fffff8006007812 */ /* 0x040fe200078ec0ff */
[----:B------:R-:W-:Y:S01]  /*8fb0*/  IMAD.SHL.U32 R6, R6, 0x20, RZ ;  /* 0x0000002006067824 */ /* 0x000fe200078e00ff */
[----:B------:R-:W-:Y:S01]  /*8fc0*/  ULDC.64 UR4, c[0x0][0x840] ;  /* 0x0002100000047ab9 */ /* 0x000fe20000000a00 */
[----:B------:R-:W-:Y:S02]  /*8fd0*/  IMAD.IADD R3, R3, 0x1, R9 ;  /* 0x0000000103037824 */ /* 0x000fe400078e0209 */
[----:B------:R-:W-:Y:S01]  /*8fe0*/  IMAD.IADD R0, R13, 0x1, -R0 ;  /* 0x000000010d007824 */ /* 0x000fe200078e0a00 */
[----:B------:R-:W-:Y:S01]  /*8ff0*/  LOP3.LUT R7, R6, 0x3ffff000, RZ, 0xc0, !PT ;  /* 0x3ffff00006077812 */ /* 0x000fe200078ec0ff */
[----:B------:R-:W-:Y:S02]  /*9000*/  IMAD R8, R8, UR4, RZ ;  /* 0x0000000408087c24 */ /* 0x000fe4000f8e02ff */
[----:B------:R-:W-:Y:S01]  /*9010*/  IMAD.WIDE.U32 R4, R14, UR4, R4 ;  /* 0x000000040e047c25 */ /* 0x000fe2000f8e0004 */
[----:B------:R-:W-:-:S03]  /*9020*/  USHF.R.S32.HI UR4, URZ, 0x1f, UR38 ;  /* 0x0000001f3f047899 */ /* 0x000fc60008011426 */
[----:B------:R-:W-:Y:S02]  /*9030*/  IMAD R0, R0, 0x4, R7 ;  /* 0x0000000400007824 */ /* 0x000fe400078e0207 */
[----:B------:R-:W-:Y:S01]  /*9040*/  IMAD R7, R14, UR5, R8 ;  /* 0x000000050e077c24 */ /* 0x000fe2000f8e0208 */
[----:B------:R-:W-:Y:S01]  /*9050*/  UIMAD UR5, UR4, UR6, URZ ;  /* 0x00000006040572a4 */ /* 0x000fe2000f8e023f */
[----:B------:R-:W-:Y:S01]  /*9060*/  IMAD.U32 R9, RZ, RZ, UR8 ;  /* 0x00000008ff097e24 */ /* 0x000fe2000f8e00ff */
[----:B------:R-:W-:Y:S01]  /*9070*/  UIMAD UR4, UR4, UR8, URZ ;  /* 0x00000008040472a4 */ /* 0x000fe2000f8e023f */
[----:B------:R-:W-:Y:S01]  /*9080*/  IMAD.IADD R5, R5, 0x1, R7 ;  /* 0x0000000105057824 */ /* 0x000fe200078e0207 */
[----:B------:R-:W-:Y:S01]  /*9090*/  UIMAD UR5, UR38, UR7, UR5 ;  /* 0x00000007260572a4 */ /* 0x000fe2000f8e0205 */
[----:B------:R-:W-:Y:S01]  /*90a0*/  IMAD.U32 R7, RZ, RZ, UR6 ;  /* 0x00000006ff077e24 */ /* 0x000fe2000f8e00ff */
[----:B------:R-:W-:Y:S02]  /*90b0*/  UIMAD UR4, UR38, UR9, UR4 ;  /* 0x00000009260472a4 */ /* 0x000fe4000f8e0204 */
        /* <DEDUP_REMOVED lines=8> */
[----:B------:R-:W2:Y:S01]  /*9140*/  LDC.64 R8, c[0x0][0x800] ;  /* 0x00020000ff087b82 */ /* 0x000ea20000000a00 */
[----:B------:R-:W-:Y:S07]  /*9150*/  BSSY B0, `(.L_x_6424) ;  /* 0x0000024000007945 */ /* 0x000fee0003800000 */
[----:B------:R-:W3:Y:S01]  /*9160*/  LDC.64 R10, c[0x0][0x828] ;  /* 0x00020a00ff0a7b82 */ /* 0x000ee20000000a00 */
[----:B------:R1:W-:Y:S04]  /*9170*/  STS.128 [R0], R184 ;  /* 0x000000b800007388 */ /* 0x0003e80000000c00 */
[----:B------:R1:W-:Y:S01]  /*9180*/  STS.128 [R0+0x800], R188 ;  /* 0x000800bc00007388 */ /* 0x0003e20000000c00 */
[----:B--2---:R-:W-:-:S03]  /*9190*/  LEA R8, P1, R2, R8, 0x2 ;  /* 0x0000000802087211 */ /* 0x004fc600078210ff */
[----:B------:R1:W-:Y:S01]  /*91a0*/  STS.128 [R0+0x1000], R192 ;  /* 0x001000c000007388 */ /* 0x0003e20000000c00 */
[----:B------:R-:W-:-:S03]  /*91b0*/  LEA.HI.X R7, R2, R9, R7, 0x2, P1 ;  /* 0x0000000902077211 */ /* 0x000fc600008f1407 */
[----:B------:R1:W-:Y:S01]  /*91c0*/  STS.128 [R0+0x1800], R196 ;  /* 0x001800c400007388 */ /* 0x0003e20000000c00 */
[----:B---3--:R-:W-:-:S03]  /*91d0*/  LEA R10, P2, R4, R10, 0x2 ;  /* 0x0000000a040a7211 */ /* 0x008fc600078410ff */
        /* <DEDUP_REMOVED lines=20> */
.L_x_6426:
[----:B------:R-:W-:Y:S01]  /*9320*/  @P0 ELECT P1, URZ, PT ;  /* 0x00000000003f082f */ /* 0x000fe20003820000 */
[----:B------:R2:W-:-:S12]  /*9330*/  UBLKRED.G.S.ADD.F32.RN [UR4], [UR6], UR7, desc[UR8] ;  /* 0x00000804060073bb */ /* 0x0005d800080a1407 */
[----:B------:R-:W-:Y:S02]  /*9340*/  @P1 PLOP3.LUT P0, PT, P1, PT, PT, 0x8, 0x0 ;  /* 0x000000000000181c */ /* 0x000fe40000f0e170 */
[----:B------:R-:W-:-:S11]  /*9350*/  PLOP3.LUT P1, PT, PT, PT, PT, 0x8, 0x0 ;  /* 0x000000000000781c */ /* 0x000fd60003f2e170 */
[----:B--2---:R-:W-:Y:S05]  /*9360*/  @P0 BRA.U.ANY `(.L_x_6426) ;  /* 0xfffffffd00ec0947 */ /* 0x004fea000393ffff */
[----:B------:R0:W-:Y:S01]  /*9370*/  UTMACMDFLUSH ;  /* 0x00000000000079b7 */ /* 0x0001e20000000000 */
[----:B------:R-:W-:-:S04]  /*9380*/  DEPBAR.LE SB0, 0x0 ;  /* 0x000080000000791a */ /* 0x000fc80000000000 */
.L_x_6425:
[----:B------:R-:W-:Y:S05]  /*9390*/  BSYNC B0 ;  /* 0x0000000000007941 */ /* 0x000fea0003800000 */
.L_x_6424:
        /* <DEDUP_REMOVED lines=25> */
.L_x_6427:
        /* <DEDUP_REMOVED lines=8> */
.L_x_6387:
        /* <DEDUP_REMOVED lines=29> */
.L_x_6429:
[----:B------:R-:W-:Y:S01]  /*9780*/  ULDC UR9, c[0x0][0x8cc] ;  /* 0x0002330000097ab9 */ /* 0x000fe20000000800 */
[----:B------:R-:W-:Y:S01]  /*9790*/  UMOV UR7, UR8 ;  /* 0x0000000800077c82 */ /* 0x000fe20008000000 */
[----:B------:R-:W-:-:S11]  /*97a0*/  UISETP.NE.AND UP0, UPT, UR9, 0x1, UPT ;  /* 0x000000010900788c */ /* 0x000fd6000bf05270 */
[----:B------:R-:W-:Y:S02]  /*97b0*/  @UP0 ULDC.64 UR10, c[0x0][0x8d0] ;  /* 0x00023400000a0ab9 */ /* 0x000fe40000000a00 */
[----:B------:R-:W-:-:S04]  /*97c0*/  UIMAD.WIDE.U32 UR4, UR8, UR10, URZ ;  /* 0x0000000a080472a5 */ /* 0x000fc8000f8e003f */
[----:B------:R-:W-:-:S04]  /*97d0*/  @UP0 USHF.R.U32.HI UR7, URZ, UR11, UR5 ;  /* 0x0000000b3f070299 */ /* 0x000fc80008011605 */
[----:B------:R-:W-:-:S12]  /*97e0*/  UIMAD UR4, UR7, UR9, URZ ;  /* 0x00000009070472a4 */ /* 0x000fd8000f8e023f */
.L_x_6430:
        /* <DEDUP_REMOVED lines=67> */
.L_x_6433:
[----:B------:R-:W-:Y:S05]  /*9c20*/  BSYNC B0 ;  /* 0x0000000000007941 */ /* 0x000fea0003800000 */
.L_x_6432:
        /* <DEDUP_REMOVED lines=19> */
.L_x_6435:
[----:B------:R-:W-:Y:S05]  /*9d60*/  BSYNC B0 ;  /* 0x0000000000007941 */ /* 0x000fea0003800000 */
.L_x_6434:
[----:B------:R-:W-:Y:S06]  /*9d70*/  BAR.ARV 0xa, 0xa0 ;  /* 0x0282800000007b1d */ /* 0x000fec0000002000 */
[----:B------:R-:W-:Y:S04]  /*9d80*/  BSSY B0, `(.L_x_6436) ;  /* 0x0000003000007945 */ /* 0x000fe80003800000 */
[----:B------:R-:W-:Y:S05]  /*9d90*/  @!P0 BRA `(.L_x_6437) ;  /* 0x0000000000048947 */ /* 0x000fea0003800000 */
[----:B------:R-:W-:-:S04]  /*9da0*/  DEPBAR.LE SB0, 0x0 ;  /* 0x000080000000791a */ /* 0x000fc80000000000 */
.L_x_6437:
[----:B------:R-:W-:Y:S05]  /*9db0*/  BSYNC B0 ;  /* 0x0000000000007941 */ /* 0x000fea0003800000 */
.L_x_6436:
[----:B------:R-:W-:Y:S06]  /*9dc0*/  BAR.ARV 0xb, 0xa0 ;  /* 0x02c2800000007b1d */ /* 0x000fec0000002000 */
[----:B------:R-:W-:Y:S01]  /*9dd0*/  UIADD3 UR12, UR8, 0x1, URZ ;  /* 0x00000001080c7890 */ /* 0x000fe2000fffe03f */
[----:B------:R-:W-:Y:S11]  /*9de0*/  BRA `(.L_x_6438) ;  /* 0x0000000000047947 */ /* 0x000ff60003800000 */
.L_x_6431:
[----:B------:R-:W-:-:S05]  /*9df0*/  UMOV UR12, UR8 ;  /* 0x00000008000c7c82 */ /* 0x000fca0008000000 */
.L_x_6438:
        /* <DEDUP_REMOVED lines=18> */
.L_x_6451:
        /* <DEDUP_REMOVED lines=20> */
.L_x_6440:
[----:B------:R-:W-:Y:S05]  /*a060*/  BSYNC B0 ;  /* 0x0000000000007941 */ /* 0x000fea0003800000 */
.L_x_6439:
        /* <DEDUP_REMOVED lines=13> */
.L_x_6442:
[----:B------:R-:W-:Y:S05]  /*a140*/  BSYNC B0 ;  /* 0x0000000000007941 */ /* 0x000fea0003800000 */
.L_x_6441:
[----:B------:R-:W-:Y:S06]  /*a150*/  BAR.ARV 0xa, 0xa0 ;  /* 0x0282800000007b1d */ /* 0x000fec0000002000 */
[----:B------:R-:W-:Y:S04]  /*a160*/  BSSY B0, `(.L_x_6443) ;  /* 0x0000003000007945 */ /* 0x000fe80003800000 */
[----:B------:R-:W-:Y:S05]  /*a170*/  @!P0 BRA `(.L_x_6444) ;  /* 0x0000000000048947 */ /* 0x000fea0003800000 */
[----:B------:R-:W-:-:S04]  /*a180*/  DEPBAR.LE SB0, 0x0 ;  /* 0x000080000000791a */ /* 0x000fc80000000000 */
.L_x_6444:
[----:B------:R-:W-:Y:S05]  /*a190*/  BSYNC B0 ;  /* 0x0000000000007941 */ /* 0x000fea0003800000 */
.L_x_6443:
        /* <DEDUP_REMOVED lines=13> */
.L_x_6446:
[----:B------:R-:W-:Y:S05]  /*a270*/  BSYNC B0 ;  /* 0x0000000000007941 */ /* 0x000fea0003800000 */
.L_x_6445:
        /* <DEDUP_REMOVED lines=13> */
.L_x_6448:
[----:B------:R-:W-:Y:S05]  /*a350*/  BSYNC B0 ;  /* 0x0000000000007941 */ /* 0x000fea0003800000 */
.L_x_6447:
[----:B------:R-:W-:Y:S01]  /*a360*/  UIADD3 UR12, UR12, 0x2, URZ ;  /* 0x000000020c0c7890 */ /* 0x000fe2000fffe03f */
[----:B------:R-:W-:Y:S06]  /*a370*/  BAR.ARV 0xa, 0xa0 ;  /* 0x0282800000007b1d */ /* 0x000fec0000002000 */
[----:B------:R-:W-:Y:S01]  /*a380*/  UISETP.GE.AND UP0, UPT, UR12, UR5, UPT ;  /* 0x000000050c00728c */ /* 0x000fe2000bf06270 */
[----:B------:R-:W-:Y:S04]  /*a390*/  BSSY B0, `(.L_x_6449) ;  /* 0x0000003000007945 */ /* 0x000fe80003800000 */
[----:B------:R-:W-:Y:S06]  /*a3a0*/  @!P0 BRA `(.L_x_6450) ;  /* 0x0000000000048947 */ /* 0x000fec0003800000 */
[----:B------:R-:W-:-:S04]  /*a3b0*/  DEPBAR.LE SB0, 0x0 ;  /* 0x000080000000791a */ /* 0x000fc80000000000 */
.L_x_6450:
[----:B------:R-:W-:Y:S05]  /*a3c0*/  BSYNC B0 ;  /* 0x0000000000007941 */ /* 0x000fea0003800000 */
.L_x_6449:
[----:B------:R-:W-:Y:S06]  /*a3d0*/  BAR.ARV 0xb, 0xa0 ;  /* 0x02c2800000007b1d */ /* 0x000fec0000002000 */
[----:B------:R-:W-:Y:S01]  /*a3e0*/  PLOP3.LUT P1, PT, PT, PT, UP0, 0x80, 0x0 ;  /* 0x000000000000781c */ /* 0x000fe20003f2f008 */
[----:B------:R-:W-:Y:S02]  /*a3f0*/  UIADD3 UR20, UR20, 0x4000, URZ ;  /* 0x0000400014147890 */ /* 0x000fe4000fffe03f */
[----:B------:R-:W-:-:S10]  /*a400*/  UIADD3 UR4, UR4, 0x4000, URZ ;  /* 0x0000400004047890 */ /* 0x000fd4000fffe03f */
[----:B------:R-:W-:Y:S05]  /*a410*/  @!P1 BRA `(.L_x_6451) ;  /* 0xfffffff800c09947 */ /* 0x000fea000383ffff */
[----:B------:R-:W-:Y:S05]  /*a420*/  BRA `(.L_x_6391) ;  /* 0x0000001c00947947 */ /* 0x000fea0003800000 */
.L_x_6428:
        /* <DEDUP_REMOVED lines=21> */
.L_x_6452:
[----:B------:R-:W-:Y:S01]  /*a580*/  ULDC UR8, c[0x0][0x8cc] ;  /* 0x0002330000087ab9 */ /* 0x000fe20000000800 */
[----:B------:R-:W-:Y:S01]  /*a590*/  UMOV UR11, UR7 ;  /* 0x00000007000b7c82 */ /* 0x000fe20008000000 */
[----:B------:R-:W-:-:S11]  /*a5a0*/  UISETP.NE.AND UP0, UPT, UR8, 0x1, UPT ;  /* 0x000000010800788c */ /* 0x000fd6000bf05270 */
[----:B------:R-:W-:Y:S02]  /*a5b0*/  @UP0 ULDC.64 UR12, c[0x0][0x8d0] ;  /* 0x00023400000c0ab9 */ /* 0x000fe40000000a00 */
[----:B------:R-:W-:-:S04]  /*a5c0*/  UIMAD.WIDE.U32 UR4, UR7, UR12, URZ ;  /* 0x0000000c070472a5 */ /* 0x000fc8000f8e003f */
[----:B------:R-:W-:-:S04]  /*a5d0*/  @UP0 USHF.R.U32.HI UR11, URZ, UR13, UR5 ;  /* 0x0000000d3f0b0299 */ /* 0x000fc80008011605 */
[----:B------:R-:W-:-:S12]  /*a5e0*/  UIMAD UR4, UR11, UR8, URZ ;  /* 0x000000080b0472a4 */ /* 0x000fd8000f8e023f */
.L_x_6453:
        /* <DEDUP_REMOVED lines=22> */
[----:B--2---:R-:W-:-:S05]  /*a750*/  IADD3 R0, -R0, UR11, R3 ;  /* 0x0000000b00007c10 */ /* 0x004fca000fffe103 */
[----:B------:R-:W-:-:S05]  /*a760*/  VIADD R0, R0, -UR4 ;  /* 0x8000000400007c36 */ /* 0x000fca0008000000 */
[----:B------:R-:W-:-:S04]  /*a770*/  SHF.R.S32.HI R3, RZ, 0x1f, R0 ;  /* 0x0000001fff037819 */ /* 0x000fc80000011400 */
[----:B------:R-:W-:Y:S02]  /*a780*/  LEA.HI R3, R3, R0, RZ, 0x7 ;  /* 0x0000000003037211 */ /* 0x000fe400078f38ff */
[----:B------:R-:W-:Y:S02]  /*a790*/  LEA.HI R0, R5, R4, RZ, 0x7 ;  /* 0x0000000405007211 */ /* 0x000fe400078f38ff */
[----:B------:R-:W-:Y:S02]  /*a7a0*/  SHF.R.S32.HI R3, RZ, 0x7, R3 ;  /* 0x00000007ff037819 */ /* 0x000fe40000011403 */
[----:B------:R-:W-:Y:S02]  /*a7b0*/  SHF.R.S32.HI R0, RZ, 0x7, R0 ;  /* 0x00000007ff007819 */ /* 0x000fe40000011400 */
[----:B------:R-:W-:-:S04]  /*a7c0*/  VIMNMX R4, RZ, R3, !PT ;  /* 0x00000003ff047248 */ /* 0x000fc80007fe0100 */
[----:B------:R-:W-:-:S13]  /*a7d0*/  ISETP.GT.AND P0, PT, R0, R4, PT ;  /* 0x000000040000720c */ /* 0x000fda0003f04270 */
[----:B------:R-:W-:Y:S05]  /*a7e0*/  @!P0 BRA `(.L_x_6454) ;  /* 0x0000001800108947 */ /* 0x000fea0003800000 */
[----:B------:R-:W-:Y:S01]  /*a7f0*/  USHF.R.S32.HI UR6, URZ, 0x1f, UR20 ;  /* 0x0000001f3f067899 */ /* 0x000fe20008011414 */
[----:B------:R-:W-:Y:S01]  /*a800*/  BSSY B0, `(.L_x_6454) ;  /* 0x0000182000007945 */ /* 0x000fe20003800000 */
[----:B------:R-:W-:Y:S01]  /*a810*/  ULDC.64 UR8, c[0x0][0x718] ;  /* 0x0001c60000087ab9 */ /* 0x000fe20000000a00 */
[----:B------:R-:W-:Y:S01]  /*a820*/  ULDC.64 UR12, c[0x0][0x730] ;  /* 0x0001cc00000c7ab9 */ /* 0x000fe20000000a00 */
[----:B------:R-:W-:Y:S01]  /*a830*/  UIMAD UR7, UR6, UR8, URZ ;  /* 0x00000008060772a4 */ /* 0x000fe2000f8e023f */
[----:B------:R-:W-:Y:S01]  /*a840*/  IMAD.MOV.U32 R2, RZ, RZ, RZ ;  /* 0x000000ffff027224 */ /* 0x000fe200078e00ff */
[----:B------:R-:W-:Y:S02]  /*a850*/  UIMAD.WIDE.U32 UR4, UR20, UR8, URZ ;  /* 0x00000008140472a5 */ /* 0x000fe4000f8e003f */
[----:B------:R-:W-:Y:S02]  /*a860*/  UIMAD UR8, UR6, UR12, URZ ;  /* 0x0000000c060872a4 */ /* 0x000fe4000f8e023f */
[----:B------:R-:W-:-:S02]  /*a870*/  UIMAD UR14, UR20, UR9, UR7 ;  /* 0x00000009140e72a4 */ /* 0x000fc4000f8e0207 */
[----:B------:R-:W-:Y:S01]  /*a880*/  UIMAD UR10, UR20, UR13, UR8 ;  /* 0x0000000d140a72a4 */ /* 0x000fe2000f8e0208 */
[----:B------:R-:W-:Y:S01]  /*a890*/  ULDC UR9, c[0x0][0x2e8] ;  /* 0x0000ba0000097ab9 */ /* 0x000fe20000000800 */
[----:B------:R-:W-:Y:S02]  /*a8a0*/  USHF.R.S32.HI UR8, URZ, 0x1f, UR21 ;  /* 0x0000001f3f087899 */ /* 0x000fe40008011415 */
[----:B------:R-:W-:Y:S02]  /*a8b0*/  UISETP.NE.AND UP0, UPT, UR9, 0x1, UPT ;  /* 0x000000010900788c */ /* 0x000fe4000bf05270 */
[----:B------:R-:W-:Y:S01]  /*a8c0*/  UIMAD.WIDE.U32 UR6, UR20, UR12, URZ ;  /* 0x0000000c140672a5 */ /* 0x000fe2000f8e003f */
[----:B------:R-:W-:Y:S02]  /*a8d0*/  ELECT P0, URZ, PT ;  /* 0x00000000003f782f */ /* 0x000fe40003800000 */
[----:B------:R-:W-:Y:S01]  /*a8e0*/  ULDC.64 UR12, c[0x0][0x720] ;  /* 0x0001c800000c7ab9 */ /* 0x000fe20000000a00 */
[----:B------:R-:W-:Y:S01]  /*a8f0*/  ULDC.64 UR16, c[0x0][0x738] ;  /* 0x0001ce0000107ab9 */ /* 0x000fe20000000a00 */
[----:B------:R-:W-:-:S02]  /*a900*/  UIMAD UR9, UR8, UR12, URZ ;  /* 0x0000000c080972a4 */ /* 0x000fc4000f8e023f */
[----:B------:R-:W-:Y:S02]  /*a910*/  UIMAD UR8, UR8, UR16, URZ ;  /* 0x00000010080872a4 */ /* 0x000fe4000f8e023f */
[----:B------:R-:W-:Y:S02]  /*a920*/  UIADD3 UR15, UR5, UR14, URZ ;  /* 0x0000000e050f7290 */ /* 0x000fe4000fffe03f */
[----:B------:R-:W-:Y:S01]  /*a930*/  UIMAD UR5, UR21, UR13, UR9 ;  /* 0x0000000d150572a4 */ /* 0x000fe2000f8e0209 */
[----:B------:R-:W-:Y:S02]  /*a940*/  UMOV UR14, UR4 ;  /* 0x00000004000e7c82 */ /* 0x000fe40008000000 */
[----:B------:R-:W-:Y:S01]  /*a950*/  @UP0 ULDC UR9, c[0x0][0x2ec] ;  /* 0x0000bb0000090ab9 */ /* 0x000fe20000000800 */
[----:B------:R-:W-:Y:S02]  /*a960*/  UIMAD UR4, UR21, UR17, UR8 ;  /* 0x00000011150472a4 */ /* 0x000fe4000f8e0208 */
[----:B------:R-:W-:-:S02]  /*a970*/  UIADD3 UR7, UR7, UR10, URZ ;  /* 0x0000000a07077290 */ /* 0x000fc4000fffe03f */
[----:B------:R-:W-:Y:S02]  /*a980*/  UIMAD.WIDE.U32 UR8, UR20, UR9, URZ ;  /* 0x00000009140872a5 */ /* 0x000fe4000f8e003f */
[----:B------:R-:W-:Y:S01]  /*a990*/  UIMAD.WIDE.U32 UR14, UR21, UR12, UR14 ;  /* 0x0000000c150e72a5 */ /* 0x000fe2000f8e000e */
[----:B------:R-:W-:Y:S02]  /*a9a0*/  @UP0 ULDC UR10, c[0x0][0x2f0] ;  /* 0x0000bc00000a0ab9 */ /* 0x000fe40000000800 */
[----:B------:R-:W-:Y:S01]  /*a9b0*/  UMOV UR12, UR20 ;  /* 0x00000014000c7c82 */ /* 0x000fe20008000000 */
        /* <DEDUP_REMOVED lines=10> */
.L_x_6484:
        /* <DEDUP_REMOVED lines=15> */
.L_x_6457:
        /* <DEDUP_REMOVED lines=64> */
[C---:B------:R-:W-:Y:S02]  /*af50*/  IMAD.IADD R20, R0.reuse, 0x1, R5 ;  /* 0x0000000100147824 */ /* 0x040fe400078e0205 */
        /* <DEDUP_REMOVED lines=10> */
.L_x_6468:
[----:B--234-:R-:W-:-:S04]  /*b000*/  SHF.L.U32 R21, R11, 0x1f, RZ ;  /* 0x0000001f0b157819 */ /* 0x01cfc800000006ff */
[----:B------:R-:W1:Y:S02]  /*b010*/  SYNCS.PHASECHK.TRANS64.TRYWAIT P1, [R16+URZ+0x30c40], R21 ;  /* 0x030c4015100075a7 */ /* 0x000e64000802017f */
[----:B-1----:R-:W-:Y:S05]  /*b020*/  @!P1 BRA `(.L_x_6460) ;  /* 0x0000001400309947 */ /* 0x002fea0003800000 */
.L_x_6485:
[----:B------:R-:W-:Y:S05]  /*b030*/  @P0 BRA `(.L_x_6461) ;  /* 0x0000000000140947 */ /* 0x000fea0003800000 */
[----:B------:R-:W-:Y:S01]  /*b040*/  ISETP.NE.AND P1, PT, R6, RZ, PT ;  /* 0x000000ff0600720c */ /* 0x000fe20003f25270 */
[----:B------:R-:W-:-:S04]  /*b050*/  IMAD.MOV.U32 R3, RZ, RZ, 0x4200 ;  /* 0x00004200ff037424 */ /* 0x000fc800078e00ff */
[----:B------:R2:W-:Y:S08]  /*b060*/  SYNCS.ARRIVE.TRANS64 RZ, [R16+URZ+0x30c30], R3 ;  /* 0x030c300310ff79a7 */ /* 0x0005f0000800003f */
[----:B------:R-:W-:Y:S05]  /*b070*/  @!P1 BRA `(.L_x_6461) ;  /* 0x0000000000049947 */ /* 0x000fea0003800000 */
[----:B------:R-:W-:Y:S01]  /*b080*/  BPT.TRAP 0x1 ;  /* 0x000000040000795c */ /* 0x000fe20000300000 */
.L_x_6461:
        /* <DEDUP_REMOVED lines=29> */
.L_x_6486:
[----:B------:R-:W-:Y:S05]  /*b260*/  @P0 BRA `(.L_x_6463) ;  /* 0x0000000000140947 */ /* 0x000fea0003800000 */
[----:B------:R-:W-:Y:S01]  /*b270*/  ISETP.NE.AND P1, PT, R6, RZ, PT ;  /* 0x000000ff0600720c */ /* 0x000fe20003f25270 */
[----:B------:R-:W-:-:S04]  /*b280*/  IMAD.MOV.U32 R2, RZ, RZ, 0x4200 ;  /* 0x00004200ff027424 */ /* 0x000fc800078e00ff */
[----:B------:R3:W-:Y:S08]  /*b290*/  SYNCS.ARRIVE.TRANS64 RZ, [R16+URZ+0x30c18], R2 ;  /* 0x030c180210ff79a7 */ /* 0x0007f0000800003f */
[----:B------:R-:W-:Y:S05]  /*b2a0*/  @!P1 BRA `(.L_x_6463) ;  /* 0x0000000000049947 */ /* 0x000fea0003800000 */
[----:B------:R-:W-:Y:S01]  /*b2b0*/  BPT.TRAP 0x1 ;  /* 0x000000040000795c */ /* 0x000fe20000300000 */
.L_x_6463:
        /* <DEDUP_REMOVED lines=29> */
.L_x_6487:
[----:B------:R-:W-:Y:S05]  /*b490*/  @P0 BRA `(.L_x_6465) ;  /* 0x0000000000140947 */ /* 0x000fea0003800000 */
[----:B------:R-:W-:Y:S01]  /*b4a0*/  ISETP.NE.AND P1, PT, R6, RZ, PT ;  /* 0x000000ff0600720c */ /* 0x000fe20003f25270 */
[----:B-123--:R-:W-:-:S04]  /*b4b0*/  IMAD.MOV.U32 R21, RZ, RZ, 0x4200 ;  /* 0x00004200ff157424 */ /* 0x00efc800078e00ff */
[----:B------:R4:W-:Y:S08]  /*b4c0*/  SYNCS.ARRIVE.TRANS64 RZ, [R16+URZ+0x30c38], R21 ;  /* 0x030c381510ff79a7 */ /* 0x0009f0000800003f */
[----:B------:R-:W-:Y:S05]  /*b4d0*/  @!P1 BRA `(.L_x_6465) ;  /* 0x0000000000049947 */ /* 0x000fea0003800000 */
[----:B------:R-:W-:Y:S01]  /*b4e0*/  BPT.TRAP 0x1 ;  /* 0x000000040000795c */ /* 0x000fe20000300000 */
.L_x_6465:
        /* <DEDUP_REMOVED lines=24> */
.L_x_6489:
[----:B------:R-:W-:Y:S05]  /*b670*/  @P0 BRA `(.L_x_6467) ;  /* 0x0000000000140947 */ /* 0x000fea0003800000 */
[----:B------:R-:W-:Y:S01]  /*b680*/  ISETP.NE.AND P1, PT, R6, RZ, PT ;  /* 0x000000ff0600720c */ /* 0x000fe20003f25270 */
[----:B------:R-:W-:-:S04]  /*b690*/  IMAD.MOV.U32 R5, RZ, RZ, 0x4200 ;  /* 0x00004200ff057424 */ /* 0x000fc800078e00ff */
[----:B------:R1:W-:Y:S08]  /*b6a0*/  SYNCS.ARRIVE.TRANS64 RZ, [R16+URZ+0x30c10], R5 ;  /* 0x030c100510ff79a7 */ /* 0x0003f0000800003f */
[----:B------:R-:W-:Y:S05]  /*b6b0*/  @!P1 BRA `(.L_x_6467) ;  /* 0x0000000000049947 */ /* 0x000fea0003800000 */
[----:B------:R-:W-:Y:S01]  /*b6c0*/  BPT.TRAP 0x1 ;  /* 0x000000040000795c */ /* 0x000fe20000300000 */
.L_x_6467:
        /* <DEDUP_REMOVED lines=30> */
.L_x_6459:
[----:B------:R-:W2:Y:S02]  /*b8b0*/  LDL.LU R4, [R1+0x4] ;  /* 0x0000040001047983 */ /* 0x000ea40000300800 */
[----:B--2---:R-:W-:Y:S02]  /*b8c0*/  ISETP.NE.AND P1, PT, R4, RZ, PT ;  /* 0x000000ff0400720c */ /* 0x004fe40003f25270 */
[----:B------:R2:W5:Y:S11]  /*b8d0*/  LDL R4, [R1] ;  /* 0x0000000001047983 */ /* 0x0005760000100800 */
[----:B--2---:R-:W-:Y:S05]  /*b8e0*/  @!P1 BRA `(.L_x_6458) ;  /* 0x0000000400109947 */ /* 0x004fea0003800000 */
[----:B------:R-:W-:-:S04]  /*b8f0*/  SHF.L.U32 R13, R11, 0x1f, RZ ;  /* 0x0000001f0b0d7819 */ /* 0x000fc800000006ff */
[----:B------:R-:W1:Y:S02]  /*b900*/  SYNCS.PHASECHK.TRANS64.TRYWAIT P1, [R16+URZ+0x30c40], R13 ;  /* 0x030c400d100075a7 */ /* 0x000e64000802017f */
[----:B-1----:R-:W-:Y:S05]  /*b910*/  @!P1 BRA `(.L_x_6469) ;  /* 0x0000000c00489947 */ /* 0x002fea0003800000 */
.L_x_6490:
[----:B------:R-:W-:Y:S05]  /*b920*/  @P0 BRA `(.L_x_6470) ;  /* 0x0000000000140947 */ /* 0x000fea0003800000 */
[----:B------:R-:W-:Y:S01]  /*b930*/  ISETP.NE.AND P1, PT, R6, RZ, PT ;  /* 0x000000ff0600720c */ /* 0x000fe20003f25270 */
[----:B------:R-:W-:-:S04]  /*b940*/  IMAD.MOV.U32 R5, RZ, RZ, 0x4200 ;  /* 0x00004200ff057424 */ /* 0x000fc800078e00ff */
[----:B------:R2:W-:Y:S08]  /*b950*/  SYNCS.ARRIVE.TRANS64 RZ, [R16+URZ+0x30c30], R5 ;  /* 0x030c300510ff79a7 */ /* 0x0005f0000800003f */
[----:B------:R-:W-:Y:S05]  /*b960*/  @!P1 BRA `(.L_x_6470) ;  /* 0x0000000000049947 */ /* 0x000fea0003800000 */
[----:B------:R-:W-:Y:S01]  /*b970*/  BPT.TRAP 0x1 ;  /* 0x000000040000795c */ /* 0x000fe20000300000 */
.L_x_6470:
        /* <DEDUP_REMOVED lines=26> */
.L_x_6491:
[----:B------:R-:W-:Y:S05]  /*bb20*/  @P0 BRA `(.L_x_6472) ;  /* 0x0000000000140947 */ /* 0x000fea0003800000 */
[----:B------:R-:W-:Y:S01]  /*bb30*/  ISETP.NE.AND P0, PT, R6, RZ, PT ;  /* 0x000000ff0600720c */ /* 0x000fe20003f05270 */
[----:B------:R-:W-:-:S04]  /*bb40*/  IMAD.MOV.U32 R5, RZ, RZ, 0x4200 ;  /* 0x00004200ff057424 */ /* 0x000fc800078e00ff */
[----:B------:R2:W-:Y:S08]  /*bb50*/  SYNCS.ARRIVE.TRANS64 RZ, [R16+URZ+0x30c18], R5 ;  /* 0x030c180510ff79a7 */ /* 0x0005f0000800003f */
[----:B------:R-:W-:Y:S05]  /*bb60*/  @!P0 BRA `(.L_x_6472) ;  /* 0x0000000000048947 */ /* 0x000fea0003800000 */
[----:B------:R-:W-:Y:S01]  /*bb70*/  BPT.TRAP 0x1 ;  /* 0x000000040000795c */ /* 0x000fe20000300000 */
.L_x_6472:
        /* <DEDUP_REMOVED lines=27> */
.L_x_6458:
[----:B------:R-:W2:Y:S01]  /*bd30*/  S2R R0, SR_TID.X ;  /* 0x0000000000007919 */ /* 0x000ea20000002100 */
[----:B------:R-:W-:Y:S01]  /*bd40*/  IMAD R3, R19, 0x8, R16 ;  /* 0x0000000813037824 */ /* 0x000fe200078e0210 */
[----:B--2---:R-:W-:Y:S02]  /*bd50*/  LOP3.LUT R2, R0, 0x7f, RZ, 0xc0, !PT ;  /* 0x0000007f00027812 */ /* 0x004fe400078ec0ff */
[----:B------:R-:W-:Y:S02]  /*bd60*/  SHF.L.U32 R0, R11, 0x1f, RZ ;  /* 0x0000001f0b007819 */ /* 0x000fe400000006ff */
[----:B------:R-:W-:Y:S02]  /*bd70*/  ISETP.NE.AND P1, PT, R2, RZ, PT ;  /* 0x000000ff0200720c */ /* 0x000fe40003f25270 */
[----:B------:R-:W2:Y:S02]  /*bd80*/  SYNCS.PHASECHK.TRANS64.TRYWAIT P0, [R3+URZ+0x30c40], R0 ;  /* 0x030c4000030075a7 */ /* 0x000ea4000800017f */
[----:B--2---:R-:W-:Y:S09]  /*bd90*/  @!P0 BRA `(.L_x_6473) ;  /* 0x0000000800508947 */ /* 0x004ff20003800000 */
.L_x_6492:
[----:B------:R-:W-:Y:S05]  /*bda0*/  @P1 BRA `(.L_x_6474) ;  /* 0x0000000000181947 */ /* 0x000fea0003800000 */
[----:B------:R-:W1:Y:S01]  /*bdb0*/  S2R R2, SR_TID.X ;  /* 0x0000000000027919 */ /* 0x000e620000002100 */
[----:B--2---:R-:W-:-:S04]  /*bdc0*/  IMAD.MOV.U32 R0, RZ, RZ, 0x4200 ;  /* 0x00004200ff007424 */ /* 0x004fc800078e00ff */
[----:B------:R2:W-:Y:S01]  /*bdd0*/  SYNCS.ARRIVE.TRANS64 RZ, [R3+URZ+0x30c30], R0 ;  /* 0x030c300003ff79a7 */ /* 0x0005e2000800003f */
[----:B-1----:R-:W-:-:S13]  /*bde0*/  LOP3.LUT P0, RZ, R2, 0x1f, RZ, 0xc0, !PT ;  /* 0x0000001f02ff7812 */ /* 0x002fda000780c0ff */
[----:B--2---:R-:W-:Y:S05]  /*bdf0*/  @!P0 BRA `(.L_x_6474) ;  /* 0x0000000000048947 */ /* 0x004fea0003800000 */
[----:B------:R-:W-:Y:S01]  /*be00*/  BPT.TRAP 0x1 ;  /* 0x000000040000795c */ /* 0x000fe20000300000 */
.L_x_6474:
        /* <DEDUP_REMOVED lines=33> */
.L_x_6455:
[----:B------:R-:W-:Y:S05]  /*c020*/  BSYNC B0 ;  /* 0x0000000000007941 */ /* 0x000fea0003800000 */
.L_x_6454:
[----:B------:R-:W-:-:S03]  /*c030*/  UMOV UR8, 0xffffffff ;  /* 0xffffffff00087882 */ /* 0x000fc60000000000 */
[----:B------:R-:W-:Y:S05]  /*c040*/  BRA.DIV UR8, `(.L_x_6475) ;  /* 0x0000000608b87947 */ /* 0x000fea000b800000 */
[----:B------:R-:W-:-:S13]  /*c050*/  ELECT P6, URZ, PT ;  /* 0x00000000003f782f */ /* 0x000fda00038c0000 */
.L_x_6495:
[----:B------:R-:W-:Y:S05]  /*c060*/  @!P6 BRA `(.L_x_6391) ;  /* 0x000000000084e947 */ /* 0x000fea0003800000 */
[----:B------:R-:W-:-:S06]  /*c070*/  ULOP3.LUT UR8, UR36, 0x2, URZ, 0xfc, !UPT ;  /* 0x0000000224087892 */ /* 0x000fcc000f8efc3f */
[----:B------:R-:W-:-:S05]  /*c080*/  IMAD.U32 R0, RZ, RZ, UR8 ;  /* 0x00000008ff007e24 */ /* 0x000fca000f8e00ff */
[----:B------:R-:W-:-:S13]  /*c090*/  ISETP.NE.AND P2, PT, R0, 0x3, PT ;  /* 0x000000030000780c */ /* 0x000fda0003f45270 */
[----:B------:R-:W-:Y:S05]  /*c0a0*/  @!P2 BRA `(.L_x_6476) ;  /* 0x000000000004a947 */ /* 0x000fea0003800000 */
[----:B------:R-:W-:Y:S01]  /*c0b0*/  BPT.TRAP 0x1 ;  /* 0x000000040000795c */ /* 0x000fe20000300000 */
.L_x_6476:
        /* <DEDUP_REMOVED lines=15> */
.L_x_6496:
[----:B------:R-:W2:Y:S02]  /*c1b0*/  SYNCS.PHASECHK.TRANS64.TRYWAIT P0, [R3+URZ], R0 ;  /* 0x00000000030075a7 */ /* 0x000ea4000800017f */
[----:B--2---:R-:W-:Y:S05]  /*c1c0*/  @!P0 BRA `(.L_x_6478) ;  /* 0x00000004008c8947 */ /* 0x004fea0003800000 */
.L_x_6497:
[----:B------:R-:W-:Y:S05]  /*c1d0*/  @!P2 BRA `(.L_x_6479) ;  /* 0x000000000004a947 */ /* 0x000fea0003800000 */
[----:B------:R-:W-:Y:S01]  /*c1e0*/  BPT.TRAP 0x1 ;  /* 0x000000040000795c */ /* 0x000fe20000300000 */
.L_x_6479:
[----:B--2---:R-:W-:-:S04]  /*c1f0*/  VIADD R3, R7, 0x30c40 ;  /* 0x00030c4007037836 */ /* 0x004fc80000000000 */
[----:B------:R-:W-:-:S04]  /*c200*/  IMAD R2, R2, 0x8, R3 ;  /* 0x0000000802027824 */ /* 0x000fc800078e0203 */
[----:B------:R-:W2:Y:S02]  /*c210*/  SYNCS.PHASECHK.TRANS64.TRYWAIT P0, [R2+URZ], R5 ;  /* 0x00000005020075a7 */ /* 0x000ea4000800017f */
[----:B--2---:R-:W-:Y:S05]  /*c220*/  @!P0 BRA `(.L_x_6480) ;  /* 0x0000000400888947 */ /* 0x004fea0003800000 */
.L_x_6498:
[----:B------:R-:W-:-:S07]  /*c230*/  IMAD R3, R4, 0x8, R3 ;  /* 0x0000000804037824 */ /* 0x000fce00078e0203 */
.L_x_6481:
[----:B---3--:R3:W4:Y:S02]  /*c240*/  SYNCS.PHASECHK.TRANS64.TRYWAIT P0, [R3+URZ], R0 ;  /* 0x00000000030075a7 */ /* 0x008724000800017f */
[----:B----4-:R-:W-:Y:S05]  /*c250*/  @!P0 NANOSLEEP.SYNCS 0x989680 ;  /* 0x009896800000895d */ /* 0x010fea0003900000 */
[----:B------:R-:W4:Y:S02]  /*c260*/  @!P0 SYNCS.PHASECHK.TRANS64 P0, [R3+URZ], R0 ;  /* 0x00000000030085a7 */ /* 0x000f24000800007f */
[----:B----4-:R-:W-:Y:S05]  /*c270*/  @!P0 BRA `(.L_x_6481) ;  /* 0xfffffffc00f08947 */ /* 0x010fea000383ffff */
.L_x_6391:
[----:B------:R-:W-:Y:S05]  /*c280*/  BSYNC B6 ;  /* 0x0000000000067941 */ /* 0x000fea0003800000 */
.L_x_6386:
[----:B------:R-:W-:Y:S05]  /*c290*/  EXIT ;  /* 0x000000000000794d */ /* 0x000fea0003800000 */
.L_x_6397:
[----:B------:R-:W-:Y:S02]  /*c2a0*/  IMAD.MOV.U32 R12, RZ, RZ, RZ ;  /* 0x000000ffff0c7224 */ /* 0x000fe400078e00ff */
[----:B------:R-:W-:Y:S02]  /*c2b0*/  IMAD.MOV.U32 R11, RZ, RZ, 0x1f ;  /* 0x0000001fff0b7424 */ /* 0x000fe400078e00ff */
[----:B------:R-:W-:-:S07]  /*c2c0*/  IMAD.MOV.U32 R15, RZ, RZ, -0x1 ;  /* 0xffffffffff0f7424 */ /* 0x000fce00078e00ff */
[----:B------:R-:W-:Y:S05]  /*c2d0*/  WARPSYNC.COLLECTIVE R15, `(.L_x_6482) ;  /* 0x000000000f087348 */ /* 0x000fea0003c00000 */
[----:B------:R1:W2:Y:S02]  /*c2e0*/  SHFL.IDX P6, R14, R13, R12, R11 ;  /* 0x0000000c0d0e7389 */ /* 0x0002a400000c000b */
[----:B-12---:R-:W-:Y:S01]  /*c2f0*/  ENDCOLLECTIVE ;  /* 0x000000000000791b */ /* 0x006fe20003800000 */
.L_x_6482:
[----:B------:R-:W-:Y:S05]  /*c300*/  BRA `(.L_x_6483) ;  /* 0xffffff4c00807947 */ /* 0x000fea000383ffff */
.L_x_6399:
[----:B--2---:R2:W3:Y:S02]  /*c310*/  SYNCS.PHASECHK.TRANS64.TRYWAIT P0, [R236+URZ+0x30c00], R15 ;  /* 0x030c000fec0075a7 */ /* 0x0044e4000800017f */
[----:B---3--:R-:W-:Y:S05]  /*c320*/  @!P0 NANOSLEEP.SYNCS 0x989680 ;  /* 0x009896800000895d */ /* 0x008fea0003900000 */
[----:B------:R-:W3:Y:S02]  /*c330*/  @!P0 SYNCS.PHASECHK.TRANS64 P0, [R236+URZ+0x30c00], R15 ;  /* 0x030c000fec0085a7 */ /* 0x000ee4000800007f */
[----:B---3--:R-:W-:Y:S05]  /*c340*/  @!P0 BRA `(.L_x_6399) ;  /* 0xfffffffc00f08947 */ /* 0x008fea000383ffff */
[----:B------:R-:W-:Y:S05]  /*c350*/  BRA `(.L_x_6398) ;  /* 0xffffff4c00cc7947 */ /* 0x000fea000383ffff */
.L_x_6404:
[----:B--2---:R2:W3:Y:S02]  /*c360*/  SYNCS.PHASECHK.TRANS64.TRYWAIT P1, [R6+URZ+0x30c10], R19 ;  /* 0x030c1013060075a7 */ /* 0x0044e4000802017f */
[----:B---3--:R-:W-:Y:S05]  /*c370*/  @!P1 NANOSLEEP.SYNCS 0x989680 ;  /* 0x009896800000995d */ /* 0x008fea0003900000 */
[----:B------:R-:W3:Y:S02]  /*c380*/  @!P1 SYNCS.PHASECHK.TRANS64 P1, [R6+URZ+0x30c10], R19 ;  /* 0x030c1013060095a7 */ /* 0x000ee4000802007f */
[----:B---3--:R-:W-:Y:S05]  /*c390*/  @!P1 BRA `(.L_x_6404) ;  /* 0xfffffffc00f09947 */ /* 0x008fea000383ffff */
[----:B------:R-:W-:Y:S05]  /*c3a0*/  BRA `(.L_x_6403) ;  /* 0xffffff5800787947 */ /* 0x000fea000383ffff */
.L_x_6408:
[----:B------:R1:W1:Y:S02]  /*c3b0*/  SYNCS.PHASECHK.TRANS64.TRYWAIT P1, [R6+URZ+0x30c30], R19 ;  /* 0x030c3013060075a7 */ /* 0x000264000802017f */
[----:B-1----:R-:W-:Y:S05]  /*c3c0*/  @!P1 NANOSLEEP.SYNCS 0x989680 ;  /* 0x009896800000995d */ /* 0x002fea0003900000 */
[----:B------:R-:W1:Y:S02]  /*c3d0*/  @!P1 SYNCS.PHASECHK.TRANS64 P1, [R6+URZ+0x30c30], R19 ;  /* 0x030c3013060095a7 */ /* 0x000e64000802007f */
[----:B-1----:R-:W-:Y:S05]  /*c3e0*/  @!P1 BRA `(.L_x_6408) ;  /* 0xfffffffc00f09947 */ /* 0x002fea000383ffff */
[----:B------:R-:W-:Y:S05]  /*c3f0*/  BRA `(.L_x_6407) ;  /* 0xffffff5c008c7947 */ /* 0x000fea000383ffff */
.L_x_6416:
[----:B--2---:R2:W3:Y:S02]  /*c400*/  SYNCS.PHASECHK.TRANS64.TRYWAIT P1, [R7+URZ+0x30c10], R18 ;  /* 0x030c1012070075a7 */ /* 0x0044e4000802017f */
[----:B---3--:R-:W-:Y:S05]  /*c410*/  @!P1 NANOSLEEP.SYNCS 0x989680 ;  /* 0x009896800000995d */ /* 0x008fea0003900000 */
[----:B------:R-:W3:Y:S02]  /*c420*/  @!P1 SYNCS.PHASECHK.TRANS64 P1, [R7+URZ+0x30c10], R18 ;  /* 0x030c1012070095a7 */ /* 0x000ee4000802007f */
[----:B---3--:R-:W-:Y:S05]  /*c430*/  @!P1 BRA `(.L_x_6416) ;  /* 0xfffffffc00f09947 */ /* 0x008fea000383ffff */
[----:B------:R-:W-:Y:S05]  /*c440*/  BRA `(.L_x_6415) ;  /* 0xffffff9400a47947 */ /* 0x000fea000383ffff */
.L_x_6420:
[----:B------:R1:W1:Y:S02]  /*c450*/  SYNCS.PHASECHK.TRANS64.TRYWAIT P1, [R7+URZ+0x30c30], R18 ;  /* 0x030c3012070075a7 */ /* 0x000264000802017f */
[----:B-1----:R-:W-:Y:S05]  /*c460*/  @!P1 NANOSLEEP.SYNCS 0x989680 ;  /* 0x009896800000995d */ /* 0x002fea0003900000 */
[----:B------:R-:W1:Y:S02]  /*c470*/  @!P1 SYNCS.PHASECHK.TRANS64 P1, [R7+URZ+0x30c30], R18 ;  /* 0x030c3012070095a7 */ /* 0x000e64000802007f */
[----:B-1----:R-:W-:Y:S05]  /*c480*/  @!P1 BRA `(.L_x_6420) ;  /* 0xfffffffc00f09947 */ /* 0x002fea000383ffff */
[----:B------:R-:W-:Y:S05]  /*c490*/  BRA `(.L_x_6419) ;  /* 0xffffff9800b87947 */ /* 0x000fea000383ffff */
.L_x_6456:
[----:B-1----:R1:W2:Y:S02]  /*c4a0*/  SYNCS.PHASECHK.TRANS64.TRYWAIT P0, [R16+URZ+0x30c20], R3 ;  /* 0x030c2003100075a7 */ /* 0x0022a4000800017f */
[----:B--2---:R-:W-:Y:S05]  /*c4b0*/  @!P0 NANOSLEEP.SYNCS 0x989680 ;  /* 0x009896800000895d */ /* 0x004fea0003900000 */
[----:B------:R-:W2:Y:S02]  /*c4c0*/  @!P0 SYNCS.PHASECHK.TRANS64 P0, [R16+URZ+0x30c20], R3 ;  /* 0x030c2003100085a7 */ /* 0x000ea4000800007f */
[----:B--2---:R-:W-:Y:S05]  /*c4d0*/  @!P0 BRA `(.L_x_6456) ;  /* 0xfffffffc00f08947 */ /* 0x004fea000383ffff */
[----:B------:R-:W-:Y:S05]  /*c4e0*/  BRA `(.L_x_6484) ;  /* 0xffffffe4005c7947 */ /* 0x000fea000383ffff */
.L_x_6460:
[----:B-1----:R1:W2:Y:S02]  /*c4f0*/  SYNCS.PHASECHK.TRANS64.TRYWAIT P1, [R16+URZ+0x30c40], R21 ;  /* 0x030c4015100075a7 */ /* 0x0022a4000802017f */
[----:B--2---:R-:W-:Y:S05]  /*c500*/  @!P1 NANOSLEEP.SYNCS 0x989680 ;  /* 0x009896800000995d */ /* 0x004fea0003900000 */
[----:B------:R-:W2:Y:S02]  /*c510*/  @!P1 SYNCS.PHASECHK.TRANS64 P1, [R16+URZ+0x30c40], R21 ;  /* 0x030c4015100095a7 */ /* 0x000ea4000802007f */
[----:B--2---:R-:W-:Y:S05]  /*c520*/  @!P1 BRA `(.L_x_6460) ;  /* 0xfffffffc00f09947 */ /* 0x004fea000383ffff */
[----:B------:R-:W-:Y:S05]  /*c530*/  BRA `(.L_x_6485) ;  /* 0xffffffe800bc7947 */ /* 0x000fea000383ffff */
.L_x_6462:
[----:B--2---:R2:W3:Y:S02]  /*c540*/  SYNCS.PHASECHK.TRANS64.TRYWAIT P1, [R16+URZ+0x30c28], R21 ;  /* 0x030c2815100075a7 */ /* 0x0044e4000802017f */
[----:B---3--:R-:W-:Y:S05]  /*c550*/  @!P1 NANOSLEEP.SYNCS 0x989680 ;  /* 0x009896800000995d */ /* 0x008fea0003900000 */
[----:B------:R-:W3:Y:S02]  /*c560*/  @!P1 SYNCS.PHASECHK.TRANS64 P1, [R16+URZ+0x30c28], R21 ;  /* 0x030c2815100095a7 */ /* 0x000ee4000802007f */
[----:B---3--:R-:W-:Y:S05]  /*c570*/  @!P1 BRA `(.L_x_6462) ;  /* 0xfffffffc00f09947 */ /* 0x008fea000383ffff */
[----:B------:R-:W-:Y:S05]  /*c580*/  BRA `(.L_x_6486) ;  /* 0xffffffec00347947 */ /* 0x000fea000383ffff */
.L_x_6464:
[----:B---3--:R3:W4:Y:S02]  /*c590*/  SYNCS.PHASECHK.TRANS64.TRYWAIT P1, [R16+URZ+0x30c48], R21 ;  /* 0x030c4815100075a7 */ /* 0x008724000802017f */
[----:B----4-:R-:W-:Y:S05]  /*c5a0*/  @!P1 NANOSLEEP.SYNCS 0x989680 ;  /* 0x009896800000995d */ /* 0x010fea0003900000 */
[----:B------:R-:W4:Y:S02]  /*c5b0*/  @!P1 SYNCS.PHASECHK.TRANS64 P1, [R16+URZ+0x30c48], R21 ;  /* 0x030c4815100095a7 */ /* 0x000f24000802007f */
[----:B----4-:R-:W-:Y:S05]  /*c5c0*/  @!P1 BRA `(.L_x_6464) ;  /* 0xfffffffc00f09947 */ /* 0x010fea000383ffff */
[----:B------:R-:W-:Y:S05]  /*c5d0*/  BRA `(.L_x_6487) ;  /* 0xffffffec00ac7947 */ /* 0x000fea000383ffff */
.L_x_6466:
[----:B------:R-:W-:-:S07]  /*c5e0*/  SHF.L.U32 R5, R11, 0x1f, RZ ;  /* 0x0000001f0b057819 */ /* 0x000fce00000006ff */
.L_x_6488:
[----:B------:R1:W1:Y:S02]  /*c5f0*/  SYNCS.PHASECHK.TRANS64.TRYWAIT P1, [R16+URZ+0x30c20], R5 ;  /* 0x030c2005100075a7 */ /* 0x000264000802017f */
[----:B-1----:R-:W-:Y:S05]  /*c600*/  @!P1 NANOSLEEP.SYNCS 0x989680 ;  /* 0x009896800000995d */ /* 0x002fea0003900000 */
[----:B------:R-:W1:Y:S02]  /*c610*/  @!P1 SYNCS.PHASECHK.TRANS64 P1, [R16+URZ+0x30c20], R5 ;  /* 0x030c2005100095a7 */ /* 0x000e64000802007f */
[----:B-1----:R-:W-:Y:S05]  /*c620*/  @!P1 BRA `(.L_x_6488) ;  /* 0xfffffffc00f09947 */ /* 0x002fea000383ffff */
[----:B------:R-:W-:Y:S05]  /*c630*/  BRA `(.L_x_6489) ;  /* 0xfffffff0000c7947 */ /* 0x000fea000383ffff */
.L_x_6469:
[----:B-1----:R1:W2:Y:S02]  /*c640*/  SYNCS.PHASECHK.TRANS64.TRYWAIT P1, [R16+URZ+0x30c40], R13 ;  /* 0x030c400d100075a7 */ /* 0x0022a4000802017f */
[----:B--2---:R-:W-:Y:S05]  /*c650*/  @!P1 NANOSLEEP.SYNCS 0x989680 ;  /* 0x009896800000995d */ /* 0x004fea0003900000 */
[----:B------:R-:W2:Y:S02]  /*c660*/  @!P1 SYNCS.PHASECHK.TRANS64 P1, [R16+URZ+0x30c40], R13 ;  /* 0x030c400d100095a7 */ /* 0x000ea4000802007f */
[----:B--2---:R-:W-:Y:S05]  /*c670*/  @!P1 BRA `(.L_x_6469) ;  /* 0xfffffffc00f09947 */ /* 0x004fea000383ffff */
[----:B------:R-:W-:Y:S05]  /*c680*/  BRA `(.L_x_6490) ;  /* 0xfffffff000a47947 */ /* 0x000fea000383ffff */
.L_x_6471:
[----:B-1----:R1:W2:Y:S02]  /*c690*/  SYNCS.PHASECHK.TRANS64.TRYWAIT P1, [R16+URZ+0x30c28], R13 ;  /* 0x030c280d100075a7 */ /* 0x0022a4000802017f */
[----:B--2---:R-:W-:Y:S05]  /*c6a0*/  @!P1 NANOSLEEP.SYNCS 0x989680 ;  /* 0x009896800000995d */ /* 0x004fea0003900000 */
[----:B------:R-:W2:Y:S02]  /*c6b0*/  @!P1 SYNCS.PHASECHK.TRANS64 P1, [R16+URZ+0x30c28], R13 ;  /* 0x030c280d100095a7 */ /* 0x000ea4000802007f */
[----:B--2---:R-:W-:Y:S05]  /*c6c0*/  @!P1 BRA `(.L_x_6471) ;  /* 0xfffffffc00f09947 */ /* 0x004fea000383ffff */
[----:B------:R-:W-:Y:S05]  /*c6d0*/  BRA `(.L_x_6491) ;  /* 0xfffffff400107947 */ /* 0x000fea000383ffff */
.L_x_6473:
[----:B--2---:R2:W1:Y:S02]  /*c6e0*/  SYNCS.PHASECHK.TRANS64.TRYWAIT P0, [R3+URZ+0x30c40], R0 ;  /* 0x030c4000030075a7 */ /* 0x004464000800017f */
[----:B-1----:R-:W-:Y:S05]  /*c6f0*/  @!P0 NANOSLEEP.SYNCS 0x989680 ;  /* 0x009896800000895d */ /* 0x002fea0003900000 */
[----:B------:R-:W1:Y:S02]  /*c700*/  @!P0 SYNCS.PHASECHK.TRANS64 P0, [R3+URZ+0x30c40], R0 ;  /* 0x030c4000030085a7 */ /* 0x000e64000800007f */
[----:B-1----:R-:W-:Y:S05]  /*c710*/  @!P0 BRA `(.L_x_6473) ;  /* 0xfffffffc00f08947 */ /* 0x002fea000383ffff */
[----:B------:R-:W-:Y:S05]  /*c720*/  BRA `(.L_x_6492) ;  /* 0xfffffff4009c7947 */ /* 0x000fea000383ffff */
.L_x_6475:
[----:B------:R-:W-:Y:S01]  /*c730*/  BSSY B0, `(.L_x_6493) ;  /* 0x0000006000007945 */ /* 0x000fe20003800000 */
[----:B------:R-:W-:-:S07]  /*c740*/  IMAD.MOV.U32 R15, RZ, RZ, -0x1 ;  /* 0xffffffffff0f7424 */ /* 0x000fce00078e00ff */
[----:B------:R-:W-:Y:S05]  /*c750*/  WARPSYNC.COLLECTIVE R15, `(.L_x_6494) ;  /* 0x000000000f0c7348 */ /* 0x000fea0003c00000 */
[----:B------:R-:W-:Y:S02]  /*c760*/  ELECT P6, UR62, PT ;  /* 0x00000000003e782f */ /* 0x000fe400038c0000 */
[----:B------:R-:W-:Y:S01]  /*c770*/  MOV R14, UR62 ;  /* 0x0000003e000e7c02 */ /* 0x000fe20008000f00 */
[----:B------:R-:W-:Y:S10]  /*c780*/  ENDCOLLECTIVE ;  /* 0x000000000000791b */ /* 0x000ff40003800000 */
.L_x_6494:
[----:B------:R-:W-:Y:S05]  /*c790*/  BSYNC B0 ;  /* 0x0000000000007941 */ /* 0x000fea0003800000 */
.L_x_6493:
[----:B------:R-:W-:Y:S05]  /*c7a0*/  BRA `(.L_x_6495) ;  /* 0xfffffff8002c7947 */ /* 0x000fea000383ffff */
.L_x_6477:
[----:B-1----:R1:W2:Y:S02]  /*c7b0*/  SYNCS.PHASECHK.TRANS64.TRYWAIT P0, [R6+URZ], R5 ;  /* 0x00000005060075a7 */ /* 0x0022a4000800017f */
[----:B--2---:R-:W-:Y:S05]  /*c7c0*/  @!P0 NANOSLEEP.SYNCS 0x989680 ;  /* 0x009896800000895d */ /* 0x004fea0003900000 */
[----:B------:R-:W2:Y:S02]  /*c7d0*/  @!P0 SYNCS.PHASECHK.TRANS64 P0, [R6+URZ], R5 ;  /* 0x00000005060085a7 */ /* 0x000ea4000800007f */
[----:B--2---:R-:W-:Y:S05]  /*c7e0*/  @!P0 BRA `(.L_x_6477) ;  /* 0xfffffffc00f08947 */ /* 0x004fea000383ffff */
[----:B------:R-:W-:Y:S05]  /*c7f0*/  BRA `(.L_x_6496) ;  /* 0xfffffff8006c7947 */ /* 0x000fea000383ffff */
.L_x_6478:
[----:B--2---:R2:W3:Y:S02]  /*c800*/  SYNCS.PHASECHK.TRANS64.TRYWAIT P0, [R3+URZ], R0 ;  /* 0x00000000030075a7 */ /* 0x0044e4000800017f */
[----:B---3--:R-:W-:Y:S05]  /*c810*/  @!P0 NANOSLEEP.SYNCS 0x989680 ;  /* 0x009896800000895d */ /* 0x008fea0003900000 */
[----:B------:R-:W3:Y:S02]  /*c820*/  @!P0 SYNCS.PHASECHK.TRANS64 P0, [R3+URZ], R0 ;  /* 0x00000000030085a7 */ /* 0x000ee4000800007f */
[----:B---3--:R-:W-:Y:S05]  /*c830*/  @!P0 BRA `(.L_x_6478) ;  /* 0xfffffffc00f08947 */ /* 0x008fea000383ffff */
[----:B------:R-:W-:Y:S05]  /*c840*/  BRA `(.L_x_6497) ;  /* 0xfffffff800607947 */ /* 0x000fea000383ffff */
.L_x_6480:
[----:B--2---:R2:W3:Y:S02]  /*c850*/  SYNCS.PHASECHK.TRANS64.TRYWAIT P0, [R2+URZ], R5 ;  /* 0x00000005020075a7 */ /* 0x0044e4000800017f */
[----:B---3--:R-:W-:Y:S05]  /*c860*/  @!P0 NANOSLEEP.SYNCS 0x989680 ;  /* 0x009896800000895d */ /* 0x008fea0003900000 */
[----:B------:R-:W3:Y:S02]  /*c870*/  @!P0 SYNCS.PHASECHK.TRANS64 P0, [R2+URZ], R5 ;  /* 0x00000005020085a7 */ /* 0x000ee4000800007f */
[----:B---3--:R-:W-:Y:S05]  /*c880*/  @!P0 BRA `(.L_x_6480) ;  /* 0xfffffffc00f08947 */ /* 0x008fea000383ffff */
[----:B------:R-:W-:Y:S05]  /*c890*/  BRA `(.L_x_6498) ;  /* 0xfffffff800647947 */ /* 0x000fea000383ffff */
.L_x_6499:
        /* <DEDUP_REMOVED lines=14> */
.L_x_7419:


//--------------------- .text._ZN7cutlass13device_kernelIN5flash11enable_sm90INS1_16FlashAttnBwdSm90INS1_25CollectiveMainloopBwdSm90ILi2ELi2ELi2EN4cute5tupleIJNS5_1CILi1EEES8_S8_EEENS6_IJNS7_ILi128EEESA_NS7_ILi64EEEEEENS_6half_tEfNS_4arch4Sm90ELb1ELb0ELb0ELb0ELb1ELb1ELb0ELb0ELi2ELi1ELi2ELi2ELb0EEENS1_24CollectiveEpilogueBwdGQAISC_fSF_Li256ELb0ELb1EEENS1_25SingleTileBwdLPTSchedulerILb0ELi128ELb1EEEEEEEEEvNT_6ParamsE --------------------------
	.section	.text._ZN7cutlass13device_kernelIN5flash11enable_sm90INS1_16FlashAttnBwdSm90INS1_25CollectiveMainloopBwdSm90ILi2ELi2ELi2EN4cute5tupleIJNS5_1CILi1EEES8_S8_EEENS6_IJNS7_ILi128EEESA_NS7_ILi64EEEEEENS_6half_tEfNS_4arch4Sm90ELb1ELb0ELb0ELb0ELb1ELb1ELb0ELb0ELi2ELi1ELi2ELi2ELb0EEENS1_24CollectiveEpilogueBwdGQAISC_fSF_Li256ELb0ELb1EEENS1_25SingleTileBwdLPTSchedulerILb0ELi128ELb1EEEEEEEEEvNT_6ParamsE,"ax",@progbits
	.align	128
.text._ZN7cutlass13device_kernelIN5flash11enable_sm90INS1_16FlashAttnBwdSm90INS1_25CollectiveMainloopBwdSm90ILi2ELi2ELi2EN4cute5tupleIJNS5_1CILi1EEES8_S8_EEENS6_IJNS7_ILi128EEESA_NS7_ILi64EEEEEENS_6half_tEfNS_4arch4Sm90ELb1ELb0ELb0ELb0ELb1ELb1ELb0ELb0ELi2ELi1ELi2ELi2ELb0EEENS1_24CollectiveEpilogueBwdGQAISC_fSF_Li256ELb0ELb1EEENS1_25SingleTileBwdLPTSchedulerILb0ELi128ELb1EEEEEEEEEvNT_6ParamsE:
        .type           _ZN7cutlass13device_kernelIN5flash11enable_sm90INS1_16FlashAttnBwdSm90INS1_25CollectiveMainloopBwdSm90ILi2ELi2ELi2EN4cute5tupleIJNS5_1CILi1EEES8_S8_EEENS6_IJNS7_ILi128EEESA_NS7_ILi64EEEEEENS_6half_tEfNS_4arch4Sm90ELb1ELb0ELb0ELb0ELb1ELb1ELb0ELb0ELi2ELi1ELi2ELi2ELb0EEENS1_24CollectiveEpilogueBwdGQAISC_fSF_Li256ELb0ELb1EEENS1_25SingleTileBwdLPTSchedulerILb0ELi128ELb1EEEEEEEEEvNT_6ParamsE,@function
        .size           _ZN7cutlass13device_kernelIN5flash11enable_sm90INS1_16FlashAttnBwdSm90INS1_25CollectiveMainloopBwdSm90ILi2ELi2ELi2EN4cute5tupleIJNS5_1CILi1EEES8_S8_EEENS6_IJNS7_ILi128EEESA_NS7_ILi64EEEEEENS_6half_tEfNS_4arch4Sm90ELb1ELb0ELb0ELb0ELb1ELb1ELb0ELb0ELi2ELi1ELi2ELi2ELb0EEENS1_24CollectiveEpilogueBwdGQAISC_fSF_Li256ELb0ELb1EEENS1_25SingleTileBwdLPTSchedulerILb0ELi128ELb1EEEEEEEEEvNT_6ParamsE,(.L_x_7420 - _ZN7cutlass13device_kernelIN5flash11enable_sm90INS1_16FlashAttnBwdSm90INS1_25CollectiveMainloopBwdSm90ILi2ELi2ELi2EN4cute5tupleIJNS5_1CILi1EEES8_S8_EEENS6_IJNS7_ILi128EEESA_NS7_ILi64EEEEEENS_6half_tEfNS_4arch4Sm90ELb1ELb0ELb0ELb0ELb1ELb1ELb0ELb0ELi2ELi1ELi2ELi2ELb0EEENS1_24CollectiveEpilogueBwdGQAISC_fSF_Li256ELb0ELb1EEENS1_25SingleTileBwdLPTSchedulerILb0ELi128ELb1EEEEEEEEEvNT_6ParamsE)
        .other          _ZN7cutlass13device_kernelIN5flash11enable_sm90INS1_16FlashAttnBwdSm90INS1_25CollectiveMainloopBwdSm90ILi2ELi2ELi2EN4cute5tupleIJNS5_1CILi1EEES8_S8_EEENS6_IJNS7_ILi128EEESA_NS7_ILi64EEEEEENS_6half_tEfNS_4arch4Sm90ELb1ELb0ELb0ELb0ELb1ELb1ELb0ELb0ELi2ELi1ELi2ELi2ELb0EEENS1_24CollectiveEpilogueBwdGQAISC_fSF_Li256ELb0ELb1EEENS1_25SingleTileBwdLPTSchedulerILb0ELi128ELb1EEEEEEEEEvNT_6ParamsE,@"STO_CUDA_ENTRY STV_DEFAULT"
_ZN7cutlass13device_kernelIN5flash11enable_sm90INS1_16FlashAttnBwdSm90INS1_25CollectiveMainloopBwdSm90ILi2ELi2ELi2EN4cute5tupleIJNS5_1CILi1EEES8_S8_EEENS6_IJNS7_ILi128EEESA_NS7_ILi64EEEEEENS_6half_tEfNS_4arch4Sm90ELb1ELb0ELb0ELb0ELb1ELb1ELb0ELb0ELi2ELi1ELi2ELi2ELb0EEENS1_24CollectiveEpilogueBwdGQAISC_fSF_Li256ELb0ELb1EEENS1_25SingleTileBwdLPTSchedulerILb0ELi128ELb1EEEEEEEEEvNT_6ParamsE:
        /* <DEDUP_REMOVED lines=23> */
.L_x_6501:
[----:B------:R-:W-:Y:S05]  /*0170*/  BSYNC B0 ;  /* 0x0000000000007941 */ /* 0x000fea0003800000 */
.L_x_6500:
        /* <DEDUP_REMOVED lines=34> */
.L_x_6502:
        /* <DEDUP_REMOVED lines=22> */
.L_x_6503:
        /* <DEDUP_REMOVED lines=9> */
.L_x_6506:
        /* <DEDUP_REMOVED lines=32> */
.L_x_6507:
[----:B------:R-:W-:Y:S01]  /*0790*/  ULDC UR7, c[0x0][0x8cc] ;  /* 0x0002330000077ab9 */ /* 0x000fe20000000800 */
[----:B------:R-:W-:Y:S01]  /*07a0*/  UMOV UR38, UR10 ;  /* 0x0000000a00267c82 */ /* 0x000fe20008000000 */
[----:B------:R-:W-:-:S11]  /*07b0*/  UISETP.NE.AND UP0, UPT, UR7, 0x1, UPT ;  /* 0x000000010700788c */ /* 0x000fd6000bf05270 */
[----:B------:R-:W-:Y:S02]  /*07c0*/  @UP0 ULDC.64 UR8, c[0x0][0x8d0] ;  /* 0x0002340000080ab9 */ /* 0x000fe40000000a00 */
[----:B------:R-:W-:-:S04]  /*07d0*/  UIMAD.WIDE.U32 UR4, UR10, UR8, URZ ;  /* 0x000000080a0472a5 */ /* 0x000fc8000f8e003f */
[----:B------:R-:W-:-:S04]  /*07e0*/  @UP0 USHF.R.U32.HI UR38, URZ, UR9, UR5 ;  /* 0x000000093f260299 */ /* 0x000fc80008011605 */
[----:B------:R-:W-:-:S12]  /*07f0*/  UIMAD UR4, UR38, UR7, URZ ;  /* 0x00000007260472a4 */ /* 0x000fd8000f8e023f */
.L_x_6508:
        /* <DEDUP_REMOVED lines=42> */
[----:B------:R-:W-:Y:S01]  /*0aa0*/  CS2R R192, SRZ ;  /* 0x0000000000c07805 */ /* 0x000fe2000001ff00 */
[----:B------:R-:W-:Y:S01]  /*0ab0*/  VIADD R18, R18, 0x7f ;  /* 0x0000007f12127836 */ /* 0x000fe20000000000 */
[----:B------:R-:W-:-:S02]  /*0ac0*/  CS2R R194, SRZ ;  /* 0x0000000000c27805 */ /* 0x000fc4000001ff00 */
[----:B------:R-:W-:Y:S02]  /*0ad0*/  CS2R R196, SRZ ;  /* 0x0000000000c47805 */ /* 0x000fe4000001ff00 */
[----:B------:R-:W-:Y:S02]  /*0ae0*/  CS2R R198, SRZ ;  /* 0x0000000000c67805 */ /* 0x000fe4000001ff00 */
[----:B------:R-:W-:Y:S02]  /*0af0*/  CS2R R200, SRZ ;  /* 0x0000000000c87805 */ /* 0x000fe4000001ff00 */
[----:B------:R-:W-:Y:S02]  /*0b00*/  CS2R R202, SRZ ;  /* 0x0000000000ca7805 */ /* 0x000fe4000001ff00 */
[----:B--2---:R-:W-:Y:S02]  /*0b10*/  IADD3 R0, R0, -UR4, -R3 ;  /* 0x8000000400007c10 */ /* 0x004fe4000fffe803 */
[----:B------:R-:W-:-:S02]  /*0b20*/  CS2R R204, SRZ ;  /* 0x0000000000cc7805 */ /* 0x000fc4000001ff00 */
[----:B------:R-:W-:Y:S02]  /*0b30*/  CS2R R206, SRZ ;  /* 0x0000000000ce7805 */ /* 0x000fe4000001ff00 */
[----:B------:R-:W-:Y:S02]  /*0b40*/  CS2R R208, SRZ ;  /* 0x0000000000d07805 */ /* 0x000fe4000001ff00 */
[----:B------:R-:W-:Y:S02]  /*0b50*/  SHF.R.S32.HI R3, RZ, 0x1f, R0 ;  /* 0x0000001fff037819 */ /* 0x000fe40000011400 */
[----:B------:R-:W-:Y:S02]  /*0b60*/  CS2R R210, SRZ ;  /* 0x0000000000d27805 */ /* 0x000fe4000001ff00 */
[----:B------:R-:W-:Y:S02]  /*0b70*/  CS2R R212, SRZ ;  /* 0x0000000000d47805 */ /* 0x000fe4000001ff00 */
[----:B------:R-:W-:-:S02]  /*0b80*/  CS2R R214, SRZ ;  /* 0x0000000000d67805 */ /* 0x000fc4000001ff00 */
        /* <DEDUP_REMOVED lines=30> */
.L_x_6512:
        /* <DEDUP_REMOVED lines=15> */
.L_x_6511:
        /* <DEDUP_REMOVED lines=22> */
.L_x_6514:
        /* <DEDUP_REMOVED lines=15> */
.L_x_6513:
[----:B------:R-:W-:Y:S01]  /*10b0*/  SHF.R.S32.HI R6, RZ, 0x1f, R17 ;  /* 0x0000001fff067819 */ /* 0x000fe20000011411 */
[----:B------:R-:W-:-:S03]  /*10c0*/  UMOV UR4, 0xffffffff ;  /* 0xffffffff00047882 */ /* 0x000fc60000000000 */
[----:B------:R-:W-:-:S04]  /*10d0*/  LEA.HI R0, R6, R17, RZ, 0x7 ;  /* 0x0000001106007211 */ /* 0x000fc800078f38ff */
[----:B------:R-:W-:Y:S01]  /*10e0*/  SHF.R.S32.HI R13, RZ, 0x7, R0 ;  /* 0x00000007ff0d7819 */ /* 0x000fe20000011400 */
[----:B------:R-:W-:Y:S06]  /*10f0*/  BRA.DIV UR4, `(.L_x_6515) ;  /* 0x000000c204547947 */ /* 0x000fec000b800000 */
[----:B------:R1:W2:Y:S02]  /*1100*/  SHFL.IDX PT, R14, R13, RZ, 0x1f ;  /* 0x00001fff0d0e7589 */ /* 0x0002a400000e0000 */
.L_x_6631:
        /* <DEDUP_REMOVED lines=14> */
[----:B---3--:R-:W-:Y:S01]  /*11f0*/  IMAD.IADD R18, R18, 0x1, -R10 ;  /* 0x0000000112127824 */ /* 0x008fe200078e0a0a */
[----:B----4-:R-:W-:Y:S06]  /*1200*/  @P0 BRA `(.L_x_6516) ;  /* 0x0000000000080947 */ /* 0x010fec0003800000 */
[----:B------:R-:W3:Y:S02]  /*1210*/  SYNCS.PHASECHK.TRANS64.TRYWAIT P0, [R236+URZ+0x30c00], R11 ;  /* 0x030c000bec0075a7 */ /* 0x000ee4000800017f */
[----:B---3--:R-:W-:Y:S05]  /*1220*/  @!P0 BRA `(.L_x_6517) ;  /* 0x000000c000248947 */ /* 0x008fea0003800000 */
.L_x_6516:
[----:B--2---:R-:W-:Y:S01]  /*1230*/  LEA.HI R2, R14, R14, RZ, 0x1 ;  /* 0x0000000e0e027211 */ /* 0x004fe200078f08ff */
[----:B------:R-:W-:Y:S01]  /*1240*/  IMAD R18, R19, 0x80, R18 ;  /* 0x0000008013127824 */ /* 0x000fe200078e0212 */
[----:B------:R-:W-:Y:S01]  /*1250*/  SHF.R.U32.HI R4, RZ, 0x3, R3 ;  /* 0x00000003ff047819 */ /* 0x000fe20000011603 */
[----:B------:R-:W-:Y:S01]  /*1260*/  ULDC UR4, c[0x0][0x74c] ;  /* 0x0001d30000047ab9 */ /* 0x000fe20000000800 */
[----:B------:R-:W-:Y:S01]  /*1270*/  LOP3.LUT R3, R2, 0xffffe, RZ, 0xc0, !PT ;  /* 0x000ffffe02037812 */ /* 0x000fe200078ec0ff */
[----:B------:R-:W-:Y:S01]  /*1280*/  VIADD R18, R18, -UR4 ;  /* 0x8000000412127c36 */ /* 0x000fe20008000000 */
[----:B------:R-:W-:Y:S02]  /*1290*/  LOP3.LUT R8, R8, 0x7ffffe, RZ, 0xc0, !PT ;  /* 0x007ffffe08087812 */ /* 0x000fe400078ec0ff */
[----:B------:R-:W-:Y:S01]  /*12a0*/  LOP3.LUT R4, R7, R4, RZ, 0x3c, !PT ;  /* 0x0000000407047212 */ /* 0x000fe200078e3cff */
[----:B------:R-:W-:Y:S01]  /*12b0*/  IMAD.IADD R230, R14, 0x1, -R3 ;  /* 0x000000010ee67824 */ /* 0x000fe200078e0a03 */
[----:B------:R-:W-:Y:S01]  /*12c0*/  SHF.R.S32.HI R7, RZ, 0x1f, R18 ;  /* 0x0000001fff077819 */ /* 0x000fe20000011412 */
[----:B------:R-:W2:Y:S01]  /*12d0*/  LDL R3, [R1+0x44] ;  /* 0x0000440001037983 */ /* 0x000ea20000100800 */
[----:B------:R-:W-:-:S04]  /*12e0*/  IMAD.IADD R8, R9, 0x1, -R8 ;  /* 0x0000000109087824 */ /* 0x000fc800078e0a08 */
[----:B------:R-:W-:-:S04]  /*12f0*/  IMAD R9, R13, 0x10, R8 ;  /* 0x000000100d097824 */ /* 0x000fc800078e0208 */
[----:B------:R-:W-:-:S05]  /*1300*/  IMAD.U32 R2, R9, 0x200, R4 ;  /* 0x0000020009027824 */ /* 0x000fca00078e0004 */
[----:B------:R4:W-:Y:S01]  /*1310*/  STL [R1+0x38], R2 ;  /* 0x0000380201007387 */ /* 0x0009e20000100800 */
[----:B------:R-:W-:Y:S02]  /*1320*/  LEA.HI R7, R7, R18, RZ, 0x7 ;  /* 0x0000001207077211 */ /* 0x000fe400078f38ff */
[----:B----4-:R-:W-:-:S05]  /*1330*/  LOP3.LUT R2, R0, 0xffffff80, RZ, 0xc0, !PT ;  /* 0xffffff8000027812 */ /* 0x010fca00078ec0ff */
[----:B------:R-:W-:Y:S01]  /*1340*/  IMAD.IADD R8, R17, 0x1, -R2 ;  /* 0x0000000111087824 */ /* 0x000fe200078e0a02 */
[----:B------:R-:W-:-:S04]  /*1350*/  LEA.HI.SX32 R7, R7, 0x1, 0x19 ;  /* 0x0000000107077811 */ /* 0x000fc800078fcaff */
[----:B---3--:R-:W-:-:S04]  /*1360*/  SHF.R.S32.HI R11, RZ, 0x1f, R8 ;  /* 0x0000001fff0b7819 */ /* 0x008fc80000011408 */
        /* <DEDUP_REMOVED lines=45> */
[----:B---3--:R-:W-:Y:S05]  /*1640*/  @P0 BRA `(.L_x_6518) ;  /* 0x0000003c000c0947 */ /* 0x008fea0003800000 */
[----:B------:R-:W-:Y:S02]  /*1650*/  LEA.HI R8, R11, R8, RZ, 0x5 ;  /* 0x000000080b087211 */ /* 0x000fe400078f28ff */
[----:B------:R-:W-:Y:S02]  /*1660*/  CS2R R182, SRZ ;  /* 0x0000000000b67805 */ /* 0x000fe4000001ff00 */
[----:B------:R-:W-:Y:S01]  /*1670*/  LOP3.LUT R0, R5, 0xffffffe0, RZ, 0xc0, !PT ;  /* 0xffffffe005007812 */ /* 0x000fe200078ec0ff */
[----:B------:R-:W-:Y:S01]  /*1680*/  IMAD R5, R19, -0x80, R10 ;  /* 0xffffff8013057824 */ /* 0x000fe200078e020a */
[----:B------:R-:W-:Y:S02]  /*1690*/  LEA.HI R4, R13, R13, RZ, 0x1 ;  /* 0x0000000d0d047211 */ /* 0x000fe400078f08ff */
[----:B------:R-:W-:Y:S02]  /*16a0*/  CS2R R180, SRZ ;  /* 0x0000000000b47805 */ /* 0x000fe4000001ff00 */
[----:B------:R-:W-:Y:S01]  /*16b0*/  SHF.R.S32.HI R8, RZ, 0x5, R8 ;  /* 0x00000005ff087819 */ /* 0x000fe20000011408 */
[----:B------:R-:W-:Y:S01]  /*16c0*/  IMAD.IADD R0, R17, 0x1, -R0 ;  /* 0x0000000111007824 */ /* 0x000fe200078e0a00 */
        /* <DEDUP_REMOVED lines=22> */
[----:B------:R-:W-:Y:S02]  /*1830*/  LOP3.LUT R9, R9, 0xfffffff8, RZ, 0xc0, !PT ;  /* 0xfffffff809097812 */ /* 0x000fe400078ec0ff */
[----:B------:R-:W-:Y:S02]  /*1840*/  CS2R R160, SRZ ;  /* 0x0000000000a07805 */ /* 0x000fe4000001ff00 */
[----:B------:R-:W-:Y:S01]  /*1850*/  LOP3.LUT R14, R6, 0xfffffffc, RZ, 0xc0, !PT ;  /* 0xfffffffc060e7812 */ /* 0x000fe200078ec0ff */
[----:B------:R-:W-:Y:S01]  /*1860*/  VIADD R6, R4, 0x8 ;  /* 0x0000000804067836 */ /* 0x000fe20000000000 */
[----:B------:R-:W-:Y:S02]  /*1870*/  LEA.HI R7, R7, R0, RZ, 0x4 ;  /* 0x0000000007077211 */ /* 0x000fe400078f20ff */
[----:B------:R-:W-:-:S02]  /*1880*/  CS2R R158, SRZ ;  /* 0x00000000009e7805 */ /* 0x000fc4000001ff00 */
        /* <DEDUP_REMOVED lines=11> */
[----:B------:R-:W-:Y:S02]  /*1940*/  CS2R R156, SRZ ;  /* 0x00000000009c7805 */ /* 0x000fe4000001ff00 */
[----:B------:R-:W-:Y:S01]  /*1950*/  LEA.HI R17, R14, R14, RZ, 0x1 ;  /* 0x0000000e0e117211 */ /* 0x000fe200078f08ff */
[----:B------:R-:W-:Y:S01]  /*1960*/  IMAD.IADD R9, R6, 0x1, -R9 ;  /* 0x0000000106097824 */ /* 0x000fe200078e0a09 */
[----:B------:R-:W-:Y:S01]  /*1970*/  LEA.HI R6, R12, R12, RZ, 0x1 ;  /* 0x0000000c0c067211 */ /* 0x000fe200078f08ff */
[----:B------:R-:W-:Y:S01]  /*1980*/  IMAD.IADD R5, R4, 0x1, -R5 ;  /* 0x0000000104057824 */ /* 0x000fe200078e0a05 */
[--C-:B------:R-:W-:Y:S02]  /*1990*/  SHF.R.S32.HI R4, RZ, 0x1, R10.reuse ;  /* 0x00000001ff047819 */ /* 0x100fe4000001140a */
[----:B------:R-:W-:Y:S02]  /*19a0*/  CS2R R154, SRZ ;  /* 0x00000000009a7805 */ /* 0x000fe4000001ff00 */
[----:B------:R-:W-:Y:S01]  /*19b0*/  SHF.R.S32.HI R11, RZ, 0x1f, R10 ;  /* 0x0000001fff0b7819 */ /* 0x000fe2000001140a */
[----:B------:R-:W-:Y:S01]  /*19c0*/  IMAD R5, R0, 0x8, R5 ;  /* 0x0000000800057824 */ /* 0x000fe200078e0205 */
[----:B------:R-:W-:-:S02]  /*19d0*/  LOP3.LUT R13, R6, 0xfffffffe, RZ, 0xc0, !PT ;  /* 0xfffffffe060d7812 */ /* 0x000fc400078ec0ff */
[----:B------:R-:W-:Y:S02]  /*19e0*/  CS2R R152, SRZ ;  /* 0x0000000000987805 */ /* 0x000fe4000001ff00 */
[--C-:B------:R-:W-:Y:S02]  /*19f0*/  SHF.R.S32.HI R10, RZ, 0x1, R6.reuse ;  /* 0x00000001ff0a7819 */ /* 0x100fe40000011406 */
[----:B------:R-:W-:Y:S02]  /*1a00*/  CS2R R214, SRZ ;  /* 0x0000000000d67805 */ /* 0x000fe4000001ff00 */
[----:B------:R-:W-:Y:S01]  /*1a10*/  SHF.R.S32.HI R15, RZ, 0x1f, R6 ;  /* 0x0000001fff0f7819 */ /* 0x000fe20000011406 */
[----:B------:R-:W-:Y:S01]  /*1a20*/  IMAD.IADD R13, R12, 0x1, -R13 ;  /* 0x000000010c0d7824 */ /* 0x000fe200078e0a0d */
[--C-:B------:R-:W-:Y:S01]  /*1a30*/  SHF.R.S32.HI R6, RZ, 0x1, R17.reuse ;  /* 0x00000001ff067819 */ /* 0x100fe20000011411 */
[----:B------:R1:W-:Y:S01]  /*1a40*/  STL [R1+0x14], R5 ;  /* 0x0000140501007387 */ /* 0x0003e20000100800 */
[----:B------:R-:W-:-:S02]  /*1a50*/  SHF.R.S32.HI R19, RZ, 0x1f, R17 ;  /* 0x0000001fff137819 */ /* 0x000fc40000011411 */
[----:B------:R-:W-:Y:S02]  /*1a60*/  CS2R R212, SRZ ;  /* 0x0000000000d47805 */ /* 0x000fe4000001ff00 */
[----:B------:R-:W-:Y:S02]  /*1a70*/  LEA.HI R11, R11, R4, RZ, 0x4 ;  /* 0x000000040b0b7211 */ /* 0x000fe400078f20ff */
[----:B------:R-:W-:Y:S02]  /*1a80*/  CS2R R210, SRZ ;  /* 0x0000000000d27805 */ /* 0x000fe4000001ff00 */
[----:B------:R-:W-:Y:S02]  /*1a90*/  LEA.HI R15, R15, R10, RZ, 0x4 ;  /* 0x0000000a0f0f7211 */ /* 0x000fe400078f20ff */
[----:B------:R-:W-:Y:S02]  /*1aa0*/  CS2R R208, SRZ ;  /* 0x0000000000d07805 */ /* 0x000fe4000001ff00 */
[----:B------:R-:W-:-:S02]  /*1ab0*/  LEA.HI R19, R19, R6, RZ, 0x4 ;  /* 0x0000000613137211 */ /* 0x000fc400078f20ff */
[----:B------:R-:W-:Y:S02]  /*1ac0*/  CS2R R206, SRZ ;  /* 0x0000000000ce7805 */ /* 0x000fe4000001ff00 */
[----:B------:R-:W-:Y:S02]  /*1ad0*/  LOP3.LUT R11, R11, 0x1ffffff0, RZ, 0xc0, !PT ;  /* 0x1ffffff00b0b7812 */ /* 0x000fe400078ec0ff */
[----:B------:R-:W-:Y:S02]  /*1ae0*/  CS2R R204, SRZ ;  /* 0x0000000000cc7805 */ /* 0x000fe4000001ff00 */
        /* <DEDUP_REMOVED lines=25> */
.L_x_6529:
[----:B---3--:R-:W2:Y:S02]  /*1c80*/  LDL R5, [R1+0x18] ;  /* 0x0000180001057983 */ /* 0x008ea40000100800 */
[----:B--2---:R-:W-:-:S04]  /*1c90*/  LOP3.LUT R5, R5, 0x1, RZ, 0xfc, !PT ;  /* 0x0000000105057812 */ /* 0x004fc800078efcff */
[----:B------:R-:W-:-:S13]  /*1ca0*/  ISETP.NE.AND P0, PT, R5, 0x3, PT ;  /* 0x000000030500780c */ /* 0x000fda0003f05270 */
[----:B------:R-:W-:Y:S05]  /*1cb0*/  @!P0 BRA `(.L_x_6519) ;  /* 0x0000000000048947 */ /* 0x000fea0003800000 */
[----:B------:R-:W-:Y:S01]  /*1cc0*/  BPT.TRAP 0x1 ;  /* 0x000000040000795c */ /* 0x000fe20000300000 */
.L_x_6519:
[----:B------:R-:W-:Y:S01]  /*1cd0*/  IMAD R6, R0, 0x8, R236 ;  /* 0x0000000800067824 */ /* 0x000fe200078e02ec */
[----:B------:R-:W-:-:S04]  /*1ce0*/  SHF.L.U32 R17, R4, 0x1f, RZ ;  /* 0x0000001f04117819 */ /* 0x000fc800000006ff */
[----:B------:R1:W2:Y:S01]  /*1cf0*/  SYNCS.PHASECHK.TRANS64.TRYWAIT P1, [R6+URZ+0x30c10], R17 ;  /* 0x030c1011060075a7 */ /* 0x0002a2000802017f */
[----:B------:R-:W-:Y:S05]  /*1d00*/  @!P0 BRA `(.L_x_6520) ;  /* 0x0000000000048947 */ /* 0x000fea0003800000 */
[----:B------:R-:W-:Y:S01]  /*1d10*/  BPT.TRAP 0x1 ;  /* 0x000000040000795c */ /* 0x000fe20000300000 */
.L_x_6520:
[----:B------:R-:W-:-:S05]  /*1d20*/  VIADD R5, R236, 0x10000 ;  /* 0x00010000ec057836 */ /* 0x000fca0000000000 */
[----:B------:R-:W-:-:S04]  /*1d30*/  SHF.R.U32.HI R5, RZ, 0x4, R5 ;  /* 0x00000004ff057819 */ /* 0x000fc80000011605 */
[----:B------:R-:W-:Y:S01]  /*1d40*/  LOP3.LUT R5, R5, 0x3fff, RZ, 0xc0, !PT ;  /* 0x00003fff05057812 */ /* 0x000fe200078ec0ff */
[----:B--2---:R-:W-:Y:S06]  /*1d50*/  @P1 BRA `(.L_x_6521) ;  /* 0x0000000000081947 */ /* 0x004fec0003800000 */
[----:B------:R-:W2:Y:S02]  /*1d60*/  SYNCS.PHASECHK.TRANS64.TRYWAIT P1, [R6+URZ+0x30c10], R17 ;  /* 0x030c1011060075a7 */ /* 0x000ea4000802017f */
[----:B--2---:R-:W-:Y:S05]  /*1d70*/  @!P1 BRA `(.L_x_6522) ;  /* 0x000000b400649947 */ /* 0x004fea0003800000 */
.L_x_6521:
        /* <DEDUP_REMOVED lines=64> */
.L_x_6523:
[----:B------:R1:W1:Y:S01]  /*2180*/  SYNCS.PHASECHK.TRANS64.TRYWAIT P1, [R6+URZ+0x30c30], R17 ;  /* 0x030c3011060075a7 */ /* 0x000262000802017f */
[----:B------:R-:W-:Y:S05]  /*2190*/  @!P0 BRA `(.L_x_6524) ;  /* 0x0000000000048947 */ /* 0x000fea0003800000 */
[----:B------:R-:W-:Y:S01]  /*21a0*/  BPT.TRAP 0x1 ;  /* 0x000000040000795c */ /* 0x000fe20000300000 */
.L_x_6524:
        /* <DEDUP_REMOVED lines=9> */
.L_x_6525:
        /* <DEDUP_REMOVED lines=62> */
[----:B------:R1:W3:Y:S01]  /*2620*/  MUFU.EX2 R217, R88 ;  /* 0x0000005800d97308 */ /* 0x0002e20000000800 */
        /* <DEDUP_REMOVED lines=78> */
[----:B------:R-:W4:Y:S01]  /*2b10*/  SHFL.IDX PT, R125, R10, R231, 0x1f ;  /* 0x00001fe70a7d7589 */ /* 0x000f2200000e0000 */
[----:B------:R-:W-:Y:S01]  /*2b20*/  ISETP.GT.AND P2, PT, R17, 0x20, PT ;  /* 0x000000201100780c */ /* 0x000fe20003f44270 */
[----:B--2---:R-:W-:Y:S01]  /*2b30*/  FFMA.FTZ R15, R97, UR10, -R89 ;  /* 0x0000000a610f7c23 */ /* 0x004fe20008010859 */
[C---:B------:R-:W-:Y:S01]  /*2b40*/  ISETP.GT.AND P3, PT, R17.reuse, 0x21, PT ;  /* 0x000000211100780c */ /* 0x040fe20003f64270 */
[----:B------:R-:W2:Y:S01]  /*2b50*/  SHFL.IDX PT, R97, R12, R235, 0x1f ;  /* 0x00001feb0c617589 */ /* 0x000ea200000e0000 */
[C---:B------:R-:W-:Y:S01]  /*2b60*/  ISETP.GT.AND P4, PT, R17.reuse, 0x28, PT ;  /* 0x000000281100780c */ /* 0x040fe20003f84270 */
[----:B------:R-:W5:Y:S01]  /*2b70*/  MUFU.EX2 R218, R218 ;  /* 0x000000da00da7308 */ /* 0x000f620000000800 */
[----:B------:R-:W-:-:S02]  /*2b80*/  ISETP.GT.AND P5, PT, R17, 0x29, PT ;  /* 0x000000291100780c */ /* 0x000fc40003fa4270 */
[C---:B------:R-:W-:Y:S02]  /*2b90*/  ISETP.GT.AND P6, PT, R17.reuse, 0x30, PT ;  /* 0x000000301100780c */ /* 0x040fe40003fc4270 */
[----:B------:R-:W-:Y:S02]  /*2ba0*/  ISETP.GT.AND P1, PT, R17, 0x31, PT ;  /* 0x000000311100780c */ /* 0x000fe40003f24270 */
        /* <DEDUP_REMOVED lines=8> */
[----:B------:R-:W5:Y:S01]  /*2c30*/  MUFU.EX2 R219, R219 ;  /* 0x000000db00db7308 */ /* 0x000f620000000800 */
[----:B------:R-:W-:Y:S01]  /*2c40*/  FSEL R115, R115, -INF , !P1 ;  /* 0xff80000073737808 */ /* 0x000fe20004800000 */
[----:B----4-:R-:W-:Y:S01]  /*2c50*/  FFMA.FTZ R133, R133, UR10, -R125 ;  /* 0x0000000a85857c23 */ /* 0x010fe2000801087d */
[----:B------:R-:W-:-:S02]  /*2c60*/  ISETP.GT.AND P2, PT, R17, 0x38, PT ;  /* 0x000000381100780c */ /* 0x000fc40003f44270 */
        /* <DEDUP_REMOVED lines=8> */
[----:B------:R-:W-:Y:S02]  /*2cf0*/  ISETP.GT.AND P1, PT, R17, 0x49, PT ;  /* 0x000000491100780c */ /* 0x000fe40003f24270 */
[----:B------:R-:W-:-:S02]  /*2d00*/  FSEL R118, R118, -INF , !P2 ;  /* 0xff80000076767808 */ /* 0x000fc40005000000 */
        /* <DEDUP_REMOVED lines=8> */
[----:B------:R-:W-:Y:S01]  /*2d90*/  MUFU.EX2 R221, R221 ;  /* 0x000000dd00dd7308 */ /* 0x000fe20000000800 */
[----:B------:R-:W-:Y:S01]  /*2da0*/  ISETP.GT.AND P3, PT, R17, 0x51, PT ;  /* 0x000000511100780c */ /* 0x000fe20003f64270 */
[----:B------:R-:W-:Y:S01]  /*2db0*/  FFMA.FTZ R127, R127, UR10, -R224 ;  /* 0x0000000a7f7f7c23 */ /* 0x000fe200080108e0 */
[----:B------:R-:W-:Y:S01]  /*2dc0*/  ISETP.GT.AND P4, PT, R17, 0x58, PT ;  /* 0x000000581100780c */ /* 0x000fe20003f84270 */
[----:B--2---:R-:W-:Y:S01]  /*2dd0*/  FFMA.FTZ R119, R119, UR10, -R109 ;  /* 0x0000000a77777c23 */ /* 0x004fe2000801086d */
[----:B------:R-:W-:-:S02]  /*2de0*/  ISETP.GT.AND P5, PT, R17, 0x59, PT ;  /* 0x000000591100780c */ /* 0x000fc40003fa4270 */
[C---:B------:R-:W-:Y:S01]  /*2df0*/  ISETP.GT.AND P6, PT, R17.reuse, 0x60, PT ;  /* 0x000000601100780c */ /* 0x040fe20003fc4270 */
[----:B------:R-:W-:Y:S01]  /*2e00*/  MUFU.EX2 R127, R127 ;  /* 0x0000007f007f7308 */ /* 0x000fe20000000800 */
[----:B------:R-:W-:Y:S02]  /*2e10*/  ISETP.GT.AND P1, PT, R17, 0x61, PT ;  /* 0x000000611100780c */ /* 0x000fe40003f24270 */
[----:B------:R-:W-:Y:S02]  /*2e20*/  FSEL R130, R130, -INF , !P2 ;  /* 0xff80000082827808 */ /* 0x000fe40005000000 */
[----:B------:R-:W-:Y:S02]  /*2e30*/  FSEL R131, R131, -INF , !P3 ;  /* 0xff80000083837808 */ /* 0x000fe40005800000 */
[----:B------:R-:W-:Y:S01]  /*2e40*/  FSEL R134, R134, -INF , !P4 ;  /* 0xff80000086867808 */ /* 0x000fe20006000000 */
[----:B------:R-:W-:Y:S01]  /*2e50*/  MUFU.EX2 R15, R15 ;  /* 0x0000000f000f7308 */ /* 0x000fe20000000800 */
[----:B------:R-:W-:Y:S01]  /*2e60*/  FSEL R135, R135, -INF , !P5 ;  /* 0xff80000087877808 */ /* 0x000fe20006800000 */
[----:B------:R-:W-:Y:S01]  /*2e70*/  FFMA.FTZ R131, R131, UR10, -R226 ;  /* 0x0000000a83837c23 */ /* 0x000fe200080108e2 */
[----:B------:R-:W-:-:S02]  /*2e80*/  FSEL R138, R138, -INF , !P6 ;  /* 0xff8000008a8a7808 */ /* 0x000fc40007000000 */
[----:B------:R-:W-:Y:S01]  /*2e90*/  FSEL R139, R139, -INF , !P1 ;  /* 0xff8000008b8b7808 */ /* 0x000fe20004800000 */
[----:B------:R-:W-:Y:S01]  /*2ea0*/  FFMA.FTZ R135, R135, UR10, -R125 ;  /* 0x0000000a87877c23 */ /* 0x000fe2000801087d */
[C---:B------:R-:W-:Y:S01]  /*2eb0*/  ISETP.GT.AND P2, PT, R17.reuse, 0x68, PT ;  /* 0x000000681100780c */ /* 0x040fe20003f44270 */
[----:B------:R-:W-:Y:S01]  /*2ec0*/  MUFU.EX2 R123, R123 ;  /* 0x0000007b007b7308 */ /* 0x000fe20000000800 */
[C---:B------:R-:W-:Y:S02]  /*2ed0*/  ISETP.GT.AND P3, PT, R17.reuse, 0x69, PT ;  /* 0x000000691100780c */ /* 0x040fe40003f64270 */
[C---:B------:R-:W-:Y:S02]  /*2ee0*/  ISETP.GT.AND P4, PT, R17.reuse, 0x70, PT ;  /* 0x000000701100780c */ /* 0x040fe40003f84270 */
[C---:B------:R-:W-:Y:S02]  /*2ef0*/  ISETP.GT.AND P5, PT, R17.reuse, 0x71, PT ;  /* 0x000000711100780c */ /* 0x040fe40003fa4270 */
[C---:B------:R-:W-:Y:S01]  /*2f00*/  ISETP.GT.AND P6, PT, R17.reuse, 0x78, PT ;  /* 0x000000781100780c */ /* 0x040fe20003fc4270 */
[----:B------:R-:W-:Y:S01]  /*2f10*/  MUFU.EX2 R23, R23 ;  /* 0x0000001700177308 */ /* 0x000fe20000000800 */
[----:B------:R-:W-:Y:S01]  /*2f20*/  ISETP.GT.AND P1, PT, R17, 0x79, PT ;  /* 0x000000791100780c */ /* 0x000fe20003f24270 */
[--C-:B------:R-:W-:Y:S01]  /*2f30*/  FFMA.FTZ R17, R92, UR10, -R220.reuse ;  /* 0x0000000a5c117c23 */ /* 0x100fe200080108dc */
[----:B------:R-:W-:Y:S01]  /*2f40*/  FFMA.FTZ R220, R94, UR10, -R220 ;  /* 0x0000000a5edc7c23 */ /* 0x000fe200080108dc */
[----:B------:R2:W4:Y:S01]  /*2f50*/  SHFL.IDX PT, R92, R9, R231, 0x1f ;  /* 0x00001fe7095c7589 */ /* 0x00052200000e0000 */
[----:B------:R-:W-:-:S02]  /*2f60*/  FSEL R142, R142, -INF , !P2 ;  /* 0xff8000008e8e7808 */ /* 0x000fc40005000000 */
[----:B------:R-:W-:Y:S01]  /*2f70*/  FSEL R150, R150, -INF , !P6 ;  /* 0xff80000096967808 */ /* 0x000fe20007000000 */
[----:B------:R-:W-:Y:S02]  /*2f80*/  WARPGROUP.DEPBAR.LE gsb0, 0x0 ;  /* 0x00008000000079c5 */ /* 0x000fe40000010000 */
[----:B------:R-:W-:Y:S01]  /*2f90*/  WARPGROUP.ARRIVE ;  /* 0x00000000000079c5 */ /* 0x000fe20000000000 */
[----:B--2---:R-:W-:Y:S01]  /*2fa0*/  FFMA.FTZ R9, R96, UR10, -R222 ;  /* 0x0000000a60097c23 */ /* 0x004fe200080108de */
[----:B----4-:R-:W-:Y:S01]  /*2fb0*/  FFMA.FTZ R20, R101, UR10, -R92 ;  /* 0x0000000a65147c23 */ /* 0x010fe2000801085c */
[----:B------:R2:W4:Y:S01]  /*2fc0*/  SHFL.IDX PT, R96, R12, R19, 0x1f ;  /* 0x00001f130c607589 */ /* 0x00052200000e0000 */
[----:B------:R-:W-:Y:S01]  /*2fd0*/  FFMA.FTZ R222, R98, UR10, -R222 ;  /* 0x0000000a62de7c23 */ /* 0x000fe200080108de */
[----:B------:R-:W-:Y:S01]  /*2fe0*/  MUFU.EX2 R131, R131 ;  /* 0x0000008300837308 */ /* 0x000fe20000000800 */
[----:B------:R-:W-:Y:S01]  /*2ff0*/  HGMMA.64x128x16.F32 R24, gdesc[UR4], R24, gsb0 ;  /* 0x01e00000041879f0 */ /* 0x000fe20008000818 */
[----:B------:R-:W-:Y:S01]  /*3000*/  UIADD3 UR6, UR8, 0x6, URZ ;  /* 0x0000000608067890 */ /* 0x000fe2000fffe03f */
[----:B------:R-:W1:Y:S01]  /*3010*/  SHFL.IDX PT, R101, R12, R234, 0x1f ;  /* 0x00001fea0c657589 */ /* 0x000e6200000e0000 */
[----:B------:R-:W-:Y:S01]  /*3020*/  UIADD3 UR4, UR9, 0x6, URZ ;  /* 0x0000000609047890 */ /* 0x000fe2000fffe03f */
[----:B------:R-:W-:Y:S01]  /*3030*/  FSEL R151, R151, -INF , !P1 ;  /* 0xff80000097977808 */ /* 0x000fe20004800000 */
[----:B------:R-:W-:Y:S01]  /*3040*/  UMOV UR7, 0x40000040 ;  /* 0x4000004000077882 */ /* 0x000fe20000000000 */
[----:B------:R-:W-:Y:S01]  /*3050*/  UMOV UR5, 0x40000040 ;  /* 0x4000004000057882 */ /* 0x000fe20000000000 */
[----:B--2---:R-:W-:Y:S01]  /*3060*/  FFMA.FTZ R19, R100, UR10, -R90 ;  /* 0x0000000a64137c23 */ /* 0x004fe2000801085a */
[----:B------:R-:W-:Y:S01]  /*3070*/  SHFL.IDX PT, R98, R12, R233, 0x1f ;  /* 0x00001fe90c627589 */ /* 0x000fe200000e0000 */
[----:B------:R-:W-:Y:S03]  /*3080*/  MUFU.EX2 R17, R17 ;  /* 0x0000001100117308 */ /* 0x000fe60000000800 */
[----:B------:R-:W2:Y:S05]  /*3090*/  SHFL.IDX PT, R100, R12, R237, 0x1f ;  /* 0x00001fed0c647589 */ /* 0x000eaa00000e0000 */
[----:B------:R-:W-:Y:S01]  /*30a0*/  MUFU.EX2 R220, R220 ;  /* 0x000000dc00dc7308 */ /* 0x000fe20000000800 */
[--C-:B----4-:R-:W-:Y:S01]  /*30b0*/  FFMA.FTZ R22, R105, UR10, -R96.reuse ;  /* 0x0000000a69167c23 */ /* 0x110fe20008010860 */
[----:B------:R-:W-:Y:S01]  /*30c0*/  FFMA.FTZ R107, R107, UR10, -R96 ;  /* 0x0000000a6b6b7c23 */ /* 0x000fe20008010860 */
[----:B------:R-:W-:-:S02]  /*30d0*/  FFMA.FTZ R96, R129, UR10, -R226 ;  /* 0x0000000a81607c23 */ /* 0x000fc400080108e2 */
[----:B------:R-:W4:Y:S01]  /*30e0*/  SHFL.IDX PT, R129, R11, R8, 0x1f ;  /* 0x00001f080b817589 */ /* 0x000f2200000e0000 */
[--C-:B-1----:R-:W-:Y:S02]  /*30f0*/  FFMA.FTZ R114, R114, UR10, -R101.reuse ;  /* 0x0000000a72727c23 */ /* 0x102fe40008010865 */
[----:B------:R-:W-:Y:S08]  /*3100*/  MUFU.EX2 R9, R9 ;  /* 0x0000000900097308 */ /* 0x000ff00000000800 */
[----:B------:R-:W-:Y:S01]  /*3110*/  MUFU.EX2 R96, R96 ;  /* 0x0000006000607308 */ /* 0x000fe20000000800 */
[--C-:B--2---:R-:W-:Y:S01]  /*3120*/  FFMA.FTZ R88, R108, UR10, -R100.reuse ;  /* 0x0000000a6c587c23 */ /* 0x104fe20008010864 */
[----:B------:R-:W-:Y:S01]  /*3130*/  FFMA.FTZ R110, R110, UR10, -R100 ;  /* 0x0000000a6e6e7c23 */ /* 0x000fe20008010864 */
[----:B------:R1:W2:Y:S05]  /*3140*/  SHFL.IDX PT, R108, R12, R232, 0x1f ;  /* 0x00001fe80c6c7589 */ /* 0x0002aa00000e0000 */
[----:B------:R-:W-:Y:S01]  /*3150*/  MUFU.EX2 R19, R19 ;  /* 0x0000001300137308 */ /* 0x000fe20000000800 */
[----:B-1----:R-:W-:Y:S01]  /*3160*/  FFMA.FTZ R12, R112, UR10, -R101 ;  /* 0x0000000a700c7c23 */ /* 0x002fe20008010865 */
[----:B------:R-:W-:Y:S01]  /*3170*/  FFMA.FTZ R112, R99, UR10, -R89 ;  /* 0x0000000a63707c23 */ /* 0x000fe20008010859 */
[----:B------:R-:W-:Y:S01]  /*3180*/  FFMA.FTZ R89, R113, UR10, -R98 ;  /* 0x0000000a71597c23 */ /* 0x000fe20008010862 */
[--C-:B----4-:R-:W-:Y:S01]  /*3190*/  FFMA.FTZ R100, R136, UR10, -R129.reuse ;  /* 0x0000000a88647c23 */ /* 0x110fe20008010881 */
[----:B------:R-:W1:Y:S01]  /*31a0*/  SHFL.IDX PT, R113, R10, R8, 0x1f ;  /* 0x00001f080a717589 */ /* 0x000e6200000e0000 */
[----:B------:R-:W-:-:S02]  /*31b0*/  FFMA.FTZ R138, R138, UR10, -R129 ;  /* 0x0000000a8a8a7c23 */ /* 0x000fc40008010881 */
[----:B------:R-:W-:Y:S01]  /*31c0*/  MUFU.EX2 R20, R20 ;  /* 0x0000001400147308 */ /* 0x000fe20000000800 */
[----:B------:R-:W4:Y:S01]  /*31d0*/  SHFL.IDX PT, R136, R11, R234, 0x1f ;  /* 0x00001fea0b887589 */ /* 0x000f2200000e0000 */
[----:B--2---:R-:W-:Y:S01]  /*31e0*/  FFMA.FTZ R91, R116, UR10, -R108 ;  /* 0x0000000a745b7c23 */ /* 0x004fe2000801086c */
[----:B------:R-:W-:Y:S01]  /*31f0*/  FFMA.FTZ R116, R102, UR10, -R90 ;  /* 0x0000000a66747c23 */ /* 0x000fe2000801085a */
[----:B------:R-:W-:Y:S01]  /*3200*/  FFMA.FTZ R118, R118, UR10, -R108 ;  /* 0x0000000a76767c23 */ /* 0x000fe2000801086c */
[----:B------:R-:W-:-:S03]  /*3210*/  FSEL R108, R143, -INF , !P3 ;  /* 0xff8000008f6c7808 */ /* 0x000fc60005800000 */
[----:B------:R2:W-:Y:S08]  /*3220*/  MUFU.EX2 R90, R91 ;  /* 0x0000005b005a7308 */ /* 0x0005f00000000800 */
[----:B------:R-:W-:Y:S01]  /*3230*/  MUFU.EX2 R222, R222 ;  /* 0x000000de00de7308 */ /* 0x000fe20000000800 */
[----:B--2---:R-:W-:Y:S01]  /*3240*/  FFMA.FTZ R91, R117, UR10, -R109 ;  /* 0x0000000a755b7c23 */ /* 0x004fe2000801086d */
[--C-:B-1----:R-:W-:Y:S01]  /*3250*/  FFMA.FTZ R93, R120, UR10, -R113.reuse ;  /* 0x0000000a785d7c23 */ /* 0x102fe20008010871 */
[----:B------:R-:W-:Y:S01]  /*3260*/  FFMA.FTZ R120, R103, UR10, -R92 ;  /* 0x0000000a67787c23 */ /* 0x000fe2000801085c */
[----:B------:R-:W1:Y:S01]  /*3270*/  SHFL.IDX PT, R117, R10, R237, 0x1f ;  /* 0x00001fed0a757589 */ /* 0x000e6200000e0000 */
[----:B------:R-:W-:Y:S01]  /*3280*/  FFMA.FTZ R122, R122, UR10, -R113 ;  /* 0x0000000a7a7a7c23 */ /* 0x000fe20008010871 */
[----:B----4-:R-:W-:-:S02]  /*3290*/  FFMA.FTZ R102, R144, UR10, -R136 ;  /* 0x0000000a90667c23 */ /* 0x010fc40008010888 */
[----:B------:R2:W-:Y:S08]  /*32a0*/  MUFU.EX2 R92, R93 ;  /* 0x0000005d005c7308 */ /* 0x0005f00000000800 */
        /* <DEDUP_REMOVED lines=8> */
[----:B------:R-:W4:Y:S01]  /*3330*/  MUFU.EX2 R126, R126 ;  /* 0x0000007e007e7308 */ /* 0x000f220000000800 */
[--C-:B--2---:R-:W-:Y:S01]  /*3340*/  FFMA.FTZ R10, R128, UR10, -R121.reuse ;  /* 0x0000000a800a7c23 */ /* 0x104fe20008010879 */
[----:B------:R-:W-:Y:S01]  /*3350*/  FFMA.FTZ R130, R130, UR10, -R121 ;  /* 0x0000000a82827c23 */ /* 0x000fe20008010879 */
[----:B------:R2:W3:Y:S05]  /*3360*/  SHFL.IDX PT, R128, R11, R104, 0x1f ;  /* 0x00001f680b807589 */ /* 0x0004ea00000e0000 */
[----:B------:R-:W4:Y:S01]  /*3370*/  MUFU.EX2 R94, R94 ;  /* 0x0000005e005e7308 */ /* 0x000f220000000800 */
[--C-:B-1----:R-:W-:Y:S01]  /*3380*/  FFMA.FTZ R132, R132, UR10, -R124.reuse ;  /* 0x0000000a84847c23 */ /* 0x102fe2000801087c */
[----:B------:R-:W-:Y:S01]  /*3390*/  FFMA.FTZ R134, R134, UR10, -R124 ;  /* 0x0000000a86867c23 */ /* 0x000fe2000801087c */
[----:B------:R-:W-:-:S05]  /*33a0*/  FSEL R124, R147, -INF , !P5 ;  /* 0xff800000937c7808 */ /* 0x000fca0006800000 */
[----:B------:R-:W1:Y:S01]  /*33b0*/  MUFU.EX2 R130, R130 ;  /* 0x0000008200827308 */ /* 0x000e620000000800 */
[--C-:B--2---:R-:W-:Y:S01]  /*33c0*/  FFMA.FTZ R104, R148, UR10, -R225.reuse ;  /* 0x0000000a94687c23 */ /* 0x104fe200080108e1 */
[----:B------:R-:W-:Y:S01]  /*33d0*/  FFMA.FTZ R225, R150, UR10, -R225 ;  /* 0x0000000a96e17c23 */ /* 0x000fe200080108e1 */
[----:B------:R-:W-:Y:S02]  /*33e0*/  WARPGROUP.DEPBAR.LE gsb0, 0x0 ;  /* 0x00008000000079c5 */ /* 0x000fe40000010000 */
[----:B------:R-:W-:-:S03]  /*33f0*/  WARPGROUP.ARRIVE ;  /* 0x00000000000079c5 */ /* 0x000fc60000000000 */
[----:B------:R2:W-:Y:S03]  /*3400*/  MUFU.EX2 R97, R132 ;  /* 0x0000008400617308 */ /* 0x0005e60000000800 */
[----:B------:R-:W-:Y:S01]  /*3410*/  HGMMA.64x128x16.F32 R24, gdesc[UR4], R24, gsb0 ;  /* 0x01e00000041879f0 */ /* 0x000fe20008000818 */
[--C-:B---3--:R-:W-:Y:S01]  /*3420*/  FFMA.FTZ R99, R137, UR10, -R128.reuse ;  /* 0x0000000a89637c23 */ /* 0x108fe20008010880 */
[----:B------:R-:W-:Y:S01]  /*3430*/  R2UR UR4, R13 ;  /* 0x000000000d0472ca */ /* 0x000fe200000e0000 */
[----:B------:R-:W3:Y:S01]  /*3440*/  SHFL.IDX PT, R137, R11, R233, 0x1f ;  /* 0x00001fe90b897589 */ /* 0x000ee200000e0000 */
[----:B------:R-:W-:Y:S01]  /*3450*/  FSEL R13, R146, -INF , !P4 ;  /* 0xff800000920d7808 */ /* 0x000fe20006000000 */
[----:B------:R-:W-:Y:S01]  /*3460*/  FFMA.FTZ R139, R139, UR10, -R128 ;  /* 0x0000000a8b8b7c23 */ /* 0x000fe20008010880 */
[----:B--2---:R-:W-:Y:S01]  /*3470*/  FFMA.FTZ R132, R115, UR10, -R98 ;  /* 0x0000000a73847c23 */ /* 0x004fe20008010862 */
[----:B------:R-:W-:Y:S01]  /*3480*/  MUFU.EX2 R120, R120 ;  /* 0x0000007800787308 */ /* 0x000fe20000000800 */
[----:B------:R-:W2:Y:S01]  /*3490*/  SHFL.IDX PT, R115, R11, R237, 0x1f ;  /* 0x00001fed0b737589 */ /* 0x000ea200000e0000 */
[----:B------:R-:W-:-:S06]  /*34a0*/  FFMA.FTZ R136, R13, UR10, -R136 ;  /* 0x0000000a0d887c23 */ /* 0x000fcc0008010888 */
[----:B------:R5:W-:Y:S08]  /*34b0*/  MUFU.EX2 R98, R133 ;  /* 0x0000008500627308 */ /* 0x000bf00000000800 */
[----:B------:R-:W-:Y:S01]  /*34c0*/  MUFU.EX2 R122, R122 ;  /* 0x0000007a007a7308 */ /* 0x000fe20000000800 */
[----:B-----5:R-:W5:Y:S01]  /*34d0*/  SHFL.IDX PT, R133, R11, R235, 0x1f ;  /* 0x00001feb0b857589 */ /* 0x020f6200000e0000 */
[--C-:B---3--:R-:W-:Y:S01]  /*34e0*/  FFMA.FTZ R103, R145, UR10, -R137.reuse ;  /* 0x0000000a91677c23 */ /* 0x108fe20008010889 */
[----:B------:R-:W-:-:S05]  /*34f0*/  FFMA.FTZ R137, R124, UR10, -R137 ;  /* 0x0000000a7c897c23 */ /* 0x000fca0008010889 */
[----:B------:R-:W-:Y:S01]  /*3500*/  MUFU.EX2 R134, R134 ;  /* 0x0000008600867308 */ /* 0x000fe20000000800 */
[--C-:B--2---:R-:W-:Y:S01]  /*3510*/  FFMA.FTZ R101, R140, UR10, -R115.reuse ;  /* 0x0000000a8c657c23 */ /* 0x104fe20008010873 */
[----:B------:R-:W-:Y:S01]  /*3520*/  FFMA.FTZ R115, R142, UR10, -R115 ;  /* 0x0000000a8e737c23 */ /* 0x000fe20008010873 */
[----:B------:R2:W3:Y:S05]  /*3530*/  SHFL.IDX PT, R140, R11, R231, 0x1f ;  /* 0x00001fe70b8c7589 */ /* 0x0004ea00000e0000 */
[----:B------:R-:W-:Y:S08]  /*3540*/  MUFU.EX2 R135, R135 ;  /* 0x0000008700877308 */ /* 0x000ff00000000800 */
[----:B--2---:R5:W2:Y:S08]  /*3550*/  MUFU.EX2 R11, R101 ;  /* 0x00000065000b7308 */ /* 0x004ab00000000800 */
[----:B------:R-:W-:Y:S01]  /*3560*/  MUFU.EX2 R138, R138 ;  /* 0x0000008a008a7308 */ /* 0x000fe20000000800 */
[----:B-----5:R-:W-:Y:S01]  /*3570*/  FFMA.FTZ R101, R141, UR10, -R133 ;  /* 0x0000000a8d657c23 */ /* 0x020fe20008010885 */
[----:B------:R-:W-:-:S02]  /*3580*/  VIADD R141, R8, 0x4 ;  /* 0x00000004088d7836 */ /* 0x000fc40000000000 */
[----:B------:R-:W-:Y:S01]  /*3590*/  FFMA.FTZ R133, R108, UR10, -R133 ;  /* 0x0000000a6c857c23 */ /* 0x000fe20008010885 */
[--C-:B---3--:R-:W-:Y:S01]  /*35a0*/  FFMA.FTZ R105, R149, UR10, -R140.reuse ;  /* 0x0000000a95697c23 */ /* 0x108fe2000801088c */
[----:B------:R-:W-:Y:S02]  /*35b0*/  FFMA.FTZ R140, R151, UR10, -R140 ;  /* 0x0000000a978c7c23 */ /* 0x000fe4000801088c */
[----:B------:R-:W3:Y:S08]  /*35c0*/  MUFU.EX2 R101, R101 ;  /* 0x0000006500657308 */ /* 0x000ef00000000800 */
        /* <DEDUP_REMOVED lines=10> */
[----:B------:R-:W3:Y:S01]  /*3670*/  MUFU.EX2 R139, R139 ;  /* 0x0000008b008b7308 */ /* 0x000ee20000000800 */
[----:B------:R-:W-:Y:S04]  /*3680*/  LDS R229, [R229+0x400] ;  /* 0x00040000e5e57984 */ /* 0x000fe80000000800 */
[----:B------:R-:W-:Y:S03]  /*3690*/  LDS R228, [R228+0x400] ;  /* 0x00040000e4e47984 */ /* 0x000fe60000000800 */
[----:B------:R-:W-:Y:S01]  /*36a0*/  MUFU.EX2 R91, R91 ;  /* 0x0000005b005b7308 */ /* 0x000fe20000000800 */
[----:B------:R-:W-:Y:S07]  /*36b0*/  LDS R227, [R227+0x400] ;  /* 0x00040000e3e37984 */ /* 0x000fee0000000800 */
[----:B------:R-:W3:Y:S08]  /*36c0*/  MUFU.EX2 R114, R114 ;  /* 0x0000007200727308 */ /* 0x000ef00000000800 */
[----:B------:R-:W3:Y:S08]  /*36d0*/  MUFU.EX2 R132, R132 ;  /* 0x0000008400847308 */ /* 0x000ef00000000800 */
[----:B------:R-:W3:Y:S01]  /*36e0*/  MUFU.EX2 R118, R118 ;  /* 0x0000007600767308 */ /* 0x000ee20000000800 */
[----:B-----5:R-:W5:Y:S07]  /*36f0*/  SHFL.IDX PT, R124, R14, R8, 0x1f ;  /* 0x00001f080e7c7589 */ /* 0x020f6e00000e0000 */
[----:B------:R-:W3:Y:S01]  /*3700*/  MUFU.EX2 R119, R119 ;  /* 0x0000007700777308 */ /* 0x000ee20000000800 */
[----:B------:R-:W4:Y:S04]  /*3710*/  SHFL.IDX PT, R113, R14, R235, 0x1f ;  /* 0x00001feb0e717589 */ /* 0x000f2800000e0000 */
[----:B------:R-:W1:Y:S03]  /*3720*/  SHFL.IDX PT, R121, R14, R141, 0x1f ;  /* 0x00001f8d0e797589 */ /* 0x000e6600000e0000 */
[----:B------:R-:W3:Y:S01]  /*3730*/  MUFU.EX2 R10, R10 ;  /* 0x0000000a000a7308 */ /* 0x000ee20000000800 */
[----:B------:R-:W2:Y:S04]  /*3740*/  SHFL.IDX PT, R13, R14, R232, 0x1f ;  /* 0x00001fe80e0d7589 */ /* 0x000ea800000e0000 */
[----:B------:R-:W3:Y:S03]  /*3750*/  SHFL.IDX PT, R117, R14, R237, 0x1f ;  /* 0x00001fed0e757589 */ /* 0x000ee600000e0000 */
[----:B------:R-:W3:Y:S01]  /*3760*/  MUFU.EX2 R100, R100 ;  /* 0x0000006400647308 */ /* 0x000ee20000000800 */
[----:B------:R-:W3:Y:S01]  /*3770*/  SHFL.IDX PT, R108, R14, R233, 0x1f ;  /* 0x00001fe90e6c7589 */ /* 0x000ee200000e0000 */
[--C-:B-----5:R-:W-:Y:S01]  /*3780*/  FADD.FTZ R24, R24, -R124.reuse ;  /* 0x8000007c18187221 */ /* 0x120fe20000010000 */
[----:B------:R-:W-:-:S02]  /*3790*/  FADD.FTZ R26, R26, -R124 ;  /* 0x8000007c1a1a7221 */ /* 0x000fc40000010000 */
[----:B------:R-:W5:Y:S03]  /*37a0*/  SHFL.IDX PT, R109, R14, R234, 0x1f ;  /* 0x00001fea0e6d7589 */ /* 0x000f6600000e0000 */
[----:B------:R-:W5:Y:S01]  /*37b0*/  MUFU.EX2 R99, R99 ;  /* 0x0000006300637308 */ /* 0x000f620000000800 */
[--C-:B----4-:R-:W-:Y:S01]  /*37c0*/  FADD.FTZ R29, R29, -R113.reuse ;  /* 0x800000711d1d7221 */ /* 0x110fe20000010000 */
[----:B------:R-:W-:Y:S01]  /*37d0*/  FADD.FTZ R31, R31, -R113 ;  /* 0x800000711f1f7221 */ /* 0x000fe20000010000 */
[----:B------:R-:W4:Y:S01]  /*37e0*/  SHFL.IDX PT, R124, R14, R231, 0x1f ;  /* 0x00001fe70e7c7589 */ /* 0x000f2200000e0000 */
[--C-:B-1----:R-:W-:Y:S01]  /*37f0*/  FADD.FTZ R25, R25, -R121.reuse ;  /* 0x8000007919197221 */ /* 0x102fe20000010000 */
[----:B------:R-:W-:Y:S02]  /*3800*/  FADD.FTZ R27, R27, -R121 ;  /* 0x800000791b1b7221 */ /* 0x000fe40000010000 */
[----:B------:R-:W1:Y:S01]  /*3810*/  SHFL.IDX PT, R113, R229, R141, 0x1f ;  /* 0x00001f8de5717589 */ /* 0x000e6200000e0000 */
[----:B------:R-:W1:Y:S01]  /*3820*/  MUFU.EX2 R115, R115 ;  /* 0x0000007300737308 */ /* 0x000e620000000800 */
[--C-:B--2---:R-:W-:Y:S01]  /*3830*/  FADD.FTZ R36, R36, -R13.reuse ;  /* 0x8000000d24247221 */ /* 0x104fe20000010000 */
[----:B------:R-:W-:Y:S01]  /*3840*/  FADD.FTZ R38, R38, -R13 ;  /* 0x8000000d26267221 */ /* 0x000fe20000010000 */
[----:B------:R-:W2:Y:S01]  /*3850*/  SHFL.IDX PT, R14, R229, R233, 0x1f ;  /* 0x00001fe9e50e7589 */ /* 0x000ea200000e0000 */
[--C-:B---3--:R-:W-:Y:S01]  /*3860*/  FADD.FTZ R28, R28, -R117.reuse ;  /* 0x800000751c1c7221 */ /* 0x108fe20000010000 */
[----:B------:R-:W-:-:S02]  /*3870*/  FADD.FTZ R30, R30, -R117 ;  /* 0x800000751e1e7221 */ /* 0x000fc40000010000 */
[----:B------:R-:W3:Y:S01]  /*3880*/  SHFL.IDX PT, R13, R229, R232, 0x1f ;  /* 0x00001fe8e50d7589 */ /* 0x000ee200000e0000 */
[----:B------:R-:W3:Y:S01]  /*3890*/  MUFU.EX2 R133, R133 ;  /* 0x0000008500857308 */ /* 0x000ee20000000800 */
[--C-:B------:R-:W-:Y:S01]  /*38a0*/  FADD.FTZ R33, R33, -R108.reuse ;  /* 0x8000006c21217221 */ /* 0x100fe20000010000 */
[----:B------:R-:W-:Y:S01]  /*38b0*/  FADD.FTZ R35, R35, -R108 ;  /* 0x8000006c23237221 */ /* 0x000fe20000010000 */
[----:B------:R-:W3:Y:S01]  /*38c0*/  SHFL.IDX PT, R117, R229, R237, 0x1f ;  /* 0x00001fede5757589 */ /* 0x000ee200000e0000 */
[--C-:B-----5:R-:W-:Y:S01]  /*38d0*/  FADD.FTZ R32, R32, -R109.reuse ;  /* 0x8000006d20207221 */ /* 0x120fe20000010000 */
[----:B------:R-:W-:Y:S02]  /*38e0*/  FADD.FTZ R34, R34, -R109 ;  /* 0x8000006d22227221 */ /* 0x000fe40000010000 */
[----:B------:R-:W5:Y:S01]  /*38f0*/  SHFL.IDX PT, R108, R229, R234, 0x1f ;  /* 0x00001feae56c7589 */ /* 0x000f6200000e0000 */
[----:B------:R-:W-:Y:S01]  /*3900*/  MUFU.EX2 R102, R102 ;  /* 0x0000006600667308 */ /* 0x000fe20000000800 */
[--C-:B----4-:R-:W-:Y:S01]  /*3910*/  FADD.FTZ R37, R37, -R124.reuse ;  /* 0x8000007c25257221 */ /* 0x110fe20000010000 */
[----:B------:R-:W-:Y:S01]  /*3920*/  FADD.FTZ R39, R39, -R124 ;  /* 0x8000007c27277221 */ /* 0x000fe20000010000 */
[----:B------:R-:W4:Y:S01]  /*3930*/  SHFL.IDX PT, R121, R229, R8, 0x1f ;  /* 0x00001f08e5797589 */ /* 0x000f2200000e0000 */
[--C-:B-1----:R-:W-:Y:S01]  /*3940*/  FADD.FTZ R41, R41, -R113.reuse ;  /* 0x8000007129297221 */ /* 0x102fe20000010000 */
[----:B------:R-:W-:-:S02]  /*3950*/  FADD.FTZ R43, R43, -R113 ;  /* 0x800000712b2b7221 */ /* 0x000fc40000010000 */
[----:B------:R-:W-:Y:S01]  /*3960*/  SHFL.IDX PT, R124, R228, R141, 0x1f ;  /* 0x00001f8de47c7589 */ /* 0x000fe200000e0000 */
[----:B------:R-:W1:Y:S01]  /*3970*/  MUFU.EX2 R103, R103 ;  /* 0x0000006700677308 */ /* 0x000e620000000800 */
[--C-:B--2---:R-:W-:Y:S01]  /*3980*/  FADD.FTZ R49, R49, -R14.reuse ;  /* 0x8000000e31317221 */ /* 0x104fe20000010000 */
[----:B------:R-:W-:Y:S01]  /*3990*/  FADD.FTZ R51, R51, -R14 ;  /* 0x8000000e33337221 */ /* 0x000fe20000010000 */
[----:B------:R2:W-:Y:S01]  /*39a0*/  SHFL.IDX PT, R113, R227, R141, 0x1f ;  /* 0x00001f8de3717589 */ /* 0x0005e200000e0000 */
[--C-:B---3--:R-:W-:Y:S01]  /*39b0*/  FADD.FTZ R52, R52, -R13.reuse ;  /* 0x8000000d34347221 */ /* 0x108fe20000010000 */
[----:B------:R-:W-:Y:S02]  /*39c0*/  FADD.FTZ R54, R54, -R13 ;  /* 0x8000000d36367221 */ /* 0x000fe40000010000 */
[----:B------:R-:W3:Y:S01]  /*39d0*/  SHFL.IDX PT, R109, R229, R235, 0x1f ;  /* 0x00001febe56d7589 */ /* 0x000ee200000e0000 */
[----:B------:R-:W-:Y:S01]  /*39e0*/  MUFU.EX2 R104, R104 ;  /* 0x0000006800687308 */ /* 0x000fe20000000800 */
[--C-:B------:R-:W-:Y:S01]  /*39f0*/  FADD.FTZ R44, R44, -R117.reuse ;  /* 0x800000752c2c7221 */ /* 0x100fe20000010000 */
[----:B------:R-:W-:Y:S01]  /*3a00*/  FADD.FTZ R46, R46, -R117 ;  /* 0x800000752e2e7221 */ /* 0x000fe20000010000 */
[----:B------:R-:W1:Y:S04]  /*3a10*/  SHFL.IDX PT, R13, R228, R235, 0x1f ;  /* 0x00001febe40d7589 */ /* 0x000e6800000e0000 */
[----:B--2---:R-:W2:Y:S01]  /*3a20*/  LDL R141, [R1+0x38] ;  /* 0x00003800018d7983 */ /* 0x004ea20000100800 */
[--C-:B-----5:R-:W-:Y:S01]  /*3a30*/  FADD.FTZ R48, R48, -R108.reuse ;  /* 0x8000006c30307221 */ /* 0x120fe20000010000 */
[----:B------:R-:W-:Y:S01]  /*3a40*/  FADD.FTZ R50, R50, -R108 ;  /* 0x8000006c32327221 */ /* 0x000fe20000010000 */
[----:B------:R-:W5:Y:S01]  /*3a50*/  MUFU.EX2 R105, R105 ;  /* 0x0000006900697308 */ /* 0x000f620000000800 */
[----:B------:R-:W5:Y:S01]  /*3a60*/  SHFL.IDX PT, R117, R228, R237, 0x1f ;  /* 0x00001fede4757589 */ /* 0x000f6200000e0000 */
[--C-:B----4-:R-:W-:Y:S01]  /*3a70*/  FADD.FTZ R40, R40, -R121.reuse ;  /* 0x8000007928287221 */ /* 0x110fe20000010000 */
[----:B------:R-:W-:-:S02]  /*3a80*/  FADD.FTZ R42, R42, -R121 ;  /* 0x800000792a2a7221 */ /* 0x000fc40000010000 */
[----:B------:R-:W-:Y:S04]  /*3a90*/  SHFL.IDX PT, R14, R228, R232, 0x1f ;  /* 0x00001fe8e40e7589 */ /* 0x000fe800000e0000 */
[----:B------:R-:W4:Y:S01]  /*3aa0*/  SHFL.IDX PT, R232, R227, R232, 0x1f ;  /* 0x00001fe8e3e87589 */ /* 0x000f2200000e0000 */
        /* <DEDUP_REMOVED lines=13> */
[----:B-1----:R-:W-:Y:S01]  /*3b80*/  FADD.FTZ R61, R61, -R13 ;  /* 0x8000000d3d3d7221 */ /* 0x002fe20000010000 */
[----:B-----5:R-:W-:Y:S01]  /*3b90*/  FADD.FTZ R62, R62, -R117 ;  /* 0x800000753e3e7221 */ /* 0x020fe20000010000 */
[----:B------:R-:W-:Y:S01]  /*3ba0*/  FADD.FTZ R13, R63, -R13 ;  /* 0x8000000d3f0d7221 */ /* 0x000fe20000010000 */
[----:B----4-:R-:W-:Y:S01]  /*3bb0*/  FADD.FTZ R128, R84, -R232 ;  /* 0x800000e854807221 */ /* 0x010fe20000010000 */
[----:B------:R-:W-:Y:S01]  /*3bc0*/  FMUL.FTZ R84, R217, R24 ;  /* 0x00000018d9547220 */ /* 0x000fe20000410000 */
[----:B------:R-:W-:Y:S01]  /*3bd0*/  FMUL.FTZ R25, R218, R25 ;  /* 0x00000019da197220 */ /* 0x000fe20000410000 */
[----:B------:R-:W-:Y:S01]  /*3be0*/  FMUL.FTZ R26, R216, R26 ;  /* 0x0000001ad81a7220 */ /* 0x000fe20000410000 */
[----:B------:R-:W-:Y:S01]  /*3bf0*/  FMUL.FTZ R27, R219, R27 ;  /* 0x0000001bdb1b7220 */ /* 0x000fe20000410000 */
[----:B------:R-:W-:Y:S01]  /*3c00*/  FMUL.FTZ R62, R126, R62 ;  /* 0x0000003e7e3e7220 */ /* 0x000fe20000410000 */
[----:B------:R-:W-:Y:S01]  /*3c10*/  FMUL.FTZ R13, R127, R13 ;  /* 0x0000000d7f0d7220 */ /* 0x000fe20000410000 */
[--C-:B------:R-:W-:Y:S01]  /*3c20*/  FADD.FTZ R57, R57, -R124.reuse ;  /* 0x8000007c39397221 */ /* 0x100fe20000010000 */
[----:B------:R-:W-:Y:S01]  /*3c30*/  FADD.FTZ R59, R59, -R124 ;  /* 0x8000007c3b3b7221 */ /* 0x000fe20000010000 */
[----:B------:R-:W-:Y:S01]  /*3c40*/  FADD.FTZ R60, R60, -R117 ;  /* 0x800000753c3c7221 */ /* 0x000fe20000010000 */
[----:B---3--:R-:W-:Y:S01]  /*3c50*/  FADD.FTZ R65, R65, -R108 ;  /* 0x8000006c41417221 */ /* 0x008fe20000010000 */
[----:B------:R-:W-:Y:S01]  /*3c60*/  FADD.FTZ R63, R68, -R14 ;  /* 0x8000000e443f7221 */ /* 0x000fe20000010000 */
[----:B------:R-:W1:Y:S01]  /*3c70*/  MUFU.EX2 R136, R136 ;  /* 0x0000008800887308 */ /* 0x000e620000000800 */
[----:B------:R-:W-:Y:S01]  /*3c80*/  FADD.FTZ R66, R66, -R109 ;  /* 0x8000006d42427221 */ /* 0x000fe20000010000 */
[----:B------:R-:W-:Y:S01]  /*3c90*/  FADD.FTZ R67, R67, -R108 ;  /* 0x8000006c43437221 */ /* 0x000fe20000010000 */
[----:B------:R-:W-:Y:S01]  /*3ca0*/  FADD.FTZ R14, R70, -R14 ;  /* 0x8000000e460e7221 */ /* 0x000fe20000010000 */
[----:B------:R-:W-:Y:S01]  /*3cb0*/  FADD.FTZ R117, R76, -R237 ;  /* 0x800000ed4c757221 */ /* 0x000fe20000010000 */
[----:B------:R-:W-:Y:S01]  /*3cc0*/  FADD.FTZ R124, R77, -R235 ;  /* 0x800000eb4d7c7221 */ /* 0x000fe20000010000 */
[----:B------:R-:W-:-:S02]  /*3cd0*/  FADD.FTZ R70, R69, -R228 ;  /* 0x800000e445467221 */ /* 0x000fc40000010000 */
[----:B------:R-:W3:Y:S01]  /*3ce0*/  MUFU.EX2 R137, R137 ;  /* 0x0000008900897308 */ /* 0x000ee20000000800 */
[----:B------:R-:W-:Y:S01]  /*3cf0*/  FADD.FTZ R228, R71, -R228 ;  /* 0x800000e447e47221 */ /* 0x000fe20000010000 */
[----:B------:R-:W-:Y:S01]  /*3d00*/  FADD.FTZ R129, R85, -R231 ;  /* 0x800000e755817221 */ /* 0x000fe20000010000 */
[----:B------:R-:W-:Y:S01]  /*3d10*/  F2FP.F16.F32.PACK_AB R84, R25, R84 ;  /* 0x000000541954723e */ /* 0x000fe200000000ff */
[----:B------:R-:W-:-:S04]  /*3d20*/  FMUL.FTZ R25, R96, R65 ;  /* 0x0000004160197220 */ /* 0x000fc80000410000 */
[----:B------:R-:W4:Y:S01]  /*3d30*/  MUFU.EX2 R225, R225 ;  /* 0x000000e100e17308 */ /* 0x000f220000000800 */
        /* <DEDUP_REMOVED lines=86> */
[----:B---3--:R-:W-:Y:S01]  /*42a0*/  FMUL.FTZ R14, R137, R233 ;  /* 0x000000e9890e7220 */ /* 0x008fe20000410000 */
[----:B------:R-:W-:Y:S01]  /*42b0*/  F2FP.F16.F32.PACK_AB R61, R26, R61 ;  /* 0x0000003d1a3d723e */ /* 0x000fe200000000ff */
[----:B------:R-:W-:Y:S01]  /*42c0*/  FMUL.FTZ R58, R104, R128 ;  /* 0x00000080683a7220 */ /* 0x000fe20000410000 */
[----:B------:R-:W-:Y:S01]  /*42d0*/  F2FP.F16.F32.PACK_AB R76, R41, R40 ;  /* 0x00000028294c723e */ /* 0x000fe200000000ff */
[----:B----4-:R-:W-:Y:S01]  /*42e0*/  FMUL.FTZ R59, R225, R232 ;  /* 0x000000e8e13b7220 */ /* 0x010fe20000410000 */
[----:B------:R-:W-:Y:S01]  /*42f0*/  F2FP.F16.F32.PACK_AB R77, R43, R42 ;  /* 0x0000002a2b4d723e */ /* 0x000fe200000000ff */
[----:B-----5:R-:W-:Y:S01]  /*4300*/  FMUL.FTZ R26, R140, R231 ;  /* 0x000000e78c1a7220 */ /* 0x020fe20000410000 */
        /* <DEDUP_REMOVED lines=167> */
.L_x_6527:
        /* <DEDUP_REMOVED lines=68> */
.L_x_6528:
        /* <DEDUP_REMOVED lines=12> */
.L_x_6518:
[----:B------:R-:W2:Y:S02]  /*5280*/  LDL R5, [R1+0x44] ;  /* 0x0000440001057983 */ /* 0x000ea40000100800 */
[----:B--2---:R-:W-:-:S13]  /*5290*/  ISETP.GE.AND P0, PT, R16, R5, PT ;  /* 0x000000051000720c */ /* 0x004fda0003f06270 */
[----:B------:R-:W-:Y:S05]  /*52a0*/  @P0 BRA `(.L_x_6530) ;  /* 0x0000003800580947 */ /* 0x000fea0003800000 */
[----:B------:R-:W2:Y:S01]  /*52b0*/  LDL.LU R15, [R1+0x28] ;  /* 0x00002800010f7983 */ /* 0x000ea20000300800 */
[----:B------:R-:W3:Y:S03]  /*52c0*/  LDC R21, c[0x0][0x290] ;  /* 0x0000a400ff157b82 */ /* 0x000ee60000000800 */
[----:B------:R-:W4:Y:S01]  /*52d0*/  LDL.LU R20, [R1+0x1c] ;  /* 0x00001c0001147983 */ /* 0x000f220000300800 */
[----:B------:R-:W-:-:S03]  /*52e0*/  ULOP3.LUT UR4, URZ, UR38, URZ, 0x33, !UPT ;  /* 0x000000263f047292 */ /* 0x000fc6000f8e333f */
[----:B------:R-:W5:Y:S01]  /*52f0*/  LDL.LU R22, [R1+0x18] ;  /* 0x0000180001167983 */ /* 0x000f620000300800 */
[----:B------:R-:W1:Y:S02]  /*5300*/  S2R R5, SR_TID.X ;  /* 0x0000000000057919 */ /* 0x000e640000002100 */
[----:B-1----:R-:W-:-:S05]  /*5310*/  VIADD R5, R5, 0xffffff80 ;  /* 0xffffff8005057836 */ /* 0x002fca0000000000 */
[----:B------:R-:W-:-:S04]  /*5320*/  SHF.R.S32.HI R6, RZ, 0x1f, R5 ;  /* 0x0000001fff067819 */ /* 0x000fc80000011405 */
[CC--:B------:R-:W-:Y:S02]  /*5330*/  LEA.HI R7, R6.reuse, R5.reuse, RZ, 0x5 ;  /* 0x0000000506077211 */ /* 0x0c0fe400078f28ff */
[----:B------:R-:W-:Y:S02]  /*5340*/  LEA.HI R13, R6, R5, RZ, 0x2 ;  /* 0x00000005060d7211 */ /* 0x000fe400078f10ff */
[----:B------:R-:W-:Y:S02]  /*5350*/  LOP3.LUT R8, R7, 0xffffffe0, RZ, 0xc0, !PT ;  /* 0xffffffe007087812 */ /* 0x000fe400078ec0ff */
[----:B------:R-:W-:-:S03]  /*5360*/  LOP3.LUT R14, R13, 0xfffffffc, RZ, 0xc0, !PT ;  /* 0xfffffffc0d0e7812 */ /* 0x000fc600078ec0ff */
[----:B------:R-:W-:Y:S02]  /*5370*/  IMAD.IADD R7, R5, 0x1, -R8 ;  /* 0x0000000105077824 */ /* 0x000fe400078e0a08 */
[----:B------:R-:W1:Y:S03]  /*5380*/  LDC R8, c[0x0][0x8b4] ;  /* 0x00022d00ff087b82 */ /* 0x000e660000000800 */
[----:B------:R-:W-:-:S04]  /*5390*/  SHF.R.S32.HI R10, RZ, 0x1f, R7 ;  /* 0x0000001fff0a7819 */ /* 0x000fc80000011407 */
[CC--:B------:R-:W-:Y:S02]  /*53a0*/  LEA.HI R9, R10.reuse, R7.reuse, RZ, 0x3 ;  /* 0x000000070a097211 */ /* 0x0c0fe400078f18ff */
[----:B------:R-:W-:Y:S02]  /*53b0*/  LEA.HI R11, R10, R7, RZ, 0x2 ;  /* 0x000000070a0b7211 */ /* 0x000fe400078f10ff */
[--C-:B------:R-:W-:Y:S02]  /*53c0*/  SHF.R.S32.HI R10, RZ, 0x3, R9.reuse ;  /* 0x00000003ff0a7819 */ /* 0x100fe40000011409 */
[----:B------:R-:W-:Y:S02]  /*53d0*/  LEA.HI R7, R6, R5, RZ, 0x7 ;  /* 0x0000000506077211 */ /* 0x000fe400078f38ff */
[----:B------:R-:W-:Y:S02]  /*53e0*/  SHF.R.S32.HI R9, RZ, 0x1f, R9 ;  /* 0x0000001fff097819 */ /* 0x000fe40000011409 */
[----:B------:R-:W-:-:S02]  /*53f0*/  SHF.R.S32.HI R12, RZ, 0x2, R11 ;  /* 0x00000002ff0c7819 */ /* 0x000fc4000001140b */
[----:B------:R-:W-:Y:S02]  /*5400*/  LOP3.LUT R6, R7, 0xffffff80, RZ, 0xc0, !PT ;  /* 0xffffff8007067812 */ /* 0x000fe400078ec0ff */
[----:B------:R-:W-:Y:S02]  /*5410*/  LEA.HI R9, R9, R10, RZ, 0x4 ;  /* 0x0000000a09097211 */ /* 0x000fe400078f20ff */
[----:B------:R-:W-:Y:S01]  /*5420*/  LEA.HI R11, R11, R12, RZ, 0x1 ;  /* 0x0000000c0b0b7211 */ /* 0x000fe200078f08ff */
[C---:B------:R-:W-:Y:S01]  /*5430*/  IMAD.IADD R6, R5.reuse, 0x1, -R6 ;  /* 0x0000000105067824 */ /* 0x040fe200078e0a06 */
[----:B------:R-:W-:Y:S01]  /*5440*/  SHF.R.S32.HI R7, RZ, 0x7, R7 ;  /* 0x00000007ff077819 */ /* 0x000fe20000011407 */
[----:B------:R-:W-:Y:S01]  /*5450*/  IMAD.IADD R5, R5, 0x1, -R14 ;  /* 0x0000000105057824 */ /* 0x000fe200078e0a0e */
[----:B------:R-:W-:Y:S02]  /*5460*/  LOP3.LUT R9, R9, 0x1ffffff0, RZ, 0xc0, !PT ;  /* 0x1ffffff009097812 */ /* 0x000fe400078ec0ff */
[----:B------:R-:W-:-:S02]  /*5470*/  LOP3.LUT R11, R11, 0xfffffffe, RZ, 0xc0, !PT ;  /* 0xfffffffe0b0b7812 */ /* 0x000fc400078ec0ff */
[----:B------:R-:W-:Y:S01]  /*5480*/  LEA.HI R13, R7, R7, RZ, 0x1 ;  /* 0x00000007070d7211 */ /* 0x000fe200078f08ff */
[----:B------:R-:W-:Y:S02]  /*5490*/  IMAD.IADD R10, R10, 0x1, -R9 ;  /* 0x000000010a0a7824 */ /* 0x000fe400078e0a09 */
[----:B------:R-:W-:Y:S01]  /*54a0*/  IMAD.IADD R11, R12, 0x1, -R11 ;  /* 0x000000010c0b7824 */ /* 0x000fe200078e0a0b */
[----:B------:R-:W-:-:S05]  /*54b0*/  LOP3.LUT R14, R13, 0xfffffffe, RZ, 0xc0, !PT ;  /* 0xfffffffe0d0e7812 */ /* 0x000fca00078ec0ff */
[----:B------:R-:W-:Y:S02]  /*54c0*/  IMAD.IADD R19, R7, 0x1, -R14 ;  /* 0x0000000107137824 */ /* 0x000fe400078e0a0e */
[C---:B------:R-:W-:Y:S02]  /*54d0*/  VIADD R7, R12.reuse, 0x8 ;  /* 0x000000080c077836 */ /* 0x040fe40000000000 */
[C---:B------:R-:W-:Y:S02]  /*54e0*/  VIADD R9, R12.reuse, 0x10 ;  /* 0x000000100c097836 */ /* 0x040fe40000000000 */
[----:B------:R-:W-:Y:S02]  /*54f0*/  VIADD R13, R12, 0x18 ;  /* 0x000000180c0d7836 */ /* 0x000fe40000000000 */
[----:B------:R-:W-:Y:S02]  /*5500*/  IMAD R230, R230, 0x2000, R236 ;  /* 0x00002000e6e67824 */ /* 0x000fe400078e02ec */
[----:B------:R-:W-:Y:S01]  /*5510*/  IMAD.MOV.U32 R235, RZ, RZ, 0x40000040 ;  /* 0x40000040ffeb7424 */ /* 0x000fe200078e00ff */
[----:B--2---:R-:W-:Y:S01]  /*5520*/  LEA.HI R17, R15, R6, RZ, 0x5 ;  /* 0x000000060f117211 */ /* 0x004fe200078f28ff */
[----:B------:R-:W-:-:S05]  /*5530*/  IMAD R6, R10, 0x8, R11 ;  /* 0x000000080a067824 */ /* 0x000fca00078e020b */
[----:B------:R1:W-:Y:S01]  /*5540*/  STL [R1+0x40], R6 ;  /* 0x0000400601007387 */ /* 0x0003e20000100800 */
[----:B------:R-:W-:Y:S02]  /*5550*/  LEA.HI R11, R9, R9, RZ, 0x1 ;  /* 0x00000009090b7211 */ /* 0x000fe400078f08ff */
[----:B------:R-:W-:Y:S01]  /*5560*/  LEA.HI R15, R13, R13, RZ, 0x1 ;  /* 0x0000000d0d0f7211 */ /* 0x000fe200078f08ff */
[----:B-1----:R-:W-:Y:S01]  /*5570*/  VIADD R6, R8, UR4 ;  /* 0x0000000408067c36 */ /* 0x002fe20008000000 */
[----:B------:R-:W-:-:S04]  /*5580*/  LEA.HI R8, R7, R7, RZ, 0x1 ;  /* 0x0000000707087211 */ /* 0x000fc800078f08ff */
[----:B------:R-:W-:Y:S02]  /*5590*/  LOP3.LUT R10, R8, 0xfffffffe, RZ, 0xc0, !PT ;  /* 0xfffffffe080a7812 */ /* 0x000fe400078ec0ff */
[----:B------:R-:W-:Y:S02]  /*55a0*/  LOP3.LUT R12, R11, 0xfffffffe, RZ, 0xc0, !PT ;  /* 0xfffffffe0b0c7812 */ /* 0x000fe400078ec0ff */
[----:B------:R-:W-:Y:S01]  /*55b0*/  LOP3.LUT R14, R15, 0xfffffffe, RZ, 0xc0, !PT ;  /* 0xfffffffe0f0e7812 */ /* 0x000fe200078ec0ff */
[----:B------:R-:W-:Y:S01]  /*55c0*/  IMAD.IADD R10, R7, 0x1, -R10 ;  /* 0x00000001070a7824 */ /* 0x000fe200078e0a0a */
[--C-:B------:R-:W-:Y:S02]  /*55d0*/  SHF.R.S32.HI R7, RZ, 0x1, R8.reuse ;  /* 0x00000001ff077819 */ /* 0x100fe40000011408 */
        /* <DEDUP_REMOVED lines=15> */
[----:B------:R-:W-:Y:S01]  /*56d0*/  SHF.R.S32.HI R17, RZ, 0x5, R17 ;  /* 0x00000005ff117819 */ /* 0x000fe20000011411 */
[----:B------:R-:W-:Y:S02]  /*56e0*/  IMAD.IADD R9, R9, 0x1, -R14 ;  /* 0x0000000109097824 */ /* 0x000fe400078e0a0e */
[----:B---3--:R-:W-:Y:S02]  /*56f0*/  IMAD R6, R6, -0x80, R21 ;  /* 0xffffff8006067824 */ /* 0x008fe400078e0215 */
[----:B------:R-:W-:Y:S01]  /*5700*/  IMAD.IADD R18, R11, 0x1, -R18 ;  /* 0x000000010b127824 */ /* 0x000fe200078e0a12 */
[----:B------:R1:W-:Y:S01]  /*5710*/  STL [R1+0x3c], R7 ;  /* 0x00003c0701007387 */ /* 0x0003e20000100800 */
[----:B------:R-:W-:Y:S02]  /*5720*/  IMAD R8, R9, 0x8, R12 ;  /* 0x0000000809087824 */ /* 0x000fe400078e020c */
[----:B------:R-:W-:Y:S01]  /*5730*/  IMAD R6, R17, -0x10, R6 ;  /* 0xfffffff011067824 */ /* 0x000fe200078e0206 */
[----:B----4-:R-:W-:-:S02]  /*5740*/  SHF.R.S32.HI R17, RZ, 0x2, R20 ;  /* 0x00000002ff117819 */ /* 0x010fc40000011414 */
[----:B------:R-:W-:Y:S01]  /*5750*/  SHF.R.S32.HI R20, RZ, 0x1f, R20 ;  /* 0x0000001fff147819 */ /* 0x000fe20000011414 */
[----:B-1----:R-:W-:Y:S01]  /*5760*/  IMAD R7, R18, 0x8, R13 ;  /* 0x0000000812077824 */ /* 0x002fe200078e020d */
[----:B------:R1:W-:Y:S02]  /*5770*/  STL [R1+0x30], R8 ;  /* 0x0000300801007387 */ /* 0x0003e40000100800 */
[----:B------:R-:W-:Y:S02]  /*5780*/  LEA.HI R20, R20, R17, RZ, 0x3 ;  /* 0x0000001114147211 */ /* 0x000fe400078f18ff */
[----:B------:R2:W-:Y:S02]  /*5790*/  STL [R1+0x2c], R7 ;  /* 0x00002c0701007387 */ /* 0x0005e40000100800 */
[----:B------:R-:W-:Y:S01]  /*57a0*/  LOP3.LUT R20, R20, 0xfffffff8, RZ, 0xc0, !PT ;  /* 0xfffffff814147812 */ /* 0x000fe200078ec0ff */
[C---:B-1----:R-:W-:Y:S02]  /*57b0*/  VIADD R8, R230.reuse, 0x4000 ;  /* 0x00004000e6087836 */ /* 0x042fe40000000000 */
[----:B--2---:R-:W-:Y:S01]  /*57c0*/  VIADD R7, R230, 0x20c00 ;  /* 0x00020c00e6077836 */ /* 0x004fe20000000000 */
[----:B------:R-:W-:-:S02]  /*57d0*/  SHF.R.U32.HI R230, RZ, 0x4, R230 ;  /* 0x00000004ffe67819 */ /* 0x000fc400000116e6 */
[----:B------:R-:W-:Y:S02]  /*57e0*/  SHF.R.U32.HI R8, RZ, 0x4, R8 ;  /* 0x00000004ff087819 */ /* 0x000fe40000011608 */
[----:B------:R-:W-:Y:S02]  /*57f0*/  SHF.R.U32.HI R7, RZ, 0x4, R7 ;  /* 0x00000004ff077819 */ /* 0x000fe40000011607 */
[----:B------:R-:W-:Y:S02]  /*5800*/  LOP3.LUT R230, R230, 0x3fff, RZ, 0xc0, !PT ;  /* 0x00003fffe6e67812 */ /* 0x000fe400078ec0ff */
[----:B------:R-:W-:Y:S02]  /*5810*/  IADD3 R6, R6, R20, -R17 ;  /* 0x0000001406067210 */ /* 0x000fe40007ffe811 */
[----:B------:R-:W-:Y:S02]  /*5820*/  LOP3.LUT R8, R8, 0x3fff, RZ, 0xc0, !PT ;  /* 0x00003fff08087812 */ /* 0x000fe400078ec0ff */
[----:B------:R-:W-:-:S02]  /*5830*/  LOP3.LUT R7, R7, 0x3fff, RZ, 0xc0, !PT ;  /* 0x00003fff07077812 */ /* 0x000fc400078ec0ff */
[----:B------:R-:W-:Y:S01]  /*5840*/  LOP3.LUT R10, R230, 0x10000, RZ, 0xfc, !PT ;  /* 0x00010000e60a7812 */ /* 0x000fe200078efcff */
[----:B------:R-:W-:Y:S01]  /*5850*/  IMAD R6, R19, -0x40, R6 ;  /* 0xffffffc013067824 */ /* 0x000fe200078e0206 */
[----:B------:R-:W-:Y:S01]  /*5860*/  LOP3.LUT R237, R8, 0x10000, RZ, 0xfc, !PT ;  /* 0x0001000008ed7812 */ /* 0x000fe200078efcff */
[----:B------:R-:W-:Y:S01]  /*5870*/  IMAD.MOV.U32 R19, RZ, RZ, 0x40000040 ;  /* 0x40000040ff137424 */ /* 0x000fe200078e00ff */
[----:B------:R-:W-:Y:S01]  /*5880*/  LOP3.LUT R7, R7, 0x10000, RZ, 0xfc, !PT ;  /* 0x0001000007077812 */ /* 0x000fe200078efcff */
[C---:B------:R-:W-:Y:S02]  /*5890*/  VIADD R18, R10.reuse, 0x2 ;  /* 0x000000020a127836 */ /* 0x040fe40000000000 */
[C---:B------:R-:W-:Y:S02]  /*58a0*/  VIADD R14, R10.reuse, 0x4 ;  /* 0x000000040a0e7836 */ /* 0x040fe40000000000 */
[----:B------:R-:W-:Y:S01]  /*58b0*/  IMAD.MOV.U32 R15, RZ, RZ, 0x40000040 ;  /* 0x40000040ff0f7424 */ /* 0x000fe200078e00ff */
[----:B------:R1:W-:Y:S01]  /*58c0*/  STL [R1+0x28], R10 ;  /* 0x0000280a01007387 */ /* 0x0003e20000100800 */
[----:B------:R-:W-:-:S02]  /*58d0*/  VIADD R12, R10, 0x6 ;  /* 0x000000060a0c7836 */ /* 0x000fc40000000000 */
[----:B------:R-:W-:Y:S01]  /*58e0*/  IMAD.MOV.U32 R13, RZ, RZ, 0x40000040 ;  /* 0x40000040ff0d7424 */ /* 0x000fe200078e00ff */
[----:B------:R2:W-:Y:S01]  /*58f0*/  STL [R1+0x34], R7 ;  /* 0x0000340701007387 */ /* 0x0005e20000100800 */
[C---:B------:R-:W-:Y:S02]  /*5900*/  VIADD R8, R237.reuse, 0x4 ;  /* 0x00000004ed087836 */ /* 0x040fe40000000000 */
[----:B------:R-:W-:Y:S01]  /*5910*/  IMAD.MOV.U32 R9, RZ, RZ, 0x40000040 ;  /* 0x40000040ff097424 */ /* 0x000fe200078e00ff */
[----:B------:R3:W-:Y:S01]  /*5920*/  STL.64 [R1+0x20], R18 ;  /* 0x0000201201007387 */ /* 0x0007e20000100a00 */
[----:B------:R-:W-:Y:S02]  /*5930*/  IMAD.MOV.U32 R11, RZ, RZ, 0x40000040 ;  /* 0x40000040ff0b7424 */ /* 0x000fe400078e00ff */
[----:B-1----:R-:W-:Y:S01]  /*5940*/  VIADD R10, R237, 0x2 ;  /* 0x00000002ed0a7836 */ /* 0x002fe20000000000 */
[----:B------:R3:W-:Y:S04]  /*5950*/  STL.64 [R1+0x18], R14 ;  /* 0x0000180e01007387 */ /* 0x0007e80000100a00 */
[----:B------:R3:W-:Y:S04]  /*5960*/  STL.64 [R1+0x10], R12 ;  /* 0x0000100c01007387 */ /* 0x0007e80000100a00 */
[----:B------:R3:W-:Y:S04]  /*5970*/  STL.64 [R1], R8 ;  /* 0x0000000801007387 */ /* 0x0007e80000100a00 */
[----:B------:R3:W-:Y:S01]  /*5980*/  STL.64 [R1+0x8], R10 ;  /* 0x0000080a01007387 */ /* 0x0007e20000100a00 */
[C---:B--2---:R-:W-:Y:S01]  /*5990*/  VIADD R7, R5.reuse, 0x4 ;  /* 0x0000000405077836 */ /* 0x044fe20000000000 */
        /* <DEDUP_REMOVED lines=8> */
.L_x_6541:
[----:B------:R-:W-:-:S13]  /*5a20*/  ISETP.NE.AND P0, PT, R231, 0x3, PT ;  /* 0x00000003e700780c */ /* 0x000fda0003f05270 */
[----:B------:R-:W-:Y:S05]  /*5a30*/  @!P0 BRA `(.L_x_6531) ;  /* 0x0000000000048947 */ /* 0x000fea0003800000 */
[----:B------:R-:W-:Y:S01]  /*5a40*/  BPT.TRAP 0x1 ;  /* 0x000000040000795c */ /* 0x000fe20000300000 */
.L_x_6531:
[----:B------:R-:W-:Y:S01]  /*5a50*/  IMAD R7, R0, 0x8, R236 ;  /* 0x0000000800077824 */ /* 0x000fe200078e02ec */
[----:B------:R-:W-:-:S04]  /*5a60*/  SHF.L.U32 R20, R4, 0x1f, RZ ;  /* 0x0000001f04147819 */ /* 0x000fc800000006ff */
[----:B------:R1:W2:Y:S01]  /*5a70*/  SYNCS.PHASECHK.TRANS64.TRYWAIT P1, [R7+URZ+0x30c10], R20 ;  /* 0x030c1014070075a7 */ /* 0x0002a2000802017f */
[----:B------:R-:W-:Y:S05]  /*5a80*/  @!P0 BRA `(.L_x_6532) ;  /* 0x0000000000048947 */ /* 0x000fea0003800000 */
[----:B------:R-:W-:Y:S01]  /*5a90*/  BPT.TRAP 0x1 ;  /* 0x000000040000795c */ /* 0x000fe20000300000 */
.L_x_6532:
[----:B------:R-:W-:-:S05]  /*5aa0*/  VIADD R8, R236, 0x10000 ;  /* 0x00010000ec087836 */ /* 0x000fca0000000000 */
[----:B------:R-:W-:-:S04]  /*5ab0*/  SHF.R.U32.HI R8, RZ, 0x4, R8 ;  /* 0x00000004ff087819 */ /* 0x000fc80000011608 */
[----:B------:R-:W-:-:S04]  /*5ac0*/  LOP3.LUT R8, R8, 0x3fff, RZ, 0xc0, !PT ;  /* 0x00003fff08087812 */ /* 0x000fc800078ec0ff */
[----:B------:R-:W-:Y:S01]  /*5ad0*/  LOP3.LUT R9, R8, 0x10000, RZ, 0xfc, !PT ;  /* 0x0001000008097812 */ /* 0x000fe200078efcff */
[----:B--2---:R-:W-:Y:S06]  /*5ae0*/  @P1 BRA `(.L_x_6533) ;  /* 0x0000000000081947 */ /* 0x004fec0003800000 */
[----:B------:R-:W2:Y:S02]  /*5af0*/  SYNCS.PHASECHK.TRANS64.TRYWAIT P1, [R7+URZ+0x30c10], R20 ;  /* 0x030c1014070075a7 */ /* 0x000ea4000802017f */
[----:B--2---:R-:W-:Y:S05]  /*5b00*/  @!P1 BRA `(.L_x_6534) ;  /* 0x0000007800289947 */ /* 0x004fea0003800000 */
.L_x_6533:
        /* <DEDUP_REMOVED lines=27> */
[----:B------:R-:W-:-:S04]  /*5cc0*/  IMAD R9, R3, 0x2, R10 ;  /* 0x0000000203097824 */ /* 0x000fc800078e020a */
        /* <DEDUP_REMOVED lines=35> */
.L_x_6535:
[----:B------:R1:W1:Y:S01]  /*5f00*/  SYNCS.PHASECHK.TRANS64.TRYWAIT P1, [R7+URZ+0x30c30], R20 ;  /* 0x030c3014070075a7 */ /* 0x000262000802017f */
[----:B------:R-:W-:Y:S05]  /*5f10*/  @!P0 BRA `(.L_x_6536) ;  /* 0x0000000000048947 */ /* 0x000fea0003800000 */
[----:B------:R-:W-:Y:S01]  /*5f20*/  BPT.TRAP 0x1 ;  /* 0x000000040000795c */ /* 0x000fe20000300000 */
.L_x_6536:
        /* <DEDUP_REMOVED lines=8> */
.L_x_6537:
        /* <DEDUP_REMOVED lines=9> */
[C---:B------:R-:W-:Y:S01]  /*6040*/  ISETP.GT.AND P1, PT, R6.reuse, 0x8, PT ;  /* 0x000000080600780c */ /* 0x040fe20003f24270 */
[----:B------:R-:W-:Y:S01]  /*6050*/  VIADD R17, R5, 0x8 ;  /* 0x0000000805117836 */ /* 0x000fe20000000000 */
[----:B--2---:R-:W-:Y:S01]  /*6060*/  SHFL.IDX PT, R9, R10, R5, 0x1f ;  /* 0x00001f050a097589 */ /* 0x004fe200000e0000 */
[----:B------:R-:W-:-:S02]  /*6070*/  ISETP.GT.AND P2, PT, R6, RZ, PT ;  /* 0x000000ff0600720c */ /* 0x000fc40003f44270 */
[----:B------:R-:W-:Y:S01]  /*6080*/  FSEL R91, R91, -INF , P1 ;  /* 0xff8000005b5b7808 */ /* 0x000fe20000800000 */
[----:B------:R-:W1:Y:S01]  /*6090*/  SHFL.IDX PT, R11, R10, R14, 0x1f ;  /* 0x00001f0e0a0b7589 */ /* 0x000e6200000e0000 */
[----:B------:R-:W-:Y:S01]  /*60a0*/  HGMMA.64x128x16.F32 R24, gdesc[UR4], RZ, !UPT, gsb0 ;  /* 0x01e00000041879f0 */ /* 0x000fe2000c0008ff */
[----:B------:R-:W-:Y:S01]  /*60b0*/  UIADD3 UR4, UR6, 0x2, URZ ;  /* 0x0000000206047890 */ /* 0x000fe2000fffe03f */
[----:B------:R-:W-:Y:S01]  /*60c0*/  FSEL R88, R88, -INF , P2 ;  /* 0xff80000058587808 */ /* 0x000fe20001000000 */
[----:B------:R-:W-:Y:S01]  /*60d0*/  ULDC UR5, c[0x0][0x744] ;  /* 0x0001d10000057ab9 */ /* 0x000fe20000000800 */
[----:B---3--:R-:W2:Y:S01]  /*60e0*/  SHFL.IDX PT, R18, R233, R5, 0x1f ;  /* 0x00001f05e9127589 */ /* 0x008ea200000e0000 */
[----:B------:R-:W-:Y:S02]  /*60f0*/  FSEL R90, R90, -INF , P1 ;  /* 0xff8000005a5a7808 */ /* 0x000fe40000800000 */
[----:B------:R-:W-:Y:S01]  /*6100*/  FSEL R94, R94, -INF , P1 ;  /* 0xff8000005e5e7808 */ /* 0x000fe20000800000 */
[----:B------:R-:W-:Y:S01]  /*6110*/  UMOV UR10, UR4 ;  /* 0x00000004000a7c82 */ /* 0x000fe20008000000 */
[----:B------:R-:W-:Y:S01]  /*6120*/  FSEL R104, R104, -INF , P2 ;  /* 0xff80000068687808 */ /* 0x000fe20001000000 */
[----:B------:R-:W-:Y:S01]  /*6130*/  SHFL.IDX PT, R22, R233, R17, 0x1f ;  /* 0x00001f11e9167589 */ /* 0x000fe200000e0000 */
[----:B------:R-:W-:-:S02]  /*6140*/  FSEL R101, R101, -INF , P2 ;  /* 0xff80000065657808 */ /* 0x000fc40001000000 */
[----:B------:R-:W-:Y:S02]  /*6150*/  FSEL R92, R92, -INF , P2 ;  /* 0xff8000005c5c7808 */ /* 0x000fe40001000000 */
[----:B------:R-:W-:Y:S02]  /*6160*/  FSEL R103, R103, -INF , P1 ;  /* 0xff80000067677808 */ /* 0x000fe40000800000 */
[----:B------:R-:W-:Y:S02]  /*6170*/  FSEL R106, R106, -INF , P1 ;  /* 0xff8000006a6a7808 */ /* 0x000fe40000800000 */
[----:B------:R-:W-:Y:S02]  /*6180*/  FSEL R93, R93, -INF , P2 ;  /* 0xff8000005d5d7808 */ /* 0x000fe40001000000 */
[----:B------:R-:W-:Y:S01]  /*6190*/  FSEL R116, R116, -INF , P2 ;  /* 0xff80000074747808 */ /* 0x000fe20001000000 */
[----:B-1----:R-:W-:Y:S01]  /*61a0*/  FFMA.FTZ R91, R91, UR5, -R11 ;  /* 0x000000055b5b7c23 */ /* 0x002fe2000801080b */
[--C-:B------:R-:W-:Y:S01]  /*61b0*/  FFMA.FTZ R88, R88, UR5, -R9.reuse ;  /* 0x0000000558587c23 */ /* 0x100fe20008010809 */
[----:B------:R-:W-:Y:S01]  /*61c0*/  FFMA.FTZ R90, R90, UR5, -R9 ;  /* 0x000000055a5a7c23 */ /* 0x000fe20008010809 */
[----:B------:R-:W-:Y:S01]  /*61d0*/  FSEL R118, R118, -INF , P1 ;  /* 0xff80000076767808 */ /* 0x000fe20000800000 */
[----:B------:R1:W-:Y:S01]  /*61e0*/  MUFU.EX2 R230, R91 ;  /* 0x0000005b00e67308 */ /* 0x0003e20000000800 */
[----:B------:R-:W-:-:S02]  /*61f0*/  FSEL R95, R95, -INF , P1 ;  /* 0xff8000005f5f7808 */ /* 0x000fc40000800000 */
[----:B------:R-:W-:Y:S02]  /*6200*/  FSEL R117, R117, -INF , P2 ;  /* 0xff80000075757808 */ /* 0x000fe40001000000 */
[----:B------:R-:W-:Y:S02]  /*6210*/  FSEL R147, R147, -INF , P1 ;  /* 0xff80000093937808 */ /* 0x000fe40000800000 */
[----:B------:R-:W-:Y:S01]  /*6220*/  FSEL R89, R89, -INF , P2 ;  /* 0xff80000059597808 */ /* 0x000fe20001000000 */
[----:B------:R-:W-:Y:S02]  /*6230*/  WARPGROUP.DEPBAR.LE gsb0, 0x0 ;  /* 0x00008000000079c5 */ /* 0x000fe40000010000 */
[----:B------:R-:W-:Y:S01]  /*6240*/  WARPGROUP.ARRIVE ;  /* 0x00000000000079c5 */ /* 0x000fe20000000000 */
[----:B-1----:R-:W-:Y:S01]  /*6250*/  VIADD R91, R5, 0x1c ;  /* 0x0000001c055b7836 */ /* 0x002fe20000000000 */
[----:B------:R-:W-:Y:S01]  /*6260*/  UIADD3 UR4, UR6, 0x4, URZ ;  /* 0x0000000406047890 */ /* 0x000fe2000fffe03f */
[----:B------:R-:W-:Y:S01]  /*6270*/  MUFU.EX2 R222, R88 ;  /* 0x0000005800de7308 */ /* 0x000fe20000000800 */
[----:B------:R-:W-:-:S02]  /*6280*/  FFMA.FTZ R89, R89, UR5, -R11 ;  /* 0x0000000559597c23 */ /* 0x000fc4000801080b */
[----:B------:R-:W-:Y:S05]  /*6290*/  SHFL.IDX PT, R15, R10, R91, 0x1f ;  /* 0x00001f5b0a0f7589 */ /* 0x000fea00000e0000 */
[----:B------:R-:W1:Y:S01]  /*62a0*/  MUFU.EX2 R232, R90 ;  /* 0x0000005a00e87308 */ /* 0x000e620000000800 */
[----:B-----5:R-:W-:Y:S02]  /*62b0*/  R2UR UR8, R12 ;  /* 0x000000000c0872ca */ /* 0x020fe400000e0000 */
[----:B------:R-:W-:Y:S01]  /*62c0*/  R2UR UR9, R13 ;  /* 0x000000000d0972ca */ /* 0x000fe200000e0000 */
[----:B------:R2:W3:Y:S01]  /*62d0*/  SHFL.IDX PT, R12, R10, R17, 0x1f ;  /* 0x00001f110a0c7589 */ /* 0x0004e200000e0000 */
[----:B------:R-:W-:Y:S01]  /*62e0*/  VIADD R13, R5, 0xc ;  /* 0x0000000c050d7836 */ /* 0x000fe20000000000 */
[----:B------:R-:W-:Y:S01]  /*62f0*/  UIADD3 UR6, UR6, 0x6, URZ ;  /* 0x0000000606067890 */ /* 0x000fe2000fffe03f */
[----:B------:R-:W-:Y:S01]  /*6300*/  FSEL R113, R113, -INF , P2 ;  /* 0xff80000071717808 */ /* 0x000fe20001000000 */
[----:B------:R-:W-:Y:S02]  /*6310*/  MUFU.EX2 R225, R89 ;  /* 0x0000005900e17308 */ /* 0x000fe40000000800 */
[----:B------:R5:W1:Y:S06]  /*6320*/  SHFL.IDX PT, R9, R10, R13, 0x1f ;  /* 0x00001f0d0a097589 */ /* 0x000a6c00000e0000 */
[----:B------:R-:W-:Y:S01]  /*6330*/  HGMMA.64x128x16.F32 R24, gdesc[UR8], R24, gsb0 ;  /* 0x01e00000081879f0 */ /* 0x000fe20008000818 */
[----:B----4-:R-:W-:-:S02]  /*6340*/  R2UR UR8, R20 ;  /* 0x00000000140872ca */ /* 0x010fc400000e0000 */
[----:B------:R-:W-:Y:S01]  /*6350*/  R2UR UR9, R21 ;  /* 0x00000000150972ca */ /* 0x000fe200000e0000 */
[----:B------:R-:W-:Y:S01]  /*6360*/  UMOV UR10, UR4 ;  /* 0x00000004000a7c82 */ /* 0x000fe20008000000 */
[----:B------:R-:W-:Y:S01]  /*6370*/  UMOV UR11, 0x40000040 ;  /* 0x40000040000b7882 */ /* 0x000fe20000000000 */
[----:B--2---:R-:W-:Y:S01]  /*6380*/  FFMA.FTZ R17, R104, UR5, -R18 ;  /* 0x0000000568117c23 */ /* 0x004fe20008010812 */
[C---:B------:R-:W-:Y:S01]  /*6390*/  VIADD R104, R5.reuse, 0x18 ;  /* 0x0000001805687836 */ /* 0x040fe20000000000 */
[----:B------:R2:W-:Y:S01]  /*63a0*/  SHFL.IDX PT, R20, R233, R14, 0x1f ;  /* 0x00001f0ee9147589 */ /* 0x0005e200000e0000 */
[--C-:B---3--:R-:W-:Y:S01]  /*63b0*/  FFMA.FTZ R94, R94, UR5, -R12.reuse ;  /* 0x000000055e5e7c23 */ /* 0x108fe2000801080c */
[----:B------:R-:W-:Y:S01]  /*63c0*/  FFMA.FTZ R92, R92, UR5, -R12 ;  /* 0x000000055c5c7c23 */ /* 0x000fe2000801080c */
[----:B------:R-:W-:Y:S01]  /*63d0*/  FFMA.FTZ R18, R106, UR5, -R18 ;  /* 0x000000056a127c23 */ /* 0x000fe20008010812 */
[----:B-----5:R-:W-:Y:S01]  /*63e0*/  VIADD R13, R5, 0x10 ;  /* 0x00000010050d7836 */ /* 0x020fe20000000000 */
[----:B------:R3:W-:Y:S01]  /*63f0*/  MUFU.EX2 R228, R94 ;  /* 0x0000005e00e47308 */ /* 0x0007e20000000800 */
[--C-:B--2---:R-:W-:Y:S01]  /*6400*/  FFMA.FTZ R14, R101, UR5, -R15.reuse ;  /* 0x00000005650e7c23 */ /* 0x104fe2000801080f */
[----:B------:R-:W-:Y:S01]  /*6410*/  FFMA.FTZ R15, R103, UR5, -R15 ;  /* 0x00000005670f7c23 */ /* 0x000fe2000801080f */
[----:B------:R-:W-:-:S02]  /*6420*/  VIADD R103, R5, 0xc ;  /* 0x0000000c05677836 */ /* 0x000fc40000000000 */
[--C-:B-1----:R-:W-:Y:S01]  /*6430*/  FFMA.FTZ R93, R93, UR5, -R9.reuse ;  /* 0x000000055d5d7c23 */ /* 0x102fe20008010809 */
[----:B------:R-:W-:Y:S02]  /*6440*/  VIADD R106, R5, 0x10 ;  /* 0x00000010056a7836 */ /* 0x000fe40000000000 */
[----:B------:R-:W-:Y:S01]  /*6450*/  FFMA.FTZ R95, R95, UR5, -R9 ;  /* 0x000000055f5f7c23 */ /* 0x000fe20008010809 */
[----:B------:R-:W-:Y:S01]  /*6460*/  VIADD R101, R5, 0x14 ;  /* 0x0000001405657836 */ /* 0x000fe20000000000 */
[----:B---3--:R-:W1:Y:S01]  /*6470*/  SHFL.IDX PT, R94, R233, R104, 0x1f ;  /* 0x00001f68e95e7589 */ /* 0x008e6200000e0000 */
[----:B------:R2:W-:Y:S03]  /*6480*/  MUFU.EX2 R229, R92 ;  /* 0x0000005c00e57308 */ /* 0x0005e60000000800 */
[----:B------:R-:W-:Y:S04]  /*6490*/  SHFL.IDX PT, R88, R233, R103, 0x1f ;  /* 0x00001f67e9587589 */ /* 0x000fe800000e0000 */
[----:B------:R-:W-:Y:S04]  /*64a0*/  SHFL.IDX PT, R90, R233, R106, 0x1f ;  /* 0x00001f6ae95a7589 */ /* 0x000fe800000e0000 */
[----:B--2---:R-:W-:Y:S04]  /*64b0*/  SHFL.IDX PT, R92, R233, R101, 0x1f ;  /* 0x00001f65e95c7589 */ /* 0x004fe800000e0000 */
[----:B------:R-:W2:Y:S01]  /*64c0*/  SHFL.IDX PT, R233, R233, R91, 0x1f ;  /* 0x00001f5be9e97589 */ /* 0x000ea200000e0000 */
[----:B------:R1:W-:Y:S03]  /*64d0*/  MUFU.EX2 R227, R93 ;  /* 0x0000005d00e37308 */ /* 0x0003e60000000800 */
[----:B------:R-:W-:Y:S01]  /*64e0*/  SHFL.IDX PT, R11, R10, R13, 0x1f ;  /* 0x00001f0d0a0b7589 */ /* 0x000fe200000e0000 */
[--C-:B-1----:R-:W-:Y:S01]  /*64f0*/  FFMA.FTZ R93, R116, UR5, -R94.reuse ;  /* 0x00000005745d7c23 */ /* 0x102fe2000801085e */
[----:B------:R-:W-:Y:S01]  /*6500*/  FFMA.FTZ R94, R118, UR5, -R94 ;  /* 0x00000005765e7c23 */ /* 0x000fe2000801085e */
[----:B------:R-:W-:Y:S01]  /*6510*/  FSEL R118, R145, -INF , P2 ;  /* 0xff80000091767808 */ /* 0x000fe20001000000 */
[----:B------:R-:W-:Y:S01]  /*6520*/  VIADD R145, R5, 0x14 ;  /* 0x0000001405917836 */ /* 0x000fe20000000000 */
[----:B------:R2:W-:Y:S02]  /*6530*/  MUFU.EX2 R226, R95 ;  /* 0x0000005f00e27308 */ /* 0x0005e40000000800 */
[----:B--2---:R-:W-:-:S02]  /*6540*/  FFMA.FTZ R95, R117, UR5, -R233 ;  /* 0x00000005755f7c23 */ /* 0x004fc400080108e9 */
[----:B------:R-:W1:Y:S01]  /*6550*/  SHFL.IDX PT, R117, R218, R145, 0x1f ;  /* 0x00001f91da757589 */ /* 0x000e6200000e0000 */
[----:B------:R-:W-:Y:S02]  /*6560*/  WARPGROUP.DEPBAR.LE gsb0, 0x0 ;  /* 0x00008000000079c5 */ /* 0x000fe40000010000 */
[----:B------:R-:W-:-:S06]  /*6570*/  WARPGROUP.ARRIVE ;  /* 0x00000000000079c5 */ /* 0x000fcc0000000000 */
[----:B------:R-:W-:Y:S01]  /*6580*/  HGMMA.64x128x16.F32 R24, gdesc[UR8], R24, gsb0 ;  /* 0x01e00000081879f0 */ /* 0x000fe20008000818 */
[--C-:B-1----:R-:W-:Y:S01]  /*6590*/  FFMA.FTZ R118, R118, UR5, -R117.reuse ;  /* 0x0000000576767c23 */ /* 0x102fe20008010875 */
[----:B------:R-:W-:Y:S02]  /*65a0*/  FFMA.FTZ R117, R147, UR5, -R117 ;  /* 0x0000000593757c23 */ /* 0x000fe40008010875 */
[----:B------:R-:W2:Y:S01]  /*65b0*/  LDL R147, [R1+0x38] ;  /* 0x0000380001937983 */ /* 0x000ea20000100800 */
[----:B------:R-:W-:Y:S02]  /*65c0*/  R2UR UR8, R234 ;  /* 0x00000000ea0872ca */ /* 0x000fe400000e0000 */
[----:B------:R-:W-:Y:S01]  /*65d0*/  R2UR UR9, R235 ;  /* 0x00000000eb0972ca */ /* 0x000fe200000e0000 */
[----:B------:R-:W-:Y:S01]  /*65e0*/  UMOV UR10, UR6 ;  /* 0x00000006000a7c82 */ /* 0x000fe20008000000 */
[----:B------:R-:W-:Y:S01]  /*65f0*/  UMOV UR11, 0x40000040 ;  /* 0x40000040000b7882 */ /* 0x000fe20000000000 */
[----:B------:R-:W-:-:S05]  /*6600*/  VIADD R13, R5, 0x14 ;  /* 0x00000014050d7836 */ /* 0x000fca0000000000 */
[----:B------:R1:W3:Y:S02]  /*6610*/  SHFL.IDX PT, R12, R10, R13, 0x1f ;  /* 0x00001f0d0a0c7589 */ /* 0x0002e400000e0000 */
[----:B-1----:R-:W-:-:S06]  /*6620*/  VIADD R13, R5, 0x18 ;  /* 0x00000018050d7836 */ /* 0x002fcc0000000000 */
[----:B------:R3:W1:Y:S01]  /*6630*/  SHFL.IDX PT, R13, R10, R13, 0x1f ;  /* 0x00001f0d0a0d7589 */ /* 0x00066200000e0000 */
[----:B------:R-:W-:Y:S02]  /*6640*/  WARPGROUP.DEPBAR.LE gsb0, 0x0 ;  /* 0x00008000000079c5 */ /* 0x000fe40000010000 */
[----:B------:R-:W-:-:S06]  /*6650*/  WARPGROUP.ARRIVE ;  /* 0x00000000000079c5 */ /* 0x000fcc0000000000 */
[----:B------:R-:W-:Y:S01]  /*6660*/  HGMMA.64x128x16.F32 R24, gdesc[UR8], R24, gsb0 ;  /* 0x01e00000081879f0 */ /* 0x000fe20008000818 */
[----:B------:R-:W4:Y:S01]  /*6670*/  SHFL.IDX PT, R103, R223, R103, 0x1f ;  /* 0x00001f67df677589 */ /* 0x000f2200000e0000 */
[----:B------:R-:W-:Y:S02]  /*6680*/  FSEL R96, R96, -INF , P2 ;  /* 0xff80000060607808 */ /* 0x000fe40001000000 */
[----:B------:R-:W-:Y:S01]  /*6690*/  FSEL R98, R98, -INF , P1 ;  /* 0xff80000062627808 */ /* 0x000fe20000800000 */
[----:B------:R-:W-:Y:S01]  /*66a0*/  FFMA.FTZ R91, R113, UR5, -R92 ;  /* 0x00000005715b7c23 */ /* 0x000fe2000801085c */
[----:B------:R-:W-:Y:S02]  /*66b0*/  FSEL R97, R97, -INF , P2 ;  /* 0xff80000061617808 */ /* 0x000fe40001000000 */
[----:B------:R-:W-:Y:S02]  /*66c0*/  FSEL R99, R99, -INF , P1 ;  /* 0xff80000063637808 */ /* 0x000fe40000800000 */
[----:B------:R-:W-:Y:S01]  /*66d0*/  FSEL R108, R108, -INF , P2 ;  /* 0xff8000006c6c7808 */ /* 0x000fe20001000000 */
[----:B------:R-:W-:Y:S01]  /*66e0*/  VIADD R113, R5, 0x4 ;  /* 0x0000000405717836 */ /* 0x000fe20000000000 */
[----:B------:R-:W-:-:S02]  /*66f0*/  FSEL R100, R100, -INF , P2 ;  /* 0xff80000064647808 */ /* 0x000fc40001000000 */
[----:B------:R-:W-:Y:S02]  /*6700*/  FSEL R110, R110, -INF , P1 ;  /* 0xff8000006e6e7808 */ /* 0x000fe40000800000 */
[----:B------:R-:W-:Y:S01]  /*6710*/  FSEL R112, R112, -INF , P2 ;  /* 0xff80000070707808 */ /* 0x000fe20001000000 */
[--C-:B------:R-:W-:Y:S01]  /*6720*/  FFMA.FTZ R96, R96, UR5, -R11.reuse ;  /* 0x0000000560607c23 */ /* 0x100fe2000801080b */
[----:B------:R-:W-:Y:S01]  /*6730*/  FSEL R114, R114, -INF , P1 ;  /* 0xff80000072727808 */ /* 0x000fe20000800000 */
[----:B------:R-:W-:Y:S01]  /*6740*/  FFMA.FTZ R9, R98, UR5, -R11 ;  /* 0x0000000562097c23 */ /* 0x000fe2000801080b */
[--C-:B---3--:R-:W-:Y:S01]  /*6750*/  FFMA.FTZ R10, R97, UR5, -R12.reuse ;  /* 0x00000005610a7c23 */ /* 0x108fe2000801080c */
[----:B------:R-:W-:Y:S01]  /*6760*/  FFMA.FTZ R11, R99, UR5, -R12 ;  /* 0x00000005630b7c23 */ /* 0x000fe2000801080c */
[--C-:B------:R-:W-:Y:S01]  /*6770*/  FFMA.FTZ R21, R108, UR5, -R22.reuse ;  /* 0x000000056c157c23 */ /* 0x100fe20008010816 */
[----:B-1----:R-:W-:Y:S01]  /*6780*/  FFMA.FTZ R12, R100, UR5, -R13 ;  /* 0x00000005640c7c23 */ /* 0x002fe2000801080d */
[----:B------:R-:W-:Y:S01]  /*6790*/  FFMA.FTZ R22, R110, UR5, -R22 ;  /* 0x000000056e167c23 */ /* 0x000fe20008010816 */
[--C-:B------:R-:W-:Y:S01]  /*67a0*/  FFMA.FTZ R89, R112, UR5, -R90.reuse ;  /* 0x0000000570597c23 */ /* 0x100fe2000801085a */
[----:B------:R-:W1:Y:S01]  /*67b0*/  SHFL.IDX PT, R100, R223, R113, 0x1f ;  /* 0x00001f71df647589 */ /* 0x000e6200000e0000 */
[----:B------:R-:W-:Y:S01]  /*67c0*/  FSEL R102, R102, -INF , P1 ;  /* 0xff80000066667808 */ /* 0x000fe20000800000 */
[----:B------:R-:W-:-:S02]  /*67d0*/  FFMA.FTZ R90, R114, UR5, -R90 ;  /* 0x00000005725a7c23 */ /* 0x000fc4000801085a */
[----:B------:R3:W5:Y:S01]  /*67e0*/  SHFL.IDX PT, R110, R223, R104, 0x1f ;  /* 0x00001f68df6e7589 */ /* 0x00076200000e0000 */
[----:B------:R-:W-:Y:S01]  /*67f0*/  VIADD R114, R5, 0x8 ;  /* 0x0000000805727836 */ /* 0x000fe20000000000 */
[----:B------:R-:W-:Y:S02]  /*6800*/  FSEL R109, R109, -INF , P2 ;  /* 0xff8000006d6d7808 */ /* 0x000fe40001000000 */
[----:B------:R-:W5:Y:S01]  /*6810*/  SHFL.IDX PT, R98, R223, R5, 0x1f ;  /* 0x00001f05df627589 */ /* 0x000f6200000e0000 */
[----:B------:R-:W-:-:S03]  /*6820*/  FFMA.FTZ R13, R102, UR5, -R13 ;  /* 0x00000005660d7c23 */ /* 0x000fc6000801080d */
[----:B------:R5:W5:Y:S01]  /*6830*/  SHFL.IDX PT, R108, R223, R101, 0x1f ;  /* 0x00001f65df6c7589 */ /* 0x000b6200000e0000 */
[----:B------:R-:W-:Y:S01]  /*6840*/  FFMA.FTZ R23, R109, UR5, -R88 ;  /* 0x000000056d177c23 */ /* 0x000fe20008010858 */
[----:B------:R-:W-:Y:S02]  /*6850*/  FSEL R109, R125, -INF , P2 ;  /* 0xff8000007d6d7808 */ /* 0x000fe40001000000 */
[----:B------:R-:W5:Y:S01]  /*6860*/  SHFL.IDX PT, R102, R223, R114, 0x1f ;  /* 0x00001f72df667589 */ /* 0x000f6200000e0000 */
[----:B---3--:R-:W-:Y:S02]  /*6870*/  FSEL R104, R127, -INF , P1 ;  /* 0xff8000007f687808 */ /* 0x008fe40000800000 */
[----:B------:R-:W-:Y:S01]  /*6880*/  FSEL R119, R119, -INF , P1 ;  /* 0xff80000077777808 */ /* 0x000fe20000800000 */
[--C-:B----4-:R-:W-:Y:S01]  /*6890*/  FFMA.FTZ R109, R109, UR5, -R103.reuse ;  /* 0x000000056d6d7c23 */ /* 0x110fe20008010867 */
[----:B------:R-:W-:Y:S01]  /*68a0*/  FSEL R105, R105, -INF , P2 ;  /* 0xff80000069697808 */ /* 0x000fe20001000000 */
[----:B------:R-:W-:Y:S01]  /*68b0*/  FFMA.FTZ R104, R104, UR5, -R103 ;  /* 0x0000000568687c23 */ /* 0x000fe20008010867 */
[----:B------:R-:W-:Y:S01]  /*68c0*/  FSEL R107, R107, -INF , P1 ;  /* 0xff8000006b6b7808 */ /* 0x000fe20000800000 */
[----:B------:R3:W-:Y:S01]  /*68d0*/  MUFU.EX2 R224, R96 ;  /* 0x0000006000e07308 */ /* 0x0007e20000000800 */
[----:B------:R-:W-:Y:S01]  /*68e0*/  FSEL R99, R121, -INF , P2 ;  /* 0xff80000079637808 */ /* 0x000fe20001000000 */
[----:B------:R-:W-:Y:S01]  /*68f0*/  FFMA.FTZ R19, R105, UR5, -R20 ;  /* 0x0000000569137c23 */ /* 0x000fe20008010814 */
[----:B------:R-:W-:-:S02]  /*6900*/  FSEL R123, R123, -INF , P1 ;  /* 0xff8000007b7b7808 */ /* 0x000fc40000800000 */
[----:B------:R-:W-:-:S03]  /*6910*/  FSEL R134, R134, -INF , P1 ;  /* 0xff80000086867808 */ /* 0x000fc60000800000 */
[----:B------:R4:W-:Y:S01]  /*6920*/  MUFU.EX2 R103, R109 ;  /* 0x0000006d00677308 */ /* 0x0009e20000000800 */
[----:B---3--:R-:W-:Y:S01]  /*6930*/  FFMA.FTZ R96, R119, UR5, -R233 ;  /* 0x0000000577607c23 */ /* 0x008fe200080108e9 */
[----:B------:R-:W-:Y:S02]  /*6940*/  VIADD R233, R5, 0x1c ;  /* 0x0000001c05e97836 */ /* 0x000fe40000000000 */
[----:B------:R-:W-:Y:S01]  /*6950*/  FFMA.FTZ R20, R107, UR5, -R20 ;  /* 0x000000056b147c23 */ /* 0x000fe20008010814 */
[----:B------:R-:W-:Y:S01]  /*6960*/  FSEL R120, R120, -INF , P2 ;  /* 0xff80000078787808 */ /* 0x000fe20001000000 */
[----:B------:R-:W3:Y:S01]  /*6970*/  SHFL.IDX PT, R106, R223, R106, 0x1f ;  /* 0x00001f6adf6a7589 */ /* 0x000ee200000e0000 */
[----:B----4-:R-:W-:Y:S01]  /*6980*/  FSEL R109, R132, -INF , P2 ;  /* 0xff800000846d7808 */ /* 0x010fe20001000000 */
[--C-:B-1----:R-:W-:Y:S01]  /*6990*/  FFMA.FTZ R99, R99, UR5, -R100.reuse ;  /* 0x0000000563637c23 */ /* 0x102fe20008010864 */
[----:B------:R-:W-:Y:S01]  /*69a0*/  FSEL R107, R129, -INF , P2 ;  /* 0xff800000816b7808 */ /* 0x000fe20001000000 */
[----:B------:R-:W-:Y:S01]  /*69b0*/  FFMA.FTZ R100, R123, UR5, -R100 ;  /* 0x000000057b647c23 */ /* 0x000fe20008010864 */
[----:B------:R-:W-:Y:S01]  /*69c0*/  FSEL R131, R131, -INF , P1 ;  /* 0xff80000083837808 */ /* 0x000fe20000800000 */
[--C-:B-----5:R-:W-:Y:S01]  /*69d0*/  FFMA.FTZ R109, R109, UR5, -R110.reuse ;  /* 0x000000056d6d7c23 */ /* 0x120fe2000801086e */
[----:B------:R-:W-:Y:S01]  /*69e0*/  SHFL.IDX PT, R112, R223, R233, 0x1f ;  /* 0x00001fe9df707589 */ /* 0x000fe200000e0000 */
[----:B------:R-:W-:Y:S01]  /*69f0*/  FFMA.FTZ R110, R134, UR5, -R110 ;  /* 0x00000005866e7c23 */ /* 0x000fe2000801086e */
[----:B------:R-:W-:-:S02]  /*6a00*/  FSEL R111, R111, -INF , P1 ;  /* 0xff8000006f6f7808 */ /* 0x000fc40000800000 */
[----:B------:R-:W-:Y:S01]  /*6a10*/  FSEL R101, R124, -INF , P2 ;  /* 0xff8000007c657808 */ /* 0x000fe20001000000 */
[----:B------:R1:W-:Y:S01]  /*6a20*/  SHFL.IDX PT, R134, R218, R113, 0x1f ;  /* 0x00001f71da867589 */ /* 0x0003e200000e0000 */
[----:B------:R-:W-:Y:S01]  /*6a30*/  FSEL R126, R126, -INF , P1 ;  /* 0xff8000007e7e7808 */ /* 0x000fe20000800000 */
[----:B------:R-:W-:Y:S02]  /*6a40*/  FFMA.FTZ R97, R120, UR5, -R98 ;  /* 0x0000000578617c23 */ /* 0x000fe40008010862 */
[----:B------:R4:W-:Y:S01]  /*6a50*/  SHFL.IDX PT, R123, R218, R114, 0x1f ;  /* 0x00001f72da7b7589 */ /* 0x0009e200000e0000 */
[--C-:B------:R-:W-:Y:S01]  /*6a60*/  FFMA.FTZ R107, R107, UR5, -R108.reuse ;  /* 0x000000056b6b7c23 */ /* 0x100fe2000801086c */
[----:B------:R-:W-:Y:S01]  /*6a70*/  FFMA.FTZ R108, R131, UR5, -R108 ;  /* 0x00000005836c7c23 */ /* 0x000fe2000801086c */
[----:B------:R-:W-:Y:S02]  /*6a80*/  FSEL R120, R144, -INF , P2 ;  /* 0xff80000090787808 */ /* 0x000fe40001000000 */
[----:B-1----:R-:W-:Y:S01]  /*6a90*/  FSEL R113, R151, -INF , P1 ;  /* 0xff80000097717808 */ /* 0x002fe20000800000 */
[----:B------:R-:W-:Y:S01]  /*6aa0*/  VIADD R151, R5, 0x4 ;  /* 0x0000000405977836 */ /* 0x000fe20000000000 */
[----:B----4-:R-:W-:Y:S01]  /*6ab0*/  FSEL R114, R149, -INF , P2 ;  /* 0xff80000095727808 */ /* 0x010fe20001000000 */
[C---:B------:R-:W-:Y:S01]  /*6ac0*/  VIADD R149, R5.reuse, 0x8 ;  /* 0x0000000805957836 */ /* 0x040fe20000000000 */
[----:B------:R-:W-:Y:S01]  /*6ad0*/  SHFL.IDX PT, R131, R218, R5, 0x1f ;  /* 0x00001f05da837589 */ /* 0x000fe200000e0000 */
[----:B------:R-:W-:Y:S01]  /*6ae0*/  VIADD R144, R5, 0xc ;  /* 0x0000000c05907836 */ /* 0x000fe20000000000 */
[----:B------:R-:W-:-:S02]  /*6af0*/  WARPGROUP.DEPBAR.LE gsb0, 0x0 ;  /* 0x00008000000079c5 */ /* 0x000fc40000010000 */
[----:B------:R-:W1:Y:S04]  /*6b00*/  LDS R216, [R216+0x400] ;  /* 0x00040000d8d87984 */ /* 0x000e680000000800 */
[----:B------:R-:W-:Y:S04]  /*6b10*/  LDS R220, [R220+0x400] ;  /* 0x00040000dcdc7984 */ /* 0x000fe80000000800 */
[----:B------:R-:W-:Y:S01]  /*6b20*/  LDS R219, [R219+0x400] ;  /* 0x00040000dbdb7984 */ /* 0x000fe20000000800 */
[----:B------:R-:W-:Y:S01]  /*6b30*/  FSEL R116, R148, -INF , P2 ;  /* 0xff80000094747808 */ /* 0x000fe20001000000 */
[----:B------:R-:W-:Y:S01]  /*6b40*/  FFMA.FTZ R88, R111, UR5, -R88 ;  /* 0x000000056f587c23 */ /* 0x000fe20008010858 */
[----:B------:R-:W-:Y:S01]  /*6b50*/  FFMA.FTZ R101, R101, UR5, -R102 ;  /* 0x0000000565657c23 */ /* 0x000fe20008010866 */
[----:B------:R-:W-:-:S02]  /*6b60*/  VIADD R148, R5, 0x10 ;  /* 0x0000001005947836 */ /* 0x000fc40000000000 */
[----:B------:R-:W-:Y:S01]  /*6b70*/  FFMA.FTZ R102, R126, UR5, -R102 ;  /* 0x000000057e667c23 */ /* 0x000fe20008010866 */
[----:B------:R-:W-:Y:S02]  /*6b80*/  FSEL R111, R133, -INF , P2 ;  /* 0xff800000856f7808 */ /* 0x000fe40001000000 */
[----:B------:R-:W-:Y:S02]  /*6b90*/  FSEL R105, R128, -INF , P2 ;  /* 0xff80000080697808 */ /* 0x000fe40001000000 */
[----:B------:R-:W-:Y:S01]  /*6ba0*/  FSEL R130, R130, -INF , P1 ;  /* 0xff80000082827808 */ /* 0x000fe20000800000 */
[----:B------:R-:W-:Y:S01]  /*6bb0*/  SHFL.IDX PT, R121, R218, R144, 0x1f ;  /* 0x00001f90da797589 */ /* 0x000fe200000e0000 */
[----:B------:R-:W-:Y:S01]  /*6bc0*/  FSEL R135, R135, -INF , P1 ;  /* 0xff80000087877808 */ /* 0x000fe20000800000 */
[--C-:B---3--:R-:W-:Y:S02]  /*6bd0*/  FFMA.FTZ R105, R105, UR5, -R106.reuse ;  /* 0x0000000569697c23 */ /* 0x108fe4000801086a */
[----:B------:R-:W-:Y:S01]  /*6be0*/  LDS R221, [R221+0x400] ;  /* 0x00040000dddd7984 */ /* 0x000fe20000000800 */
[----:B------:R-:W-:-:S03]  /*6bf0*/  FFMA.FTZ R106, R130, UR5, -R106 ;  /* 0x00000005826a7c23 */ /* 0x000fc6000801086a */
[----:B-1----:R-:W1:Y:S04]  /*6c00*/  SHFL.IDX PT, R124, R216, R5, 0x1f ;  /* 0x00001f05d87c7589 */ /* 0x002e6800000e0000 */
[----:B------:R-:W3:Y:S04]  /*6c10*/  SHFL.IDX PT, R126, R216, R151, 0x1f ;  /* 0x00001f97d87e7589 */ /* 0x000ee800000e0000 */
[----:B------:R-:W4:Y:S04]  /*6c20*/  SHFL.IDX PT, R133, R216, R149, 0x1f ;  /* 0x00001f95d8857589 */ /* 0x000f2800000e0000 */
[----:B------:R-:W5:Y:S04]  /*6c30*/  SHFL.IDX PT, R127, R216, R144, 0x1f ;  /* 0x00001f90d87f7589 */ /* 0x000f6800000e0000 */
[----:B------:R-:W5:Y:S01]  /*6c40*/  SHFL.IDX PT, R129, R216, R148, 0x1f ;  /* 0x00001f94d8817589 */ /* 0x000f6200000e0000 */
[--C-:B------:R-:W-:Y:S01]  /*6c50*/  FFMA.FTZ R111, R111, UR5, -R112.reuse ;  /* 0x000000056f6f7c23 */ /* 0x100fe20008010870 */
[----:B------:R-:W-:Y:S01]  /*6c60*/  FSEL R130, R136, -INF , P2 ;  /* 0xff80000088827808 */ /* 0x000fe20001000000 */
[----:B------:R-:W-:Y:S01]  /*6c70*/  FFMA.FTZ R112, R135, UR5, -R112 ;  /* 0x0000000587707c23 */ /* 0x000fe20008010870 */
[----:B------:R-:W-:-:S02]  /*6c80*/  FSEL R135, R137, -INF , P2 ;  /* 0xff80000089877808 */ /* 0x000fc40001000000 */
[----:B------:R-:W-:Y:S01]  /*6c90*/  FSEL R125, R140, -INF , P2 ;  /* 0xff8000008c7d7808 */ /* 0x000fe20001000000 */
[----:B------:R-:W-:Y:S01]  /*6ca0*/  FFMA.FTZ R130, R130, UR5, -R131 ;  /* 0x0000000582827c23 */ /* 0x000fe20008010883 */
[----:B------:R-:W-:Y:S01]  /*6cb0*/  FSEL R142, R142, -INF , P1 ;  /* 0xff8000008e8e7808 */ /* 0x000fe20000800000 */
[----:B------:R-:W-:Y:S01]  /*6cc0*/  FFMA.FTZ R135, R135, UR5, -R134 ;  /* 0x0000000587877c23 */ /* 0x000fe20008010886 */
[----:B------:R-:W-:Y:S01]  /*6cd0*/  FSEL R139, R139, -INF , P1 ;  /* 0xff8000008b8b7808 */ /* 0x000fe20000800000 */
[--C-:B-1----:R-:W-:Y:S01]  /*6ce0*/  FADD.FTZ R24, R24, -R124.reuse ;  /* 0x8000007c18187221 */ /* 0x102fe20000010000 */
[----:B------:R-:W-:Y:S01]  /*6cf0*/  FSEL R138, R138, -INF , P1 ;  /* 0xff8000008a8a7808 */ /* 0x000fe20000800000 */
[----:B------:R-:W-:Y:S01]  /*6d00*/  FADD.FTZ R26, R26, -R124 ;  /* 0x8000007c1a1a7221 */ /* 0x000fe20000010000 */
[--C-:B---3--:R-:W-:Y:S01]  /*6d10*/  FADD.FTZ R124, R25, -R126.reuse ;  /* 0x8000007e197c7221 */ /* 0x108fe20000010000 */
[----:B------:R-:W-:Y:S01]  /*6d20*/  FSEL R122, R122, -INF , P1 ;  /* 0xff8000007a7a7808 */ /* 0x000fe20000800000 */
[----:B----4-:R-:W-:Y:S01]  /*6d30*/  FADD.FTZ R128, R28, -R133 ;  /* 0x800000851c807221 */ /* 0x010fe20000010000 */
[----:B------:R-:W-:Y:S01]  /*6d40*/  FADD.FTZ R126, R27, -R126 ;  /* 0x8000007e1b7e7221 */ /* 0x000fe20000010000 */
[----:B------:R1:W-:Y:S01]  /*6d50*/  MUFU.EX2 R28, R130 ;  /* 0x00000082001c7308 */ /* 0x0003e20000000800 */
[----:B------:R-:W-:Y:S01]  /*6d60*/  FFMA.FTZ R125, R125, UR5, -R123 ;  /* 0x000000057d7d7c23 */ /* 0x000fe2000801087b */
[----:B-----5:R-:W-:Y:S01]  /*6d70*/  FADD.FTZ R27, R31, -R127 ;  /* 0x8000007f1f1b7221 */ /* 0x020fe20000010000 */
[----:B------:R-:W-:Y:S01]  /*6d80*/  FFMA.FTZ R123, R142, UR5, -R123 ;  /* 0x000000058e7b7c23 */ /* 0x000fe2000801087b */
[----:B------:R-:W-:Y:S01]  /*6d90*/  SHFL.IDX PT, R132, R216, R145, 0x1f ;  /* 0x00001f91d8847589 */ /* 0x000fe200000e0000 */
[----:B------:R-:W-:Y:S01]  /*6da0*/  FADD.FTZ R25, R30, -R133 ;  /* 0x800000851e197221 */ /* 0x000fe20000010000 */
[----:B------:R-:W-:Y:S01]  /*6db0*/  FFMA.FTZ R131, R138, UR5, -R131 ;  /* 0x000000058a837c23 */ /* 0x000fe20008010883 */
[----:B------:R-:W-:Y:S01]  /*6dc0*/  FFMA.FTZ R134, R139, UR5, -R134 ;  /* 0x000000058b867c23 */ /* 0x000fe20008010886 */
[----:B-1----:R-:W-:Y:S01]  /*6dd0*/  FADD.FTZ R130, R29, -R127 ;  /* 0x8000007f1d827221 */ /* 0x002fe20000010000 */
[----:B------:R-:W-:Y:S01]  /*6de0*/  FADD.FTZ R127, R32, -R129 ;  /* 0x80000081207f7221 */ /* 0x000fe20000010000 */
[----:B------:R-:W1:Y:S01]  /*6df0*/  SHFL.IDX PT, R142, R216, R233, 0x1f ;  /* 0x00001fe9d88e7589 */ /* 0x000e6200000e0000 */
[----:B------:R3:W-:Y:S01]  /*6e00*/  MUFU.EX2 R30, R135 ;  /* 0x00000087001e7308 */ /* 0x0007e20000000800 */
[----:B------:R-:W-:-:S02]  /*6e10*/  FFMA.FTZ R98, R122, UR5, -R98 ;  /* 0x000000057a627c23 */ /* 0x000fc40008010862 */
[----:B------:R-:W4:Y:S01]  /*6e20*/  SHFL.IDX PT, R32, R220, R145, 0x1f ;  /* 0x00001f91dc207589 */ /* 0x000f2200000e0000 */
[----:B------:R-:W-:-:S03]  /*6e30*/  FSEL R122, R141, -INF , P2 ;  /* 0xff8000008d7a7808 */ /* 0x000fc60001000000 */
[----:B------:R-:W5:Y:S01]  /*6e40*/  SHFL.IDX PT, R139, R220, R149, 0x1f ;  /* 0x00001f95dc8b7589 */ /* 0x000f6200000e0000 */
[----:B------:R-:W-:-:S03]  /*6e50*/  FSEL R143, R143, -INF , P1 ;  /* 0xff8000008f8f7808 */ /* 0x000fc60000800000 */
[----:B------:R-:W5:Y:S04]  /*6e60*/  SHFL.IDX PT, R138, R220, R148, 0x1f ;  /* 0x00001f94dc8a7589 */ /* 0x000f6800000e0000 */
[----:B---3--:R-:W3:Y:S01]  /*6e70*/  SHFL.IDX PT, R135, R219, R5, 0x1f ;  /* 0x00001f05db877589 */ /* 0x008ee200000e0000 */
[----:B------:R-:W-:-:S03]  /*6e80*/  VIADD R223, R5, 0x18 ;  /* 0x0000001805df7836 */ /* 0x000fc60000000000 */
[----:B------:R-:W3:Y:S01]  /*6e90*/  SHFL.IDX PT, R137, R220, R144, 0x1f ;  /* 0x00001f90dc897589 */ /* 0x000ee200000e0000 */
[--C-:B------:R-:W-:Y:S01]  /*6ea0*/  FFMA.FTZ R122, R122, UR5, -R121.reuse ;  /* 0x000000057a7a7c23 */ /* 0x100fe20008010879 */
[----:B------:R-:W-:Y:S02]  /*6eb0*/  FFMA.FTZ R121, R143, UR5, -R121 ;  /* 0x000000058f797c23 */ /* 0x000fe40008010879 */
[----:B------:R-:W2:Y:S04]  /*6ec0*/  SHFL.IDX PT, R143, R216, R223, 0x1f ;  /* 0x00001fdfd88f7589 */ /* 0x000ea800000e0000 */
[----:B------:R-:W2:Y:S01]  /*6ed0*/  SHFL.IDX PT, R136, R220, R223, 0x1f ;  /* 0x00001fdfdc887589 */ /* 0x000ea200000e0000 */
[----:B------:R5:W-:Y:S01]  /*6ee0*/  MUFU.EX2 R29, R131 ;  /* 0x00000083001d7308 */ /* 0x000be20000000800 */
[----:B------:R-:W-:Y:S01]  /*6ef0*/  FSEL R115, R115, -INF , P1 ;  /* 0xff80000073737808 */ /* 0x000fe20000800000 */
[--C-:B-1----:R-:W-:Y:S01]  /*6f00*/  FADD.FTZ R37, R37, -R142.reuse ;  /* 0x8000008e25257221 */ /* 0x102fe20000010000 */
[----:B------:R-:W-:Y:S01]  /*6f10*/  FADD.FTZ R39, R39, -R142 ;  /* 0x8000008e27277221 */ /* 0x000fe20000010000 */
[--C-:B----4-:R-:W-:Y:S01]  /*6f20*/  FADD.FTZ R49, R49, -R32.reuse ;  /* 0x8000002031317221 */ /* 0x110fe20000010000 */
[----:B------:R-:W-:Y:S01]  /*6f30*/  FADD.FTZ R51, R51, -R32 ;  /* 0x8000002033337221 */ /* 0x000fe20000010000 */
[----:B------:R-:W1:Y:S01]  /*6f40*/  SHFL.IDX PT, R119, R218, R148, 0x1f ;  /* 0x00001f94da777589 */ /* 0x000e6200000e0000 */
[--C-:B-----5:R-:W-:Y:S01]  /*6f50*/  FADD.FTZ R44, R44, -R139.reuse ;  /* 0x8000008b2c2c7221 */ /* 0x120fe20000010000 */
[----:B------:R4:W-:Y:S01]  /*6f60*/  MUFU.EX2 R31, R134 ;  /* 0x00000086001f7308 */ /* 0x0009e20000000800 */
[--C-:B------:R-:W-:Y:S01]  /*6f70*/  FADD.FTZ R131, R33, -R132.reuse ;  /* 0x8000008421837221 */ /* 0x100fe20000010000 */
[----:B------:R-:W-:Y:S01]  /*6f80*/  FADD.FTZ R132, R35, -R132 ;  /* 0x8000008423847221 */ /* 0x000fe20000010000 */
[----:B------:R-:W-:Y:S01]  /*6f90*/  FADD.FTZ R46, R46, -R139 ;  /* 0x8000008b2e2e7221 */ /* 0x000fe20000010000 */
[--C-:B------:R-:W-:Y:S01]  /*6fa0*/  FADD.FTZ R48, R48, -R138.reuse ;  /* 0x8000008a30307221 */ /* 0x100fe20000010000 */
[----:B------:R-:W-:Y:S01]  /*6fb0*/  FADD.FTZ R50, R50, -R138 ;  /* 0x8000008a32327221 */ /* 0x000fe20000010000 */
[----:B------:R-:W-:Y:S01]  /*6fc0*/  SHFL.IDX PT, R35, R219, R144, 0x1f ;  /* 0x00001f90db237589 */ /* 0x000fe200000e0000 */
[--C-:B---3--:R-:W-:Y:S01]  /*6fd0*/  FADD.FTZ R56, R56, -R135.reuse ;  /* 0x8000008738387221 */ /* 0x108fe20000010000 */
[----:B------:R3:W-:Y:S01]  /*6fe0*/  MUFU.EX2 R32, R125 ;  /* 0x0000007d00207308 */ /* 0x0007e20000000800 */
[----:B------:R-:W-:Y:S01]  /*6ff0*/  FADD.FTZ R58, R58, -R135 ;  /* 0x800000873a3a7221 */ /* 0x000fe20000010000 */
[----:B----4-:R-:W-:Y:S01]  /*7000*/  SHFL.IDX PT, R134, R219, R145, 0x1f ;  /* 0x00001f91db867589 */ /* 0x010fe200000e0000 */
[--C-:B------:R-:W-:Y:S01]  /*7010*/  FADD.FTZ R45, R45, -R137.reuse ;  /* 0x800000892d2d7221 */ /* 0x100fe20000010000 */
[----:B------:R-:W-:-:S02]  /*7020*/  FADD.FTZ R47, R47, -R137 ;  /* 0x800000892f2f7221 */ /* 0x000fc40000010000 */
[----:B------:R-:W-:Y:S01]  /*7030*/  SHFL.IDX PT, R142, R221, R145, 0x1f ;  /* 0x00001f91dd8e7589 */ /* 0x000fe200000e0000 */
[----:B------:R-:W-:-:S03]  /*7040*/  FFMA.FTZ R92, R115, UR5, -R92 ;  /* 0x00000005735c7c23 */ /* 0x000fc6000801085c */
[----:B---3--:R-:W-:Y:S04]  /*7050*/  SHFL.IDX PT, R125, R221, R5, 0x1f ;  /* 0x00001f05dd7d7589 */ /* 0x008fe800000e0000 */
[----:B------:R-:W-:Y:S04]  /*7060*/  SHFL.IDX PT, R135, R221, R151, 0x1f ;  /* 0x00001f97dd877589 */ /* 0x000fe800000e0000 */
[----:B------:R-:W-:Y:S04]  /*7070*/  SHFL.IDX PT, R139, R221, R149, 0x1f ;  /* 0x00001f95dd8b7589 */ /* 0x000fe800000e0000 */
[----:B------:R-:W-:Y:S04]  /*7080*/  SHFL.IDX PT, R144, R221, R144, 0x1f ;  /* 0x00001f90dd907589 */ /* 0x000fe800000e0000 */
[----:B------:R-:W-:Y:S04]  /*7090*/  SHFL.IDX PT, R138, R221, R148, 0x1f ;  /* 0x00001f94dd8a7589 */ /* 0x000fe800000e0000 */
[----:B------:R-:W-:Y:S04]  /*70a0*/  SHFL.IDX PT, R145, R221, R223, 0x1f ;  /* 0x00001fdfdd917589 */ /* 0x000fe800000e0000 */
[----:B------:R-:W3:Y:S04]  /*70b0*/  SHFL.IDX PT, R137, R219, R149, 0x1f ;  /* 0x00001f95db897589 */ /* 0x000ee800000e0000 */
[----:B------:R-:W4:Y:S04]  /*70c0*/  SHFL.IDX PT, R221, R221, R233, 0x1f ;  /* 0x00001fe9dddd7589 */ /* 0x000f2800000e0000 */
[----:B------:R-:W5:Y:S01]  /*70d0*/  SHFL.IDX PT, R115, R218, R223, 0x1f ;  /* 0x00001fdfda737589 */ /* 0x000f6200000e0000 */
[----:B------:R-:W-:-:S03]  /*70e0*/  FADD.FTZ R129, R34, -R129 ;  /* 0x8000008122817221 */ /* 0x000fc60000010000 */
[----:B------:R-:W5:Y:S01]  /*70f0*/  SHFL.IDX PT, R218, R218, R233, 0x1f ;  /* 0x00001fe9dada7589 */ /* 0x000f6200000e0000 */
[----:B--2---:R-:W-:-:S03]  /*7100*/  FADD.FTZ R133, R36, -R143 ;  /* 0x8000008f24857221 */ /* 0x004fc60000010000 */
[----:B------:R-:W2:Y:S01]  /*7110*/  SHFL.IDX PT, R33, R220, R233, 0x1f ;  /* 0x00001fe9dc217589 */ /* 0x000ea200000e0000 */
[--C-:B------:R-:W-:Y:S01]  /*7120*/  FADD.FTZ R52, R52, -R136.reuse ;  /* 0x8000008834347221 */ /* 0x100fe20000010000 */
[----:B------:R-:W-:Y:S02]  /*7130*/  FADD.FTZ R54, R54, -R136 ;  /* 0x8000008836367221 */ /* 0x000fe40000010000 */
[----:B------:R-:W2:Y:S01]  /*7140*/  SHFL.IDX PT, R34, R219, R151, 0x1f ;  /* 0x00001f97db227589 */ /* 0x000ea200000e0000 */
[----:B------:R-:W2:Y:S03]  /*7150*/  MUFU.EX2 R12, R12 ;  /* 0x0000000c000c7308 */ /* 0x000ea60000000800 */
[----:B------:R-:W-:Y:S04]  /*7160*/  SHFL.IDX PT, R36, R219, R223, 0x1f ;  /* 0x00001fdfdb247589 */ /* 0x000fe800000e0000 */
[----:B------:R-:W2:Y:S01]  /*7170*/  SHFL.IDX PT, R136, R219, R148, 0x1f ;  /* 0x00001f94db887589 */ /* 0x000ea200000e0000 */
[----:B------:R-:W2:Y:S03]  /*7180*/  MUFU.EX2 R14, R14 ;  /* 0x0000000e000e7308 */ /* 0x000ea60000000800 */
[----:B------:R-:W2:Y:S01]  /*7190*/  SHFL.IDX PT, R219, R219, R233, 0x1f ;  /* 0x00001fe9dbdb7589 */ /* 0x000ea200000e0000 */
[----:B------:R-:W-:-:S03]  /*71a0*/  FSEL R146, R146, -INF , P1 ;  /* 0xff80000092927808 */ /* 0x000fc60000800000 */
[----:B------:R-:W2:Y:S01]  /*71b0*/  SHFL.IDX PT, R140, R220, R151, 0x1f ;  /* 0x00001f97dc8c7589 */ /* 0x000ea200000e0000 */
[----:B------:R-:W2:Y:S03]  /*71c0*/  MUFU.EX2 R107, R107 ;  /* 0x0000006b006b7308 */ /* 0x000ea60000000800 */
[----:B------:R-:W2:Y:S01]  /*71d0*/  SHFL.IDX PT, R141, R220, R5, 0x1f ;  /* 0x00001f05dc8d7589 */ /* 0x000ea200000e0000 */
[----:B------:R-:W-:Y:S01]  /*71e0*/  FSEL R150, R150, -INF , P1 ;  /* 0xff80000096967808 */ /* 0x000fe20000800000 */
[--C-:B-1----:R-:W-:Y:S01]  /*71f0*/  FFMA.FTZ R120, R120, UR5, -R119.reuse ;  /* 0x0000000578787c23 */ /* 0x102fe20008010877 */
[----:B------:R-:W-:Y:S02]  /*7200*/  FFMA.FTZ R119, R146, UR5, -R119 ;  /* 0x0000000592777c23 */ /* 0x000fe40008010877 */
[----:B------:R-:W1:Y:S01]  /*7210*/  MUFU.EX2 R13, R13 ;  /* 0x0000000d000d7308 */ /* 0x000e620000000800 */
[--C-:B---3--:R-:W-:Y:S01]  /*7220*/  FADD.FTZ R60, R60, -R137.reuse ;  /* 0x800000893c3c7221 */ /* 0x108fe20000010000 */
[----:B------:R-:W-:Y:S01]  /*7230*/  FADD.FTZ R62, R62, -R137 ;  /* 0x800000893e3e7221 */ /* 0x000fe20000010000 */
[----:B----4-:R-:W-:Y:S01]  /*7240*/  FADD.FTZ R146, R85, -R221 ;  /* 0x800000dd55927221 */ /* 0x010fe20000010000 */
[----:B------:R-:W-:-:S04]  /*7250*/  FADD.FTZ R137, R80, -R138 ;  /* 0x8000008a50897221 */ /* 0x000fc80000010000 */
[----:B------:R-:W3:Y:S01]  /*7260*/  MUFU.EX2 R15, R15 ;  /* 0x0000000f000f7308 */ /* 0x000ee20000000800 */
[----:B------:R-:W-:Y:S01]  /*7270*/  FMUL.FTZ R26, R232, R26 ;  /* 0x0000001ae81a7220 */ /* 0x000fe20000410000 */
[----:B------:R-:W-:Y:S01]  /*7280*/  FMUL.FTZ R85, R230, R126 ;  /* 0x0000007ee6557220 */ /* 0x000fe20000410000 */
[----:B-----5:R-:W-:-:S05]  /*7290*/  FFMA.FTZ R116, R116, UR5, -R115 ;  /* 0x0000000574747c23 */ /* 0x020fca0008010873 */
[----:B------:R-:W4:Y:S01]  /*72a0*/  MUFU.EX2 R101, R101 ;  /* 0x0000006500657308 */ /* 0x000f220000000800 */
[----:B------:R-:W-:Y:S01]  /*72b0*/  FADD.FTZ R138, R82, -R138 ;  /* 0x8000008a528a7221 */ /* 0x000fe20000010000 */
[----:B------:R-:W-:-:S06]  /*72c0*/  FFMA.FTZ R115, R150, UR5, -R115 ;  /* 0x0000000596737c23 */ /* 0x000fcc0008010873 */
[----:B------:R-:W5:Y:S01]  /*72d0*/  MUFU.EX2 R105, R105 ;  /* 0x0000006900697308 */ /* 0x000f620000000800 */
[----:B------:R-:W-:Y:S01]  /*72e0*/  FFMA.FTZ R114, R114, UR5, -R218 ;  /* 0x0000000572727c23 */ /* 0x000fe200080108da */
[----:B--2---:R-:W-:-:S06]  /*72f0*/  FMUL.FTZ R82, R12, R133 ;  /* 0x000000850c527220 */ /* 0x004fcc0000410000 */
[----:B------:R-:W2:Y:S01]  /*7300*/  MUFU.EX2 R106, R106 ;  /* 0x0000006a006a7308 */ /* 0x000ea20000000800 */
[----:B------:R-:W-:-:S07]  /*7310*/  FMUL.FTZ R37, R14, R37 ;  /* 0x000000250e257220 */ /* 0x000fce0000410000 */
[----:B------:R-:W2:Y:S01]  /*7320*/  MUFU.EX2 R108, R108 ;  /* 0x0000006c006c7308 */ /* 0x000ea20000000800 */
[----:B------:R-:W-:Y:S01]  /*7330*/  FFMA.FTZ R113, R113, UR5, -R218 ;  /* 0x0000000571717c23 */ /* 0x000fe200080108da */
[--C-:B------:R-:W-:Y:S01]  /*7340*/  FADD.FTZ R61, R61, -R35.reuse ;  /* 0x800000233d3d7221 */ /* 0x100fe20000010000 */
[----:B------:R-:W-:-:S05]  /*7350*/  FADD.FTZ R63, R63, -R35 ;  /* 0x800000233f3f7221 */ /* 0x000fca0000010000 */
[----:B------:R-:W2:Y:S01]  /*7360*/  MUFU.EX2 R111, R111 ;  /* 0x0000006f006f7308 */ /* 0x000ea20000000800 */
[--C-:B------:R-:W-:Y:S01]  /*7370*/  FADD.FTZ R53, R53, -R33.reuse ;  /* 0x8000002135357221 */ /* 0x100fe20000010000 */
[----:B------:R-:W-:Y:S01]  /*7380*/  FADD.FTZ R55, R55, -R33 ;  /* 0x8000002137377221 */ /* 0x000fe20000010000 */
[----:B------:R-:W-:-:S05]  /*7390*/  F2FP.F16.F32.PACK_AB R85, R85, R26 ;  /* 0x0000001a5555723e */ /* 0x000fca00000000ff */
[----:B------:R-:W2:Y:S01]  /*73a0*/  MUFU.EX2 R102, R102 ;  /* 0x0000006600667308 */ /* 0x000ea20000000800 */
[--C-:B------:R-:W-:Y:S01]  /*73b0*/  FADD.FTZ R57, R57, -R34.reuse ;  /* 0x8000002239397221 */ /* 0x100fe20000010000 */
[----:B------:R-:W-:Y:S01]  /*73c0*/  FADD.FTZ R59, R59, -R34 ;  /* 0x800000223b3b7221 */ /* 0x000fe20000010000 */
[----:B------:R-:W-:-:S05]  /*73d0*/  FMUL.FTZ R25, R228, R25 ;  /* 0x00000019e4197220 */ /* 0x000fca0000410000 */
[----:B------:R-:W2:Y:S01]  /*73e0*/  MUFU.EX2 R104, R104 ;  /* 0x0000006800687308 */ /* 0x000ea20000000800 */
[----:B------:R-:W-:Y:S01]  /*73f0*/  FMUL.FTZ R26, R226, R27 ;  /* 0x0000001be21a7220 */ /* 0x000fe20000410000 */
[----:B------:R-:W-:-:S06]  /*7400*/  F2FP.F16.F32.PACK_AB R82, R37, R82 ;  /* 0x000000522552723e */ /* 0x000fcc00000000ff */
[----:B------:R-:W-:Y:S01]  /*7410*/  MUFU.EX2 R9, R9 ;  /* 0x0000000900097308 */ /* 0x000fe20000000800 */
[----:B------:R-:W-:-:S07]  /*7420*/  FADD.FTZ R65, R65, -R134 ;  /* 0x8000008641417221 */ /* 0x000fce0000010000 */
[----:B------:R-:W2:Y:S01]  /*7430*/  MUFU.EX2 R10, R10 ;  /* 0x0000000a000a7308 */ /* 0x000ea20000000800 */
[----:B------:R-:W-:-:S07]  /*7440*/  FADD.FTZ R38, R38, -R143 ;  /* 0x8000008f26267221 */ /* 0x000fce0000010000 */
[----:B------:R-:W2:Y:S01]  /*7450*/  MUFU.EX2 R11, R11 ;  /* 0x0000000b000b7308 */ /* 0x000ea20000000800 */
[----:B------:R-:W-:-:S07]  /*7460*/  FADD.FTZ R64, R64, -R136 ;  /* 0x8000008840407221 */ /* 0x000fce0000010000 */
[----:B------:R-:W2:Y:S01]  /*7470*/  MUFU.EX2 R97, R97 ;  /* 0x0000006100617308 */ /* 0x000ea20000000800 */
[----:B------:R-:W-:-:S07]  /*7480*/  FADD.FTZ R66, R66, -R136 ;  /* 0x8000008842427221 */ /* 0x000fce0000010000 */
[----:B------:R-:W-:Y:S08]  /*7490*/  MUFU.EX2 R98, R98 ;  /* 0x0000006200627308 */ /* 0x000ff00000000800 */
[----:B------:R-:W2:Y:S08]  /*74a0*/  MUFU.EX2 R99, R99 ;  /* 0x0000006300637308 */ /* 0x000eb00000000800 */
[----:B------:R-:W2:Y:S08]  /*74b0*/  MUFU.EX2 R100, R100 ;  /* 0x0000006400647308 */ /* 0x000eb00000000800 */
[----:B------:R-:W2:Y:S01]  /*74c0*/  MUFU.EX2 R109, R109 ;  /* 0x0000006d006d7308 */ /* 0x000ea20000000800 */
[----:B------:R-:W-:-:S07]  /*74d0*/  FADD.FTZ R221, R87, -R221 ;  /* 0x800000dd57dd7221 */ /* 0x000fce0000010000 */
[----:B------:R-:W2:Y:S08]  /*74e0*/  MUFU.EX2 R17, R17 ;  /* 0x0000001100117308 */ /* 0x000eb00000000800 */
[----:B------:R-:W-:Y:S08]  /*74f0*/  MUFU.EX2 R18, R18 ;  /* 0x0000001200127308 */ /* 0x000ff00000000800 */
[----:B------:R-:W2:Y:S08]  /*7500*/  MUFU.EX2 R19, R19 ;  /* 0x0000001300137308 */ /* 0x000eb00000000800 */
[----:B------:R-:W2:Y:S08]  /*7510*/  MUFU.EX2 R20, R20 ;  /* 0x0000001400147308 */ /* 0x000eb00000000800 */
[----:B------:R-:W2:Y:S08]  /*7520*/  MUFU.EX2 R21, R21 ;  /* 0x0000001500157308 */ /* 0x000eb00000000800 */
[----:B------:R-:W-:Y:S08]  /*7530*/  MUFU.EX2 R22, R22 ;  /* 0x0000001600167308 */ /* 0x000ff00000000800 */
[----:B------:R-:W2:Y:S08]  /*7540*/  MUFU.EX2 R23, R23 ;  /* 0x0000001700177308 */ /* 0x000eb00000000800 */
[----:B------:R-:W2:Y:S01]  /*7550*/  MUFU.EX2 R88, R88 ;  /* 0x0000005800587308 */ /* 0x000ea20000000800 */
[----:B------:R-:W-:-:S07]  /*7560*/  F2FP.F16.F32.PACK_AB R87, R26, R25 ;  /* 0x000000191a57723e */ /* 0x000fce00000000ff */
        /* <DEDUP_REMOVED lines=8> */
[----:B------:R-:W-:-:S07]  /*75f0*/  FMUL.FTZ R25, R107, R65 ;  /* 0x000000416b197220 */ /* 0x000fce0000410000 */
[----:B------:R3:W-:Y:S01]  /*7600*/  MUFU.EX2 R35, R121 ;  /* 0x0000007900237308 */ /* 0x0007e20000000800 */
[----:B-1----:R-:W-:-:S07]  /*7610*/  FMUL.FTZ R38, R13, R38 ;  /* 0x000000260d267220 */ /* 0x002fce0000410000 */
[----:B------:R-:W1:Y:S01]  /*7620*/  MUFU.EX2 R110, R110 ;  /* 0x0000006e006e7308 */ /* 0x000e620000000800 */
[----:B---3--:R-:W-:Y:S01]  /*7630*/  FADD.FTZ R121, R67, -R134 ;  /* 0x8000008643797221 */ /* 0x008fe20000010000 */
[----:B------:R-:W-:-:S06]  /*7640*/  FADD.FTZ R67, R70, -R36 ;  /* 0x8000002446437221 */ /* 0x000fcc0000010000 */
[----:B------:R-:W3:Y:S01]  /*7650*/  MUFU.EX2 R112, R112 ;  /* 0x0000007000707308 */ /* 0x000ee20000000800 */
[----:B------:R-:W-:-:S07]  /*7660*/  FADD.FTZ R70, R69, -R219 ;  /* 0x800000db45467221 */ /* 0x000fce0000010000 */
[----:B------:R5:W3:Y:S01]  /*7670*/  MUFU.EX2 R33, R123 ;  /* 0x0000007b00217308 */ /* 0x000ae20000000800 */
[----:B------:R-:W-:Y:S01]  /*7680*/  FMUL.FTZ R39, R15, R39 ;  /* 0x000000270f277220 */ /* 0x000fe20000410000 */
[----:B----4-:R-:W-:-:S06]  /*7690*/  FMUL.FTZ R60, R101, R60 ;  /* 0x0000003c653c7220 */ /* 0x010fcc0000410000 */
[----:B------:R4:W3:Y:S01]  /*76a0*/  MUFU.EX2 R34, R122 ;  /* 0x0000007a00227308 */ /* 0x0008e20000000800 */
[----:B-----5:R-:W-:Y:S01]  /*76b0*/  FADD.FTZ R123, R68, -R36 ;  /* 0x80000024447b7221 */ /* 0x020fe20000010000 */
[----:B------:R-:W-:Y:S01]  /*76c0*/  FMUL.FTZ R61, R103, R61 ;  /* 0x0000003d673d7220 */ /* 0x000fe20000410000 */
[----:B------:R-:W-:-:S05]  /*76d0*/  FMUL.FTZ R64, R105, R64 ;  /* 0x0000004069407220 */ /* 0x000fca0000410000 */
[----:B------:R5:W3:Y:S01]  /*76e0*/  MUFU.EX2 R36, R120 ;  /* 0x0000007800247308 */ /* 0x000ae20000000800 */
[----:B--2---:R-:W-:Y:S01]  /*76f0*/  FMUL.FTZ R65, R106, R66 ;  /* 0x000000426a417220 */ /* 0x004fe20000410000 */
[----:B------:R-:W-:-:S06]  /*7700*/  FMUL.FTZ R26, R108, R121 ;  /* 0x000000796c1a7220 */ /* 0x000fcc0000410000 */
[----:B------:R-:W2:Y:S01]  /*7710*/  MUFU.EX2 R119, R119 ;  /* 0x0000007700777308 */ /* 0x000ea20000000800 */
[----:B----4-:R-:W-:Y:S01]  /*7720*/  FADD.FTZ R122, R72, -R125 ;  /* 0x8000007d487a7221 */ /* 0x010fe20000010000 */
[----:B------:R-:W-:-:S06]  /*7730*/  FADD.FTZ R134, R73, -R135 ;  /* 0x8000008749867221 */ /* 0x000fcc0000010000 */
[----:B------:R-:W4:Y:S01]  /*7740*/  MUFU.EX2 R118, R118 ;  /* 0x0000007600767308 */ /* 0x000f220000000800 */
[----:B------:R-:W-:-:S07]  /*7750*/  FADD.FTZ R41, R41, -R140 ;  /* 0x8000008c29297221 */ /* 0x000fce0000010000 */
[----:B------:R-:W4:Y:S01]  /*7760*/  MUFU.EX2 R117, R117 ;  /* 0x0000007500757308 */ /* 0x000f220000000800 */
[----:B------:R-:W-:-:S07]  /*7770*/  FADD.FTZ R43, R43, -R140 ;  /* 0x8000008c2b2b7221 */ /* 0x000fce0000010000 */
[----:B------:R-:W4:Y:S01]  /*7780*/  MUFU.EX2 R116, R116 ;  /* 0x0000007400747308 */ /* 0x000f220000000800 */
[----:B------:R-:W-:-:S07]  /*7790*/  FADD.FTZ R125, R74, -R125 ;  /* 0x8000007d4a7d7221 */ /* 0x000fce0000010000 */
[----:B------:R-:W4:Y:S01]  /*77a0*/  MUFU.EX2 R115, R115 ;  /* 0x0000007300737308 */ /* 0x000f220000000800 */
[----:B------:R-:W-:-:S07]  /*77b0*/  FADD.FTZ R135, R75, -R135 ;  /* 0x800000874b877221 */ /* 0x000fce0000010000 */
[----:B------:R-:W4:Y:S08]  /*77c0*/  MUFU.EX2 R114, R114 ;  /* 0x0000007200727308 */ /* 0x000f300000000800 */
[----:B------:R-:W4:Y:S01]  /*77d0*/  MUFU.EX2 R37, R113 ;  /* 0x0000007100257308 */ /* 0x000f220000000800 */
[--C-:B------:R-:W-:Y:S01]  /*77e0*/  FADD.FTZ R40, R40, -R141.reuse ;  /* 0x8000008d28287221 */ /* 0x100fe20000010000 */
        /* <DEDUP_REMOVED lines=14> */
[----:B-----5:R-:W-:Y:S01]  /*78d0*/  FADD.FTZ R120, R71, -R219 ;  /* 0x800000db47787221 */ /* 0x020fe20000010000 */
        /* <DEDUP_REMOVED lines=38> */
[----:B-1----:R-:W-:Y:S01]  /*7b40*/  FMUL.FTZ R67, R110, R67 ;  /* 0x000000436e437220 */ /* 0x002fe20000410000 */
[----:B------:R-:W-:Y:S01]  /*7b50*/  F2FP.F16.F32.PACK_AB R86, R130, R86 ;  /* 0x000000568256723e */ /* 0x000fe200000000ff */
[----:B---3--:R-:W-:Y:S01]  /*7b60*/  FMUL.FTZ R120, R112, R120 ;  /* 0x0000007870787220 */ /* 0x008fe20000410000 */
        /* <DEDUP_REMOVED lines=26> */
[----:B------:R-:W-:Y:S01]  /*7d10*/  UMOV UR7, 0x40000040 ;  /* 0x4000004000077882 */ /* 0x000fe20000000000 */
[----:B------:R-:W-:Y:S01]  /*7d20*/  F2FP.F16.F32.PACK_AB R73, R51, R50 ;  /* 0x000000323349723e */ /* 0x000fe200000000ff */
[----:B------:R-:W2:Y:S01]  /*7d30*/  LDL R38, [R1+0x34] ;  /* 0x0000340001267983 */ /* 0x000ea20000100800 */
[----:B------:R-:W-:-:S02]  /*7d40*/  F2FP.F16.F32.PACK_AB R74, R53, R52 ;  /* 0x00000034354a723e */ /* 0x000fc400000000ff */
[----:B------:R-:W-:Y:S01]  /*7d50*/  F2FP.F16.F32.PACK_AB R75, R55, R54 ;  /* 0x00000036374b723e */ /* 0x000fe200000000ff */
[----:B------:R-:W-:Y:S01]  /*7d60*/  STSM.16.MT88.4 [R39+0x20c00], R84 ;  /* 0x020c005427007844 */ /* 0x000fe20000004200 */
[----:B------:R-:W-:Y:S02]  /*7d70*/  R2UR UR4, R217 ;  /* 0x00000000d90472ca */ /* 0x000fe400000e0000 */
        /* <DEDUP_REMOVED lines=19> */
[----:B------:R-:W-:-:S05]  /*7eb0*/  UMOV UR6, UR4 ;  /* 0x0000000400067c82 */ /* 0x000fca0008000000 */
        /* <DEDUP_REMOVED lines=131> */
.L_x_6539:
        /* <DEDUP_REMOVED lines=70> */
.L_x_6540:
        /* <DEDUP_REMOVED lines=12> */
.L_x_6530:
        /* <DEDUP_REMOVED lines=34> */
.L_x_6510:
[----:B------:R-:W-:Y:S05]  /*8e30*/  @P0 BRA `(.L_x_6509) ;  /* 0x0000004000fc0947 */ /* 0x000fea0003800000 */
[----:B------:R-:W2:Y:S01]  /*8e40*/  LDC R12, c[0x0][0x850] ;  /* 0x00021400ff0c7b82 */ /* 0x000ea20000000800 */
[----:B------:R-:W3:Y:S01]  /*8e50*/  S2R R20, SR_TID.X ;  /* 0x0000000000147919 */ /* 0x000ee20000002100 */
[----:B------:R-:W-:Y:S01]  /*8e60*/  ULOP3.LUT UR4, URZ, UR38, URZ, 0x33, !UPT ;  /* 0x000000263f047292 */ /* 0x000fe2000f8e333f */
[----:B------:R-:W-:Y:S01]  /*8e70*/  IMAD.U32 R7, RZ, RZ, UR40 ;  /* 0x00000028ff077e24 */ /* 0x000fe2000f8e00ff */
[----:B------:R-:W-:Y:S01]  /*8e80*/  ULDC.64 UR6, c[0x0][0x840] ;  /* 0x0002100000067ab9 */ /* 0x000fe20000000a00 */
[----:B------:R-:W4:Y:S01]  /*8e90*/  S2R R21, SR_CgaCtaId ;  /* 0x0000000000157919 */ /* 0x000f220000008800 */
[----:B------:R-:W-:Y:S02]  /*8ea0*/  MOV R10, 0x400 ;  /* 0x00000400000a7802 */ /* 0x000fe40000000f00 */
[----:B------:R-:W5:Y:S08]  /*8eb0*/  LDC R2, c[0x0][0x8b4] ;  /* 0x00022d00ff027b82 */ /* 0x000f700000000800 */
[----:B------:R-:W1:Y:S01]  /*8ec0*/  LDC.64 R14, c[0x0][0x820] ;  /* 0x00020800ff0e7b82 */ /* 0x000e620000000a00 */
[----:B--2---:R-:W-:-:S07]  /*8ed0*/  ISETP.NE.AND P0, PT, R12, 0x1, PT ;  /* 0x000000010c00780c */ /* 0x004fce0003f05270 */
[----:B------:R-:W2:Y:S01]  /*8ee0*/  LDC.64 R16, c[0x0][0x848] ;  /* 0x00021200ff107b82 */ /* 0x000ea20000000a00 */
[----:B-----5:R-:W-:Y:S01]  /*8ef0*/  VIADD R18, R2, UR4 ;  /* 0x0000000402127c36 */ /* 0x020fe20008000000 */
[----:B------:R-:W-:Y:S01]  /*8f00*/  ULDC.64 UR4, c[0x0][0x818] ;  /* 0x0002060000047ab9 */ /* 0x000fe20000000a00 */
[----:B---3--:R-:W-:Y:S02]  /*8f10*/  VIADD R19, R20, 0xffffff80 ;  /* 0xffffff8014137836 */ /* 0x008fe40000000000 */
[----:B------:R-:W-:-:S03]  /*8f20*/  IMAD.SHL.U32 R4, R18, 0x2000, RZ ;  /* 0x0000200012047824 */ /* 0x000fc600078e00ff */
[----:B------:R-:W3:Y:S01]  /*8f30*/  @P0 LDC R0, c[0x0][0x854] ;  /* 0x00021500ff000b82 */ /* 0x000ee20000000800 */
[----:B----4-:R-:W-:Y:S02]  /*8f40*/  LEA R21, R21, R10, 0x18 ;  /* 0x0000000a15157211 */ /* 0x010fe400078ec0ff */
[----:B------:R-:W-:Y:S02]  /*8f50*/  SHF.R.S32.HI R2, RZ, 0x1f, R19 ;  /* 0x0000001fff027819 */ /* 0x000fe40000011413 */
[----:B------:R-:W-:Y:S02]  /*8f60*/  SHF.R.S32.HI R5, RZ, 0x1f, R4 ;  /* 0x0000001fff057819 */ /* 0x000fe40000011404 */
[----:B------:R-:W-:Y:S01]  /*8f70*/  LEA.HI R9, R2, R19, RZ, 0x7 ;  /* 0x0000001302097211 */ /* 0x000fe200078f38ff */
[----:B------:R-:W4:Y:S01]  /*8f80*/  @P0 LDC R3, c[0x0][0x858] ;  /* 0x00021600ff030b82 */ /* 0x000f220000000800 */
[----:B---3--:R-:W-:-:S05]  /*8f90*/  @P0 IMAD.HI.U32 R0, R0, UR40, RZ ;  /* 0x0000002800000c27 */ /* 0x008fca000f8e00ff */
[----:B----4-:R-:W-:-:S04]  /*8fa0*/  @P0 SHF.R.U32.HI R7, RZ, R3, R0 ;  /* 0x00000003ff070219 */ /* 0x010fc80000011600 */
[----:B------:R-:W-:Y:S01]  /*8fb0*/  SHF.R.S32.HI R8, RZ, 0x1f, R7 ;  /* 0x0000001fff087819 */ /* 0x000fe20000011407 */
[----:B------:R-:W-:-:S04]  /*8fc0*/  IMAD.WIDE.U32 R2, R7, UR4, R4 ;  /* 0x0000000407027c25 */ /* 0x000fc8000f8e0004 */
[C---:B------:R-:W-:Y:S02]  /*8fd0*/  IMAD R6, R8.reuse, UR6, RZ ;  /* 0x0000000608067c24 */ /* 0x040fe4000f8e02ff */
[----:B------:R-:W-:Y:S01]  /*8fe0*/  IMAD R0, R8, UR4, RZ ;  /* 0x0000000408007c24 */ /* 0x000fe2000f8e02ff */
[----:B------:R-:W-:Y:S01]  /*8ff0*/  USHF.R.S32.HI UR4, URZ, 0x1f, UR39 ;  /* 0x0000001f3f047899 */ /* 0x000fe20008011427 */
[C---:B-1----:R-:W-:Y:S02]  /*9000*/  IMAD R13, R7.reuse, UR7, R6 ;  /* 0x00000007070d7c24 */ /* 0x042fe4000f8e0206 */
[----:B------:R-:W-:Y:S01]  /*9010*/  IMAD R11, R7, UR5, R0 ;  /* 0x00000005070b7c24 */ /* 0x000fe2000f8e0200 */
[C---:B------:R-:W-:Y:S01]  /*9020*/  LOP3.LUT R0, R9.reuse, 0xfffff80, RZ, 0xc0, !PT ;  /* 0x0fffff8009007812 */ /* 0x040fe200078ec0ff */
[----:B------:R-:W-:Y:S02]  /*9030*/  IMAD.SHL.U32 R6, R9, 0x20, RZ ;  /* 0x0000002009067824 */ /* 0x000fe400078e00ff */
[----:B------:R-:W-:-:S03]  /*9040*/  IMAD.WIDE.U32 R4, R7, UR6, R4 ;  /* 0x0000000607047c25 */ /* 0x000fc6000f8e0004 */
[----:B------:R-:W-:Y:S01]  /*9050*/  LOP3.LUT R9, R6, 0x3ffff000, RZ, 0xc0, !PT ;  /* 0x3ffff00006097812 */ /* 0x000fe200078ec0ff */
[----:B------:R-:W-:Y:S02]  /*9060*/  IMAD.IADD R0, R19, 0x1, -R0 ;  /* 0x0000000113007824 */ /* 0x000fe400078e0a00 */
[----:B------:R-:W-:Y:S02]  /*9070*/  IMAD.IADD R3, R3, 0x1, R11 ;  /* 0x0000000103037824 */ /* 0x000fe400078e020b */
[----:B------:R-:W-:Y:S02]  /*9080*/  IMAD.IADD R5, R5, 0x1, R13 ;  /* 0x0000000105057824 */ /* 0x000fe400078e020d */
[----:B------:R-:W-:Y:S02]  /*9090*/  IMAD R6, R14, UR4, RZ ;  /* 0x000000040e067c24 */ /* 0x000fe4000f8e02ff */
[----:B--2---:R-:W-:Y:S01]  /*90a0*/  IMAD R10, R16, UR4, RZ ;  /* 0x00000004100a7c24 */ /* 0x004fe2000f8e02ff */
[----:B------:R-:W-:Y:S05]  /*90b0*/  WARPSYNC.ALL ;  /* 0x0000000000007948 */ /* 0x000fea0003800000 */
[----:B------:R-:W-:-:S02]  /*90c0*/  IMAD R0, R0, 0x4, R9 ;  /* 0x0000000400007824 */ /* 0x000fc400078e0209 */
[----:B------:R-:W-:Y:S02]  /*90d0*/  IMAD R11, R15, UR39, R6 ;  /* 0x000000270f0b7c24 */ /* 0x000fe4000f8e0206 */
[----:B------:R-:W-:-:S04]  /*90e0*/  IMAD.WIDE.U32 R2, R14, UR39, R2 ;  /* 0x000000270e027c25 */ /* 0x000fc8000f8e0002 */
[----:B------:R-:W-:Y:S02]  /*90f0*/  IMAD R9, R17, UR39, R10 ;  /* 0x0000002711097c24 */ /* 0x000fe4000f8e020a */
[----:B------:R-:W-:-:S04]  /*9100*/  IMAD.WIDE.U32 R4, R16, UR39, R4 ;  /* 0x0000002710047c25 */ /* 0x000fc8000f8e0004 */
[----:B------:R-:W-:Y:S02]  /*9110*/  IMAD R0, R0, 0x4, R21 ;  /* 0x0000000400007824 */ /* 0x000fe400078e0215 */
[----:B------:R-:W-:Y:S02]  /*9120*/  IMAD.IADD R11, R3, 0x1, R11 ;  /* 0x00000001030b7824 */ /* 0x000fe400078e020b */
[----:B------:R-:W-:Y:S01]  /*9130*/  IMAD.IADD R10, R5, 0x1, R9 ;  /* 0x00000001050a7824 */ /* 0x000fe200078e0209 */
[----:B------:R-:W-:Y:S01]  /*9140*/  BAR.SYNC.DEFER_BLOCKING 0x1, 0x100 ;  /* 0x0044000000007b1d */ /* 0x000fe20000010000 */
[----:B------:R-:W-:Y:S02]  /*9150*/  ISETP.NE.AND P0, PT, R19, RZ, PT ;  /* 0x000000ff1300720c */ /* 0x000fe40003f05270 */
[----:B------:R-:W-:-:S03]  /*9160*/  ISETP.NE.AND P1, PT, R20, 0x80, PT ;  /* 0x000000801400780c */ /* 0x000fc60003f25270 */
        /* <DEDUP_REMOVED lines=9> */
[----:B------:R-:W-:Y:S02]  /*9200*/  SHF.R.S32.HI R9, RZ, 0x1f, R6 ;  /* 0x0000001fff097819 */ /* 0x000fe40000011406 */
[----:B------:R-:W-:Y:S01]  /*9210*/  IADD3 R6, P2, P3, R6, UR4, R7 ;  /* 0x0000000406067c10 */ /* 0x000fe2000fb5e007 */
[----:B------:R3:W-:Y:S03]  /*9220*/  STS.128 [R0], R184 ;  /* 0x000000b800007388 */ /* 0x0007e60000000c00 */
[----:B------:R-:W-:Y:S01]  /*9230*/  IADD3.X R9, R9, UR5, R8, P2, P3 ;  /* 0x0000000509097c10 */ /* 0x000fe200097e6408 */
[C---:B------:R-:W-:Y:S01]  /*9240*/  IMAD.SHL.U32 R18, R6.reuse, 0x4, RZ ;  /* 0x0000000406127824 */ /* 0x040fe200078e00ff */
[----:B------:R-:W-:Y:S01]  /*9250*/  ULDC.64 UR4, c[0x0][0x868] ;  /* 0x00021a0000047ab9 */ /* 0x000fe20000000a00 */
[----:B------:R3:W-:Y:S01]  /*9260*/  STS.128 [R0+0x800], R188 ;  /* 0x000800bc00007388 */ /* 0x0007e20000000c00 */
[----:B------:R-:W-:Y:S01]  /*9270*/  SHF.L.U64.HI R13, R6, 0x2, R9 ;  /* 0x00000002060d7819 */ /* 0x000fe20000010209 */
[----:B------:R-:W-:Y:S01]  /*9280*/  IMAD.MOV R9, RZ, RZ, -R7 ;  /* 0x000000ffff097224 */ /* 0x000fe200078e0a07 */
[----:B------:R-:W-:Y:S01]  /*9290*/  IADD3 R6, P4, R18, UR4, RZ ;  /* 0x0000000412067c10 */ /* 0x000fe2000ff9e0ff */
[----:B------:R3:W-:Y:S01]  /*92a0*/  STS.128 [R0+0x1000], R192 ;  /* 0x001000c000007388 */ /* 0x0007e20000000c00 */
[----:B-1----:R-:W-:Y:S01]  /*92b0*/  LEA R14, P2, R2, R14, 0x2 ;  /* 0x0000000e020e7211 */ /* 0x002fe200078410ff */
[----:B------:R-:W-:Y:S01]  /*92c0*/  IMAD R9, R12, R9, UR40 ;  /* 0x000000280c097e24 */ /* 0x000fe2000f8e0209 */
        /* <DEDUP_REMOVED lines=8> */
.L_x_6544:
[----:B------:R-:W2:Y:S04]  /*9350*/  LDG.E.STRONG.GPU R8, desc[UR36][R6.64] ;  /* 0x0000002406087981 */ /* 0x000ea8000c1ef900 */
[----:B--2---:R-:W-:Y:S01]  /*9360*/  CCTL.IVALL ;  /* 0x00000000ff00798f */ /* 0x004fe20002000000 */
[----:B------:R-:W-:Y:S05]  /*9370*/  YIELD ;  /* 0x0000000000007946 */ /* 0x000fea0003800000 */
[----:B------:R-:W-:-:S13]  /*9380*/  ISETP.NE.AND P0, PT, R8, R9, PT ;  /* 0x000000090800720c */ /* 0x000fda0003f05270 */
[----:B------:R-:W-:Y:S05]  /*9390*/  @P0 BRA `(.L_x_6544) ;  /* 0xfffffffc00ec0947 */ /* 0x000fea000383ffff */
.L_x_6543:
[----:B------:R-:W-:Y:S05]  /*93a0*/  BSYNC B0 ;  /* 0x0000000000007941 */ /* 0x000fea0003800000 */
.L_x_6542:
[----:B------:R-:W-:Y:S01]  /*93b0*/  UMOV UR4, 0xffffffff ;  /* 0xffffffff00047882 */ /* 0x000fe20000000000 */
[----:B------:R-:W-:Y:S02]  /*93c0*/  LEA.HI.X R11, R2, R15, R11, 0x2, P2 ;  /* 0x0000000f020b7211 */ /* 0x000fe400010f140b */
[----:B------:R-:W-:Y:S01]  /*93d0*/  LEA.HI.X R10, R4, R17, R10, 0x2, P3 ;  /* 0x00000011040a7211 */ /* 0x000fe200018f140a */
[----:B------:R-:W-:Y:S06]  /*93e0*/  BRA.DIV UR4, `(.L_x_6545) ;  /* 0x0000004204187947 */ /* 0x000fec000b800000 */
[----:B------:R-:W-:Y:S01]  /*93f0*/  NOP ;  /* 0x0000000000007918 */ /* 0x000fe20000000000 */
.L_x_6634:
        /* <DEDUP_REMOVED lines=17> */
.L_x_6548:
[----:B------:R-:W-:Y:S01]  /*9510*/  @P0 ELECT P2, URZ, PT ;  /* 0x00000000003f082f */ /* 0x000fe20003840000 */
[----:B------:R1:W-:-:S12]  /*9520*/  UBLKRED.G.S.ADD.F32.RN [UR4], [UR6], UR7, desc[UR8] ;  /* 0x00000804060073bb */ /* 0x0003d800080a1407 */
[----:B------:R-:W-:Y:S02]  /*9530*/  @P2 PLOP3.LUT P0, PT, P2, PT, PT, 0x8, 0x0 ;  /* 0x000000000000281c */ /* 0x000fe4000170e170 */
[----:B------:R-:W-:-:S11]  /*9540*/  PLOP3.LUT P2, PT, PT, PT, PT, 0x8, 0x0 ;  /* 0x000000000000781c */ /* 0x000fd60003f4e170 */
[----:B-1----:R-:W-:Y:S05]  /*9550*/  @P0 BRA.U.ANY `(.L_x_6548) ;  /* 0xfffffffd00ec0947 */ /* 0x002fea000393ffff */
[----:B------:R0:W-:Y:S01]  /*9560*/  UTMACMDFLUSH ;  /* 0x00000000000079b7 */ /* 0x0001e20000000000 */
[----:B------:R-:W-:-:S04]  /*9570*/  DEPBAR.LE SB0, 0x0 ;  /* 0x000080000000791a */ /* 0x000fc80000000000 */
.L_x_6547:
[----:B------:R-:W-:Y:S05]  /*9580*/  BSYNC B0 ;  /* 0x0000000000007941 */ /* 0x000fea0003800000 */
.L_x_6546:
        /* <DEDUP_REMOVED lines=14> */
.L_x_6550:
[----:B------:R-:W-:Y:S05]  /*9670*/  BSYNC B0 ;  /* 0x0000000000007941 */ /* 0x000fea0003800000 */
.L_x_6549:
        /* <DEDUP_REMOVED lines=14> */
.L_x_6553:
[----:B-1-3--:R-:W2:Y:S04]  /*9760*/  LDG.E.STRONG.GPU R0, desc[UR36][R2.64] ;  /* 0x0000002402007981 */ /* 0x00aea8000c1ef900 */
[----:B--2---:R-:W-:Y:S01]  /*9770*/  CCTL.IVALL ;  /* 0x00000000ff00798f */ /* 0x004fe20002000000 */
[----:B------:R-:W-:Y:S05]  /*9780*/  YIELD ;  /* 0x0000000000007946 */ /* 0x000fea0003800000 */
[----:B------:R-:W-:-:S13]  /*9790*/  ISETP.NE.AND P0, PT, R0, R9, PT ;  /* 0x000000090000720c */ /* 0x000fda0003f05270 */
[----:B------:R-:W-:Y:S05]  /*97a0*/  @P0 BRA `(.L_x_6553) ;  /* 0xfffffffc00ec0947 */ /* 0x000fea000383ffff */
.L_x_6552:
[----:B------:R-:W-:Y:S05]  /*97b0*/  BSYNC B0 ;  /* 0x0000000000007941 */ /* 0x000fea0003800000 */
.L_x_6551:
[----:B------:R-:W-:-:S03]  /*97c0*/  UMOV UR4, 0xffffffff ;  /* 0xffffffff00047882 */ /* 0x000fc60000000000 */
[----:B------:R-:W-:Y:S05]  /*97d0*/  BRA.DIV UR4, `(.L_x_6554) ;  /* 0x0000003e04387947 */ /* 0x000fea000b800000 */
[----:B------:R-:W-:Y:S01]  /*97e0*/  NOP ;  /* 0x0000000000007918 */ /* 0x000fe20000000000 */
.L_x_6637:
        /* <DEDUP_REMOVED lines=17> */
.L_x_6557:
[----:B------:R-:W-:Y:S01]  /*9900*/  @P0 ELECT P2, URZ, PT ;  /* 0x00000000003f082f */ /* 0x000fe20003840000 */
[----:B------:R2:W-:-:S12]  /*9910*/  UBLKRED.G.S.ADD.F32.RN [UR4], [UR6], UR7, desc[UR8] ;  /* 0x00000804060073bb */ /* 0x0005d800080a1407 */
[----:B------:R-:W-:Y:S02]  /*9920*/  @P2 PLOP3.LUT P0, PT, P2, PT, PT, 0x8, 0x0 ;  /* 0x000000000000281c */ /* 0x000fe4000170e170 */
[----:B------:R-:W-:-:S11]  /*9930*/  PLOP3.LUT P2, PT, PT, PT, PT, 0x8, 0x0 ;  /* 0x000000000000781c */ /* 0x000fd60003f4e170 */
[----:B--2---:R-:W-:Y:S05]  /*9940*/  @P0 BRA.U.ANY `(.L_x_6557) ;  /* 0xfffffffd00ec0947 */ /* 0x004fea000393ffff */
[----:B------:R0:W-:Y:S01]  /*9950*/  UTMACMDFLUSH ;  /* 0x00000000000079b7 */ /* 0x0001e20000000000 */
[----:B------:R-:W-:-:S04]  /*9960*/  DEPBAR.LE SB0, 0x0 ;  /* 0x000080000000791a */ /* 0x000fc80000000000 */
.L_x_6556:
[----:B------:R-:W-:Y:S05]  /*9970*/  BSYNC B0 ;  /* 0x0000000000007941 */ /* 0x000fea0003800000 */
.L_x_6555:
        /* <DEDUP_REMOVED lines=14> */
.L_x_6505:
        /* <DEDUP_REMOVED lines=29> */
.L_x_6559:
[----:B------:R-:W-:Y:S01]  /*9c30*/  ULDC UR9, c[0x0][0x8cc] ;  /* 0x0002330000097ab9 */ /* 0x000fe20000000800 */
[----:B------:R-:W-:Y:S01]  /*9c40*/  UMOV UR7, UR8 ;  /* 0x0000000800077c82 */ /* 0x000fe20008000000 */
[----:B------:R-:W-:-:S11]  /*9c50*/  UISETP.NE.AND UP0, UPT, UR9, 0x1, UPT ;  /* 0x000000010900788c */ /* 0x000fd6000bf05270 */
[----:B------:R-:W-:Y:S02]  /*9c60*/  @UP0 ULDC.64 UR10, c[0x0][0x8d0] ;  /* 0x00023400000a0ab9 */ /* 0x000fe40000000a00 */
[----:B------:R-:W-:-:S04]  /*9c70*/  UIMAD.WIDE.U32 UR4, UR8, UR10, URZ ;  /* 0x0000000a080472a5 */ /* 0x000fc8000f8e003f */
[----:B------:R-:W-:-:S04]  /*9c80*/  @UP0 USHF.R.U32.HI UR7, URZ, UR11, UR5 ;  /* 0x0000000b3f070299 */ /* 0x000fc80008011605 */
[----:B------:R-:W-:-:S12]  /*9c90*/  UIMAD UR4, UR7, UR9, URZ ;  /* 0x00000009070472a4 */ /* 0x000fd8000f8e023f */
.L_x_6560:
        /* <DEDUP_REMOVED lines=84> */
.L_x_6564:
[----:B------:R-:W2:Y:S04]  /*a1e0*/  LDG.E.STRONG.GPU R4, desc[UR36][R2.64] ;  /* 0x0000002402047981 */ /* 0x000ea8000c1ef900 */
[----:B--2---:R-:W-:Y:S01]  /*a1f0*/  CCTL.IVALL ;  /* 0x00000000ff00798f */ /* 0x004fe20002000000 */
[----:B------:R-:W-:Y:S05]  /*a200*/  YIELD ;  /* 0x0000000000007946 */ /* 0x000fea0003800000 */
[----:B------:R-:W-:-:S13]  /*a210*/  ISETP.NE.AND P1, PT, R4, R5, PT ;  /* 0x000000050400720c */ /* 0x000fda0003f25270 */
[----:B------:R-:W-:Y:S05]  /*a220*/  @P1 BRA `(.L_x_6564) ;  /* 0xfffffffc00ec1947 */ /* 0x000fea000383ffff */
.L_x_6563:
[----:B------:R-:W-:Y:S05]  /*a230*/  BSYNC B0 ;  /* 0x0000000000007941 */ /* 0x000fea0003800000 */
.L_x_6562:
[----:B------:R-:W-:-:S03]  /*a240*/  UMOV UR4, 0xffffffff ;  /* 0xffffffff00047882 */ /* 0x000fc60000000000 */
[----:B------:R-:W-:Y:S05]  /*a250*/  BRA.DIV UR4, `(.L_x_6565) ;  /* 0x0000003204b47947 */ /* 0x000fea000b800000 */
[----:B------:R-:W-:Y:S01]  /*a260*/  NOP ;  /* 0x0000000000007918 */ /* 0x000fe20000000000 */
.L_x_6640:
        /* <DEDUP_REMOVED lines=22> */
.L_x_6567:
[----:B------:R-:W-:Y:S05]  /*a3d0*/  BSYNC B0 ;  /* 0x0000000000007941 */ /* 0x000fea0003800000 */
.L_x_6566:
        /* <DEDUP_REMOVED lines=20> */
.L_x_6569:
[----:B------:R-:W-:Y:S05]  /*a520*/  BSYNC B0 ;  /* 0x0000000000007941 */ /* 0x000fea0003800000 */
.L_x_6568:
[----:B------:R-:W-:Y:S06]  /*a530*/  BAR.ARV 0xa, 0xa0 ;  /* 0x0282800000007b1d */ /* 0x000fec0000002000 */
[----:B------:R-:W-:Y:S04]  /*a540*/  BSSY B0, `(.L_x_6570) ;  /* 0x0000003000007945 */ /* 0x000fe80003800000 */
[----:B------:R-:W-:Y:S05]  /*a550*/  @!P0 BRA `(.L_x_6571) ;  /* 0x0000000000048947 */ /* 0x000fea0003800000 */
[----:B------:R-:W-:-:S04]  /*a560*/  DEPBAR.LE SB0, 0x0 ;  /* 0x000080000000791a */ /* 0x000fc80000000000 */
.L_x_6571:
[----:B------:R-:W-:Y:S05]  /*a570*/  BSYNC B0 ;  /* 0x0000000000007941 */ /* 0x000fea0003800000 */
.L_x_6570:
        /* <DEDUP_REMOVED lines=19> */
.L_x_6573:
[----:B------:R-:W-:Y:S05]  /*a6b0*/  BSYNC B0 ;  /* 0x0000000000007941 */ /* 0x000fea0003800000 */
.L_x_6572:
[----:B------:R-:W-:Y:S01]  /*a6c0*/  UIADD3 UR17, UR8, 0x1, URZ ;  /* 0x0000000108117890 */ /* 0x000fe2000fffe03f */
[----:B------:R-:W-:Y:S11]  /*a6d0*/  BRA `(.L_x_6574) ;  /* 0x0000000000047947 */ /* 0x000ff60003800000 */
.L_x_6561:
[----:B------:R-:W-:-:S05]  /*a6e0*/  UMOV UR17, UR8 ;  /* 0x0000000800117c82 */ /* 0x000fca0008000000 */
.L_x_6574:
        /* <DEDUP_REMOVED lines=12> */
.L_x_6599:
        /* <DEDUP_REMOVED lines=18> */
.L_x_6577:
[----:B------:R-:W2:Y:S04]  /*a8d0*/  LDG.E.STRONG.GPU R4, desc[UR36][R2.64] ;  /* 0x0000002402047981 */ /* 0x000ea8000c1ef900 */
[----:B--2---:R-:W-:Y:S01]  /*a8e0*/  CCTL.IVALL ;  /* 0x00000000ff00798f */ /* 0x004fe20002000000 */
[----:B------:R-:W-:Y:S05]  /*a8f0*/  YIELD ;  /* 0x0000000000007946 */ /* 0x000fea0003800000 */
[----:B------:R-:W-:-:S13]  /*a900*/  ISETP.NE.AND P1, PT, R4, R5, PT ;  /* 0x000000050400720c */ /* 0x000fda0003f25270 */
[----:B------:R-:W-:Y:S05]  /*a910*/  @P1 BRA `(.L_x_6577) ;  /* 0xfffffffc00ec1947 */ /* 0x000fea000383ffff */
.L_x_6576:
[----:B------:R-:W-:Y:S05]  /*a920*/  BSYNC B0 ;  /* 0x0000000000007941 */ /* 0x000fea0003800000 */
.L_x_6575:
[----:B------:R-:W-:-:S03]  /*a930*/  UMOV UR18, 0xffffffff ;  /* 0xffffffff00127882 */ /* 0x000fc60000000000 */
[----:B------:R-:W-:Y:S05]  /*a940*/  BRA.DIV UR18, `(.L_x_6578) ;  /* 0x0000002e12147947 */ /* 0x000fea000b800000 */
[----:B------:R-:W-:Y:S01]  /*a950*/  NOP ;  /* 0x0000000000007918 */ /* 0x000fe20000000000 */
.L_x_6643:
        /* <DEDUP_REMOVED lines=19> */
.L_x_6580:
[----:B------:R-:W-:Y:S05]  /*aa90*/  BSYNC B0 ;  /* 0x0000000000007941 */ /* 0x000fea0003800000 */
.L_x_6579:
        /* <DEDUP_REMOVED lines=15> */
.L_x_6582:
[----:B------:R-:W-:Y:S05]  /*ab90*/  BSYNC B0 ;  /* 0x0000000000007941 */ /* 0x000fea0003800000 */
.L_x_6581:
[----:B------:R-:W-:Y:S06]  /*aba0*/  BAR.ARV 0xa, 0xa0 ;  /* 0x0282800000007b1d */ /* 0x000fec0000002000 */
[----:B------:R-:W-:Y:S04]  /*abb0*/  BSSY B0, `(.L_x_6583) ;  /* 0x0000003000007945 */ /* 0x000fe80003800000 */
[----:B------:R-:W-:Y:S05]  /*abc0*/  @!P0 BRA `(.L_x_6584) ;  /* 0x0000000000048947 */ /* 0x000fea0003800000 */
[----:B------:R-:W-:-:S04]  /*abd0*/  DEPBAR.LE SB0, 0x0 ;  /* 0x000080000000791a */ /* 0x000fc80000000000 */
.L_x_6584:
[----:B------:R-:W-:Y:S05]  /*abe0*/  BSYNC B0 ;  /* 0x0000000000007941 */ /* 0x000fea0003800000 */
.L_x_6583:
        /* <DEDUP_REMOVED lines=19> */
.L_x_6586:
[----:B------:R-:W-:Y:S05]  /*ad20*/  BSYNC B0 ;  /* 0x0000000000007941 */ /* 0x000fea0003800000 */
.L_x_6585:
        /* <DEDUP_REMOVED lines=17> */
.L_x_6589:
[----:B------:R-:W2:Y:S04]  /*ae40*/  LDG.E.STRONG.GPU R4, desc[UR36][R2.64] ;  /* 0x0000002402047981 */ /* 0x000ea8000c1ef900 */
[----:B--2---:R-:W-:Y:S01]  /*ae50*/  CCTL.IVALL ;  /* 0x00000000ff00798f */ /* 0x004fe20002000000 */
[----:B------:R-:W-:Y:S05]  /*ae60*/  YIELD ;  /* 0x0000000000007946 */ /* 0x000fea0003800000 */
[----:B------:R-:W-:-:S13]  /*ae70*/  ISETP.NE.AND P1, PT, R4, R5, PT ;  /* 0x000000050400720c */ /* 0x000fda0003f25270 */
[----:B------:R-:W-:Y:S05]  /*ae80*/  @P1 BRA `(.L_x_6589) ;  /* 0xfffffffc00ec1947 */ /* 0x000fea000383ffff */
.L_x_6588:
[----:B------:R-:W-:Y:S05]  /*ae90*/  BSYNC B0 ;  /* 0x0000000000007941 */ /* 0x000fea0003800000 */
.L_x_6587:
[----:B------:R-:W-:-:S03]  /*aea0*/  UMOV UR10, 0xffffffff ;  /* 0xffffffff000a7882 */ /* 0x000fc60000000000 */
[----:B------:R-:W-:Y:S05]  /*aeb0*/  BRA.DIV UR10, `(.L_x_6590) ;  /* 0x000000260ad47947 */ /* 0x000fea000b800000 */
[----:B------:R-:W-:Y:S01]  /*aec0*/  NOP ;  /* 0x0000000000007918 */ /* 0x000fe20000000000 */
.L_x_6646:
        /* <DEDUP_REMOVED lines=15> */
.L_x_6592:
[----:B------:R-:W-:Y:S05]  /*afc0*/  BSYNC B0 ;  /* 0x0000000000007941 */ /* 0x000fea0003800000 */
.L_x_6591:
        /* <DEDUP_REMOVED lines=15> */
.L_x_6594:
[----:B------:R-:W-:Y:S05]  /*b0c0*/  BSYNC B0 ;  /* 0x0000000000007941 */ /* 0x000fea0003800000 */
.L_x_6593:
[----:B------:R-:W-:Y:S06]  /*b0d0*/  BAR.ARV 0xa, 0xa0 ;  /* 0x0282800000007b1d */ /* 0x000fec0000002000 */
[----:B------:R-:W-:Y:S04]  /*b0e0*/  BSSY B0, `(.L_x_6595) ;  /* 0x0000003000007945 */ /* 0x000fe80003800000 */
[----:B------:R-:W-:Y:S05]  /*b0f0*/  @!P0 BRA `(.L_x_6596) ;  /* 0x0000000000048947 */ /* 0x000fea0003800000 */
[----:B------:R-:W-:-:S04]  /*b100*/  DEPBAR.LE SB0, 0x0 ;  /* 0x000080000000791a */ /* 0x000fc80000000000 */
.L_x_6596:
[----:B------:R-:W-:Y:S05]  /*b110*/  BSYNC B0 ;  /* 0x0000000000007941 */ /* 0x000fea0003800000 */
.L_x_6595:
        /* <DEDUP_REMOVED lines=19> */
.L_x_6598:
[----:B------:R-:W-:Y:S05]  /*b250*/  BSYNC B0 ;  /* 0x0000000000007941 */ /* 0x000fea0003800000 */
.L_x_6597:
[----:B------:R-:W-:Y:S02]  /*b260*/  UIADD3 UR17, UR17, 0x2, URZ ;  /* 0x0000000211117890 */ /* 0x000fe4000fffe03f */
[----:B------:R-:W-:Y:S02]  /*b270*/  UIADD3 UR4, UR4, 0x4000, URZ ;  /* 0x0000400004047890 */ /* 0x000fe4000fffe03f */
[----:B------:R-:W-:-:S06]  /*b280*/  UISETP.GE.AND UP0, UPT, UR17, UR5, UPT ;  /* 0x000000051100728c */ /* 0x000fcc000bf06270 */
[----:B------:R-:W-:-:S13]  /*b290*/  PLOP3.LUT P1, PT, PT, PT, UP0, 0x80, 0x0 ;  /* 0x000000000000781c */ /* 0x000fda0003f2f008 */
[----:B------:R-:W-:Y:S05]  /*b2a0*/  @!P1 BRA `(.L_x_6599) ;  /* 0xfffffff400409947 */ /* 0x000fea000383ffff */
[----:B------:R-:W-:Y:S05]  /*b2b0*/  BRA `(.L_x_6509) ;  /* 0x0000001c00dc7947 */ /* 0x000fea0003800000 */
.L_x_6558:
        /* <DEDUP_REMOVED lines=21> */
.L_x_6600:
[----:B------:R-:W-:Y:S01]  /*b410*/  ULDC UR9, c[0x0][0x8cc] ;  /* 0x0002330000097ab9 */ /* 0x000fe20000000800 */
[----:B------:R-:W-:Y:S01]  /*b420*/  UMOV UR7, UR8 ;  /* 0x0000000800077c82 */ /* 0x000fe20008000000 */
[----:B------:R-:W-:-:S11]  /*b430*/  UISETP.NE.AND UP0, UPT, UR9, 0x1, UPT ;  /* 0x000000010900788c */ /* 0x000fd6000bf05270 */
[----:B------:R-:W-:Y:S02]  /*b440*/  @UP0 ULDC.64 UR10, c[0x0][0x8d0] ;  /* 0x00023400000a0ab9 */ /* 0x000fe40000000a00 */
[----:B------:R-:W-:-:S04]  /*b450*/  UIMAD.WIDE.U32 UR4, UR8, UR10, URZ ;  /* 0x0000000a080472a5 */ /* 0x000fc8000f8e003f */
[----:B------:R-:W-:-:S04]  /*b460*/  @UP0 USHF.R.U32.HI UR7, URZ, UR11, UR5 ;  /* 0x0000000b3f070299 */ /* 0x000fc80008011605 */
[----:B------:R-:W-:-:S12]  /*b470*/  UIMAD UR4, UR7, UR9, URZ ;  /* 0x00000009070472a4 */ /* 0x000fd8000f8e023f */
.L_x_6601:
        /* <DEDUP_REMOVED lines=78> */
.L_x_6647:
        /* <DEDUP_REMOVED lines=12> */
.L_x_6605:
        /* <DEDUP_REMOVED lines=70> */
.L_x_6616:
[----:B------:R-:W-:-:S04]  /*be80*/  SHF.L.U32 R19, R10, 0x1f, RZ ;  /* 0x0000001f0a137819 */ /* 0x000fc800000006ff */
[----:B------:R-:W2:Y:S02]  /*be90*/  SYNCS.PHASECHK.TRANS64.TRYWAIT P1, [R0+URZ+0x30c40], R19 ;  /* 0x030c4013000075a7 */ /* 0x000ea4000802017f */
[----:B--2---:R-:W-:Y:S05]  /*bea0*/  @!P1 BRA `(.L_x_6608) ;  /* 0x0000001800089947 */ /* 0x004fea0003800000 */
.L_x_6648:
        /* <DEDUP_REMOVED lines=8> */
.L_x_6609:
        /* <DEDUP_REMOVED lines=30> */
.L_x_6649:
        /* <DEDUP_REMOVED lines=8> */
.L_x_6611:
        /* <DEDUP_REMOVED lines=30> */
.L_x_6650:
        /* <DEDUP_REMOVED lines=8> */
.L_x_6613:
        /* <DEDUP_REMOVED lines=25> */
.L_x_6652:
        /* <DEDUP_REMOVED lines=8> */
.L_x_6615:
        /* <DEDUP_REMOVED lines=28> */
.L_x_6607:
[----:B-1----:R-:W2:Y:S04]  /*c7c0*/  LDL.LU R4, [R1+0x10] ;  /* 0x0000100001047983 */ /* 0x002ea80000300800 */
[----:B------:R1:W5:Y:S01]  /*c7d0*/  LDL R5, [R1+0x14] ;  /* 0x0000140001057983 */ /* 0x0003620000100800 */
[----:B--2---:R-:W-:-:S13]  /*c7e0*/  ISETP.NE.AND P1, PT, R4, RZ, PT ;  /* 0x000000ff0400720c */ /* 0x004fda0003f25270 */
[----:B-1----:R-:W-:Y:S05]  /*c7f0*/  @!P1 BRA `(.L_x_6606) ;  /* 0x0000000400249947 */ /* 0x002fea0003800000 */
[----:B------:R-:W-:-:S04]  /*c800*/  SHF.L.U32 R14, R10, 0x1f, RZ ;  /* 0x0000001f0a0e7819 */ /* 0x000fc800000006ff */
[----:B------:R-:W1:Y:S02]  /*c810*/  SYNCS.PHASECHK.TRANS64.TRYWAIT P1, [R0+URZ+0x30c40], R14 ;  /* 0x030c400e000075a7 */ /* 0x000e64000802017f */
[----:B-1----:R-:W-:Y:S05]  /*c820*/  @!P1 BRA `(.L_x_6617) ;  /* 0x0000000c00fc9947 */ /* 0x002fea0003800000 */
.L_x_6653:
        /* <DEDUP_REMOVED lines=8> */
.L_x_6618:
        /* <DEDUP_REMOVED lines=27> */
.L_x_6654:
        /* <DEDUP_REMOVED lines=8> */
.L_x_6620:
        /* <DEDUP_REMOVED lines=27> */
.L_x_6606:
        /* <DEDUP_REMOVED lines=8> */
.L_x_6655:
[----:B------:R-:W-:Y:S05]  /*cd10*/  @P1 BRA `(.L_x_6622) ;  /* 0x0000000000181947 */ /* 0x000fea0003800000 */
[----:B------:R-:W4:Y:S01]  /*cd20*/  S2R R2, SR_TID.X ;  /* 0x0000000000027919 */ /* 0x000f220000002100 */
[----:B---3--:R-:W-:-:S04]  /*cd30*/  IMAD.MOV.U32 R3, RZ, RZ, 0x4200 ;  /* 0x00004200ff037424 */ /* 0x008fc800078e00ff */
[----:B------:R3:W-:Y:S01]  /*cd40*/  SYNCS.ARRIVE.TRANS64 RZ, [R4+URZ+0x30c30], R3 ;  /* 0x030c300304ff79a7 */ /* 0x0007e2000800003f */
[----:B----4-:R-:W-:-:S13]  /*cd50*/  LOP3.LUT P0, RZ, R2, 0x1f, RZ, 0xc0, !PT ;  /* 0x0000001f02ff7812 */ /* 0x010fda000780c0ff */
[----:B---3--:R-:W-:Y:S05]  /*cd60*/  @!P0 BRA `(.L_x_6622) ;  /* 0x0000000000048947 */ /* 0x008fea0003800000 */
[----:B------:R-:W-:Y:S01]  /*cd70*/  BPT.TRAP 0x1 ;  /* 0x000000040000795c */ /* 0x000fe20000300000 */
.L_x_6622:
        /* <DEDUP_REMOVED lines=37> */
.L_x_6603:
[----:B------:R-:W-:Y:S05]  /*cfd0*/  BSYNC B0 ;  /* 0x0000000000007941 */ /* 0x000fea0003800000 */
.L_x_6602:
[----:B------:R-:W-:-:S03]  /*cfe0*/  UMOV UR4, 0xffffffff ;  /* 0xffffffff00047882 */ /* 0x000fc60000000000 */
[----:B------:R-:W-:Y:S05]  /*cff0*/  BRA.DIV UR4, `(.L_x_6623) ;  /* 0x0000000a04447947 */ /* 0x000fea000b800000 */
[----:B------:R-:W-:-:S13]  /*d000*/  ELECT P6, URZ, PT ;  /* 0x00000000003f782f */ /* 0x000fda00038c0000 */
.L_x_6658:
[----:B------:R-:W-:Y:S05]  /*d010*/  @!P6 BRA `(.L_x_6509) ;  /* 0x000000000084e947 */ /* 0x000fea0003800000 */
[----:B------:R-:W2:Y:S02]  /*d020*/  LDL.LU R2, [R1+0x18] ;  /* 0x0000180001027983 */ /* 0x000ea40000300800 */
[----:B--2---:R-:W-:-:S04]  /*d030*/  LOP3.LUT R2, R2, 0x2, RZ, 0xfc, !PT ;  /* 0x0000000202027812 */ /* 0x004fc800078efcff */
[----:B------:R-:W-:-:S13]  /*d040*/  ISETP.NE.AND P2, PT, R2, 0x3, PT ;  /* 0x000000030200780c */ /* 0x000fda0003f45270 */
[----:B------:R-:W-:Y:S05]  /*d050*/  @!P2 BRA `(.L_x_6624) ;  /* 0x000000000004a947 */ /* 0x000fea0003800000 */
[----:B------:R-:W-:Y:S01]  /*d060*/  BPT.TRAP 0x1 ;  /* 0x000000040000795c */ /* 0x000fe20000300000 */
.L_x_6624:
        /* <DEDUP_REMOVED lines=15> */
.L_x_6659:
[----:B------:R-:W2:Y:S02]  /*d160*/  SYNCS.PHASECHK.TRANS64.TRYWAIT P0, [R3+URZ], R2 ;  /* 0x00000002030075a7 */ /* 0x000ea4000800017f */
[----:B--2---:R-:W-:Y:S05]  /*d170*/  @!P0 BRA `(.L_x_6626) ;  /* 0x0000000800188947 */ /* 0x004fea0003800000 */
.L_x_6660:
[----:B------:R-:W-:Y:S05]  /*d180*/  @!P2 BRA `(.L_x_6627) ;  /* 0x000000000004a947 */ /* 0x000fea0003800000 */
[----:B------:R-:W-:Y:S01]  /*d190*/  BPT.TRAP 0x1 ;  /* 0x000000040000795c */ /* 0x000fe20000300000 */
.L_x_6627:
[----:B--2---:R-:W-:-:S04]  /*d1a0*/  VIADD R3, R8, 0x30c40 ;  /* 0x00030c4008037836 */ /* 0x004fc80000000000 */
[----:B------:R-:W-:-:S04]  /*d1b0*/  IMAD R5, R0, 0x8, R3 ;  /* 0x0000000800057824 */ /* 0x000fc800078e0203 */
[----:B------:R-:W2:Y:S02]  /*d1c0*/  SYNCS.PHASECHK.TRANS64.TRYWAIT P0, [R5+URZ], R4 ;  /* 0x00000004050075a7 */ /* 0x000ea4000800017f */
[----:B--2---:R-:W-:Y:S05]  /*d1d0*/  @!P0 BRA `(.L_x_6628) ;  /* 0x0000000800148947 */ /* 0x004fea0003800000 */
.L_x_6661:
[----:B------:R-:W-:-:S07]  /*d1e0*/  IMAD R3, R6, 0x8, R3 ;  /* 0x0000000806037824 */ /* 0x000fce00078e0203 */
.L_x_6629:
[----:B---3--:R3:W4:Y:S02]  /*d1f0*/  SYNCS.PHASECHK.TRANS64.TRYWAIT P0, [R3+URZ], R2 ;  /* 0x00000002030075a7 */ /* 0x008724000800017f */
[----:B----4-:R-:W-:Y:S05]  /*d200*/  @!P0 NANOSLEEP.SYNCS 0x989680 ;  /* 0x009896800000895d */ /* 0x010fea0003900000 */
[----:B------:R-:W4:Y:S02]  /*d210*/  @!P0 SYNCS.PHASECHK.TRANS64 P0, [R3+URZ], R2 ;  /* 0x00000002030085a7 */ /* 0x000f24000800007f */
[----:B----4-:R-:W-:Y:S05]  /*d220*/  @!P0 BRA `(.L_x_6629) ;  /* 0xfffffffc00f08947 */ /* 0x010fea000383ffff */
.L_x_6509:
[----:B------:R-:W-:Y:S05]  /*d230*/  BSYNC B6 ;  /* 0x0000000000067941 */ /* 0x000fea0003800000 */
.L_x_6504:
[----:B------:R-:W-:Y:S05]  /*d240*/  EXIT ;  /* 0x000000000000794d */ /* 0x000fea0003800000 */
.L_x_6515:
[----:B------:R-:W-:Y:S02]  /*d250*/  IMAD.MOV.U32 R12, RZ, RZ, RZ ;  /* 0x000000ffff0c7224 */ /* 0x000fe400078e00ff */
[----:B------:R-:W-:Y:S02]  /*d260*/  IMAD.MOV.U32 R11, RZ, RZ, 0x1f ;  /* 0x0000001fff0b7424 */ /* 0x000fe400078e00ff */
[----:B------:R-:W-:-:S07]  /*d270*/  IMAD.MOV.U32 R15, RZ, RZ, -0x1 ;  /* 0xffffffffff0f7424 */ /* 0x000fce00078e00ff */
[----:B------:R-:W-:Y:S05]  /*d280*/  WARPSYNC.COLLECTIVE R15, `(.L_x_6630) ;  /* 0x000000000f087348 */ /* 0x000fea0003c00000 */
[----:B------:R1:W2:Y:S02]  /*d290*/  SHFL.IDX P6, R14, R13, R12, R11 ;  /* 0x0000000c0d0e7389 */ /* 0x0002a400000c000b */
[----:B-12---:R-:W-:Y:S01]  /*d2a0*/  ENDCOLLECTIVE ;  /* 0x000000000000791b */ /* 0x006fe20003800000 */
.L_x_6630:
[----:B------:R-:W-:Y:S05]  /*d2b0*/  BRA `(.L_x_6631) ;  /* 0xffffff3c00947947 */ /* 0x000fea000383ffff */
.L_x_6517:
[----:B---3--:R3:W4:Y:S02]  /*d2c0*/  SYNCS.PHASECHK.TRANS64.TRYWAIT P0, [R236+URZ+0x30c00], R11 ;  /* 0x030c000bec0075a7 */ /* 0x008724000800017f */
[----:B----4-:R-:W-:Y:S05]  /*d2d0*/  @!P0 NANOSLEEP.SYNCS 0x989680 ;  /* 0x009896800000895d */ /* 0x010fea0003900000 */
[----:B------:R-:W4:Y:S02]  /*d2e0*/  @!P0 SYNCS.PHASECHK.TRANS64 P0, [R236+URZ+0x30c00], R11 ;  /* 0x030c000bec0085a7 */ /* 0x000f24000800007f */
[----:B----4-:R-:W-:Y:S05]  /*d2f0*/  @!P0 BRA `(.L_x_6517) ;  /* 0xfffffffc00f08947 */ /* 0x010fea000383ffff */
[----:B------:R-:W-:Y:S05]  /*d300*/  BRA `(.L_x_6516) ;  /* 0xffffff3c00c87947 */ /* 0x000fea000383ffff */
.L_x_6522:
[----:B--2---:R2:W3:Y:S02]  /*d310*/  SYNCS.PHASECHK.TRANS64.TRYWAIT P1, [R6+URZ+0x30c10], R17 ;  /* 0x030c1011060075a7 */ /* 0x0044e4000802017f */
[----:B---3--:R-:W-:Y:S05]  /*d320*/  @!P1 NANOSLEEP.SYNCS 0x989680 ;  /* 0x009896800000995d */ /* 0x008fea0003900000 */
[----:B------:R-:W3:Y:S02]  /*d330*/  @!P1 SYNCS.PHASECHK.TRANS64 P1, [R6+URZ+0x30c10], R17 ;  /* 0x030c1011060095a7 */ /* 0x000ee4000802007f */
[----:B---3--:R-:W-:Y:S05]  /*d340*/  @!P1 BRA `(.L_x_6522) ;  /* 0xfffffffc00f09947 */ /* 0x008fea000383ffff */
[----:B------:R-:W-:Y:S05]  /*d350*/  BRA `(.L_x_6521) ;  /* 0xffffff4800887947 */ /* 0x000fea000383ffff */
.L_x_6526:
[----:B------:R1:W1:Y:S02]  /*d360*/  SYNCS.PHASECHK.TRANS64.TRYWAIT P1, [R6+URZ+0x30c30], R17 ;  /* 0x030c3011060075a7 */ /* 0x000264000802017f */
[----:B-1----:R-:W-:Y:S05]  /*d370*/  @!P1 NANOSLEEP.SYNCS 0x989680 ;  /* 0x009896800000995d */ /* 0x002fea0003900000 */
[----:B------:R-:W1:Y:S02]  /*d380*/  @!P1 SYNCS.PHASECHK.TRANS64 P1, [R6+URZ+0x30c30], R17 ;  /* 0x030c3011060095a7 */ /* 0x000e64000802007f */
[----:B-1----:R-:W-:Y:S05]  /*d390*/  @!P1 BRA `(.L_x_6526) ;  /* 0xfffffffc00f09947 */ /* 0x002fea000383ffff */
[----:B------:R-:W-:Y:S05]  /*d3a0*/  BRA `(.L_x_6525) ;  /* 0xffffff4c00a47947 */ /* 0x000fea000383ffff */
.L_x_6534:
[----:B--2---:R2:W3:Y:S02]  /*d3b0*/  SYNCS.PHASECHK.TRANS64.TRYWAIT P1, [R7+URZ+0x30c10], R20 ;  /* 0x030c1014070075a7 */ /* 0x0044e4000802017f */
[----:B---3--:R-:W-:Y:S05]  /*d3c0*/  @!P1 NANOSLEEP.SYNCS 0x989680 ;  /* 0x009896800000995d */ /* 0x008fea0003900000 */
[----:B------:R-:W3:Y:S02]  /*d3d0*/  @!P1 SYNCS.PHASECHK.TRANS64 P1, [R7+URZ+0x30c10], R20 ;  /* 0x030c1014070095a7 */ /* 0x000ee4000802007f */
[----:B---3--:R-:W-:Y:S05]  /*d3e0*/  @!P1 BRA `(.L_x_6534) ;  /* 0xfffffffc00f09947 */ /* 0x008fea000383ffff */
[----:B------:R-:W-:Y:S05]  /*d3f0*/  BRA `(.L_x_6533) ;  /* 0xffffff8400c47947 */ /* 0x000fea000383ffff */
.L_x_6538:
[----:B------:R1:W1:Y:S02]  /*d400*/  SYNCS.PHASECHK.TRANS64.TRYWAIT P1, [R7+URZ+0x30c30], R20 ;  /* 0x030c3014070075a7 */ /* 0x000264000802017f */
[----:B-1----:R-:W-:Y:S05]  /*d410*/  @!P1 NANOSLEEP.SYNCS 0x989680 ;  /* 0x009896800000995d */ /* 0x002fea0003900000 */
[----:B------:R-:W1:Y:S02]  /*d420*/  @!P1 SYNCS.PHASECHK.TRANS64 P1, [R7+URZ+0x30c30], R20 ;  /* 0x030c3014070095a7 */ /* 0x000e64000802007f */
[----:B-1----:R-:W-:Y:S05]  /*d430*/  @!P1 BRA `(.L_x_6538) ;  /* 0xfffffffc00f09947 */ /* 0x002fea000383ffff */
[----:B------:R-:W-:Y:S05]  /*d440*/  BRA `(.L_x_6537) ;  /* 0xffffff8800d87947 */ /* 0x000fea000383ffff */
.L_x_6545:
[----:B------:R-:W-:Y:S01]  /*d450*/  BSSY B0, `(.L_x_6632) ;  /* 0x0000005000007945 */ /* 0x000fe20003800000 */
[----:B------:R-:W-:-:S07]  /*d460*/  IMAD.MOV.U32 R15, RZ, RZ, -0x1 ;  /* 0xffffffffff0f7424 */ /* 0x000fce00078e00ff */
[----:B---3--:R-:W-:Y:S05]  /*d470*/  WARPSYNC.COLLECTIVE R15, `(.L_x_6633) ;  /* 0x000000000f087348 */ /* 0x008fea0003c00000 */
[----:B------:R-:W-:Y:S01]  /*d480*/  NOP ;  /* 0x0000000000007918 */ /* 0x000fe20000000000 */
[----:B---3--:R-:W-:Y:S01]  /*d490*/  ENDCOLLECTIVE ;  /* 0x000000000000791b */ /* 0x008fe20003800000 */
.L_x_6633:
[----:B------:R-:W-:Y:S05]  /*d4a0*/  BSYNC B0 ;  /* 0x0000000000007941 */ /* 0x000fea0003800000 */
.L_x_6632:
[----:B------:R-:W-:Y:S05]  /*d4b0*/  BRA `(.L_x_6634) ;  /* 0xffffffbc00d07947 */ /* 0x000fea000383ffff */
.L_x_6554:
[----:B------:R-:W-:Y:S01]  /*d4c0*/  BSSY B0, `(.L_x_6635) ;  /* 0x0000005000007945 */ /* 0x000fe20003800000 */
[----:B------:R-:W-:-:S07]  /*d4d0*/  IMAD.MOV.U32 R15, RZ, RZ, -0x1 ;  /* 0xffffffffff0f7424 */ /* 0x000fce00078e00ff */
[----:B-1-3--:R-:W-:Y:S05]  /*d4e0*/  WARPSYNC.COLLECTIVE R15, `(.L_x_6636) ;  /* 0x000000000f087348 */ /* 0x00afea0003c00000 */
[----:B------:R-:W-:Y:S01]  /*d4f0*/  NOP ;  /* 0x0000000000007918 */ /* 0x000fe20000000000 */
[----:B-1-3--:R-:W-:Y:S01]  /*d500*/  ENDCOLLECTIVE ;  /* 0x000000000000791b */ /* 0x00afe20003800000 */
.L_x_6636:
[----:B------:R-:W-:Y:S05]  /*d510*/  BSYNC B0 ;  /* 0x0000000000007941 */ /* 0x000fea0003800000 */
.L_x_6635:
[----:B------:R-:W-:Y:S05]  /*d520*/  BRA `(.L_x_6637) ;  /* 0xffffffc000b07947 */ /* 0x000fea000383ffff */
.L_x_6565:
[----:B------:R-:W-:Y:S01]  /*d530*/  BSSY B0, `(.L_x_6638) ;  /* 0x0000005000007945 */ /* 0x000fe20003800000 */
[----:B------:R-:W-:-:S07]  /*d540*/  IMAD.MOV.U32 R15, RZ, RZ, -0x1 ;  /* 0xffffffffff0f7424 */ /* 0x000fce00078e00ff */
[----:B------:R-:W-:Y:S05]  /*d550*/  WARPSYNC.COLLECTIVE R15, `(.L_x_6639) ;  /* 0x000000000f087348 */ /* 0x000fea0003c00000 */
[----:B------:R-:W-:Y:S01]  /*d560*/  NOP ;  /* 0x0000000000007918 */ /* 0x000fe20000000000 */
[----:B------:R-:W-:Y:S01]  /*d570*/  ENDCOLLECTIVE ;  /* 0x000000000000791b */ /* 0x000fe20003800000 */
.L_x_6639:
[----:B------:R-:W-:Y:S05]  /*d580*/  BSYNC B0 ;  /* 0x0000000000007941 */ /* 0x000fea0003800000 */
.L_x_6638:
[----:B------:R-:W-:Y:S05]  /*d590*/  BRA `(.L_x_6640) ;  /* 0xffffffcc00347947 */ /* 0x000fea000383ffff */
.L_x_6578:
[----:B------:R-:W-:Y:S01]  /*d5a0*/  BSSY B0, `(.L_x_6641) ;  /* 0x0000005000007945 */ /* 0x000fe20003800000 */
[----:B------:R-:W-:-:S07]  /*d5b0*/  IMAD.MOV.U32 R15, RZ, RZ, -0x1 ;  /* 0xffffffffff0f7424 */ /* 0x000fce00078e00ff */
[----:B------:R-:W-:Y:S05]  /*d5c0*/  WARPSYNC.COLLECTIVE R15, `(.L_x_6642) ;  /* 0x000000000f087348 */ /* 0x000fea0003c00000 */
[----:B------:R-:W-:Y:S01]  /*d5d0*/  NOP ;  /* 0x0000000000007918 */ /* 0x000fe20000000000 */
[----:B------:R-:W-:Y:S01]  /*d5e0*/  ENDCOLLECTIVE ;  /* 0x000000000000791b */ /* 0x000fe20003800000 */
.L_x_6642:
[----:B------:R-:W-:Y:S05]  /*d5f0*/  BSYNC B0 ;  /* 0x0000000000007941 */ /* 0x000fea0003800000 */
.L_x_6641:
[----:B------:R-:W-:Y:S05]  /*d600*/  BRA `(.L_x_6643) ;  /* 0xffffffd000d47947 */ /* 0x000fea000383ffff */
.L_x_6590:
[----:B------:R-:W-:Y:S01]  /*d610*/  BSSY B0, `(.L_x_6644) ;  /* 0x0000005000007945 */ /* 0x000fe20003800000 */
[----:B------:R-:W-:-:S07]  /*d620*/  IMAD.MOV.U32 R15, RZ, RZ, -0x1 ;  /* 0xffffffffff0f7424 */ /* 0x000fce00078e00ff */
[----:B------:R-:W-:Y:S05]  /*d630*/  WARPSYNC.COLLECTIVE R15, `(.L_x_6645) ;  /* 0x000000000f087348 */ /* 0x000fea0003c00000 */
[----:B------:R-:W-:Y:S01]  /*d640*/  NOP ;  /* 0x0000000000007918 */ /* 0x000fe20000000000 */
[----:B------:R-:W-:Y:S01]  /*d650*/  ENDCOLLECTIVE ;  /* 0x000000000000791b */ /* 0x000fe20003800000 */
.L_x_6645:
[----:B------:R-:W-:Y:S05]  /*d660*/  BSYNC B0 ;  /* 0x0000000000007941 */ /* 0x000fea0003800000 */
.L_x_6644:
[----:B------:R-:W-:Y:S05]  /*d670*/  BRA `(.L_x_6646) ;  /* 0xffffffd800147947 */ /* 0x000fea000383ffff */
.L_x_6604:
[----:B-1----:R1:W2:Y:S02]  /*d680*/  SYNCS.PHASECHK.TRANS64.TRYWAIT P1, [R0+URZ+0x30c20], R11 ;  /* 0x030c200b000075a7 */ /* 0x0022a4000802017f */
[----:B--2---:R-:W-:Y:S05]  /*d690*/  @!P1 NANOSLEEP.SYNCS 0x989680 ;  /* 0x009896800000995d */ /* 0x004fea0003900000 */
[----:B------:R-:W2:Y:S02]  /*d6a0*/  @!P1 SYNCS.PHASECHK.TRANS64 P1, [R0+URZ+0x30c20], R11 ;  /* 0x030c200b000095a7 */ /* 0x000ea4000802007f */
[----:B--2---:R-:W-:Y:S05]  /*d6b0*/  @!P1 BRA `(.L_x_6604) ;  /* 0xfffffffc00f09947 */ /* 0x004fea000383ffff */
[----:B------:R-:W-:Y:S05]  /*d6c0*/  BRA `(.L_x_6647) ;  /* 0xffffffe000a47947 */ /* 0x000fea000383ffff */
.L_x_6608:
[----:B--2---:R2:W3:Y:S02]  /*d6d0*/  SYNCS.PHASECHK.TRANS64.TRYWAIT P1, [R0+URZ+0x30c40], R19 ;  /* 0x030c4013000075a7 */ /* 0x0044e4000802017f */
[----:B---3--:R-:W-:Y:S05]  /*d6e0*/  @!P1 NANOSLEEP.SYNCS 0x989680 ;  /* 0x009896800000995d */ /* 0x008fea0003900000 */
[----:B------:R-:W3:Y:S02]  /*d6f0*/  @!P1 SYNCS.PHASECHK.TRANS64 P1, [R0+URZ+0x30c40], R19 ;  /* 0x030c4013000095a7 */ /* 0x000ee4000802007f */
[----:B---3--:R-:W-:Y:S05]  /*d700*/  @!P1 BRA `(.L_x_6608) ;  /* 0xfffffffc00f09947 */ /* 0x008fea000383ffff */
[----:B------:R-:W-:Y:S05]  /*d710*/  BRA `(.L_x_6648) ;  /* 0xffffffe400e47947 */ /* 0x000fea000383ffff */
.L_x_6610:
[----:B-1----:R1:W3:Y:S02]  /*d720*/  SYNCS.PHASECHK.TRANS64.TRYWAIT P1, [R0+URZ+0x30c28], R19 ;  /* 0x030c2813000075a7 */ /* 0x0022e4000802017f */
[----:B---3--:R-:W-:Y:S05]  /*d730*/  @!P1 NANOSLEEP.SYNCS 0x989680 ;  /* 0x009896800000995d */ /* 0x008fea0003900000 */
[----:B------:R-:W3:Y:S02]  /*d740*/  @!P1 SYNCS.PHASECHK.TRANS64 P1, [R0+URZ+0x30c28], R19 ;  /* 0x030c2813000095a7 */ /* 0x000ee4000802007f */
[----:B---3--:R-:W-:Y:S05]  /*d750*/  @!P1 BRA `(.L_x_6610) ;  /* 0xfffffffc00f09947 */ /* 0x008fea000383ffff */
[----:B------:R-:W-:Y:S05]  /*d760*/  BRA `(.L_x_6649) ;  /* 0xffffffe800687947 */ /* 0x000fea000383ffff */
.L_x_6612:
[----:B---3--:R3:W4:Y:S02]  /*d770*/  SYNCS.PHASECHK.TRANS64.TRYWAIT P1, [R0+URZ+0x30c48], R19 ;  /* 0x030c4813000075a7 */ /* 0x008724000802017f */
[----:B----4-:R-:W-:Y:S05]  /*d780*/  @!P1 NANOSLEEP.SYNCS 0x989680 ;  /* 0x009896800000995d */ /* 0x010fea0003900000 */
[----:B------:R-:W4:Y:S02]  /*d790*/  @!P1 SYNCS.PHASECHK.TRANS64 P1, [R0+URZ+0x30c48], R19 ;  /* 0x030c4813000095a7 */ /* 0x000f24000802007f */
[----:B----4-:R-:W-:Y:S05]  /*d7a0*/  @!P1 BRA `(.L_x_6612) ;  /* 0xfffffffc00f09947 */ /* 0x010fea000383ffff */
[----:B------:R-:W-:Y:S05]  /*d7b0*/  BRA `(.L_x_6650) ;  /* 0xffffffe800ec7947 */ /* 0x000fea000383ffff */
.L_x_6614:
[----:B------:R-:W-:-:S07]  /*d7c0*/  SHF.L.U32 R4, R10, 0x1f, RZ ;  /* 0x0000001f0a047819 */ /* 0x000fce00000006ff */
.L_x_6651:
[----:B-1----:R1:W2:Y:S02]  /*d7d0*/  SYNCS.PHASECHK.TRANS64.TRYWAIT P1, [R0+URZ+0x30c20], R4 ;  /* 0x030c2004000075a7 */ /* 0x0022a4000802017f */
[----:B--2---:R-:W-:Y:S05]  /*d7e0*/  @!P1 NANOSLEEP.SYNCS 0x989680 ;  /* 0x009896800000995d */ /* 0x004fea0003900000 */
[----:B------:R-:W2:Y:S02]  /*d7f0*/  @!P1 SYNCS.PHASECHK.TRANS64 P1, [R0+URZ+0x30c20], R4 ;  /* 0x030c2004000095a7 */ /* 0x000ea4000802007f */
[----:B--2---:R-:W-:Y:S05]  /*d800*/  @!P1 BRA `(.L_x_6651) ;  /* 0xfffffffc00f09947 */ /* 0x004fea000383ffff */
[----:B------:R-:W-:Y:S05]  /*d810*/  BRA `(.L_x_6652) ;  /* 0xffffffec00587947 */ /* 0x000fea000383ffff */
.L_x_6617:
[----:B-1----:R1:W2:Y:S02]  /*d820*/  SYNCS.PHASECHK.TRANS64.TRYWAIT P1, [R0+URZ+0x30c40], R14 ;  /* 0x030c400e000075a7 */ /* 0x0022a4000802017f */
[----:B--2---:R-:W-:Y:S05]  /*d830*/  @!P1 NANOSLEEP.SYNCS 0x989680 ;  /* 0x009896800000995d */ /* 0x004fea0003900000 */
[----:B------:R-:W2:Y:S02]  /*d840*/  @!P1 SYNCS.PHASECHK.TRANS64 P1, [R0+URZ+0x30c40], R14 ;  /* 0x030c400e000095a7 */ /* 0x000ea4000802007f */
[----:B--2---:R-:W-:Y:S05]  /*d850*/  @!P1 BRA `(.L_x_6617) ;  /* 0xfffffffc00f09947 */ /* 0x004fea000383ffff */
[----:B------:R-:W-:Y:S05]  /*d860*/  BRA `(.L_x_6653) ;  /* 0xffffffec00f07947 */ /* 0x000fea000383ffff */
.L_x_6619:
[----:B--2---:R2:W3:Y:S02]  /*d870*/  SYNCS.PHASECHK.TRANS64.TRYWAIT P1, [R0+URZ+0x30c28], R14 ;  /* 0x030c280e000075a7 */ /* 0x0044e4000802017f */
[----:B---3--:R-:W-:Y:S05]  /*d880*/  @!P1 NANOSLEEP.SYNCS 0x989680 ;  /* 0x009896800000995d */ /* 0x008fea0003900000 */
[----:B------:R-:W3:Y:S02]  /*d890*/  @!P1 SYNCS.PHASECHK.TRANS64 P1, [R0+URZ+0x30c28], R14 ;  /* 0x030c280e000095a7 */ /* 0x000ee4000802007f */
[----:B---3--:R-:W-:Y:S05]  /*d8a0*/  @!P1 BRA `(.L_x_6619) ;  /* 0xfffffffc00f09947 */ /* 0x008fea000383ffff */
[----:B------:R-:W-:Y:S05]  /*d8b0*/  BRA `(.L_x_6654) ;  /* 0xfffffff000687947 */ /* 0x000fea000383ffff */
.L_x_6621:
[----:B---3--:R3:W4:Y:S02]  /*d8c0*/  SYNCS.PHASECHK.TRANS64.TRYWAIT P0, [R4+URZ+0x30c40], R3 ;  /* 0x030c4003040075a7 */ /* 0x008724000800017f */
[----:B----4-:R-:W-:Y:S05]  /*d8d0*/  @!P0 NANOSLEEP.SYNCS 0x989680 ;  /* 0x009896800000895d */ /* 0x010fea0003900000 */
[----:B------:R-:W4:Y:S02]  /*d8e0*/  @!P0 SYNCS.PHASECHK.TRANS64 P0, [R4+URZ+0x30c40], R3 ;  /* 0x030c4003040085a7 */ /* 0x000f24000800007f */
[----:B----4-:R-:W-:Y:S05]  /*d8f0*/  @!P0 BRA `(.L_x_6621) ;  /* 0xfffffffc00f08947 */ /* 0x010fea000383ffff */
[----:B------:R-:W-:Y:S05]  /*d900*/  BRA `(.L_x_6655) ;  /* 0xfffffff400007947 */ /* 0x000fea000383ffff */
.L_x_6623:
[----:B------:R-:W-:Y:S01]  /*d910*/  BSSY B0, `(.L_x_6656) ;  /* 0x0000006000007945 */ /* 0x000fe20003800000 */
[----:B------:R-:W-:-:S07]  /*d920*/  IMAD.MOV.U32 R15, RZ, RZ, -0x1 ;  /* 0xffffffffff0f7424 */ /* 0x000fce00078e00ff */
[----:B------:R-:W-:Y:S05]  /*d930*/  WARPSYNC.COLLECTIVE R15, `(.L_x_6657) ;  /* 0x000000000f0c7348 */ /* 0x000fea0003c00000 */
[----:B------:R-:W-:Y:S02]  /*d940*/  ELECT P6, UR62, PT ;  /* 0x00000000003e782f */ /* 0x000fe400038c0000 */
[----:B------:R-:W-:Y:S01]  /*d950*/  MOV R14, UR62 ;  /* 0x0000003e000e7c02 */ /* 0x000fe20008000f00 */
[----:B------:R-:W-:Y:S10]  /*d960*/  ENDCOLLECTIVE ;  /* 0x000000000000791b */ /* 0x000ff40003800000 */
.L_x_6657:
[----:B------:R-:W-:Y:S05]  /*d970*/  BSYNC B0 ;  /* 0x0000000000007941 */ /* 0x000fea0003800000 */
.L_x_6656:
[----:B------:R-:W-:Y:S05]  /*d980*/  BRA `(.L_x_6658) ;  /* 0xfffffff400a07947 */ /* 0x000fea000383ffff */
.L_x_6625:
[----:B-1----:R1:W2:Y:S02]  /*d990*/  SYNCS.PHASECHK.TRANS64.TRYWAIT P0, [R7+URZ], R4 ;  /* 0x00000004070075a7 */ /* 0x0022a4000800017f */
[----:B--2---:R-:W-:Y:S05]  /*d9a0*/  @!P0 NANOSLEEP.SYNCS 0x989680 ;  /* 0x009896800000895d */ /* 0x004fea0003900000 */
[----:B------:R-:W2:Y:S02]  /*d9b0*/  @!P0 SYNCS.PHASECHK.TRANS64 P0, [R7+URZ], R4 ;  /* 0x00000004070085a7 */ /* 0x000ea4000800007f */
[----:B--2---:R-:W-:Y:S05]  /*d9c0*/  @!P0 BRA `(.L_x_6625) ;  /* 0xfffffffc00f08947 */ /* 0x004fea000383ffff */
[----:B------:R-:W-:Y:S05]  /*d9d0*/  BRA `(.L_x_6659) ;  /* 0xfffffff400e07947 */ /* 0x000fea000383ffff */
.L_x_6626:
[----:B--2---:R2:W3:Y:S02]  /*d9e0*/  SYNCS.PHASECHK.TRANS64.TRYWAIT P0, [R3+URZ], R2 ;  /* 0x00000002030075a7 */ /* 0x0044e4000800017f */
[----:B---3--:R-:W-:Y:S05]  /*d9f0*/  @!P0 NANOSLEEP.SYNCS 0x989680 ;  /* 0x009896800000895d */ /* 0x008fea0003900000 */
[----:B------:R-:W3:Y:S02]  /*da00*/  @!P0 SYNCS.PHASECHK.TRANS64 P0, [R3+URZ], R2 ;  /* 0x00000002030085a7 */ /* 0x000ee4000800007f */
[----:B---3--:R-:W-:Y:S05]  /*da10*/  @!P0 BRA `(.L_x_6626) ;  /* 0xfffffffc00f08947 */ /* 0x008fea000383ffff */
[----:B------:R-:W-:Y:S05]  /*da20*/  BRA `(.L_x_6660) ;  /* 0xfffffff400d47947 */ /* 0x000fea000383ffff */
.L_x_6628:
[----:B--2---:R2:W3:Y:S02]  /*da30*/  SYNCS.PHASECHK.TRANS64.TRYWAIT P0, [R5+URZ], R4 ;  /* 0x00000004050075a7 */ /* 0x0044e4000800017f */
[----:B---3--:R-:W-:Y:S05]  /*da40*/  @!P0 NANOSLEEP.SYNCS 0x989680 ;  /* 0x009896800000895d */ /* 0x008fea0003900000 */
[----:B------:R-:W3:Y:S02]  /*da50*/  @!P0 SYNCS.PHASECHK.TRANS64 P0, [R5+URZ], R4 ;  /* 0x00000004050085a7 */ /* 0x000ee4000800007f */
[----:B---3--:R-:W-:Y:S05]  /*da60*/  @!P0 BRA `(.L_x_6628) ;  /* 0xfffffffc00f08947 */ /* 0x008fea000383ffff */
[----:B------:R-:W-:Y:S05]  /*da70*/  BRA `(.L_x_6661) ;  /* 0xfffffff400d87947 */ /* 0x000fea000383ffff */
.L_x_6662:
        /* <DEDUP_REMOVED lines=16> */
.L_x_7420:


//--------------------- .text._ZN7cutlass13device_kernelIN5flash22FlashAttnBwdPreprocessIN4cute5tupleIJNS3_1CILi128EEENS5_ILi64EEEEEENS_6half_tEfNS_4arch4Sm90ELb1ELb0EEEEEvNT_6ParamsE --------------------------
	.section	.text._ZN7cutlass13device_kernelIN5flash22FlashAttnBwdPreprocessIN4cute5tupleIJNS3_1CILi128EEENS5_ILi64EEEEEENS_6half_tEfNS_4arch4Sm90ELb1ELb0EEEEEvNT_6ParamsE,"ax",@progbits
	.align	128
.text._ZN7cutlass13device_kernelIN5flash22FlashAttnBwdPreprocessIN4cute5tupleIJNS3_1CILi128EEENS5_ILi64EEEEEENS_6half_tEfNS_4arch4Sm90ELb1ELb0EEEEEvNT_6ParamsE:
        .type           _ZN7cutlass13device_kernelIN5flash22FlashAttnBwdPreprocessIN4cute5tupleIJNS3_1CILi128EEENS5_ILi64EEEEEENS_6half_tEfNS_4arch4Sm90ELb1ELb0EEEEEvNT_6ParamsE,@function
        .size           _ZN7cutlass13device_kernelIN5flash22FlashAttnBwdPreprocessIN4cute5tupleIJNS3_1CILi128EEENS5_ILi64EEEEEENS_6half_tEfNS_4arch4Sm90ELb1ELb0EEEEEvNT_6ParamsE,(.L_x_7421 - _ZN7cutlass13device_kernelIN5flash22FlashAttnBwdPreprocessIN4cute5tupleIJNS3_1CILi128EEENS5_ILi64EEEEEENS_6half_tEfNS_4arch4Sm90ELb1ELb0EEEEEvNT_6ParamsE)
        .other          _ZN7cutlass13device_kernelIN5flash22FlashAttnBwdPreprocessIN4cute5tupleIJNS3_1CILi128EEENS5_ILi64EEEEEENS_6half_tEfNS_4arch4Sm90ELb1ELb0EEEEEvNT_6ParamsE,@"STO_CUDA_ENTRY STV_DEFAULT"
_ZN7cutlass13device_kernelIN5flash22FlashAttnBwdPreprocessIN4cute5tupleIJNS3_1CILi128EEENS5_ILi64EEEEEENS_6half_tEfNS_4arch4Sm90ELb1ELb0EEEEEvNT_6ParamsE:
[----:B------:R-:W-:Y:S01]  /*0000*/  LDC R1, c[0x0][0x28] ;  /* 0x00000a00ff017b82 */ /* 0x000fe20000000800 */
[----:B------:R-:W0:Y:S07]  /*0010*/  S2R R0, SR_TID.X ;  /* 0x0000000000007919 */ /* 0x000e2e0000002100 */
[----:B------:R-:W1:Y:S01]  /*0020*/  S2UR UR8, SR_CTAID.Y ;  /* 0x00000000000879c3 */ /* 0x000e620000002600 */
[----:B------:R-:W-:Y:S01]  /*0030*/  ULDC UR4, c[0x0][0x218] ;  /* 0x0000860000047ab9 */ /* 0x000fe20000000800 */
[----:B------:R-:W-:Y:S01]  /*0040*/  ULDC UR5, c[0x0][0x21c] ;  /* 0x0000870000057ab9 */ /* 0x000fe20000000800 */
[----:B------:R-:W2:Y:S01]  /*0050*/  S2R R2, SR_CTAID.X ;  /* 0x0000000000027919 */ /* 0x000ea20000002500 */
[----:B------:R-:W-:-:S04]  /*0060*/  ULDC.64 UR6, c[0x0][0x208] ;  /* 0x0000820000067ab9 */ /* 0x000fc80000000a00 */
[----:B------:R-:W3:Y:S08]  /*0070*/  LDC.64 R12, c[0x0][0x230] ;  /* 0x00008c00ff0c7b82 */ /* 0x000ef00000000a00 */
[----:B------:R-:W4:Y:S08]  /*0080*/  S2UR UR9, SR_CTAID.Z ;  /* 0x00000000000979c3 */ /* 0x000f300000002700 */
[----:B------:R-:W4:Y:S01]  /*0090*/  LDC.64 R14, c[0x0][0x238] ;  /* 0x00008e00ff0e7b82 */ /* 0x000f220000000a00 */
[----:B-1----:R-:W-:Y:S01]  /*00a0*/  USHF.R.S32.HI UR10, URZ, 0x1f, UR8 ;  /* 0x0000001f3f0a7899 */ /* 0x002fe20008011408 */
[----:B0-----:R-:W-:-:S05]  /*00b0*/  SHF.R.S32.HI R3, RZ, 0x1f, R0 ;  /* 0x0000001fff037819 */ /* 0x001fca0000011400 */
[----:B---3--:R-:W-:Y:S01]  /*00c0*/  IMAD R4, R12, UR10, RZ ;  /* 0x0000000a0c047c24 */ /* 0x008fe2000f8e02ff */
[----:B------:R-:W0:Y:S01]  /*00d0*/  LDC.64 R20, c[0x0][0x250] ;  /* 0x00009400ff147b82 */ /* 0x000e220000000a00 */
[----:B------:R-:W-:Y:S02]  /*00e0*/  LEA.HI R44, R3, R0, RZ, 0x3 ;  /* 0x00000000032c7211 */ /* 0x000fe400078f18ff */
[----:B------:R-:W-:Y:S01]  /*00f0*/  IMAD R13, R13, UR8, R4 ;  /* 0x000000080d0d7c24 */ /* 0x000fe2000f8e0204 */
[----:B--2---:R-:W-:Y:S02]  /*0100*/  SHF.L.U32 R10, R2, 0x7, RZ ;  /* 0x00000007020a7819 */ /* 0x004fe400000006ff */
[----:B------:R-:W-:Y:S01]  /*0110*/  LOP3.LUT R5, R44, 0xfffffff8, RZ, 0xc0, !PT ;  /* 0xfffffff82c057812 */ /* 0x000fe200078ec0ff */
[----:B----4-:R-:W-:Y:S01]  /*0120*/  USHF.R.S32.HI UR11, URZ, 0x1f, UR9 ;  /* 0x0000001f3f0b7899 */ /* 0x010fe20008011409 */
[----:B------:R-:W-:Y:S01]  /*0130*/  IADD3 R3, -R10, UR4, RZ ;  /* 0x000000040a037c10 */ /* 0x000fe2000fffe1ff */
[----:B------:R-:W1:Y:S01]  /*0140*/  LDC.64 R42, c[0x0][0x258] ;  /* 0x00009600ff2a7b82 */ /* 0x000e620000000a00 */
[----:B------:R-:W-:-:S02]  /*0150*/  SHF.R.S32.HI R44, RZ, 0x3, R44 ;  /* 0x00000003ff2c7819 */ /* 0x000fc4000001142c */
[----:B------:R-:W-:Y:S02]  /*0160*/  IADD3 R5, -R5, R0, RZ ;  /* 0x0000000005057210 */ /* 0x000fe40007ffe1ff */
[----:B------:R-:W-:Y:S01]  /*0170*/  ISETP.GE.AND P1, PT, R44, R3, PT ;  /* 0x000000032c00720c */ /* 0x000fe20003f26270 */
[----:B------:R-:W-:Y:S01]  /*0180*/  IMAD R4, R14, UR11, RZ ;  /* 0x0000000b0e047c24 */ /* 0x000fe2000f8e02ff */
[----:B------:R-:W-:Y:S02]  /*0190*/  SHF.L.U32 R8, R5, 0x3, RZ ;  /* 0x0000000305087819 */ /* 0x000fe400000006ff */
[----:B------:R-:W-:Y:S01]  /*01a0*/  SHF.R.S32.HI R45, RZ, 0x1f, R44 ;  /* 0x0000001fff2d7819 */ /* 0x000fe2000001142c */
[----:B------:R-:W-:Y:S01]  /*01b0*/  IMAD R15, R15, UR9, R4 ;  /* 0x000000090f0f7c24 */ /* 0x000fe2000f8e0204 */
[----:B------:R-:W-:Y:S02]  /*01c0*/  ISETP.LT.AND P4, PT, R8, UR5, !P1 ;  /* 0x0000000508007c0c */ /* 0x000fe4000cf81270 */
[----:B------:R-:W-:-:S02]  /*01d0*/  SHF.R.S32.HI R9, RZ, 0x1f, R8 ;  /* 0x0000001fff097819 */ /* 0x000fc40000011408 */
[----:B------:R-:W-:Y:S01]  /*01e0*/  ISETP.GE.AND P0, PT, R8, UR5, PT ;  /* 0x0000000508007c0c */ /* 0x000fe2000bf06270 */
[----:B0-----:R-:W-:Y:S02]  /*01f0*/  IMAD R16, R20, UR10, RZ ;  /* 0x0000000a14107c24 */ /* 0x001fe4000f8e02ff */
[----:B------:R-:W-:-:S04]  /*0200*/  IMAD.WIDE.U32 R6, R12, UR8, R8 ;  /* 0x000000080c067c25 */ /* 0x000fc8000f8e0008 */
[----:B------:R-:W-:Y:S01]  /*0210*/  IMAD.WIDE.U32 R8, R20, UR8, R8 ;  /* 0x0000000814087c25 */ /* 0x000fe2000f8e0008 */
[----:B------:R-:W-:Y:S01]  /*0220*/  IADD3 R7, R7, R13, RZ ;  /* 0x0000000d07077210 */ /* 0x000fe20007ffe0ff */
[----:B------:R-:W0:Y:S02]  /*0230*/  @P4 LDC.64 R18, c[0x0][0x228] ;  /* 0x00008a00ff124b82 */ /* 0x000e240000000a00 */
[----:B------:R-:W-:-:S04]  /*0240*/  IMAD.WIDE R12, R2, 0x80, R44 ;  /* 0x00000080020c7825 */ /* 0x000fc800078e022c */
[----:B------:R-:W-:Y:S02]  /*0250*/  IMAD.WIDE.U32 R30, R14, UR9, R6 ;  /* 0x000000090e1e7c25 */ /* 0x000fe4000f8e0006 */
[----:B------:R-:W2:Y:S03]  /*0260*/  @P4 LDC.64 R32, c[0x0][0x210] ;  /* 0x00008400ff204b82 */ /* 0x000ea60000000a00 */
[----:B------:R-:W-:-:S05]  /*0270*/  IADD3 R31, R31, R15, RZ ;  /* 0x0000000f1f1f7210 */ /* 0x000fca0007ffe0ff */
[----:B------:R-:W3:Y:S01]  /*0280*/  @P4 LDC.64 R14, c[0x0][0x248] ;  /* 0x00009200ff0e4b82 */ /* 0x000ee20000000a00 */
[----:B0-----:R-:W-:-:S07]  /*0290*/  @P4 IMAD R4, R13, R18, RZ ;  /* 0x000000120d044224 */ /* 0x001fce00078e02ff */
[----:B------:R-:W0:Y:S01]  /*02a0*/  @P4 LDC.64 R26, c[0x0][0x240] ;  /* 0x00009000ff1a4b82 */ /* 0x000e220000000a00 */
[----:B------:R-:W-:-:S04]  /*02b0*/  @P4 IMAD.WIDE.U32 R6, R12, R18, R30 ;  /* 0x000000120c064225 */ /* 0x000fc800078e001e */
[----:B------:R-:W-:Y:S01]  /*02c0*/  @P4 IMAD R17, R12, R19, R4 ;  /* 0x000000130c114224 */ /* 0x000fe200078e0204 */
[----:B------:R-:W-:Y:S01]  /*02d0*/  IADD3 R4, R44, 0x20, RZ ;  /* 0x000000202c047810 */ /* 0x000fe20007ffe0ff */
[----:B------:R-:W-:Y:S01]  /*02e0*/  IMAD R19, R21, UR8, R16 ;  /* 0x0000000815137c24 */ /* 0x000fe2000f8e0210 */
[----:B--2---:R-:W-:Y:S01]  /*02f0*/  @P4 LEA R32, P2, R6, R32, 0x1 ;  /* 0x0000002006204211 */ /* 0x004fe200078408ff */
[----:B-1----:R-:W-:Y:S01]  /*0300*/  IMAD R18, R42, UR11, RZ ;  /* 0x0000000b2a127c24 */ /* 0x002fe2000f8e02ff */
[----:B------:R-:W-:Y:S02]  /*0310*/  ISETP.LT.AND P3, PT, R4, R3, !P0 ;  /* 0x000000030400720c */ /* 0x000fe40004761270 */
[----:B------:R-:W-:Y:S02]  /*0320*/  @P4 IADD3 R7, R7, R17, RZ ;  /* 0x0000001107074210 */ /* 0x000fe40007ffe0ff */
[----:B------:R-:W-:Y:S02]  /*0330*/  MOV R16, R8 ;  /* 0x0000000800107202 */ /* 0x000fe40000000f00 */
[----:B------:R-:W-:Y:S01]  /*0340*/  @P4 LEA.HI.X R33, R6, R33, R7, 0x1, P2 ;  /* 0x0000002106214211 */ /* 0x000fe200010f0c07 */
[----:B------:R-:W-:Y:S01]  /*0350*/  IMAD R7, R43, UR9, R18 ;  /* 0x000000092b077c24 */ /* 0x000fe2000f8e0212 */
[----:B------:R-:W-:-:S02]  /*0360*/  IADD3 R6, R44, 0x40, RZ ;  /* 0x000000402c067810 */ /* 0x000fc40007ffe0ff */
[----:B------:R-:W-:Y:S01]  /*0370*/  IADD3 R17, R9, R19, RZ ;  /* 0x0000001309117210 */ /* 0x000fe20007ffe0ff */
[----:B---3--:R-:W-:Y:S01]  /*0380*/  @P4 IMAD R9, R13, R14, RZ ;  /* 0x0000000e0d094224 */ /* 0x008fe200078e02ff */
[-C--:B------:R-:W-:Y:S01]  /*0390*/  ISETP.LT.AND P2, PT, R6, R3.reuse, !P0 ;  /* 0x000000030600720c */ /* 0x080fe20004741270 */
[----:B------:R-:W1:Y:S01]  /*03a0*/  @P3 LDC.64 R24, c[0x0][0x228] ;  /* 0x00008a00ff183b82 */ /* 0x000e620000000a00 */
[----:B------:R-:W-:Y:S01]  /*03b0*/  IADD3 R8, R44, 0x60, RZ ;  /* 0x000000602c087810 */ /* 0x000fe20007ffe0ff */
[----:B------:R-:W-:Y:S01]  /*03c0*/  IMAD.WIDE.U32 R42, R42, UR9, R16 ;  /* 0x000000092a2a7c25 */ /* 0x000fe2000f8e0010 */
[----:B------:R-:W-:Y:S02]  /*03d0*/  @P3 IADD3 R17, P6, R12, 0x20, RZ ;  /* 0x000000200c113810 */ /* 0x000fe40007fde0ff */
[----:B------:R-:W-:Y:S01]  /*03e0*/  ISETP.LT.AND P0, PT, R8, R3, !P0 ;  /* 0x000000030800720c */ /* 0x000fe20004701270 */
[C---:B------:R-:W-:Y:S01]  /*03f0*/  @P4 IMAD R19, R12.reuse, R15, R9 ;  /* 0x0000000f0c134224 */ /* 0x040fe200078e0209 */
[----:B------:R-:W-:Y:S01]  /*0400*/  IADD3 R43, R43, R7, RZ ;  /* 0x000000072b2b7210 */ /* 0x000fe20007ffe0ff */
[----:B------:R-:W2:Y:S01]  /*0410*/  @P3 LDC.64 R22, c[0x0][0x248] ;  /* 0x00009200ff163b82 */ /* 0x000ea20000000a00 */
[----:B------:R-:W-:-:S02]  /*0420*/  @P3 IADD3 R16, P5, R12, 0x20, RZ ;  /* 0x000000200c103810 */ /* 0x000fc40007fbe0ff */
[-C--:B------:R-:W-:Y:S01]  /*0430*/  @P3 IADD3.X R7, RZ, R13.reuse, RZ, P6, !PT ;  /* 0x0000000dff073210 */ /* 0x080fe200037fe4ff */
[C---:B------:R-:W-:Y:S01]  /*0440*/  @P4 IMAD.WIDE.U32 R14, R12.reuse, R14, R42 ;  /* 0x0000000e0c0e4225 */ /* 0x040fe200078e002a */
[C---:B------:R-:W-:Y:S02]  /*0450*/  @P2 IADD3 R59, P6, R12.reuse, 0x40, RZ ;  /* 0x000000400c3b2810 */ /* 0x040fe40007fde0ff */
[-C--:B------:R-:W-:Y:S01]  /*0460*/  @P3 IADD3.X R41, RZ, R13.reuse, RZ, P5, !PT ;  /* 0x0000000dff293210 */ /* 0x080fe20002ffe4ff */
[----:B------:R-:W3:Y:S01]  /*0470*/  @P3 LDC.64 R48, c[0x0][0x240] ;  /* 0x00009000ff303b82 */ /* 0x000ee20000000a00 */
[C---:B------:R-:W-:Y:S02]  /*0480*/  @P2 IADD3 R54, P5, R12.reuse, 0x40, RZ ;  /* 0x000000400c362810 */ /* 0x040fe40007fbe0ff */
[----:B------:R-:W-:Y:S02]  /*0490*/  @P2 IADD3.X R35, RZ, R13, RZ, P6, !PT ;  /* 0x0000000dff232210 */ /* 0x000fe400037fe4ff */
[----:B------:R-:W-:-:S02]  /*04a0*/  @P0 IADD3 R9, P6, R12, 0x60, RZ ;  /* 0x000000600c090810 */ /* 0x000fc40007fde0ff */
[-C--:B------:R-:W-:Y:S01]  /*04b0*/  @P2 IADD3.X R57, RZ, R13.reuse, RZ, P5, !PT ;  /* 0x0000000dff392210 */ /* 0x080fe20002ffe4ff */
[----:B------:R-:W4:Y:S01]  /*04c0*/  @P2 LDC.64 R36, c[0x0][0x228] ;  /* 0x00008a00ff242b82 */ /* 0x000f220000000a00 */
[----:B------:R-:W-:Y:S01]  /*04d0*/  @P0 IADD3 R52, P5, R12, 0x60, RZ ;  /* 0x000000600c340810 */ /* 0x000fe20007fbe0ff */
[----:B-1----:R-:W-:Y:S01]  /*04e0*/  @P3 IMAD R18, R7, R24, RZ ;  /* 0x0000001807123224 */ /* 0x002fe200078e02ff */
[----:B------:R-:W-:Y:S02]  /*04f0*/  @P0 IADD3.X R55, RZ, R13, RZ, P6, !PT ;  /* 0x0000000dff370210 */ /* 0x000fe400037fe4ff */
[----:B------:R-:W-:Y:S01]  /*0500*/  @P4 IADD3 R12, R15, R19, RZ ;  /* 0x000000130f0c4210 */ /* 0x000fe20007ffe0ff */
[----:B------:R-:W-:Y:S01]  /*0510*/  @P3 IMAD R39, R17, R25, R18 ;  /* 0x0000001911273224 */ /* 0x000fe200078e0212 */
[C---:B0-----:R-:W-:Y:S01]  /*0520*/  @P4 LEA R26, P6, R14.reuse, R26, 0x1 ;  /* 0x0000001a0e1a4211 */ /* 0x041fe200078c08ff */
[----:B------:R-:W0:Y:S01]  /*0530*/  @P3 LDC.64 R20, c[0x0][0x210] ;  /* 0x00008400ff143b82 */ /* 0x000e220000000a00 */
[----:B------:R-:W-:Y:S01]  /*0540*/  @P0 IADD3.X R7, RZ, R13, RZ, P5, !PT ;  /* 0x0000000dff070210 */ /* 0x000fe20002ffe4ff */
[----:B--2---:R-:W-:Y:S01]  /*0550*/  @P3 IMAD R41, R41, R22, RZ ;  /* 0x0000001629293224 */ /* 0x004fe200078e02ff */
[----:B------:R-:W-:-:S02]  /*0560*/  @P4 LEA.HI.X R27, R14, R27, R12, 0x1, P6 ;  /* 0x0000001b0e1b4211 */ /* 0x000fc400030f0c0c */
[----:B------:R-:W-:Y:S02]  /*0570*/  CS2R R14, SRZ ;  /* 0x00000000000e7805 */ /* 0x000fe4000001ff00 */
[----:B------:R-:W-:Y:S01]  /*0580*/  @P3 MOV R12, R30 ;  /* 0x0000001e000c3202 */ /* 0x000fe20000000f00 */
[----:B------:R-:W-:Y:S01]  /*0590*/  @P3 IMAD R41, R16, R23, R41 ;  /* 0x0000001710293224 */ /* 0x000fe200078e0229 */
[----:B------:R-:W-:Y:S01]  /*05a0*/  @P3 MOV R13, R31 ;  /* 0x0000001f000d3202 */ /* 0x000fe20000000f00 */
[----:B------:R-:W1:Y:S01]  /*05b0*/  @P2 LDC.64 R46, c[0x0][0x248] ;  /* 0x00009200ff2e2b82 */ /* 0x000e620000000a00 */
[----:B------:R-:W-:Y:S01]  /*05c0*/  CS2R R18, SRZ ;  /* 0x0000000000127805 */ /* 0x000fe2000001ff00 */
[----:B------:R-:W-:Y:S01]  /*05d0*/  @P3 IMAD.WIDE.U32 R24, R17, R24, R12 ;  /* 0x0000001811183225 */ /* 0x000fe200078e000c */
[----:B------:R-:W-:Y:S02]  /*05e0*/  @P3 MOV R12, R42 ;  /* 0x0000002a000c3202 */ /* 0x000fe40000000f00 */
[----:B------:R-:W-:-:S03]  /*05f0*/  @P3 MOV R13, R43 ;  /* 0x0000002b000d3202 */ /* 0x000fc60000000f00 */
[----:B------:R-:W2:Y:S01]  /*0600*/  @P0 LDC.64 R28, c[0x0][0x228] ;  /* 0x00008a00ff1c0b82 */ /* 0x000ea20000000a00 */
[----:B------:R-:W-:Y:S01]  /*0610*/  @P3 IMAD.WIDE.U32 R22, R16, R22, R12 ;  /* 0x0000001610163225 */ /* 0x000fe200078e000c */
[----:B------:R-:W-:Y:S02]  /*0620*/  CS2R R12, SRZ ;  /* 0x00000000000c7805 */ /* 0x000fe4000001ff00 */
[----:B------:R-:W-:Y:S02]  /*0630*/  CS2R R16, SRZ ;  /* 0x0000000000107805 */ /* 0x000fe4000001ff00 */
[----:B------:R-:W-:Y:S02]  /*0640*/  @P3 IADD3 R41, R23, R41, RZ ;  /* 0x0000002917293210 */ /* 0x000fe40007ffe0ff */
[----:B---3--:R-:W-:Y:S01]  /*0650*/  @P3 LEA R48, P5, R22, R48, 0x1 ;  /* 0x0000003016303211 */ /* 0x008fe200078a08ff */
[----:B----4-:R-:W-:Y:S01]  /*0660*/  @P2 IMAD R34, R35, R36, RZ ;  /* 0x0000002423222224 */ /* 0x010fe200078e02ff */
[----:B------:R-:W-:Y:S01]  /*0670*/  @P2 MOV R50, R30 ;  /* 0x0000001e00322202 */ /* 0x000fe20000000f00 */
[----:B------:R3:W4:Y:S01]  /*0680*/  @P4 LDG.E.128 R12, desc[UR6][R32.64] ;  /* 0x00000006200c4981 */ /* 0x000722000c1e1d00 */
[----:B------:R-:W-:-:S02]  /*0690*/  @P2 MOV R51, R31 ;  /* 0x0000001f00332202 */ /* 0x000fc40000000f00 */
[----:B------:R-:W-:Y:S01]  /*06a0*/  @P3 LEA.HI.X R49, R22, R49, R41, 0x1, P5 ;  /* 0x0000003116313211 */ /* 0x000fe200028f0c29 */
[----:B------:R2:W4:Y:S01]  /*06b0*/  @P4 LDG.E.128 R16, desc[UR6][R26.64] ;  /* 0x000000061a104981 */ /* 0x000522000c1e1d00 */
[----:B------:R-:W2:Y:S01]  /*06c0*/  @P0 LDC.64 R40, c[0x0][0x248] ;  /* 0x00009200ff280b82 */ /* 0x000ea20000000a00 */
[----:B------:R-:W-:Y:S01]  /*06d0*/  @P2 IMAD R53, R59, R37, R34 ;  /* 0x000000253b352224 */ /* 0x000fe200078e0222 */
[----:B------:R-:W-:Y:S01]  /*06e0*/  @P3 IADD3 R39, R25, R39, RZ ;  /* 0x0000002719273210 */ /* 0x000fe20007ffe0ff */
[----:B------:R-:W-:Y:S01]  /*06f0*/  @P2 IMAD.WIDE.U32 R50, R59, R36, R50 ;  /* 0x000000243b322225 */ /* 0x000fe200078e0032 */
[C---:B0-----:R-:W-:Y:S02]  /*0700*/  @P3 LEA R60, P4, R24.reuse, R20, 0x1 ;  /* 0x00000014183c3211 */ /* 0x041fe400078808ff */
[----:B------:R-:W-:Y:S02]  /*0710*/  CS2R R22, SRZ ;  /* 0x0000000000167805 */ /* 0x000fe4000001ff00 */
[----:B------:R-:W-:Y:S01]  /*0720*/  @P2 MOV R36, R42 ;  /* 0x0000002a00242202 */ /* 0x000fe20000000f00 */
[----:B-1----:R-:W-:Y:S01]  /*0730*/  @P2 IMAD R57, R57, R46, RZ ;  /* 0x0000002e39392224 */ /* 0x002fe200078e02ff */
[----:B------:R-:W-:Y:S01]  /*0740*/  @P2 MOV R37, R43 ;  /* 0x0000002b00252202 */ /* 0x000fe20000000f00 */
[----:B---3--:R-:W0:Y:S01]  /*0750*/  @P2 LDC.64 R32, c[0x0][0x210] ;  /* 0x00008400ff202b82 */ /* 0x008e220000000a00 */
[----:B------:R-:W-:Y:S01]  /*0760*/  @P3 LEA.HI.X R61, R24, R21, R39, 0x1, P4 ;  /* 0x00000015183d3211 */ /* 0x000fe200020f0c27 */
[----:B------:R-:W-:Y:S01]  /*0770*/  @P2 IMAD R47, R54, R47, R57 ;  /* 0x0000002f362f2224 */ /* 0x000fe200078e0239 */
[----:B------:R-:W-:Y:S01]  /*0780*/  CS2R R20, SRZ ;  /* 0x0000000000147805 */ /* 0x000fe2000001ff00 */
[----:B--2---:R-:W-:Y:S01]  /*0790*/  @P0 IMAD R56, R55, R28, RZ ;  /* 0x0000001c37380224 */ /* 0x004fe200078e02ff */
[----:B------:R-:W-:-:S02]  /*07a0*/  CS2R R24, SRZ ;  /* 0x0000000000187805 */ /* 0x000fc4000001ff00 */
[----:B------:R-:W-:Y:S01]  /*07b0*/  CS2R R26, SRZ ;  /* 0x00000000001a7805 */ /* 0x000fe2000001ff00 */
[----:B------:R-:W1:Y:S01]  /*07c0*/  @P0 LDC.64 R34, c[0x0][0x210] ;  /* 0x00008400ff220b82 */ /* 0x000e620000000a00 */
[----:B------:R-:W-:Y:S01]  /*07d0*/  @P2 IMAD.WIDE.U32 R54, R54, R46, R36 ;  /* 0x0000002e36362225 */ /* 0x000fe200078e0024 */
[----:B------:R-:W2:Y:S04]  /*07e0*/  @P3 LDG.E.128 R20, desc[UR6][R60.64] ;  /* 0x000000063c143981 */ /* 0x000ea8000c1e1d00 */
[----:B------:R3:W2:Y:S02]  /*07f0*/  @P3 LDG.E.128 R24, desc[UR6][R48.64] ;  /* 0x0000000630183981 */ /* 0x0006a4000c1e1d00 */
[----:B------:R-:W3:Y:S08]  /*0800*/  @P2 LDC.64 R38, c[0x0][0x240] ;  /* 0x00009000ff262b82 */ /* 0x000ef00000000a00 */
[----:B------:R-:W3:Y:S01]  /*0810*/  @P0 LDC.64 R36, c[0x0][0x240] ;  /* 0x00009000ff240b82 */ /* 0x000ee20000000a00 */
[----:B------:R-:W-:-:S02]  /*0820*/  @P0 IMAD R7, R7, R40, RZ ;  /* 0x0000002807070224 */ /* 0x000fc400078e02ff */
[C---:B------:R-:W-:Y:S02]  /*0830*/  @P0 IMAD R29, R9.reuse, R29, R56 ;  /* 0x0000001d091d0224 */ /* 0x040fe400078e0238 */
[----:B------:R-:W-:Y:S01]  /*0840*/  @P0 IMAD.WIDE.U32 R30, R9, R28, R30 ;  /* 0x0000001c091e0225 */ /* 0x000fe200078e001e */
[----:B------:R-:W-:Y:S02]  /*0850*/  @P2 IADD3 R53, R51, R53, RZ ;  /* 0x0000003533352210 */ /* 0x000fe40007ffe0ff */
[----:B0-----:R-:W-:Y:S01]  /*0860*/  @P2 LEA R56, P3, R50, R32, 0x1 ;  /* 0x0000002032382211 */ /* 0x001fe200078608ff */
[C---:B------:R-:W-:Y:S02]  /*0870*/  @P0 IMAD R7, R52.reuse, R41, R7 ;  /* 0x0000002934070224 */ /* 0x040fe400078e0207 */
[----:B------:R-:W-:Y:S01]  /*0880*/  @P0 IMAD.WIDE.U32 R42, R52, R40, R42 ;  /* 0x00000028342a0225 */ /* 0x000fe200078e002a */
[----:B------:R-:W-:Y:S02]  /*0890*/  @P0 IADD3 R29, R31, R29, RZ ;  /* 0x0000001d1f1d0210 */ /* 0x000fe40007ffe0ff */
[----:B-1----:R-:W-:-:S02]  /*08a0*/  @P0 LEA R46, P4, R30, R34, 0x1 ;  /* 0x000000221e2e0211 */ /* 0x002fc400078808ff */
[----:B------:R-:W-:Y:S02]  /*08b0*/  @P2 LEA.HI.X R57, R50, R33, R53, 0x1, P3 ;  /* 0x0000002132392211 */ /* 0x000fe400018f0c35 */
[----:B------:R-:W-:Y:S02]  /*08c0*/  @P2 IADD3 R9, R55, R47, RZ ;  /* 0x0000002f37092210 */ /* 0x000fe40007ffe0ff */
[----:B---3--:R-:W-:Y:S02]  /*08d0*/  @P2 LEA R48, P5, R54, R38, 0x1 ;  /* 0x0000002636302211 */ /* 0x008fe400078a08ff */
[----:B------:R-:W-:Y:S02]  /*08e0*/  @P0 IADD3 R7, R43, R7, RZ ;  /* 0x000000072b070210 */ /* 0x000fe40007ffe0ff */
[----:B------:R-:W-:Y:S02]  /*08f0*/  @P0 LEA R50, P3, R42, R36, 0x1 ;  /* 0x000000242a320211 */ /* 0x000fe400078608ff */
[----:B------:R-:W-:-:S02]  /*0900*/  @P0 LEA.HI.X R47, R30, R35, R29, 0x1, P4 ;  /* 0x000000231e2f0211 */ /* 0x000fc400020f0c1d */
[----:B------:R-:W-:Y:S02]  /*0910*/  CS2R R28, SRZ ;  /* 0x00000000001c7805 */ /* 0x000fe4000001ff00 */
[----:B------:R-:W-:Y:S02]  /*0920*/  CS2R R30, SRZ ;  /* 0x00000000001e7805 */ /* 0x000fe4000001ff00 */
[----:B------:R-:W-:Y:S02]  /*0930*/  CS2R R32, SRZ ;  /* 0x0000000000207805 */ /* 0x000fe4000001ff00 */
[----:B------:R-:W-:Y:S02]  /*0940*/  CS2R R34, SRZ ;  /* 0x0000000000227805 */ /* 0x000fe4000001ff00 */
[----:B------:R-:W-:Y:S02]  /*0950*/  @P2 LEA.HI.X R49, R54, R39, R9, 0x1, P5 ;  /* 0x0000002736312211 */ /* 0x000fe400028f0c09 */
[----:B------:R-:W-:-:S02]  /*0960*/  CS2R R38, SRZ ;  /* 0x0000000000267805 */ /* 0x000fc4000001ff00 */
[----:B------:R-:W-:Y:S02]  /*0970*/  @P0 LEA.HI.X R51, R42, R37, R7, 0x1, P3 ;  /* 0x000000252a330211 */ /* 0x000fe400018f0c07 */
[----:B------:R-:W-:Y:S02]  /*0980*/  CS2R R36, SRZ ;  /* 0x0000000000247805 */ /* 0x000fe4000001ff00 */
[----:B------:R-:W-:Y:S02]  /*0990*/  CS2R R40, SRZ ;  /* 0x0000000000287805 */ /* 0x000fe4000001ff00 */
[----:B------:R-:W-:Y:S01]  /*09a0*/  CS2R R42, SRZ ;  /* 0x00000000002a7805 */ /* 0x000fe2000001ff00 */
[----:B------:R-:W3:Y:S04]  /*09b0*/  @P2 LDG.E.128 R28, desc[UR6][R56.64] ;  /* 0x00000006381c2981 */ /* 0x000ee8000c1e1d00 */
[----:B------:R0:W3:Y:S04]  /*09c0*/  @P2 LDG.E.128 R32, desc[UR6][R48.64] ;  /* 0x0000000630202981 */ /* 0x0000e8000c1e1d00 */
[----:B------:R1:W3:Y:S04]  /*09d0*/  @P0 LDG.E.128 R36, desc[UR6][R46.64] ;  /* 0x000000062e240981 */ /* 0x0002e8000c1e1d00 */
[----:B------:R4:W3:Y:S01]  /*09e0*/  @P0 LDG.E.128 R40, desc[UR6][R50.64] ;  /* 0x0000000632280981 */ /* 0x0008e2000c1e1d00 */
[----:B------:R-:W-:-:S04]  /*09f0*/  ISETP.GT.AND P0, PT, R0, 0x7f, PT ;  /* 0x0000007f0000780c */ /* 0x000fc80003f04270 */
[----:B------:R-:W-:-:S13]  /*0a00*/  ISETP.GE.OR P2, PT, R0, R3, P0 ;  /* 0x000000030000720c */ /* 0x000fda0000746670 */
[----:B------:R-:W1:Y:S08]  /*0a10*/  @!P2 LDC.64 R54, c[0x0][0x290] ;  /* 0x0000a400ff36ab82 */ /* 0x000e700000000a00 */
[----:B0-----:R-:W0:Y:S01]  /*0a20*/  @!P2 LDC.64 R48, c[0x0][0x298] ;  /* 0x0000a600ff30ab82 */ /* 0x001e220000000a00 */
[----:B------:R-:W-:Y:S02]  /*0a30*/  @!P2 SHF.R.S32.HI R7, RZ, 0x1f, R0 ;  /* 0x0000001fff07a819 */ /* 0x000fe40000011400 */
[----:B------:R-:W-:-:S05]  /*0a40*/  @!P2 IADD3 R52, P3, R10, R0, RZ ;  /* 0x000000000a34a210 */ /* 0x000fca0007f7e0ff */
[----:B-1----:R-:W1:Y:S01]  /*0a50*/  @!P2 LDC.64 R46, c[0x0][0x288] ;  /* 0x0000a200ff2eab82 */ /* 0x002e620000000a00 */
[----:B------:R-:W-:Y:S01]  /*0a60*/  @!P2 LEA.HI.X.SX32 R53, R10, R7, 0x1, P3 ;  /* 0x000000070a35a211 */ /* 0x000fe200018f0eff */
[C---:B------:R-:W-:Y:S02]  /*0a70*/  @!P2 IMAD R56, R54.reuse, UR10, RZ ;  /* 0x0000000a3638ac24 */ /* 0x040fe4000f8e02ff */
[----:B------:R-:W-:-:S04]  /*0a80*/  @!P2 IMAD.WIDE.U32 R52, R54, UR8, R52 ;  /* 0x000000083634ac25 */ /* 0x000fc8000f8e0034 */
[----:B------:R-:W-:Y:S02]  /*0a90*/  @!P2 IMAD R55, R55, UR8, R56 ;  /* 0x000000083737ac24 */ /* 0x000fe4000f8e0238 */
[----:B0-----:R-:W-:-:S03]  /*0aa0*/  @!P2 IMAD R54, R48, UR11, RZ ;  /* 0x0000000b3036ac24 */ /* 0x001fc6000f8e02ff */
[----:B------:R-:W-:Y:S01]  /*0ab0*/  @!P2 IADD3 R53, R53, R55, RZ ;  /* 0x000000373535a210 */ /* 0x000fe20007ffe0ff */
[----:B------:R-:W-:Y:S02]  /*0ac0*/  @!P2 IMAD R55, R49, UR9, R54 ;  /* 0x000000093137ac24 */ /* 0x000fe4000f8e0236 */
[----:B------:R-:W-:-:S05]  /*0ad0*/  @!P2 IMAD.WIDE.U32 R48, R48, UR9, R52 ;  /* 0x000000093030ac25 */ /* 0x000fca000f8e0034 */
[----:B------:R-:W-:Y:S02]  /*0ae0*/  @!P2 IADD3 R53, R49, R55, RZ ;  /* 0x000000373135a210 */ /* 0x000fe40007ffe0ff */
[----:B-1----:R-:W-:-:S04]  /*0af0*/  @!P2 LEA R46, P3, R48, R46, 0x2 ;  /* 0x0000002e302ea211 */ /* 0x002fc800078610ff */
[----:B------:R-:W-:Y:S01]  /*0b00*/  @!P2 LEA.HI.X R47, R48, R47, R53, 0x2, P3 ;  /* 0x0000002f302fa211 */ /* 0x000fe200018f1435 */
[----:B----4-:R-:W-:Y:S02]  /*0b10*/  HADD2.F32 R50, -RZ, R12.H1_H1 ;  /* 0x3000000cff327230 */ /* 0x010fe40000004100 */
[----:B------:R-:W-:Y:S02]  /*0b20*/  HADD2.F32 R7, -RZ, R16.H1_H1 ;  /* 0x30000010ff077230 */ /* 0x000fe40000004100 */
[----:B------:R-:W-:Y:S02]  /*0b30*/  HADD2.F32 R51, -RZ, R12.H0_H0 ;  /* 0x2000000cff337230 */ /* 0x000fe40000004100 */
[----:B------:R-:W-:Y:S02]  /*0b40*/  HADD2.F32 R16, -RZ, R16.H0_H0 ;  /* 0x20000010ff107230 */ /* 0x000fe40000004100 */
[----:B------:R-:W-:Y:S01]  /*0b50*/  FMUL.FTZ R50, R50, R7 ;  /* 0x0000000732327220 */ /* 0x000fe20000410000 */
[----:B------:R-:W-:-:S03]  /*0b60*/  HADD2.F32 R49, -RZ, R18.H1_H1 ;  /* 0x30000012ff317230 */ /* 0x000fc60000004100 */
[----:B------:R-:W-:Y:S01]  /*0b70*/  FFMA.FTZ R56, R51, R16, R50 ;  /* 0x0000001033387223 */ /* 0x000fe20000010032 */
[----:B------:R-:W-:Y:S02]  /*0b80*/  HADD2.F32 R50, -RZ, R18.H0_H0 ;  /* 0x20000012ff327230 */ /* 0x000fe40000004100 */
[----:B------:R-:W-:Y:S02]  /*0b90*/  HADD2.F32 R9, -RZ, R13.H0_H0 ;  /* 0x2000000dff097230 */ /* 0x000fe40000004100 */
[----:B------:R-:W-:Y:S02]  /*0ba0*/  HADD2.F32 R54, -RZ, R17.H0_H0 ;  /* 0x20000011ff367230 */ /* 0x000fe40000004100 */
[----:B--2---:R-:W-:Y:S02]  /*0bb0*/  HADD2.F32 R18, -RZ, R20.H1_H1 ;  /* 0x30000014ff127230 */ /* 0x004fe40000004100 */
[----:B------:R-:W-:Y:S02]  /*0bc0*/  HADD2.F32 R51, -RZ, R24.H1_H1 ;  /* 0x30000018ff337230 */ /* 0x000fe40000004100 */
[----:B------:R-:W-:-:S03]  /*0bd0*/  HADD2.F32 R20, -RZ, R20.H0_H0 ;  /* 0x20000014ff147230 */ /* 0x000fc60000004100 */
[----:B------:R-:W-:Y:S01]  /*0be0*/  FMUL.FTZ R53, R18, R51 ;  /* 0x0000003312357220 */ /* 0x000fe20000410000 */
        /* <DEDUP_REMOVED lines=8> */
[--C-:B------:R-:W-:Y:S02]  /*0c70*/  HADD2.F32 R7, -RZ, R14.reuse.H0_H0 ;  /* 0x2000000eff077230 */ /* 0x100fe40000004100 */
[----:B------:R-:W-:Y:S02]  /*0c80*/  HADD2.F32 R14, -RZ, R14.H1_H1 ;  /* 0x3000000eff0e7230 */ /* 0x000fe40000004100 */
[----:B------:R-:W-:Y:S01]  /*0c90*/  FFMA.FTZ R24, R9, R18, R24 ;  /* 0x0000001209187223 */ /* 0x000fe20000010018 */
        /* <DEDUP_REMOVED lines=16> */
[--C-:B------:R-:W-:Y:S02]  /*0da0*/  HADD2.F32 R7, -RZ, R27.reuse.H0_H0 ;  /* 0x2000001bff077230 */ /* 0x100fe40000004100 */
[----:B------:R-:W-:Y:S02]  /*0db0*/  HADD2.F32 R12, -RZ, R27.H1_H1 ;  /* 0x3000001bff0c7230 */ /* 0x000fe40000004100 */
[----:B---3--:R-:W-:-:S02]  /*0dc0*/  HADD2.F32 R17, -RZ, R28.H0_H0 ;  /* 0x2000001cff117230 */ /* 0x008fc40000004100 */
[----:B------:R-:W-:Y:S02]  /*0dd0*/  HADD2.F32 R28, -RZ, R28.H1_H1 ;  /* 0x3000001cff1c7230 */ /* 0x000fe40000004100 */
[--C-:B------:R-:W-:Y:S02]  /*0de0*/  HADD2.F32 R25, -RZ, R32.reuse.H1_H1 ;  /* 0x30000020ff197230 */ /* 0x100fe40000004100 */
[----:B------:R-:W-:Y:S01]  /*0df0*/  FFMA.FTZ R9, R22, R9, R13 ;  /* 0x0000000916097223 */ /* 0x000fe2000001000d */
[----:B------:R-:W-:Y:S02]  /*0e00*/  HADD2.F32 R22, -RZ, R32.H0_H0 ;  /* 0x20000020ff167230 */ /* 0x000fe40000004100 */
[----:B------:R-:W-:Y:S02]  /*0e10*/  HADD2.F32 R20, -RZ, R36.H1_H1 ;  /* 0x30000024ff147230 */ /* 0x000fe40000004100 */
[----:B------:R-:W-:Y:S01]  /*0e20*/  FMUL.FTZ R28, R28, R25 ;  /* 0x000000191c1c7220 */ /* 0x000fe20000410000 */
[----:B------:R-:W-:-:S02]  /*0e30*/  HADD2.F32 R27, -RZ, R40.H1_H1 ;  /* 0x30000028ff1b7230 */ /* 0x000fc40000004100 */
[----:B------:R-:W-:Y:S02]  /*0e40*/  HADD2.F32 R36, -RZ, R36.H0_H0 ;  /* 0x20000024ff247230 */ /* 0x000fe40000004100 */
[----:B------:R-:W-:Y:S02]  /*0e50*/  HADD2.F32 R25, -RZ, R40.H0_H0 ;  /* 0x20000028ff197230 */ /* 0x000fe40000004100 */
[----:B------:R-:W-:Y:S01]  /*0e60*/  FMUL.FTZ R27, R20, R27 ;  /* 0x0000001b141b7220 */ /* 0x000fe20000410000 */
[----:B------:R-:W-:Y:S02]  /*0e70*/  HADD2.F32 R21, -RZ, R29.H0_H0 ;  /* 0x2000001dff157230 */ /* 0x000fe40000004100 */
[----:B------:R-:W-:Y:S01]  /*0e80*/  FFMA.FTZ R22, R17, R22, R28 ;  /* 0x0000001611167223 */ /* 0x000fe2000001001c */
[----:B------:R-:W-:Y:S02]  /*0e90*/  HADD2.F32 R24, -RZ, R33.H0_H0 ;  /* 0x20000021ff187230 */ /* 0x000fe40000004100 */
[----:B------:R-:W-:Y:S01]  /*0ea0*/  FFMA.FTZ R36, R36, R25, R27 ;  /* 0x0000001924247223 */ /* 0x000fe2000001001b */
[----:B------:R-:W-:-:S02]  /*0eb0*/  HADD2.F32 R14, -RZ, R23.H0_H0 ;  /* 0x20000017ff0e7230 */ /* 0x000fc40000004100 */
[----:B------:R-:W-:Y:S02]  /*0ec0*/  HADD2.F32 R17, -RZ, R37.H0_H0 ;  /* 0x20000025ff117230 */ /* 0x000fe40000004100 */
[----:B------:R-:W-:Y:S02]  /*0ed0*/  HADD2.F32 R20, -RZ, R41.H0_H0 ;  /* 0x20000029ff147230 */ /* 0x000fe40000004100 */
[----:B------:R-:W-:Y:S01]  /*0ee0*/  FFMA.FTZ R24, R21, R24, R22 ;  /* 0x0000001815187223 */ /* 0x000fe20000010016 */
[----:B------:R-:W-:Y:S02]  /*0ef0*/  HADD2.F32 R29, -RZ, R29.H1_H1 ;  /* 0x3000001dff1d7230 */ /* 0x000fe40000004100 */
[----:B------:R-:W-:Y:S02]  /*0f00*/  HADD2.F32 R26, -RZ, R33.H1_H1 ;  /* 0x30000021ff1a7230 */ /* 0x000fe40000004100 */
[----:B------:R-:W-:Y:S01]  /*0f10*/  FFMA.FTZ R14, R14, R7, R9 ;  /* 0x000000070e0e7223 */ /* 0x000fe20000010009 */
[----:B------:R-:W-:-:S02]  /*0f20*/  HADD2.F32 R37, -RZ, R37.H1_H1 ;  /* 0x30000025ff257230 */ /* 0x000fc40000004100 */
[----:B------:R-:W-:Y:S01]  /*0f30*/  FFMA.FTZ R36, R17, R20, R36 ;  /* 0x0000001411247223 */ /* 0x000fe20000010024 */
[----:B------:R-:W-:Y:S02]  /*0f40*/  HADD2.F32 R22, -RZ, R41.H1_H1 ;  /* 0x30000029ff167230 */ /* 0x000fe40000004100 */
[----:B------:R-:W-:Y:S01]  /*0f50*/  FFMA.FTZ R24, R29, R26, R24 ;  /* 0x0000001a1d187223 */ /* 0x000fe20000010018 */
[----:B------:R-:W-:Y:S02]  /*0f60*/  HADD2.F32 R9, -RZ, R30.H0_H0 ;  /* 0x2000001eff097230 */ /* 0x000fe40000004100 */
[----:B------:R-:W-:Y:S02]  /*0f70*/  HADD2.F32 R32, -RZ, R34.H0_H0 ;  /* 0x20000022ff207230 */ /* 0x000fe40000004100 */
[----:B------:R-:W-:Y:S01]  /*0f80*/  FFMA.FTZ R22, R37, R22, R36 ;  /* 0x0000001625167223 */ /* 0x000fe20000010024 */
[----:B------:R-:W-:Y:S02]  /*0f90*/  HADD2.F32 R17, -RZ, R38.H0_H0 ;  /* 0x20000026ff117230 */ /* 0x000fe40000004100 */
[----:B------:R-:W-:-:S02]  /*0fa0*/  HADD2.F32 R20, -RZ, R42.H0_H0 ;  /* 0x2000002aff147230 */ /* 0x000fc40000004100 */
[----:B------:R-:W-:Y:S01]  /*0fb0*/  FFMA.FTZ R9, R9, R32, R24 ;  /* 0x0000002009097223 */ /* 0x000fe20000010018 */
[----:B------:R-:W-:Y:S02]  /*0fc0*/  HADD2.F32 R30, -RZ, R30.H1_H1 ;  /* 0x3000001eff1e7230 */ /* 0x000fe40000004100 */
        /* <DEDUP_REMOVED lines=13> */
[----:B------:R-:W-:Y:S02]  /*10a0*/  HADD2.F32 R16, -RZ, R35.H1_H1 ;  /* 0x30000023ff107230 */ /* 0x000fe40000004100 */
[----:B------:R-:W-:Y:S01]  /*10b0*/  FFMA.FTZ R20, R9, R20, R38 ;  /* 0x0000001409147223 */ /* 0x000fe20000010026 */
[----:B------:R-:W-:Y:S02]  /*10c0*/  HADD2.F32 R39, -RZ, R39.H1_H1 ;  /* 0x30000027ff277230 */ /* 0x000fe40000004100 */
[----:B------:R-:W-:Y:S02]  /*10d0*/  HADD2.F32 R18, -RZ, R43.H1_H1 ;  /* 0x3000002bff127230 */ /* 0x000fe40000004100 */
[----:B------:R-:W-:Y:S01]  /*10e0*/  FFMA.FTZ R14, R23, R12, R14 ;  /* 0x0000000c170e7223 */ /* 0x000fe2000001000e */
[----:B------:R-:W-:Y:S02]  /*10f0*/  FFMA.FTZ R30, R31, R16, R30 ;  /* 0x000000101f1e7223 */ /* 0x000fe4000001001e */
[----:B------:R-:W-:-:S02]  /*1100*/  FFMA.FTZ R20, R39, R18, R20 ;  /* 0x0000001227147223 */ /* 0x000fc40000010014 */
[----:B------:R-:W0:Y:S04]  /*1110*/  SHFL.BFLY PT, R7, R14, 0x4, 0x1f ;  /* 0x0c801f000e077f89 */ /* 0x000e2800000e0000 */
[----:B------:R-:W1:Y:S04]  /*1120*/  SHFL.BFLY PT, R13, R30, 0x4, 0x1f ;  /* 0x0c801f001e0d7f89 */ /* 0x000e6800000e0000 */
[----:B------:R-:W2:Y:S04]  /*1130*/  SHFL.BFLY PT, R12, R15, 0x4, 0x1f ;  /* 0x0c801f000f0c7f89 */ /* 0x000ea800000e0000 */
[----:B------:R-:W3:Y:S01]  /*1140*/  SHFL.BFLY PT, R17, R20, 0x4, 0x1f ;  /* 0x0c801f0014117f89 */ /* 0x000ee200000e0000 */
[----:B0-----:R-:W-:Y:S01]  /*1150*/  FADD.FTZ R9, R14, R7 ;  /* 0x000000070e097221 */ /* 0x001fe20000010000 */
[----:B-1----:R-:W-:Y:S01]  /*1160*/  FADD.FTZ R13, R30, R13 ;  /* 0x0000000d1e0d7221 */ /* 0x002fe20000010000 */
[----:B--2---:R-:W-:Y:S01]  /*1170*/  FADD.FTZ R12, R15, R12 ;  /* 0x0000000c0f0c7221 */ /* 0x004fe20000010000 */
[----:B---3--:R-:W-:-:S02]  /*1180*/  FADD.FTZ R22, R20, R17 ;  /* 0x0000001114167221 */ /* 0x008fc40000010000 */
[----:B------:R-:W0:Y:S04]  /*1190*/  SHFL.BFLY PT, R16, R9, 0x2, 0x1f ;  /* 0x0c401f0009107f89 */ /* 0x000e2800000e0000 */
[----:B------:R-:W1:Y:S04]  /*11a0*/  SHFL.BFLY PT, R18, R13, 0x2, 0x1f ;  /* 0x0c401f000d127f89 */ /* 0x000e6800000e0000 */
[----:B------:R-:W2:Y:S04]  /*11b0*/  SHFL.BFLY PT, R7, R12, 0x2, 0x1f ;  /* 0x0c401f000c077f89 */ /* 0x000ea800000e0000 */
[----:B------:R-:W3:Y:S01]  /*11c0*/  SHFL.BFLY PT, R15, R22, 0x2, 0x1f ;  /* 0x0c401f00160f7f89 */ /* 0x000ee200000e0000 */
[----:B------:R-:W-:-:S06]  /*11d0*/  MOV R19, 0x7f800000 ;  /* 0x7f80000000137802 */ /* 0x000fcc0000000f00 */
[----:B------:R4:W5:Y:S01]  /*11e0*/  @!P2 LDG.E R19, desc[UR6][R46.64] ;  /* 0x000000062e13a981 */ /* 0x000962000c1e1900 */
[----:B0-----:R-:W-:Y:S01]  /*11f0*/  FADD.FTZ R17, R9, R16 ;  /* 0x0000001009117221 */ /* 0x001fe20000010000 */
[----:B-1----:R-:W-:Y:S01]  /*1200*/  FADD.FTZ R20, R13, R18 ;  /* 0x000000120d147221 */ /* 0x002fe20000010000 */
[----:B--2---:R-:W-:Y:S01]  /*1210*/  FADD.FTZ R7, R12, R7 ;  /* 0x000000070c077221 */ /* 0x004fe20000010000 */
[----:B---3--:R-:W-:Y:S02]  /*1220*/  FADD.FTZ R23, R22, R15 ;  /* 0x0000000f16177221 */ /* 0x008fe40000010000 */
[----:B------:R-:W0:Y:S01]  /*1230*/  SHFL.BFLY PT, R18, R17, 0x1, 0x1f ;  /* 0x0c201f0011127f89 */ /* 0x000e2200000e0000 */
[----:B------:R-:W1:Y:S03]  /*1240*/  LDC.64 R14, c[0x0][0x2d0] ;  /* 0x0000b400ff0e7b82 */ /* 0x000e660000000a00 */
[----:B------:R-:W2:Y:S04]  /*1250*/  SHFL.BFLY PT, R21, R20, 0x1, 0x1f ;  /* 0x0c201f0014157f89 */ /* 0x000ea800000e0000 */
[----:B------:R-:W3:Y:S01]  /*1260*/  SHFL.BFLY PT, R16, R7, 0x1, 0x1f ;  /* 0x0c201f0007107f89 */ /* 0x000ee200000e0000 */
[----:B------:R-:W1:Y:S03]  /*1270*/  LDC.64 R12, c[0x0][0x2d8] ;  /* 0x0000b600ff0c7b82 */ /* 0x000e660000000a00 */
[----:B------:R-:W4:Y:S01]  /*1280*/  SHFL.BFLY PT, R24, R23, 0x1, 0x1f ;  /* 0x0c201f0017187f89 */ /* 0x000f2200000e0000 */
[----:B------:R-:W-:Y:S01]  /*1290*/  ISETP.NE.AND P2, PT, R5, RZ, PT ;  /* 0x000000ff0500720c */ /* 0x000fe20003f45270 */
[----:B------:R-:W-:Y:S01]  /*12a0*/  BSSY B0, `(.L_x_6663) ;  /* 0x0000022000007945 */ /* 0x000fe20003800000 */
[----:B0-----:R-:W-:Y:S01]  /*12b0*/  FADD.FTZ R26, R17, R18 ;  /* 0x00000012111a7221 */ /* 0x001fe20000010000 */
[----:B------:R-:W-:Y:S01]  /*12c0*/  SHF.L.U32 R18, R2, 0xd, RZ ;  /* 0x0000000d02127819 */ /* 0x000fe200000006ff */
[----:B--2---:R-:W-:Y:S01]  /*12d0*/  FADD.FTZ R27, R20, R21 ;  /* 0x00000015141b7221 */ /* 0x004fe20000010000 */
[----:B------:R-:W-:Y:S01]  /*12e0*/  SHF.L.U32 R21, R0, 0x2, RZ ;  /* 0x0000000200157819 */ /* 0x000fe200000006ff */
[----:B---3--:R-:W-:Y:S01]  /*12f0*/  FADD.FTZ R9, R7, R16 ;  /* 0x0000001007097221 */ /* 0x008fe20000010000 */
[----:B----4-:R-:W-:-:S06]  /*1300*/  FADD.FTZ R28, R23, R24 ;  /* 0x00000018171c7221 */ /* 0x010fcc0000010000 */
[----:B------:R-:W-:Y:S05]  /*1310*/  @P2 BRA `(.L_x_6664) ;  /* 0x0000000000682947 */ /* 0x000fea0003800000 */
[----:B------:R-:W0:Y:S01]  /*1320*/  LDC.64 R22, c[0x0][0x278] ;  /* 0x00009e00ff167b82 */ /* 0x000e220000000a00 */
[----:B------:R-:W-:Y:S01]  /*1330*/  SHF.R.S32.HI R11, RZ, 0x1f, R10 ;  /* 0x0000001fff0b7819 */ /* 0x000fe2000001140a */
[----:B------:R-:W-:Y:S01]  /*1340*/  ULDC.64 UR12, c[0x0][0x260] ;  /* 0x00009800000c7ab9 */ /* 0x000fe20000000a00 */
[-C--:B------:R-:W-:Y:S02]  /*1350*/  ISETP.GE.AND P4, PT, R4, R3.reuse, PT ;  /* 0x000000030400720c */ /* 0x080fe40003f86270 */
[----:B------:R-:W-:-:S03]  /*1360*/  ISETP.GE.AND P3, PT, R6, R3, PT ;  /* 0x000000030600720c */ /* 0x000fc60003f66270 */
[----:B------:R-:W2:Y:S01]  /*1370*/  LDC.64 R24, c[0x0][0x280] ;  /* 0x0000a000ff187b82 */ /* 0x000ea20000000a00 */
[C---:B0-----:R-:W-:Y:S02]  /*1380*/  IMAD R20, R22.reuse, UR10, RZ ;  /* 0x0000000a16147c24 */ /* 0x041fe4000f8e02ff */
[----:B------:R-:W-:-:S04]  /*1390*/  IMAD.WIDE.U32 R16, R22, UR8, R10 ;  /* 0x0000000816107c25 */ /* 0x000fc8000f8e000a */
[----:B------:R-:W-:Y:S02]  /*13a0*/  IMAD R5, R23, UR8, R20 ;  /* 0x0000000817057c24 */ /* 0x000fe4000f8e0214 */
[----:B--2---:R-:W-:-:S03]  /*13b0*/  IMAD R20, R24, UR11, RZ ;  /* 0x0000000b18147c24 */ /* 0x004fc6000f8e02ff */
        /* <DEDUP_REMOVED lines=11> */
[----:B------:R0:W-:Y:S01]  /*1470*/  STG.E desc[UR6][R16.64], R3 ;  /* 0x0000000310007986 */ /* 0x0001e2000c101906 */
[----:B------:R-:W-:-:S03]  /*1480*/  FSEL R9, R28, RZ, !P2 ;  /* 0x000000ff1c097208 */ /* 0x000fc60005000000 */
[----:B------:R0:W-:Y:S04]  /*1490*/  STG.E desc[UR6][R16.64+0x80], R5 ;  /* 0x0000800510007986 */ /* 0x0001e8000c101906 */
[----:B------:R0:W-:Y:S04]  /*14a0*/  STG.E desc[UR6][R16.64+0x100], R7 ;  /* 0x0001000710007986 */ /* 0x0001e8000c101906 */
[----:B------:R0:W-:Y:S02]  /*14b0*/  STG.E desc[UR6][R16.64+0x180], R9 ;  /* 0x0001800910007986 */ /* 0x0001e4000c101906 */
.L_x_6664:
[----:B------:R-:W-:Y:S05]  /*14c0*/  BSYNC B0 ;  /* 0x0000000000007941 */ /* 0x000fea0003800000 */
.L_x_6663:
[----:B------:R-:W-:Y:S01]  /*14d0*/  UIADD3 UR4, UR4, 0x7f, URZ ;  /* 0x0000007f04047890 */ /* 0x000fe2000fffe03f */
[----:B0-----:R-:W-:Y:S01]  /*14e0*/  SHF.R.S32.HI R3, RZ, 0x1f, R21 ;  /* 0x0000001fff037819 */ /* 0x001fe20000011415 */
[----:B-1----:R-:W-:Y:S01]  /*14f0*/  IMAD R6, R14, UR10, RZ ;  /* 0x0000000a0e067c24 */ /* 0x002fe2000f8e02ff */
[C---:B------:R-:W-:Y:S01]  /*1500*/  IADD3 R4, P1, R18.reuse, R21, RZ ;  /* 0x0000001512047210 */ /* 0x040fe20007f3e0ff */
[----:B------:R-:W-:Y:S01]  /*1510*/  USHF.R.S32.HI UR5, URZ, 0x1f, UR4 ;  /* 0x0000001f3f057899 */ /* 0x000fe20008011404 */
[----:B------:R-:W-:Y:S02]  /*1520*/  BSSY B0, `(.L_x_6665) ;  /* 0x0000022000007945 */ /* 0x000fe40003800000 */
[----:B------:R-:W-:Y:S01]  /*1530*/  LEA.HI.X.SX32 R5, R18, R3, 0x1, P1 ;  /* 0x0000000312057211 */ /* 0x000fe200008f0eff */
[----:B------:R-:W-:Y:S01]  /*1540*/  ULEA.HI UR5, UR5, UR4, URZ, 0x7 ;  /* 0x0000000405057291 */ /* 0x000fe2000f8f383f */
[----:B------:R-:W-:Y:S02]  /*1550*/  IMAD R3, R15, UR8, R6 ;  /* 0x000000080f037c24 */ /* 0x000fe4000f8e0206 */
[----:B------:R-:W-:Y:S01]  /*1560*/  IMAD.WIDE.U32 R14, R14, UR8, R4 ;  /* 0x000000080e0e7c25 */ /* 0x000fe2000f8e0004 */
[----:B------:R-:W-:-:S03]  /*1570*/  ULOP3.LUT UR5, UR5, 0xffffff80, URZ, 0xc0, !UPT ;  /* 0xffffff8005057892 */ /* 0x000fc6000f8ec03f */
[----:B------:R-:W-:Y:S01]  /*1580*/  IMAD R4, R12, UR11, RZ ;  /* 0x0000000b0c047c24 */ /* 0x000fe2000f8e02ff */
[----:B------:R-:W-:Y:S02]  /*1590*/  IADD3 R15, R15, R3, RZ ;  /* 0x000000030f0f7210 */ /* 0x000fe40007ffe0ff */
[----:B------:R-:W-:Y:S01]  /*15a0*/  IADD3 R3, -R10, UR5, RZ ;  /* 0x000000050a037c10 */ /* 0x000fe2000fffe1ff */
[----:B------:R-:W-:Y:S02]  /*15b0*/  IMAD R9, R13, UR9, R4 ;  /* 0x000000090d097c24 */ /* 0x000fe4000f8e0204 */
[----:B------:R-:W-:Y:S01]  /*15c0*/  IMAD.WIDE.U32 R12, R12, UR9, R14 ;  /* 0x000000090c0c7c25 */ /* 0x000fe2000f8e000e */
[----:B------:R-:W-:-:S04]  /*15d0*/  ISETP.GE.OR P0, PT, R0, R3, P0 ;  /* 0x000000030000720c */ /* 0x000fc80000706670 */
[----:B------:R-:W-:-:S09]  /*15e0*/  IADD3 R9, R13, R9, RZ ;  /* 0x000000090d097210 */ /* 0x000fd20007ffe0ff */
[----:B------:R-:W-:Y:S05]  /*15f0*/  @P0 BRA `(.L_x_6666) ;  /* 0x0000000000500947 */ /* 0x000fea0003800000 */
[----:B------:R-:W0:Y:S01]  /*1600*/  LDC.64 R14, c[0x0][0x2a8] ;  /* 0x0000aa00ff0e7b82 */ /* 0x000e220000000a00 */
[----:B------:R-:W-:Y:S01]  /*1610*/  SHF.R.S32.HI R3, RZ, 0x1f, R0 ;  /* 0x0000001fff037819 */ /* 0x000fe20000011400 */
[----:B------:R-:W-:Y:S01]  /*1620*/  ULDC.64 UR4, c[0x0][0x2a0] ;  /* 0x0000a80000047ab9 */ /* 0x000fe20000000a00 */
[----:B------:R-:W-:-:S04]  /*1630*/  IADD3 R4, P0, R10, R0, RZ ;  /* 0x000000000a047210 */ /* 0x000fc80007f1e0ff */
[----:B------:R-:W-:Y:S01]  /*1640*/  LEA.HI.X.SX32 R5, R10, R3, 0x1, P0 ;  /* 0x000000030a057211 */ /* 0x000fe200000f0eff */
[----:B------:R-:W1:Y:S01]  /*1650*/  LDC.64 R16, c[0x0][0x2b0] ;  /* 0x0000ac00ff107b82 */ /* 0x000e620000000a00 */
[----:B-----5:R-:W-:Y:S01]  /*1660*/  FSETP.NEU.FTZ.AND P0, PT, R19, -INF , PT ;  /* 0xff8000001300780b */ /* 0x020fe20003f1d000 */
[C---:B0-----:R-:W-:Y:S02]  /*1670*/  IMAD R6, R14.reuse, UR10, RZ ;  /* 0x0000000a0e067c24 */ /* 0x041fe4000f8e02ff */
[----:B------:R-:W-:-:S04]  /*1680*/  IMAD.WIDE.U32 R4, R14, UR8, R4 ;  /* 0x000000080e047c25 */ /* 0x000fc8000f8e0004 */
[----:B------:R-:W-:Y:S02]  /*1690*/  IMAD R3, R15, UR8, R6 ;  /* 0x000000080f037c24 */ /* 0x000fe4000f8e0206 */
[----:B-1----:R-:W-:-:S03]  /*16a0*/  IMAD R6, R16, UR11, RZ ;  /* 0x0000000b10067c24 */ /* 0x002fc6000f8e02ff */
        /* <DEDUP_REMOVED lines=9> */
.L_x_6666:
[----:B------:R-:W-:Y:S05]  /*1740*/  BSYNC B0 ;  /* 0x0000000000007941 */ /* 0x000fea0003800000 */
.L_x_6665:
[----:B------:R-:W-:Y:S01]  /*1750*/  ULDC.64 UR12, c[0x0][0x2e8] ;  /* 0x0000ba00000c7ab9 */ /* 0x000fe20000000a00 */
[----:B------:R-:W-:Y:S01]  /*1760*/  ULDC.64 UR4, c[0x0][0x2b8] ;  /* 0x0000ae0000047ab9 */ /* 0x000fe20000000a00 */
[----:B------:R-:W-:Y:S02]  /*1770*/  ISETP.NE.U32.AND P0, PT, RZ, UR12, PT ;  /* 0x0000000cff007c0c */ /* 0x000fe4000bf05070 */
[C---:B------:R-:W-:Y:S02]  /*1780*/  LEA R4, P1, R12.reuse, UR4, 0x2 ;  /* 0x000000040c047c11 */ /* 0x040fe4000f8210ff */
        /* <DEDUP_REMOVED lines=8> */
[----:B------:R1:W-:Y:S04]  /*1810*/  STG.E.128 desc[UR6][R4.64+0x5000], RZ ;  /* 0x005000ff04007986 */ /* 0x0003e8000c101d06 */
[----:B------:R1:W-:Y:S04]  /*1820*/  STG.E.128 desc[UR6][R4.64+0x6000], RZ ;  /* 0x006000ff04007986 */ /* 0x0003e8000c101d06 */
[----:B------:R1:W-:Y:S01]  /*1830*/  STG.E.128 desc[UR6][R4.64+0x7000], RZ ;  /* 0x007000ff04007986 */ /* 0x0003e2000c101d06 */
[----:B------:R-:W-:Y:S05]  /*1840*/  @P0 EXIT ;  /* 0x000000000000094d */ /* 0x000fea0003800000 */
[----:B0-----:R-:W0:Y:S08]  /*1850*/  LDC R3, c[0x0][0x2e0] ;  /* 0x0000b800ff037b82 */ /* 0x001e300000000800 */
[----:B------:R-:W2:Y:S08]  /*1860*/  LDC R7, c[0x0][0x220] ;  /* 0x00008800ff077b82 */ /* 0x000eb00000000800 */
[----:B-1----:R-:W1:Y:S01]  /*1870*/  LDC.64 R4, c[0x0][0x2e8] ;  /* 0x0000ba00ff047b82 */ /* 0x002e620000000a00 */
[----:B0-----:R-:W-:-:S04]  /*1880*/  IMAD R2, R2, R3, UR9 ;  /* 0x0000000902027e24 */ /* 0x001fc8000f8e0203 */
[----:B--2---:R-:W-:-:S04]  /*1890*/  IMAD R3, R2, R7, UR8 ;  /* 0x0000000802037e24 */ /* 0x004fc8000f8e0207 */
[----:B-1----:R-:W-:-:S05]  /*18a0*/  IMAD.WIDE R2, R3, 0x4, R4 ;  /* 0x0000000403027825 */ /* 0x002fca00078e0204 */
[----:B------:R-:W-:Y:S01]  /*18b0*/  STG.E desc[UR6][R2.64], RZ ;  /* 0x000000ff02007986 */ /* 0x000fe2000c101906 */
[----:B------:R-:W-:Y:S05]  /*18c0*/  EXIT ;  /* 0x000000000000794d */ /* 0x000fea0003800000 */
.L_x_6667:
        /* <DEDUP_REMOVED lines=11> */
.L_x_7421:


//--------------------- .text._ZN7cutlass13device_kernelIN5flash11enable_sm90INS1_16FlashAttnBwdSm90INS1_25CollectiveMainloopBwdSm90ILi2ELi2ELi2EN4cute5tupleIJNS5_1CILi1EEES8_S8_EEENS6_IJNS7_ILi128EEESA_NS7_ILi64EEEEEENS_6half_tEfNS_4arch4Sm90ELb1ELb0ELb0ELb1ELb0ELb1ELb0ELb0ELi2ELi1ELi2ELi2ELb0EEENS1_21CollectiveEpilogueBwdISC_SD_SF_Li256ELb1ELb0ELi1EEENS1_25SingleTileBwdLPTSchedulerILb1ELi128ELb0EEEEEEEEEvNT_6ParamsE --------------------------
	.section	.text._ZN7cutlass13device_kernelIN5flash11enable_sm90INS1_16FlashAttnBwdSm90INS1_25CollectiveMainloopBwdSm90ILi2ELi2ELi2EN4cute5tupleIJNS5_1CILi1EEES8_S8_EEENS6_IJNS7_ILi128EEESA_NS7_ILi64EEEEEENS_6half_tEfNS_4arch4Sm90ELb1ELb0ELb0ELb1ELb0ELb1ELb0ELb0ELi2ELi1ELi2ELi2ELb0EEENS1_21CollectiveEpilogueBwdISC_SD_SF_Li256ELb1ELb0ELi1EEENS1_25SingleTileBwdLPTSchedulerILb1ELi128ELb0EEEEEEEEEvNT_6ParamsE,"ax",@progbits
	.align	128
.text._ZN7cutlass13device_kernelIN5flash11enable_sm90INS1_16FlashAttnBwdSm90INS1_25CollectiveMainloopBwdSm90ILi2ELi2ELi2EN4cute5tupleIJNS5_1CILi1EEES8_S8_EEENS6_IJNS7_ILi128EEESA_NS7_ILi64EEEEEENS_6half_tEfNS_4arch4Sm90ELb1ELb0ELb0ELb1ELb0ELb1ELb0ELb0ELi2ELi1ELi2ELi2ELb0EEENS1_21CollectiveEpilogueBwdISC_SD_SF_Li256ELb1ELb0ELi1EEENS1_25SingleTileBwdLPTSchedulerILb1ELi128ELb0EEEEEEEEEvNT_6ParamsE:
        .type           _ZN7cutlass13device_kernelIN5flash11enable_sm90INS1_16FlashAttnBwdSm90INS1_25CollectiveMainloopBwdSm90ILi2ELi2ELi2EN4cute5tupleIJNS5_1CILi1EEES8_S8_EEENS6_IJNS7_ILi128EEESA_NS7_ILi64EEEEEENS_6half_tEfNS_4arch4Sm90ELb1ELb0ELb0ELb1ELb0ELb1ELb0ELb0ELi2ELi1ELi2ELi2ELb0EEENS1_21CollectiveEpilogueBwdISC_SD_SF_Li256ELb1ELb0ELi1EEENS1_25SingleTileBwdLPTSchedulerILb1ELi128ELb0EEEEEEEEEvNT_6ParamsE,@function
        .size           _ZN7cutlass13device_kernelIN5flash11enable_sm90INS1_16FlashAttnBwdSm90INS1_25CollectiveMainloopBwdSm90ILi2ELi2ELi2EN4cute5tupleIJNS5_1CILi1EEES8_S8_EEENS6_IJNS7_ILi128EEESA_NS7_ILi64EEEEEENS_6half_tEfNS_4arch4Sm90ELb1ELb0ELb0ELb1ELb0ELb1ELb0ELb0ELi2ELi1ELi2ELi2ELb0EEENS1_21CollectiveEpilogueBwdISC_SD_SF_Li256ELb1ELb0ELi1EEENS1_25SingleTileBwdLPTSchedulerILb1ELi128ELb0EEEEEEEEEvNT_6ParamsE,(.L_x_7422 - _ZN7cutlass13device_kernelIN5flash11enable_sm90INS1_16FlashAttnBwdSm90INS1_25CollectiveMainloopBwdSm90ILi2ELi2ELi2EN4cute5tupleIJNS5_1CILi1EEES8_S8_EEENS6_IJNS7_ILi128EEESA_NS7_ILi64EEEEEENS_6half_tEfNS_4arch4Sm90ELb1ELb0ELb0ELb1ELb0ELb1ELb0ELb0ELi2ELi1ELi2ELi2ELb0EEENS1_21CollectiveEpilogueBwdISC_SD_SF_Li256ELb1ELb0ELi1EEENS1_25SingleTileBwdLPTSchedulerILb1ELi128ELb0EEEEEEEEEvNT_6ParamsE)
        .other          _ZN7cutlass13device_kernelIN5flash11enable_sm90INS1_16FlashAttnBwdSm90INS1_25CollectiveMainloopBwdSm90ILi2ELi2ELi2EN4cute5tupleIJNS5_1CILi1EEES8_S8_EEENS6_IJNS7_ILi128EEESA_NS7_ILi64EEEEEENS_6half_tEfNS_4arch4Sm90ELb1ELb0ELb0ELb1ELb0ELb1ELb0ELb0ELi2ELi1ELi2ELi2ELb0EEENS1_21CollectiveEpilogueBwdISC_SD_SF_Li256ELb1ELb0ELi1EEENS1_25SingleTileBwdLPTSchedulerILb1ELi128ELb0EEEEEEEEEvNT_6ParamsE,@"STO_CUDA_ENTRY STV_DEFAULT"
_ZN7cutlass13device_kernelIN5flash11enable_sm90INS1_16FlashAttnBwdSm90INS1_25CollectiveMainloopBwdSm90ILi2ELi2ELi2EN4cute5tupleIJNS5_1CILi1EEES8_S8_EEENS6_IJNS7_ILi128EEESA_NS7_ILi64EEEEEENS_6half_tEfNS_4arch4Sm90ELb1ELb0ELb0ELb1ELb0ELb1ELb0ELb0ELi2ELi1ELi2ELi2ELb0EEENS1_21CollectiveEpilogueBwdISC_SD_SF_Li256ELb1ELb0ELi1EEENS1_25SingleTileBwdLPTSchedulerILb1ELi128ELb0EEEEEEEEEvNT_6ParamsE:
        /* <DEDUP_REMOVED lines=24> */
.L_x_6669:
[----:B------:R-:W-:Y:S05]  /*0180*/  BSYNC B0 ;  /* 0x0000000000007941 */ /* 0x000fea0003800000 */
.L_x_6668:
        /* <DEDUP_REMOVED lines=37> */
.L_x_6670:
        /* <DEDUP_REMOVED lines=22> */
.L_x_6671:
[----:B------:R-:W-:Y:S01]  /*0540*/  PLOP3.LUT P0, PT, PT, PT, UP0, 0x80, 0x0 ;  /* 0x000000000000781c */ /* 0x000fe20003f0f008 */
[----:B------:R-:W-:Y:S01]  /*0550*/  NOP ;  /* 0x0000000000007918 */ /* 0x000fe20000000000 */
[----:B------:R-:W-:Y:S01]  /*0560*/  ULDC.64 UR38, c[0x0][0x208] ;  /* 0x0000820000267ab9 */ /* 0x000fe20000000a00 */
[----:B------:R-:W-:Y:S01]  /*0570*/  BSSY B6, `(.L_x_6672) ;  /* 0x0000e58000067945 */ /* 0x000fe20003800000 */
[----:B-12-4-:R-:W-:Y:S09]  /*0580*/  BAR.SYNC.DEFER_BLOCKING 0x0 ;  /* 0x0000000000007b1d */ /* 0x016ff20000010000 */
[----:B------:R-:W-:Y:S05]  /*0590*/  @!P0 BRA `(.L_x_6673) ;  /* 0x000000a800b08947 */ /* 0x000fea0003800000 */
.L_x_6674:
        /* <DEDUP_REMOVED lines=32> */
.L_x_6675:
[----:B------:R-:W-:Y:S01]  /*07a0*/  ULDC UR7, c[0x0][0x8c4] ;  /* 0x0002310000077ab9 */ /* 0x000fe20000000800 */
[----:B------:R-:W-:Y:S01]  /*07b0*/  UMOV UR37, UR10 ;  /* 0x0000000a00257c82 */ /* 0x000fe20008000000 */
[----:B------:R-:W-:-:S11]  /*07c0*/  UISETP.NE.AND UP0, UPT, UR7, 0x1, UPT ;  /* 0x000000010700788c */ /* 0x000fd6000bf05270 */
[----:B------:R-:W-:Y:S02]  /*07d0*/  @UP0 ULDC.64 UR8, c[0x0][0x8c8] ;  /* 0x0002320000080ab9 */ /* 0x000fe40000000a00 */
[----:B------:R-:W-:-:S04]  /*07e0*/  UIMAD.WIDE.U32 UR4, UR10, UR8, URZ ;  /* 0x000000080a0472a5 */ /* 0x000fc8000f8e003f */
[----:B------:R-:W-:-:S04]  /*07f0*/  @UP0 USHF.R.U32.HI UR37, URZ, UR9, UR5 ;  /* 0x000000093f250299 */ /* 0x000fc80008011605 */
[----:B------:R-:W-:-:S12]  /*0800*/  UIMAD UR4, UR37, UR7, URZ ;  /* 0x00000007250472a4 */ /* 0x000fd8000f8e023f */
.L_x_6676:
        /* <DEDUP_REMOVED lines=23> */
.L_x_6677:
        /* <DEDUP_REMOVED lines=14> */
.L_x_6679:
[----:B------:R-:W-:-:S05]  /*0a60*/  ULDC UR4, c[0x0][0x8ec] ;  /* 0x00023b0000047ab9 */ /* 0x000fca0000000800 */
.L_x_6678:
        /* <DEDUP_REMOVED lines=23> */
.L_x_6681:
        /* <DEDUP_REMOVED lines=14> */
.L_x_6682:
        /* <DEDUP_REMOVED lines=11> */
.L_x_6683:
        /* <DEDUP_REMOVED lines=13> */
.L_x_6684:
        /* <DEDUP_REMOVED lines=68> */
.L_x_6687:
        /* <DEDUP_REMOVED lines=15> */
.L_x_6686:
        /* <DEDUP_REMOVED lines=22> */
.L_x_6689:
        /* <DEDUP_REMOVED lines=15> */
.L_x_6688:
[----:B------:R-:W-:Y:S01]  /*15c0*/  SHF.R.S32.HI R5, RZ, 0x1f, R16 ;  /* 0x0000001fff057819 */ /* 0x000fe20000011410 */
[----:B------:R-:W-:-:S03]  /*15d0*/  UMOV UR4, 0xffffffff ;  /* 0xffffffff00047882 */ /* 0x000fc60000000000 */
[----:B------:R-:W-:-:S04]  /*15e0*/  LEA.HI R0, R5, R16, RZ, 0x7 ;  /* 0x0000001005007211 */ /* 0x000fc800078f38ff */
[----:B------:R-:W-:Y:S01]  /*15f0*/  SHF.R.S32.HI R13, RZ, 0x7, R0 ;  /* 0x00000007ff0d7819 */ /* 0x000fe20000011400 */
[----:B------:R-:W-:Y:S06]  /*1600*/  BRA.DIV UR4, `(.L_x_6690) ;  /* 0x000000d604407947 */ /* 0x000fec000b800000 */
[----:B------:R1:W2:Y:S02]  /*1610*/  SHFL.IDX PT, R14, R13, RZ, 0x1f ;  /* 0x00001fff0d0e7589 */ /* 0x0002a400000e0000 */
.L_x_6815:
        /* <DEDUP_REMOVED lines=24> */
.L_x_6691:
[----:B------:R-:W-:Y:S01]  /*17a0*/  UIADD3 UR4, UR47, -UR42, URZ ;  /* 0x8000002a2f047290 */ /* 0x000fe2000fffe03f */
[----:B------:R-:W-:Y:S01]  /*17b0*/  IMAD.U32 R2, R8, 0x200, R3 ;  /* 0x0000020008027824 */ /* 0x000fe200078e0003 */
[----:B------:R-:W-:Y:S01]  /*17c0*/  ULDC UR5, c[0x0][0x74c] ;  /* 0x0001d30000057ab9 */ /* 0x000fe20000000800 */
[----:B------:R-:W-:Y:S01]  /*17d0*/  LOP3.LUT R3, R0, 0xffffff80, RZ, 0xc0, !PT ;  /* 0xffffff8000037812 */ /* 0x000fe200078ec0ff */
[----:B------:R-:W-:Y:S01]  /*17e0*/  ULEA UR4, UR37, UR4, 0x7 ;  /* 0x0000000425047291 */ /* 0x000fe2000f8e383f */
[----:B------:R-:W-:Y:S01]  /*17f0*/  IMAD.MOV.U32 R0, RZ, RZ, RZ ;  /* 0x000000ffff007224 */ /* 0x000fe200078e00ff */
[----:B------:R3:W-:Y:S01]  /*1800*/  STL [R1+0x28], R2 ;  /* 0x0000280201007387 */ /* 0x0007e20000100800 */
[----:B------:R-:W-:Y:S01]  /*1810*/  IMAD.MOV.U32 R4, RZ, RZ, RZ ;  /* 0x000000ffff047224 */ /* 0x000fe200078e00ff */
[----:B------:R-:W-:Y:S01]  /*1820*/  UIADD3 UR4, UR4, -UR5, URZ ;  /* 0x8000000504047290 */ /* 0x000fe2000fffe03f */
[----:B------:R-:W-:Y:S01]  /*1830*/  IMAD.IADD R6, R16, 0x1, -R3 ;  /* 0x0000000110067824 */ /* 0x000fe200078e0a03 */
[----:B------:R-:W-:-:S02]  /*1840*/  CS2R R182, SRZ ;  /* 0x0000000000b67805 */ /* 0x000fc4000001ff00 */
[----:B------:R-:W-:Y:S01]  /*1850*/  CS2R R180, SRZ ;  /* 0x0000000000b47805 */ /* 0x000fe2000001ff00 */
[----:B------:R-:W-:Y:S01]  /*1860*/  USHF.R.S32.HI UR5, URZ, 0x1f, UR4 ;  /* 0x0000001f3f057899 */ /* 0x000fe20008011404 */
[--C-:B------:R-:W-:Y:S01]  /*1870*/  IMAD R9, R13, 0x400, R6.reuse ;  /* 0x000004000d097824 */ /* 0x100fe200078e0206 */
[----:B------:R-:W-:Y:S02]  /*1880*/  SHF.R.S32.HI R11, RZ, 0x1f, R6 ;  /* 0x0000001fff0b7819 */ /* 0x000fe40000011406 */
[----:B------:R-:W-:Y:S01]  /*1890*/  CS2R R178, SRZ ;  /* 0x0000000000b27805 */ /* 0x000fe2000001ff00 */
[----:B------:R-:W-:Y:S01]  /*18a0*/  ULEA.HI UR5, UR5, UR4, URZ, 0x7 ;  /* 0x0000000405057291 */ /* 0x000fe2000f8f383f */
[----:B------:R-:W-:Y:S01]  /*18b0*/  IMAD.SHL.U32 R9, R9, 0x4, RZ ;  /* 0x0000000409097824 */ /* 0x000fe200078e00ff */
[----:B------:R-:W-:Y:S01]  /*18c0*/  LEA.HI R10, R11, R6, RZ, 0x2 ;  /* 0x000000060b0a7211 */ /* 0x000fe200078f10ff */
[----:B------:R4:W-:Y:S01]  /*18d0*/  STL [R1+0x20], R11 ;  /* 0x0000200b01007387 */ /* 0x0009e20000100800 */
[----:B------:R-:W-:Y:S01]  /*18e0*/  ULEA.HI.SX32 UR5, UR5, 0x1, 0x19 ;  /* 0x0000000105057891 */ /* 0x000fe2000f8fca3f */
[----:B------:R-:W-:-:S02]  /*18f0*/  CS2R R176, SRZ ;  /* 0x0000000000b07805 */ /* 0x000fc4000001ff00 */
[----:B------:R-:W-:Y:S02]  /*1900*/  LOP3.LUT R3, R10, 0xfffffffc, RZ, 0xc0, !PT ;  /* 0xfffffffc0a037812 */ /* 0x000fe400078ec0ff */
        /* <DEDUP_REMOVED lines=35> */
[----:B----4-:R-:W-:Y:S06]  /*1b40*/  @P0 BRA `(.L_x_6693) ;  /* 0x0000003800840947 */ /* 0x010fec0003800000 */
[----:B------:R-:W-:Y:S01]  /*1b50*/  UIMAD UR4, UR37, -0x80, UR42 ;  /* 0xffffff80250478a4 */ /* 0x000fe2000f8e022a */
[----:B------:R-:W-:Y:S01]  /*1b60*/  LOP3.LUT R7, R7, 0xffffffe0, RZ, 0xc0, !PT ;  /* 0xffffffe007077812 */ /* 0x000fe200078ec0ff */
[----:B------:R-:W-:Y:S01]  /*1b70*/  IMAD.MOV.U32 R183, RZ, RZ, RZ ;  /* 0x000000ffffb77224 */ /* 0x000fe200078e00ff */
[----:B------:R-:W-:Y:S02]  /*1b80*/  LEA.HI R6, R11, R6, RZ, 0x5 ;  /* 0x000000060b067211 */ /* 0x000fe400078f28ff */
[C---:B------:R-:W-:Y:S01]  /*1b90*/  LEA.HI R0, R13.reuse, R13, RZ, 0x1 ;  /* 0x0000000d0d007211 */ /* 0x040fe200078f08ff */
[----:B------:R-:W-:Y:S01]  /*1ba0*/  IMAD.IADD R7, R16, 0x1, -R7 ;  /* 0x0000000110077824 */ /* 0x000fe200078e0a07 */
[----:B------:R-:W-:Y:S01]  /*1bb0*/  SHF.R.S32.HI R6, RZ, 0x5, R6 ;  /* 0x00000005ff067819 */ /* 0x000fe20000011406 */
[----:B------:R-:W-:Y:S01]  /*1bc0*/  IMAD.U32 R9, RZ, RZ, UR4 ;  /* 0x00000004ff097e24 */ /* 0x000fe2000f8e00ff */
        /* <DEDUP_REMOVED lines=9> */
[----:B------:R-:W-:Y:S02]  /*1c60*/  LEA.HI R10, R5, R16, RZ, 0x2 ;  /* 0x00000010050a7211 */ /* 0x000fe400078f10ff */
[--C-:B------:R-:W-:Y:S02]  /*1c70*/  SHF.R.S32.HI R0, RZ, 0x3, R4.reuse ;  /* 0x00000003ff007819 */ /* 0x100fe40000011404 */
[----:B------:R-:W-:-:S02]  /*1c80*/  SHF.R.S32.HI R5, RZ, 0x1f, R4 ;  /* 0x0000001fff057819 */ /* 0x000fc40000011404 */
[----:B------:R-:W-:Y:S02]  /*1c90*/  LOP3.LUT R9, R9, 0xfffffff8, RZ, 0xc0, !PT ;  /* 0xfffffff809097812 */ /* 0x000fe400078ec0ff */
[----:B------:R-:W-:Y:S02]  /*1ca0*/  SHF.R.S32.HI R4, RZ, 0x2, R7 ;  /* 0x00000002ff047819 */ /* 0x000fe40000011407 */
[----:B------:R-:W-:Y:S02]  /*1cb0*/  LEA.HI R5, R5, R0, RZ, 0x4 ;  /* 0x0000000005057211 */ /* 0x000fe400078f20ff */
[----:B------:R-:W-:Y:S01]  /*1cc0*/  IADD3 R12, R8, R9, -R6 ;  /* 0x00000009080c7210 */ /* 0x000fe20007ffe806 */
[C---:B------:R-:W-:Y:S01]  /*1cd0*/  VIADD R6, R4.reuse, 0x8 ;  /* 0x0000000804067836 */ /* 0x040fe20000000000 */
[----:B------:R-:W-:Y:S01]  /*1ce0*/  LOP3.LUT R9, R5, 0x1ffffff0, RZ, 0xc0, !PT ;  /* 0x1ffffff005097812 */ /* 0x000fe200078ec0ff */
[----:B------:R-:W-:Y:S01]  /*1cf0*/  VIADD R14, R4, 0x18 ;  /* 0x00000018040e7836 */ /* 0x000fe20000000000 */
[----:B------:R-:W-:-:S02]  /*1d00*/  LOP3.LUT R11, R10, 0xfffffffc, RZ, 0xc0, !PT ;  /* 0xfffffffc0a0b7812 */ /* 0x000fc400078ec0ff */
        /* <DEDUP_REMOVED lines=13> */
[----:B------:R-:W-:Y:S01]  /*1de0*/  SHF.R.S32.HI R11, RZ, 0x1f, R10 ;  /* 0x0000001fff0b7819 */ /* 0x000fe2000001140a */
[----:B------:R-:W-:Y:S01]  /*1df0*/  IMAD R5, R0, 0x8, R5 ;  /* 0x0000000800057824 */ /* 0x000fe200078e0205 */
[----:B------:R-:W-:Y:S02]  /*1e00*/  LOP3.LUT R13, R6, 0xfffffffe, RZ, 0xc0, !PT ;  /* 0xfffffffe060d7812 */ /* 0x000fe400078ec0ff */
[--C-:B------:R-:W-:Y:S02]  /*1e10*/  SHF.R.S32.HI R10, RZ, 0x1, R6.reuse ;  /* 0x00000001ff0a7819 */ /* 0x100fe40000011406 */
[----:B--2---:R-:W-:Y:S01]  /*1e20*/  SHF.R.S32.HI R15, RZ, 0x1f, R6 ;  /* 0x0000001fff0f7819 */ /* 0x004fe20000011406 */
[----:B------:R-:W-:Y:S01]  /*1e30*/  IMAD.IADD R13, R12, 0x1, -R13 ;  /* 0x000000010c0d7824 */ /* 0x000fe200078e0a0d */
[--C-:B------:R-:W-:Y:S01]  /*1e40*/  SHF.R.S32.HI R6, RZ, 0x1, R16.reuse ;  /* 0x00000001ff067819 */ /* 0x100fe20000011410 */
[----:B------:R1:W-:Y:S01]  /*1e50*/  STL [R1+0x10], R5 ;  /* 0x0000100501007387 */ /* 0x0003e20000100800 */
[----:B------:R-:W-:-:S02]  /*1e60*/  SHF.R.S32.HI R17, RZ, 0x1f, R16 ;  /* 0x0000001fff117819 */ /* 0x000fc40000011410 */
[----:B------:R-:W-:Y:S02]  /*1e70*/  LEA.HI R11, R11, R4, RZ, 0x4 ;  /* 0x000000040b0b7211 */ /* 0x000fe400078f20ff */
[----:B------:R-:W-:Y:S02]  /*1e80*/  LEA.HI R15, R15, R10, RZ, 0x4 ;  /* 0x0000000a0f0f7211 */ /* 0x000fe400078f20ff */
[----:B------:R-:W-:Y:S02]  /*1e90*/  LEA.HI R12, R17, R6, RZ, 0x4 ;  /* 0x00000006110c7211 */ /* 0x000fe400078f20ff */
[----:B------:R-:W-:Y:S02]  /*1ea0*/  LOP3.LUT R11, R11, 0x1ffffff0, RZ, 0xc0, !PT ;  /* 0x1ffffff00b0b7812 */ /* 0x000fe400078ec0ff */
[----:B------:R-:W-:Y:S02]  /*1eb0*/  LOP3.LUT R15, R15, 0x1ffffff0, RZ, 0xc0, !PT ;  /* 0x1ffffff00f0f7812 */ /* 0x000fe400078ec0ff */
[----:B------:R-:W-:Y:S01]  /*1ec0*/  LOP3.LUT R17, R16, 0xfffffffe, RZ, 0xc0, !PT ;  /* 0xfffffffe10117812 */ /* 0x000fe200078ec0ff */
[----:B------:R-:W-:Y:S01]  /*1ed0*/  IMAD.IADD R4, R4, 0x1, -R11 ;  /* 0x0000000104047824 */ /* 0x000fe200078e0a0b */
[----:B------:R-:W-:Y:S01]  /*1ee0*/  LOP3.LUT R19, R12, 0x1ffffff0, RZ, 0xc0, !PT ;  /* 0x1ffffff00c137812 */ /* 0x000fe200078ec0ff */
[----:B------:R-:W-:-:S02]  /*1ef0*/  IMAD.IADD R10, R10, 0x1, -R15 ;  /* 0x000000010a0a7824 */ /* 0x000fc400078e0a0f */
[----:B------:R-:W-:Y:S02]  /*1f00*/  IMAD.IADD R17, R14, 0x1, -R17 ;  /* 0x000000010e117824 */ /* 0x000fe400078e0a11 */
[----:B------:R-:W-:Y:S02]  /*1f10*/  IMAD.IADD R6, R6, 0x1, -R19 ;  /* 0x0000000106067824 */ /* 0x000fe400078e0a13 */
        /* <DEDUP_REMOVED lines=8> */
.L_x_6704:
[----:B------:R-:W-:-:S06]  /*1fa0*/  ULOP3.LUT UR4, UR36, 0x1, URZ, 0xfc, !UPT ;  /* 0x0000000124047892 */ /* 0x000fcc000f8efc3f */
[----:B---3--:R-:W-:-:S05]  /*1fb0*/  IMAD.U32 R5, RZ, RZ, UR4 ;  /* 0x00000004ff057e24 */ /* 0x008fca000f8e00ff */
[----:B------:R-:W-:-:S13]  /*1fc0*/  ISETP.NE.AND P0, PT, R5, 0x3, PT ;  /* 0x000000030500780c */ /* 0x000fda0003f05270 */
[----:B------:R-:W-:Y:S05]  /*1fd0*/  @!P0 BRA `(.L_x_6694) ;  /* 0x0000000000048947 */ /* 0x000fea0003800000 */
[----:B------:R-:W-:Y:S01]  /*1fe0*/  BPT.TRAP 0x1 ;  /* 0x000000040000795c */ /* 0x000fe20000300000 */
.L_x_6694:
[----:B------:R-:W-:Y:S01]  /*1ff0*/  IMAD R6, R0, 0x8, R236 ;  /* 0x0000000800067824 */ /* 0x000fe200078e02ec */
[----:B------:R-:W-:-:S04]  /*2000*/  SHF.L.U32 R21, R4, 0x1f, RZ ;  /* 0x0000001f04157819 */ /* 0x000fc800000006ff */
[----:B------:R1:W2:Y:S01]  /*2010*/  SYNCS.PHASECHK.TRANS64.TRYWAIT P1, [R6+URZ+0x30c10], R21 ;  /* 0x030c1015060075a7 */ /* 0x0002a2000802017f */
[----:B------:R-:W-:Y:S05]  /*2020*/  @!P0 BRA `(.L_x_6695) ;  /* 0x0000000000048947 */ /* 0x000fea0003800000 */
[----:B------:R-:W-:Y:S01]  /*2030*/  BPT.TRAP 0x1 ;  /* 0x000000040000795c */ /* 0x000fe20000300000 */
.L_x_6695:
[----:B------:R-:W-:-:S05]  /*2040*/  VIADD R5, R236, 0x10000 ;  /* 0x00010000ec057836 */ /* 0x000fca0000000000 */
[----:B------:R-:W-:-:S04]  /*2050*/  SHF.R.U32.HI R5, RZ, 0x4, R5 ;  /* 0x00000004ff057819 */ /* 0x000fc80000011605 */
[----:B------:R-:W-:Y:S01]  /*2060*/  LOP3.LUT R5, R5, 0x3fff, RZ, 0xc0, !PT ;  /* 0x00003fff05057812 */ /* 0x000fe200078ec0ff */
[----:B--2---:R-:W-:Y:S06]  /*2070*/  @P1 BRA `(.L_x_6696) ;  /* 0x0000000000081947 */ /* 0x004fec0003800000 */
[----:B------:R-:W2:Y:S02]  /*2080*/  SYNCS.PHASECHK.TRANS64.TRYWAIT P1, [R6+URZ+0x30c10], R21 ;  /* 0x030c1015060075a7 */ /* 0x000ea4000802017f */
[----:B--2---:R-:W-:Y:S05]  /*2090*/  @!P1 BRA `(.L_x_6697) ;  /* 0x000000c800cc9947 */ /* 0x004fea0003800000 */
.L_x_6696:
        /* <DEDUP_REMOVED lines=12> */
[----:B------:R-:W-:Y:S01]  /*2160*/  VIADD R18, R236, 0x20000 ;  /* 0x00020000ec127836 */ /* 0x000fe20000000000 */
[----:B------:R-:W-:Y:S01]  /*2170*/  UMOV UR7, 0x40000040 ;  /* 0x4000004000077882 */ /* 0x000fe20000000000 */
[----:B------:R-:W-:Y:S01]  /*2180*/  UMOV UR5, 0x40000040 ;  /* 0x4000004000057882 */ /* 0x000fe20000000000 */
[----:B------:R-:W-:-:S02]  /*2190*/  ULOP3.LUT UR4, UR4, 0x3fff, URZ, 0xc0, !UPT ;  /* 0x00003fff04047892 */ /* 0x000fc4000f8ec03f */
        /* <DEDUP_REMOVED lines=33> */
[----:B------:R-:W-:Y:S02]  /*23b0*/  IMAD R13, R19, 0x4, R236 ;  /* 0x00000004130d7824 */ /* 0x000fe400078e02ec */
        /* <DEDUP_REMOVED lines=14> */
.L_x_6698:
[----:B------:R1:W1:Y:S01]  /*24a0*/  SYNCS.PHASECHK.TRANS64.TRYWAIT P1, [R6+URZ+0x30c30], R21 ;  /* 0x030c3015060075a7 */ /* 0x000262000802017f */
[----:B------:R-:W-:Y:S05]  /*24b0*/  @!P0 BRA `(.L_x_6699) ;  /* 0x0000000000048947 */ /* 0x000fea0003800000 */
[----:B------:R-:W-:Y:S01]  /*24c0*/  BPT.TRAP 0x1 ;  /* 0x000000040000795c */ /* 0x000fe20000300000 */
.L_x_6699:
[----:B------:R-:W-:-:S05]  /*24d0*/  VIADD R15, R236, 0x18000 ;  /* 0x00018000ec0f7836 */ /* 0x000fca0000000000 */
[----:B------:R-:W-:-:S04]  /*24e0*/  SHF.R.U32.HI R15, RZ, 0x4, R15 ;  /* 0x00000004ff0f7819 */ /* 0x000fc8000001160f */
[----:B------:R-:W-:-:S04]  /*24f0*/  LOP3.LUT R15, R15, 0x3fff, RZ, 0xc0, !PT ;  /* 0x00003fff0f0f7812 */ /* 0x000fc800078ec0ff */
[----:B------:R-:W-:Y:S01]  /*2500*/  LOP3.LUT R17, R15, 0x10000, RZ, 0xfc, !PT ;  /* 0x000100000f117812 */ /* 0x000fe200078efcff */
[----:B-1----:R-:W-:Y:S06]  /*2510*/  @P1 BRA `(.L_x_6700) ;  /* 0x0000000000081947 */ /* 0x002fec0003800000 */
[----:B------:R-:W1:Y:S02]  /*2520*/  SYNCS.PHASECHK.TRANS64.TRYWAIT P1, [R6+URZ+0x30c30], R21 ;  /* 0x030c3015060075a7 */ /* 0x000e64000802017f */
[----:B-1----:R-:W-:Y:S05]  /*2530*/  @!P1 BRA `(.L_x_6701) ;  /* 0x000000c400b89947 */ /* 0x002fea0003800000 */
.L_x_6700:
[----:B------:R-:W-:Y:S01]  /*2540*/  UIADD3 UR9, UR9, 0x4000, URZ ;  /* 0x0000400009097890 */ /* 0x000fe2000fffe03f */
[----:B------:R-:W-:Y:S01]  /*2550*/  IMAD R17, R0, 0x400, R17 ;  /* 0x0000040000117824 */ /* 0x000fe200078e0211 */
[----:B------:R-:W-:Y:S01]  /*2560*/  UIMAD UR4, UR45, -0x80, UR43 ;  /* 0xffffff802d0478a4 */ /* 0x000fe2000f8e022b */
[----:B------:R-:W-:Y:S01]  /*2570*/  IMAD.MOV.U32 R18, RZ, RZ, -0x2 ;  /* 0xfffffffeff127424 */ /* 0x000fe200078e00ff */
[----:B------:R-:W-:Y:S01]  /*2580*/  USHF.R.U32.HI UR9, URZ, 0x4, UR9 ;  /* 0x000000043f097899 */ /* 0x000fe20008011609 */
[----:B------:R-:W-:Y:S01]  /*2590*/  WARPGROUP.ARRIVE ;  /* 0x00000000000079c5 */ /* 0x000fe20000000000 */
[----:B------:R-:W-:Y:S01]  /*25a0*/  R2UR UR8, R17 ;  /* 0x00000000110872ca */ /* 0x000fe200000e0000 */
[----:B------:R-:W-:Y:S01]  /*25b0*/  UMOV UR7, 0x40000040 ;  /* 0x4000004000077882 */ /* 0x000fe20000000000 */
[----:B------:R-:W-:Y:S01]  /*25c0*/  ULOP3.LUT UR9, UR9, 0x3fff, URZ, 0xc0, !UPT ;  /* 0x00003fff09097892 */ /* 0x000fe2000f8ec03f */
[----:B------:R-:W-:Y:S01]  /*25d0*/  IMAD R18, R3, R18, UR4 ;  /* 0x0000000403127e24 */ /* 0x000fe2000f8e0212 */
[----:B------:R-:W-:Y:S01]  /*25e0*/  UMOV UR5, 0x40000040 ;  /* 0x4000004000057882 */ /* 0x000fe20000000000 */
[----:B------:R-:W-:Y:S01]  /*25f0*/  ISETP.GT.AND P1, PT, R7, RZ, PT ;  /* 0x000000ff0700720c */ /* 0x000fe20003f24270 */
[----:B------:R-:W-:Y:S01]  /*2600*/  ULOP3.LUT UR9, UR9, 0x10000, URZ, 0xfc, !UPT ;  /* 0x0001000009097892 */ /* 0x000fe2000f8efc3f */
[----:B------:R-:W-:Y:S01]  /*2610*/  IMAD.IADD R17, R18, 0x1, -R7 ;  /* 0x0000000112117824 */ /* 0x000fe200078e0a07 */
[----:B------:R-:W-:Y:S01]  /*2620*/  ULDC UR10, c[0x0][0x744] ;  /* 0x0001d100000a7ab9 */ /* 0x000fe20000000800 */
[C---:B------:R-:W-:Y:S01]  /*2630*/  VIADD R235, R8.reuse, 0x8 ;  /* 0x0000000808eb7836 */ /* 0x040fe20000000000 */
[----:B----4-:R-:W-:Y:S01]  /*2640*/  SHFL.IDX PT, R224, R11, R8, 0x1f ;  /* 0x00001f080be07589 */ /* 0x010fe200000e0000 */
[----:B------:R-:W-:Y:S01]  /*2650*/  VIADD R233, R8, 0x10 ;  /* 0x0000001008e97836 */ /* 0x000fe20000000000 */
[----:B------:R-:W-:Y:S01]  /*2660*/  SEL R18, R17, 0x80, P1 ;  /* 0x0000008011127807 */ /* 0x000fe20000800000 */
[----:B------:R-:W-:Y:S01]  /*2670*/  UMOV UR6, UR8 ;  /* 0x0000000800067c82 */ /* 0x000fe20008000000 */
[----:B------:R-:W-:Y:S01]  /*2680*/  UMOV UR4, UR9 ;  /* 0x0000000900047c82 */ /* 0x000fe20008000000 */
[----:B--2---:R-:W-:Y:S01]  /*2690*/  SHFL.IDX PT, R21, R10, R235, 0x1f ;  /* 0x00001feb0a157589 */ /* 0x004fe200000e0000 */
[----:B------:R-:W-:Y:S01]  /*26a0*/  HGMMA.64x128x16.F32 R24, gdesc[UR4], RZ, !UPT, gsb0 ;  /* 0x01e00000041879f0 */ /* 0x000fe2000c0008ff */
[----:B------:R-:W-:Y:S01]  /*26b0*/  UIADD3 UR6, UR8, 0x2, URZ ;  /* 0x0000000208067890 */ /* 0x000fe2000fffe03f */
[C---:B------:R-:W-:Y:S01]  /*26c0*/  ISETP.GT.AND P5, PT, R18.reuse, RZ, PT ;  /* 0x000000ff1200720c */ /* 0x040fe20003fa4270 */
[----:B------:R-:W-:Y:S01]  /*26d0*/  UIADD3 UR4, UR9, 0x2, URZ ;  /* 0x0000000209047890 */ /* 0x000fe2000fffe03f */
[----:B------:R-:W-:Y:S01]  /*26e0*/  ISETP.GT.AND P6, PT, R18, 0x1, PT ;  /* 0x000000011200780c */ /* 0x000fe20003fc4270 */
[----:B------:R-:W-:Y:S01]  /*26f0*/  UMOV UR7, 0x40000040 ;  /* 0x4000004000077882 */ /* 0x000fe20000000000 */
[----:B------:R-:W-:Y:S01]  /*2700*/  FSEL R88, R88, -INF , !P5 ;  /* 0xff80000058587808 */ /* 0x000fe20006800000 */
[----:B------:R-:W-:Y:S01]  /*2710*/  UMOV UR5, 0x40000040 ;  /* 0x4000004000057882 */ /* 0x000fe20000000000 */
[----:B------:R-:W-:Y:S01]  /*2720*/  FSEL R89, R89, -INF , !P6 ;  /* 0xff80000059597808 */ /* 0x000fe20007000000 */
[----:B------:R-:W-:Y:S01]  /*2730*/  SHFL.IDX PT, R222, R10, R233, 0x1f ;  /* 0x00001fe90ade7589 */ /* 0x000fe200000e0000 */
[----:B------:R-:W-:Y:S01]  /*2740*/  ISETP.GT.AND P1, PT, R18, 0x8, PT ;  /* 0x000000081200780c */ /* 0x000fe20003f24270 */
[----:B------:R-:W-:Y:S01]  /*2750*/  VIADD R234, R8, 0xc ;  /* 0x0000000c08ea7836 */ /* 0x000fe20000000000 */
[----:B------:R-:W-:Y:S01]  /*2760*/  ISETP.GT.AND P2, PT, R18, 0x9, PT ;  /* 0x000000091200780c */ /* 0x000fe20003f44270 */
[----:B------:R-:W-:Y:S01]  /*2770*/  VIADD R237, R8, 0x4 ;  /* 0x0000000408ed7836 */ /* 0x000fe20000000000 */
[----:B------:R-:W-:Y:S01]  /*2780*/  ISETP.GT.AND P3, PT, R18, 0x10, PT ;  /* 0x000000101200780c */ /* 0x000fe20003f64270 */
[----:B------:R-:W-:Y:S01]  /*2790*/  VIADD R231, R8, 0x18 ;  /* 0x0000001808e77836 */ /* 0x000fe20000000000 */
[C---:B------:R-:W-:Y:S01]  /*27a0*/  ISETP.GT.AND P4, PT, R18.reuse, 0x11, PT ;  /* 0x000000111200780c */ /* 0x040fe20003f84270 */
[----:B------:R-:W-:Y:S01]  /*27b0*/  SHFL.IDX PT, R221, R10, R234, 0x1f ;  /* 0x00001fea0add7589 */ /* 0x000fe200000e0000 */
[----:B------:R-:W-:Y:S01]  /*27c0*/  ISETP.GT.AND P5, PT, R18, 0x18, PT ;  /* 0x000000181200780c */ /* 0x000fe20003fa4270 */
[----:B------:R-:W-:Y:S01]  /*27d0*/  VIADD R232, R8, 0x14 ;  /* 0x0000001408e87836 */ /* 0x000fe20000000000 */
[----:B------:R-:W-:Y:S01]  /*27e0*/  ISETP.GT.AND P6, PT, R18, 0x19, PT ;  /* 0x000000191200780c */ /* 0x000fe20003fc4270 */
[----:B------:R-:W1:Y:S01]  /*27f0*/  SHFL.IDX PT, R19, R10, R237, 0x1f ;  /* 0x00001fed0a137589 */ /* 0x000e6200000e0000 */
[----:B------:R-:W-:Y:S01]  /*2800*/  FSEL R92, R92, -INF , !P1 ;  /* 0xff8000005c5c7808 */ /* 0x000fe20004800000 */
[----:B------:R-:W-:Y:S01]  /*2810*/  VIADD R230, R8, 0x1c ;  /* 0x0000001c08e67836 */ /* 0x000fe20000000000 */
[----:B------:R-:W-:Y:S01]  /*2820*/  FSEL R93, R93, -INF , !P2 ;  /* 0xff8000005d5d7808 */ /* 0x000fe20005000000 */
[----:B------:R-:W-:Y:S01]  /*2830*/  SHFL.IDX PT, R225, R11, R235, 0x1f ;  /* 0x00001feb0be17589 */ /* 0x000fe200000e0000 */
[----:B------:R-:W-:-:S02]  /*2840*/  FSEL R96, R96, -INF , !P3 ;  /* 0xff80000060607808 */ /* 0x000fc40005800000 */
[----:B------:R-:W-:Y:S01]  /*2850*/  FSEL R97, R97, -INF , !P4 ;  /* 0xff80000061617808 */ /* 0x000fe20006000000 */
[----:B------:R-:W-:Y:S01]  /*2860*/  SHFL.IDX PT, R226, R11, R233, 0x1f ;  /* 0x00001fe90be27589 */ /* 0x000fe200000e0000 */
[----:B------:R-:W-:Y:S02]  /*2870*/  FSEL R100, R100, -INF , !P5 ;  /* 0xff80000064647808 */ /* 0x000fe40006800000 */
[----:B------:R-:W-:Y:S01]  /*2880*/  FSEL R101, R101, -INF , !P6 ;  /* 0xff80000065657808 */ /* 0x000fe20007000000 */
[----:B---3--:R-:W-:Y:S01]  /*2890*/  SHFL.IDX PT, R223, R14, R230, 0x1f ;  /* 0x00001fe60edf7589 */ /* 0x008fe200000e0000 */
[C---:B------:R-:W-:Y:S02]  /*28a0*/  ISETP.GT.AND P1, PT, R18.reuse, 0x20, PT ;  /* 0x000000201200780c */ /* 0x040fe40003f24270 */
[C---:B------:R-:W-:Y:S01]  /*28b0*/  ISETP.GT.AND P2, PT, R18.reuse, 0x21, PT ;  /* 0x000000211200780c */ /* 0x040fe20003f44270 */
[----:B------:R-:W-:Y:S01]  /*28c0*/  SHFL.IDX PT, R227, R13, R231, 0x1f ;  /* 0x00001fe70de37589 */ /* 0x000fe200000e0000 */
[----:B------:R-:W-:-:S02]  /*28d0*/  ISETP.GT.AND P3, PT, R18, 0x28, PT ;  /* 0x000000281200780c */ /* 0x000fc40003f64270 */
[C---:B------:R-:W-:Y:S02]  /*28e0*/  ISETP.GT.AND P4, PT, R18.reuse, 0x29, PT ;  /* 0x000000291200780c */ /* 0x040fe40003f84270 */
[C---:B------:R-:W-:Y:S02]  /*28f0*/  ISETP.GT.AND P5, PT, R18.reuse, 0x30, PT ;  /* 0x000000301200780c */ /* 0x040fe40003fa4270 */
[----:B------:R-:W-:Y:S01]  /*2900*/  ISETP.GT.AND P6, PT, R18, 0x31, PT ;  /* 0x000000311200780c */ /* 0x000fe20003fc4270 */
[----:B-1----:R-:W-:Y:S01]  /*2910*/  FFMA.FTZ R219, R89, UR10, -R19 ;  /* 0x0000000a59db7c23 */ /* 0x002fe20008010813 */
[----:B------:R-:W-:Y:S01]  /*2920*/  FSEL R104, R104, -INF , !P1 ;  /* 0xff80000068687808 */ /* 0x000fe20004800000 */
[----:B------:R-:W-:Y:S01]  /*2930*/  SHFL.IDX PT, R89, R10, R232, 0x1f ;  /* 0x00001fe80a597589 */ /* 0x000fe200000e0000 */
[----:B------:R-:W-:Y:S02]  /*2940*/  FSEL R105, R105, -INF , !P2 ;  /* 0xff80000069697808 */ /* 0x000fe40005000000 */
[----:B------:R-:W-:Y:S01]  /*2950*/  FSEL R108, R108, -INF , !P3 ;  /* 0xff8000006c6c7808 */ /* 0x000fe20005800000 */
[----:B------:R-:W-:Y:S01]  /*2960*/  IMAD R15, R0, 0x400, R15 ;  /* 0x00000400000f7824 */ /* 0x000fe200078e020f */
[----:B------:R-:W-:Y:S01]  /*2970*/  FSEL R109, R109, -INF , !P4 ;  /* 0xff8000006d6d7808 */ /* 0x000fe20006000000 */
[----:B------:R-:W-:Y:S01]  /*2980*/  MUFU.EX2 R219, R219 ;  /* 0x000000db00db7308 */ /* 0x000fe20000000800 */
[----:B------:R-:W-:-:S02]  /*2990*/  FSEL R112, R112, -INF , !P5 ;  /* 0xff80000070707808 */ /* 0x000fc40006800000 */
[----:B------:R-:W-:Y:S02]  /*29a0*/  FSEL R113, R113, -INF , !P6 ;  /* 0xff80000071717808 */ /* 0x000fe40007000000 */
[C---:B------:R-:W-:Y:S02]  /*29b0*/  ISETP.GT.AND P1, PT, R18.reuse, 0x38, PT ;  /* 0x000000381200780c */ /* 0x040fe40003f24270 */
[C---:B------:R-:W-:Y:S02]  /*29c0*/  ISETP.GT.AND P2, PT, R18.reuse, 0x39, PT ;  /* 0x000000391200780c */ /* 0x040fe40003f44270 */
[C---:B------:R-:W-:Y:S02]  /*29d0*/  ISETP.GT.AND P3, PT, R18.reuse, 0x40, PT ;  /* 0x000000401200780c */ /* 0x040fe40003f64270 */
[C---:B------:R-:W-:Y:S02]  /*29e0*/  ISETP.GT.AND P4, PT, R18.reuse, 0x41, PT ;  /* 0x000000411200780c */ /* 0x040fe40003f84270 */
[----:B------:R-:W-:-:S02]  /*29f0*/  ISETP.GT.AND P5, PT, R18, 0x48, PT ;  /* 0x000000481200780c */ /* 0x000fc40003fa4270 */
[----:B------:R-:W-:Y:S02]  /*2a00*/  ISETP.GT.AND P6, PT, R18, 0x49, PT ;  /* 0x000000491200780c */ /* 0x000fe40003fc4270 */
[----:B------:R-:W-:Y:S02]  /*2a10*/  FSEL R116, R116, -INF , !P1 ;  /* 0xff80000074747808 */ /* 0x000fe40004800000 */
[----:B------:R-:W-:Y:S02]  /*2a20*/  FSEL R117, R117, -INF , !P2 ;  /* 0xff80000075757808 */ /* 0x000fe40005000000 */
[----:B------:R-:W-:Y:S02]  /*2a30*/  FSEL R120, R120, -INF , !P3 ;  /* 0xff80000078787808 */ /* 0x000fe40005800000 */
[----:B------:R-:W-:Y:S02]  /*2a40*/  FSEL R121, R121, -INF , !P4 ;  /* 0xff80000079797808 */ /* 0x000fe40006000000 */
        /* <DEDUP_REMOVED lines=19> */
[----:B------:R-:W-:Y:S01]  /*2b80*/  ISETP.GT.AND P6, PT, R18, 0x79, PT ;  /* 0x000000791200780c */ /* 0x000fe20003fc4270 */
[----:B------:R-:W-:Y:S01]  /*2b90*/  VIADD R18, R17, 0x8 ;  /* 0x0000000811127836 */ /* 0x000fe20000000000 */
[----:B------:R-:W-:Y:S01]  /*2ba0*/  FSEL R140, R140, -INF , !P1 ;  /* 0xff8000008c8c7808 */ /* 0x000fe20004800000 */
[----:B------:R-:W1:Y:S01]  /*2bb0*/  SHFL.IDX PT, R17, R10, R8, 0x1f ;  /* 0x00001f080a117589 */ /* 0x000e6200000e0000 */
[----:B------:R-:W-:Y:S02]  /*2bc0*/  ISETP.GT.AND P1, PT, R7, 0x8, PT ;  /* 0x000000080700780c */ /* 0x000fe40003f24270 */
[----:B------:R-:W-:Y:S02]  /*2bd0*/  FSEL R149, R149, -INF , !P6 ;  /* 0xff80000095957808 */ /* 0x000fe40007000000 */
[----:B------:R-:W-:Y:S02]  /*2be0*/  SEL R18, R18, 0x80, P1 ;  /* 0x0000008012127807 */ /* 0x000fe40000800000 */
[----:B------:R-:W-:-:S02]  /*2bf0*/  FSEL R141, R141, -INF , !P2 ;  /* 0xff8000008d8d7808 */ /* 0x000fc40005000000 */
[C---:B------:R-:W-:Y:S02]  /*2c00*/  ISETP.GT.AND P6, PT, R18.reuse, RZ, PT ;  /* 0x000000ff1200720c */ /* 0x040fe40003fc4270 */
[----:B------:R-:W-:Y:S02]  /*2c10*/  ISETP.GT.AND P2, PT, R18, 0x8, PT ;  /* 0x000000081200780c */ /* 0x000fe40003f44270 */
[----:B------:R-:W-:Y:S01]  /*2c20*/  FSEL R217, R90, -INF , !P6 ;  /* 0xff8000005ad97808 */ /* 0x000fe20007000000 */
[----:B------:R-:W-:Y:S02]  /*2c30*/  WARPGROUP.DEPBAR.LE gsb0, 0x0 ;  /* 0x00008000000079c5 */ /* 0x000fe40000010000 */
[----:B------:R-:W-:Y:S01]  /*2c40*/  WARPGROUP.ARRIVE ;  /* 0x00000000000079c5 */ /* 0x000fe20000000000 */
[----:B------:R-:W-:Y:S01]  /*2c50*/  FSEL R220, R94, -INF , !P2 ;  /* 0xff8000005edc7808 */ /* 0x000fe20005000000 */
[----:B------:R-:W-:Y:S01]  /*2c60*/  SHFL.IDX PT, R90, R10, R230, 0x1f ;  /* 0x00001fe60a5a7589 */ /* 0x000fe200000e0000 */
[----:B------:R-:W-:-:S02]  /*2c70*/  FSEL R145, R145, -INF , !P4 ;  /* 0xff80000091917808 */ /* 0x000fc40006000000 */
[----:B------:R-:W-:Y:S01]  /*2c80*/  ISETP.GT.AND P4, PT, R18, 0x10, PT ;  /* 0x000000101200780c */ /* 0x000fe20003f84270 */
[----:B------:R-:W-:Y:S01]  /*2c90*/  HGMMA.64x128x16.F32 R24, gdesc[UR4], R24, gsb0 ;  /* 0x01e00000041879f0 */ /* 0x000fe20008000818 */
[--C-:B-1----:R-:W-:Y:S01]  /*2ca0*/  FFMA.FTZ R88, R88, UR10, -R17.reuse ;  /* 0x0000000a58587c23 */ /* 0x102fe20008010811 */
[----:B------:R-:W-:Y:S01]  /*2cb0*/  FFMA.FTZ R217, R217, UR10, -R17 ;  /* 0x0000000ad9d97c23 */ /* 0x000fe20008010811 */
[--C-:B------:R-:W-:Y:S01]  /*2cc0*/  FFMA.FTZ R17, R92, UR10, -R21.reuse ;  /* 0x0000000a5c117c23 */ /* 0x100fe20008010815 */
[----:B------:R-:W-:Y:S01]  /*2cd0*/  FFMA.FTZ R220, R220, UR10, -R21 ;  /* 0x0000000adcdc7c23 */ /* 0x000fe20008010815 */
[--C-:B------:R-:W-:Y:S01]  /*2ce0*/  FFMA.FTZ R21, R96, UR10, -R222.reuse ;  /* 0x0000000a60157c23 */ /* 0x100fe200080108de */
[----:B------:R-:W-:Y:S01]  /*2cf0*/  FSEL R98, R98, -INF , !P4 ;  /* 0xff80000062627808 */ /* 0x000fe20006000000 */
[----:B------:R-:W1:Y:S01]  /*2d00*/  SHFL.IDX PT, R96, R14, R235, 0x1f ;  /* 0x00001feb0e607589 */ /* 0x000e6200000e0000 */
[----:B------:R-:W-:Y:S01]  /*2d10*/  ISETP.GT.AND P1, PT, R18, 0x1, PT ;  /* 0x000000011200780c */ /* 0x000fe20003f24270 */
[----:B------:R1:W2:Y:S01]  /*2d20*/  MUFU.EX2 R216, R88 ;  /* 0x0000005800d87308 */ /* 0x0002a20000000800 */
[----:B------:R-:W-:Y:S01]  /*2d30*/  FSEL R144, R144, -INF , !P3 ;  /* 0xff80000090907808 */ /* 0x000fe20005800000 */
[----:B------:R-:W-:Y:S01]  /*2d40*/  FFMA.FTZ R222, R98, UR10, -R222 ;  /* 0x0000000a62de7c23 */ /* 0x000fe200080108de */
[----:B------:R-:W-:Y:S01]  /*2d50*/  FSEL R148, R148, -INF , !P5 ;  /* 0xff80000094947808 */ /* 0x000fe20006800000 */
[----:B------:R-:W-:Y:S01]  /*2d60*/  SHFL.IDX PT, R98, R14, R233, 0x1f ;  /* 0x00001fe90e627589 */ /* 0x000fe200000e0000 */
[----:B------:R-:W-:Y:S01]  /*2d70*/  FSEL R218, R91, -INF , !P1 ;  /* 0xff8000005bda7808 */ /* 0x000fe20004800000 */
[----:B------:R-:W-:Y:S01]  /*2d80*/  UIADD3 UR6, UR8, 0x4, URZ ;  /* 0x0000000408067890 */ /* 0x000fe2000fffe03f */
[C---:B------:R-:W-:Y:S01]  /*2d90*/  ISETP.GT.AND P3, PT, R18.reuse, 0x9, PT ;  /* 0x000000091200780c */ /* 0x040fe20003f64270 */
[----:B------:R3:W4:Y:S01]  /*2da0*/  SHFL.IDX PT, R91, R10, R231, 0x1f ;  /* 0x00001fe70a5b7589 */ /* 0x00072200000e0000 */
[C---:B------:R-:W-:Y:S01]  /*2db0*/  ISETP.GT.AND P5, PT, R18.reuse, 0x11, PT ;  /* 0x000000111200780c */ /* 0x040fe20003fa4270 */
[----:B------:R-:W-:Y:S01]  /*2dc0*/  UIADD3 UR4, UR9, 0x4, URZ ;  /* 0x0000000409047890 */ /* 0x000fe2000fffe03f */
[C---:B------:R-:W-:Y:S01]  /*2dd0*/  ISETP.GT.AND P6, PT, R18.reuse, 0x18, PT ;  /* 0x000000181200780c */ /* 0x040fe20003fc4270 */
[----:B------:R-:W5:Y:S01]  /*2de0*/  SHFL.IDX PT, R94, R14, R237, 0x1f ;  /* 0x00001fed0e5e7589 */ /* 0x000f6200000e0000 */
[----:B------:R-:W-:Y:S01]  /*2df0*/  ISETP.GT.AND P1, PT, R18, 0x19, PT ;  /* 0x000000191200780c */ /* 0x000fe20003f24270 */
[----:B------:R-:W-:Y:S01]  /*2e00*/  UMOV UR7, 0x40000040 ;  /* 0x4000004000077882 */ /* 0x000fe20000000000 */
[----:B------:R-:W-:Y:S01]  /*2e10*/  FSEL R95, R95, -INF , !P3 ;  /* 0xff8000005f5f7808 */ /* 0x000fe20005800000 */
[----:B------:R-:W-:Y:S01]  /*2e20*/  UMOV UR5, 0x40000040 ;  /* 0x4000004000057882 */ /* 0x000fe20000000000 */
[----:B------:R-:W-:Y:S01]  /*2e30*/  FSEL R99, R99, -INF , !P5 ;  /* 0xff80000063637808 */ /* 0x000fe20006800000 */
[----:B------:R-:W-:Y:S01]  /*2e40*/  FFMA.FTZ R218, R218, UR10, -R19 ;  /* 0x0000000adada7c23 */ /* 0x000fe20008010813 */
[----:B------:R-:W-:Y:S01]  /*2e50*/  FSEL R102, R102, -INF , !P6 ;  /* 0xff80000066667808 */ /* 0x000fe20007000000 */
[----:B------:R-:W-:Y:S01]  /*2e60*/  FFMA.FTZ R19, R97, UR10, -R89 ;  /* 0x0000000a61137c23 */ /* 0x000fe20008010859 */
[----:B------:R-:W-:Y:S01]  /*2e70*/  FSEL R103, R103, -INF , !P1 ;  /* 0xff80000067677808 */ /* 0x000fe20004800000 */
[----:B-1----:R-:W-:Y:S01]  /*2e80*/  FFMA.FTZ R88, R108, UR10, -R96 ;  /* 0x0000000a6c587c23 */ /* 0x002fe20008010860 */
[C---:B------:R-:W-:Y:S01]  /*2e90*/  ISETP.GT.AND P2, PT, R18.reuse, 0x20, PT ;  /* 0x000000201200780c */ /* 0x040fe20003f44270 */
[----:B------:R-:W-:Y:S01]  /*2ea0*/  SHFL.IDX PT, R108, R14, R231, 0x1f ;  /* 0x00001fe70e6c7589 */ /* 0x000fe200000e0000 */
[C---:B------:R-:W-:Y:S01]  /*2eb0*/  ISETP.GT.AND P3, PT, R18.reuse, 0x21, PT ;  /* 0x000000211200780c */ /* 0x040fe20003f64270 */
[----:B------:R-:W-:Y:S01]  /*2ec0*/  FFMA.FTZ R101, R101, UR10, -R90 ;  /* 0x0000000a65657c23 */ /* 0x000fe2000801085a */
[C---:B------:R-:W-:Y:S01]  /*2ed0*/  ISETP.GT.AND P4, PT, R18.reuse, 0x28, PT ;  /* 0x000000281200780c */ /* 0x040fe20003f84270 */
[----:B------:R-:W1:Y:S01]  /*2ee0*/  SHFL.IDX PT, R97, R14, R234, 0x1f ;  /* 0x00001fea0e617589 */ /* 0x000e6200000e0000 */
[C---:B------:R-:W-:Y:S01]  /*2ef0*/  ISETP.GT.AND P5, PT, R18.reuse, 0x29, PT ;  /* 0x000000291200780c */ /* 0x040fe20003fa4270 */
[----:B---3--:R-:W-:Y:S01]  /*2f00*/  MUFU.EX2 R10, R21 ;  /* 0x00000015000a7308 */ /* 0x008fe20000000800 */
[----:B------:R-:W-:Y:S01]  /*2f10*/  ISETP.GT.AND P6, PT, R18, 0x30, PT ;  /* 0x000000301200780c */ /* 0x000fe20003fc4270 */
[----:B----4-:R-:W-:Y:S01]  /*2f20*/  FFMA.FTZ R20, R100, UR10, -R91 ;  /* 0x0000000a64147c23 */ /* 0x010fe2000801085b */
[----:B------:R-:W-:Y:S01]  /*2f30*/  ISETP.GT.AND P1, PT, R18, 0x31, PT ;  /* 0x000000311200780c */ /* 0x000fe20003f24270 */
[----:B------:R-:W3:Y:S01]  /*2f40*/  SHFL.IDX PT, R92, R14, R8, 0x1f ;  /* 0x00001f080e5c7589 */ /* 0x000ee200000e0000 */
[----:B------:R-:W-:Y:S01]  /*2f50*/  FSEL R106, R106, -INF , !P2 ;  /* 0xff8000006a6a7808 */ /* 0x000fe20005000000 */
[--C-:B-----5:R-:W-:Y:S01]  /*2f60*/  FFMA.FTZ R23, R105, UR10, -R94.reuse ;  /* 0x0000000a69177c23 */ /* 0x120fe2000801085e */
[----:B------:R-:W-:Y:S01]  /*2f70*/  FSEL R107, R107, -INF , !P3 ;  /* 0xff8000006b6b7808 */ /* 0x000fe20005800000 */
[----:B------:R-:W4:Y:S01]  /*2f80*/  SHFL.IDX PT, R100, R14, R232, 0x1f ;  /* 0x00001fe80e647589 */ /* 0x000f2200000e0000 */
[----:B------:R-:W-:Y:S01]  /*2f90*/  FSEL R110, R110, -INF , !P4 ;  /* 0xff8000006e6e7808 */ /* 0x000fe20006000000 */
[----:B------:R5:W-:Y:S01]  /*2fa0*/  MUFU.EX2 R21, R101 ;  /* 0x0000006500157308 */ /* 0x000be20000000800 */
[----:B------:R-:W-:Y:S01]  /*2fb0*/  FSEL R111, R111, -INF , !P5 ;  /* 0xff8000006f6f7808 */ /* 0x000fe20006800000 */
[----:B------:R-:W-:Y:S01]  /*2fc0*/  FFMA.FTZ R107, R107, UR10, -R94 ;  /* 0x0000000a6b6b7c23 */ /* 0x000fe2000801085e */
[----:B------:R-:W-:Y:S01]  /*2fd0*/  FSEL R114, R114, -INF , !P6 ;  /* 0xff80000072727808 */ /* 0x000fe20007000000 */
[----:B------:R-:W-:Y:S01]  /*2fe0*/  FFMA.FTZ R110, R110, UR10, -R96 ;  /* 0x0000000a6e6e7c23 */ /* 0x000fe20008010860 */
[----:B------:R-:W-:Y:S01]  /*2ff0*/  FSEL R115, R115, -INF , !P1 ;  /* 0xff80000073737808 */ /* 0x000fe20004800000 */
[----:B------:R-:W-:Y:S01]  /*3000*/  FFMA.FTZ R96, R128, UR10, -R226 ;  /* 0x0000000a80607c23 */ /* 0x000fe200080108e2 */
[C---:B------:R-:W-:Y:S01]  /*3010*/  ISETP.GT.AND P2, PT, R18.reuse, 0x38, PT ;  /* 0x000000381200780c */ /* 0x040fe20003f44270 */
[----:B------:R-:W2:Y:S01]  /*3020*/  SHFL.IDX PT, R128, R13, R8, 0x1f ;  /* 0x00001f080d807589 */ /* 0x000ea200000e0000 */
[----:B------:R-:W-:Y:S01]  /*3030*/  ISETP.GT.AND P3, PT, R18, 0x39, PT ;  /* 0x000000391200780c */ /* 0x000fe20003f64270 */
[----:B-----5:R-:W-:Y:S01]  /*3040*/  FFMA.FTZ R101, R120, UR10, -R224 ;  /* 0x0000000a78657c23 */ /* 0x020fe200080108e0 */
[C---:B------:R-:W-:Y:S01]  /*3050*/  ISETP.GT.AND P4, PT, R18.reuse, 0x40, PT ;  /* 0x000000401200780c */ /* 0x040fe20003f84270 */
[----:B------:R-:W5:Y:S01]  /*3060*/  SHFL.IDX PT, R120, R11, R234, 0x1f ;  /* 0x00001fea0b787589 */ /* 0x000f6200000e0000 */
[----:B------:R-:W-:Y:S01]  /*3070*/  ISETP.GT.AND P5, PT, R18, 0x41, PT ;  /* 0x000000411200780c */ /* 0x000fe20003fa4270 */
[----:B------:R-:W-:Y:S01]  /*3080*/  FFMA.FTZ R114, R114, UR10, -R98 ;  /* 0x0000000a72727c23 */ /* 0x000fe20008010862 */
[C---:B------:R-:W-:Y:S01]  /*3090*/  ISETP.GT.AND P6, PT, R18.reuse, 0x48, PT ;  /* 0x000000481200780c */ /* 0x040fe20003fc4270 */
[----:B-1----:R-:W-:Y:S01]  /*30a0*/  FFMA.FTZ R111, R111, UR10, -R97 ;  /* 0x0000000a6f6f7c23 */ /* 0x002fe20008010861 */
[----:B------:R-:W-:Y:S01]  /*30b0*/  ISETP.GT.AND P1, PT, R18, 0x49, PT ;  /* 0x000000491200780c */ /* 0x000fe20003f24270 */
[----:B---3--:R-:W-:Y:S01]  /*30c0*/  FFMA.FTZ R22, R104, UR10, -R92 ;  /* 0x0000000a68167c23 */ /* 0x008fe2000801085c */
[----:B------:R-:W-:Y:S01]  /*30d0*/  FSEL R118, R118, -INF , !P2 ;  /* 0xff80000076767808 */ /* 0x000fe20005000000 */
[----:B------:R-:W-:Y:S01]  /*30e0*/  MUFU.EX2 R17, R17 ;  /* 0x0000001100117308 */ /* 0x000fe20000000800 */
[----:B------:R-:W-:Y:S01]  /*30f0*/  FSEL R119, R119, -INF , !P3 ;  /* 0xff80000077777808 */ /* 0x000fe20005800000 */
[----:B----4-:R-:W-:Y:S01]  /*3100*/  FFMA.FTZ R115, R115, UR10, -R100 ;  /* 0x0000000a73737c23 */ /* 0x010fe20008010864 */
[----:B------:R-:W-:-:S02]  /*3110*/  FSEL R122, R122, -INF , !P4 ;  /* 0xff8000007a7a7808 */ /* 0x000fc40006000000 */
[----:B------:R-:W-:Y:S02]  /*3120*/  FSEL R123, R123, -INF , !P5 ;  /* 0xff8000007b7b7808 */ /* 0x000fe40006800000 */
[----:B------:R-:W-:Y:S01]  /*3130*/  FSEL R126, R126, -INF , !P6 ;  /* 0xff8000007e7e7808 */ /* 0x000fe20007000000 */
[----:B------:R-:W-:Y:S02]  /*3140*/  WARPGROUP.DEPBAR.LE gsb0, 0x0 ;  /* 0x00008000000079c5 */ /* 0x000fe40000010000 */
[----:B------:R-:W-:Y:S01]  /*3150*/  FSEL R127, R127, -INF , !P1 ;  /* 0xff8000007f7f7808 */ /* 0x000fe20004800000 */
[----:B------:R-:W-:Y:S01]  /*3160*/  WARPGROUP.ARRIVE ;  /* 0x00000000000079c5 */ /* 0x000fe20000000000 */
[C---:B------:R-:W-:Y:S01]  /*3170*/  ISETP.GT.AND P2, PT, R18.reuse, 0x50, PT ;  /* 0x000000501200780c */ /* 0x040fe20003f44270 */
[----:B------:R-:W-:Y:S01]  /*3180*/  MUFU.EX2 R217, R217 ;  /* 0x000000d900d97308 */ /* 0x000fe20000000800 */
[C---:B------:R-:W-:Y:S02]  /*3190*/  ISETP.GT.AND P3, PT, R18.reuse, 0x51, PT ;  /* 0x000000511200780c */ /* 0x040fe40003f64270 */
[C---:B------:R-:W-:Y:S01]  /*31a0*/  ISETP.GT.AND P4, PT, R18.reuse, 0x58, PT ;  /* 0x000000581200780c */ /* 0x040fe20003f84270 */
[----:B------:R-:W-:Y:S01]  /*31b0*/  HGMMA.64x128x16.F32 R24, gdesc[UR4], R24, gsb0 ;  /* 0x01e00000041879f0 */ /* 0x000fe20008000818 */
[C---:B------:R-:W-:Y:S01]  /*31c0*/  ISETP.GT.AND P5, PT, R18.reuse, 0x59, PT ;  /* 0x000000591200780c */ /* 0x040fe20003fa4270 */
[----:B------:R-:W-:Y:S01]  /*31d0*/  UIADD3 UR6, UR8, 0x6, URZ ;  /* 0x0000000608067890 */ /* 0x000fe2000fffe03f */
[C---:B------:R-:W-:Y:S01]  /*31e0*/  ISETP.GT.AND P6, PT, R18.reuse, 0x60, PT ;  /* 0x000000601200780c */ /* 0x040fe20003fc4270 */
[----:B------:R-:W-:Y:S01]  /*31f0*/  UIADD3 UR4, UR9, 0x6, URZ ;  /* 0x0000000609047890 */ /* 0x000fe2000fffe03f */
[----:B------:R-:W-:Y:S01]  /*3200*/  ISETP.GT.AND P1, PT, R18, 0x61, PT ;  /* 0x000000611200780c */ /* 0x000fe20003f24270 */
[----:B------:R-:W-:Y:S01]  /*3210*/  UMOV UR7, 0x40000040 ;  /* 0x4000004000077882 */ /* 0x000fe20000000000 */
[----:B------:R-:W-:Y:S01]  /*3220*/  FSEL R130, R130, -INF , !P2 ;  /* 0xff80000082827808 */ /* 0x000fe20005000000 */
[----:B------:R-:W-:Y:S01]  /*3230*/  UMOV UR5, 0x40000040 ;  /* 0x4000004000057882 */ /* 0x000fe20000000000 */
[----:B------:R-:W-:Y:S01]  /*3240*/  FSEL R131, R131, -INF , !P3 ;  /* 0xff80000083837808 */ /* 0x000fe20005800000 */
[----:B------:R-:W-:Y:S01]  /*3250*/  MUFU.EX2 R218, R218 ;  /* 0x000000da00da7308 */ /* 0x000fe20000000800 */
[----:B------:R-:W-:-:S02]  /*3260*/  FSEL R134, R134, -INF , !P4 ;  /* 0xff80000086867808 */ /* 0x000fc40006000000 */
[----:B------:R-:W-:Y:S02]  /*3270*/  FSEL R135, R135, -INF , !P5 ;  /* 0xff80000087877808 */ /* 0x000fe40006800000 */
[----:B------:R-:W-:Y:S02]  /*3280*/  FSEL R138, R138, -INF , !P6 ;  /* 0xff8000008a8a7808 */ /* 0x000fe40007000000 */
[----:B------:R-:W-:Y:S01]  /*3290*/  FSEL R139, R139, -INF , !P1 ;  /* 0xff8000008b8b7808 */ /* 0x000fe20004800000 */
[----:B------:R-:W-:Y:S01]  /*32a0*/  MUFU.EX2 R96, R96 ;  /* 0x0000006000607308 */ /* 0x000fe20000000800 */
[C---:B------:R-:W-:Y:S02]  /*32b0*/  ISETP.GT.AND P2, PT, R18.reuse, 0x68, PT ;  /* 0x000000681200780c */ /* 0x040fe40003f44270 */
[C---:B------:R-:W-:Y:S02]  /*32c0*/  ISETP.GT.AND P3, PT, R18.reuse, 0x69, PT ;  /* 0x000000691200780c */ /* 0x040fe40003f64270 */
[----:B------:R-:W-:-:S02]  /*32d0*/  ISETP.GT.AND P4, PT, R18, 0x70, PT ;  /* 0x000000701200780c */ /* 0x000fc40003f84270 */
[C---:B------:R-:W-:Y:S01]  /*32e0*/  ISETP.GT.AND P5, PT, R18.reuse, 0x71, PT ;  /* 0x000000711200780c */ /* 0x040fe20003fa4270 */
[----:B------:R-:W-:Y:S01]  /*32f0*/  MUFU.EX2 R220, R220 ;  /* 0x000000dc00dc7308 */ /* 0x000fe20000000800 */
[C---:B------:R-:W-:Y:S02]  /*3300*/  ISETP.GT.AND P6, PT, R18.reuse, 0x78, PT ;  /* 0x000000781200780c */ /* 0x040fe40003fc4270 */
[----:B------:R-:W-:Y:S01]  /*3310*/  ISETP.GT.AND P1, PT, R18, 0x79, PT ;  /* 0x000000791200780c */ /* 0x000fe20003f24270 */
[--C-:B------:R-:W-:Y:S01]  /*3320*/  FFMA.FTZ R18, R93, UR10, -R221.reuse ;  /* 0x0000000a5d127c23 */ /* 0x100fe200080108dd */
[----:B------:R-:W-:Y:S01]  /*3330*/  FFMA.FTZ R221, R95, UR10, -R221 ;  /* 0x0000000a5fdd7c23 */ /* 0x000fe200080108dd */
[----:B------:R-:W-:Y:S01]  /*3340*/  FFMA.FTZ R95, R112, UR10, -R98 ;  /* 0x0000000a705f7c23 */ /* 0x000fe20008010862 */
[----:B------:R-:W-:Y:S01]  /*3350*/  FFMA.FTZ R112, R102, UR10, -R91 ;  /* 0x0000000a66707c23 */ /* 0x000fe2000801085b */
[----:B------:R-:W-:Y:S01]  /*3360*/  FFMA.FTZ R91, R116, UR10, -R108 ;  /* 0x0000000a745b7c23 */ /* 0x000fe2000801086c */
[----:B------:R-:W-:Y:S01]  /*3370*/  FFMA.FTZ R93, R109, UR10, -R97 ;  /* 0x0000000a6d5d7c23 */ /* 0x000fe20008010861 */
[----:B------:R-:W1:Y:S01]  /*3380*/  SHFL.IDX PT, R116, R11, R237, 0x1f ;  /* 0x00001fed0b747589 */ /* 0x000e6200000e0000 */
[----:B------:R3:W-:Y:S01]  /*3390*/  MUFU.EX2 R14, R95 ;  /* 0x0000005f000e7308 */ /* 0x0007e20000000800 */
[----:B------:R-:W-:Y:S01]  /*33a0*/  FFMA.FTZ R109, R99, UR10, -R89 ;  /* 0x0000000a636d7c23 */ /* 0x000fe20008010859 */
[----:B------:R-:W-:Y:S01]  /*33b0*/  FFMA.FTZ R99, R113, UR10, -R100 ;  /* 0x0000000a71637c23 */ /* 0x000fe20008010864 */
[----:B------:R-:W-:Y:S01]  /*33c0*/  FFMA.FTZ R113, R103, UR10, -R90 ;  /* 0x0000000a67717c23 */ /* 0x000fe2000801085a */
[----:B--2---:R-:W-:-:S02]  /*33d0*/  FFMA.FTZ R100, R136, UR10, -R128 ;  /* 0x0000000a88647c23 */ /* 0x004fc40008010880 */
[----:B------:R-:W-:Y:S02]  /*33e0*/  SHFL.IDX PT, R136, R13, R234, 0x1f ;  /* 0x00001fea0d887589 */ /* 0x000fe400000e0000 */
[----:B------:R5:W-:Y:S01]  /*33f0*/  MUFU.EX2 R90, R99 ;  /* 0x00000063005a7308 */ /* 0x000be20000000800 */
[----:B---3--:R-:W-:Y:S02]  /*3400*/  FFMA.FTZ R95, R124, UR10, -R225 ;  /* 0x0000000a7c5f7c23 */ /* 0x008fe400080108e1 */
[----:B------:R-:W2:Y:S05]  /*3410*/  SHFL.IDX PT, R124, R11, R231, 0x1f ;  /* 0x00001fe70b7c7589 */ /* 0x000eaa00000e0000 */
[----:B------:R3:W-:Y:S01]  /*3420*/  MUFU.EX2 R89, R93 ;  /* 0x0000005d00597308 */ /* 0x0007e20000000800 */
[----:B-----5:R-:W-:-:S02]  /*3430*/  FFMA.FTZ R99, R125, UR10, -R120 ;  /* 0x0000000a7d637c23 */ /* 0x020fc40008010878 */
[----:B------:R-:W-:Y:S01]  /*3440*/  SHFL.IDX PT, R125, R11, R230, 0x1f ;  /* 0x00001fe60b7d7589 */ /* 0x000fe200000e0000 */
[----:B-1----:R-:W-:-:S04]  /*3450*/  FFMA.FTZ R121, R121, UR10, -R116 ;  /* 0x0000000a79797c23 */ /* 0x002fc80008010874 */
[----:B------:R-:W-:Y:S01]  /*3460*/  MUFU.EX2 R19, R19 ;  /* 0x0000001300137308 */ /* 0x000fe20000000800 */
[----:B---3--:R-:W-:Y:S01]  /*3470*/  FFMA.FTZ R93, R117, UR10, -R223 ;  /* 0x0000000a755d7c23 */ /* 0x008fe200080108df */
[----:B------:R-:W-:-:S06]  /*3480*/  FFMA.FTZ R117, R106, UR10, -R92 ;  /* 0x0000000a6a757c23 */ /* 0x000fcc000801085c */
[----:B------:R1:W-:Y:S01]  /*3490*/  MUFU.EX2 R94, R121 ;  /* 0x00000079005e7308 */ /* 0x0003e20000000800 */
[----:B--2---:R-:W-:Y:S02]  /*34a0*/  FFMA.FTZ R98, R132, UR10, -R124 ;  /* 0x0000000a84627c23 */ /* 0x004fe4000801087c */
[----:B------:R-:W2:Y:S05]  /*34b0*/  SHFL.IDX PT, R132, R13, R235, 0x1f ;  /* 0x00001feb0d847589 */ /* 0x000eaa00000e0000 */
[----:B------:R-:W-:Y:S01]  /*34c0*/  MUFU.EX2 R92, R93 ;  /* 0x0000005d005c7308 */ /* 0x000fe20000000800 */
[----:B-1----:R1:W3:Y:S07]  /*34d0*/  SHFL.IDX PT, R121, R11, R232, 0x1f ;  /* 0x00001fe80b797589 */ /* 0x0022ee00000e0000 */
[----:B------:R-:W-:Y:S08]  /*34e0*/  MUFU.EX2 R93, R101 ;  /* 0x00000065005d7308 */ /* 0x000ff00000000800 */
[----:B-1----:R1:W-:Y:S01]  /*34f0*/  MUFU.EX2 R11, R99 ;  /* 0x00000063000b7308 */ /* 0x0023e20000000800 */
[----:B--2---:R-:W-:-:S02]  /*3500*/  FFMA.FTZ R102, R140, UR10, -R132 ;  /* 0x0000000a8c667c23 */ /* 0x004fc40008010884 */
[----:B------:R-:W-:Y:S05]  /*3510*/  SHFL.IDX PT, R140, R13, R230, 0x1f ;  /* 0x00001fe60d8c7589 */ /* 0x000fea00000e0000 */
[----:B------:R-:W-:Y:S01]  /*3520*/  MUFU.EX2 R20, R20 ;  /* 0x0000001400147308 */ /* 0x000fe20000000800 */
[----:B---3--:R-:W-:Y:S01]  /*3530*/  FFMA.FTZ R97, R129, UR10, -R121 ;  /* 0x0000000a81617c23 */ /* 0x008fe20008010879 */
[----:B-1----:R-:W-:Y:S01]  /*3540*/  FFMA.FTZ R99, R133, UR10, -R125 ;  /* 0x0000000a85637c23 */ /* 0x002fe2000801087d */
[----:B------:R-:W1:Y:S04]  /*3550*/  SHFL.IDX PT, R129, R13, R237, 0x1f ;  /* 0x00001fed0d817589 */ /* 0x000e6800000e0000 */
[----:B------:R-:W-:Y:S01]  /*3560*/  SHFL.IDX PT, R133, R13, R233, 0x1f ;  /* 0x00001fe90d857589 */ /* 0x000fe200000e0000 */
[----:B------:R-:W-:Y:S01]  /*3570*/  FFMA.FTZ R105, R148, UR10, -R227 ;  /* 0x0000000a94697c23 */ /* 0x000fe200080108e3 */
[----:B------:R-:W-:Y:S08]  /*3580*/  MUFU.EX2 R222, R222 ;  /* 0x000000de00de7308 */ /* 0x000ff00000000800 */
[----:B------:R-:W-:Y:S08]  /*3590*/  MUFU.EX2 R22, R22 ;  /* 0x0000001600167308 */ /* 0x000ff00000000800 */
[----:B------:R-:W-:Y:S01]  /*35a0*/  MUFU.EX2 R23, R23 ;  /* 0x0000001700177308 */ /* 0x000fe20000000800 */
[----:B-1----:R-:W-:-:S02]  /*35b0*/  FFMA.FTZ R101, R137, UR10, -R129 ;  /* 0x0000000a89657c23 */ /* 0x002fc40008010881 */
[----:B------:R1:W2:Y:S01]  /*35c0*/  SHFL.IDX PT, R137, R13, R232, 0x1f ;  /* 0x00001fe80d897589 */ /* 0x0002a200000e0000 */
[----:B------:R-:W-:Y:S02]  /*35d0*/  WARPGROUP.DEPBAR.LE gsb0, 0x0 ;  /* 0x00008000000079c5 */ /* 0x000fe40000010000 */
[----:B------:R-:W-:Y:S01]  /*35e0*/  WARPGROUP.ARRIVE ;  /* 0x00000000000079c5 */ /* 0x000fe20000000000 */
[----:B------:R-:W-:Y:S01]  /*35f0*/  FFMA.FTZ R118, R118, UR10, -R108 ;  /* 0x0000000a76767c23 */ /* 0x000fe2000801086c */
[----:B------:R-:W-:Y:S01]  /*3600*/  FFMA.FTZ R135, R135, UR10, -R125 ;  /* 0x0000000a87877c23 */ /* 0x000fe2000801087d */
[----:B------:R-:W-:Y:S01]  /*3610*/  FFMA.FTZ R123, R123, UR10, -R116 ;  /* 0x0000000a7b7b7c23 */ /* 0x000fe20008010874 */
[----:B-1----:R1:W-:Y:S02]  /*3620*/  MUFU.EX2 R13, R102 ;  /* 0x00000066000d7308 */ /* 0x0023e40000000800 */
[----:B------:R-:W-:Y:S01]  /*3630*/  HGMMA.64x128x16.F32 R24, gdesc[UR4], R24, gsb0 ;  /* 0x01e00000041879f0 */ /* 0x000fe20008000818 */
[----:B------:R-:W-:Y:S01]  /*3640*/  FFMA.FTZ R131, R131, UR10, -R121 ;  /* 0x0000000a83837c23 */ /* 0x000fe20008010879 */
[----:B------:R-:W-:Y:S01]  /*3650*/  FFMA.FTZ R134, R134, UR10, -R124 ;  /* 0x0000000a86867c23 */ /* 0x000fe2000801087c */
[----:B------:R-:W-:Y:S01]  /*3660*/  FFMA.FTZ R127, R127, UR10, -R120 ;  /* 0x0000000a7f7f7c23 */ /* 0x000fe20008010878 */
[----:B------:R-:W-:Y:S01]  /*3670*/  FFMA.FTZ R130, R130, UR10, -R226 ;  /* 0x0000000a82827c23 */ /* 0x000fe200080108e2 */
[----:B------:R-:W-:Y:S01]  /*3680*/  FFMA.FTZ R126, R126, UR10, -R225 ;  /* 0x0000000a7e7e7c23 */ /* 0x000fe200080108e1 */
[----:B------:R-:W3:Y:S01]  /*3690*/  MUFU.EX2 R97, R97 ;  /* 0x0000006100617308 */ /* 0x000ee20000000800 */
[----:B-1----:R-:W-:-:S02]  /*36a0*/  FFMA.FTZ R102, R141, UR10, -R136 ;  /* 0x0000000a8d667c23 */ /* 0x002fc40008010888 */
[----:B------:R-:W4:Y:S01]  /*36b0*/  LDL R141, [R1+0x28] ;  /* 0x00002800018d7983 */ /* 0x000f220000100800 */
[----:B------:R-:W-:Y:S02]  /*36c0*/  R2UR UR4, R15 ;  /* 0x000000000f0472ca */ /* 0x000fe400000e0000 */
[----:B------:R-:W-:Y:S02]  /*36d0*/  FSEL R108, R147, -INF , !P5 ;  /* 0xff800000936c7808 */ /* 0x000fe40006800000 */
[----:B------:R-:W-:Y:S01]  /*36e0*/  FSEL R15, R142, -INF , !P2 ;  /* 0xff8000008e0f7808 */ /* 0x000fe20005000000 */
[--C-:B--2---:R-:W-:Y:S01]  /*36f0*/  FFMA.FTZ R104, R145, UR10, -R137.reuse ;  /* 0x0000000a91687c23 */ /* 0x104fe20008010889 */
[----:B------:R-:W-:Y:S01]  /*3700*/  MUFU.EX2 R18, R18 ;  /* 0x0000001200127308 */ /* 0x000fe20000000800 */
[----:B------:R-:W-:Y:S02]  /*3710*/  FFMA.FTZ R137, R108, UR10, -R137 ;  /* 0x0000000a6c897c23 */ /* 0x000fe40008010889 */
[----:B------:R-:W-:-:S05]  /*3720*/  FFMA.FTZ R132, R15, UR10, -R132 ;  /* 0x0000000a0f847c23 */ /* 0x000fca0008010884 */
[----:B------:R-:W1:Y:S01]  /*3730*/  MUFU.EX2 R130, R130 ;  /* 0x0000008200827308 */ /* 0x000e620000000800 */
[----:B------:R-:W-:-:S07]  /*3740*/  FFMA.FTZ R138, R138, UR10, -R128 ;  /* 0x0000000a8a8a7c23 */ /* 0x000fce0008010880 */
[----:B------:R-:W2:Y:S08]  /*3750*/  MUFU.EX2 R98, R98 ;  /* 0x0000006200627308 */ /* 0x000eb00000000800 */
[----:B------:R-:W5:Y:S01]  /*3760*/  MUFU.EX2 R99, R99 ;  /* 0x0000006300637308 */ /* 0x000f620000000800 */
[----:B------:R-:W-:Y:S01]  /*3770*/  FFMA.FTZ R122, R122, UR10, -R224 ;  /* 0x0000000a7a7a7c23 */ /* 0x000fe200080108e0 */
[----:B------:R-:W-:-:S06]  /*3780*/  FSEL R143, R143, -INF , !P3 ;  /* 0xff8000008f8f7808 */ /* 0x000fcc0005800000 */
[----:B------:R-:W5:Y:S01]  /*3790*/  MUFU.EX2 R95, R95 ;  /* 0x0000005f005f7308 */ /* 0x000f620000000800 */
[----:B------:R-:W-:Y:S01]  /*37a0*/  FSEL R146, R146, -INF , !P4 ;  /* 0xff80000092927808 */ /* 0x000fe20006000000 */
[----:B------:R-:W-:Y:S01]  /*37b0*/  FFMA.FTZ R119, R119, UR10, -R223 ;  /* 0x0000000a77777c23 */ /* 0x000fe200080108df */
[----:B------:R-:W-:Y:S02]  /*37c0*/  FSEL R150, R150, -INF , !P6 ;  /* 0xff80000096967808 */ /* 0x000fe40007000000 */
[----:B------:R-:W-:-:S03]  /*37d0*/  FSEL R151, R151, -INF , !P1 ;  /* 0xff80000097977808 */ /* 0x000fc60004800000 */
[----:B------:R-:W-:Y:S01]  /*37e0*/  MUFU.EX2 R100, R100 ;  /* 0x0000006400647308 */ /* 0x000fe20000000800 */
[----:B------:R-:W-:Y:S01]  /*37f0*/  FFMA.FTZ R103, R144, UR10, -R133 ;  /* 0x0000000a90677c23 */ /* 0x000fe20008010885 */
[----:B------:R-:W-:-:S06]  /*3800*/  FFMA.FTZ R139, R139, UR10, -R129 ;  /* 0x0000000a8b8b7c23 */ /* 0x000fcc0008010881 */
        /* <DEDUP_REMOVED lines=16> */
[----:B------:R-:W5:Y:S04]  /*3910*/  SHFL.IDX PT, R121, R16, R235, 0x1f ;  /* 0x00001feb10797589 */ /* 0x000f6800000e0000 */
[----:B------:R-:W5:Y:S04]  /*3920*/  SHFL.IDX PT, R116, R16, R233, 0x1f ;  /* 0x00001fe910747589 */ /* 0x000f6800000e0000 */
[----:B------:R-:W5:Y:S04]  /*3930*/  SHFL.IDX PT, R15, R16, R231, 0x1f ;  /* 0x00001fe7100f7589 */ /* 0x000f6800000e0000 */
[----:B------:R-:W5:Y:S01]  /*3940*/  SHFL.IDX PT, R120, R16, R234, 0x1f ;  /* 0x00001fea10787589 */ /* 0x000f6200000e0000 */
[--C-:B---3--:R-:W-:Y:S01]  /*3950*/  FADD.FTZ R24, R24, -R125.reuse ;  /* 0x8000007d18187221 */ /* 0x108fe20000010000 */
[----:B------:R-:W-:-:S02]  /*3960*/  FADD.FTZ R26, R26, -R125 ;  /* 0x8000007d1a1a7221 */ /* 0x000fc40000010000 */
[----:B------:R-:W-:Y:S01]  /*3970*/  SHFL.IDX PT, R125, R16, R230, 0x1f ;  /* 0x00001fe6107d7589 */ /* 0x000fe200000e0000 */
[----:B-1----:R-:W-:-:S03]  /*3980*/  FADD.FTZ R33, R33, -R108 ;  /* 0x8000006c21217221 */ /* 0x002fc60000010000 */
[----:B------:R-:W1:Y:S01]  /*3990*/  SHFL.IDX PT, R16, R228, R232, 0x1f ;  /* 0x00001fe8e4107589 */ /* 0x000e6200000e0000 */
[----:B------:R-:W-:Y:S01]  /*39a0*/  FADD.FTZ R35, R35, -R108 ;  /* 0x8000006c23237221 */ /* 0x000fe20000010000 */
[--C-:B--2---:R-:W-:Y:S01]  /*39b0*/  FADD.FTZ R25, R25, -R124.reuse ;  /* 0x8000007c19197221 */ /* 0x104fe20000010000 */
[----:B------:R-:W-:Y:S01]  /*39c0*/  FADD.FTZ R27, R27, -R124 ;  /* 0x8000007c1b1b7221 */ /* 0x000fe20000010000 */
[--C-:B-----5:R-:W-:Y:S01]  /*39d0*/  FADD.FTZ R28, R28, -R121.reuse ;  /* 0x800000791c1c7221 */ /* 0x120fe20000010000 */
[----:B------:R-:W-:Y:S01]  /*39e0*/  FADD.FTZ R30, R30, -R121 ;  /* 0x800000791e1e7221 */ /* 0x000fe20000010000 */
[----:B------:R-:W2:Y:S01]  /*39f0*/  SHFL.IDX PT, R108, R228, R233, 0x1f ;  /* 0x00001fe9e46c7589 */ /* 0x000ea200000e0000 */
[--C-:B------:R-:W-:Y:S01]  /*3a00*/  FADD.FTZ R32, R32, -R116.reuse ;  /* 0x8000007420207221 */ /* 0x100fe20000010000 */
[----:B------:R-:W-:Y:S02]  /*3a10*/  FADD.FTZ R34, R34, -R116 ;  /* 0x8000007422227221 */ /* 0x000fe40000010000 */
[----:B------:R-:W3:Y:S01]  /*3a20*/  SHFL.IDX PT, R124, R228, R8, 0x1f ;  /* 0x00001f08e47c7589 */ /* 0x000ee200000e0000 */
[--C-:B------:R-:W-:Y:S01]  /*3a30*/  FADD.FTZ R36, R36, -R15.reuse ;  /* 0x8000000f24247221 */ /* 0x100fe20000010000 */
[----:B------:R-:W-:-:S02]  /*3a40*/  FADD.FTZ R38, R38, -R15 ;  /* 0x8000000f26267221 */ /* 0x000fc40000010000 */
[----:B------:R-:W5:Y:S04]  /*3a50*/  SHFL.IDX PT, R121, R228, R235, 0x1f ;  /* 0x00001febe4797589 */ /* 0x000f6800000e0000 */
[----:B------:R-:W5:Y:S04]  /*3a60*/  SHFL.IDX PT, R116, R228, R234, 0x1f ;  /* 0x00001feae4747589 */ /* 0x000f6800000e0000 */
[----:B------:R-:W5:Y:S01]  /*3a70*/  SHFL.IDX PT, R15, R228, R231, 0x1f ;  /* 0x00001fe7e40f7589 */ /* 0x000f6200000e0000 */
[--C-:B------:R-:W-:Y:S01]  /*3a80*/  FADD.FTZ R29, R29, -R120.reuse ;  /* 0x800000781d1d7221 */ /* 0x100fe20000010000 */
[----:B------:R-:W-:-:S02]  /*3a90*/  FADD.FTZ R31, R31, -R120 ;  /* 0x800000781f1f7221 */ /* 0x000fc40000010000 */
[----:B------:R-:W5:Y:S01]  /*3aa0*/  SHFL.IDX PT, R120, R228, R237, 0x1f ;  /* 0x00001fede4787589 */ /* 0x000f6200000e0000 */
[--C-:B-1----:R-:W-:Y:S01]  /*3ab0*/  FADD.FTZ R49, R49, -R16.reuse ;  /* 0x8000001031317221 */ /* 0x102fe20000010000 */
[----:B------:R-:W-:Y:S02]  /*3ac0*/  FADD.FTZ R51, R51, -R16 ;  /* 0x8000001033337221 */ /* 0x000fe40000010000 */
[----:B------:R-:W-:Y:S01]  /*3ad0*/  SHFL.IDX PT, R16, R12, R231, 0x1f ;  /* 0x00001fe70c107589 */ /* 0x000fe200000e0000 */
[--C-:B--2---:R-:W-:Y:S01]  /*3ae0*/  FADD.FTZ R48, R48, -R108.reuse ;  /* 0x8000006c30307221 */ /* 0x104fe20000010000 */
[----:B------:R-:W-:Y:S02]  /*3af0*/  FADD.FTZ R50, R50, -R108 ;  /* 0x8000006c32327221 */ /* 0x000fe40000010000 */
[----:B------:R-:W1:Y:S01]  /*3b00*/  SHFL.IDX PT, R231, R9, R231, 0x1f ;  /* 0x00001fe709e77589 */ /* 0x000e6200000e0000 */
[--C-:B------:R-:W-:Y:S01]  /*3b10*/  FADD.FTZ R37, R37, -R125.reuse ;  /* 0x8000007d25257221 */ /* 0x100fe20000010000 */
[----:B------:R-:W-:Y:S01]  /*3b20*/  FADD.FTZ R39, R39, -R125 ;  /* 0x8000007d27277221 */ /* 0x000fe20000010000 */
[--C-:B---3--:R-:W-:Y:S01]  /*3b30*/  FADD.FTZ R40, R40, -R124.reuse ;  /* 0x8000007c28287221 */ /* 0x108fe20000010000 */
[----:B------:R-:W-:Y:S01]  /*3b40*/  FADD.FTZ R42, R42, -R124 ;  /* 0x8000007c2a2a7221 */ /* 0x000fe20000010000 */
[--C-:B-----5:R-:W-:Y:S01]  /*3b50*/  FADD.FTZ R44, R44, -R121.reuse ;  /* 0x800000792c2c7221 */ /* 0x120fe20000010000 */
[----:B------:R-:W-:Y:S01]  /*3b60*/  FADD.FTZ R46, R46, -R121 ;  /* 0x800000792e2e7221 */ /* 0x000fe20000010000 */
[----:B------:R-:W2:Y:S01]  /*3b70*/  SHFL.IDX PT, R108, R12, R232, 0x1f ;  /* 0x00001fe80c6c7589 */ /* 0x000ea200000e0000 */
[--C-:B------:R-:W-:Y:S01]  /*3b80*/  FADD.FTZ R45, R45, -R116.reuse ;  /* 0x800000742d2d7221 */ /* 0x100fe20000010000 */
[----:B------:R-:W-:-:S02]  /*3b90*/  FADD.FTZ R47, R47, -R116 ;  /* 0x800000742f2f7221 */ /* 0x000fc40000010000 */
[----:B------:R-:W-:Y:S01]  /*3ba0*/  SHFL.IDX PT, R124, R12, R8, 0x1f ;  /* 0x00001f080c7c7589 */ /* 0x000fe200000e0000 */
[--C-:B------:R-:W-:Y:S01]  /*3bb0*/  FADD.FTZ R52, R52, -R15.reuse ;  /* 0x8000000f34347221 */ /* 0x100fe20000010000 */
[----:B------:R-:W-:Y:S02]  /*3bc0*/  FADD.FTZ R54, R54, -R15 ;  /* 0x8000000f36367221 */ /* 0x000fe40000010000 */
[----:B------:R-:W-:Y:S04]  /*3bd0*/  SHFL.IDX PT, R125, R12, R237, 0x1f ;  /* 0x00001fed0c7d7589 */ /* 0x000fe800000e0000 */
[----:B------:R-:W-:Y:S04]  /*3be0*/  SHFL.IDX PT, R121, R12, R235, 0x1f ;  /* 0x00001feb0c797589 */ /* 0x000fe800000e0000 */
[----:B------:R-:W-:Y:S04]  /*3bf0*/  SHFL.IDX PT, R15, R12, R234, 0x1f ;  /* 0x00001fea0c0f7589 */ /* 0x000fe800000e0000 */
[----:B------:R-:W3:Y:S04]  /*3c00*/  SHFL.IDX PT, R116, R12, R233, 0x1f ;  /* 0x00001fe90c747589 */ /* 0x000ee800000e0000 */
[----:B------:R-:W5:Y:S01]  /*3c10*/  SHFL.IDX PT, R12, R12, R230, 0x1f ;  /* 0x00001fe60c0c7589 */ /* 0x000f6200000e0000 */
[--C-:B------:R-:W-:Y:S01]  /*3c20*/  FADD.FTZ R41, R41, -R120.reuse ;  /* 0x8000007829297221 */ /* 0x100fe20000010000 */
[----:B------:R-:W-:-:S02]  /*3c30*/  FADD.FTZ R43, R43, -R120 ;  /* 0x800000782b2b7221 */ /* 0x000fc40000010000 */
[----:B------:R-:W-:Y:S04]  /*3c40*/  SHFL.IDX PT, R237, R9, R237, 0x1f ;  /* 0x00001fed09ed7589 */ /* 0x000fe800000e0000 */
[----:B------:R-:W4:Y:S01]  /*3c50*/  SHFL.IDX PT, R120, R9, R8, 0x1f ;  /* 0x00001f0809787589 */ /* 0x000f2200000e0000 */
[----:B------:R-:W4:Y:S01]  /*3c60*/  MUFU.EX2 R126, R126 ;  /* 0x0000007e007e7308 */ /* 0x000f220000000800 */
[----:B-1----:R-:W-:Y:S01]  /*3c70*/  FADD.FTZ R128, R84, -R231 ;  /* 0x800000e754807221 */ /* 0x002fe20000010000 */
[----:B------:R-:W-:Y:S01]  /*3c80*/  FMUL.FTZ R84, R216, R24 ;  /* 0x00000018d8547220 */ /* 0x000fe20000410000 */
[----:B------:R-:W1:Y:S01]  /*3c90*/  SHFL.IDX PT, R228, R228, R230, 0x1f ;  /* 0x00001fe6e4e47589 */ /* 0x000e6200000e0000 */
[----:B------:R-:W-:-:S04]  /*3ca0*/  FMUL.FTZ R25, R219, R25 ;  /* 0x00000019db197220 */ /* 0x000fc80000410000 */
[----:B------:R-:W4:Y:S01]  /*3cb0*/  MUFU.EX2 R127, R127 ;  /* 0x0000007f007f7308 */ /* 0x000f220000000800 */
[----:B------:R-:W1:Y:S01]  /*3cc0*/  SHFL.IDX PT, R235, R9, R235, 0x1f ;  /* 0x00001feb09eb7589 */ /* 0x000e6200000e0000 */
[----:B--2---:R-:W-:Y:S01]  /*3cd0*/  FADD.FTZ R65, R65, -R108 ;  /* 0x8000006c41417221 */ /* 0x004fe20000010000 */
[----:B---3--:R-:W-:Y:S02]  /*3ce0*/  FADD.FTZ R66, R66, -R116 ;  /* 0x8000007442427221 */ /* 0x008fe40000010000 */
[----:B------:R-:W2:Y:S04]  /*3cf0*/  SHFL.IDX PT, R234, R9, R234, 0x1f ;  /* 0x00001fea09ea7589 */ /* 0x000ea800000e0000 */
[----:B------:R-:W3:Y:S04]  /*3d00*/  SHFL.IDX PT, R233, R9, R233, 0x1f ;  /* 0x00001fe909e97589 */ /* 0x000ee800000e0000 */
[----:B------:R-:W3:Y:S04]  /*3d10*/  SHFL.IDX PT, R232, R9, R232, 0x1f ;  /* 0x00001fe809e87589 */ /* 0x000ee800000e0000 */
[----:B------:R5:W3:Y:S01]  /*3d20*/  SHFL.IDX PT, R230, R9, R230, 0x1f ;  /* 0x00001fe609e67589 */ /* 0x000ae200000e0000 */
[----:B------:R-:W-:Y:S01]  /*3d30*/  F2FP.F16.F32.PACK_AB R84, R25, R84 ;  /* 0x000000541954723e */ /* 0x000fe200000000ff */
[----:B------:R-:W-:Y:S01]  /*3d40*/  FMUL.FTZ R25, R97, R65 ;  /* 0x0000004161197220 */ /* 0x000fe20000410000 */
[----:B------:R-:W-:Y:S01]  /*3d50*/  FFMA.FTZ R136, R143, UR10, -R136 ;  /* 0x0000000a8f887c23 */ /* 0x000fe20008010888 */
[----:B------:R-:W-:Y:S01]  /*3d60*/  FMUL.FTZ R65, R130, R66 ;  /* 0x0000004282417220 */ /* 0x000fe20000410000 */
[--C-:B-----5:R-:W-:Y:S01]  /*3d70*/  FADD.FTZ R9, R68, -R16.reuse ;  /* 0x8000001044097221 */ /* 0x120fe20000010000 */
[----:B------:R-:W-:Y:S01]  /*3d80*/  FADD.FTZ R16, R70, -R16 ;  /* 0x8000001046107221 */ /* 0x000fe20000010000 */
[----:B------:R-:W-:Y:S01]  /*3d90*/  FADD.FTZ R70, R69, -R12 ;  /* 0x8000000c45467221 */ /* 0x000fe20000010000 */
[--C-:B------:R-:W-:Y:S01]  /*3da0*/  FFMA.FTZ R106, R149, UR10, -R140.reuse ;  /* 0x0000000a956a7c23 */ /* 0x100fe2000801088c */
[----:B------:R-:W5:Y:S01]  /*3db0*/  MUFU.EX2 R109, R109 ;  /* 0x0000006d006d7308 */ /* 0x000f620000000800 */
[----:B------:R-:W-:Y:S01]  /*3dc0*/  FFMA.FTZ R133, R146, UR10, -R133 ;  /* 0x0000000a92857c23 */ /* 0x000fe20008010885 */
[----:B------:R-:W-:Y:S01]  /*3dd0*/  FADD.FTZ R61, R61, -R15 ;  /* 0x8000000f3d3d7221 */ /* 0x000fe20000010000 */
[----:B------:R-:W-:Y:S01]  /*3de0*/  FMUL.FTZ R28, R17, R28 ;  /* 0x0000001c111c7220 */ /* 0x000fe20000410000 */
[----:B------:R-:W-:Y:S01]  /*3df0*/  FMUL.FTZ R29, R18, R29 ;  /* 0x0000001d121d7220 */ /* 0x000fe20000410000 */
[----:B------:R-:W-:Y:S01]  /*3e00*/  FMUL.FTZ R9, R98, R9 ;  /* 0x0000000962097220 */ /* 0x000fe20000410000 */
[----:B------:R-:W-:Y:S01]  /*3e10*/  FMUL.FTZ R66, R99, R70 ;  /* 0x0000004663427220 */ /* 0x000fe20000410000 */
[--C-:B------:R-:W-:Y:S01]  /*3e20*/  FADD.FTZ R60, R60, -R121.reuse ;  /* 0x800000793c3c7221 */ /* 0x100fe20000010000 */
[----:B------:R-:W3:Y:S01]  /*3e30*/  MUFU.EX2 R113, R113 ;  /* 0x0000007100717308 */ /* 0x000ee20000000800 */
[----:B------:R-:W-:Y:S01]  /*3e40*/  FADD.FTZ R62, R62, -R121 ;  /* 0x800000793e3e7221 */ /* 0x000fe20000010000 */
[----:B------:R-:W-:Y:S01]  /*3e50*/  FADD.FTZ R15, R63, -R15 ;  /* 0x8000000f3f0f7221 */ /* 0x000fe20000010000 */
[----:B------:R-:W-:Y:S01]  /*3e60*/  FFMA.FTZ R227, R150, UR10, -R227 ;  /* 0x0000000a96e37c23 */ /* 0x000fe200080108e3 */
[----:B------:R-:W-:-:S04]  /*3e70*/  FFMA.FTZ R140, R151, UR10, -R140 ;  /* 0x0000000a978c7c23 */ /* 0x000fc8000801088c */
[----:B------:R-:W3:Y:S01]  /*3e80*/  MUFU.EX2 R122, R122 ;  /* 0x0000007a007a7308 */ /* 0x000ee20000000800 */
[----:B------:R-:W-:Y:S01]  /*3e90*/  FADD.FTZ R231, R86, -R231 ;  /* 0x800000e756e77221 */ /* 0x000fe20000010000 */
[----:B------:R-:W-:Y:S01]  /*3ea0*/  F2FP.F16.F32.PACK_AB R86, R29, R28 ;  /* 0x0000001c1d56723e */ /* 0x000fe200000000ff */
[----:B------:R-:W-:-:S05]  /*3eb0*/  FMUL.FTZ R60, R95, R60 ;  /* 0x0000003c5f3c7220 */ /* 0x000fca0000410000 */
[----:B------:R-:W3:Y:S01]  /*3ec0*/  MUFU.EX2 R123, R123 ;  /* 0x0000007b007b7308 */ /* 0x000ee20000000800 */
[----:B------:R-:W-:Y:S01]  /*3ed0*/  FMUL.FTZ R61, R11, R61 ;  /* 0x0000003d0b3d7220 */ /* 0x000fe20000410000 */
[----:B----4-:R-:W-:Y:S01]  /*3ee0*/  FMUL.FTZ R62, R126, R62 ;  /* 0x0000003e7e3e7220 */ /* 0x010fe20000410000 */
[----:B------:R-:W-:Y:S01]  /*3ef0*/  FMUL.FTZ R15, R127, R15 ;  /* 0x0000000f7f0f7220 */ /* 0x000fe20000410000 */
[----:B------:R-:W-:-:S04]  /*3f00*/  F2FP.F16.F32.PACK_AB R66, R66, R9 ;  /* 0x000000094242723e */ /* 0x000fc800000000ff */
[----:B------:R-:W4:Y:S01]  /*3f10*/  MUFU.EX2 R117, R117 ;  /* 0x0000007500757308 */ /* 0x000f220000000800 */
[----:B------:R-:W-:Y:S01]  /*3f20*/  FADD.FTZ R67, R67, -R108 ;  /* 0x8000006c43437221 */ /* 0x000fe20000010000 */
[----:B------:R-:W-:Y:S01]  /*3f30*/  FADD.FTZ R63, R72, -R120 ;  /* 0x80000078483f7221 */ /* 0x000fe20000010000 */
[----:B------:R-:W-:-:S05]  /*3f40*/  FADD.FTZ R108, R73, -R237 ;  /* 0x800000ed496c7221 */ /* 0x000fca0000010000 */
[----:B------:R-:W4:Y:S01]  /*3f50*/  MUFU.EX2 R114, R114 ;  /* 0x0000007200727308 */ /* 0x000f220000000800 */
[----:B------:R-:W-:-:S07]  /*3f60*/  FADD.FTZ R12, R71, -R12 ;  /* 0x8000000c470c7221 */ /* 0x000fce0000010000 */
[----:B------:R-:W4:Y:S08]  /*3f70*/  MUFU.EX2 R115, R115 ;  /* 0x0000007300737308 */ /* 0x000f300000000800 */
[----:B------:R-:W4:Y:S08]  /*3f80*/  MUFU.EX2 R118, R118 ;  /* 0x0000007600767308 */ /* 0x000f300000000800 */
[----:B------:R-:W4:Y:S01]  /*3f90*/  MUFU.EX2 R119, R119 ;  /* 0x0000007700777308 */ /* 0x000f220000000800 */
[----:B------:R-:W-:-:S07]  /*3fa0*/  F2FP.F16.F32.PACK_AB R70, R61, R60 ;  /* 0x0000003c3d46723e */ /* 0x000fce00000000ff */
[----:B------:R-:W4:Y:S01]  /*3fb0*/  MUFU.EX2 R131, R131 ;  /* 0x0000008300837308 */ /* 0x000f220000000800 */
[----:B------:R-:W-:-:S07]  /*3fc0*/  F2FP.F16.F32.PACK_AB R71, R15, R62 ;  /* 0x0000003e0f47723e */ /* 0x000fce00000000ff */
[----:B------:R-:W4:Y:S01]  /*3fd0*/  MUFU.EX2 R134, R134 ;  /* 0x0000008600867308 */ /* 0x000f220000000800 */
[----:B------:R-:W-:-:S07]  /*3fe0*/  FMUL.FTZ R60, R100, R63 ;  /* 0x0000003f643c7220 */ /* 0x000fce0000410000 */
[----:B------:R-:W4:Y:S01]  /*3ff0*/  MUFU.EX2 R135, R135 ;  /* 0x0000008700877308 */ /* 0x000f220000000800 */
[----:B------:R-:W-:-:S07]  /*4000*/  FMUL.FTZ R15, R101, R108 ;  /* 0x0000006c650f7220 */ /* 0x000fce0000410000 */
[----:B------:R-:W-:Y:S01]  /*4010*/  MUFU.EX2 R102, R102 ;  /* 0x0000006600667308 */ /* 0x000fe20000000800 */
[----:B------:R-:W-:-:S07]  /*4020*/  FADD.FTZ R64, R64, -R116 ;  /* 0x8000007440407221 */ /* 0x000fce0000010000 */
[----:B------:R-:W4:Y:S08]  /*4030*/  MUFU.EX2 R138, R138 ;  /* 0x0000008a008a7308 */ /* 0x000f300000000800 */
[----:B------:R-:W4:Y:S08]  /*4040*/  MUFU.EX2 R139, R139 ;  /* 0x0000008b008b7308 */ /* 0x000f300000000800 */
        /* <DEDUP_REMOVED lines=14> */
[----:B------:R-:W-:Y:S01]  /*4130*/  FMUL.FTZ R26, R217, R26 ;  /* 0x0000001ad91a7220 */ /* 0x000fe20000410000 */
[----:B------:R-:W-:Y:S01]  /*4140*/  FMUL.FTZ R27, R218, R27 ;  /* 0x0000001bda1b7220 */ /* 0x000fe20000410000 */
[--C-:B-1----:R-:W-:Y:S01]  /*4150*/  FADD.FTZ R53, R53, -R228.reuse ;  /* 0x800000e435357221 */ /* 0x102fe20000010000 */
[----:B------:R-:W-:Y:S01]  /*4160*/  FADD.FTZ R55, R55, -R228 ;  /* 0x800000e437377221 */ /* 0x000fe20000010000 */
[----:B------:R-:W-:Y:S01]  /*4170*/  FMUL.FTZ R30, R220, R30 ;  /* 0x0000001edc1e7220 */ /* 0x000fe20000410000 */
[----:B------:R-:W-:Y:S01]  /*4180*/  FMUL.FTZ R31, R221, R31 ;  /* 0x0000001fdd1f7220 */ /* 0x000fe20000410000 */
[----:B------:R-:W-:Y:S01]  /*4190*/  FMUL.FTZ R64, R96, R64 ;  /* 0x0000004060407220 */ /* 0x000fe20000410000 */
[----:B------:R-:W-:Y:S01]  /*41a0*/  F2FP.F16.F32.PACK_AB R60, R15, R60 ;  /* 0x0000003c0f3c723e */ /* 0x000fe200000000ff */
[----:B------:R-:W-:Y:S01]  /*41b0*/  FADD.FTZ R116, R76, -R235 ;  /* 0x800000eb4c747221 */ /* 0x000fe20000010000 */
[----:B--2---:R-:W-:Y:S01]  /*41c0*/  FADD.FTZ R124, R77, -R234 ;  /* 0x800000ea4d7c7221 */ /* 0x004fe20000010000 */
[----:B------:R-:W-:Y:S01]  /*41d0*/  FMUL.FTZ R32, R10, R32 ;  /* 0x000000200a207220 */ /* 0x000fe20000410000 */
[----:B------:R-:W-:Y:S01]  /*41e0*/  FMUL.FTZ R33, R19, R33 ;  /* 0x0000002113217220 */ /* 0x000fe20000410000 */
[----:B------:R-:W-:Y:S01]  /*41f0*/  FMUL.FTZ R34, R222, R34 ;  /* 0x00000022de227220 */ /* 0x000fe20000410000 */
[----:B-----5:R-:W-:Y:S01]  /*4200*/  FMUL.FTZ R35, R109, R35 ;  /* 0x000000236d237220 */ /* 0x020fe20000410000 */
        /* <DEDUP_REMOVED lines=14> */
[----:B------:R-:W-:Y:S01]  /*42f0*/  FADD.FTZ R125, R81, -R232 ;  /* 0x800000e8517d7221 */ /* 0x000fe20000010000 */
[----:B------:R-:W-:Y:S01]  /*4300*/  FADD.FTZ R129, R85, -R230 ;  /* 0x800000e655817221 */ /* 0x000fe20000010000 */
        /* <DEDUP_REMOVED lines=145> */
[----:B------:R-:W-:Y:S02]  /*4c20*/  SHF.R.U32.HI R10, RZ, 0x4, R10 ;  /* 0x00000004ff0a7819 */ /* 0x000fe4000001160a */
[----:B------:R-:W-:Y:S02]  /*4c30*/  R2UR UR5, R236 ;  /* 0x00000000ec0572ca */ /* 0x000fe400000e0000 */
[----:B------:R-:W-:-:S04]  /*4c40*/  LOP3.LUT R10, R10, 0x3fff, RZ, 0xc0, !PT ;  /* 0x00003fff0a0a7812 */ /* 0x000fc800078ec0ff */
[----:B------:R-:W-:-:S05]  /*4c50*/  LOP3.LUT R11, R10, 0x10000, RZ, 0xfc, !PT ;  /* 0x000100000a0b7812 */ /* 0x000fca00078efcff */
[----:B------:R-:W-:Y:S02]  /*4c60*/  IMAD R11, R0, 0x800, R11 ;  /* 0x00000800000b7824 */ /* 0x000fe400078e020b */
[----:B------:R-:W-:-:S03]  /*4c70*/  USHF.R.U32.HI UR5, URZ, 0x4, UR5 ;  /* 0x000000043f057899 */ /* 0x000fc60008011605 */
[----:B------:R-:W-:Y:S01]  /*4c80*/  R2UR UR8, R11 ;  /* 0x000000000b0872ca */ /* 0x000fe200000e0000 */
[----:B------:R-:W-:Y:S01]  /*4c90*/  ULOP3.LUT UR10, UR5, 0x3fff, URZ, 0xc0, !UPT ;  /* 0x00003fff050a7892 */ /* 0x000fe2000f8ec03f */
[----:B------:R-:W-:Y:S02]  /*4ca0*/  WARPGROUP.DEPBAR.LE gsb0, 0x0 ;  /* 0x00008000000079c5 */ /* 0x000fe40000010000 */
[----:B------:R2:W-:Y:S06]  /*4cb0*/  MEMBAR.ALL.CTA ;  /* 0x0000000000007992 */ /* 0x0005ec0000008000 */
[----:B--2---:R-:W2:Y:S02]  /*4cc0*/  FENCE.VIEW.ASYNC.S ;  /* 0x00000000000073c6 */ /* 0x004ea40000000000 */
[----:B--2---:R-:W-:Y:S06]  /*4cd0*/  BAR.SYNC.DEFER_BLOCKING 0x9, 0x100 ;  /* 0x0244000000007b1d */ /* 0x004fec0000010000 */
[----:B------:R-:W-:Y:S01]  /*4ce0*/  UMOV UR9, 0x40000040 ;  /* 0x4000004000097882 */ /* 0x000fe20000000000 */
        /* <DEDUP_REMOVED lines=55> */
.L_x_6702:
        /* <DEDUP_REMOVED lines=68> */
.L_x_6703:
        /* <DEDUP_REMOVED lines=12> */
.L_x_6693:
[----:B------:R-:W-:-:S06]  /*5560*/  UISETP.GE.AND UP0, UPT, UR45, UR44, UPT ;  /* 0x0000002c2d00728c */ /* 0x000fcc000bf06270 */
[----:B------:R-:W-:-:S13]  /*5570*/  PLOP3.LUT P0, PT, PT, PT, UP0, 0x80, 0x0 ;  /* 0x000000000000781c */ /* 0x000fda0003f0f008 */
[----:B------:R-:W-:Y:S05]  /*5580*/  @P0 BRA `(.L_x_6705) ;  /* 0x0000003800440947 */ /* 0x000fea0003800000 */
[----:B------:R-:W1:Y:S04]  /*5590*/  LDL.LU R9, [R1+0x20] ;  /* 0x0000200001097983 */ /* 0x000e680000300800 */
        /* <DEDUP_REMOVED lines=9> */
[CC--:B------:R-:W-:Y:S02]  /*5630*/  LEA.HI R7, R6.reuse, R5.reuse, RZ, 0x7 ;  /* 0x0000000506077211 */ /* 0x0c0fe400078f38ff */
[----:B------:R-:W-:Y:S02]  /*5640*/  LEA.HI R8, R6, R5, RZ, 0x5 ;  /* 0x0000000506087211 */ /* 0x000fe400078f28ff */
[----:B------:R-:W-:Y:S02]  /*5650*/  LOP3.LUT R10, R7, 0xffffff80, RZ, 0xc0, !PT ;  /* 0xffffff80070a7812 */ /* 0x000fe400078ec0ff */
[----:B------:R-:W-:Y:S02]  /*5660*/  SHF.R.S32.HI R7, RZ, 0x7, R7 ;  /* 0x00000007ff077819 */ /* 0x000fe40000011407 */
[----:B------:R-:W-:Y:S01]  /*5670*/  LOP3.LUT R8, R8, 0xffffffe0, RZ, 0xc0, !PT ;  /* 0xffffffe008087812 */ /* 0x000fe200078ec0ff */
[----:B------:R-:W-:-:S04]  /*5680*/  IMAD.IADD R10, R5, 0x1, -R10 ;  /* 0x00000001050a7824 */ /* 0x000fc800078e0a0a */
[----:B------:R-:W-:Y:S01]  /*5690*/  IMAD.IADD R8, R5, 0x1, -R8 ;  /* 0x0000000105087824 */ /* 0x000fe200078e0a08 */
[----:B-1----:R-:W-:Y:S02]  /*56a0*/  LEA.HI R13, R9, R10, RZ, 0x5 ;  /* 0x0000000a090d7211 */ /* 0x002fe400078f28ff */
[----:B------:R-:W-:Y:S02]  /*56b0*/  LEA.HI R9, R7, R7, RZ, 0x1 ;  /* 0x0000000707097211 */ /* 0x000fe400078f08ff */
[--C-:B---3--:R-:W-:Y:S02]  /*56c0*/  SHF.R.S32.HI R11, RZ, 0x2, R12.reuse ;  /* 0x00000002ff0b7819 */ /* 0x108fe4000001140c */
[----:B------:R-:W-:Y:S02]  /*56d0*/  SHF.R.S32.HI R10, RZ, 0x1f, R12 ;  /* 0x0000001fff0a7819 */ /* 0x000fe4000001140c */
[----:B------:R-:W-:Y:S02]  /*56e0*/  LOP3.LUT R12, R9, 0xfffffffe, RZ, 0xc0, !PT ;  /* 0xfffffffe090c7812 */ /* 0x000fe400078ec0ff */
        /* <DEDUP_REMOVED lines=91> */
.L_x_6716:
[----:B------:R-:W-:-:S05]  /*5ca0*/  IMAD.U32 R7, RZ, RZ, UR36 ;  /* 0x00000024ff077e24 */ /* 0x000fca000f8e00ff */
[----:B------:R-:W-:-:S04]  /*5cb0*/  LOP3.LUT R7, R7, 0x1, RZ, 0xfc, !PT ;  /* 0x0000000107077812 */ /* 0x000fc800078efcff */
[----:B------:R-:W-:-:S13]  /*5cc0*/  ISETP.NE.AND P0, PT, R7, 0x3, PT ;  /* 0x000000030700780c */ /* 0x000fda0003f05270 */
[----:B--2---:R-:W-:Y:S05]  /*5cd0*/  @!P0 BRA `(.L_x_6706) ;  /* 0x0000000000048947 */ /* 0x004fea0003800000 */
[----:B------:R-:W-:Y:S01]  /*5ce0*/  BPT.TRAP 0x1 ;  /* 0x000000040000795c */ /* 0x000fe20000300000 */
.L_x_6706:
[----:B------:R-:W-:Y:S01]  /*5cf0*/  IMAD R7, R0, 0x8, R236 ;  /* 0x0000000800077824 */ /* 0x000fe200078e02ec */
[----:B------:R-:W-:-:S04]  /*5d00*/  SHF.L.U32 R18, R4, 0x1f, RZ ;  /* 0x0000001f04127819 */ /* 0x000fc800000006ff */
[----:B------:R1:W2:Y:S01]  /*5d10*/  SYNCS.PHASECHK.TRANS64.TRYWAIT P1, [R7+URZ+0x30c10], R18 ;  /* 0x030c1012070075a7 */ /* 0x0002a2000802017f */
[----:B------:R-:W-:Y:S05]  /*5d20*/  @!P0 BRA `(.L_x_6707) ;  /* 0x0000000000048947 */ /* 0x000fea0003800000 */
[----:B------:R-:W-:Y:S01]  /*5d30*/  BPT.TRAP 0x1 ;  /* 0x000000040000795c */ /* 0x000fe20000300000 */
.L_x_6707:
[----:B---3--:R-:W-:-:S05]  /*5d40*/  VIADD R8, R236, 0x10000 ;  /* 0x00010000ec087836 */ /* 0x008fca0000000000 */
[----:B------:R-:W-:-:S04]  /*5d50*/  SHF.R.U32.HI R8, RZ, 0x4, R8 ;  /* 0x00000004ff087819 */ /* 0x000fc80000011608 */
[----:B------:R-:W-:-:S04]  /*5d60*/  LOP3.LUT R8, R8, 0x3fff, RZ, 0xc0, !PT ;  /* 0x00003fff08087812 */ /* 0x000fc800078ec0ff */
[----:B------:R-:W-:Y:S01]  /*5d70*/  LOP3.LUT R9, R8, 0x10000, RZ, 0xfc, !PT ;  /* 0x0001000008097812 */ /* 0x000fe200078efcff */
[----:B--2---:R-:W-:Y:S06]  /*5d80*/  @P1 BRA `(.L_x_6708) ;  /* 0x0000000000081947 */ /* 0x004fec0003800000 */
[----:B------:R-:W2:Y:S02]  /*5d90*/  SYNCS.PHASECHK.TRANS64.TRYWAIT P1, [R7+URZ+0x30c10], R18 ;  /* 0x030c1012070075a7 */ /* 0x000ea4000802017f */
[----:B--2---:R-:W-:Y:S05]  /*5da0*/  @!P1 BRA `(.L_x_6709) ;  /* 0x0000008c00b09947 */ /* 0x004fea0003800000 */
.L_x_6708:
        /* <DEDUP_REMOVED lines=29> */
[----:B------:R-:W-:-:S04]  /*5f80*/  IMAD R9, R3, 0x2, R12 ;  /* 0x0000000203097824 */ /* 0x000fc800078e020c */
        /* <DEDUP_REMOVED lines=18> */
[----:B------:R-:W-:-:S02]  /*60b0*/  IMAD R217, R217, 0x4, R216 ;  /* 0x00000004d9d97824 */ /* 0x000fc400078e02d8 */
        /* <DEDUP_REMOVED lines=14> */
.L_x_6710:
[----:B------:R1:W1:Y:S01]  /*61a0*/  SYNCS.PHASECHK.TRANS64.TRYWAIT P1, [R7+URZ+0x30c30], R18 ;  /* 0x030c3012070075a7 */ /* 0x000262000802017f */
[----:B------:R-:W-:Y:S05]  /*61b0*/  @!P0 BRA `(.L_x_6711) ;  /* 0x0000000000048947 */ /* 0x000fea0003800000 */
[----:B------:R-:W-:Y:S01]  /*61c0*/  BPT.TRAP 0x1 ;  /* 0x000000040000795c */ /* 0x000fe20000300000 */
.L_x_6711:
        /* <DEDUP_REMOVED lines=8> */
.L_x_6712:
        /* <DEDUP_REMOVED lines=8> */
[----:B--2---:R-:W-:Y:S01]  /*62d0*/  SHFL.IDX PT, R9, R16, R5, 0x1f ;  /* 0x00001f0510097589 */ /* 0x004fe200000e0000 */
[C---:B------:R-:W-:Y:S01]  /*62e0*/  VIADD R13, R5.reuse, 0x10 ;  /* 0x00000010050d7836 */ /* 0x040fe20000000000 */
[C---:B------:R-:W-:Y:S01]  /*62f0*/  ISETP.GT.AND P2, PT, R6.reuse, RZ, PT ;  /* 0x000000ff0600720c */ /* 0x040fe20003f44270 */
[C---:B------:R-:W-:Y:S01]  /*6300*/  VIADD R14, R5.reuse, 0x14 ;  /* 0x00000014050e7836 */ /* 0x040fe20000000000 */
[----:B---3--:R-:W-:Y:S01]  /*6310*/  SHFL.IDX PT, R18, R231, R5, 0x1f ;  /* 0x00001f05e7127589 */ /* 0x008fe200000e0000 */
[C---:B------:R-:W-:Y:S01]  /*6320*/  VIADD R15, R5.reuse, 0x18 ;  /* 0x00000018050f7836 */ /* 0x040fe20000000000 */
[----:B------:R-:W-:Y:S01]  /*6330*/  ISETP.GT.AND P1, PT, R6, 0x8, PT ;  /* 0x000000080600780c */ /* 0x000fe20003f24270 */
[C---:B------:R-:W-:Y:S01]  /*6340*/  VIADD R19, R5.reuse, 0x4 ;  /* 0x0000000405137836 */ /* 0x040fe20000000000 */
[----:B------:R-:W-:Y:S01]  /*6350*/  HGMMA.64x128x16.F32 R24, gdesc[UR4], RZ, !UPT, gsb0 ;  /* 0x01e00000041879f0 */ /* 0x000fe2000c0008ff */
[----:B------:R-:W-:Y:S01]  /*6360*/  UIADD3 UR4, UR6, 0x2, URZ ;  /* 0x0000000206047890 */ /* 0x000fe2000fffe03f */
[C---:B------:R-:W-:Y:S01]  /*6370*/  VIADD R17, R5.reuse, 0x8 ;  /* 0x0000000805117836 */ /* 0x040fe20000000000 */
[----:B------:R-:W1:Y:S01]  /*6380*/  SHFL.IDX PT, R12, R16, R12, 0x1f ;  /* 0x00001f0c100c7589 */ /* 0x000e6200000e0000 */
[----:B------:R-:W-:Y:S01]  /*6390*/  VIADD R20, R5, 0x1c ;  /* 0x0000001c05147836 */ /* 0x000fe20000000000 */
[----:B------:R-:W-:Y:S01]  /*63a0*/  FSEL R101, R101, -INF , P2 ;  /* 0xff80000065657808 */ /* 0x000fe20001000000 */
[----:B------:R-:W-:Y:S01]  /*63b0*/  ULDC UR12, c[0x0][0x744] ;  /* 0x0001d100000c7ab9 */ /* 0x000fe20000000800 */
[----:B------:R-:W2:Y:S01]  /*63c0*/  SHFL.IDX PT, R13, R16, R13, 0x1f ;  /* 0x00001f0d100d7589 */ /* 0x000ea200000e0000 */
[----:B------:R-:W-:Y:S01]  /*63d0*/  UMOV UR10, UR4 ;  /* 0x00000004000a7c82 */ /* 0x000fe20008000000 */
[----:B------:R-:W-:Y:S01]  /*63e0*/  UIADD3 UR4, UR6, 0x4, URZ ;  /* 0x0000000406047890 */ /* 0x000fe2000fffe03f */
[----:B------:R-:W-:Y:S01]  /*63f0*/  FSEL R93, R93, -INF , P2 ;  /* 0xff8000005d5d7808 */ /* 0x000fe20001000000 */
[----:B------:R-:W3:Y:S01]  /*6400*/  SHFL.IDX PT, R14, R16, R14, 0x1f ;  /* 0x00001f0e100e7589 */ /* 0x000ee200000e0000 */
[----:B------:R-:W-:Y:S01]  /*6410*/  FSEL R96, R96, -INF , P2 ;  /* 0xff80000060607808 */ /* 0x000fe20001000000 */
[----:B------:R-:W-:Y:S01]  /*6420*/  UIADD3 UR6, UR6, 0x6, URZ ;  /* 0x0000000606067890 */ /* 0x000fe2000fffe03f */
[----:B------:R-:W-:Y:S01]  /*6430*/  FSEL R104, R104, -INF , P2 ;  /* 0xff80000068687808 */ /* 0x000fe20001000000 */
[----:B------:R-:W-:Y:S01]  /*6440*/  SHFL.IDX PT, R15, R16, R15, 0x1f ;  /* 0x00001f0f100f7589 */ /* 0x000fe200000e0000 */
[----:B------:R-:W-:Y:S01]  /*6450*/  FSEL R98, R98, -INF , P1 ;  /* 0xff80000062627808 */ /* 0x000fe20000800000 */
[----:B------:R-:W-:Y:S01]  /*6460*/  UMOV UR7, 0x40000040 ;  /* 0x4000004000077882 */ /* 0x000fe20000000000 */
[----:B------:R-:W-:Y:S01]  /*6470*/  FSEL R103, R103, -INF , P1 ;  /* 0xff80000067677808 */ /* 0x000fe20000800000 */
[----:B------:R-:W-:Y:S01]  /*6480*/  SHFL.IDX PT, R22, R231, R17, 0x1f ;  /* 0x00001f11e7167589 */ /* 0x000fe200000e0000 */
[----:B------:R-:W-:Y:S01]  /*6490*/  FSEL R106, R106, -INF , P1 ;  /* 0xff8000006a6a7808 */ /* 0x000fe20000800000 */
[----:B------:R-:W-:Y:S01]  /*64a0*/  IMAD R220, R0, 0x400, R220 ;  /* 0x0000040000dc7824 */ /* 0x000fe200078e02dc */
[----:B------:R-:W-:-:S02]  /*64b0*/  FSEL R222, R88, -INF , P2 ;  /* 0xff80000058de7808 */ /* 0x000fc40001000000 */
[----:B------:R-:W-:Y:S02]  /*64c0*/  FSEL R230, R92, -INF , P2 ;  /* 0xff8000005ce67808 */ /* 0x000fe40001000000 */
[----:B------:R-:W-:Y:S01]  /*64d0*/  FSEL R90, R90, -INF , P1 ;  /* 0xff8000005a5a7808 */ /* 0x000fe20000800000 */
[----:B-1----:R-:W-:Y:S01]  /*64e0*/  FFMA.FTZ R93, R93, UR12, -R12 ;  /* 0x0000000c5d5d7c23 */ /* 0x002fe2000801080c */
[----:B------:R-:W-:Y:S01]  /*64f0*/  FSEL R94, R94, -INF , P1 ;  /* 0xff8000005e5e7808 */ /* 0x000fe20000800000 */
[----:B------:R-:W-:Y:S01]  /*6500*/  FFMA.FTZ R222, R222, UR12, -R9 ;  /* 0x0000000cdede7c23 */ /* 0x000fe20008010809 */
[----:B------:R-:W-:Y:S01]  /*6510*/  FSEL R97, R97, -INF , P2 ;  /* 0xff80000061617808 */ /* 0x000fe20001000000 */
[--C-:B--2---:R-:W-:Y:S01]  /*6520*/  FFMA.FTZ R96, R96, UR12, -R13.reuse ;  /* 0x0000000c60607c23 */ /* 0x104fe2000801080d */
[----:B------:R-:W-:Y:S01]  /*6530*/  FFMA.FTZ R13, R98, UR12, -R13 ;  /* 0x0000000c620d7c23 */ /* 0x000fe2000801080d */
[----:B------:R1:W-:Y:S01]  /*6540*/  MUFU.EX2 R227, R93 ;  /* 0x0000005d00e37308 */ /* 0x0003e20000000800 */
[----:B----4-:R-:W2:Y:S01]  /*6550*/  SHFL.IDX PT, R98, R223, R5, 0x1f ;  /* 0x00001f05df627589 */ /* 0x010ea200000e0000 */
[----:B------:R-:W-:Y:S01]  /*6560*/  FFMA.FTZ R9, R90, UR12, -R9 ;  /* 0x0000000c5a097c23 */ /* 0x000fe20008010809 */
[----:B---3--:R-:W-:Y:S01]  /*6570*/  FFMA.FTZ R97, R97, UR12, -R14 ;  /* 0x0000000c61617c23 */ /* 0x008fe2000801080e */
[----:B------:R-:W-:-:S02]  /*6580*/  FSEL R120, R120, -INF , P2 ;  /* 0xff80000078787808 */ /* 0x000fc40001000000 */
[----:B------:R-:W-:Y:S02]  /*6590*/  FSEL R95, R95, -INF , P1 ;  /* 0xff8000005f5f7808 */ /* 0x000fe40000800000 */
[----:B------:R2:W-:Y:S01]  /*65a0*/  MUFU.EX2 R226, R97 ;  /* 0x0000006100e27308 */ /* 0x0005e20000000800 */
[----:B-1----:R-:W-:Y:S01]  /*65b0*/  VIADD R93, R5, 0x1c ;  /* 0x0000001c055d7836 */ /* 0x002fe20000000000 */
[----:B------:R-:W-:Y:S01]  /*65c0*/  FSEL R117, R117, -INF , P2 ;  /* 0xff80000075757808 */ /* 0x000fe20001000000 */
[----:B------:R-:W-:Y:S01]  /*65d0*/  FFMA.FTZ R12, R95, UR12, -R12 ;  /* 0x0000000c5f0c7c23 */ /* 0x000fe2000801080c */
[----:B------:R-:W-:Y:S02]  /*65e0*/  FSEL R116, R116, -INF , P2 ;  /* 0xff80000074747808 */ /* 0x000fe40001000000 */
[----:B------:R-:W-:Y:S02]  /*65f0*/  FSEL R118, R118, -INF , P1 ;  /* 0xff80000076767808 */ /* 0x000fe40000800000 */
[----:B------:R-:W-:Y:S01]  /*6600*/  FSEL R147, R147, -INF , P1 ;  /* 0xff80000093937808 */ /* 0x000fe20000800000 */
[----:B------:R-:W-:Y:S01]  /*6610*/  MUFU.EX2 R229, R96 ;  /* 0x0000006000e57308 */ /* 0x000fe20000000800 */
[----:B------:R-:W-:-:S02]  /*6620*/  R2UR UR5, R233 ;  /* 0x00000000e90572ca */ /* 0x000fc400000e0000 */
[----:B------:R-:W-:Y:S02]  /*6630*/  FSEL R89, R89, -INF , P2 ;  /* 0xff80000059597808 */ /* 0x000fe40001000000 */
[----:B------:R-:W-:Y:S02]  /*6640*/  FSEL R91, R91, -INF , P1 ;  /* 0xff8000005b5b7808 */ /* 0x000fe40000800000 */
[----:B------:R-:W-:Y:S01]  /*6650*/  FSEL R100, R100, -INF , P2 ;  /* 0xff80000064647808 */ /* 0x000fe20001000000 */
[----:B--2---:R-:W-:Y:S01]  /*6660*/  FFMA.FTZ R97, R120, UR12, -R98 ;  /* 0x0000000c78617c23 */ /* 0x004fe20008010862 */
[----:B------:R-:W-:Y:S01]  /*6670*/  FSEL R120, R144, -INF , P2 ;  /* 0xff80000090787808 */ /* 0x000fe20001000000 */
[----:B------:R-:W-:Y:S01]  /*6680*/  VIADD R144, R5, 0x14 ;  /* 0x0000001405907836 */ /* 0x000fe20000000000 */
[----:B------:R-:W-:Y:S01]  /*6690*/  FSEL R113, R113, -INF , P2 ;  /* 0xff80000071717808 */ /* 0x000fe20001000000 */
[----:B------:R-:W-:Y:S01]  /*66a0*/  FFMA.FTZ R100, R100, UR12, -R15 ;  /* 0x0000000c64647c23 */ /* 0x000fe2000801080f */
[----:B------:R-:W-:Y:S01]  /*66b0*/  FSEL R108, R108, -INF , P2 ;  /* 0xff8000006c6c7808 */ /* 0x000fe20001000000 */
[----:B------:R-:W1:Y:S01]  /*66c0*/  MUFU.EX2 R9, R9 ;  /* 0x0000000900097308 */ /* 0x000e620000000800 */
[----:B------:R-:W-:-:S02]  /*66d0*/  FSEL R110, R110, -INF , P1 ;  /* 0xff8000006e6e7808 */ /* 0x000fc40000800000 */
[----:B------:R-:W-:Y:S01]  /*66e0*/  FSEL R112, R112, -INF , P2 ;  /* 0xff80000070707808 */ /* 0x000fe20001000000 */
[--C-:B------:R-:W-:Y:S01]  /*66f0*/  FFMA.FTZ R21, R108, UR12, -R22.reuse ;  /* 0x0000000c6c157c23 */ /* 0x100fe20008010816 */
[----:B------:R-:W-:Y:S01]  /*6700*/  FSEL R114, R114, -INF , P1 ;  /* 0xff80000072727808 */ /* 0x000fe20000800000 */
[----:B------:R-:W-:Y:S01]  /*6710*/  FFMA.FTZ R22, R110, UR12, -R22 ;  /* 0x0000000c6e167c23 */ /* 0x000fe20008010816 */
[----:B------:R-:W-:Y:S01]  /*6720*/  FSEL R102, R102, -INF , P1 ;  /* 0xff80000066667808 */ /* 0x000fe20000800000 */
[----:B------:R-:W-:Y:S01]  /*6730*/  MUFU.EX2 R228, R100 ;  /* 0x0000006400e47308 */ /* 0x000fe20000000800 */
[----:B------:R-:W-:Y:S02]  /*6740*/  FSEL R109, R109, -INF , P2 ;  /* 0xff8000006d6d7808 */ /* 0x000fe40001000000 */
[----:B------:R-:W-:Y:S01]  /*6750*/  FSEL R99, R99, -INF , P1 ;  /* 0xff80000063637808 */ /* 0x000fe20000800000 */
[----:B------:R-:W-:Y:S01]  /*6760*/  FFMA.FTZ R15, R102, UR12, -R15 ;  /* 0x0000000c660f7c23 */ /* 0x000fe2000801080f */
[----:B------:R-:W-:-:S02]  /*6770*/  FSEL R119, R119, -INF , P1 ;  /* 0xff80000077777808 */ /* 0x000fc40000800000 */
[----:B------:R-:W-:Y:S01]  /*6780*/  FSEL R105, R105, -INF , P2 ;  /* 0xff80000069697808 */ /* 0x000fe20001000000 */
[----:B------:R-:W-:Y:S01]  /*6790*/  FFMA.FTZ R14, R99, UR12, -R14 ;  /* 0x0000000c630e7c23 */ /* 0x000fe2000801080e */
        /* <DEDUP_REMOVED lines=8> */
[----:B------:R-:W-:Y:S02]  /*6820*/  FSEL R126, R126, -INF , P1 ;  /* 0xff8000007e7e7808 */ /* 0x000fe40000800000 */
[----:B------:R-:W-:Y:S02]  /*6830*/  FSEL R130, R130, -INF , P1 ;  /* 0xff80000082827808 */ /* 0x000fe40000800000 */
[----:B------:R-:W-:Y:S01]  /*6840*/  FSEL R135, R135, -INF , P1 ;  /* 0xff80000087877808 */ /* 0x000fe20000800000 */
[----:B------:R-:W-:Y:S01]  /*6850*/  MUFU.EX2 R222, R222 ;  /* 0x000000de00de7308 */ /* 0x000fe20000000800 */
[----:B------:R-:W-:Y:S02]  /*6860*/  FSEL R122, R122, -INF , P1 ;  /* 0xff8000007a7a7808 */ /* 0x000fe40000800000 */
[----:B------:R-:W-:Y:S02]  /*6870*/  FSEL R139, R139, -INF , P1 ;  /* 0xff8000008b8b7808 */ /* 0x000fe40000800000 */
[----:B------:R-:W-:Y:S01]  /*6880*/  FSEL R138, R138, -INF , P1 ;  /* 0xff8000008a8a7808 */ /* 0x000fe20000800000 */
[----:B------:R-:W-:Y:S01]  /*6890*/  FFMA.FTZ R98, R122, UR12, -R98 ;  /* 0x0000000c7a627c23 */ /* 0x000fe20008010862 */
[----:B------:R-:W-:Y:S01]  /*68a0*/  FSEL R122, R141, -INF , P2 ;  /* 0xff8000008d7a7808 */ /* 0x000fe20001000000 */
[----:B------:R-:W-:Y:S01]  /*68b0*/  MUFU.EX2 R13, R13 ;  /* 0x0000000d000d7308 */ /* 0x000fe20000000800 */
[----:B------:R-:W-:-:S02]  /*68c0*/  FSEL R143, R143, -INF , P1 ;  /* 0xff8000008f8f7808 */ /* 0x000fc40000800000 */
[----:B------:R-:W-:Y:S02]  /*68d0*/  FSEL R142, R142, -INF , P1 ;  /* 0xff8000008e8e7808 */ /* 0x000fe40000800000 */
[----:B------:R-:W-:Y:S02]  /*68e0*/  FSEL R115, R115, -INF , P1 ;  /* 0xff80000073737808 */ /* 0x000fe40000800000 */
[----:B------:R-:W-:Y:S01]  /*68f0*/  FSEL R146, R146, -INF , P1 ;  /* 0xff80000092927808 */ /* 0x000fe20000800000 */
[----:B------:R-:W-:Y:S01]  /*6900*/  MUFU.EX2 R14, R14 ;  /* 0x0000000e000e7308 */ /* 0x000fe20000000800 */
[----:B------:R-:W-:-:S07]  /*6910*/  FSEL R150, R150, -INF , P1 ;  /* 0xff80000096967808 */ /* 0x000fce0000800000 */
[----:B------:R-:W-:Y:S08]  /*6920*/  MUFU.EX2 R97, R97 ;  /* 0x0000006100617308 */ /* 0x000ff00000000800 */
[----:B------:R-:W-:Y:S01]  /*6930*/  MUFU.EX2 R98, R98 ;  /* 0x0000006200627308 */ /* 0x000fe20000000800 */
[----:B------:R-:W-:Y:S02]  /*6940*/  WARPGROUP.DEPBAR.LE gsb0, 0x0 ;  /* 0x00008000000079c5 */ /* 0x000fe40000010000 */
[----:B------:R-:W-:-:S05]  /*6950*/  WARPGROUP.ARRIVE ;  /* 0x00000000000079c5 */ /* 0x000fca0000000000 */
[----:B------:R-:W-:Y:S08]  /*6960*/  MUFU.EX2 R21, R21 ;  /* 0x0000001500157308 */ /* 0x000ff00000000800 */
[----:B------:R-:W-:Y:S01]  /*6970*/  MUFU.EX2 R22, R22 ;  /* 0x0000001600167308 */ /* 0x000fe20000000800 */
[----:B-----5:R-:W-:Y:S02]  /*6980*/  R2UR UR8, R10 ;  /* 0x000000000a0872ca */ /* 0x020fe400000e0000 */
[----:B------:R-:W-:Y:S01]  /*6990*/  R2UR UR9, R11 ;  /* 0x000000000b0972ca */ /* 0x000fe200000e0000 */
[----:B------:R-:W2:Y:S04]  /*69a0*/  SHFL.IDX PT, R10, R16, R19, 0x1f ;  /* 0x00001f13100a7589 */ /* 0x000ea800000e0000 */
[----:B------:R3:W4:Y:S04]  /*69b0*/  SHFL.IDX PT, R11, R16, R17, 0x1f ;  /* 0x00001f11100b7589 */ /* 0x00072800000e0000 */
[----:B------:R-:W5:Y:S04]  /*69c0*/  SHFL.IDX PT, R16, R16, R20, 0x1f ;  /* 0x00001f1410107589 */ /* 0x000f6800000e0000 */
[----:B------:R-:W-:Y:S01]  /*69d0*/  HGMMA.64x128x16.F32 R24, gdesc[UR8], R24, gsb0 ;  /* 0x01e00000081879f0 */ /* 0x000fe20008000818 */
[----:B------:R-:W-:Y:S01]  /*69e0*/  R2UR UR8, R234 ;  /* 0x00000000ea0872ca */ /* 0x000fe200000e0000 */
[----:B------:R-:W-:Y:S01]  /*69f0*/  UMOV UR10, UR4 ;  /* 0x00000004000a7c82 */ /* 0x000fe20008000000 */
[----:B------:R-:W-:Y:S01]  /*6a00*/  R2UR UR9, R235 ;  /* 0x00000000eb0972ca */ /* 0x000fe200000e0000 */
[----:B------:R-:W-:Y:S01]  /*6a10*/  UMOV UR11, 0x40000040 ;  /* 0x40000040000b7882 */ /* 0x000fe20000000000 */
[--C-:B---3--:R-:W-:Y:S01]  /*6a20*/  FFMA.FTZ R17, R104, UR12, -R18.reuse ;  /* 0x0000000c68117c23 */ /* 0x108fe20008010812 */
[----:B------:R-:W-:Y:S01]  /*6a30*/  FFMA.FTZ R18, R106, UR12, -R18 ;  /* 0x0000000c6a127c23 */ /* 0x000fe20008010812 */
[C---:B------:R-:W-:Y:S01]  /*6a40*/  VIADD R106, R5.reuse, 0x10 ;  /* 0x00000010056a7836 */ /* 0x040fe20000000000 */
[----:B------:R-:W3:Y:S01]  /*6a50*/  SHFL.IDX PT, R20, R231, R19, 0x1f ;  /* 0x00001f13e7147589 */ /* 0x000ee200000e0000 */
[----:B------:R-:W-:Y:S01]  /*6a60*/  VIADD R104, R5, 0x18 ;  /* 0x0000001805687836 */ /* 0x000fe20000000000 */
[----:B------:R-:W-:Y:S01]  /*6a70*/  R2UR UR4, R232 ;  /* 0x00000000e80472ca */ /* 0x000fe200000e0000 */
[----:B------:R-:W-:Y:S01]  /*6a80*/  MUFU.EX2 R17, R17 ;  /* 0x0000001100117308 */ /* 0x000fe20000000800 */
[----:B------:R-:W1:Y:S01]  /*6a90*/  SHFL.IDX PT, R90, R231, R106, 0x1f ;  /* 0x00001f6ae75a7589 */ /* 0x000e6200000e0000 */
[--C-:B--2---:R-:W-:Y:S01]  /*6aa0*/  FFMA.FTZ R89, R89, UR12, -R10.reuse ;  /* 0x0000000c59597c23 */ /* 0x104fe2000801080a */
[----:B------:R-:W-:Y:S01]  /*6ab0*/  FFMA.FTZ R10, R91, UR12, -R10 ;  /* 0x0000000c5b0a7c23 */ /* 0x000fe2000801080a */
[--C-:B----4-:R-:W-:Y:S01]  /*6ac0*/  FFMA.FTZ R230, R230, UR12, -R11.reuse ;  /* 0x0000000ce6e67c23 */ /* 0x110fe2000801080b */
[----:B------:R-:W-:Y:S01]  /*6ad0*/  FFMA.FTZ R11, R94, UR12, -R11 ;  /* 0x0000000c5e0b7c23 */ /* 0x000fe2000801080b */
[----:B------:R-:W-:Y:S02]  /*6ae0*/  SHFL.IDX PT, R110, R223, R104, 0x1f ;  /* 0x00001f68df6e7589 */ /* 0x000fe400000e0000 */
[----:B------:R-:W-:Y:S01]  /*6af0*/  MUFU.EX2 R224, R89 ;  /* 0x0000005900e07308 */ /* 0x000fe20000000800 */
[--C-:B-----5:R-:W-:Y:S01]  /*6b00*/  FFMA.FTZ R101, R101, UR12, -R16.reuse ;  /* 0x0000000c65657c23 */ /* 0x120fe20008010810 */
[----:B------:R-:W-:Y:S01]  /*6b10*/  FFMA.FTZ R16, R103, UR12, -R16 ;  /* 0x0000000c67107c23 */ /* 0x000fe20008010810 */
[----:B------:R-:W-:Y:S01]  /*6b20*/  VIADD R103, R5, 0xc ;  /* 0x0000000c05677836 */ /* 0x000fe20000000000 */
[----:B------:R2:W-:Y:S04]  /*6b30*/  SHFL.IDX PT, R94, R231, R104, 0x1f ;  /* 0x00001f68e75e7589 */ /* 0x0005e800000e0000 */
[----:B------:R4:W-:Y:S01]  /*6b40*/  MUFU.EX2 R225, R101 ;  /* 0x0000006500e17308 */ /* 0x0009e20000000800 */
[----:B------:R-:W5:Y:S04]  /*6b50*/  SHFL.IDX PT, R88, R231, R103, 0x1f ;  /* 0x00001f67e7587589 */ /* 0x000f6800000e0000 */
[----:B------:R-:W5:Y:S01]  /*6b60*/  SHFL.IDX PT, R103, R223, R103, 0x1f ;  /* 0x00001f67df677589 */ /* 0x000f6200000e0000 */
[----:B--2---:R-:W-:Y:S01]  /*6b70*/  FSEL R104, R127, -INF , P1 ;  /* 0xff8000007f687808 */ /* 0x004fe20000800000 */
[--C-:B---3--:R-:W-:Y:S01]  /*6b80*/  FFMA.FTZ R19, R105, UR12, -R20.reuse ;  /* 0x0000000c69137c23 */ /* 0x108fe20008010814 */
[----:B------:R-:W-:Y:S01]  /*6b90*/  FFMA.FTZ R20, R107, UR12, -R20 ;  /* 0x0000000c6b147c23 */ /* 0x000fe20008010814 */
[----:B----4-:R-:W-:-:S02]  /*6ba0*/  VIADD R101, R5, 0x14 ;  /* 0x0000001405657836 */ /* 0x010fc40000000000 */
[--C-:B-1----:R-:W-:Y:S01]  /*6bb0*/  FFMA.FTZ R89, R112, UR12, -R90.reuse ;  /* 0x0000000c70597c23 */ /* 0x102fe2000801085a */
[----:B------:R-:W-:Y:S01]  /*6bc0*/  FFMA.FTZ R90, R114, UR12, -R90 ;  /* 0x0000000c725a7c23 */ /* 0x000fe2000801085a */
[----:B------:R-:W-:Y:S01]  /*6bd0*/  VIADD R114, R5, 0x8 ;  /* 0x0000000805727836 */ /* 0x000fe20000000000 */
[----:B------:R-:W-:Y:S01]  /*6be0*/  SHFL.IDX PT, R106, R223, R106, 0x1f ;  /* 0x00001f6adf6a7589 */ /* 0x000fe200000e0000 */
[----:B------:R-:W-:Y:S01]  /*6bf0*/  FSEL R107, R129, -INF , P2 ;  /* 0xff800000816b7808 */ /* 0x000fe20001000000 */
[----:B------:R-:W-:Y:S01]  /*6c00*/  MUFU.EX2 R10, R10 ;  /* 0x0000000a000a7308 */ /* 0x000fe20000000800 */
[----:B------:R-:W-:Y:S01]  /*6c10*/  FSEL R105, R128, -INF , P2 ;  /* 0xff80000080697808 */ /* 0x000fe20001000000 */
[----:B------:R-:W1:Y:S04]  /*6c20*/  SHFL.IDX PT, R92, R231, R101, 0x1f ;  /* 0x00001f65e75c7589 */ /* 0x000e6800000e0000 */
[----:B------:R2:W3:Y:S02]  /*6c30*/  SHFL.IDX PT, R231, R231, R93, 0x1f ;  /* 0x00001f5de7e77589 */ /* 0x0004e400000e0000 */
[----:B------:R-:W4:Y:S02]  /*6c40*/  MUFU.EX2 R11, R11 ;  /* 0x0000000b000b7308 */ /* 0x000f240000000800 */
[----:B------:R2:W4:Y:S01]  /*6c50*/  SHFL.IDX PT, R108, R223, R101, 0x1f ;  /* 0x00001f65df6c7589 */ /* 0x00052200000e0000 */
[--C-:B-----5:R-:W-:Y:S01]  /*6c60*/  FFMA.FTZ R23, R109, UR12, -R88.reuse ;  /* 0x0000000c6d177c23 */ /* 0x120fe20008010858 */
[----:B------:R-:W-:Y:S01]  /*6c70*/  FSEL R109, R125, -INF , P2 ;  /* 0xff8000007d6d7808 */ /* 0x000fe20001000000 */
[----:B------:R-:W-:Y:S01]  /*6c80*/  FFMA.FTZ R88, R111, UR12, -R88 ;  /* 0x0000000c6f587c23 */ /* 0x000fe20008010858 */
[----:B------:R-:W5:Y:S01]  /*6c90*/  SHFL.IDX PT, R102, R223, R114, 0x1f ;  /* 0x00001f72df667589 */ /* 0x000f6200000e0000 */
[--C-:B------:R-:W-:Y:S01]  /*6ca0*/  FFMA.FTZ R104, R104, UR12, -R103.reuse ;  /* 0x0000000c68687c23 */ /* 0x100fe20008010867 */
[--C-:B--2---:R-:W-:Y:S01]  /*6cb0*/  FFMA.FTZ R93, R116, UR12, -R94.reuse ;  /* 0x0000000c745d7c23 */ /* 0x104fe2000801085e */
[----:B------:R-:W-:Y:S01]  /*6cc0*/  FFMA.FTZ R94, R118, UR12, -R94 ;  /* 0x0000000c765e7c23 */ /* 0x000fe2000801085e */
[----:B------:R-:W-:Y:S01]  /*6cd0*/  FSEL R118, R145, -INF , P2 ;  /* 0xff80000091767808 */ /* 0x000fe20001000000 */
[----:B------:R-:W-:Y:S01]  /*6ce0*/  FFMA.FTZ R109, R109, UR12, -R103 ;  /* 0x0000000c6d6d7c23 */ /* 0x000fe20008010867 */
[----:B------:R-:W-:Y:S01]  /*6cf0*/  FSEL R101, R124, -INF , P2 ;  /* 0xff8000007c657808 */ /* 0x000fe20001000000 */
[C---:B------:R-:W-:Y:S01]  /*6d00*/  VIADD R145, R5.reuse, 0x10 ;  /* 0x0000001005917836 */ /* 0x040fe20000000000 */
[----:B------:R-:W-:Y:S01]  /*6d10*/  FSEL R116, R148, -INF , P2 ;  /* 0xff80000094747808 */ /* 0x000fe20001000000 */
[----:B------:R2:W-:Y:S01]  /*6d20*/  MUFU.EX2 R103, R109 ;  /* 0x0000006d00677308 */ /* 0x0005e20000000800 */
[----:B------:R-:W-:Y:S01]  /*6d30*/  VIADD R148, R5, 0xc ;  /* 0x0000000c05947836 */ /* 0x000fe20000000000 */
[----:B------:R-:W-:Y:S01]  /*6d40*/  FSEL R111, R133, -INF , P2 ;  /* 0xff800000856f7808 */ /* 0x000fe20001000000 */
[----:B-1----:R-:W-:Y:S01]  /*6d50*/  FFMA.FTZ R91, R113, UR12, -R92 ;  /* 0x0000000c715b7c23 */ /* 0x002fe2000801085c */
[----:B------:R-:W-:-:S02]  /*6d60*/  VIADD R113, R5, 0x4 ;  /* 0x0000000405717836 */ /* 0x000fc40000000000 */
[----:B------:R-:W-:Y:S01]  /*6d70*/  FFMA.FTZ R105, R105, UR12, -R106 ;  /* 0x0000000c69697c23 */ /* 0x000fe2000801086a */
[----:B------:R-:W1:Y:S01]  /*6d80*/  SHFL.IDX PT, R121, R219, R148, 0x1f ;  /* 0x00001f94db797589 */ /* 0x000e6200000e0000 */
[--C-:B---3--:R-:W-:Y:S01]  /*6d90*/  FFMA.FTZ R95, R117, UR12, -R231.reuse ;  /* 0x0000000c755f7c23 */ /* 0x108fe200080108e7 */
[----:B------:R-:W-:Y:S01]  /*6da0*/  FFMA.FTZ R96, R119, UR12, -R231 ;  /* 0x0000000c77607c23 */ /* 0x000fe200080108e7 */
[----:B--2---:R-:W-:Y:S01]  /*6db0*/  FSEL R109, R132, -INF , P2 ;  /* 0xff800000846d7808 */ /* 0x004fe20001000000 */
[----:B------:R-:W2:Y:S01]  /*6dc0*/  SHFL.IDX PT, R117, R219, R144, 0x1f ;  /* 0x00001f90db757589 */ /* 0x000ea200000e0000 */
[----:B------:R-:W-:Y:S02]  /*6dd0*/  VIADD R231, R5, 0x1c ;  /* 0x0000001c05e77836 */ /* 0x000fe40000000000 */
[--C-:B----4-:R-:W-:Y:S01]  /*6de0*/  FFMA.FTZ R107, R107, UR12, -R108.reuse ;  /* 0x0000000c6b6b7c23 */ /* 0x110fe2000801086c */
[----:B------:R-:W-:Y:S01]  /*6df0*/  FFMA.FTZ R108, R131, UR12, -R108 ;  /* 0x0000000c836c7c23 */ /* 0x000fe2000801086c */
[----:B------:R-:W3:Y:S01]  /*6e00*/  SHFL.IDX PT, R100, R223, R113, 0x1f ;  /* 0x00001f71df647589 */ /* 0x000ee200000e0000 */
[--C-:B------:R-:W-:Y:S01]  /*6e10*/  FFMA.FTZ R109, R109, UR12, -R110.reuse ;  /* 0x0000000c6d6d7c23 */ /* 0x100fe2000801086e */
[----:B------:R-:W-:Y:S01]  /*6e20*/  FFMA.FTZ R110, R134, UR12, -R110 ;  /* 0x0000000c866e7c23 */ /* 0x000fe2000801086e */
[--C-:B-----5:R-:W-:Y:S01]  /*6e30*/  FFMA.FTZ R101, R101, UR12, -R102.reuse ;  /* 0x0000000c65657c23 */ /* 0x120fe20008010866 */
[----:B------:R4:W5:Y:S01]  /*6e40*/  SHFL.IDX PT, R112, R223, R231, 0x1f ;  /* 0x00001fe7df707589 */ /* 0x00096200000e0000 */
[----:B------:R-:W-:Y:S01]  /*6e50*/  FFMA.FTZ R102, R126, UR12, -R102 ;  /* 0x0000000c7e667c23 */ /* 0x000fe20008010866 */
[----:B------:R-:W-:Y:S01]  /*6e60*/  FFMA.FTZ R106, R130, UR12, -R106 ;  /* 0x0000000c826a7c23 */ /* 0x000fe2000801086a */
[----:B------:R-:W-:Y:S01]  /*6e70*/  FSEL R130, R136, -INF , P2 ;  /* 0xff80000088827808 */ /* 0x000fe20001000000 */
[----:B------:R2:W-:Y:S01]  /*6e80*/  SHFL.IDX PT, R134, R219, R113, 0x1f ;  /* 0x00001f71db867589 */ /* 0x0005e200000e0000 */
[----:B------:R-:W-:Y:S01]  /*6e90*/  FSEL R125, R140, -INF , P2 ;  /* 0xff8000008c7d7808 */ /* 0x000fe20001000000 */
[----:B------:R-:W-:Y:S01]  /*6ea0*/  FFMA.FTZ R92, R115, UR12, -R92 ;  /* 0x0000000c735c7c23 */ /* 0x000fe2000801085c */
[----:B------:R-:W5:Y:S01]  /*6eb0*/  MUFU.EX2 R107, R107 ;  /* 0x0000006b006b7308 */ /* 0x000f620000000800 */
[----:B------:R-:W5:Y:S01]  /*6ec0*/  SHFL.IDX PT, R131, R219, R5, 0x1f ;  /* 0x00001f05db837589 */ /* 0x000f6200000e0000 */
[----:B----4-:R-:W-:-:S02]  /*6ed0*/  VIADD R223, R5, 0x18 ;  /* 0x0000001805df7836 */ /* 0x010fc40000000000 */
[--C-:B-1----:R-:W-:Y:S01]  /*6ee0*/  FFMA.FTZ R122, R122, UR12, -R121.reuse ;  /* 0x0000000c7a7a7c23 */ /* 0x102fe20008010879 */
[----:B------:R-:W-:Y:S01]  /*6ef0*/  FFMA.FTZ R121, R143, UR12, -R121 ;  /* 0x0000000c8f797c23 */ /* 0x000fe20008010879 */
[----:B--2---:R-:W-:Y:S01]  /*6f00*/  FSEL R113, R151, -INF , P1 ;  /* 0xff80000097717808 */ /* 0x004fe20000800000 */
[----:B------:R-:W-:Y:S02]  /*6f10*/  VIADD R151, R5, 0x4 ;  /* 0x0000000405977836 */ /* 0x000fe40000000000 */
[--C-:B------:R-:W-:Y:S01]  /*6f20*/  FFMA.FTZ R118, R118, UR12, -R117.reuse ;  /* 0x0000000c76767c23 */ /* 0x100fe20008010875 */
[----:B------:R-:W-:Y:S01]  /*6f30*/  FFMA.FTZ R117, R147, UR12, -R117 ;  /* 0x0000000c93757c23 */ /* 0x000fe20008010875 */
[----:B------:R-:W1:Y:S01]  /*6f40*/  SHFL.IDX PT, R119, R219, R145, 0x1f ;  /* 0x00001f91db777589 */ /* 0x000e6200000e0000 */
[----:B------:R-:W2:Y:S01]  /*6f50*/  MUFU.EX2 R230, R230 ;  /* 0x000000e600e67308 */ /* 0x000ea20000000800 */
[--C-:B---3--:R-:W-:Y:S01]  /*6f60*/  FFMA.FTZ R99, R99, UR12, -R100.reuse ;  /* 0x0000000c63637c23 */ /* 0x108fe20008010864 */
[----:B------:R-:W-:Y:S01]  /*6f70*/  FFMA.FTZ R100, R123, UR12, -R100 ;  /* 0x0000000c7b647c23 */ /* 0x000fe20008010864 */
[----:B------:R-:W3:Y:S01]  /*6f80*/  LDL R147, [R1+0x28] ;  /* 0x0000280001937983 */ /* 0x000ee20000100800 */
[--C-:B-----5:R-:W-:Y:S01]  /*6f90*/  FFMA.FTZ R111, R111, UR12, -R112.reuse ;  /* 0x0000000c6f6f7c23 */ /* 0x120fe20008010870 */
[----:B------:R-:W-:-:S02]  /*6fa0*/  FFMA.FTZ R112, R135, UR12, -R112 ;  /* 0x0000000c87707c23 */ /* 0x000fc40008010870 */
[----:B------:R4:W5:Y:S01]  /*6fb0*/  SHFL.IDX PT, R123, R219, R114, 0x1f ;  /* 0x00001f72db7b7589 */ /* 0x00096200000e0000 */
[----:B------:R-:W-:Y:S01]  /*6fc0*/  FSEL R135, R137, -INF , P2 ;  /* 0xff80000089877808 */ /* 0x000fe20001000000 */
[----:B------:R-:W2:Y:S02]  /*6fd0*/  MUFU.EX2 R106, R106 ;  /* 0x0000006a006a7308 */ /* 0x000ea40000000800 */
[----:B------:R-:W2:Y:S01]  /*6fe0*/  SHFL.IDX PT, R115, R219, R223, 0x1f ;  /* 0x00001fdfdb737589 */ /* 0x000ea200000e0000 */
[--C-:B------:R-:W-:Y:S01]  /*6ff0*/  FFMA.FTZ R130, R130, UR12, -R131.reuse ;  /* 0x0000000c82827c23 */ /* 0x100fe20008010883 */
[--C-:B------:R-:W-:Y:S01]  /*7000*/  FFMA.FTZ R135, R135, UR12, -R134.reuse ;  /* 0x0000000c87877c23 */ /* 0x100fe20008010886 */
[----:B------:R-:W-:Y:S01]  /*7010*/  FFMA.FTZ R134, R139, UR12, -R134 ;  /* 0x0000000c8b867c23 */ /* 0x000fe20008010886 */
[----:B------:R-:W-:Y:S01]  /*7020*/  FFMA.FTZ R131, R138, UR12, -R131 ;  /* 0x0000000c8a837c23 */ /* 0x000fe20008010883 */
[----:B----4-:R-:W-:Y:S01]  /*7030*/  FSEL R114, R149, -INF , P2 ;  /* 0xff80000095727808 */ /* 0x010fe20001000000 */
[----:B------:R-:W-:Y:S01]  /*7040*/  VIADD R149, R5, 0x8 ;  /* 0x0000000805957836 */ /* 0x000fe20000000000 */
[----:B------:R-:W4:Y:S01]  /*7050*/  SHFL.IDX PT, R219, R219, R231, 0x1f ;  /* 0x00001fe7dbdb7589 */ /* 0x000f2200000e0000 */
[----:B------:R-:W3:Y:S01]  /*7060*/  MUFU.EX2 R16, R16 ;  /* 0x0000001000107308 */ /* 0x000ee20000000800 */
[--C-:B-1----:R-:W-:Y:S01]  /*7070*/  FFMA.FTZ R120, R120, UR12, -R119.reuse ;  /* 0x0000000c78787c23 */ /* 0x102fe20008010877 */
[----:B------:R-:W-:-:S06]  /*7080*/  FFMA.FTZ R119, R146, UR12, -R119 ;  /* 0x0000000c92777c23 */ /* 0x000fcc0008010877 */
[----:B------:R-:W1:Y:S01]  /*7090*/  MUFU.EX2 R101, R101 ;  /* 0x0000006500657308 */ /* 0x000e620000000800 */
[--C-:B-----5:R-:W-:Y:S01]  /*70a0*/  FFMA.FTZ R125, R125, UR12, -R123.reuse ;  /* 0x0000000c7d7d7c23 */ /* 0x120fe2000801087b */
[----:B------:R-:W-:Y:S02]  /*70b0*/  WARPGROUP.DEPBAR.LE gsb0, 0x0 ;  /* 0x00008000000079c5 */ /* 0x000fe40000010000 */
[----:B------:R-:W-:Y:S01]  /*70c0*/  WARPGROUP.ARRIVE ;  /* 0x00000000000079c5 */ /* 0x000fe20000000000 */
[----:B------:R-:W-:-:S03]  /*70d0*/  FFMA.FTZ R123, R142, UR12, -R123 ;  /* 0x0000000c8e7b7c23 */ /* 0x000fc6000801087b */
[----:B------:R-:W5:Y:S01]  /*70e0*/  MUFU.EX2 R102, R102 ;  /* 0x0000006600667308 */ /* 0x000f620000000800 */
[--C-:B--2---:R-:W-:Y:S01]  /*70f0*/  FFMA.FTZ R116, R116, UR12, -R115.reuse ;  /* 0x0000000c74747c23 */ /* 0x104fe20008010873 */
[----:B------:R-:W-:Y:S01]  /*7100*/  FFMA.FTZ R115, R150, UR12, -R115 ;  /* 0x0000000c96737c23 */ /* 0x000fe20008010873 */
[----:B------:R-:W-:Y:S01]  /*7110*/  HGMMA.64x128x16.F32 R24, gdesc[UR8], R24, gsb0 ;  /* 0x01e00000081879f0 */ /* 0x000fe20008000818 */
[----:B----4-:R-:W-:-:S04]  /*7120*/  FFMA.FTZ R114, R114, UR12, -R219 ;  /* 0x0000000c72727c23 */ /* 0x010fc800080108db */
[----:B------:R-:W2:Y:S01]  /*7130*/  MUFU.EX2 R104, R104 ;  /* 0x0000006800687308 */ /* 0x000ea20000000800 */
[----:B------:R-:W-:-:S07]  /*7140*/  FFMA.FTZ R113, R113, UR12, -R219 ;  /* 0x0000000c71717c23 */ /* 0x000fce00080108db */
        /* <DEDUP_REMOVED lines=20> */
[----:B------:R-:W-:-:S06]  /*7290*/  R2UR UR4, R220 ;  /* 0x00000000dc0472ca */ /* 0x000fcc00000e0000 */
[----:B------:R-:W-:Y:S08]  /*72a0*/  MUFU.EX2 R95, R95 ;  /* 0x0000005f005f7308 */ /* 0x000ff00000000800 */
[----:B------:R-:W-:Y:S08]  /*72b0*/  MUFU.EX2 R96, R96 ;  /* 0x0000006000607308 */ /* 0x000ff00000000800 */
[----:B------:R-:W-:Y:S08]  /*72c0*/  MUFU.EX2 R110, R110 ;  /* 0x0000006e006e7308 */ /* 0x000ff00000000800 */
[----:B------:R-:W-:Y:S01]  /*72d0*/  MUFU.EX2 R112, R112 ;  /* 0x0000007000707308 */ /* 0x000fe20000000800 */
[----:B------:R-:W-:-:S02]  /*72e0*/  WARPGROUP.DEPBAR.LE gsb0, 0x0 ;  /* 0x00008000000079c5 */ /* 0x000fc40000010000 */
[----:B------:R-:W1:Y:S04]  /*72f0*/  LDS R221, [R221+0x400] ;  /* 0x00040000dddd7984 */ /* 0x000e680000000800 */
[----:B------:R-:W5:Y:S04]  /*7300*/  LDS R218, [R218+0x400] ;  /* 0x00040000dada7984 */ /* 0x000f680000000800 */
[----:B------:R-:W-:Y:S04]  /*7310*/  LDS R217, [R217+0x400] ;  /* 0x00040000d9d97984 */ /* 0x000fe80000000800 */
[----:B------:R-:W-:Y:S04]  /*7320*/  LDS R216, [R216+0x400] ;  /* 0x00040000d8d87984 */ /* 0x000fe80000000800 */
[----:B-1----:R-:W1:Y:S04]  /*7330*/  SHFL.IDX PT, R124, R221, R5, 0x1f ;  /* 0x00001f05dd7c7589 */ /* 0x002e6800000e0000 */
[----:B------:R-:W2:Y:S04]  /*7340*/  SHFL.IDX PT, R126, R221, R151, 0x1f ;  /* 0x00001f97dd7e7589 */ /* 0x000ea800000e0000 */
[----:B------:R-:W4:Y:S04]  /*7350*/  SHFL.IDX PT, R133, R221, R149, 0x1f ;  /* 0x00001f95dd857589 */ /* 0x000f2800000e0000 */
[----:B------:R-:W4:Y:S04]  /*7360*/  SHFL.IDX PT, R128, R221, R148, 0x1f ;  /* 0x00001f94dd807589 */ /* 0x000f2800000e0000 */
[----:B------:R-:W3:Y:S04]  /*7370*/  SHFL.IDX PT, R129, R221, R145, 0x1f ;  /* 0x00001f91dd817589 */ /* 0x000ee800000e0000 */
[----:B-----5:R-:W5:Y:S01]  /*7380*/  SHFL.IDX PT, R139, R218, R149, 0x1f ;  /* 0x00001f95da8b7589 */ /* 0x020f6200000e0000 */
[--C-:B-1----:R-:W-:Y:S01]  /*7390*/  FADD.FTZ R24, R24, -R124.reuse ;  /* 0x8000007c18187221 */ /* 0x102fe20000010000 */
[----:B------:R-:W-:-:S02]  /*73a0*/  FADD.FTZ R26, R26, -R124 ;  /* 0x8000007c1a1a7221 */ /* 0x000fc40000010000 */
[----:B------:R-:W1:Y:S01]  /*73b0*/  SHFL.IDX PT, R136, R218, R223, 0x1f ;  /* 0x00001fdfda887589 */ /* 0x000e6200000e0000 */
[--C-:B--2---:R-:W-:Y:S01]  /*73c0*/  FADD.FTZ R124, R25, -R126.reuse ;  /* 0x8000007e197c7221 */ /* 0x104fe20000010000 */
[----:B------:R-:W-:Y:S02]  /*73d0*/  FADD.FTZ R126, R27, -R126 ;  /* 0x8000007e1b7e7221 */ /* 0x000fe40000010000 */
[----:B------:R-:W2:Y:S01]  /*73e0*/  SHFL.IDX PT, R143, R221, R223, 0x1f ;  /* 0x00001fdfdd8f7589 */ /* 0x000ea200000e0000 */
[--C-:B----4-:R-:W-:Y:S01]  /*73f0*/  FADD.FTZ R127, R28, -R133.reuse ;  /* 0x800000851c7f7221 */ /* 0x110fe20000010000 */
[----:B------:R-:W-:Y:S01]  /*7400*/  FADD.FTZ R25, R30, -R133 ;  /* 0x800000851e197221 */ /* 0x000fe20000010000 */
[----:B------:R4:W2:Y:S01]  /*7410*/  MUFU.EX2 R28, R130 ;  /* 0x00000082001c7308 */ /* 0x0008a20000000800 */
[----:B------:R-:W2:Y:S01]  /*7420*/  SHFL.IDX PT, R141, R218, R5, 0x1f ;  /* 0x00001f05da8d7589 */ /* 0x000ea200000e0000 */
[----:B------:R-:W-:-:S03]  /*7430*/  FADD.FTZ R27, R31, -R128 ;  /* 0x800000801f1b7221 */ /* 0x000fc60000010000 */
[----:B------:R-:W2:Y:S03]  /*7440*/  SHFL.IDX PT, R138, R218, R145, 0x1f ;  /* 0x00001f91da8a7589 */ /* 0x000ea600000e0000 */
[----:B------:R1:W2:Y:S01]  /*7450*/  MUFU.EX2 R30, R135 ;  /* 0x00000087001e7308 */ /* 0x0002a20000000800 */
[----:B----4-:R-:W-:Y:S01]  /*7460*/  FADD.FTZ R130, R29, -R128 ;  /* 0x800000801d827221 */ /* 0x010fe20000010000 */
[----:B---3--:R-:W-:Y:S01]  /*7470*/  FADD.FTZ R128, R32, -R129 ;  /* 0x8000008120807221 */ /* 0x008fe20000010000 */
[----:B------:R-:W3:Y:S01]  /*7480*/  SHFL.IDX PT, R137, R218, R148, 0x1f ;  /* 0x00001f94da897589 */ /* 0x000ee200000e0000 */
[--C-:B-----5:R-:W-:Y:S01]  /*7490*/  FADD.FTZ R44, R44, -R139.reuse ;  /* 0x8000008b2c2c7221 */ /* 0x120fe20000010000 */
[----:B------:R-:W-:Y:S01]  /*74a0*/  FADD.FTZ R46, R46, -R139 ;  /* 0x8000008b2e2e7221 */ /* 0x000fe20000010000 */
[----:B------:R-:W-:Y:S01]  /*74b0*/  FADD.FTZ R129, R34, -R129 ;  /* 0x8000008122817221 */ /* 0x000fe20000010000 */
[----:B------:R-:W4:Y:S01]  /*74c0*/  SHFL.IDX PT, R32, R218, R144, 0x1f ;  /* 0x00001f90da207589 */ /* 0x000f2200000e0000 */
[--C-:B-1----:R-:W-:Y:S01]  /*74d0*/  FADD.FTZ R52, R52, -R136.reuse ;  /* 0x8000008834347221 */ /* 0x102fe20000010000 */
[----:B------:R-:W-:Y:S01]  /*74e0*/  FADD.FTZ R54, R54, -R136 ;  /* 0x8000008836367221 */ /* 0x000fe20000010000 */
[----:B------:R1:W5:Y:S01]  /*74f0*/  MUFU.EX2 R29, R131 ;  /* 0x00000083001d7308 */ /* 0x0003620000000800 */
[----:B------:R-:W1:Y:S01]  /*7500*/  SHFL.IDX PT, R135, R217, R5, 0x1f ;  /* 0x00001f05d9877589 */ /* 0x000e6200000e0000 */
[--C-:B--2---:R-:W-:Y:S01]  /*7510*/  FADD.FTZ R133, R36, -R143.reuse ;  /* 0x8000008f24857221 */ /* 0x104fe20000010000 */
[----:B------:R-:W-:-:S02]  /*7520*/  FADD.FTZ R38, R38, -R143 ;  /* 0x8000008f26267221 */ /* 0x000fc40000010000 */
[----:B------:R-:W2:Y:S01]  /*7530*/  SHFL.IDX PT, R132, R221, R144, 0x1f ;  /* 0x00001f90dd847589 */ /* 0x000ea200000e0000 */
[--C-:B------:R-:W-:Y:S01]  /*7540*/  FADD.FTZ R40, R40, -R141.reuse ;  /* 0x8000008d28287221 */ /* 0x100fe20000010000 */
[----:B------:R-:W-:Y:S02]  /*7550*/  FADD.FTZ R42, R42, -R141 ;  /* 0x8000008d2a2a7221 */ /* 0x000fe40000010000 */
[----:B------:R-:W5:Y:S01]  /*7560*/  SHFL.IDX PT, R136, R217, R145, 0x1f ;  /* 0x00001f91d9887589 */ /* 0x000f6200000e0000 */
[----:B------:R-:W5:Y:S01]  /*7570*/  MUFU.EX2 R31, R134 ;  /* 0x00000086001f7308 */ /* 0x000f620000000800 */
[--C-:B------:R-:W-:Y:S01]  /*7580*/  FADD.FTZ R48, R48, -R138.reuse ;  /* 0x8000008a30307221 */ /* 0x100fe20000010000 */
[----:B------:R-:W-:Y:S01]  /*7590*/  FADD.FTZ R50, R50, -R138 ;  /* 0x8000008a32327221 */ /* 0x000fe20000010000 */
[----:B------:R-:W-:Y:S04]  /*75a0*/  SHFL.IDX PT, R139, R216, R145, 0x1f ;  /* 0x00001f91d88b7589 */ /* 0x000fe800000e0000 */
[----:B------:R-:W-:Y:S01]  /*75b0*/  SHFL.IDX PT, R138, R216, R149, 0x1f ;  /* 0x00001f95d88a7589 */ /* 0x000fe200000e0000 */
[--C-:B---3--:R-:W-:Y:S01]  /*75c0*/  FADD.FTZ R45, R45, -R137.reuse ;  /* 0x800000892d2d7221 */ /* 0x108fe20000010000 */
[----:B------:R-:W-:Y:S01]  /*75d0*/  FADD.FTZ R47, R47, -R137 ;  /* 0x800000892f2f7221 */ /* 0x000fe20000010000 */
[--C-:B----4-:R-:W-:Y:S01]  /*75e0*/  FADD.FTZ R49, R49, -R32.reuse ;  /* 0x8000002031317221 */ /* 0x110fe20000010000 */
[----:B------:R-:W-:Y:S01]  /*75f0*/  FADD.FTZ R51, R51, -R32 ;  /* 0x8000002033337221 */ /* 0x000fe20000010000 */
[----:B------:R-:W-:Y:S01]  /*7600*/  SHFL.IDX PT, R143, R216, R148, 0x1f ;  /* 0x00001f94d88f7589 */ /* 0x000fe200000e0000 */
[----:B------:R3:W4:Y:S01]  /*7610*/  MUFU.EX2 R32, R125 ;  /* 0x0000007d00207308 */ /* 0x0007220000000800 */
[--C-:B-1----:R-:W-:Y:S01]  /*7620*/  FADD.FTZ R56, R56, -R135.reuse ;  /* 0x8000008738387221 */ /* 0x102fe20000010000 */
[----:B------:R-:W-:Y:S01]  /*7630*/  FADD.FTZ R58, R58, -R135 ;  /* 0x800000873a3a7221 */ /* 0x000fe20000010000 */
[----:B------:R-:W-:Y:S01]  /*7640*/  SHFL.IDX PT, R141, R216, R144, 0x1f ;  /* 0x00001f90d88d7589 */ /* 0x000fe200000e0000 */
[--C-:B--2---:R-:W-:Y:S01]  /*7650*/  FADD.FTZ R131, R33, -R132.reuse ;  /* 0x8000008421837221 */ /* 0x104fe20000010000 */
[----:B------:R-:W-:-:S02]  /*7660*/  FADD.FTZ R132, R35, -R132 ;  /* 0x8000008423847221 */ /* 0x000fc40000010000 */
[----:B------:R-:W-:Y:S04]  /*7670*/  SHFL.IDX PT, R135, R216, R151, 0x1f ;  /* 0x00001f97d8877589 */ /* 0x000fe800000e0000 */
[----:B------:R-:W1:Y:S04]  /*7680*/  SHFL.IDX PT, R142, R221, R231, 0x1f ;  /* 0x00001fe7dd8e7589 */ /* 0x000e6800000e0000 */
[----:B------:R-:W2:Y:S01]  /*7690*/  SHFL.IDX PT, R140, R218, R151, 0x1f ;  /* 0x00001f97da8c7589 */ /* 0x000ea200000e0000 */
[----:B------:R-:W-:Y:S01]  /*76a0*/  FMUL.FTZ R26, R9, R26 ;  /* 0x0000001a091a7220 */ /* 0x000fe20000410000 */
[----:B------:R-:W-:Y:S01]  /*76b0*/  FMUL.FTZ R25, R11, R25 ;  /* 0x000000190b197220 */ /* 0x000fe20000410000 */
[--C-:B-----5:R-:W-:Y:S01]  /*76c0*/  FADD.FTZ R66, R66, -R136.reuse ;  /* 0x8000008842427221 */ /* 0x120fe20000010000 */
[----:B---3--:R-:W-:Y:S01]  /*76d0*/  SHFL.IDX PT, R125, R216, R5, 0x1f ;  /* 0x00001f05d87d7589 */ /* 0x008fe200000e0000 */
[----:B------:R-:W-:Y:S01]  /*76e0*/  MUFU.EX2 R119, R119 ;  /* 0x0000007700777308 */ /* 0x000fe20000000800 */
[----:B------:R-:W-:-:S02]  /*76f0*/  FADD.FTZ R64, R64, -R136 ;  /* 0x8000008840407221 */ /* 0x000fc40000010000 */
[----:B------:R-:W-:Y:S04]  /*7700*/  SHFL.IDX PT, R145, R216, R223, 0x1f ;  /* 0x00001fdfd8917589 */ /* 0x000fe800000e0000 */
[----:B------:R-:W3:Y:S04]  /*7710*/  SHFL.IDX PT, R216, R216, R231, 0x1f ;  /* 0x00001fe7d8d87589 */ /* 0x000ee800000e0000 */
[----:B------:R-:W5:Y:S04]  /*7720*/  SHFL.IDX PT, R137, R217, R149, 0x1f ;  /* 0x00001f95d9897589 */ /* 0x000f6800000e0000 */
[----:B------:R-:W4:Y:S01]  /*7730*/  SHFL.IDX PT, R34, R217, R151, 0x1f ;  /* 0x00001f97d9227589 */ /* 0x000f2200000e0000 */
[--C-:B-1----:R-:W-:Y:S01]  /*7740*/  FADD.FTZ R37, R37, -R142.reuse ;  /* 0x8000008e25257221 */ /* 0x102fe20000010000 */
[----:B------:R-:W-:Y:S01]  /*7750*/  MUFU.EX2 R118, R118 ;  /* 0x0000007600767308 */ /* 0x000fe20000000800 */
[----:B------:R-:W-:Y:S01]  /*7760*/  FADD.FTZ R39, R39, -R142 ;  /* 0x8000008e27277221 */ /* 0x000fe20000010000 */
[----:B------:R-:W1:Y:S04]  /*7770*/  SHFL.IDX PT, R35, R217, R148, 0x1f ;  /* 0x00001f94d9237589 */ /* 0x000e6800000e0000 */
[----:B------:R-:W1:Y:S04]  /*7780*/  SHFL.IDX PT, R33, R218, R231, 0x1f ;  /* 0x00001fe7da217589 */ /* 0x000e6800000e0000 */
[----:B------:R-:W1:Y:S04]  /*7790*/  SHFL.IDX PT, R134, R217, R144, 0x1f ;  /* 0x00001f90d9867589 */ /* 0x000e6800000e0000 */
[----:B------:R-:W1:Y:S01]  /*77a0*/  SHFL.IDX PT, R36, R217, R223, 0x1f ;  /* 0x00001fdfd9247589 */ /* 0x000e6200000e0000 */
[----:B------:R-:W-:Y:S01]  /*77b0*/  MUFU.EX2 R117, R117 ;  /* 0x0000007500757308 */ /* 0x000fe20000000800 */
[----:B------:R-:W-:Y:S01]  /*77c0*/  FMUL.FTZ R38, R15, R38 ;  /* 0x000000260f267220 */ /* 0x000fe20000410000 */
[----:B--2---:R-:W-:Y:S01]  /*77d0*/  FADD.FTZ R41, R41, -R140 ;  /* 0x8000008c29297221 */ /* 0x004fe20000010000 */
[----:B------:R-:W2:Y:S01]  /*77e0*/  SHFL.IDX PT, R217, R217, R231, 0x1f ;  /* 0x00001fe7d9d97589 */ /* 0x000ea200000e0000 */
[----:B---3--:R-:W-:Y:S01]  /*77f0*/  FADD.FTZ R146, R85, -R216 ;  /* 0x800000d855927221 */ /* 0x008fe20000010000 */
[--C-:B-----5:R-:W-:Y:S01]  /*7800*/  FADD.FTZ R60, R60, -R137.reuse ;  /* 0x800000893c3c7221 */ /* 0x120fe20000010000 */
[----:B------:R-:W-:Y:S01]  /*7810*/  FADD.FTZ R62, R62, -R137 ;  /* 0x800000893e3e7221 */ /* 0x000fe20000010000 */
[----:B------:R-:W-:Y:S01]  /*7820*/  FMUL.FTZ R85, R10, R126 ;  /* 0x0000007e0a557220 */ /* 0x000fe20000410000 */
[--C-:B------:R-:W-:Y:S01]  /*7830*/  FADD.FTZ R137, R80, -R139.reuse ;  /* 0x8000008b50897221 */ /* 0x100fe20000010000 */
[--C-:B----4-:R-:W-:Y:S01]  /*7840*/  FADD.FTZ R57, R57, -R34.reuse ;  /* 0x8000002239397221 */ /* 0x110fe20000010000 */
[----:B------:R-:W-:Y:S01]  /*7850*/  FADD.FTZ R59, R59, -R34 ;  /* 0x800000223b3b7221 */ /* 0x000fe20000010000 */
[----:B------:R-:W-:Y:S01]  /*7860*/  FADD.FTZ R139, R82, -R139 ;  /* 0x8000008b528b7221 */ /* 0x000fe20000010000 */
[----:B------:R3:W4:Y:S01]  /*7870*/  MUFU.EX2 R34, R122 ;  /* 0x0000007a00227308 */ /* 0x0007220000000800 */
[----:B------:R-:W-:Y:S01]  /*7880*/  FMUL.FTZ R82, R228, R133 ;  /* 0x00000085e4527220 */ /* 0x000fe20000410000 */
[----:B------:R-:W-:Y:S01]  /*7890*/  FMUL.FTZ R37, R225, R37 ;  /* 0x00000025e1257220 */ /* 0x000fe20000410000 */
[--C-:B-1----:R-:W-:Y:S01]  /*78a0*/  FADD.FTZ R61, R61, -R35.reuse ;  /* 0x800000233d3d7221 */ /* 0x102fe20000010000 */
[----:B------:R-:W-:Y:S01]  /*78b0*/  FADD.FTZ R63, R63, -R35 ;  /* 0x800000233f3f7221 */ /* 0x000fe20000010000 */
[----:B------:R-:W-:Y:S01]  /*78c0*/  F2FP.F16.F32.PACK_AB R85, R85, R26 ;  /* 0x0000001a5555723e */ /* 0x000fe200000000ff */
[----:B------:R-:W-:Y:S01]  /*78d0*/  FMUL.FTZ R26, R12, R27 ;  /* 0x0000001b0c1a7220 */ /* 0x000fe20000410000 */
[--C-:B------:R-:W-:Y:S01]  /*78e0*/  FADD.FTZ R53, R53, -R33.reuse ;  /* 0x8000002135357221 */ /* 0x100fe20000010000 */
[----:B------:R1:W-:Y:S01]  /*78f0*/  MUFU.EX2 R35, R121 ;  /* 0x0000007900237308 */ /* 0x0003e20000000800 */
[----:B------:R-:W-:Y:S01]  /*7900*/  FADD.FTZ R55, R55, -R33 ;  /* 0x8000002137377221 */ /* 0x000fe20000010000 */
[----:B------:R-:W-:Y:S01]  /*7910*/  FADD.FTZ R65, R65, -R134 ;  /* 0x8000008641417221 */ /* 0x000fe20000010000 */
[----:B---3--:R-:W-:Y:S01]  /*7920*/  FADD.FTZ R122, R68, -R36 ;  /* 0x80000024447a7221 */ /* 0x008fe20000010000 */
[----:B------:R-:W-:Y:S01]  /*7930*/  F2FP.F16.F32.PACK_AB R82, R37, R82 ;  /* 0x000000522552723e */ /* 0x000fe200000000ff */
[----:B------:R-:W-:Y:S01]  /*7940*/  FADD.FTZ R216, R87, -R216 ;  /* 0x800000d857d87221 */ /* 0x000fe20000010000 */
[----:B------:R-:W-:-:S02]  /*7950*/  FADD.FTZ R43, R43, -R140 ;  /* 0x8000008c2b2b7221 */ /* 0x000fc40000010000 */
[----:B------:R-:W3:Y:S01]  /*7960*/  MUFU.EX2 R33, R123 ;  /* 0x0000007b00217308 */ /* 0x000ee20000000800 */
[----:B-1----:R-:W-:Y:S01]  /*7970*/  FADD.FTZ R121, R67, -R134 ;  /* 0x8000008643797221 */ /* 0x002fe20000010000 */
[----:B------:R-:W-:Y:S01]  /*7980*/  FADD.FTZ R67, R70, -R36 ;  /* 0x8000002446437221 */ /* 0x000fe20000010000 */
[----:B--2---:R-:W-:Y:S01]  /*7990*/  FADD.FTZ R70, R69, -R217 ;  /* 0x800000d945467221 */ /* 0x004fe20000010000 */
[----:B------:R-:W-:Y:S01]  /*79a0*/  FADD.FTZ R144, R84, -R145 ;  /* 0x8000009154907221 */ /* 0x000fe20000010000 */
[----:B------:R-:W-:-:S03]  /*79b0*/  F2FP.F16.F32.PACK_AB R87, R26, R25 ;  /* 0x000000191a57723e */ /* 0x000fc600000000ff */
[----:B------:R1:W2:Y:S01]  /*79c0*/  MUFU.EX2 R36, R120 ;  /* 0x0000007800247308 */ /* 0x0002a20000000800 */
[----:B------:R-:W-:Y:S01]  /*79d0*/  FADD.FTZ R145, R86, -R145 ;  /* 0x8000009156917221 */ /* 0x000fe20000010000 */
[----:B------:R-:W-:Y:S01]  /*79e0*/  FMUL.FTZ R25, R107, R65 ;  /* 0x000000416b197220 */ /* 0x000fe20000410000 */
[----:B------:R-:W-:Y:S01]  /*79f0*/  FMUL.FTZ R86, R230, R127 ;  /* 0x0000007fe6567220 */ /* 0x000fe20000410000 */
[----:B------:R-:W-:-:S04]  /*7a00*/  FMUL.FTZ R65, R106, R66 ;  /* 0x000000426a417220 */ /* 0x000fc80000410000 */
[----:B------:R-:W5:Y:S01]  /*7a10*/  MUFU.EX2 R116, R116 ;  /* 0x0000007400747308 */ /* 0x000f620000000800 */
[----:B-1----:R-:W-:Y:S01]  /*7a20*/  FADD.FTZ R120, R71, -R217 ;  /* 0x800000d947787221 */ /* 0x002fe20000010000 */
[----:B------:R-:W-:Y:S01]  /*7a30*/  FMUL.FTZ R71, R227, R130 ;  /* 0x00000082e3477220 */ /* 0x000fe20000410000 */
[----:B------:R-:W-:-:S05]  /*7a40*/  FMUL.FTZ R39, R16, R39 ;  /* 0x0000002710277220 */ /* 0x000fca0000410000 */
[----:B------:R-:W1:Y:S01]  /*7a50*/  MUFU.EX2 R115, R115 ;  /* 0x0000007300737308 */ /* 0x000e620000000800 */
[----:B------:R-:W-:Y:S01]  /*7a60*/  FMUL.FTZ R60, R101, R60 ;  /* 0x0000003c653c7220 */ /* 0x000fe20000410000 */
        /* <DEDUP_REMOVED lines=9> */
[----:B------:R-:W-:Y:S01]  /*7b00*/  FADD.FTZ R123, R72, -R125 ;  /* 0x8000007d487b7221 */ /* 0x000fe20000010000 */
[----:B------:R-:W-:Y:S01]  /*7b10*/  FADD.FTZ R134, R73, -R135 ;  /* 0x8000008749867221 */ /* 0x000fe20000010000 */
[----:B------:R-:W-:Y:S01]  /*7b20*/  FADD.FTZ R125, R74, -R125 ;  /* 0x8000007d4a7d7221 */ /* 0x000fe20000010000 */
        /* <DEDUP_REMOVED lines=27> */
[----:B----4-:R-:W-:Y:S01]  /*7ce0*/  FMUL.FTZ R27, R34, R142 ;  /* 0x0000008e221b7220 */ /* 0x010fe20000410000 */
        /* <DEDUP_REMOVED lines=22> */
[----:B------:R-:W-:Y:S01]  /*7e50*/  IMAD R39, R39, 0x2, R236 ;  /* 0x0000000227277824 */ /* 0x000fe200078e02ec */
[----:B------:R-:W-:Y:S01]  /*7e60*/  F2FP.F16.F32.PACK_AB R80, R131, R80 ;  /* 0x000000508350723e */ /* 0x000fe200000000ff */
[----:B---3--:R-:W-:Y:S01]  /*7e70*/  FMUL.FTZ R63, R33, R138 ;  /* 0x0000008a213f7220 */ /* 0x008fe20000410000 */
        /* <DEDUP_REMOVED lines=13> */
[----:B-1----:R-:W-:Y:S01]  /*7f50*/  FMUL.FTZ R59, R115, R145 ;  /* 0x00000091733b7220 */ /* 0x002fe20000410000 */
        /* <DEDUP_REMOVED lines=162> */
.L_x_6714:
        /* <DEDUP_REMOVED lines=70> */
.L_x_6715:
        /* <DEDUP_REMOVED lines=12> */
.L_x_6705:
        /* <DEDUP_REMOVED lines=34> */
.L_x_6685:
        /* <DEDUP_REMOVED lines=75> */
[----:B------:R-:W-:Y:S01]  /*9570*/  STSM.16.M88.4 [R8], R200 ;  /* 0x000000c808007844 */ /* 0x000fe20000000200 */
[----:B------:R-:W-:Y:S02]  /*9580*/  PLOP3.LUT P1, PT, PT, PT, UP0, 0x80, 0x0 ;  /* 0x000000000000781c */ /* 0x000fe40003f2f008 */
[----:B------:R-:W-:Y:S01]  /*9590*/  ISETP.NE.AND.EX P4, PT, RZ, UR5, PT, P4 ;  /* 0x00000005ff007c0c */ /* 0x000fe2000bf85340 */
[----:B------:R-:W-:Y:S01]  /*95a0*/  STSM.16.M88.4 [R3], R208 ;  /* 0x000000d003007844 */ /* 0x000fe20000000200 */
[----:B------:R-:W-:Y:S02]  /*95b0*/  ULDC.64 UR4, c[0x0][0x870] ;  /* 0x00021c0000047ab9 */ /* 0x000fe40000000a00 */
[----:B------:R-:W-:Y:S01]  /*95c0*/  UIMAD.WIDE UR4, UR41, 0x4, UR4 ;  /* 0x00000004290478a5 */ /* 0x000fe2000f8e0204 */
[----:B------:R1:W-:Y:S04]  /*95d0*/  STSM.16.M88.4 [R0], R152 ;  /* 0x0000009800007844 */ /* 0x0003e80000000200 */
[----:B------:R2:W-:Y:S01]  /*95e0*/  STSM.16.M88.4 [R2+-0x4000], R160 ;  /* 0xffc000a002007844 */ /* 0x0005e20000000200 */
[----:B------:R-:W-:-:S02]  /*95f0*/  IMAD.U32 R4, RZ, RZ, UR4 ;  /* 0x00000004ff047e24 */ /* 0x000fc4000f8e00ff */
[----:B------:R-:W-:Y:S01]  /*9600*/  IMAD.U32 R5, RZ, RZ, UR5 ;  /* 0x00000005ff057e24 */ /* 0x000fe2000f8e00ff */
[----:B------:R-:W-:Y:S01]  /*9610*/  STSM.16.M88.4 [R8+-0x4000], R168 ;  /* 0xffc000a808007844 */ /* 0x000fe20000000200 */
[----:B------:R-:W-:-:S03]  /*9620*/  @UP0 ULDC.64 UR4, c[0x0][0x878] ;  /* 0x00021e0000040ab9 */ /* 0x000fc60000000a00 */
[----:B------:R3:W-:Y:S01]  /*9630*/  STSM.16.M88.4 [R3+-0x4000], R176 ;  /* 0xffc000b003007844 */ /* 0x0007e20000000200 */
[----:B------:R-:W-:Y:S01]  /*9640*/  BAR.SYNC.DEFER_BLOCKING 0x1, 0x100 ;  /* 0x0044000000007b1d */ /* 0x000fe20000010000 */
[----:B------:R-:W-:-:S06]  /*9650*/  @UP0 UIMAD.WIDE UR4, UR41, 0x4, UR4 ;  /* 0x00000004290408a5 */ /* 0x000fcc000f8e0204 */
[----:B------:R-:W-:Y:S02]  /*9660*/  IMAD.U32 R6, RZ, RZ, UR4 ;  /* 0x00000004ff067e24 */ /* 0x000fe4000f8e00ff */
        /* <DEDUP_REMOVED lines=9> */
[----:B--2---:R-:W-:Y:S02]  /*9700*/  IMAD.SHL.U32 R2, R19, 0x40, RZ ;  /* 0x0000004013027824 */ /* 0x004fe400078e00ff */
[----:B------:R-:W-:Y:S02]  /*9710*/  IMAD.SHL.U32 R20, R0, 0x8, RZ ;  /* 0x0000000800147824 */ /* 0x000fe400078e00ff */
[----:B------:R-:W-:Y:S01]  /*9720*/  IMAD.SHL.U32 R7, R7, 0x8, RZ ;  /* 0x0000000807077824 */ /* 0x000fe200078e00ff */
[----:B------:R-:W-:Y:S02]  /*9730*/  LOP3.LUT R11, R2, 0x1c0, RZ, 0xc0, !PT ;  /* 0x000001c0020b7812 */ /* 0x000fe400078ec0ff */
[----:B---3--:R-:W-:Y:S02]  /*9740*/  CS2R R2, SRZ ;  /* 0x0000000000027805 */ /* 0x008fe4000001ff00 */
[----:B------:R-:W-:-:S02]  /*9750*/  LOP3.LUT R0, R11, 0x38, R20, 0xf8, !PT ;  /* 0x000000380b007812 */ /* 0x000fc400078ef814 */
        /* <DEDUP_REMOVED lines=14> */
.L_x_6718:
        /* <DEDUP_REMOVED lines=17> */
[----:B------:R-:W-:Y:S01]  /*9950*/  IMAD.U32 R30, RZ, RZ, UR5 ;  /* 0x00000005ff1e7e24 */ /* 0x000fe2000f8e00ff */
[CC--:B------:R-:W-:Y:S01]  /*9960*/  ISETP.GE.AND P3, PT, R19.reuse, R22.reuse, PT ;  /* 0x000000161300720c */ /* 0x0c0fe20003f66270 */
[----:B------:R-:W-:Y:S01]  /*9970*/  VIADD R18, R19, 0x40 ;  /* 0x0000004013127836 */ /* 0x000fe20000000000 */
[-C--:B------:R-:W-:Y:S01]  /*9980*/  ISETP.GE.AND P2, PT, R2, R22.reuse, PT ;  /* 0x000000160200720c */ /* 0x080fe20003f46270 */
[----:B------:R-:W-:Y:S01]  /*9990*/  IMAD.WIDE.U32 R2, R3, UR40, R20 ;  /* 0x0000002803027c25 */ /* 0x000fe2000f8e0014 */
[----:B------:R-:W-:Y:S01]  /*99a0*/  SEL R30, R30, RZ, !P4 ;  /* 0x000000ff1e1e7207 */ /* 0x000fe20006000000 */
[----:B------:R-:W-:Y:S01]  /*99b0*/  BSSY B0, `(.L_x_6719) ;  /* 0x000001c000007945 */ /* 0x000fe20003800000 */
[----:B------:R-:W-:Y:S01]  /*99c0*/  ISETP.GE.AND P1, PT, R18, R22, PT ;  /* 0x000000161200720c */ /* 0x000fe20003f26270 */
[----:B------:R-:W-:Y:S01]  /*99d0*/  VIADD R3, R3, UR4 ;  /* 0x0000000403037c36 */ /* 0x000fe20008000000 */
[-C--:B-1----:R-:W-:Y:S01]  /*99e0*/  ISETP.GE.OR P6, PT, R20, R31.reuse, P3 ;  /* 0x0000001f1400720c */ /* 0x082fe20001fc6670 */
[----:B------:R-:W-:Y:S01]  /*99f0*/  ULDC.64 UR4, c[0x0][0x858] ;  /* 0x0002160000047ab9 */ /* 0x000fe20000000a00 */
[----:B------:R-:W-:Y:S01]  /*9a00*/  SEL R35, RZ, UR41, P4 ;  /* 0x00000029ff237c07 */ /* 0x000fe2000a000000 */
[----:B------:R-:W-:Y:S01]  /*9a10*/  IMAD R18, R30, UR4, RZ ;  /* 0x000000041e127c24 */ /* 0x000fe2000f8e02ff */
[CC--:B------:R-:W-:Y:S01]  /*9a20*/  ISETP.GE.OR P5, PT, R20.reuse, R31.reuse, P2 ;  /* 0x0000001f1400720c */ /* 0x0c0fe200017a6670 */
[----:B------:R-:W-:Y:S01]  /*9a30*/  VIADD R19, R19, 0x60 ;  /* 0x0000006013137836 */ /* 0x000fe20000000000 */
[----:B------:R-:W-:Y:S01]  /*9a40*/  ISETP.GE.OR P4, PT, R20, R31, P1 ;  /* 0x0000001f1400720c */ /* 0x000fe20000f86670 */
[----:B------:R-:W-:-:S02]  /*9a50*/  IMAD.U32 R27, RZ, RZ, UR37 ;  /* 0x00000025ff1b7e24 */ /* 0x000fc4000f8e00ff */
[----:B------:R-:W-:Y:S01]  /*9a60*/  IMAD R23, R35, UR5, R18 ;  /* 0x0000000523177c24 */ /* 0x000fe2000f8e0212 */
[----:B------:R-:W-:Y:S01]  /*9a70*/  ISETP.GE.AND P0, PT, R19, R22, PT ;  /* 0x000000161300720c */ /* 0x000fe20003f06270 */
[----:B------:R-:W-:-:S04]  /*9a80*/  IMAD.WIDE.U32 R28, R35, UR4, R2 ;  /* 0x00000004231c7c25 */ /* 0x000fc8000f8e0002 */
[----:B------:R-:W-:-:S04]  /*9a90*/  IMAD.WIDE R26, R27, 0x80, R16 ;  /* 0x000000801b1a7825 */ /* 0x000fc800078e0210 */
[----:B------:R-:W-:Y:S01]  /*9aa0*/  IMAD.IADD R23, R29, 0x1, R23 ;  /* 0x000000011d177824 */ /* 0x000fe200078e0217 */
[----:B--234-:R-:W-:Y:S06]  /*9ab0*/  @P6 BRA `(.L_x_6720) ;  /* 0x00000000002c6947 */ /* 0x01cfec0003800000 */
        /* <DEDUP_REMOVED lines=11> */
.L_x_6720:
[----:B------:R-:W-:Y:S05]  /*9b70*/  BSYNC B0 ;  /* 0x0000000000007941 */ /* 0x000fea0003800000 */
.L_x_6719:
        /* <DEDUP_REMOVED lines=17> */
.L_x_6722:
[----:B------:R-:W-:Y:S05]  /*9c90*/  BSYNC B0 ;  /* 0x0000000000007941 */ /* 0x000fea0003800000 */
.L_x_6721:
[----:B--23--:R2:W3:Y:S01]  /*9ca0*/  LDS.128 R16, [R0+0x6000] ;  /* 0x0060000000107984 */ /* 0x00c4e20000000c00 */
[----:B------:R-:W-:Y:S04]  /*9cb0*/  BSSY B0, `(.L_x_6723) ;  /* 0x000000f000007945 */ /* 0x000fe80003800000 */
[----:B------:R-:W-:Y:S05]  /*9cc0*/  @P4 BRA `(.L_x_6724) ;  /* 0x0000000000344947 */ /* 0x000fea0003800000 */
        /* <DEDUP_REMOVED lines=13> */
.L_x_6724:
[----:B------:R-:W-:Y:S05]  /*9da0*/  BSYNC B0 ;  /* 0x0000000000007941 */ /* 0x000fea0003800000 */
.L_x_6723:
[----:B---34-:R3:W4:Y:S01]  /*9db0*/  LDS.128 R16, [R0+0x7000] ;  /* 0x0070000000107984 */ /* 0x0187220000000c00 */
        /* <DEDUP_REMOVED lines=15> */
.L_x_6726:
[----:B------:R-:W-:Y:S05]  /*9eb0*/  BSYNC B0 ;  /* 0x0000000000007941 */ /* 0x000fea0003800000 */
.L_x_6725:
        /* <DEDUP_REMOVED lines=28> */
.L_x_6728:
[----:B------:R-:W-:Y:S05]  /*a080*/  BSYNC B0 ;  /* 0x0000000000007941 */ /* 0x000fea0003800000 */
.L_x_6727:
[----:B------:R-:W-:Y:S04]  /*a090*/  BSSY B0, `(.L_x_6729) ;  /* 0x000000f000007945 */ /* 0x000fe80003800000 */
[----:B------:R-:W-:Y:S05]  /*a0a0*/  @P2 BRA `(.L_x_6730) ;  /* 0x0000000000342947 */ /* 0x000fea0003800000 */
[----:B-1--4-:R-:W-:Y:S01]  /*a0b0*/  IADD3 R17, P2, R26, 0x20, RZ ;  /* 0x000000201a117810 */ /* 0x012fe20007f5e0ff */
[----:B------:R-:W-:Y:S01]  /*a0c0*/  ULDC.64 UR4, c[0x0][0x818] ;  /* 0x0002060000047ab9 */ /* 0x000fe20000000a00 */
[----:B------:R-:W-:Y:S02]  /*a0d0*/  IMAD.MOV.U32 R2, RZ, RZ, R24 ;  /* 0x000000ffff027224 */ /* 0x000fe400078e0018 */
        /* <DEDUP_REMOVED lines=10> */
.L_x_6730:
[----:B------:R-:W-:Y:S05]  /*a180*/  BSYNC B0 ;  /* 0x0000000000007941 */ /* 0x000fea0003800000 */
.L_x_6729:
[----:B------:R-:W-:Y:S04]  /*a190*/  BSSY B0, `(.L_x_6731) ;  /* 0x000000f000007945 */ /* 0x000fe80003800000 */
[----:B------:R-:W-:Y:S05]  /*a1a0*/  @P1 BRA `(.L_x_6732) ;  /* 0x0000000000341947 */ /* 0x000fea0003800000 */
[----:B-1----:R-:W-:Y:S01]  /*a1b0*/  IADD3 R13, P1, R26, 0x40, RZ ;  /* 0x000000401a0d7810 */ /* 0x002fe20007f3e0ff */
        /* <DEDUP_REMOVED lines=12> */
.L_x_6732:
[----:B------:R-:W-:Y:S05]  /*a280*/  BSYNC B0 ;  /* 0x0000000000007941 */ /* 0x000fea0003800000 */
.L_x_6731:
        /* <DEDUP_REMOVED lines=15> */
.L_x_6717:
        /* <DEDUP_REMOVED lines=20> */
[----:B----4-:R-:W-:Y:S01]  /*a4c0*/  VIADD R8, R2, 0xffffff80 ;  /* 0xffffff8002087836 */ /* 0x010fe20000000000 */
[----:B------:R-:W-:-:S04]  /*a4d0*/  CS2R R2, SRZ ;  /* 0x0000000000027805 */ /* 0x000fc8000001ff00 */
        /* <DEDUP_REMOVED lines=14> */
[----:B--2---:R-:W-:-:S07]  /*a5c0*/  IMAD.IADD R0, R0, 0x1, -R7 ;  /* 0x0000000100007824 */ /* 0x004fce00078e0a07 */
.L_x_6733:
        /* <DEDUP_REMOVED lines=18> */
[----:B------:R-:W-:-:S02]  /*a6f0*/  VIADD R7, R13, 0x40 ;  /* 0x000000400d077836 */ /* 0x000fc40000000000 */
[----:B------:R-:W-:Y:S02]  /*a700*/  VIADD R13, R13, 0x60 ;  /* 0x000000600d0d7836 */ /* 0x000fe40000000000 */
[----:B------:R-:W-:Y:S01]  /*a710*/  VIADD R5, R5, UR4 ;  /* 0x0000000405057c36 */ /* 0x000fe20008000000 */
[----:B------:R-:W-:Y:S01]  /*a720*/  ULDC.64 UR4, c[0x0][0x828] ;  /* 0x00020a0000047ab9 */ /* 0x000fe20000000a00 */
[-C--:B-1----:R-:W-:Y:S02]  /*a730*/  ISETP.GE.OR P6, PT, R10, R17.reuse, P3 ;  /* 0x000000110a00720c */ /* 0x082fe40001fc6670 */
[-C--:B------:R-:W-:Y:S01]  /*a740*/  ISETP.GE.AND P1, PT, R7, R0.reuse, PT ;  /* 0x000000000700720c */ /* 0x080fe20003f26270 */
[----:B------:R-:W-:Y:S01]  /*a750*/  IMAD.U32 R7, RZ, RZ, UR37 ;  /* 0x00000025ff077e24 */ /* 0x000fe2000f8e00ff */
[----:B------:R-:W-:Y:S01]  /*a760*/  ISETP.GE.AND P0, PT, R13, R0, PT ;  /* 0x000000000d00720c */ /* 0x000fe20003f06270 */
[----:B------:R-:W-:Y:S01]  /*a770*/  IMAD R0, R12, UR4, RZ ;  /* 0x000000040c007c24 */ /* 0x000fe2000f8e02ff */
[CC--:B------:R-:W-:Y:S01]  /*a780*/  ISETP.GE.OR P5, PT, R10.reuse, R17.reuse, P2 ;  /* 0x000000110a00720c */ /* 0x0c0fe200017a6670 */
[----:B------:R-:W-:Y:S01]  /*a790*/  IMAD.WIDE.U32 R8, R15, UR4, R4 ;  /* 0x000000040f087c25 */ /* 0x000fe2000f8e0004 */
[----:B------:R-:W-:-:S03]  /*a7a0*/  ISETP.GE.OR P4, PT, R10, R17, P1 ;  /* 0x000000110a00720c */ /* 0x000fc60000f86670 */
        /* <DEDUP_REMOVED lines=14> */
.L_x_6735:
[----:B------:R-:W-:Y:S05]  /*a890*/  BSYNC B0 ;  /* 0x0000000000007941 */ /* 0x000fea0003800000 */
.L_x_6734:
        /* <DEDUP_REMOVED lines=16> */
.L_x_6737:
[----:B------:R-:W-:Y:S05]  /*a9a0*/  BSYNC B0 ;  /* 0x0000000000007941 */ /* 0x000fea0003800000 */
.L_x_6736:
        /* <DEDUP_REMOVED lines=15> */
.L_x_6739:
[----:B------:R-:W-:Y:S05]  /*aaa0*/  BSYNC B0 ;  /* 0x0000000000007941 */ /* 0x000fea0003800000 */
.L_x_6738:
        /* <DEDUP_REMOVED lines=15> */
.L_x_6741:
[----:B------:R-:W-:Y:S05]  /*aba0*/  BSYNC B0 ;  /* 0x0000000000007941 */ /* 0x000fea0003800000 */
.L_x_6740:
        /* <DEDUP_REMOVED lines=27> */
.L_x_6743:
[----:B------:R-:W-:Y:S05]  /*ad60*/  BSYNC B0 ;  /* 0x0000000000007941 */ /* 0x000fea0003800000 */
.L_x_6742:
        /* <DEDUP_REMOVED lines=15> */
.L_x_6745:
[----:B------:R-:W-:Y:S05]  /*ae60*/  BSYNC B0 ;  /* 0x0000000000007941 */ /* 0x000fea0003800000 */
.L_x_6744:
        /* <DEDUP_REMOVED lines=15> */
.L_x_6747:
[----:B------:R-:W-:Y:S05]  /*af60*/  BSYNC B0 ;  /* 0x0000000000007941 */ /* 0x000fea0003800000 */
.L_x_6746:
        /* <DEDUP_REMOVED lines=15> */
.L_x_6673:
        /* <DEDUP_REMOVED lines=29> */
.L_x_6749:
[----:B------:R-:W-:Y:S01]  /*b230*/  ULDC UR9, c[0x0][0x8c4] ;  /* 0x0002310000097ab9 */ /* 0x000fe20000000800 */
[----:B------:R-:W-:Y:S01]  /*b240*/  UMOV UR7, UR8 ;  /* 0x0000000800077c82 */ /* 0x000fe20008000000 */
[----:B------:R-:W-:-:S11]  /*b250*/  UISETP.NE.AND UP0, UPT, UR9, 0x1, UPT ;  /* 0x000000010900788c */ /* 0x000fd6000bf05270 */
[----:B------:R-:W-:Y:S02]  /*b260*/  @UP0 ULDC.64 UR10, c[0x0][0x8c8] ;  /* 0x00023200000a0ab9 */ /* 0x000fe40000000a00 */
[----:B------:R-:W-:-:S04]  /*b270*/  UIMAD.WIDE.U32 UR4, UR8, UR10, URZ ;  /* 0x0000000a080472a5 */ /* 0x000fc8000f8e003f */
[----:B------:R-:W-:-:S04]  /*b280*/  @UP0 USHF.R.U32.HI UR7, URZ, UR11, UR5 ;  /* 0x0000000b3f070299 */ /* 0x000fc80008011605 */
[----:B------:R-:W-:-:S12]  /*b290*/  UIMAD UR4, UR7, UR9, URZ ;  /* 0x00000009070472a4 */ /* 0x000fd8000f8e023f */
.L_x_6750:
        /* <DEDUP_REMOVED lines=23> */
.L_x_6751:
        /* <DEDUP_REMOVED lines=11> */
[----:B------:R-:W-:Y:S01]  /*b4c0*/  R2UR UR4, R0 ;  /* 0x00000000000472ca */ /* 0x000fe200000e0000 */
[----:B------:R-:W-:-:S14]  /*b4d0*/  BRA `(.L_x_6752) ;  /* 0x0000000000047947 */ /* 0x000fdc0003800000 */
.L_x_6753:
[----:B------:R-:W-:-:S05]  /*b4e0*/  ULDC UR4, c[0x0][0x8ec] ;  /* 0x00023b0000047ab9 */ /* 0x000fca0000000800 */
.L_x_6752:
        /* <DEDUP_REMOVED lines=46> */
.L_x_6754:
        /* <DEDUP_REMOVED lines=13> */
.L_x_6755:
        /* <DEDUP_REMOVED lines=12> */
.L_x_6756:
[----:B------:R-:W-:Y:S01]  /*b960*/  ULEA UR7, UR7, UR10, 0x7 ;  /* 0x0000000a07077291 */ /* 0x000fe2000f8e383f */
[----:B------:R-:W-:Y:S01]  /*b970*/  ULDC UR9, c[0x0][0x74c] ;  /* 0x0001d30000097ab9 */ /* 0x000fe20000000800 */
[----:B------:R-:W-:Y:S02]  /*b980*/  UIADD3 UR10, UR10, 0x7f, URZ ;  /* 0x0000007f0a0a7890 */ /* 0x000fe4000fffe03f */
[----:B------:R-:W-:-:S04]  /*b990*/  UIADD3 UR7, UR7, -UR9, -UR8 ;  /* 0x8000000907077290 */ /* 0x000fc8000fffe808 */
        /* <DEDUP_REMOVED lines=11> */
[----:B------:R-:W-:Y:S01]  /*ba50*/  ULDC.64 UR14, c[0x0][0x2d8] ;  /* 0x0000b600000e7ab9 */ /* 0x000fe20000000a00 */
[----:B------:R-:W-:Y:S01]  /*ba60*/  ULDC.64 UR28, c[0x0][0x2e0] ;  /* 0x0000b800001c7ab9 */ /* 0x000fe20000000a00 */
[----:B------:R-:W-:Y:S02]  /*ba70*/  UIMAD UR10, UR11, UR14, URZ ;  /* 0x0000000e0b0a72a4 */ /* 0x000fe4000f8e023f */
[----:B------:R-:W-:Y:S02]  /*ba80*/  UIMAD.WIDE.U32 UR8, UR6, UR14, URZ ;  /* 0x0000000e060872a5 */ /* 0x000fe4000f8e003f */
[----:B------:R-:W-:Y:S02]  /*ba90*/  UIMAD UR15, UR6, UR15, UR10 ;  /* 0x0000000f060f72a4 */ /* 0x000fe4000f8e020a */
[----:B------:R-:W-:Y:S02]  /*baa0*/  UIADD3 UR6, UR7, -UR12, URZ ;  /* 0x8000000c07067290 */ /* 0x000fe4000fffe03f */
[----:B------:R-:W-:-:S02]  /*bab0*/  USHF.R.S32.HI UR11, URZ, 0x1f, UR13 ;  /* 0x0000001f3f0b7899 */ /* 0x000fc4000801140d */
[----:B------:R-:W-:Y:S02]  /*bac0*/  ULOP3.LUT UR6, UR6, 0x1, URZ, 0xc0, !UPT ;  /* 0x0000000106067892 */ /* 0x000fe4000f8ec03f */
[----:B------:R-:W-:Y:S02]  /*bad0*/  USEL UR13, UR13, URZ, !UP0 ;  /* 0x0000003f0d0d7287 */ /* 0x000fe4000c000000 */
[----:B------:R-:W-:Y:S02]  /*bae0*/  USEL UR14, UR11, URZ, !UP0 ;  /* 0x0000003f0b0e7287 */ /* 0x000fe4000c000000 */
[----:B------:R-:W-:Y:S02]  /*baf0*/  UISETP.NE.U32.AND UP0, UPT, UR6, 0x1, UPT ;  /* 0x000000010600788c */ /* 0x000fe4000bf05070 */
[----:B------:R-:W-:Y:S02]  /*bb00*/  UIADD3 UR10, UP1, UR4, UR8, URZ ;  /* 0x00000008040a7290 */ /* 0x000fe4000ff3e03f */
[----:B------:R-:W-:-:S02]  /*bb10*/  UIADD3 UR15, UR9, UR15, URZ ;  /* 0x0000000f090f7290 */ /* 0x000fc4000fffe03f */
[----:B------:R-:W-:Y:S01]  /*bb20*/  PLOP3.LUT P1, PT, PT, PT, UP0, 0x80, 0x0 ;  /* 0x000000000000781c */ /* 0x000fe20003f2f008 */
[----:B------:R-:W-:Y:S02]  /*bb30*/  UIMAD UR14, UR14, UR28, URZ ;  /* 0x0000001c0e0e72a4 */ /* 0x000fe4000f8e023f */
[----:B------:R-:W-:Y:S02]  /*bb40*/  UIADD3.X UR11, UR5, UR15, URZ, UP1, !UPT ;  /* 0x0000000f050b7290 */ /* 0x000fe40008ffe43f */
[----:B------:R-:W-:Y:S02]  /*bb50*/  UIMAD UR14, UR13, UR29, UR14 ;  /* 0x0000001d0d0e72a4 */ /* 0x000fe4000f8e020e */
[----:B------:R-:W-:Y:S01]  /*bb60*/  UIMAD.WIDE.U32 UR10, UR13, UR28, UR10 ;  /* 0x0000001c0d0a72a5 */ /* 0x000fe2000f8e000a */
[----:B------:R-:W-:-:S03]  /*bb70*/  ELECT P0, URZ, PT ;  /* 0x00000000003f782f */ /* 0x000fc60003800000 */
[----:B------:R-:W-:Y:S02]  /*bb80*/  UIADD3 UR27, UR11, UR14, URZ ;  /* 0x0000000e0b1b7290 */ /* 0x000fe4000fffe03f */
[----:B------:R-:W-:Y:S10]  /*bb90*/  @P1 BRA `(.L_x_6757) ;  /* 0x0000000000bc1947 */ /* 0x000ff40003800000 */
        /* <DEDUP_REMOVED lines=18> */
.L_x_6759:
[----:B------:R-:W-:Y:S05]  /*bcc0*/  BSYNC B0 ;  /* 0x0000000000007941 */ /* 0x000fea0003800000 */
.L_x_6758:
        /* <DEDUP_REMOVED lines=19> */
.L_x_6761:
[----:B------:R-:W-:Y:S05]  /*be00*/  BSYNC B0 ;  /* 0x0000000000007941 */ /* 0x000fea0003800000 */
.L_x_6760:
[----:B------:R-:W-:Y:S06]  /*be10*/  BAR.ARV 0xa, 0xa0 ;  /* 0x0282800000007b1d */ /* 0x000fec0000002000 */
[----:B------:R-:W-:Y:S04]  /*be20*/  BSSY B0, `(.L_x_6762) ;  /* 0x0000003000007945 */ /* 0x000fe80003800000 */
[----:B------:R-:W-:Y:S05]  /*be30*/  @!P0 BRA `(.L_x_6763) ;  /* 0x0000000000048947 */ /* 0x000fea0003800000 */
[----:B------:R-:W-:-:S04]  /*be40*/  DEPBAR.LE SB0, 0x0 ;  /* 0x000080000000791a */ /* 0x000fc80000000000 */
.L_x_6763:
[----:B------:R-:W-:Y:S05]  /*be50*/  BSYNC B0 ;  /* 0x0000000000007941 */ /* 0x000fea0003800000 */
.L_x_6762:
[----:B------:R-:W-:Y:S06]  /*be60*/  BAR.ARV 0xb, 0xa0 ;  /* 0x02c2800000007b1d */ /* 0x000fec0000002000 */
[----:B------:R-:W-:Y:S01]  /*be70*/  UIADD3 UR18, UR12, 0x1, URZ ;  /* 0x000000010c127890 */ /* 0x000fe2000fffe03f */
[----:B------:R-:W-:Y:S11]  /*be80*/  BRA `(.L_x_6764) ;  /* 0x0000000000047947 */ /* 0x000ff60003800000 */
.L_x_6757:
[----:B------:R-:W-:-:S05]  /*be90*/  UMOV UR18, UR12 ;  /* 0x0000000c00127c82 */ /* 0x000fca0008000000 */
.L_x_6764:
        /* <DEDUP_REMOVED lines=8> */
[----:B------:R-:W-:Y:S02]  /*bf20*/  USHF.L.U32 UR19, UR18, 0xd, URZ ;  /* 0x0000000d12137899 */ /* 0x000fe4000800063f */
        /* <DEDUP_REMOVED lines=13> */
.L_x_6777:
        /* <DEDUP_REMOVED lines=20> */
.L_x_6766:
[----:B------:R-:W-:Y:S05]  /*c140*/  BSYNC B0 ;  /* 0x0000000000007941 */ /* 0x000fea0003800000 */
.L_x_6765:
        /* <DEDUP_REMOVED lines=13> */
.L_x_6768:
[----:B------:R-:W-:Y:S05]  /*c220*/  BSYNC B0 ;  /* 0x0000000000007941 */ /* 0x000fea0003800000 */
.L_x_6767:
[----:B------:R-:W-:Y:S06]  /*c230*/  BAR.ARV 0xa, 0xa0 ;  /* 0x0282800000007b1d */ /* 0x000fec0000002000 */
[----:B------:R-:W-:Y:S04]  /*c240*/  BSSY B0, `(.L_x_6769) ;  /* 0x0000003000007945 */ /* 0x000fe80003800000 */
[----:B------:R-:W-:Y:S05]  /*c250*/  @!P0 BRA `(.L_x_6770) ;  /* 0x0000000000048947 */ /* 0x000fea0003800000 */
[----:B------:R-:W-:-:S04]  /*c260*/  DEPBAR.LE SB0, 0x0 ;  /* 0x000080000000791a */ /* 0x000fc80000000000 */
.L_x_6770:
[----:B------:R-:W-:Y:S05]  /*c270*/  BSYNC B0 ;  /* 0x0000000000007941 */ /* 0x000fea0003800000 */
.L_x_6769:
        /* <DEDUP_REMOVED lines=13> */
.L_x_6772:
[----:B------:R-:W-:Y:S05]  /*c350*/  BSYNC B0 ;  /* 0x0000000000007941 */ /* 0x000fea0003800000 */
.L_x_6771:
        /* <DEDUP_REMOVED lines=13> */
.L_x_6774:
[----:B------:R-:W-:Y:S05]  /*c430*/  BSYNC B0 ;  /* 0x0000000000007941 */ /* 0x000fea0003800000 */
.L_x_6773:
[----:B------:R-:W-:Y:S01]  /*c440*/  UIADD3 UR18, UR18, 0x2, URZ ;  /* 0x0000000212127890 */ /* 0x000fe2000fffe03f */
[----:B------:R-:W-:Y:S06]  /*c450*/  BAR.ARV 0xa, 0xa0 ;  /* 0x0282800000007b1d */ /* 0x000fec0000002000 */
[----:B------:R-:W-:Y:S01]  /*c460*/  UISETP.GE.AND UP0, UPT, UR18, UR7, UPT ;  /* 0x000000071200728c */ /* 0x000fe2000bf06270 */
[----:B------:R-:W-:Y:S04]  /*c470*/  BSSY B0, `(.L_x_6775) ;  /* 0x0000003000007945 */ /* 0x000fe80003800000 */
[----:B------:R-:W-:Y:S06]  /*c480*/  @!P0 BRA `(.L_x_6776) ;  /* 0x0000000000048947 */ /* 0x000fec0003800000 */
[----:B------:R-:W-:-:S04]  /*c490*/  DEPBAR.LE SB0, 0x0 ;  /* 0x000080000000791a */ /* 0x000fc80000000000 */
.L_x_6776:
[----:B------:R-:W-:Y:S05]  /*c4a0*/  BSYNC B0 ;  /* 0x0000000000007941 */ /* 0x000fea0003800000 */
.L_x_6775:
[----:B------:R-:W-:Y:S06]  /*c4b0*/  BAR.ARV 0xb, 0xa0 ;  /* 0x02c2800000007b1d */ /* 0x000fec0000002000 */
[----:B------:R-:W-:Y:S01]  /*c4c0*/  PLOP3.LUT P1, PT, PT, PT, UP0, 0x80, 0x0 ;  /* 0x000000000000781c */ /* 0x000fe20003f2f008 */
[----:B------:R-:W-:Y:S02]  /*c4d0*/  UIADD3 UR26, UR26, 0x4000, URZ ;  /* 0x000040001a1a7890 */ /* 0x000fe4000fffe03f */
[----:B------:R-:W-:-:S10]  /*c4e0*/  UIADD3 UR6, UR6, 0x4000, URZ ;  /* 0x0000400006067890 */ /* 0x000fd4000fffe03f */
[----:B------:R-:W-:Y:S05]  /*c4f0*/  @!P1 BRA `(.L_x_6777) ;  /* 0xfffffff800c09947 */ /* 0x000fea000383ffff */
[----:B------:R-:W-:Y:S05]  /*c500*/  BRA `(.L_x_6680) ;  /* 0x0000002400787947 */ /* 0x000fea0003800000 */
.L_x_6748:
        /* <DEDUP_REMOVED lines=22> */
.L_x_6778:
[----:B------:R-:W-:Y:S01]  /*c670*/  ULDC UR9, c[0x0][0x8c4] ;  /* 0x0002310000097ab9 */ /* 0x000fe20000000800 */
[----:B------:R-:W-:Y:S01]  /*c680*/  UMOV UR7, UR8 ;  /* 0x0000000800077c82 */ /* 0x000fe20008000000 */
[----:B------:R-:W-:-:S11]  /*c690*/  UISETP.NE.AND UP0, UPT, UR9, 0x1, UPT ;  /* 0x000000010900788c */ /* 0x000fd6000bf05270 */
[----:B------:R-:W-:Y:S02]  /*c6a0*/  @UP0 ULDC.64 UR10, c[0x0][0x8c8] ;  /* 0x00023200000a0ab9 */ /* 0x000fe40000000a00 */
[----:B------:R-:W-:-:S04]  /*c6b0*/  UIMAD.WIDE.U32 UR4, UR8, UR10, URZ ;  /* 0x0000000a080472a5 */ /* 0x000fc8000f8e003f */
[----:B------:R-:W-:-:S04]  /*c6c0*/  @UP0 USHF.R.U32.HI UR7, URZ, UR11, UR5 ;  /* 0x0000000b3f070299 */ /* 0x000fc80008011605 */
[----:B------:R-:W-:-:S12]  /*c6d0*/  UIMAD UR4, UR7, UR9, URZ ;  /* 0x00000009070472a4 */ /* 0x000fd8000f8e023f */
.L_x_6779:
        /* <DEDUP_REMOVED lines=23> */
.L_x_6780:
        /* <DEDUP_REMOVED lines=14> */
.L_x_6782:
[----:B------:R-:W-:-:S05]  /*c930*/  ULDC UR4, c[0x0][0x8ec] ;  /* 0x00023b0000047ab9 */ /* 0x000fca0000000800 */
.L_x_6781:
        /* <DEDUP_REMOVED lines=17> */
[----:B------:R-:W-:Y:S01]  /*ca50*/  IMAD.U32 R2, RZ, RZ, UR8 ;  /* 0x00000008ff027e24 */ /* 0x000fe2000f8e00ff */
[----:B------:R-:W-:Y:S01]  /*ca60*/  UISETP.NE.U32.AND UP0, UPT, UR4, URZ, UPT ;  /* 0x0000003f0400728c */ /* 0x000fe2000bf05070 */
[----:B------:R-:W-:Y:S01]  /*ca70*/  PLOP3.LUT P1, PT, PT, PT, UP1, 0x80, 0x0 ;  /* 0x000000000000781c */ /* 0x000fe20003f2f018 */
[----:B------:R-:W-:Y:S01]  /*ca80*/  IMAD.U32 R3, RZ, RZ, UR9 ;  /* 0x00000009ff037e24 */ /* 0x000fe2000f8e00ff */
[----:B------:R-:W-:Y:S01]  /*ca90*/  ULDC.64 UR14, c[0x0][0x778] ;  /* 0x0001de00000e7ab9 */ /* 0x000fe20000000a00 */
[----:B------:R-:W-:Y:S01]  /*caa0*/  UISETP.NE.AND.EX UP0, UPT, UR5, URZ, UPT, UP0 ;  /* 0x0000003f0500728c */ /* 0x000fe2000bf05300 */
[----:B------:R-:W-:-:S02]  /*cab0*/  ULDC.64 UR18, c[0x0][0x788] ;  /* 0x0001e20000127ab9 */ /* 0x000fc40000000a00 */
[----:B------:R-:W-:-:S07]  /*cac0*/  ULDC.64 UR4, c[0x0][0x780] ;  /* 0x0001e00000047ab9 */ /* 0x000fce0000000a00 */
[----:B------:R-:W2:Y:S01]  /*cad0*/  @P1 LDG.E R6, desc[UR38][R2.64] ;  /* 0x0000002602061981 */ /* 0x000ea2000c1e1900 */
[----:B------:R-:W-:Y:S01]  /*cae0*/  UISETP.NE.U32.AND UP2, UPT, UR4, URZ, UPT ;  /* 0x0000003f0400728c */ /* 0x000fe2000bf45070 */
[----:B------:R-:W-:Y:S01]  /*caf0*/  PLOP3.LUT P2, PT, PT, PT, UP0, 0x80, 0x0 ;  /* 0x000000000000781c */ /* 0x000fe20003f4f008 */
[----:B------:R-:W-:Y:S01]  /*cb00*/  UIMAD.WIDE UR14, UR13, 0x4, UR14 ;  /* 0x000000040d0e78a5 */ /* 0x000fe2000f8e020e */
[----:B------:R3:W4:Y:S01]  /*cb10*/  @P1 LDG.E R4, desc[UR38][R2.64] ;  /* 0x0000002602041981 */ /* 0x000722000c1e1900 */
[----:B------:R-:W-:-:S06]  /*cb20*/  UISETP.NE.AND.EX UP2, UPT, UR5, URZ, UPT, UP2 ;  /* 0x0000003f0500728c */ /* 0x000fcc000bf45320 */
[----:B------:R-:W-:Y:S01]  /*cb30*/  PLOP3.LUT P3, PT, PT, PT, UP2, 0x80, 0x0 ;  /* 0x000000000000781c */ /* 0x000fe20003f6f028 */
[----:B---3--:R-:W-:-:S04]  /*cb40*/  IMAD.U32 R2, RZ, RZ, UR14 ;  /* 0x0000000eff027e24 */ /* 0x008fc8000f8e00ff */
[----:B------:R-:W-:Y:S01]  /*cb50*/  @UP2 ULDC.64 UR4, c[0x0][0x780] ;  /* 0x0001e00000042ab9 */ /* 0x000fe20000000a00 */
[----:B------:R-:W-:Y:S01]  /*cb60*/  IMAD.U32 R3, RZ, RZ, UR15 ;  /* 0x0000000fff037e24 */ /* 0x000fe2000f8e00ff */
[----:B------:R-:W-:-:S04]  /*cb70*/  @UP2 UIMAD.WIDE UR4, UR13, 0x4, UR4 ;  /* 0x000000040d0428a5 */ /* 0x000fc8000f8e0204 */
[----:B------:R3:W4:Y:S02]  /*cb80*/  @P2 LDG.E R5, desc[UR38][R2.64] ;  /* 0x0000002602052981 */ /* 0x000724000c1e1900 */
        /* <DEDUP_REMOVED lines=13> */
[----:B------:R-:W-:-:S03]  /*cc60*/  @P2 R2UR UR11, R5 ;  /* 0x00000000050b22ca */ /* 0x000fc600000e0000 */
[----:B------:R-:W-:-:S04]  /*cc70*/  @UP1 ULOP3.LUT UR10, UR5, 0xffffff80, URZ, 0xc0, !UPT ;  /* 0xffffff80050a1892 */ /* 0x000fc8000f8ec03f */
[----:B------:R-:W-:Y:S01]  /*cc80*/  @UP1 USHF.R.S32.HI UR12, URZ, 0x1f, UR10 ;  /* 0x0000001f3f0c1899 */ /* 0x000fe2000801140a */
[----:B-1----:R-:W-:Y:S11]  /*cc90*/  @P3 BRA `(.L_x_6784) ;  /* 0x0000000000183947 */ /* 0x002ff60003800000 */
[----:B------:R-:W-:Y:S05]  /*cca0*/  @!P1 BRA `(.L_x_6784) ;  /* 0x0000000000149947 */ /* 0x000fea0003800000 */
[----:B------:R-:W-:Y:S02]  /*ccb0*/  IMAD.U32 R2, RZ, RZ, UR8 ;  /* 0x00000008ff027e24 */ /* 0x000fe4000f8e00ff */
[----:B------:R-:W-:-:S05]  /*ccc0*/  IMAD.U32 R3, RZ, RZ, UR9 ;  /* 0x00000009ff037e24 */ /* 0x000fca000f8e00ff */
[----:B------:R-:W2:Y:S04]  /*ccd0*/  LDG.E R5, desc[UR38][R2.64] ;  /* 0x0000002602057981 */ /* 0x000ea8000c1e1900 */
[----:B-----5:R-:W2:Y:S02]  /*cce0*/  LDG.E R0, desc[UR38][R2.64+0x4] ;  /* 0x0000042602007981 */ /* 0x020ea4000c1e1900 */
[----:B--2---:R-:W-:-:S07]  /*ccf0*/  IMAD.IADD R0, R0, 0x1, -R5 ;  /* 0x0000000100007824 */ /* 0x004fce00078e0a05 */
.L_x_6784:
[----:B------:R-:W-:Y:S01]  /*cd00*/  UMOV UR4, URZ ;  /* 0x0000003f00047c82 */ /* 0x000fe20008000000 */
[----:B------:R-:W-:Y:S01]  /*cd10*/  UMOV UR5, URZ ;  /* 0x0000003f00057c82 */ /* 0x000fe20008000000 */
[----:B------:R-:W-:Y:S01]  /*cd20*/  IMAD.U32 R4, RZ, RZ, UR18 ;  /* 0x00000012ff047e24 */ /* 0x000fe2000f8e00ff */
        /* <DEDUP_REMOVED lines=9> */
.L_x_6785:
[----:B------:R-:W-:Y:S05]  /*cdc0*/  @!P2 BRA `(.L_x_6786) ;  /* 0x000000000014a947 */ /* 0x000fea0003800000 */
[----:B------:R-:W-:Y:S02]  /*cdd0*/  IMAD.U32 R2, RZ, RZ, UR14 ;  /* 0x0000000eff027e24 */ /* 0x000fe4000f8e00ff */
[----:B------:R-:W-:-:S05]  /*cde0*/  IMAD.U32 R3, RZ, RZ, UR15 ;  /* 0x0000000fff037e24 */ /* 0x000fca000f8e00ff */
[----:B------:R-:W2:Y:S04]  /*cdf0*/  LDG.E R5, desc[UR38][R2.64] ;  /* 0x0000002602057981 */ /* 0x000ea8000c1e1900 */
[----:B------:R-:W2:Y:S02]  /*ce00*/  LDG.E R4, desc[UR38][R2.64+0x4] ;  /* 0x0000042602047981 */ /* 0x000ea4000c1e1900 */
[----:B--2---:R-:W-:-:S07]  /*ce10*/  IMAD.IADD R4, R4, 0x1, -R5 ;  /* 0x0000000104047824 */ /* 0x004fce00078e0a05 */
.L_x_6786:
[----:B-1----:R-:W-:Y:S01]  /*ce20*/  IMAD.U32 R3, RZ, RZ, UR7 ;  /* 0x00000007ff037e24 */ /* 0x002fe2000f8e00ff */
[----:B------:R-:W-:-:S03]  /*ce30*/  ULDC UR8, c[0x0][0x74c] ;  /* 0x0001d30000087ab9 */ /* 0x000fc60000000800 */
[----:B-----5:R-:W-:Y:S02]  /*ce40*/  IMAD R3, R3, 0x80, R0 ;  /* 0x0000008003037824 */ /* 0x020fe400078e0200 */
[----:B------:R-:W-:-:S03]  /*ce50*/  VIADD R0, R0, 0x7f ;  /* 0x0000007f00007836 */ /* 0x000fc60000000000 */
[----:B------:R-:W-:-:S04]  /*ce60*/  IADD3 R3, R3, -UR8, -R4 ;  /* 0x8000000803037c10 */ /* 0x000fc8000fffe804 */
[----:B------:R-:W-:-:S04]  /*ce70*/  SHF.R.S32.HI R2, RZ, 0x1f, R3 ;  /* 0x0000001fff027819 */ /* 0x000fc80000011403 */
[----:B------:R-:W-:Y:S02]  /*ce80*/  LEA.HI R2, R2, R3, RZ, 0x7 ;  /* 0x0000000302027211 */ /* 0x000fe400078f38ff */
[----:B------:R-:W-:Y:S02]  /*ce90*/  SHF.R.S32.HI R3, RZ, 0x1f, R0 ;  /* 0x0000001fff037819 */ /* 0x000fe40000011400 */
[----:B------:R-:W-:Y:S02]  /*cea0*/  SHF.R.S32.HI R2, RZ, 0x7, R2 ;  /* 0x00000007ff027819 */ /* 0x000fe40000011402 */
[----:B------:R-:W-:Y:S02]  /*ceb0*/  LEA.HI R0, R3, R0, RZ, 0x7 ;  /* 0x0000000003007211 */ /* 0x000fe400078f38ff */
[----:B------:R-:W-:Y:S01]  /*cec0*/  VIMNMX R4, RZ, R2, !PT ;  /* 0x00000002ff047248 */ /* 0x000fe20007fe0100 */
[----:B------:R-:W-:Y:S01]  /*ced0*/  IMAD.MOV.U32 R2, RZ, RZ, RZ ;  /* 0x000000ffff027224 */ /* 0x000fe200078e00ff */
[----:B------:R-:W-:-:S04]  /*cee0*/  SHF.R.S32.HI R0, RZ, 0x7, R0 ;  /* 0x00000007ff007819 */ /* 0x000fc80000011400 */
        /* <DEDUP_REMOVED lines=49> */
.L_x_6816:
        /* <DEDUP_REMOVED lines=15> */
.L_x_6789:
        /* <DEDUP_REMOVED lines=30> */
[----:B------:R-:W-:Y:S01]  /*d4d0*/  IMAD.MOV.U32 R12, RZ, RZ, 0x8000 ;  /* 0x00008000ff0c7424 */ /* 0x000fe200078e00ff */
[----:B------:R-:W-:Y:S01]  /*d4e0*/  LEA.HI.X R2, R2, R8, R3, 0x2, P1 ;  /* 0x0000000802027211 */ /* 0x000fe200008f1403 */
[----:B------:R-:W-:Y:S01]  /*d4f0*/  UIADD3 UR9, UR8, 0x30c00, URZ ;  /* 0x00030c0008097890 */ /* 0x000fe2000fffe03f */
[----:B------:R-:W-:Y:S01]  /*d500*/  R2UR UR30, R5 ;  /* 0x00000000051e72ca */ /* 0x000fe200000e0000 */
[----:B------:R1:W-:Y:S01]  /*d510*/  STL [R1+0x4], R13 ;  /* 0x0000040d01007387 */ /* 0x0003e20000100800 */
[----:B------:R-:W-:Y:S01]  /*d520*/  R2UR UR31, R2 ;  /* 0x00000000021f72ca */ /* 0x000fe200000e0000 */
[----:B------:R-:W-:Y:S01]  /*d530*/  UIADD3 UR24, UR8, 0x4000, URZ ;  /* 0x0000400008187890 */ /* 0x000fe2000fffe03f */
        /* <DEDUP_REMOVED lines=8> */
[--C-:B------:R-:W-:Y:S02]  /*d5c0*/  IMAD.X R2, RZ, RZ, R6.reuse, P1 ;  /* 0x000000ffff027224 */ /* 0x100fe400008e0606 */
[----:B------:R-:W-:-:S03]  /*d5d0*/  IMAD.X R5, RZ, RZ, R6, P2 ;  /* 0x000000ffff057224 */ /* 0x000fc600010e0606 */
        /* <DEDUP_REMOVED lines=13> */
[-C--:B------:R-:W-:Y:S01]  /*d6b0*/  LOP3.LUT R17, RZ, R4.reuse, RZ, 0x33, !PT ;  /* 0x00000004ff117212 */ /* 0x080fe200078e33ff */
[C---:B------:R-:W-:Y:S02]  /*d6c0*/  VIADD R5, R0.reuse, 0xfffffffe ;  /* 0xfffffffe00057836 */ /* 0x040fe40000000000 */
[----:B------:R-:W-:Y:S02]  /*d6d0*/  IMAD.MOV.U32 R10, RZ, RZ, 0x1 ;  /* 0x00000001ff0a7424 */ /* 0x000fe400078e00ff */
[----:B------:R-:W-:Y:S01]  /*d6e0*/  IMAD.IADD R17, R0, 0x1, R17 ;  /* 0x0000000100117824 */ /* 0x000fe200078e0211 */
[----:B------:R-:W-:Y:S01]  /*d6f0*/  ISETP.NE.AND P1, PT, R5, R4, PT ;  /* 0x000000040500720c */ /* 0x000fe20003f25270 */
[----:B------:R-:W-:-:S03]  /*d700*/  IMAD.MOV.U32 R0, RZ, RZ, R4 ;  /* 0x000000ffff007224 */ /* 0x000fc600078e0004 */
[----:B------:R-:W-:-:S05]  /*d710*/  LOP3.LUT R5, R17, 0x1, RZ, 0xc0, !PT ;  /* 0x0000000111057812 */ /* 0x000fca00078ec0ff */
[----:B------:R2:W-:Y:S04]  /*d720*/  STL [R1+0x8], R5 ;  /* 0x0000080501007387 */ /* 0x0005e80000100800 */
[----:B------:R-:W-:Y:S05]  /*d730*/  @!P1 BRA `(.L_x_6791) ;  /* 0x0000000800609947 */ /* 0x000fea0003800000 */
[----:B------:R-:W-:Y:S02]  /*d740*/  IMAD.IADD R17, R17, 0x1, -R5 ;  /* 0x0000000111117824 */ /* 0x000fe400078e0a05 */
[----:B------:R-:W-:Y:S02]  /*d750*/  IMAD.MOV.U32 R0, RZ, RZ, R4 ;  /* 0x000000ffff007224 */ /* 0x000fe400078e0004 */
[----:B------:R-:W-:-:S07]  /*d760*/  IMAD.MOV.U32 R10, RZ, RZ, 0x1 ;  /* 0x00000001ff0a7424 */ /* 0x000fce00078e00ff */
.L_x_6800:
[----:B-123--:R-:W-:-:S04]  /*d770*/  SHF.L.U32 R18, R10, 0x1f, RZ ;  /* 0x0000001f0a127819 */ /* 0x00efc800000006ff */
[----:B------:R-:W3:Y:S02]  /*d780*/  SYNCS.PHASECHK.TRANS64.TRYWAIT P1, [R15+URZ+0x30c40], R18 ;  /* 0x030c40120f0075a7 */ /* 0x000ee4000802017f */
[----:B---3--:R-:W-:Y:S05]  /*d790*/  @!P1 BRA `(.L_x_6792) ;  /* 0x0000001400709947 */ /* 0x008fea0003800000 */
.L_x_6817:
        /* <DEDUP_REMOVED lines=8> */
.L_x_6793:
[----:B-1----:R-:W1:Y:S01]  /*d820*/  LDC.64 R12, c[0x0][0x728] ;  /* 0x0001ca00ff0c7b82 */ /* 0x002e620000000a00 */
[----:B------:R-:W-:Y:S01]  /*d830*/  IMAD.SHL.U32 R19, R0, 0x80, RZ ;  /* 0x0000008000137824 */ /* 0x000fe200078e00ff */
        /* <DEDUP_REMOVED lines=28> */
.L_x_6818:
        /* <DEDUP_REMOVED lines=8> */
.L_x_6795:
        /* <DEDUP_REMOVED lines=30> */
.L_x_6819:
        /* <DEDUP_REMOVED lines=8> */
.L_x_6797:
        /* <DEDUP_REMOVED lines=24> */
.L_x_6821:
        /* <DEDUP_REMOVED lines=8> */
.L_x_6799:
        /* <DEDUP_REMOVED lines=30> */
.L_x_6791:
[----:B------:R-:W4:Y:S02]  /*e0c0*/  LDL.LU R4, [R1+0x8] ;  /* 0x0000080001047983 */ /* 0x000f240000300800 */
[----:B----4-:R-:W-:Y:S02]  /*e0d0*/  ISETP.NE.AND P1, PT, R4, RZ, PT ;  /* 0x000000ff0400720c */ /* 0x010fe40003f25270 */
[----:B------:R4:W5:Y:S11]  /*e0e0*/  LDL R4, [R1+0x4] ;  /* 0x0000040001047983 */ /* 0x0009760000100800 */
[----:B----4-:R-:W-:Y:S05]  /*e0f0*/  @!P1 BRA `(.L_x_6790) ;  /* 0x0000000400249947 */ /* 0x010fea0003800000 */
[----:B-1----:R-:W-:-:S04]  /*e100*/  SHF.L.U32 R12, R10, 0x1f, RZ ;  /* 0x0000001f0a0c7819 */ /* 0x002fc800000006ff */
[----:B------:R-:W1:Y:S02]  /*e110*/  SYNCS.PHASECHK.TRANS64.TRYWAIT P1, [R15+URZ+0x30c40], R12 ;  /* 0x030c400c0f0075a7 */ /* 0x000e64000802017f */
[----:B-1----:R-:W-:Y:S05]  /*e120*/  @!P1 BRA `(.L_x_6801) ;  /* 0x0000000c00609947 */ /* 0x002fea0003800000 */
.L_x_6822:
        /* <DEDUP_REMOVED lines=8> */
.L_x_6802:
        /* <DEDUP_REMOVED lines=27> */
.L_x_6823:
        /* <DEDUP_REMOVED lines=8> */
.L_x_6804:
[----:B------:R4:W5:Y:S01]  /*e3e0*/  LDL.LU R4, [R1+0x4] ;  /* 0x0000040001047983 */ /* 0x0009620000300800 */
        /* <DEDUP_REMOVED lines=23> */
[----:B------:R-:W-:-:S13]  /*e560*/  R2UR UR29, R8 ;  /* 0x00000000081d72ca */ /* 0x000fda00000e0000 */
[----:B------:R4:W-:Y:S02]  /*e570*/  UBLKCP.S.G [UR26], [UR28], UR7 ;  /* 0x0000001a1c0073ba */ /* 0x0009e40008000207 */
[----:B----4-:R-:W-:-:S07]  /*e580*/  IMAD.MOV.U32 R16, RZ, RZ, 0x1 ;  /* 0x00000001ff107424 */ /* 0x010fce00078e00ff */
.L_x_6790:
[----:B------:R-:W4:Y:S01]  /*e590*/  S2R R0, SR_TID.X ;  /* 0x0000000000007919 */ /* 0x000f220000002100 */
[----:B------:R-:W-:Y:S01]  /*e5a0*/  IMAD R3, R16, 0x8, R15 ;  /* 0x0000000810037824 */ /* 0x000fe200078e020f */
[----:B----4-:R-:W-:Y:S02]  /*e5b0*/  LOP3.LUT R2, R0, 0x7f, RZ, 0xc0, !PT ;  /* 0x0000007f00027812 */ /* 0x010fe400078ec0ff */
[----:B------:R-:W-:Y:S02]  /*e5c0*/  SHF.L.U32 R0, R10, 0x1f, RZ ;  /* 0x0000001f0a007819 */ /* 0x000fe400000006ff */
[----:B------:R-:W-:Y:S02]  /*e5d0*/  ISETP.NE.AND P1, PT, R2, RZ, PT ;  /* 0x000000ff0200720c */ /* 0x000fe40003f25270 */
[----:B------:R-:W4:Y:S02]  /*e5e0*/  SYNCS.PHASECHK.TRANS64.TRYWAIT P0, [R3+URZ+0x30c40], R0 ;  /* 0x030c4000030075a7 */ /* 0x000f24000800017f */
[----:B----4-:R-:W-:Y:S09]  /*e5f0*/  @!P0 BRA `(.L_x_6805) ;  /* 0x0000000800548947 */ /* 0x010ff20003800000 */
.L_x_6824:
[----:B------:R-:W-:Y:S05]  /*e600*/  @P1 BRA `(.L_x_6806) ;  /* 0x0000000000181947 */ /* 0x000fea0003800000 */
[----:B------:R-:W1:Y:S01]  /*e610*/  S2R R2, SR_TID.X ;  /* 0x0000000000027919 */ /* 0x000e620000002100 */
[----:B----4-:R-:W-:-:S04]  /*e620*/  IMAD.MOV.U32 R0, RZ, RZ, 0x4200 ;  /* 0x00004200ff007424 */ /* 0x010fc800078e00ff */
[----:B------:R4:W-:Y:S01]  /*e630*/  SYNCS.ARRIVE.TRANS64 RZ, [R3+URZ+0x30c30], R0 ;  /* 0x030c300003ff79a7 */ /* 0x0009e2000800003f */
[----:B-1----:R-:W-:-:S13]  /*e640*/  LOP3.LUT P0, RZ, R2, 0x1f, RZ, 0xc0, !PT ;  /* 0x0000001f02ff7812 */ /* 0x002fda000780c0ff */
[----:B----4-:R-:W-:Y:S05]  /*e650*/  @!P0 BRA `(.L_x_6806) ;  /* 0x0000000000048947 */ /* 0x010fea0003800000 */
[----:B------:R-:W-:Y:S01]  /*e660*/  BPT.TRAP 0x1 ;  /* 0x000000040000795c */ /* 0x000fe20000300000 */
.L_x_6806:
[----:B-1---5:R-:W-:Y:S01]  /*e670*/  R2UR UR19, R4 ;  /* 0x00000000041372ca */ /* 0x022fe200000e0000 */
[C-C-:B----4-:R-:W-:Y:S01]  /*e680*/  IMAD R0, R16.reuse, 0x4000, R15.reuse ;  /* 0x0000400010007824 */ /* 0x150fe200078e020f */
[----:B------:R-:W-:Y:S01]  /*e690*/  R2UR UR9, R11 ;  /* 0x000000000b0972ca */ /* 0x000fe200000e0000 */
[----:B--23--:R-:W-:Y:S01]  /*e6a0*/  IMAD R15, R16, 0x200, R15 ;  /* 0x00000200100f7824 */ /* 0x00cfe200078e020f */
        /* <DEDUP_REMOVED lines=30> */
.L_x_6787:
[----:B------:R-:W-:Y:S05]  /*e890*/  BSYNC B0 ;  /* 0x0000000000007941 */ /* 0x000fea0003800000 */
.L_x_6783:
[----:B------:R-:W-:-:S03]  /*e8a0*/  UMOV UR7, 0xffffffff ;  /* 0xffffffff00077882 */ /* 0x000fc60000000000 */
[----:B------:R-:W-:Y:S05]  /*e8b0*/  BRA.DIV UR7, `(.L_x_6807) ;  /* 0x0000000607b87947 */ /* 0x000fea000b800000 */
[----:B------:R-:W-:-:S13]  /*e8c0*/  ELECT P6, URZ, PT ;  /* 0x00000000003f782f */ /* 0x000fda00038c0000 */
.L_x_6827:
[----:B------:R-:W-:Y:S05]  /*e8d0*/  @!P6 BRA `(.L_x_6680) ;  /* 0x000000000084e947 */ /* 0x000fea0003800000 */
[----:B------:R-:W-:-:S06]  /*e8e0*/  ULOP3.LUT UR7, UR36, 0x2, URZ, 0xfc, !UPT ;  /* 0x0000000224077892 */ /* 0x000fcc000f8efc3f */
[----:B------:R-:W-:-:S05]  /*e8f0*/  IMAD.U32 R0, RZ, RZ, UR7 ;  /* 0x00000007ff007e24 */ /* 0x000fca000f8e00ff */
[----:B------:R-:W-:-:S13]  /*e900*/  ISETP.NE.AND P2, PT, R0, 0x3, PT ;  /* 0x000000030000780c */ /* 0x000fda0003f45270 */
[----:B------:R-:W-:Y:S05]  /*e910*/  @!P2 BRA `(.L_x_6808) ;  /* 0x000000000004a947 */ /* 0x000fea0003800000 */
[----:B------:R-:W-:Y:S01]  /*e920*/  BPT.TRAP 0x1 ;  /* 0x000000040000795c */ /* 0x000fe20000300000 */
.L_x_6808:
        /* <DEDUP_REMOVED lines=15> */
.L_x_6828:
[----:B------:R-:W2:Y:S02]  /*ea20*/  SYNCS.PHASECHK.TRANS64.TRYWAIT P0, [R3+URZ], R0 ;  /* 0x00000000030075a7 */ /* 0x000ea4000800017f */
[----:B--2---:R-:W-:Y:S05]  /*ea30*/  @!P0 BRA `(.L_x_6810) ;  /* 0x00000004008c8947 */ /* 0x004fea0003800000 */
.L_x_6829:
[----:B------:R-:W-:Y:S05]  /*ea40*/  @!P2 BRA `(.L_x_6811) ;  /* 0x000000000004a947 */ /* 0x000fea0003800000 */
[----:B------:R-:W-:Y:S01]  /*ea50*/  BPT.TRAP 0x1 ;  /* 0x000000040000795c */ /* 0x000fe20000300000 */
.L_x_6811:
[----:B--2---:R-:W-:-:S04]  /*ea60*/  VIADD R3, R8, 0x30c40 ;  /* 0x00030c4008037836 */ /* 0x004fc80000000000 */
[----:B------:R-:W-:-:S04]  /*ea70*/  IMAD R5, R2, 0x8, R3 ;  /* 0x0000000802057824 */ /* 0x000fc800078e0203 */
[----:B------:R-:W2:Y:S02]  /*ea80*/  SYNCS.PHASECHK.TRANS64.TRYWAIT P0, [R5+URZ], R4 ;  /* 0x00000004050075a7 */ /* 0x000ea4000800017f */
[----:B--2---:R-:W-:Y:S05]  /*ea90*/  @!P0 BRA `(.L_x_6812) ;  /* 0x0000000400888947 */ /* 0x004fea0003800000 */
.L_x_6830:
[----:B------:R-:W-:-:S07]  /*eaa0*/  IMAD R3, R6, 0x8, R3 ;  /* 0x0000000806037824 */ /* 0x000fce00078e0203 */
.L_x_6813:
[----:B---3--:R3:W4:Y:S02]  /*eab0*/  SYNCS.PHASECHK.TRANS64.TRYWAIT P0, [R3+URZ], R0 ;  /* 0x00000000030075a7 */ /* 0x008724000800017f */
[----:B----4-:R-:W-:Y:S05]  /*eac0*/  @!P0 NANOSLEEP.SYNCS 0x989680 ;  /* 0x009896800000895d */ /* 0x010fea0003900000 */
[----:B------:R-:W4:Y:S02]  /*ead0*/  @!P0 SYNCS.PHASECHK.TRANS64 P0, [R3+URZ], R0 ;  /* 0x00000000030085a7 */ /* 0x000f24000800007f */
[----:B----4-:R-:W-:Y:S05]  /*eae0*/  @!P0 BRA `(.L_x_6813) ;  /* 0xfffffffc00f08947 */ /* 0x010fea000383ffff */
.L_x_6680:
[----:B------:R-:W-:Y:S05]  /*eaf0*/  BSYNC B6 ;  /* 0x0000000000067941 */ /* 0x000fea0003800000 */
.L_x_6672:
[----:B------:R-:W-:Y:S05]  /*eb00*/  EXIT ;  /* 0x000000000000794d */ /* 0x000fea0003800000 */
.L_x_6690:
[----:B------:R-:W-:Y:S02]  /*eb10*/  IMAD.MOV.U32 R12, RZ, RZ, RZ ;  /* 0x000000ffff0c7224 */ /* 0x000fe400078e00ff */
[----:B------:R-:W-:Y:S02]  /*eb20*/  IMAD.MOV.U32 R11, RZ, RZ, 0x1f ;  /* 0x0000001fff0b7424 */ /* 0x000fe400078e00ff */
[----:B------:R-:W-:-:S07]  /*eb30*/  IMAD.MOV.U32 R15, RZ, RZ, -0x1 ;  /* 0xffffffffff0f7424 */ /* 0x000fce00078e00ff */
[----:B------:R-:W-:Y:S05]  /*eb40*/  WARPSYNC.COLLECTIVE R15, `(.L_x_6814) ;  /* 0x000000000f087348 */ /* 0x000fea0003c00000 */
[----:B------:R1:W2:Y:S02]  /*eb50*/  SHFL.IDX P6, R14, R13, R12, R11 ;  /* 0x0000000c0d0e7389 */ /* 0x0002a400000c000b */
[----:B-12---:R-:W-:Y:S01]  /*eb60*/  ENDCOLLECTIVE ;  /* 0x000000000000791b */ /* 0x006fe20003800000 */
.L_x_6814:
[----:B------:R-:W-:Y:S05]  /*eb70*/  BRA `(.L_x_6815) ;  /* 0xffffff2800a87947 */ /* 0x000fea000383ffff */
.L_x_6692:
[----:B--2---:R2:W3:Y:S02]  /*eb80*/  SYNCS.PHASECHK.TRANS64.TRYWAIT P0, [R236+URZ+0x30c00], R15 ;  /* 0x030c000fec0075a7 */ /* 0x0044e4000800017f */
[----:B---3--:R-:W-:Y:S05]  /*eb90*/  @!P0 NANOSLEEP.SYNCS 0x989680 ;  /* 0x009896800000895d */ /* 0x008fea0003900000 */
[----:B------:R-:W3:Y:S02]  /*eba0*/  @!P0 SYNCS.PHASECHK.TRANS64 P0, [R236+URZ+0x30c00], R15 ;  /* 0x030c000fec0085a7 */ /* 0x000ee4000800007f */
[----:B---3--:R-:W-:Y:S05]  /*ebb0*/  @!P0 BRA `(.L_x_6692) ;  /* 0xfffffffc00f08947 */ /* 0x008fea000383ffff */
[----:B------:R-:W-:Y:S05]  /*ebc0*/  BRA `(.L_x_6691) ;  /* 0xffffff2800f47947 */ /* 0x000fea000383ffff */
.L_x_6697:
[----:B--2---:R2:W3:Y:S02]  /*ebd0*/  SYNCS.PHASECHK.TRANS64.TRYWAIT P1, [R6+URZ+0x30c10], R21 ;  /* 0x030c1015060075a7 */ /* 0x0044e4000802017f */
[----:B---3--:R-:W-:Y:S05]  /*ebe0*/  @!P1 NANOSLEEP.SYNCS 0x989680 ;  /* 0x009896800000995d */ /* 0x008fea0003900000 */
[----:B------:R-:W3:Y:S02]  /*ebf0*/  @!P1 SYNCS.PHASECHK.TRANS64 P1, [R6+URZ+0x30c10], R21 ;  /* 0x030c1015060095a7 */ /* 0x000ee4000802007f */
[----:B---3--:R-:W-:Y:S05]  /*ec00*/  @!P1 BRA `(.L_x_6697) ;  /* 0xfffffffc00f09947 */ /* 0x008fea000383ffff */
[----:B------:R-:W-:Y:S05]  /*ec10*/  BRA `(.L_x_6696) ;  /* 0xffffff3400207947 */ /* 0x000fea000383ffff */
.L_x_6701:
[----:B------:R1:W1:Y:S02]  /*ec20*/  SYNCS.PHASECHK.TRANS64.TRYWAIT P1, [R6+URZ+0x30c30], R21 ;  /* 0x030c3015060075a7 */ /* 0x000264000802017f */
[----:B-1----:R-:W-:Y:S05]  /*ec30*/  @!P1 NANOSLEEP.SYNCS 0x989680 ;  /* 0x009896800000995d */ /* 0x002fea0003900000 */
[----:B------:R-:W1:Y:S02]  /*ec40*/  @!P1 SYNCS.PHASECHK.TRANS64 P1, [R6+URZ+0x30c30], R21 ;  /* 0x030c3015060095a7 */ /* 0x000e64000802007f */
[----:B-1----:R-:W-:Y:S05]  /*ec50*/  @!P1 BRA `(.L_x_6701) ;  /* 0xfffffffc00f09947 */ /* 0x002fea000383ffff */
[----:B------:R-:W-:Y:S05]  /*ec60*/  BRA `(.L_x_6700) ;  /* 0xffffff3800347947 */ /* 0x000fea000383ffff */
.L_x_6709:
[----:B--2---:R2:W3:Y:S02]  /*ec70*/  SYNCS.PHASECHK.TRANS64.TRYWAIT P1, [R7+URZ+0x30c10], R18 ;  /* 0x030c1012070075a7 */ /* 0x0044e4000802017f */
[----:B---3--:R-:W-:Y:S05]  /*ec80*/  @!P1 NANOSLEEP.SYNCS 0x989680 ;  /* 0x009896800000995d */ /* 0x008fea0003900000 */
[----:B------:R-:W3:Y:S02]  /*ec90*/  @!P1 SYNCS.PHASECHK.TRANS64 P1, [R7+URZ+0x30c10], R18 ;  /* 0x030c1012070095a7 */ /* 0x000ee4000802007f */
[----:B---3--:R-:W-:Y:S05]  /*eca0*/  @!P1 BRA `(.L_x_6709) ;  /* 0xfffffffc00f09947 */ /* 0x008fea000383ffff */
[----:B------:R-:W-:Y:S05]  /*ecb0*/  BRA `(.L_x_6708) ;  /* 0xffffff70003c7947 */ /* 0x000fea000383ffff */
.L_x_6713:
[----:B------:R1:W1:Y:S02]  /*ecc0*/  SYNCS.PHASECHK.TRANS64.TRYWAIT P1, [R7+URZ+0x30c30], R18 ;  /* 0x030c3012070075a7 */ /* 0x000264000802017f */
[----:B-1----:R-:W-:Y:S05]  /*ecd0*/  @!P1 NANOSLEEP.SYNCS 0x989680 ;  /* 0x009896800000995d */ /* 0x002fea0003900000 */
[----:B------:R-:W1:Y:S02]  /*ece0*/  @!P1 SYNCS.PHASECHK.TRANS64 P1, [R7+URZ+0x30c30], R18 ;  /* 0x030c3012070095a7 */ /* 0x000e64000802007f */
[----:B-1----:R-:W-:Y:S05]  /*ecf0*/  @!P1 BRA `(.L_x_6713) ;  /* 0xfffffffc00f09947 */ /* 0x002fea000383ffff */
[----:B------:R-:W-:Y:S05]  /*ed00*/  BRA `(.L_x_6712) ;  /* 0xffffff7400507947 */ /* 0x000fea000383ffff */
.L_x_6788:
[----:B-1----:R1:W2:Y:S02]  /*ed10*/  SYNCS.PHASECHK.TRANS64.TRYWAIT P0, [R15+URZ+0x30c20], R2 ;  /* 0x030c20020f0075a7 */ /* 0x0022a4000800017f */
[----:B--2---:R-:W-:Y:S05]  /*ed20*/  @!P0 NANOSLEEP.SYNCS 0x989680 ;  /* 0x009896800000895d */ /* 0x004fea0003900000 */
[----:B------:R-:W2:Y:S02]  /*ed30*/  @!P0 SYNCS.PHASECHK.TRANS64 P0, [R15+URZ+0x30c20], R2 ;  /* 0x030c20020f0085a7 */ /* 0x000ea4000800007f */
[----:B--2---:R-:W-:Y:S05]  /*ed40*/  @!P0 BRA `(.L_x_6788) ;  /* 0xfffffffc00f08947 */ /* 0x004fea000383ffff */
[----:B------:R-:W-:Y:S05]  /*ed50*/  BRA `(.L_x_6816) ;  /* 0xffffffe400287947 */ /* 0x000fea000383ffff */
.L_x_6792:
[----:B---3--:R3:W4:Y:S02]  /*ed60*/  SYNCS.PHASECHK.TRANS64.TRYWAIT P1, [R15+URZ+0x30c40], R18 ;  /* 0x030c40120f0075a7 */ /* 0x008724000802017f */
[----:B----4-:R-:W-:Y:S05]  /*ed70*/  @!P1 NANOSLEEP.SYNCS 0x989680 ;  /* 0x009896800000995d */ /* 0x010fea0003900000 */
[----:B------:R-:W4:Y:S02]  /*ed80*/  @!P1 SYNCS.PHASECHK.TRANS64 P1, [R15+URZ+0x30c40], R18 ;  /* 0x030c40120f0095a7 */ /* 0x000f24000802007f */
[----:B----4-:R-:W-:Y:S05]  /*ed90*/  @!P1 BRA `(.L_x_6792) ;  /* 0xfffffffc00f09947 */ /* 0x010fea000383ffff */
[----:B------:R-:W-:Y:S05]  /*eda0*/  BRA `(.L_x_6817) ;  /* 0xffffffe8007c7947 */ /* 0x000fea000383ffff */
.L_x_6794:
[----:B-1----:R1:W2:Y:S02]  /*edb0*/  SYNCS.PHASECHK.TRANS64.TRYWAIT P1, [R15+URZ+0x30c28], R18 ;  /* 0x030c28120f0075a7 */ /* 0x0022a4000802017f */
[----:B--2---:R-:W-:Y:S05]  /*edc0*/  @!P1 NANOSLEEP.SYNCS 0x989680 ;  /* 0x009896800000995d */ /* 0x004fea0003900000 */
[----:B------:R-:W2:Y:S02]  /*edd0*/  @!P1 SYNCS.PHASECHK.TRANS64 P1, [R15+URZ+0x30c28], R18 ;  /* 0x030c28120f0095a7 */ /* 0x000ea4000802007f */
[----:B--2---:R-:W-:Y:S05]  /*ede0*/  @!P1 BRA `(.L_x_6794) ;  /* 0xfffffffc00f09947 */ /* 0x004fea000383ffff */
[----:B------:R-:W-:Y:S05]  /*edf0*/  BRA `(.L_x_6818) ;  /* 0xffffffec00007947 */ /* 0x000fea000383ffff */
.L_x_6796:
[----:B--2---:R2:W4:Y:S02]  /*ee00*/  SYNCS.PHASECHK.TRANS64.TRYWAIT P1, [R15+URZ+0x30c48], R18 ;  /* 0x030c48120f0075a7 */ /* 0x004524000802017f */
[----:B----4-:R-:W-:Y:S05]  /*ee10*/  @!P1 NANOSLEEP.SYNCS 0x989680 ;  /* 0x009896800000995d */ /* 0x010fea0003900000 */
[----:B------:R-:W4:Y:S02]  /*ee20*/  @!P1 SYNCS.PHASECHK.TRANS64 P1, [R15+URZ+0x30c48], R18 ;  /* 0x030c48120f0095a7 */ /* 0x000f24000802007f */
[----:B----4-:R-:W-:Y:S05]  /*ee30*/  @!P1 BRA `(.L_x_6796) ;  /* 0xfffffffc00f09947 */ /* 0x010fea000383ffff */
[----:B------:R-:W-:Y:S05]  /*ee40*/  BRA `(.L_x_6819) ;  /* 0xffffffec00847947 */ /* 0x000fea000383ffff */
.L_x_6798:
[----:B------:R-:W-:-:S07]  /*ee50*/  SHF.L.U32 R4, R10, 0x1f, RZ ;  /* 0x0000001f0a047819 */ /* 0x000fce00000006ff */
.L_x_6820:
[----:B----4-:R4:W1:Y:S02]  /*ee60*/  SYNCS.PHASECHK.TRANS64.TRYWAIT P1, [R15+URZ+0x30c20], R4 ;  /* 0x030c20040f0075a7 */ /* 0x010864000802017f */
[----:B-1----:R-:W-:Y:S05]  /*ee70*/  @!P1 NANOSLEEP.SYNCS 0x989680 ;  /* 0x009896800000995d */ /* 0x002fea0003900000 */
[----:B------:R-:W1:Y:S02]  /*ee80*/  @!P1 SYNCS.PHASECHK.TRANS64 P1, [R15+URZ+0x30c20], R4 ;  /* 0x030c20040f0095a7 */ /* 0x000e64000802007f */
[----:B-1----:R-:W-:Y:S05]  /*ee90*/  @!P1 BRA `(.L_x_6820) ;  /* 0xfffffffc00f09947 */ /* 0x002fea000383ffff */
[----:B------:R-:W-:Y:S05]  /*eea0*/  BRA `(.L_x_6821) ;  /* 0xffffffec00ec7947 */ /* 0x000fea000383ffff */
.L_x_6801:
[----:B-1----:R1:W4:Y:S02]  /*eeb0*/  SYNCS.PHASECHK.TRANS64.TRYWAIT P1, [R15+URZ+0x30c40], R12 ;  /* 0x030c400c0f0075a7 */ /* 0x002324000802017f */
[----:B----4-:R-:W-:Y:S05]  /*eec0*/  @!P1 NANOSLEEP.SYNCS 0x989680 ;  /* 0x009896800000995d */ /* 0x010fea0003900000 */
[----:B------:R-:W4:Y:S02]  /*eed0*/  @!P1 SYNCS.PHASECHK.TRANS64 P1, [R15+URZ+0x30c40], R12 ;  /* 0x030c400c0f0095a7 */ /* 0x000f24000802007f */
[----:B----4-:R-:W-:Y:S05]  /*eee0*/  @!P1 BRA `(.L_x_6801) ;  /* 0xfffffffc00f09947 */ /* 0x010fea000383ffff */
[----:B------:R-:W-:Y:S05]  /*eef0*/  BRA `(.L_x_6822) ;  /* 0xfffffff0008c7947 */ /* 0x000fea000383ffff */
.L_x_6803:
[----:B--2---:R2:W4:Y:S02]  /*ef00*/  SYNCS.PHASECHK.TRANS64.TRYWAIT P1, [R15+URZ+0x30c28], R12 ;  /* 0x030c280c0f0075a7 */ /* 0x004524000802017f */
[----:B----4-:R-:W-:Y:S05]  /*ef10*/  @!P1 NANOSLEEP.SYNCS 0x989680 ;  /* 0x009896800000995d */ /* 0x010fea0003900000 */
[----:B------:R-:W4:Y:S02]  /*ef20*/  @!P1 SYNCS.PHASECHK.TRANS64 P1, [R15+URZ+0x30c28], R12 ;  /* 0x030c280c0f0095a7 */ /* 0x000f24000802007f */
[----:B----4-:R-:W-:Y:S05]  /*ef30*/  @!P1 BRA `(.L_x_6803) ;  /* 0xfffffffc00f09947 */ /* 0x010fea000383ffff */
[----:B------:R-:W-:Y:S05]  /*ef40*/  BRA `(.L_x_6823) ;  /* 0xfffffff400047947 */ /* 0x000fea000383ffff */
.L_x_6805:
[----:B----4-:R4:W1:Y:S02]  /*ef50*/  SYNCS.PHASECHK.TRANS64.TRYWAIT P0, [R3+URZ+0x30c40], R0 ;  /* 0x030c4000030075a7 */ /* 0x010864000800017f */
[----:B-1----:R-:W-:Y:S05]  /*ef60*/  @!P0 NANOSLEEP.SYNCS 0x989680 ;  /* 0x009896800000895d */ /* 0x002fea0003900000 */
[----:B------:R-:W1:Y:S02]  /*ef70*/  @!P0 SYNCS.PHASECHK.TRANS64 P0, [R3+URZ+0x30c40], R0 ;  /* 0x030c4000030085a7 */ /* 0x000e64000800007f */
[----:B-1----:R-:W-:Y:S05]  /*ef80*/  @!P0 BRA `(.L_x_6805) ;  /* 0xfffffffc00f08947 */ /* 0x002fea000383ffff */
[----:B------:R-:W-:Y:S05]  /*ef90*/  BRA `(.L_x_6824) ;  /* 0xfffffff400987947 */ /* 0x000fea000383ffff */
.L_x_6807:
[----:B------:R-:W-:Y:S01]  /*efa0*/  BSSY B0, `(.L_x_6825) ;  /* 0x0000006000007945 */ /* 0x000fe20003800000 */
[----:B------:R-:W-:-:S07]  /*efb0*/  IMAD.MOV.U32 R15, RZ, RZ, -0x1 ;  /* 0xffffffffff0f7424 */ /* 0x000fce00078e00ff */
[----:B------:R-:W-:Y:S05]  /*efc0*/  WARPSYNC.COLLECTIVE R15, `(.L_x_6826) ;  /* 0x000000000f0c7348 */ /* 0x000fea0003c00000 */
[----:B------:R-:W-:Y:S02]  /*efd0*/  ELECT P6, UR62, PT ;  /* 0x00000000003e782f */ /* 0x000fe400038c0000 */
[----:B------:R-:W-:Y:S01]  /*efe0*/  MOV R14, UR62 ;  /* 0x0000003e000e7c02 */ /* 0x000fe20008000f00 */
[----:B------:R-:W-:Y:S10]  /*eff0*/  ENDCOLLECTIVE ;  /* 0x000000000000791b */ /* 0x000ff40003800000 */
.L_x_6826:
[----:B------:R-:W-:Y:S05]  /*f000*/  BSYNC B0 ;  /* 0x0000000000007941 */ /* 0x000fea0003800000 */
.L_x_6825:
[----:B------:R-:W-:Y:S05]  /*f010*/  BRA `(.L_x_6827) ;  /* 0xfffffff8002c7947 */ /* 0x000fea000383ffff */
.L_x_6809:
[----:B-1----:R1:W2:Y:S02]  /*f020*/  SYNCS.PHASECHK.TRANS64.TRYWAIT P0, [R7+URZ], R4 ;  /* 0x00000004070075a7 */ /* 0x0022a4000800017f */
[----:B--2---:R-:W-:Y:S05]  /*f030*/  @!P0 NANOSLEEP.SYNCS 0x989680 ;  /* 0x009896800000895d */ /* 0x004fea0003900000 */
[----:B------:R-:W2:Y:S02]  /*f040*/  @!P0 SYNCS.PHASECHK.TRANS64 P0, [R7+URZ], R4 ;  /* 0x00000004070085a7 */ /* 0x000ea4000800007f */
[----:B--2---:R-:W-:Y:S05]  /*f050*/  @!P0 BRA `(.L_x_6809) ;  /* 0xfffffffc00f08947 */ /* 0x004fea000383ffff */
[----:B------:R-:W-:Y:S05]  /*f060*/  BRA `(.L_x_6828) ;  /* 0xfffffff8006c7947 */ /* 0x000fea000383ffff */
.L_x_6810:
[----:B--2---:R2:W3:Y:S02]  /*f070*/  SYNCS.PHASECHK.TRANS64.TRYWAIT P0, [R3+URZ], R0 ;  /* 0x00000000030075a7 */ /* 0x0044e4000800017f */
[----:B---3--:R-:W-:Y:S05]  /*f080*/  @!P0 NANOSLEEP.SYNCS 0x989680 ;  /* 0x009896800000895d */ /* 0x008fea0003900000 */
[----:B------:R-:W3:Y:S02]  /*f090*/  @!P0 SYNCS.PHASECHK.TRANS64 P0, [R3+URZ], R0 ;  /* 0x00000000030085a7 */ /* 0x000ee4000800007f */
[----:B---3--:R-:W-:Y:S05]  /*f0a0*/  @!P0 BRA `(.L_x_6810) ;  /* 0xfffffffc00f08947 */ /* 0x008fea000383ffff */
[----:B------:R-:W-:Y:S05]  /*f0b0*/  BRA `(.L_x_6829) ;  /* 0xfffffff800607947 */ /* 0x000fea000383ffff */
.L_x_6812:
[----:B--2---:R2:W3:Y:S02]  /*f0c0*/  SYNCS.PHASECHK.TRANS64.TRYWAIT P0, [R5+URZ], R4 ;  /* 0x00000004050075a7 */ /* 0x0044e4000800017f */
[----:B---3--:R-:W-:Y:S05]  /*f0d0*/  @!P0 NANOSLEEP.SYNCS 0x989680 ;  /* 0x009896800000895d */ /* 0x008fea0003900000 */
[----:B------:R-:W3:Y:S02]  /*f0e0*/  @!P0 SYNCS.PHASECHK.TRANS64 P0, [R5+URZ], R4 ;  /* 0x00000004050085a7 */ /* 0x000ee4000800007f */
[----:B---3--:R-:W-:Y:S05]  /*f0f0*/  @!P0 BRA `(.L_x_6812) ;  /* 0xfffffffc00f08947 */ /* 0x008fea000383ffff */
[----:B------:R-:W-:Y:S05]  /*f100*/  BRA `(.L_x_6830) ;  /* 0xfffffff800647947 */ /* 0x000fea000383ffff */
.L_x_6831:
        /* <DEDUP_REMOVED lines=15> */
.L_x_7422:


//--------------------- .text._ZN7cutlass13device_kernelIN5flash11enable_sm90INS1_16FlashAttnBwdSm90INS1_25CollectiveMainloopBwdSm90ILi2ELi2ELi2EN4cute5tupleIJNS5_1CILi1EEES8_S8_EEENS6_IJNS7_ILi128EEESA_NS7_ILi64EEEEEENS_6half_tEfNS_4arch4Sm90ELb1ELb0ELb0ELb1ELb1ELb1ELb0ELb0ELi2ELi1ELi2ELi2ELb0EEENS1_21CollectiveEpilogueBwdISC_SD_SF_Li256ELb1ELb0ELi1EEENS1_25SingleTileBwdLPTSchedulerILb1ELi128ELb1EEEEEEEEEvNT_6ParamsE --------------------------
	.section	.text._ZN7cutlass13device_kernelIN5flash11enable_sm90INS1_16FlashAttnBwdSm90INS1_25CollectiveMainloopBwdSm90ILi2ELi2ELi2EN4cute5tupleIJNS5_1CILi1EEES8_S8_EEENS6_IJNS7_ILi128EEESA_NS7_ILi64EEEEEENS_6half_tEfNS_4arch4Sm90ELb1ELb0ELb0ELb1ELb1ELb1ELb0ELb0ELi2ELi1ELi2ELi2ELb0EEENS1_21CollectiveEpilogueBwdISC_SD_SF_Li256ELb1ELb0ELi1EEENS1_25SingleTileBwdLPTSchedulerILb1ELi128ELb1EEEEEEEEEvNT_6ParamsE,"ax",@progbits
	.align	128
.text._ZN7cutlass13device_kernelIN5flash11enable_sm90INS1_16FlashAttnBwdSm90INS1_25CollectiveMainloopBwdSm90ILi2ELi2ELi2EN4cute5tupleIJNS5_1CILi1EEES8_S8_EEENS6_IJNS7_ILi128EEESA_NS7_ILi64EEEEEENS_6half_tEfNS_4arch4Sm90ELb1ELb0ELb0ELb1ELb1ELb1ELb0ELb0ELi2ELi1ELi2ELi2ELb0EEENS1_21CollectiveEpilogueBwdISC_SD_SF_Li256ELb1ELb0ELi1EEENS1_25SingleTileBwdLPTSchedulerILb1ELi128ELb1EEEEEEEEEvNT_6ParamsE:
        .type           _ZN7cutlass13device_kernelIN5flash11enable_sm90INS1_16FlashAttnBwdSm90INS1_25CollectiveMainloopBwdSm90ILi2ELi2ELi2EN4cute5tupleIJNS5_1CILi1EEES8_S8_EEENS6_IJNS7_ILi128EEESA_NS7_ILi64EEEEEENS_6half_tEfNS_4arch4Sm90ELb1ELb0ELb0ELb1ELb1ELb1ELb0ELb0ELi2ELi1ELi2ELi2ELb0EEENS1_21CollectiveEpilogueBwdISC_SD_SF_Li256ELb1ELb0ELi1EEENS1_25SingleTileBwdLPTSchedulerILb1ELi128ELb1EEEEEEEEEvNT_6ParamsE,@function
        .size           _ZN7cutlass13device_kernelIN5flash11enable_sm90INS1_16FlashAttnBwdSm90INS1_25CollectiveMainloopBwdSm90ILi2ELi2ELi2EN4cute5tupleIJNS5_1CILi1EEES8_S8_EEENS6_IJNS7_ILi128EEESA_NS7_ILi64EEEEEENS_6half_tEfNS_4arch4Sm90ELb1ELb0ELb0ELb1ELb1ELb1ELb0ELb0ELi2ELi1ELi2ELi2ELb0EEENS1_21CollectiveEpilogueBwdISC_SD_SF_Li256ELb1ELb0ELi1EEENS1_25SingleTileBwdLPTSchedulerILb1ELi128ELb1EEEEEEEEEvNT_6ParamsE,(.L_x_7423 - _ZN7cutlass13device_kernelIN5flash11enable_sm90INS1_16FlashAttnBwdSm90INS1_25CollectiveMainloopBwdSm90ILi2ELi2ELi2EN4cute5tupleIJNS5_1CILi1EEES8_S8_EEENS6_IJNS7_ILi128EEESA_NS7_ILi64EEEEEENS_6half_tEfNS_4arch4Sm90ELb1ELb0ELb0ELb1ELb1ELb1ELb0ELb0ELi2ELi1ELi2ELi2ELb0EEENS1_21CollectiveEpilogueBwdISC_SD_SF_Li256ELb1ELb0ELi1EEENS1_25SingleTileBwdLPTSchedulerILb1ELi128ELb1EEEEEEEEEvNT_6ParamsE)
        .other          _ZN7cutlass13device_kernelIN5flash11enable_sm90INS1_16FlashAttnBwdSm90INS1_25CollectiveMainloopBwdSm90ILi2ELi2ELi2EN4cute5tupleIJNS5_1CILi1EEES8_S8_EEENS6_IJNS7_ILi128EEESA_NS7_ILi64EEEEEENS_6half_tEfNS_4arch4Sm90ELb1ELb0ELb0ELb1ELb1ELb1ELb0ELb0ELi2ELi1ELi2ELi2ELb0EEENS1_21CollectiveEpilogueBwdISC_SD_SF_Li256ELb1ELb0ELi1EEENS1_25SingleTileBwdLPTSchedulerILb1ELi128ELb1EEEEEEEEEvNT_6ParamsE,@"STO_CUDA_ENTRY STV_DEFAULT"
_ZN7cutlass13device_kernelIN5flash11enable_sm90INS1_16FlashAttnBwdSm90INS1_25CollectiveMainloopBwdSm90ILi2ELi2ELi2EN4cute5tupleIJNS5_1CILi1EEES8_S8_EEENS6_IJNS7_ILi128EEESA_NS7_ILi64EEEEEENS_6half_tEfNS_4arch4Sm90ELb1ELb0ELb0ELb1ELb1ELb1ELb0ELb0ELi2ELi1ELi2ELi2ELb0EEENS1_21CollectiveEpilogueBwdISC_SD_SF_Li256ELb1ELb0ELi1EEENS1_25SingleTileBwdLPTSchedulerILb1ELi128ELb1EEEEEEEEEvNT_6ParamsE:
        /* <DEDUP_REMOVED lines=24> */
.L_x_6833:
[----:B------:R-:W-:Y:S05]  /*0180*/  BSYNC B0 ;  /* 0x0000000000007941 */ /* 0x000fea0003800000 */
.L_x_6832:
        /* <DEDUP_REMOVED lines=37> */
.L_x_6834:
        /* <DEDUP_REMOVED lines=22> */
.L_x_6835:
[----:B------:R-:W-:Y:S01]  /*0540*/  PLOP3.LUT P0, PT, PT, PT, UP0, 0x80, 0x0 ;  /* 0x000000000000781c */ /* 0x000fe20003f0f008 */
[----:B------:R-:W-:Y:S01]  /*0550*/  NOP ;  /* 0x0000000000007918 */ /* 0x000fe20000000000 */
[----:B------:R-:W-:Y:S01]  /*0560*/  ULDC.64 UR38, c[0x0][0x208] ;  /* 0x0000820000267ab9 */ /* 0x000fe20000000a00 */
[----:B------:R-:W-:Y:S01]  /*0570*/  BSSY B6, `(.L_x_6836) ;  /* 0x0000eea000067945 */ /* 0x000fe20003800000 */
[----:B-12-4-:R-:W-:Y:S09]  /*0580*/  BAR.SYNC.DEFER_BLOCKING 0x0 ;  /* 0x0000000000007b1d */ /* 0x016ff20000010000 */
[----:B------:R-:W-:Y:S05]  /*0590*/  @!P0 BRA `(.L_x_6837) ;  /* 0x000000a800b88947 */ /* 0x000fea0003800000 */
.L_x_6838:
        /* <DEDUP_REMOVED lines=32> */
.L_x_6839:
[----:B------:R-:W-:Y:S01]  /*07a0*/  ULDC UR8, c[0x0][0x8c4] ;  /* 0x0002310000087ab9 */ /* 0x000fe20000000800 */
[----:B------:R-:W-:Y:S01]  /*07b0*/  UMOV UR7, UR9 ;  /* 0x0000000900077c82 */ /* 0x000fe20008000000 */
[----:B------:R-:W-:-:S11]  /*07c0*/  UISETP.NE.AND UP0, UPT, UR8, 0x1, UPT ;  /* 0x000000010800788c */ /* 0x000fd6000bf05270 */
[----:B------:R-:W-:Y:S02]  /*07d0*/  @UP0 ULDC.64 UR10, c[0x0][0x8c8] ;  /* 0x00023200000a0ab9 */ /* 0x000fe40000000a00 */
[----:B------:R-:W-:-:S04]  /*07e0*/  UIMAD.WIDE.U32 UR4, UR9, UR10, URZ ;  /* 0x0000000a090472a5 */ /* 0x000fc8000f8e003f */
[----:B------:R-:W-:-:S04]  /*07f0*/  @UP0 USHF.R.U32.HI UR7, URZ, UR11, UR5 ;  /* 0x0000000b3f070299 */ /* 0x000fc80008011605 */
[----:B------:R-:W-:-:S12]  /*0800*/  UIMAD UR4, UR7, UR8, URZ ;  /* 0x00000008070472a4 */ /* 0x000fd8000f8e023f */
.L_x_6840:
        /* <DEDUP_REMOVED lines=23> */
.L_x_6841:
        /* <DEDUP_REMOVED lines=14> */
.L_x_6843:
[----:B------:R-:W-:-:S05]  /*0a60*/  ULDC UR4, c[0x0][0x8ec] ;  /* 0x00023b0000047ab9 */ /* 0x000fca0000000800 */
.L_x_6842:
        /* <DEDUP_REMOVED lines=25> */
.L_x_6845:
        /* <DEDUP_REMOVED lines=14> */
.L_x_6846:
        /* <DEDUP_REMOVED lines=11> */
.L_x_6847:
        /* <DEDUP_REMOVED lines=13> */
.L_x_6848:
        /* <DEDUP_REMOVED lines=68> */
.L_x_6851:
        /* <DEDUP_REMOVED lines=15> */
.L_x_6850:
        /* <DEDUP_REMOVED lines=22> */
.L_x_6853:
        /* <DEDUP_REMOVED lines=15> */
.L_x_6852:
[----:B------:R-:W-:Y:S01]  /*15e0*/  SHF.R.S32.HI R5, RZ, 0x1f, R16 ;  /* 0x0000001fff057819 */ /* 0x000fe20000011410 */
[----:B------:R-:W-:-:S03]  /*15f0*/  UMOV UR4, 0xffffffff ;  /* 0xffffffff00047882 */ /* 0x000fc60000000000 */
[----:B------:R-:W-:-:S04]  /*1600*/  LEA.HI R0, R5, R16, RZ, 0x7 ;  /* 0x0000001005007211 */ /* 0x000fc800078f38ff */
[----:B------:R-:W-:Y:S01]  /*1610*/  SHF.R.S32.HI R13, RZ, 0x7, R0 ;  /* 0x00000007ff0d7819 */ /* 0x000fe20000011400 */
[----:B------:R-:W-:Y:S06]  /*1620*/  BRA.DIV UR4, `(.L_x_6854) ;  /* 0x000000de04807947 */ /* 0x000fec000b800000 */
[----:B------:R1:W2:Y:S02]  /*1630*/  SHFL.IDX PT, R14, R13, RZ, 0x1f ;  /* 0x00001fff0d0e7589 */ /* 0x0002a400000e0000 */
.L_x_6997:
        /* <DEDUP_REMOVED lines=24> */
.L_x_6855:
        /* <DEDUP_REMOVED lines=128> */
.L_x_6868:
[----:B------:R-:W-:-:S06]  /*1fc0*/  ULOP3.LUT UR4, UR36, 0x1, URZ, 0xfc, !UPT ;  /* 0x0000000124047892 */ /* 0x000fcc000f8efc3f */
[----:B---3--:R-:W-:-:S05]  /*1fd0*/  IMAD.U32 R5, RZ, RZ, UR4 ;  /* 0x00000004ff057e24 */ /* 0x008fca000f8e00ff */
[----:B------:R-:W-:-:S13]  /*1fe0*/  ISETP.NE.AND P0, PT, R5, 0x3, PT ;  /* 0x000000030500780c */ /* 0x000fda0003f05270 */
[----:B------:R-:W-:Y:S05]  /*1ff0*/  @!P0 BRA `(.L_x_6858) ;  /* 0x0000000000048947 */ /* 0x000fea0003800000 */
[----:B------:R-:W-:Y:S01]  /*2000*/  BPT.TRAP 0x1 ;  /* 0x000000040000795c */ /* 0x000fe20000300000 */
.L_x_6858:
[----:B------:R-:W-:Y:S01]  /*2010*/  IMAD R6, R0, 0x8, R236 ;  /* 0x0000000800067824 */ /* 0x000fe200078e02ec */
[----:B------:R-:W-:-:S04]  /*2020*/  SHF.L.U32 R21, R4, 0x1f, RZ ;  /* 0x0000001f04157819 */ /* 0x000fc800000006ff */
[----:B------:R1:W2:Y:S01]  /*2030*/  SYNCS.PHASECHK.TRANS64.TRYWAIT P1, [R6+URZ+0x30c10], R21 ;  /* 0x030c1015060075a7 */ /* 0x0002a2000802017f */
[----:B------:R-:W-:Y:S05]  /*2040*/  @!P0 BRA `(.L_x_6859) ;  /* 0x0000000000048947 */ /* 0x000fea0003800000 */
[----:B------:R-:W-:Y:S01]  /*2050*/  BPT.TRAP 0x1 ;  /* 0x000000040000795c */ /* 0x000fe20000300000 */
.L_x_6859:
[----:B------:R-:W-:-:S05]  /*2060*/  VIADD R5, R236, 0x10000 ;  /* 0x00010000ec057836 */ /* 0x000fca0000000000 */
[----:B------:R-:W-:-:S04]  /*2070*/  SHF.R.U32.HI R5, RZ, 0x4, R5 ;  /* 0x00000004ff057819 */ /* 0x000fc80000011605 */
[----:B------:R-:W-:Y:S01]  /*2080*/  LOP3.LUT R5, R5, 0x3fff, RZ, 0xc0, !PT ;  /* 0x00003fff05057812 */ /* 0x000fe200078ec0ff */
[----:B--2---:R-:W-:Y:S06]  /*2090*/  @P1 BRA `(.L_x_6860) ;  /* 0x0000000000081947 */ /* 0x004fec0003800000 */
[----:B------:R-:W2:Y:S02]  /*20a0*/  SYNCS.PHASECHK.TRANS64.TRYWAIT P1, [R6+URZ+0x30c10], R21 ;  /* 0x030c1015060075a7 */ /* 0x000ea4000802017f */
[----:B--2---:R-:W-:Y:S05]  /*20b0*/  @!P1 BRA `(.L_x_6861) ;  /* 0x000000d4000c9947 */ /* 0x004fea0003800000 */
.L_x_6860:
        /* <DEDUP_REMOVED lines=64> */
.L_x_6862:
[----:B------:R1:W1:Y:S01]  /*24c0*/  SYNCS.PHASECHK.TRANS64.TRYWAIT P1, [R6+URZ+0x30c30], R21 ;  /* 0x030c3015060075a7 */ /* 0x000262000802017f */
[----:B------:R-:W-:Y:S05]  /*24d0*/  @!P0 BRA `(.L_x_6863) ;  /* 0x0000000000048947 */ /* 0x000fea0003800000 */
[----:B------:R-:W-:Y:S01]  /*24e0*/  BPT.TRAP 0x1 ;  /* 0x000000040000795c */ /* 0x000fe20000300000 */
.L_x_6863:
[----:B------:R-:W-:-:S05]  /*24f0*/  VIADD R15, R236, 0x18000 ;  /* 0x00018000ec0f7836 */ /* 0x000fca0000000000 */
[----:B------:R-:W-:-:S04]  /*2500*/  SHF.R.U32.HI R15, RZ, 0x4, R15 ;  /* 0x00000004ff0f7819 */ /* 0x000fc8000001160f */
[----:B------:R-:W-:-:S04]  /*2510*/  LOP3.LUT R15, R15, 0x3fff, RZ, 0xc0, !PT ;  /* 0x00003fff0f0f7812 */ /* 0x000fc800078ec0ff */
[----:B------:R-:W-:Y:S01]  /*2520*/  LOP3.LUT R17, R15, 0x10000, RZ, 0xfc, !PT ;  /* 0x000100000f117812 */ /* 0x000fe200078efcff */
[----:B-1----:R-:W-:Y:S06]  /*2530*/  @P1 BRA `(.L_x_6864) ;  /* 0x0000000000081947 */ /* 0x002fec0003800000 */
[----:B------:R-:W1:Y:S02]  /*2540*/  SYNCS.PHASECHK.TRANS64.TRYWAIT P1, [R6+URZ+0x30c30], R21 ;  /* 0x030c3015060075a7 */ /* 0x000e64000802017f */
[----:B-1----:R-:W-:Y:S05]  /*2550*/  @!P1 BRA `(.L_x_6865) ;  /* 0x000000cc00f89947 */ /* 0x002fea0003800000 */
.L_x_6864:
        /* <DEDUP_REMOVED lines=690> */
.L_x_6866:
        /* <DEDUP_REMOVED lines=68> */
.L_x_6867:
        /* <DEDUP_REMOVED lines=12> */
.L_x_6857:
        /* <DEDUP_REMOVED lines=116> */
.L_x_6880:
[----:B------:R-:W-:-:S05]  /*5cc0*/  IMAD.U32 R7, RZ, RZ, UR36 ;  /* 0x00000024ff077e24 */ /* 0x000fca000f8e00ff */
[----:B------:R-:W-:-:S04]  /*5cd0*/  LOP3.LUT R7, R7, 0x1, RZ, 0xfc, !PT ;  /* 0x0000000107077812 */ /* 0x000fc800078efcff */
[----:B------:R-:W-:-:S13]  /*5ce0*/  ISETP.NE.AND P0, PT, R7, 0x3, PT ;  /* 0x000000030700780c */ /* 0x000fda0003f05270 */
[----:B--2---:R-:W-:Y:S05]  /*5cf0*/  @!P0 BRA `(.L_x_6870) ;  /* 0x0000000000048947 */ /* 0x004fea0003800000 */
[----:B------:R-:W-:Y:S01]  /*5d00*/  BPT.TRAP 0x1 ;  /* 0x000000040000795c */ /* 0x000fe20000300000 */
.L_x_6870:
[----:B------:R-:W-:Y:S01]  /*5d10*/  IMAD R7, R0, 0x8, R236 ;  /* 0x0000000800077824 */ /* 0x000fe200078e02ec */
[----:B------:R-:W-:-:S04]  /*5d20*/  SHF.L.U32 R18, R4, 0x1f, RZ ;  /* 0x0000001f04127819 */ /* 0x000fc800000006ff */
[----:B------:R1:W2:Y:S01]  /*5d30*/  SYNCS.PHASECHK.TRANS64.TRYWAIT P1, [R7+URZ+0x30c10], R18 ;  /* 0x030c1012070075a7 */ /* 0x0002a2000802017f */
[----:B------:R-:W-:Y:S05]  /*5d40*/  @!P0 BRA `(.L_x_6871) ;  /* 0x0000000000048947 */ /* 0x000fea0003800000 */
[----:B------:R-:W-:Y:S01]  /*5d50*/  BPT.TRAP 0x1 ;  /* 0x000000040000795c */ /* 0x000fe20000300000 */
.L_x_6871:
[----:B---3--:R-:W-:-:S05]  /*5d60*/  VIADD R8, R236, 0x10000 ;  /* 0x00010000ec087836 */ /* 0x008fca0000000000 */
[----:B------:R-:W-:-:S04]  /*5d70*/  SHF.R.U32.HI R8, RZ, 0x4, R8 ;  /* 0x00000004ff087819 */ /* 0x000fc80000011608 */
[----:B------:R-:W-:-:S04]  /*5d80*/  LOP3.LUT R8, R8, 0x3fff, RZ, 0xc0, !PT ;  /* 0x00003fff08087812 */ /* 0x000fc800078ec0ff */
[----:B------:R-:W-:Y:S01]  /*5d90*/  LOP3.LUT R9, R8, 0x10000, RZ, 0xfc, !PT ;  /* 0x0001000008097812 */ /* 0x000fe200078efcff */
[----:B--2---:R-:W-:Y:S06]  /*5da0*/  @P1 BRA `(.L_x_6872) ;  /* 0x0000000000081947 */ /* 0x004fec0003800000 */
[----:B------:R-:W2:Y:S02]  /*5db0*/  SYNCS.PHASECHK.TRANS64.TRYWAIT P1, [R7+URZ+0x30c10], R18 ;  /* 0x030c1012070075a7 */ /* 0x000ea4000802017f */
[----:B--2---:R-:W-:Y:S05]  /*5dc0*/  @!P1 BRA `(.L_x_6873) ;  /* 0x0000009400f09947 */ /* 0x004fea0003800000 */
.L_x_6872:
        /* <DEDUP_REMOVED lines=63> */
.L_x_6874:
[----:B------:R1:W1:Y:S01]  /*61c0*/  SYNCS.PHASECHK.TRANS64.TRYWAIT P1, [R7+URZ+0x30c30], R18 ;  /* 0x030c3012070075a7 */ /* 0x000262000802017f */
[----:B------:R-:W-:Y:S05]  /*61d0*/  @!P0 BRA `(.L_x_6875) ;  /* 0x0000000000048947 */ /* 0x000fea0003800000 */
[----:B------:R-:W-:Y:S01]  /*61e0*/  BPT.TRAP 0x1 ;  /* 0x000000040000795c */ /* 0x000fe20000300000 */
.L_x_6875:
        /* <DEDUP_REMOVED lines=8> */
.L_x_6876:
        /* <DEDUP_REMOVED lines=627> */
.L_x_6878:
        /* <DEDUP_REMOVED lines=70> */
.L_x_6879:
        /* <DEDUP_REMOVED lines=12> */
.L_x_6869:
        /* <DEDUP_REMOVED lines=34> */
.L_x_6849:
        /* <DEDUP_REMOVED lines=120> */
.L_x_6882:
        /* <DEDUP_REMOVED lines=51> */
.L_x_6884:
[----:B------:R-:W-:Y:S05]  /*9b90*/  BSYNC B0 ;  /* 0x0000000000007941 */ /* 0x000fea0003800000 */
.L_x_6883:
        /* <DEDUP_REMOVED lines=17> */
.L_x_6886:
[----:B------:R-:W-:Y:S05]  /*9cb0*/  BSYNC B0 ;  /* 0x0000000000007941 */ /* 0x000fea0003800000 */
.L_x_6885:
        /* <DEDUP_REMOVED lines=16> */
.L_x_6888:
[----:B------:R-:W-:Y:S05]  /*9dc0*/  BSYNC B0 ;  /* 0x0000000000007941 */ /* 0x000fea0003800000 */
.L_x_6887:
        /* <DEDUP_REMOVED lines=16> */
.L_x_6890:
[----:B------:R-:W-:Y:S05]  /*9ed0*/  BSYNC B0 ;  /* 0x0000000000007941 */ /* 0x000fea0003800000 */
.L_x_6889:
        /* <DEDUP_REMOVED lines=28> */
.L_x_6892:
[----:B------:R-:W-:Y:S05]  /*a0a0*/  BSYNC B0 ;  /* 0x0000000000007941 */ /* 0x000fea0003800000 */
.L_x_6891:
        /* <DEDUP_REMOVED lines=15> */
.L_x_6894:
[----:B------:R-:W-:Y:S05]  /*a1a0*/  BSYNC B0 ;  /* 0x0000000000007941 */ /* 0x000fea0003800000 */
.L_x_6893:
        /* <DEDUP_REMOVED lines=15> */
.L_x_6896:
[----:B------:R-:W-:Y:S05]  /*a2a0*/  BSYNC B0 ;  /* 0x0000000000007941 */ /* 0x000fea0003800000 */
.L_x_6895:
        /* <DEDUP_REMOVED lines=15> */
.L_x_6881:
        /* <DEDUP_REMOVED lines=37> */
.L_x_6897:
        /* <DEDUP_REMOVED lines=44> */
.L_x_6899:
[----:B------:R-:W-:Y:S05]  /*a8b0*/  BSYNC B0 ;  /* 0x0000000000007941 */ /* 0x000fea0003800000 */
.L_x_6898:
        /* <DEDUP_REMOVED lines=16> */
.L_x_6901:
[----:B------:R-:W-:Y:S05]  /*a9c0*/  BSYNC B0 ;  /* 0x0000000000007941 */ /* 0x000fea0003800000 */
.L_x_6900:
        /* <DEDUP_REMOVED lines=15> */
.L_x_6903:
[----:B------:R-:W-:Y:S05]  /*aac0*/  BSYNC B0 ;  /* 0x0000000000007941 */ /* 0x000fea0003800000 */
.L_x_6902:
        /* <DEDUP_REMOVED lines=15> */
.L_x_6905:
[----:B------:R-:W-:Y:S05]  /*abc0*/  BSYNC B0 ;  /* 0x0000000000007941 */ /* 0x000fea0003800000 */
.L_x_6904:
        /* <DEDUP_REMOVED lines=27> */
.L_x_6907:
[----:B------:R-:W-:Y:S05]  /*ad80*/  BSYNC B0 ;  /* 0x0000000000007941 */ /* 0x000fea0003800000 */
.L_x_6906:
        /* <DEDUP_REMOVED lines=15> */
.L_x_6909:
[----:B------:R-:W-:Y:S05]  /*ae80*/  BSYNC B0 ;  /* 0x0000000000007941 */ /* 0x000fea0003800000 */
.L_x_6908:
        /* <DEDUP_REMOVED lines=15> */
.L_x_6911:
[----:B------:R-:W-:Y:S05]  /*af80*/  BSYNC B0 ;  /* 0x0000000000007941 */ /* 0x000fea0003800000 */
.L_x_6910:
        /* <DEDUP_REMOVED lines=15> */
.L_x_6837:
        /* <DEDUP_REMOVED lines=29> */
.L_x_6913:
[----:B------:R-:W-:Y:S01]  /*b250*/  ULDC UR9, c[0x0][0x8c4] ;  /* 0x0002310000097ab9 */ /* 0x000fe20000000800 */
[----:B------:R-:W-:Y:S01]  /*b260*/  UMOV UR7, UR8 ;  /* 0x0000000800077c82 */ /* 0x000fe20008000000 */
[----:B------:R-:W-:-:S11]  /*b270*/  UISETP.NE.AND UP0, UPT, UR9, 0x1, UPT ;  /* 0x000000010900788c */ /* 0x000fd6000bf05270 */
[----:B------:R-:W-:Y:S02]  /*b280*/  @UP0 ULDC.64 UR10, c[0x0][0x8c8] ;  /* 0x00023200000a0ab9 */ /* 0x000fe40000000a00 */
[----:B------:R-:W-:-:S04]  /*b290*/  UIMAD.WIDE.U32 UR4, UR8, UR10, URZ ;  /* 0x0000000a080472a5 */ /* 0x000fc8000f8e003f */
[----:B------:R-:W-:-:S04]  /*b2a0*/  @UP0 USHF.R.U32.HI UR7, URZ, UR11, UR5 ;  /* 0x0000000b3f070299 */ /* 0x000fc80008011605 */
[----:B------:R-:W-:-:S12]  /*b2b0*/  UIMAD UR4, UR7, UR9, URZ ;  /* 0x00000009070472a4 */ /* 0x000fd8000f8e023f */
.L_x_6914:
        /* <DEDUP_REMOVED lines=23> */
.L_x_6915:
        /* <DEDUP_REMOVED lines=13> */
.L_x_6917:
[----:B------:R-:W-:-:S05]  /*b500*/  ULDC UR4, c[0x0][0x8ec] ;  /* 0x00023b0000047ab9 */ /* 0x000fca0000000800 */
.L_x_6916:
        /* <DEDUP_REMOVED lines=48> */
.L_x_6918:
        /* <DEDUP_REMOVED lines=13> */
.L_x_6919:
        /* <DEDUP_REMOVED lines=12> */
.L_x_6920:
[----:B------:R-:W-:Y:S01]  /*b9a0*/  ULEA UR8, UR7, UR14, 0x7 ;  /* 0x0000000e07087291 */ /* 0x000fe2000f8e383f */
[----:B------:R-:W-:-:S03]  /*b9b0*/  ULDC UR9, c[0x0][0x74c] ;  /* 0x0001d30000097ab9 */ /* 0x000fc60000000800 */
[----:B------:R-:W-:Y:S02]  /*b9c0*/  UIADD3 UR9, UR8, -UR9, -UR11 ;  /* 0x8000000908097290 */ /* 0x000fe4000fffe80b */
        /* <DEDUP_REMOVED lines=65> */
.L_x_6924:
[----:B------:R-:W2:Y:S04]  /*bde0*/  LDG.E.STRONG.GPU R4, desc[UR38][R2.64] ;  /* 0x0000002602047981 */ /* 0x000ea8000c1ef900 */
[----:B--2---:R-:W-:Y:S01]  /*bdf0*/  CCTL.IVALL ;  /* 0x00000000ff00798f */ /* 0x004fe20002000000 */
[----:B------:R-:W-:Y:S05]  /*be00*/  YIELD ;  /* 0x0000000000007946 */ /* 0x000fea0003800000 */
[----:B------:R-:W-:-:S13]  /*be10*/  ISETP.NE.AND P1, PT, R4, R5, PT ;  /* 0x000000050400720c */ /* 0x000fda0003f25270 */
[----:B------:R-:W-:Y:S05]  /*be20*/  @P1 BRA `(.L_x_6924) ;  /* 0xfffffffc00ec1947 */ /* 0x000fea000383ffff */
.L_x_6923:
[----:B------:R-:W-:Y:S05]  /*be30*/  BSYNC B0 ;  /* 0x0000000000007941 */ /* 0x000fea0003800000 */
.L_x_6922:
[----:B------:R-:W-:-:S03]  /*be40*/  UMOV UR6, 0xffffffff ;  /* 0xffffffff00067882 */ /* 0x000fc60000000000 */
[----:B------:R-:W-:Y:S05]  /*be50*/  BRA.DIV UR6, `(.L_x_6925) ;  /* 0x0000003606f47947 */ /* 0x000fea000b800000 */
[----:B------:R-:W-:Y:S01]  /*be60*/  NOP ;  /* 0x0000000000007918 */ /* 0x000fe20000000000 */
.L_x_7000:
        /* <DEDUP_REMOVED lines=22> */
.L_x_6927:
[----:B------:R-:W-:Y:S05]  /*bfd0*/  BSYNC B0 ;  /* 0x0000000000007941 */ /* 0x000fea0003800000 */
.L_x_6926:
        /* <DEDUP_REMOVED lines=20> */
.L_x_6929:
[----:B------:R-:W-:Y:S05]  /*c120*/  BSYNC B0 ;  /* 0x0000000000007941 */ /* 0x000fea0003800000 */
.L_x_6928:
[----:B------:R-:W-:Y:S06]  /*c130*/  BAR.ARV 0xa, 0xa0 ;  /* 0x0282800000007b1d */ /* 0x000fec0000002000 */
[----:B------:R-:W-:Y:S04]  /*c140*/  BSSY B0, `(.L_x_6930) ;  /* 0x0000003000007945 */ /* 0x000fe80003800000 */
[----:B------:R-:W-:Y:S05]  /*c150*/  @!P0 BRA `(.L_x_6931) ;  /* 0x0000000000048947 */ /* 0x000fea0003800000 */
[----:B------:R-:W-:-:S04]  /*c160*/  DEPBAR.LE SB0, 0x0 ;  /* 0x000080000000791a */ /* 0x000fc80000000000 */
.L_x_6931:
[----:B------:R-:W-:Y:S05]  /*c170*/  BSYNC B0 ;  /* 0x0000000000007941 */ /* 0x000fea0003800000 */
.L_x_6930:
        /* <DEDUP_REMOVED lines=19> */
.L_x_6933:
[----:B------:R-:W-:Y:S05]  /*c2b0*/  BSYNC B0 ;  /* 0x0000000000007941 */ /* 0x000fea0003800000 */
.L_x_6932:
[----:B------:R-:W-:Y:S01]  /*c2c0*/  UIADD3 UR7, UR13, 0x1, URZ ;  /* 0x000000010d077890 */ /* 0x000fe2000fffe03f */
[----:B------:R-:W-:Y:S11]  /*c2d0*/  BRA `(.L_x_6934) ;  /* 0x0000000000047947 */ /* 0x000ff60003800000 */
.L_x_6921:
[----:B------:R-:W-:-:S05]  /*c2e0*/  UMOV UR7, UR13 ;  /* 0x0000000d00077c82 */ /* 0x000fca0008000000 */
.L_x_6934:
        /* <DEDUP_REMOVED lines=16> */
.L_x_6959:
        /* <DEDUP_REMOVED lines=18> */
.L_x_6937:
[----:B------:R-:W2:Y:S04]  /*c510*/  LDG.E.STRONG.GPU R4, desc[UR38][R2.64] ;  /* 0x0000002602047981 */ /* 0x000ea8000c1ef900 */
[----:B--2---:R-:W-:Y:S01]  /*c520*/  CCTL.IVALL ;  /* 0x00000000ff00798f */ /* 0x004fe20002000000 */
[----:B------:R-:W-:Y:S05]  /*c530*/  YIELD ;  /* 0x0000000000007946 */ /* 0x000fea0003800000 */
[----:B------:R-:W-:-:S13]  /*c540*/  ISETP.NE.AND P1, PT, R4, R5, PT ;  /* 0x000000050400720c */ /* 0x000fda0003f25270 */
[----:B------:R-:W-:Y:S05]  /*c550*/  @P1 BRA `(.L_x_6937) ;  /* 0xfffffffc00ec1947 */ /* 0x000fea000383ffff */
.L_x_6936:
[----:B------:R-:W-:Y:S05]  /*c560*/  BSYNC B0 ;  /* 0x0000000000007941 */ /* 0x000fea0003800000 */
.L_x_6935:
[----:B------:R-:W-:-:S03]  /*c570*/  UMOV UR24, 0xffffffff ;  /* 0xffffffff00187882 */ /* 0x000fc60000000000 */
[----:B------:R-:W-:Y:S05]  /*c580*/  BRA.DIV UR24, `(.L_x_6938) ;  /* 0x0000003218447947 */ /* 0x000fea000b800000 */
[----:B------:R-:W-:Y:S01]  /*c590*/  NOP ;  /* 0x0000000000007918 */ /* 0x000fe20000000000 */
.L_x_7003:
        /* <DEDUP_REMOVED lines=19> */
.L_x_6940:
[----:B------:R-:W-:Y:S05]  /*c6d0*/  BSYNC B0 ;  /* 0x0000000000007941 */ /* 0x000fea0003800000 */
.L_x_6939:
        /* <DEDUP_REMOVED lines=15> */
.L_x_6942:
[----:B------:R-:W-:Y:S05]  /*c7d0*/  BSYNC B0 ;  /* 0x0000000000007941 */ /* 0x000fea0003800000 */
.L_x_6941:
[----:B------:R-:W-:Y:S06]  /*c7e0*/  BAR.ARV 0xa, 0xa0 ;  /* 0x0282800000007b1d */ /* 0x000fec0000002000 */
[----:B------:R-:W-:Y:S04]  /*c7f0*/  BSSY B0, `(.L_x_6943) ;  /* 0x0000003000007945 */ /* 0x000fe80003800000 */
[----:B------:R-:W-:Y:S05]  /*c800*/  @!P0 BRA `(.L_x_6944) ;  /* 0x0000000000048947 */ /* 0x000fea0003800000 */
[----:B------:R-:W-:-:S04]  /*c810*/  DEPBAR.LE SB0, 0x0 ;  /* 0x000080000000791a */ /* 0x000fc80000000000 */
.L_x_6944:
[----:B------:R-:W-:Y:S05]  /*c820*/  BSYNC B0 ;  /* 0x0000000000007941 */ /* 0x000fea0003800000 */
.L_x_6943:
        /* <DEDUP_REMOVED lines=19> */
.L_x_6946:
[----:B------:R-:W-:Y:S05]  /*c960*/  BSYNC B0 ;  /* 0x0000000000007941 */ /* 0x000fea0003800000 */
.L_x_6945:
        /* <DEDUP_REMOVED lines=17> */
.L_x_6949:
[----:B------:R-:W2:Y:S04]  /*ca80*/  LDG.E.STRONG.GPU R4, desc[UR38][R2.64] ;  /* 0x0000002602047981 */ /* 0x000ea8000c1ef900 */
[----:B--2---:R-:W-:Y:S01]  /*ca90*/  CCTL.IVALL ;  /* 0x00000000ff00798f */ /* 0x004fe20002000000 */
[----:B------:R-:W-:Y:S05]  /*caa0*/  YIELD ;  /* 0x0000000000007946 */ /* 0x000fea0003800000 */
[----:B------:R-:W-:-:S13]  /*cab0*/  ISETP.NE.AND P1, PT, R4, R5, PT ;  /* 0x000000050400720c */ /* 0x000fda0003f25270 */
[----:B------:R-:W-:Y:S05]  /*cac0*/  @P1 BRA `(.L_x_6949) ;  /* 0xfffffffc00ec1947 */ /* 0x000fea000383ffff */
.L_x_6948:
[----:B------:R-:W-:Y:S05]  /*cad0*/  BSYNC B0 ;  /* 0x0000000000007941 */ /* 0x000fea0003800000 */
.L_x_6947:
[----:B------:R-:W-:-:S03]  /*cae0*/  UMOV UR18, 0xffffffff ;  /* 0xffffffff00127882 */ /* 0x000fc60000000000 */
[----:B------:R-:W-:Y:S05]  /*caf0*/  BRA.DIV UR18, `(.L_x_6950) ;  /* 0x0000002e12047947 */ /* 0x000fea000b800000 */
[----:B------:R-:W-:Y:S01]  /*cb00*/  NOP ;  /* 0x0000000000007918 */ /* 0x000fe20000000000 */
.L_x_7006:
        /* <DEDUP_REMOVED lines=15> */
.L_x_6952:
[----:B------:R-:W-:Y:S05]  /*cc00*/  BSYNC B0 ;  /* 0x0000000000007941 */ /* 0x000fea0003800000 */
.L_x_6951:
        /* <DEDUP_REMOVED lines=15> */
.L_x_6954:
[----:B------:R-:W-:Y:S05]  /*cd00*/  BSYNC B0 ;  /* 0x0000000000007941 */ /* 0x000fea0003800000 */
.L_x_6953:
[----:B------:R-:W-:Y:S06]  /*cd10*/  BAR.ARV 0xa, 0xa0 ;  /* 0x0282800000007b1d */ /* 0x000fec0000002000 */
[----:B------:R-:W-:Y:S04]  /*cd20*/  BSSY B0, `(.L_x_6955) ;  /* 0x0000003000007945 */ /* 0x000fe80003800000 */
[----:B------:R-:W-:Y:S05]  /*cd30*/  @!P0 BRA `(.L_x_6956) ;  /* 0x0000000000048947 */ /* 0x000fea0003800000 */
[----:B------:R-:W-:-:S04]  /*cd40*/  DEPBAR.LE SB0, 0x0 ;  /* 0x000080000000791a */ /* 0x000fc80000000000 */
.L_x_6956:
[----:B------:R-:W-:Y:S05]  /*cd50*/  BSYNC B0 ;  /* 0x0000000000007941 */ /* 0x000fea0003800000 */
.L_x_6955:
        /* <DEDUP_REMOVED lines=19> */
.L_x_6958:
[----:B------:R-:W-:Y:S05]  /*ce90*/  BSYNC B0 ;  /* 0x0000000000007941 */ /* 0x000fea0003800000 */
.L_x_6957:
[----:B------:R-:W-:Y:S02]  /*cea0*/  UIADD3 UR7, UR7, 0x2, URZ ;  /* 0x0000000207077890 */ /* 0x000fe4000fffe03f */
[----:B------:R-:W-:Y:S02]  /*ceb0*/  UIADD3 UR6, UR6, 0x4000, URZ ;  /* 0x0000400006067890 */ /* 0x000fe4000fffe03f */
[----:B------:R-:W-:-:S06]  /*cec0*/  UISETP.GE.AND UP0, UPT, UR7, UR12, UPT ;  /* 0x0000000c0700728c */ /* 0x000fcc000bf06270 */
[----:B------:R-:W-:-:S13]  /*ced0*/  PLOP3.LUT P1, PT, PT, PT, UP0, 0x80, 0x0 ;  /* 0x000000000000781c */ /* 0x000fda0003f2f008 */
[----:B------:R-:W-:Y:S05]  /*cee0*/  @!P1 BRA `(.L_x_6959) ;  /* 0xfffffff400409947 */ /* 0x000fea000383ffff */
[----:B------:R-:W-:Y:S05]  /*cef0*/  BRA `(.L_x_6844) ;  /* 0x0000002400447947 */ /* 0x000fea0003800000 */
.L_x_6912:
        /* <DEDUP_REMOVED lines=21> */
.L_x_6960:
[----:B------:R-:W1:Y:S01]  /*d050*/  LDC R3, c[0x0][0x8c4] ;  /* 0x00023100ff037b82 */ /* 0x000e620000000800 */
[----:B------:R-:W-:Y:S01]  /*d060*/  IMAD.MOV.U32 R0, RZ, RZ, R5 ;  /* 0x000000ffff007224 */ /* 0x000fe200078e0005 */
[----:B-1----:R-:W-:-:S13]  /*d070*/  ISETP.NE.AND P0, PT, R3, 0x1, PT ;  /* 0x000000010300780c */ /* 0x002fda0003f05270 */
[----:B------:R-:W1:Y:S02]  /*d080*/  @P0 LDC.64 R6, c[0x0][0x8c8] ;  /* 0x00023200ff060b82 */ /* 0x000e640000000a00 */
[----:B-1----:R-:W-:-:S05]  /*d090*/  @P0 IMAD.HI.U32 R4, R5, R6, RZ ;  /* 0x0000000605040227 */ /* 0x002fca00078e00ff */
[----:B------:R-:W-:-:S05]  /*d0a0*/  @P0 SHF.R.U32.HI R0, RZ, R7, R4 ;  /* 0x00000007ff000219 */ /* 0x000fca0000011604 */
[----:B------:R-:W-:-:S07]  /*d0b0*/  IMAD R3, R0, R3, RZ ;  /* 0x0000000300037224 */ /* 0x000fce00078e02ff */
.L_x_6961:
        /* <DEDUP_REMOVED lines=23> */
.L_x_6962:
        /* <DEDUP_REMOVED lines=10> */
.L_x_6964:
[----:B------:R-:W1:Y:S02]  /*d2d0*/  LDC R4, c[0x0][0x8ec] ;  /* 0x00023b00ff047b82 */ /* 0x000e640000000800 */
.L_x_6963:
[----:B-1---5:R-:W-:Y:S01]  /*d2e0*/  VIADD R4, R4, 0x7f ;  /* 0x0000007f04047836 */ /* 0x022fe20000000000 */
[----:B------:R-:W-:Y:S01]  /*d2f0*/  LOP3.LUT R12, R0, 0x1ffffff, RZ, 0x3c, !PT ;  /* 0x01ffffff000c7812 */ /* 0x000fe200078e3cff */
[----:B------:R-:W-:Y:S02]  /*d300*/  IMAD.MOV.U32 R10, RZ, RZ, 0x1 ;  /* 0x00000001ff0a7424 */ /* 0x000fe400078e00ff */
[----:B--2---:R-:W-:Y:S01]  /*d310*/  IMAD.MOV.U32 R2, RZ, RZ, RZ ;  /* 0x000000ffff027224 */ /* 0x004fe200078e00ff */
[----:B------:R-:W-:-:S04]  /*d320*/  SHF.R.S32.HI R3, RZ, 0x1f, R4 ;  /* 0x0000001fff037819 */ /* 0x000fc80000011404 */
[----:B------:R-:W-:-:S04]  /*d330*/  LEA.HI R3, R3, R4, RZ, 0x7 ;  /* 0x0000000403037211 */ /* 0x000fc800078f38ff */
[----:B------:R-:W-:-:S04]  /*d340*/  SHF.R.S32.HI R3, RZ, 0x7, R3 ;  /* 0x00000007ff037819 */ /* 0x000fc80000011403 */
[C---:B------:R-:W-:Y:S01]  /*d350*/  ISETP.GT.AND P0, PT, R3.reuse, R0, PT ;  /* 0x000000000300720c */ /* 0x040fe20003f04270 */
[----:B------:R-:W-:-:S03]  /*d360*/  IMAD.IADD R12, R3, 0x1, R12 ;  /* 0x00000001030c7824 */ /* 0x000fc600078e020c */
        /* <DEDUP_REMOVED lines=11> */
[----:B------:R-:W-:-:S05]  /*d420*/  ISETP.NE.AND.EX P1, PT, R3, RZ, PT, P1 ;  /* 0x000000ff0300720c */ /* 0x000fca0003f25310 */
[----:B------:R-:W-:Y:S01]  /*d430*/  VOTEU.ANY UP0, P0 ;  /* 0x00000000003f7886 */ /* 0x000fe20000000100 */
[----:B---3--:R-:W-:Y:S02]  /*d440*/  ISETP.NE.U32.AND P0, PT, R6, RZ, PT ;  /* 0x000000ff0600720c */ /* 0x008fe40003f05070 */
[----:B------:R-:W-:Y:S02]  /*d450*/  PLOP3.LUT P2, PT, PT, PT, UP0, 0x80, 0x0 ;  /* 0x000000000000781c */ /* 0x000fe40003f4f008 */
[----:B------:R-:W-:-:S03]  /*d460*/  ISETP.NE.AND.EX P0, PT, R7, RZ, PT, P0 ;  /* 0x000000ff0700720c */ /* 0x000fc60003f05300 */
[----:B------:R-:W3:Y:S01]  /*d470*/  @P1 LDC.64 R6, c[0x0][0x780] ;  /* 0x0001e000ff061b82 */ /* 0x000ee20000000a00 */
[----:B-1----:R-:W-:-:S07]  /*d480*/  IMAD.WIDE R2, R11, 0x4, R14 ;  /* 0x000000040b027825 */ /* 0x002fce00078e020e */
[----:B------:R-:W1:Y:S01]  /*d490*/  LDC R15, c[0x0][0x280] ;  /* 0x0000a000ff0f7b82 */ /* 0x000e620000000800 */
[----:B--2---:R-:W-:-:S05]  /*d4a0*/  IMAD.WIDE R4, R11, 0x4, R4 ;  /* 0x000000040b047825 */ /* 0x004fca00078e0204 */
[----:B------:R-:W2:Y:S01]  /*d4b0*/  @P2 LDG.E R16, desc[UR38][R4.64] ;  /* 0x0000002604102981 */ /* 0x000ea2000c1e1900 */
[----:B------:R-:W-:-:S03]  /*d4c0*/  IMAD.MOV.U32 R13, RZ, RZ, RZ ;  /* 0x000000ffff0d7224 */ /* 0x000fc600078e00ff */
[----:B------:R4:W5:Y:S04]  /*d4d0*/  @P2 LDG.E R0, desc[UR38][R4.64] ;  /* 0x0000002604002981 */ /* 0x000968000c1e1900 */
[----:B------:R4:W5:Y:S01]  /*d4e0*/  @P0 LDG.E R13, desc[UR38][R2.64] ;  /* 0x00000026020d0981 */ /* 0x000962000c1e1900 */
[----:B---3--:R-:W-:-:S05]  /*d4f0*/  @P1 IMAD.WIDE R6, R11, 0x4, R6 ;  /* 0x000000040b061825 */ /* 0x008fca00078e0206 */
[----:B-1----:R4:W5:Y:S01]  /*d500*/  @P1 LDG.E R15, desc[UR38][R6.64] ;  /* 0x00000026060f1981 */ /* 0x002962000c1e1900 */
[----:B--2---:R-:W-:-:S05]  /*d510*/  @P2 IMAD R16, R11, 0x80, R16 ;  /* 0x000000800b102824 */ /* 0x004fca00078e0210 */
[----:B------:R-:W-:Y:S01]  /*d520*/  @P2 R2UR UR4, R16 ;  /* 0x00000000100422ca */ /* 0x000fe200000e0000 */
[----:B----4-:R-:W-:-:S14]  /*d530*/  @P1 BRA `(.L_x_6966) ;  /* 0x0000000000101947 */ /* 0x010fdc0003800000 */
[----:B------:R-:W-:Y:S05]  /*d540*/  @!P2 BRA `(.L_x_6966) ;  /* 0x00000000000ca947 */ /* 0x000fea0003800000 */
[----:B------:R-:W2:Y:S04]  /*d550*/  LDG.E R6, desc[UR38][R4.64] ;  /* 0x0000002604067981 */ /* 0x000ea8000c1e1900 */
[----:B-----5:R-:W2:Y:S02]  /*d560*/  LDG.E R15, desc[UR38][R4.64+0x4] ;  /* 0x00000426040f7981 */ /* 0x020ea4000c1e1900 */
[----:B--2---:R-:W-:-:S07]  /*d570*/  IMAD.IADD R15, R15, 0x1, -R6 ;  /* 0x000000010f0f7824 */ /* 0x004fce00078e0a06 */
.L_x_6966:
[----:B------:R-:W-:Y:S01]  /*d580*/  @UP0 USHF.R.S32.HI UR5, URZ, 0x1f, UR4 ;  /* 0x0000001f3f050899 */ /* 0x000fe20008011404 */
[----:B------:R-:W-:Y:S01]  /*d590*/  ULDC.64 UR8, c[0x0][0x788] ;  /* 0x0001e20000087ab9 */ /* 0x000fe20000000a00 */
[----:B------:R-:W-:Y:S01]  /*d5a0*/  UMOV UR6, URZ ;  /* 0x0000003f00067c82 */ /* 0x000fe20008000000 */
[----:B------:R-:W-:Y:S01]  /*d5b0*/  ISETP.NE.U32.AND P1, PT, RZ, UR8, PT ;  /* 0x00000008ff007c0c */ /* 0x000fe2000bf25070 */
[----:B------:R-:W-:Y:S01]  /*d5c0*/  @UP0 ULEA.HI UR5, UR5, UR4, URZ, 0x7 ;  /* 0x0000000405050291 */ /* 0x000fe2000f8f383f */
[----:B-----5:R-:W-:Y:S02]  /*d5d0*/  @P2 R2UR UR6, R0 ;  /* 0x00000000000622ca */ /* 0x020fe400000e0000 */
[----:B------:R-:W-:Y:S01]  /*d5e0*/  ISETP.NE.AND.EX P1, PT, RZ, UR9, PT, P1 ;  /* 0x00000009ff007c0c */ /* 0x000fe2000bf25310 */
[----:B------:R-:W-:Y:S01]  /*d5f0*/  @UP0 ULOP3.LUT UR7, UR5, 0xffffff80, URZ, 0xc0, !UPT ;  /* 0xffffff8005070892 */ /* 0x000fe2000f8ec03f */
[----:B------:R-:W-:Y:S01]  /*d600*/  ULDC UR9, c[0x0][0x290] ;  /* 0x0000a40000097ab9 */ /* 0x000fe20000000800 */
[----:B------:R-:W-:-:S02]  /*d610*/  UMOV UR4, URZ ;  /* 0x0000003f00047c82 */ /* 0x000fc40008000000 */
        /* <DEDUP_REMOVED lines=10> */
.L_x_6967:
[----:B------:R-:W-:Y:S05]  /*d6c0*/  @!P0 BRA `(.L_x_6968) ;  /* 0x00000000000c8947 */ /* 0x000fea0003800000 */
[----:B------:R-:W2:Y:S04]  /*d6d0*/  LDG.E R5, desc[UR38][R2.64] ;  /* 0x0000002602057981 */ /* 0x000ea8000c1e1900 */
[----:B------:R-:W2:Y:S02]  /*d6e0*/  LDG.E R0, desc[UR38][R2.64+0x4] ;  /* 0x0000042602007981 */ /* 0x000ea4000c1e1900 */
[----:B--2---:R-:W-:-:S07]  /*d6f0*/  IMAD.IADD R0, R0, 0x1, -R5 ;  /* 0x0000000100007824 */ /* 0x004fce00078e0a05 */
.L_x_6968:
[----:B-1----:R-:W-:Y:S01]  /*d700*/  IMAD R3, R12, 0x80, R15 ;  /* 0x000000800c037824 */ /* 0x002fe200078e020f */
[----:B------:R-:W-:Y:S01]  /*d710*/  ULDC UR7, c[0x0][0x74c] ;  /* 0x0001d30000077ab9 */ /* 0x000fe20000000800 */
[----:B------:R-:W-:Y:S02]  /*d720*/  VIADD R15, R15, 0x7f ;  /* 0x0000007f0f0f7836 */ /* 0x000fe40000000000 */
[----:B------:R-:W-:Y:S01]  /*d730*/  IMAD.MOV.U32 R2, RZ, RZ, RZ ;  /* 0x000000ffff027224 */ /* 0x000fe200078e00ff */
[----:B-----5:R-:W-:-:S04]  /*d740*/  IADD3 R0, R3, -UR7, -R0 ;  /* 0x8000000703007c10 */ /* 0x020fc8000fffe800 */
[----:B------:R-:W-:-:S04]  /*d750*/  SHF.R.S32.HI R3, RZ, 0x1f, R0 ;  /* 0x0000001fff037819 */ /* 0x000fc80000011400 */
[----:B------:R-:W-:Y:S02]  /*d760*/  LEA.HI R3, R3, R0, RZ, 0x7 ;  /* 0x0000000003037211 */ /* 0x000fe400078f38ff */
[----:B------:R-:W-:Y:S02]  /*d770*/  SHF.R.S32.HI R0, RZ, 0x1f, R15 ;  /* 0x0000001fff007819 */ /* 0x000fe4000001140f */
[----:B------:R-:W-:Y:S02]  /*d780*/  SHF.R.S32.HI R3, RZ, 0x7, R3 ;  /* 0x00000007ff037819 */ /* 0x000fe40000011403 */
[----:B------:R-:W-:Y:S02]  /*d790*/  LEA.HI R0, R0, R15, RZ, 0x7 ;  /* 0x0000000f00007211 */ /* 0x000fe400078f38ff */
[----:B------:R-:W-:Y:S02]  /*d7a0*/  VIMNMX R4, RZ, R3, !PT ;  /* 0x00000003ff047248 */ /* 0x000fe40007fe0100 */
[----:B------:R-:W-:-:S04]  /*d7b0*/  SHF.R.S32.HI R0, RZ, 0x7, R0 ;  /* 0x00000007ff007819 */ /* 0x000fc80000011400 */
        /* <DEDUP_REMOVED lines=54> */
.L_x_7007:
        /* <DEDUP_REMOVED lines=15> */
.L_x_6971:
        /* <DEDUP_REMOVED lines=72> */
.L_x_6982:
[----:B-123--:R-:W-:-:S04]  /*e090*/  SHF.L.U32 R18, R10, 0x1f, RZ ;  /* 0x0000001f0a127819 */ /* 0x00efc800000006ff */
[----:B------:R-:W3:Y:S02]  /*e0a0*/  SYNCS.PHASECHK.TRANS64.TRYWAIT P1, [R15+URZ+0x30c40], R18 ;  /* 0x030c40120f0075a7 */ /* 0x000ee4000802017f */
[----:B---3--:R-:W-:Y:S05]  /*e0b0*/  @!P1 BRA `(.L_x_6974) ;  /* 0x0000001400c49947 */ /* 0x008fea0003800000 */
.L_x_7008:
        /* <DEDUP_REMOVED lines=8> */
.L_x_6975:
        /* <DEDUP_REMOVED lines=30> */
.L_x_7009:
        /* <DEDUP_REMOVED lines=8> */
.L_x_6977:
        /* <DEDUP_REMOVED lines=30> */
.L_x_7010:
        /* <DEDUP_REMOVED lines=8> */
.L_x_6979:
        /* <DEDUP_REMOVED lines=24> */
.L_x_7012:
        /* <DEDUP_REMOVED lines=8> */
.L_x_6981:
        /* <DEDUP_REMOVED lines=30> */
.L_x_6973:
[----:B------:R-:W4:Y:S02]  /*e9e0*/  LDL.LU R4, [R1+0x8] ;  /* 0x0000080001047983 */ /* 0x000f240000300800 */
[----:B----4-:R-:W-:Y:S02]  /*e9f0*/  ISETP.NE.AND P1, PT, R4, RZ, PT ;  /* 0x000000ff0400720c */ /* 0x010fe40003f25270 */
[----:B------:R4:W5:Y:S11]  /*ea00*/  LDL R4, [R1+0x4] ;  /* 0x0000040001047983 */ /* 0x0009760000100800 */
[----:B----4-:R-:W-:Y:S05]  /*ea10*/  @!P1 BRA `(.L_x_6972) ;  /* 0x0000000400249947 */ /* 0x010fea0003800000 */
[----:B-1----:R-:W-:-:S04]  /*ea20*/  SHF.L.U32 R12, R10, 0x1f, RZ ;  /* 0x0000001f0a0c7819 */ /* 0x002fc800000006ff */
[----:B------:R-:W1:Y:S02]  /*ea30*/  SYNCS.PHASECHK.TRANS64.TRYWAIT P1, [R15+URZ+0x30c40], R12 ;  /* 0x030c400c0f0075a7 */ /* 0x000e64000802017f */
[----:B-1----:R-:W-:Y:S05]  /*ea40*/  @!P1 BRA `(.L_x_6983) ;  /* 0x0000000c00b49947 */ /* 0x002fea0003800000 */
.L_x_7013:
        /* <DEDUP_REMOVED lines=8> */
.L_x_6984:
        /* <DEDUP_REMOVED lines=27> */
.L_x_7014:
        /* <DEDUP_REMOVED lines=8> */
.L_x_6986:
        /* <DEDUP_REMOVED lines=27> */
.L_x_6972:
[----:B------:R-:W4:Y:S01]  /*eeb0*/  S2R R0, SR_TID.X ;  /* 0x0000000000007919 */ /* 0x000f220000002100 */
[----:B------:R-:W-:Y:S01]  /*eec0*/  IMAD R3, R16, 0x8, R15 ;  /* 0x0000000810037824 */ /* 0x000fe200078e020f */
[----:B----4-:R-:W-:Y:S02]  /*eed0*/  LOP3.LUT R2, R0, 0x7f, RZ, 0xc0, !PT ;  /* 0x0000007f00027812 */ /* 0x010fe400078ec0ff */
[----:B------:R-:W-:Y:S02]  /*eee0*/  SHF.L.U32 R0, R10, 0x1f, RZ ;  /* 0x0000001f0a007819 */ /* 0x000fe400000006ff */
[----:B------:R-:W-:Y:S02]  /*eef0*/  ISETP.NE.AND P1, PT, R2, RZ, PT ;  /* 0x000000ff0200720c */ /* 0x000fe40003f25270 */
[----:B------:R-:W4:Y:S02]  /*ef00*/  SYNCS.PHASECHK.TRANS64.TRYWAIT P0, [R3+URZ+0x30c40], R0 ;  /* 0x030c4000030075a7 */ /* 0x000f24000800017f */
[----:B----4-:R-:W-:Y:S09]  /*ef10*/  @!P0 BRA `(.L_x_6987) ;  /* 0x0000000800a88947 */ /* 0x010ff20003800000 */
.L_x_7015:
[----:B------:R-:W-:Y:S05]  /*ef20*/  @P1 BRA `(.L_x_6988) ;  /* 0x0000000000181947 */ /* 0x000fea0003800000 */
[----:B------:R-:W1:Y:S01]  /*ef30*/  S2R R2, SR_TID.X ;  /* 0x0000000000027919 */ /* 0x000e620000002100 */
[----:B----4-:R-:W-:-:S04]  /*ef40*/  IMAD.MOV.U32 R0, RZ, RZ, 0x4200 ;  /* 0x00004200ff007424 */ /* 0x010fc800078e00ff */
[----:B------:R4:W-:Y:S01]  /*ef50*/  SYNCS.ARRIVE.TRANS64 RZ, [R3+URZ+0x30c30], R0 ;  /* 0x030c300003ff79a7 */ /* 0x0009e2000800003f */
[----:B-1----:R-:W-:-:S13]  /*ef60*/  LOP3.LUT P0, RZ, R2, 0x1f, RZ, 0xc0, !PT ;  /* 0x0000001f02ff7812 */ /* 0x002fda000780c0ff */
[----:B----4-:R-:W-:Y:S05]  /*ef70*/  @!P0 BRA `(.L_x_6988) ;  /* 0x0000000000048947 */ /* 0x010fea0003800000 */
[----:B------:R-:W-:Y:S01]  /*ef80*/  BPT.TRAP 0x1 ;  /* 0x000000040000795c */ /* 0x000fe20000300000 */
.L_x_6988:
        /* <DEDUP_REMOVED lines=34> */
.L_x_6969:
[----:B------:R-:W-:Y:S05]  /*f1b0*/  BSYNC B0 ;  /* 0x0000000000007941 */ /* 0x000fea0003800000 */
.L_x_6965:
[----:B------:R-:W-:-:S03]  /*f1c0*/  UMOV UR7, 0xffffffff ;  /* 0xffffffff00077882 */ /* 0x000fc60000000000 */
[----:B------:R-:W-:Y:S05]  /*f1d0*/  BRA.DIV UR7, `(.L_x_6989) ;  /* 0x0000000a070c7947 */ /* 0x000fea000b800000 */
[----:B------:R-:W-:-:S13]  /*f1e0*/  ELECT P6, URZ, PT ;  /* 0x00000000003f782f */ /* 0x000fda00038c0000 */
.L_x_7018:
[----:B------:R-:W-:Y:S05]  /*f1f0*/  @!P6 BRA `(.L_x_6844) ;  /* 0x000000000084e947 */ /* 0x000fea0003800000 */
[----:B------:R-:W-:-:S06]  /*f200*/  ULOP3.LUT UR7, UR36, 0x2, URZ, 0xfc, !UPT ;  /* 0x0000000224077892 */ /* 0x000fcc000f8efc3f */
[----:B------:R-:W-:-:S05]  /*f210*/  IMAD.U32 R0, RZ, RZ, UR7 ;  /* 0x00000007ff007e24 */ /* 0x000fca000f8e00ff */
[----:B------:R-:W-:-:S13]  /*f220*/  ISETP.NE.AND P2, PT, R0, 0x3, PT ;  /* 0x000000030000780c */ /* 0x000fda0003f45270 */
[----:B------:R-:W-:Y:S05]  /*f230*/  @!P2 BRA `(.L_x_6990) ;  /* 0x000000000004a947 */ /* 0x000fea0003800000 */
[----:B------:R-:W-:Y:S01]  /*f240*/  BPT.TRAP 0x1 ;  /* 0x000000040000795c */ /* 0x000fe20000300000 */
.L_x_6990:
        /* <DEDUP_REMOVED lines=15> */
.L_x_7019:
[----:B------:R-:W2:Y:S02]  /*f340*/  SYNCS.PHASECHK.TRANS64.TRYWAIT P0, [R3+URZ], R0 ;  /* 0x00000000030075a7 */ /* 0x000ea4000800017f */
[----:B--2---:R-:W-:Y:S05]  /*f350*/  @!P0 BRA `(.L_x_6992) ;  /* 0x0000000400e08947 */ /* 0x004fea0003800000 */
.L_x_7020:
[----:B------:R-:W-:Y:S05]  /*f360*/  @!P2 BRA `(.L_x_6993) ;  /* 0x000000000004a947 */ /* 0x000fea0003800000 */
[----:B------:R-:W-:Y:S01]  /*f370*/  BPT.TRAP 0x1 ;  /* 0x000000040000795c */ /* 0x000fe20000300000 */
.L_x_6993:
[----:B--2---:R-:W-:-:S04]  /*f380*/  VIADD R3, R8, 0x30c40 ;  /* 0x00030c4008037836 */ /* 0x004fc80000000000 */
[----:B------:R-:W-:-:S04]  /*f390*/  IMAD R5, R2, 0x8, R3 ;  /* 0x0000000802057824 */ /* 0x000fc800078e0203 */
[----:B------:R-:W2:Y:S02]  /*f3a0*/  SYNCS.PHASECHK.TRANS64.TRYWAIT P0, [R5+URZ], R4 ;  /* 0x00000004050075a7 */ /* 0x000ea4000800017f */
[----:B--2---:R-:W-:Y:S05]  /*f3b0*/  @!P0 BRA `(.L_x_6994) ;  /* 0x0000000400dc8947 */ /* 0x004fea0003800000 */
.L_x_7021:
[----:B------:R-:W-:-:S07]  /*f3c0*/  IMAD R3, R6, 0x8, R3 ;  /* 0x0000000806037824 */ /* 0x000fce00078e0203 */
.L_x_6995:
[----:B---3--:R3:W4:Y:S02]  /*f3d0*/  SYNCS.PHASECHK.TRANS64.TRYWAIT P0, [R3+URZ], R0 ;  /* 0x00000000030075a7 */ /* 0x008724000800017f */
[----:B----4-:R-:W-:Y:S05]  /*f3e0*/  @!P0 NANOSLEEP.SYNCS 0x989680 ;  /* 0x009896800000895d */ /* 0x010fea0003900000 */
[----:B------:R-:W4:Y:S02]  /*f3f0*/  @!P0 SYNCS.PHASECHK.TRANS64 P0, [R3+URZ], R0 ;  /* 0x00000000030085a7 */ /* 0x000f24000800007f */
[----:B----4-:R-:W-:Y:S05]  /*f400*/  @!P0 BRA `(.L_x_6995) ;  /* 0xfffffffc00f08947 */ /* 0x010fea000383ffff */
.L_x_6844:
[----:B------:R-:W-:Y:S05]  /*f410*/  BSYNC B6 ;  /* 0x0000000000067941 */ /* 0x000fea0003800000 */
.L_x_6836:
[----:B------:R-:W-:Y:S05]  /*f420*/  EXIT ;  /* 0x000000000000794d */ /* 0x000fea0003800000 */
.L_x_6854:
[----:B------:R-:W-:Y:S02]  /*f430*/  IMAD.MOV.U32 R12, RZ, RZ, RZ ;  /* 0x000000ffff0c7224 */ /* 0x000fe400078e00ff */
[----:B------:R-:W-:Y:S02]  /*f440*/  IMAD.MOV.U32 R11, RZ, RZ, 0x1f ;  /* 0x0000001fff0b7424 */ /* 0x000fe400078e00ff */
[----:B------:R-:W-:-:S07]  /*f450*/  IMAD.MOV.U32 R15, RZ, RZ, -0x1 ;  /* 0xffffffffff0f7424 */ /* 0x000fce00078e00ff */
[----:B------:R-:W-:Y:S05]  /*f460*/  WARPSYNC.COLLECTIVE R15, `(.L_x_6996) ;  /* 0x000000000f087348 */ /* 0x000fea0003c00000 */
[----:B------:R1:W2:Y:S02]  /*f470*/  SHFL.IDX P6, R14, R13, R12, R11 ;  /* 0x0000000c0d0e7389 */ /* 0x0002a400000c000b */
[----:B-12---:R-:W-:Y:S01]  /*f480*/  ENDCOLLECTIVE ;  /* 0x000000000000791b */ /* 0x006fe20003800000 */
.L_x_6996:
[----:B------:R-:W-:Y:S05]  /*f490*/  BRA `(.L_x_6997) ;  /* 0xffffff2000687947 */ /* 0x000fea000383ffff */
.L_x_6856:
[----:B--2---:R2:W3:Y:S02]  /*f4a0*/  SYNCS.PHASECHK.TRANS64.TRYWAIT P0, [R236+URZ+0x30c00], R15 ;  /* 0x030c000fec0075a7 */ /* 0x0044e4000800017f */
[----:B---3--:R-:W-:Y:S05]  /*f4b0*/  @!P0 NANOSLEEP.SYNCS 0x989680 ;  /* 0x009896800000895d */ /* 0x008fea0003900000 */
[----:B------:R-:W3:Y:S02]  /*f4c0*/  @!P0 SYNCS.PHASECHK.TRANS64 P0, [R236+URZ+0x30c00], R15 ;  /* 0x030c000fec0085a7 */ /* 0x000ee4000800007f */
[----:B---3--:R-:W-:Y:S05]  /*f4d0*/  @!P0 BRA `(.L_x_6856) ;  /* 0xfffffffc00f08947 */ /* 0x008fea000383ffff */
[----:B------:R-:W-:Y:S05]  /*f4e0*/  BRA `(.L_x_6855) ;  /* 0xffffff2000b47947 */ /* 0x000fea000383ffff */
.L_x_6861:
[----:B--2---:R2:W3:Y:S02]  /*f4f0*/  SYNCS.PHASECHK.TRANS64.TRYWAIT P1, [R6+URZ+0x30c10], R21 ;  /* 0x030c1015060075a7 */ /* 0x0044e4000802017f */
[----:B---3--:R-:W-:Y:S05]  /*f500*/  @!P1 NANOSLEEP.SYNCS 0x989680 ;  /* 0x009896800000995d */ /* 0x008fea0003900000 */
[----:B------:R-:W3:Y:S02]  /*f510*/  @!P1 SYNCS.PHASECHK.TRANS64 P1, [R6+URZ+0x30c10], R21 ;  /* 0x030c1015060095a7 */ /* 0x000ee4000802007f */
[----:B---3--:R-:W-:Y:S05]  /*f520*/  @!P1 BRA `(.L_x_6861) ;  /* 0xfffffffc00f09947 */ /* 0x008fea000383ffff */
[----:B------:R-:W-:Y:S05]  /*f530*/  BRA `(.L_x_6860) ;  /* 0xffffff2800e07947 */ /* 0x000fea000383ffff */
.L_x_6865:
[----:B------:R1:W1:Y:S02]  /*f540*/  SYNCS.PHASECHK.TRANS64.TRYWAIT P1, [R6+URZ+0x30c30], R21 ;  /* 0x030c3015060075a7 */ /* 0x000264000802017f */
[----:B-1----:R-:W-:Y:S05]  /*f550*/  @!P1 NANOSLEEP.SYNCS 0x989680 ;  /* 0x009896800000995d */ /* 0x002fea0003900000 */
[----:B------:R-:W1:Y:S02]  /*f560*/  @!P1 SYNCS.PHASECHK.TRANS64 P1, [R6+URZ+0x30c30], R21 ;  /* 0x030c3015060095a7 */ /* 0x000e64000802007f */
[----:B-1----:R-:W-:Y:S05]  /*f570*/  @!P1 BRA `(.L_x_6865) ;  /* 0xfffffffc00f09947 */ /* 0x002fea000383ffff */
[----:B------:R-:W-:Y:S05]  /*f580*/  BRA `(.L_x_6864) ;  /* 0xffffff2c00f47947 */ /* 0x000fea000383ffff */
.L_x_6873:
[----:B--2---:R2:W3:Y:S02]  /*f590*/  SYNCS.PHASECHK.TRANS64.TRYWAIT P1, [R7+URZ+0x30c10], R18 ;  /* 0x030c1012070075a7 */ /* 0x0044e4000802017f */
[----:B---3--:R-:W-:Y:S05]  /*f5a0*/  @!P1 NANOSLEEP.SYNCS 0x989680 ;  /* 0x009896800000995d */ /* 0x008fea0003900000 */
[----:B------:R-:W3:Y:S02]  /*f5b0*/  @!P1 SYNCS.PHASECHK.TRANS64 P1, [R7+URZ+0x30c10], R18 ;  /* 0x030c1012070095a7 */ /* 0x000ee4000802007f */
[----:B---3--:R-:W-:Y:S05]  /*f5c0*/  @!P1 BRA `(.L_x_6873) ;  /* 0xfffffffc00f09947 */ /* 0x008fea000383ffff */
[----:B------:R-:W-:Y:S05]  /*f5d0*/  BRA `(.L_x_6872) ;  /* 0xffffff6400fc7947 */ /* 0x000fea000383ffff */
.L_x_6877:
[----:B------:R1:W1:Y:S02]  /*f5e0*/  SYNCS.PHASECHK.TRANS64.TRYWAIT P1, [R7+URZ+0x30c30], R18 ;  /* 0x030c3012070075a7 */ /* 0x000264000802017f */
[----:B-1----:R-:W-:Y:S05]  /*f5f0*/  @!P1 NANOSLEEP.SYNCS 0x989680 ;  /* 0x009896800000995d */ /* 0x002fea0003900000 */
[----:B------:R-:W1:Y:S02]  /*f600*/  @!P1 SYNCS.PHASECHK.TRANS64 P1, [R7+URZ+0x30c30], R18 ;  /* 0x030c3012070095a7 */ /* 0x000e64000802007f */
[----:B-1----:R-:W-:Y:S05]  /*f610*/  @!P1 BRA `(.L_x_6877) ;  /* 0xfffffffc00f09947 */ /* 0x002fea000383ffff */
[----:B------:R-:W-:Y:S05]  /*f620*/  BRA `(.L_x_6876) ;  /* 0xffffff6c00107947 */ /* 0x000fea000383ffff */
.L_x_6925:
[----:B------:R-:W-:Y:S01]  /*f630*/  BSSY B0, `(.L_x_6998) ;  /* 0x0000005000007945 */ /* 0x000fe20003800000 */
[----:B------:R-:W-:-:S07]  /*f640*/  IMAD.MOV.U32 R15, RZ, RZ, -0x1 ;  /* 0xffffffffff0f7424 */ /* 0x000fce00078e00ff */
[----:B------:R-:W-:Y:S05]  /*f650*/  WARPSYNC.COLLECTIVE R15, `(.L_x_6999) ;  /* 0x000000000f087348 */ /* 0x000fea0003c00000 */
[----:B------:R-:W-:Y:S01]  /*f660*/  NOP ;  /* 0x0000000000007918 */ /* 0x000fe20000000000 */
[----:B------:R-:W-:Y:S01]  /*f670*/  ENDCOLLECTIVE ;  /* 0x000000000000791b */ /* 0x000fe20003800000 */
.L_x_6999:
[----:B------:R-:W-:Y:S05]  /*f680*/  BSYNC B0 ;  /* 0x0000000000007941 */ /* 0x000fea0003800000 */
.L_x_6998:
[----:B------:R-:W-:Y:S05]  /*f690*/  BRA `(.L_x_7000) ;  /* 0xffffffc400f47947 */ /* 0x000fea000383ffff */
.L_x_6938:
[----:B------:R-:W-:Y:S01]  /*f6a0*/  BSSY B0, `(.L_x_7001) ;  /* 0x0000005000007945 */ /* 0x000fe20003800000 */
[----:B------:R-:W-:-:S07]  /*f6b0*/  IMAD.MOV.U32 R15, RZ, RZ, -0x1 ;  /* 0xffffffffff0f7424 */ /* 0x000fce00078e00ff */
[----:B------:R-:W-:Y:S05]  /*f6c0*/  WARPSYNC.COLLECTIVE R15, `(.L_x_7002) ;  /* 0x000000000f087348 */ /* 0x000fea0003c00000 */
[----:B------:R-:W-:Y:S01]  /*f6d0*/  NOP ;  /* 0x0000000000007918 */ /* 0x000fe20000000000 */
[----:B------:R-:W-:Y:S01]  /*f6e0*/  ENDCOLLECTIVE ;  /* 0x000000000000791b */ /* 0x000fe20003800000 */
.L_x_7002:
[----:B------:R-:W-:Y:S05]  /*f6f0*/  BSYNC B0 ;  /* 0x0000000000007941 */ /* 0x000fea0003800000 */
.L_x_7001:
[----:B------:R-:W-:Y:S05]  /*f700*/  BRA `(.L_x_7003) ;  /* 0xffffffcc00a47947 */ /* 0x000fea000383ffff */
.L_x_6950:
[----:B------:R-:W-:Y:S01]  /*f710*/  BSSY B0, `(.L_x_7004) ;  /* 0x0000005000007945 */ /* 0x000fe20003800000 */
[----:B------:R-:W-:-:S07]  /*f720*/  IMAD.MOV.U32 R15, RZ, RZ, -0x1 ;  /* 0xffffffffff0f7424 */ /* 0x000fce00078e00ff */
[----:B------:R-:W-:Y:S05]  /*f730*/  WARPSYNC.COLLECTIVE R15, `(.L_x_7005) ;  /* 0x000000000f087348 */ /* 0x000fea0003c00000 */
[----:B------:R-:W-:Y:S01]  /*f740*/  NOP ;  /* 0x0000000000007918 */ /* 0x000fe20000000000 */
[----:B------:R-:W-:Y:S01]  /*f750*/  ENDCOLLECTIVE ;  /* 0x000000000000791b */ /* 0x000fe20003800000 */
.L_x_7005:
[----:B------:R-:W-:Y:S05]  /*f760*/  BSYNC B0 ;  /* 0x0000000000007941 */ /* 0x000fea0003800000 */
.L_x_7004:
[----:B------:R-:W-:Y:S05]  /*f770*/  BRA `(.L_x_7006) ;  /* 0xffffffd000e47947 */ /* 0x000fea000383ffff */
.L_x_6970:
[----:B-1----:R1:W2:Y:S02]  /*f780*/  SYNCS.PHASECHK.TRANS64.TRYWAIT P0, [R15+URZ+0x30c20], R2 ;  /* 0x030c20020f0075a7 */ /* 0x0022a4000800017f */
[----:B--2---:R-:W-:Y:S05]  /*f790*/  @!P0 NANOSLEEP.SYNCS 0x989680 ;  /* 0x009896800000895d */ /* 0x004fea0003900000 */
[----:B------:R-:W2:Y:S02]  /*f7a0*/  @!P0 SYNCS.PHASECHK.TRANS64 P0, [R15+URZ+0x30c20], R2 ;  /* 0x030c20020f0085a7 */ /* 0x000ea4000800007f */
[----:B--2---:R-:W-:Y:S05]  /*f7b0*/  @!P0 BRA `(.L_x_6970) ;  /* 0xfffffffc00f08947 */ /* 0x004fea000383ffff */
[----:B------:R-:W-:Y:S05]  /*f7c0*/  BRA `(.L_x_7007) ;  /* 0xffffffe000d47947 */ /* 0x000fea000383ffff */
.L_x_6974:
[----:B---3--:R3:W4:Y:S02]  /*f7d0*/  SYNCS.PHASECHK.TRANS64.TRYWAIT P1, [R15+URZ+0x30c40], R18 ;  /* 0x030c40120f0075a7 */ /* 0x008724000802017f */
[----:B----4-:R-:W-:Y:S05]  /*f7e0*/  @!P1 NANOSLEEP.SYNCS 0x989680 ;  /* 0x009896800000995d */ /* 0x010fea0003900000 */
[----:B------:R-:W4:Y:S02]  /*f7f0*/  @!P1 SYNCS.PHASECHK.TRANS64 P1, [R15+URZ+0x30c40], R18 ;  /* 0x030c40120f0095a7 */ /* 0x000f24000802007f */
[----:B----4-:R-:W-:Y:S05]  /*f800*/  @!P1 BRA `(.L_x_6974) ;  /* 0xfffffffc00f09947 */ /* 0x010fea000383ffff */
[----:B------:R-:W-:Y:S05]  /*f810*/  BRA `(.L_x_7008) ;  /* 0xffffffe800287947 */ /* 0x000fea000383ffff */
.L_x_6976:
[----:B-1----:R1:W2:Y:S02]  /*f820*/  SYNCS.PHASECHK.TRANS64.TRYWAIT P1, [R15+URZ+0x30c28], R18 ;  /* 0x030c28120f0075a7 */ /* 0x0022a4000802017f */
[----:B--2---:R-:W-:Y:S05]  /*f830*/  @!P1 NANOSLEEP.SYNCS 0x989680 ;  /* 0x009896800000995d */ /* 0x004fea0003900000 */
[----:B------:R-:W2:Y:S02]  /*f840*/  @!P1 SYNCS.PHASECHK.TRANS64 P1, [R15+URZ+0x30c28], R18 ;  /* 0x030c28120f0095a7 */ /* 0x000ea4000802007f */
[----:B--2---:R-:W-:Y:S05]  /*f850*/  @!P1 BRA `(.L_x_6976) ;  /* 0xfffffffc00f09947 */ /* 0x004fea000383ffff */
[----:B------:R-:W-:Y:S05]  /*f860*/  BRA `(.L_x_7009) ;  /* 0xffffffe800ac7947 */ /* 0x000fea000383ffff */
.L_x_6978:
[----:B--2---:R2:W4:Y:S02]  /*f870*/  SYNCS.PHASECHK.TRANS64.TRYWAIT P1, [R15+URZ+0x30c48], R18 ;  /* 0x030c48120f0075a7 */ /* 0x004524000802017f */
[----:B----4-:R-:W-:Y:S05]  /*f880*/  @!P1 NANOSLEEP.SYNCS 0x989680 ;  /* 0x009896800000995d */ /* 0x010fea0003900000 */
[----:B------:R-:W4:Y:S02]  /*f890*/  @!P1 SYNCS.PHASECHK.TRANS64 P1, [R15+URZ+0x30c48], R18 ;  /* 0x030c48120f0095a7 */ /* 0x000f24000802007f */
[----:B----4-:R-:W-:Y:S05]  /*f8a0*/  @!P1 BRA `(.L_x_6978) ;  /* 0xfffffffc00f09947 */ /* 0x010fea000383ffff */
[----:B------:R-:W-:Y:S05]  /*f8b0*/  BRA `(.L_x_7010) ;  /* 0xffffffec00307947 */ /* 0x000fea000383ffff */
.L_x_6980:
[----:B------:R-:W-:-:S07]  /*f8c0*/  SHF.L.U32 R4, R10, 0x1f, RZ ;  /* 0x0000001f0a047819 */ /* 0x000fce00000006ff */
.L_x_7011:
[----:B----4-:R4:W1:Y:S02]  /*f8d0*/  SYNCS.PHASECHK.TRANS64.TRYWAIT P1, [R15+URZ+0x30c20], R4 ;  /* 0x030c20040f0075a7 */ /* 0x010864000802017f */
[----:B-1----:R-:W-:Y:S05]  /*f8e0*/  @!P1 NANOSLEEP.SYNCS 0x989680 ;  /* 0x009896800000995d */ /* 0x002fea0003900000 */
[----:B------:R-:W1:Y:S02]  /*f8f0*/  @!P1 SYNCS.PHASECHK.TRANS64 P1, [R15+URZ+0x30c20], R4 ;  /* 0x030c20040f0095a7 */ /* 0x000e64000802007f */
[----:B-1----:R-:W-:Y:S05]  /*f900*/  @!P1 BRA `(.L_x_7011) ;  /* 0xfffffffc00f09947 */ /* 0x002fea000383ffff */
[----:B------:R-:W-:Y:S05]  /*f910*/  BRA `(.L_x_7012) ;  /* 0xffffffec00987947 */ /* 0x000fea000383ffff */
.L_x_6983:
[----:B-1----:R1:W4:Y:S02]  /*f920*/  SYNCS.PHASECHK.TRANS64.TRYWAIT P1, [R15+URZ+0x30c40], R12 ;  /* 0x030c400c0f0075a7 */ /* 0x002324000802017f */
[----:B----4-:R-:W-:Y:S05]  /*f930*/  @!P1 NANOSLEEP.SYNCS 0x989680 ;  /* 0x009896800000995d */ /* 0x010fea0003900000 */
[----:B------:R-:W4:Y:S02]  /*f940*/  @!P1 SYNCS.PHASECHK.TRANS64 P1, [R15+URZ+0x30c40], R12 ;  /* 0x030c400c0f0095a7 */ /* 0x000f24000802007f */
[----:B----4-:R-:W-:Y:S05]  /*f950*/  @!P1 BRA `(.L_x_6983) ;  /* 0xfffffffc00f09947 */ /* 0x010fea000383ffff */
[----:B------:R-:W-:Y:S05]  /*f960*/  BRA `(.L_x_7013) ;  /* 0xfffffff000387947 */ /* 0x000fea000383ffff */
.L_x_6985:
[----:B--2---:R2:W4:Y:S02]  /*f970*/  SYNCS.PHASECHK.TRANS64.TRYWAIT P1, [R15+URZ+0x30c28], R12 ;  /* 0x030c280c0f0075a7 */ /* 0x004524000802017f */
[----:B----4-:R-:W-:Y:S05]  /*f980*/  @!P1 NANOSLEEP.SYNCS 0x989680 ;  /* 0x009896800000995d */ /* 0x010fea0003900000 */
[----:B------:R-:W4:Y:S02]  /*f990*/  @!P1 SYNCS.PHASECHK.TRANS64 P1, [R15+URZ+0x30c28], R12 ;  /* 0x030c280c0f0095a7 */ /* 0x000f24000802007f */
[----:B----4-:R-:W-:Y:S05]  /*f9a0*/  @!P1 BRA `(.L_x_6985) ;  /* 0xfffffffc00f09947 */ /* 0x010fea000383ffff */
[----:B------:R-:W-:Y:S05]  /*f9b0*/  BRA `(.L_x_7014) ;  /* 0xfffffff000b07947 */ /* 0x000fea000383ffff */
.L_x_6987:
[----:B----4-:R4:W1:Y:S02]  /*f9c0*/  SYNCS.PHASECHK.TRANS64.TRYWAIT P0, [R3+URZ+0x30c40], R0 ;  /* 0x030c4000030075a7 */ /* 0x010864000800017f */
[----:B-1----:R-:W-:Y:S05]  /*f9d0*/  @!P0 NANOSLEEP.SYNCS 0x989680 ;  /* 0x009896800000895d */ /* 0x002fea0003900000 */
[----:B------:R-:W1:Y:S02]  /*f9e0*/  @!P0 SYNCS.PHASECHK.TRANS64 P0, [R3+URZ+0x30c40], R0 ;  /* 0x030c4000030085a7 */ /* 0x000e64000800007f */
[----:B-1----:R-:W-:Y:S05]  /*f9f0*/  @!P0 BRA `(.L_x_6987) ;  /* 0xfffffffc00f08947 */ /* 0x002fea000383ffff */
[----:B------:R-:W-:Y:S05]  /*fa00*/  BRA `(.L_x_7015) ;  /* 0xfffffff400447947 */ /* 0x000fea000383ffff */
.L_x_6989:
[----:B------:R-:W-:Y:S01]  /*fa10*/  BSSY B0, `(.L_x_7016) ;  /* 0x0000006000007945 */ /* 0x000fe20003800000 */
[----:B------:R-:W-:-:S07]  /*fa20*/  IMAD.MOV.U32 R15, RZ, RZ, -0x1 ;  /* 0xffffffffff0f7424 */ /* 0x000fce00078e00ff */
[----:B------:R-:W-:Y:S05]  /*fa30*/  WARPSYNC.COLLECTIVE R15, `(.L_x_7017) ;  /* 0x000000000f0c7348 */ /* 0x000fea0003c00000 */
[----:B------:R-:W-:Y:S02]  /*fa40*/  ELECT P6, UR62, PT ;  /* 0x00000000003e782f */ /* 0x000fe400038c0000 */
[----:B------:R-:W-:Y:S01]  /*fa50*/  MOV R14, UR62 ;  /* 0x0000003e000e7c02 */ /* 0x000fe20008000f00 */
[----:B------:R-:W-:Y:S10]  /*fa60*/  ENDCOLLECTIVE ;  /* 0x000000000000791b */ /* 0x000ff40003800000 */
.L_x_7017:
[----:B------:R-:W-:Y:S05]  /*fa70*/  BSYNC B0 ;  /* 0x0000000000007941 */ /* 0x000fea0003800000 */
.L_x_7016:
[----:B------:R-:W-:Y:S05]  /*fa80*/  BRA `(.L_x_7018) ;  /* 0xfffffff400d87947 */ /* 0x000fea000383ffff */
.L_x_6991:
[----:B-1----:R1:W2:Y:S02]  /*fa90*/  SYNCS.PHASECHK.TRANS64.TRYWAIT P0, [R7+URZ], R4 ;  /* 0x00000004070075a7 */ /* 0x0022a4000800017f */
[----:B--2---:R-:W-:Y:S05]  /*faa0*/  @!P0 NANOSLEEP.SYNCS 0x989680 ;  /* 0x009896800000895d */ /* 0x004fea0003900000 */
[----:B------:R-:W2:Y:S02]  /*fab0*/  @!P0 SYNCS.PHASECHK.TRANS64 P0, [R7+URZ], R4 ;  /* 0x00000004070085a7 */ /* 0x000ea4000800007f */
[----:B--2---:R-:W-:Y:S05]  /*fac0*/  @!P0 BRA `(.L_x_6991) ;  /* 0xfffffffc00f08947 */ /* 0x004fea000383ffff */
[----:B------:R-:W-:Y:S05]  /*fad0*/  BRA `(.L_x_7019) ;  /* 0xfffffff800187947 */ /* 0x000fea000383ffff */
.L_x_6992:
[----:B--2---:R2:W3:Y:S02]  /*fae0*/  SYNCS.PHASECHK.TRANS64.TRYWAIT P0, [R3+URZ], R0 ;  /* 0x00000000030075a7 */ /* 0x0044e4000800017f */
[----:B---3--:R-:W-:Y:S05]  /*faf0*/  @!P0 NANOSLEEP.SYNCS 0x989680 ;  /* 0x009896800000895d */ /* 0x008fea0003900000 */
[----:B------:R-:W3:Y:S02]  /*fb00*/  @!P0 SYNCS.PHASECHK.TRANS64 P0, [R3+URZ], R0 ;  /* 0x00000000030085a7 */ /* 0x000ee4000800007f */
[----:B---3--:R-:W-:Y:S05]  /*fb10*/  @!P0 BRA `(.L_x_6992) ;  /* 0xfffffffc00f08947 */ /* 0x008fea000383ffff */
[----:B------:R-:W-:Y:S05]  /*fb20*/  BRA `(.L_x_7020) ;  /* 0xfffffff8000c7947 */ /* 0x000fea000383ffff */
.L_x_6994:
[----:B--2---:R2:W3:Y:S02]  /*fb30*/  SYNCS.PHASECHK.TRANS64.TRYWAIT P0, [R5+URZ], R4 ;  /* 0x00000004050075a7 */ /* 0x0044e4000800017f */
[----:B---3--:R-:W-:Y:S05]  /*fb40*/  @!P0 NANOSLEEP.SYNCS 0x989680 ;  /* 0x009896800000895d */ /* 0x008fea0003900000 */
[----:B------:R-:W3:Y:S02]  /*fb50*/  @!P0 SYNCS.PHASECHK.TRANS64 P0, [R5+URZ], R4 ;  /* 0x00000004050085a7 */ /* 0x000ee4000800007f */
[----:B---3--:R-:W-:Y:S05]  /*fb60*/  @!P0 BRA `(.L_x_6994) ;  /* 0xfffffffc00f08947 */ /* 0x008fea000383ffff */
[----:B------:R-:W-:Y:S05]  /*fb70*/  BRA `(.L_x_7021) ;  /* 0xfffffff800107947 */ /* 0x000fea000383ffff */
.L_x_7022:
        /* <DEDUP_REMOVED lines=16> */
.L_x_7423:


//--------------------- .text._ZN7cutlass13device_kernelIN5flash11enable_sm90INS1_16FlashAttnBwdSm90INS1_25CollectiveMainloopBwdSm90ILi2ELi2ELi2EN4cute5tupleIJNS5_1CILi1EEES8_S8_EEENS6_IJNS7_ILi128EEESA_NS7_ILi64EEEEEENS_6half_tEfNS_4arch4Sm90ELb1ELb0ELb0ELb1ELb0ELb1ELb0ELb0ELi2ELi1ELi2ELi2ELb0EEENS1_24CollectiveEpilogueBwdGQAISC_fSF_Li256ELb1ELb0EEENS1_25SingleTileBwdLPTSchedulerILb1ELi128ELb0EEEEEEEEEvNT_6ParamsE --------------------------
	.section	.text._ZN7cutlass13device_kernelIN5flash11enable_sm90INS1_16FlashAttnBwdSm90INS1_25CollectiveMainloopBwdSm90ILi2ELi2ELi2EN4cute5tupleIJNS5_1CILi1EEES8_S8_EEENS6_IJNS7_ILi128EEESA_NS7_ILi64EEEEEENS_6half_tEfNS_4arch4Sm90ELb1ELb0ELb0ELb1ELb0ELb1ELb0ELb0ELi2ELi1ELi2ELi2ELb0EEENS1_24CollectiveEpilogueBwdGQAISC_fSF_Li256ELb1ELb0EEENS1_25SingleTileBwdLPTSchedulerILb1ELi128ELb0EEEEEEEEEvNT_6ParamsE,"ax",@progbits
	.align	128
.text._ZN7cutlass13device_kernelIN5flash11enable_sm90INS1_16FlashAttnBwdSm90INS1_25CollectiveMainloopBwdSm90ILi2ELi2ELi2EN4cute5tupleIJNS5_1CILi1EEES8_S8_EEENS6_IJNS7_ILi128EEESA_NS7_ILi64EEEEEENS_6half_tEfNS_4arch4Sm90ELb1ELb0ELb0ELb1ELb0ELb1ELb0ELb0ELi2ELi1ELi2ELi2ELb0EEENS1_24CollectiveEpilogueBwdGQAISC_fSF_Li256ELb1ELb0EEENS1_25SingleTileBwdLPTSchedulerILb1ELi128ELb0EEEEEEEEEvNT_6ParamsE:
        .type           _ZN7cutlass13device_kernelIN5flash11enable_sm90INS1_16FlashAttnBwdSm90INS1_25CollectiveMainloopBwdSm90ILi2ELi2ELi2EN4cute5tupleIJNS5_1CILi1EEES8_S8_EEENS6_IJNS7_ILi128EEESA_NS7_ILi64EEEEEENS_6half_tEfNS_4arch4Sm90ELb1ELb0ELb0ELb1ELb0ELb1ELb0ELb0ELi2ELi1ELi2ELi2ELb0EEENS1_24CollectiveEpilogueBwdGQAISC_fSF_Li256ELb1ELb0EEENS1_25SingleTileBwdLPTSchedulerILb1ELi128ELb0EEEEEEEEEvNT_6ParamsE,@function
        .size           _ZN7cutlass13device_kernelIN5flash11enable_sm90INS1_16FlashAttnBwdSm90INS1_25CollectiveMainloopBwdSm90ILi2ELi2ELi2EN4cute5tupleIJNS5_1CILi1EEES8_S8_EEENS6_IJNS7_ILi128EEESA_NS7_ILi64EEEEEENS_6half_tEfNS_4arch4Sm90ELb1ELb0ELb0ELb1ELb0ELb1ELb0ELb0ELi2ELi1ELi2ELi2ELb0EEENS1_24CollectiveEpilogueBwdGQAISC_fSF_Li256ELb1ELb0EEENS1_25SingleTileBwdLPTSchedulerILb1ELi128ELb0EEEEEEEEEvNT_6ParamsE,(.L_x_7424 - _ZN7cutlass13device_kernelIN5flash11enable_sm90INS1_16FlashAttnBwdSm90INS1_25CollectiveMainloopBwdSm90ILi2ELi2ELi2EN4cute5tupleIJNS5_1CILi1EEES8_S8_EEENS6_IJNS7_ILi128EEESA_NS7_ILi64EEEEEENS_6half_tEfNS_4arch4Sm90ELb1ELb0ELb0ELb1ELb0ELb1ELb0ELb0ELi2ELi1ELi2ELi2ELb0EEENS1_24CollectiveEpilogueBwdGQAISC_fSF_Li256ELb1ELb0EEENS1_25SingleTileBwdLPTSchedulerILb1ELi128ELb0EEEEEEEEEvNT_6ParamsE)
        .other          _ZN7cutlass13device_kernelIN5flash11enable_sm90INS1_16FlashAttnBwdSm90INS1_25CollectiveMainloopBwdSm90ILi2ELi2ELi2EN4cute5tupleIJNS5_1CILi1EEES8_S8_EEENS6_IJNS7_ILi128EEESA_NS7_ILi64EEEEEENS_6half_tEfNS_4arch4Sm90ELb1ELb0ELb0ELb1ELb0ELb1ELb0ELb0ELi2ELi1ELi2ELi2ELb0EEENS1_24CollectiveEpilogueBwdGQAISC_fSF_Li256ELb1ELb0EEENS1_25SingleTileBwdLPTSchedulerILb1ELi128ELb0EEEEEEEEEvNT_6ParamsE,@"STO_CUDA_ENTRY STV_DEFAULT"
_ZN7cutlass13device_kernelIN5flash11enable_sm90INS1_16FlashAttnBwdSm90INS1_25CollectiveMainloopBwdSm90ILi2ELi2ELi2EN4cute5tupleIJNS5_1CILi1EEES8_S8_EEENS6_IJNS7_ILi128EEESA_NS7_ILi64EEEEEENS_6half_tEfNS_4arch4Sm90ELb1ELb0ELb0ELb1ELb0ELb1ELb0ELb0ELi2ELi1ELi2ELi2ELb0EEENS1_24CollectiveEpilogueBwdGQAISC_fSF_Li256ELb1ELb0EEENS1_25SingleTileBwdLPTSchedulerILb1ELi128ELb0EEEEEEEEEvNT_6ParamsE:
        /* <DEDUP_REMOVED lines=24> */
.L_x_7024:
[----:B------:R-:W-:Y:S05]  /*0180*/  BSYNC B0 ;  /* 0x0000000000007941 */ /* 0x000fea0003800000 */
.L_x_7023:
        /* <DEDUP_REMOVED lines=37> */
.L_x_7025:
        /* <DEDUP_REMOVED lines=22> */
.L_x_7026:
[----:B------:R-:W-:Y:S01]  /*0540*/  PLOP3.LUT P0, PT, PT, PT, UP0, 0x80, 0x0 ;  /* 0x000000000000781c */ /* 0x000fe20003f0f008 */
[----:B------:R-:W-:Y:S01]  /*0550*/  NOP ;  /* 0x0000000000007918 */ /* 0x000fe20000000000 */
[----:B------:R-:W-:Y:S01]  /*0560*/  ULDC.64 UR38, c[0x0][0x208] ;  /* 0x0000820000267ab9 */ /* 0x000fe20000000a00 */
[----:B------:R-:W-:Y:S01]  /*0570*/  BSSY B6, `(.L_x_7027) ;  /* 0x0000d12000067945 */ /* 0x000fe20003800000 */
[----:B-12-4-:R-:W-:Y:S09]  /*0580*/  BAR.SYNC.DEFER_BLOCKING 0x0 ;  /* 0x0000000000007b1d */ /* 0x016ff20000010000 */
[----:B------:R-:W-:Y:S05]  /*0590*/  @!P0 BRA `(.L_x_7028) ;  /* 0x0000009400988947 */ /* 0x000fea0003800000 */
.L_x_7029:
        /* <DEDUP_REMOVED lines=32> */
.L_x_7030:
[----:B------:R-:W-:Y:S01]  /*07a0*/  ULDC UR7, c[0x0][0x8cc] ;  /* 0x0002330000077ab9 */ /* 0x000fe20000000800 */
[----:B------:R-:W-:Y:S01]  /*07b0*/  UMOV UR37, UR10 ;  /* 0x0000000a00257c82 */ /* 0x000fe20008000000 */
[----:B------:R-:W-:-:S11]  /*07c0*/  UISETP.NE.AND UP0, UPT, UR7, 0x1, UPT ;  /* 0x000000010700788c */ /* 0x000fd6000bf05270 */
[----:B------:R-:W-:Y:S02]  /*07d0*/  @UP0 ULDC.64 UR8, c[0x0][0x8d0] ;  /* 0x0002340000080ab9 */ /* 0x000fe40000000a00 */
[----:B------:R-:W-:-:S04]  /*07e0*/  UIMAD.WIDE.U32 UR4, UR10, UR8, URZ ;  /* 0x000000080a0472a5 */ /* 0x000fc8000f8e003f */
[----:B------:R-:W-:-:S04]  /*07f0*/  @UP0 USHF.R.U32.HI UR37, URZ, UR9, UR5 ;  /* 0x000000093f250299 */ /* 0x000fc80008011605 */
[----:B------:R-:W-:-:S12]  /*0800*/  UIMAD UR4, UR37, UR7, URZ ;  /* 0x00000007250472a4 */ /* 0x000fd8000f8e023f */
.L_x_7031:
        /* <DEDUP_REMOVED lines=14> */
[----:B------:R-:W-:-:S06]  /*08f0*/  UIMAD UR4, UR7, UR4, UR6 ;  /* 0x00000004070472a4 */ /* 0x000fcc000f8e0206 */
[----:B------:R-:W-:-:S05]  /*0900*/  IMAD.U32 R0, RZ, RZ, UR4 ;  /* 0x00000004ff007e24 */ /* 0x000fca000f8e00ff */
[----:B------:R1:W-:Y:S01]  /*0910*/  STL [R1+0x3c], R0 ;  /* 0x00003c0001007387 */ /* 0x0003e20000100800 */
        /* <DEDUP_REMOVED lines=8> */
.L_x_7032:
        /* <DEDUP_REMOVED lines=9> */
[----:B-1----:R-:W3:Y:S01]  /*0a30*/  LDG.E R0, desc[UR38][R2.64+0x4] ;  /* 0x0000042602007981 */ /* 0x002ee2000c1e1900 */
[----:B--2---:R-:W-:Y:S02]  /*0a40*/  R2UR UR4, R4 ;  /* 0x00000000040472ca */ /* 0x004fe400000e0000 */
[----:B---3--:R-:W-:-:S13]  /*0a50*/  R2UR UR5, R0 ;  /* 0x00000000000572ca */ /* 0x008fda00000e0000 */
[----:B------:R-:W-:Y:S01]  /*0a60*/  UIADD3 UR4, -UR4, UR5, URZ ;  /* 0x0000000504047290 */ /* 0x000fe2000fffe13f */
[----:B------:R-:W-:Y:S11]  /*0a70*/  BRA `(.L_x_7033) ;  /* 0x0000000000047947 */ /* 0x000ff60003800000 */
.L_x_7034:
[----:B------:R-:W-:-:S05]  /*0a80*/  ULDC UR4, c[0x0][0x8f4] ;  /* 0x00023d0000047ab9 */ /* 0x000fca0000000800 */
.L_x_7033:
        /* <DEDUP_REMOVED lines=8> */
[----:B-1----:R-:W1:Y:S01]  /*0b10*/  S2R R0, SR_TID.X ;  /* 0x0000000000007919 */ /* 0x002e620000002100 */
        /* <DEDUP_REMOVED lines=13> */
.L_x_7036:
        /* <DEDUP_REMOVED lines=14> */
.L_x_7037:
        /* <DEDUP_REMOVED lines=11> */
.L_x_7038:
        /* <DEDUP_REMOVED lines=13> */
.L_x_7039:
        /* <DEDUP_REMOVED lines=68> */
.L_x_7042:
        /* <DEDUP_REMOVED lines=15> */
.L_x_7041:
        /* <DEDUP_REMOVED lines=22> */
.L_x_7044:
        /* <DEDUP_REMOVED lines=15> */
.L_x_7043:
[----:B------:R-:W-:Y:S01]  /*15d0*/  SHF.R.S32.HI R5, RZ, 0x1f, R16 ;  /* 0x0000001fff057819 */ /* 0x000fe20000011410 */
[----:B------:R-:W-:-:S03]  /*15e0*/  UMOV UR4, 0xffffffff ;  /* 0xffffffff00047882 */ /* 0x000fc60000000000 */
[----:B------:R-:W-:-:S04]  /*15f0*/  LEA.HI R0, R5, R16, RZ, 0x7 ;  /* 0x0000001005007211 */ /* 0x000fc800078f38ff */
[----:B------:R-:W-:Y:S01]  /*1600*/  SHF.R.S32.HI R13, RZ, 0x7, R0 ;  /* 0x00000007ff0d7819 */ /* 0x000fe20000011400 */
[----:B------:R-:W-:Y:S06]  /*1610*/  BRA.DIV UR4, `(.L_x_7045) ;  /* 0x000000c204247947 */ /* 0x000fec000b800000 */
[----:B------:R1:W2:Y:S02]  /*1620*/  SHFL.IDX PT, R14, R13, RZ, 0x1f ;  /* 0x00001fff0d0e7589 */ /* 0x0002a400000e0000 */
.L_x_7143:
        /* <DEDUP_REMOVED lines=24> */
.L_x_7046:
        /* <DEDUP_REMOVED lines=159> */
.L_x_7059:
[----:B------:R-:W-:-:S06]  /*21a0*/  ULOP3.LUT UR4, UR36, 0x1, URZ, 0xfc, !UPT ;  /* 0x0000000124047892 */ /* 0x000fcc000f8efc3f */
[----:B---3--:R-:W-:-:S05]  /*21b0*/  IMAD.U32 R5, RZ, RZ, UR4 ;  /* 0x00000004ff057e24 */ /* 0x008fca000f8e00ff */
[----:B------:R-:W-:-:S13]  /*21c0*/  ISETP.NE.AND P0, PT, R5, 0x3, PT ;  /* 0x000000030500780c */ /* 0x000fda0003f05270 */
[----:B------:R-:W-:Y:S05]  /*21d0*/  @!P0 BRA `(.L_x_7049) ;  /* 0x0000000000048947 */ /* 0x000fea0003800000 */
[----:B------:R-:W-:Y:S01]  /*21e0*/  BPT.TRAP 0x1 ;  /* 0x000000040000795c */ /* 0x000fe20000300000 */
.L_x_7049:
[----:B------:R-:W-:Y:S01]  /*21f0*/  IMAD R6, R0, 0x8, R236 ;  /* 0x0000000800067824 */ /* 0x000fe200078e02ec */
[----:B------:R-:W-:-:S04]  /*2200*/  SHF.L.U32 R21, R4, 0x1f, RZ ;  /* 0x0000001f04157819 */ /* 0x000fc800000006ff */
[----:B------:R1:W2:Y:S01]  /*2210*/  SYNCS.PHASECHK.TRANS64.TRYWAIT P1, [R6+URZ+0x30c10], R21 ;  /* 0x030c1015060075a7 */ /* 0x0002a2000802017f */
[----:B------:R-:W-:Y:S05]  /*2220*/  @!P0 BRA `(.L_x_7050) ;  /* 0x0000000000048947 */ /* 0x000fea0003800000 */
[----:B------:R-:W-:Y:S01]  /*2230*/  BPT.TRAP 0x1 ;  /* 0x000000040000795c */ /* 0x000fe20000300000 */
.L_x_7050:
[----:B------:R-:W-:-:S05]  /*2240*/  VIADD R5, R236, 0x10000 ;  /* 0x00010000ec057836 */ /* 0x000fca0000000000 */
[----:B------:R-:W-:-:S04]  /*2250*/  SHF.R.U32.HI R5, RZ, 0x4, R5 ;  /* 0x00000004ff057819 */ /* 0x000fc80000011605 */
[----:B------:R-:W-:Y:S01]  /*2260*/  LOP3.LUT R5, R5, 0x3fff, RZ, 0xc0, !PT ;  /* 0x00003fff05057812 */ /* 0x000fe200078ec0ff */
[----:B--2---:R-:W-:Y:S06]  /*2270*/  @P1 BRA `(.L_x_7051) ;  /* 0x0000000000081947 */ /* 0x004fec0003800000 */
[----:B------:R-:W2:Y:S02]  /*2280*/  SYNCS.PHASECHK.TRANS64.TRYWAIT P1, [R6+URZ+0x30c10], R21 ;  /* 0x030c1015060075a7 */ /* 0x000ea4000802017f */
[----:B--2---:R-:W-:Y:S05]  /*2290*/  @!P1 BRA `(.L_x_7052) ;  /* 0x000000b400349947 */ /* 0x004fea0003800000 */
.L_x_7051:
        /* <DEDUP_REMOVED lines=64> */
.L_x_7053:
[----:B------:R1:W1:Y:S01]  /*26a0*/  SYNCS.PHASECHK.TRANS64.TRYWAIT P1, [R6+URZ+0x30c30], R21 ;  /* 0x030c3015060075a7 */ /* 0x000262000802017f */
[----:B------:R-:W-:Y:S05]  /*26b0*/  @!P0 BRA `(.L_x_7054) ;  /* 0x0000000000048947 */ /* 0x000fea0003800000 */
[----:B------:R-:W-:Y:S01]  /*26c0*/  BPT.TRAP 0x1 ;  /* 0x000000040000795c */ /* 0x000fe20000300000 */
.L_x_7054:
[----:B------:R-:W-:-:S05]  /*26d0*/  VIADD R15, R236, 0x18000 ;  /* 0x00018000ec0f7836 */ /* 0x000fca0000000000 */
[----:B------:R-:W-:-:S04]  /*26e0*/  SHF.R.U32.HI R15, RZ, 0x4, R15 ;  /* 0x00000004ff0f7819 */ /* 0x000fc8000001160f */
[----:B------:R-:W-:-:S04]  /*26f0*/  LOP3.LUT R15, R15, 0x3fff, RZ, 0xc0, !PT ;  /* 0x00003fff0f0f7812 */ /* 0x000fc800078ec0ff */
[----:B------:R-:W-:Y:S01]  /*2700*/  LOP3.LUT R17, R15, 0x10000, RZ, 0xfc, !PT ;  /* 0x000100000f117812 */ /* 0x000fe200078efcff */
[----:B-1----:R-:W-:Y:S06]  /*2710*/  @P1 BRA `(.L_x_7055) ;  /* 0x0000000000081947 */ /* 0x002fec0003800000 */
[----:B------:R-:W1:Y:S02]  /*2720*/  SYNCS.PHASECHK.TRANS64.TRYWAIT P1, [R6+URZ+0x30c30], R21 ;  /* 0x030c3015060075a7 */ /* 0x000e64000802017f */
[----:B-1----:R-:W-:Y:S05]  /*2730*/  @!P1 BRA `(.L_x_7056) ;  /* 0x000000b000209947 */ /* 0x002fea0003800000 */
.L_x_7055:
        /* <DEDUP_REMOVED lines=21> */
[----:B--2---:R-:W1:Y:S01]  /*2890*/  SHFL.IDX PT, R19, R10, R237, 0x1f ;  /* 0x00001fed0a137589 */ /* 0x004e6200000e0000 */
[----:B------:R-:W-:Y:S01]  /*28a0*/  HGMMA.64x128x16.F32 R24, gdesc[UR4], RZ, !UPT, gsb0 ;  /* 0x01e00000041879f0 */ /* 0x000fe2000c0008ff */
[----:B------:R-:W-:Y:S01]  /*28b0*/  UIADD3 UR6, UR8, 0x2, URZ ;  /* 0x0000000208067890 */ /* 0x000fe2000fffe03f */
[C---:B------:R-:W-:Y:S01]  /*28c0*/  ISETP.GT.AND P5, PT, R18.reuse, RZ, PT ;  /* 0x000000ff1200720c */ /* 0x040fe20003fa4270 */
[----:B------:R-:W-:Y:S01]  /*28d0*/  UIADD3 UR4, UR9, 0x2, URZ ;  /* 0x0000000209047890 */ /* 0x000fe2000fffe03f */
[----:B------:R-:W-:Y:S01]  /*28e0*/  ISETP.GT.AND P6, PT, R18, 0x1, PT ;  /* 0x000000011200780c */ /* 0x000fe20003fc4270 */
[----:B------:R-:W-:Y:S01]  /*28f0*/  UMOV UR7, 0x40000040 ;  /* 0x4000004000077882 */ /* 0x000fe20000000000 */
[----:B------:R-:W-:Y:S01]  /*2900*/  UMOV UR5, 0x40000040 ;  /* 0x4000004000057882 */ /* 0x000fe20000000000 */
[----:B------:R-:W-:Y:S01]  /*2910*/  FSEL R88, R88, -INF , !P5 ;  /* 0xff80000058587808 */ /* 0x000fe20006800000 */
[----:B------:R-:W2:Y:S01]  /*2920*/  SHFL.IDX PT, R222, R10, R233, 0x1f ;  /* 0x00001fe90ade7589 */ /* 0x000ea200000e0000 */
[----:B------:R-:W-:Y:S01]  /*2930*/  FSEL R89, R89, -INF , !P6 ;  /* 0xff80000059597808 */ /* 0x000fe20007000000 */
[----:B------:R-:W-:Y:S01]  /*2940*/  VIADD R232, R8, 0x14 ;  /* 0x0000001408e87836 */ /* 0x000fe20000000000 */
        /* <DEDUP_REMOVED lines=11> */
[----:B------:R-:W-:Y:S01]  /*2a00*/  SHFL.IDX PT, R221, R10, R234, 0x1f ;  /* 0x00001fea0add7589 */ /* 0x000fe200000e0000 */
[----:B------:R-:W-:Y:S01]  /*2a10*/  FSEL R92, R92, -INF , !P1 ;  /* 0xff8000005c5c7808 */ /* 0x000fe20004800000 */
[----:B-1----:R-:W-:Y:S01]  /*2a20*/  FFMA.FTZ R219, R89, UR10, -R19 ;  /* 0x0000000a59db7c23 */ /* 0x002fe20008010813 */
[----:B------:R-:W-:Y:S01]  /*2a30*/  FSEL R93, R93, -INF , !P2 ;  /* 0xff8000005d5d7808 */ /* 0x000fe20005000000 */
[----:B------:R-:W1:Y:S01]  /*2a40*/  SHFL.IDX PT, R89, R10, R232, 0x1f ;  /* 0x00001fe80a597589 */ /* 0x000e6200000e0000 */
[----:B------:R-:W-:-:S02]  /*2a50*/  FSEL R96, R96, -INF , !P3 ;  /* 0xff80000060607808 */ /* 0x000fc40005800000 */
[----:B------:R-:W-:Y:S01]  /*2a60*/  FSEL R97, R97, -INF , !P4 ;  /* 0xff80000061617808 */ /* 0x000fe20006000000 */
[----:B---3--:R-:W-:Y:S01]  /*2a70*/  SHFL.IDX PT, R223, R14, R230, 0x1f ;  /* 0x00001fe60edf7589 */ /* 0x008fe200000e0000 */
[----:B------:R-:W-:Y:S01]  /*2a80*/  FSEL R100, R100, -INF , !P5 ;  /* 0xff80000064647808 */ /* 0x000fe20006800000 */
[----:B--2---:R-:W-:Y:S01]  /*2a90*/  FFMA.FTZ R21, R96, UR10, -R222 ;  /* 0x0000000a60157c23 */ /* 0x004fe200080108de */
[----:B------:R-:W-:Y:S01]  /*2aa0*/  FSEL R101, R101, -INF , !P6 ;  /* 0xff80000065657808 */ /* 0x000fe20007000000 */
[----:B------:R-:W-:Y:S01]  /*2ab0*/  SHFL.IDX PT, R96, R14, R235, 0x1f ;  /* 0x00001feb0e607589 */ /* 0x000fe200000e0000 */
[----:B------:R-:W-:Y:S01]  /*2ac0*/  ISETP.GT.AND P1, PT, R18, 0x20, PT ;  /* 0x000000201200780c */ /* 0x000fe20003f24270 */
[----:B------:R-:W-:Y:S01]  /*2ad0*/  IMAD R15, R0, 0x400, R15 ;  /* 0x00000400000f7824 */ /* 0x000fe200078e020f */
[C---:B------:R-:W-:Y:S01]  /*2ae0*/  ISETP.GT.AND P2, PT, R18.reuse, 0x21, PT ;  /* 0x000000211200780c */ /* 0x040fe20003f44270 */
[----:B------:R-:W-:Y:S01]  /*2af0*/  SHFL.IDX PT, R225, R11, R235, 0x1f ;  /* 0x00001feb0be17589 */ /* 0x000fe200000e0000 */
[C---:B------:R-:W-:Y:S01]  /*2b00*/  ISETP.GT.AND P3, PT, R18.reuse, 0x28, PT ;  /* 0x000000281200780c */ /* 0x040fe20003f64270 */
[----:B------:R-:W-:Y:S01]  /*2b10*/  MUFU.EX2 R219, R219 ;  /* 0x000000db00db7308 */ /* 0x000fe20000000800 */
[C---:B------:R-:W-:Y:S01]  /*2b20*/  ISETP.GT.AND P4, PT, R18.reuse, 0x29, PT ;  /* 0x000000291200780c */ /* 0x040fe20003f84270 */
[----:B------:R-:W-:Y:S01]  /*2b30*/  SHFL.IDX PT, R226, R11, R234, 0x1f ;  /* 0x00001fea0be27589 */ /* 0x000fe200000e0000 */
[----:B------:R-:W-:-:S02]  /*2b40*/  ISETP.GT.AND P5, PT, R18, 0x30, PT ;  /* 0x000000301200780c */ /* 0x000fc40003fa4270 */
[----:B------:R-:W-:Y:S01]  /*2b50*/  ISETP.GT.AND P6, PT, R18, 0x31, PT ;  /* 0x000000311200780c */ /* 0x000fe20003fc4270 */
[----:B------:R-:W-:Y:S01]  /*2b60*/  SHFL.IDX PT, R227, R13, R231, 0x1f ;  /* 0x00001fe70de37589 */ /* 0x000fe200000e0000 */
        /* <DEDUP_REMOVED lines=38> */
[----:B------:R-:W2:Y:S01]  /*2dd0*/  SHFL.IDX PT, R17, R10, R8, 0x1f ;  /* 0x00001f080a117589 */ /* 0x000ea200000e0000 */
[----:B------:R-:W-:Y:S02]  /*2de0*/  ISETP.GT.AND P1, PT, R7, 0x8, PT ;  /* 0x000000080700780c */ /* 0x000fe40003f24270 */
[----:B------:R-:W-:Y:S02]  /*2df0*/  FSEL R149, R149, -INF , !P6 ;  /* 0xff80000095957808 */ /* 0x000fe40007000000 */
[----:B------:R-:W-:Y:S02]  /*2e00*/  SEL R18, R18, 0x80, P1 ;  /* 0x0000008012127807 */ /* 0x000fe40000800000 */
[----:B------:R-:W-:-:S02]  /*2e10*/  FSEL R141, R141, -INF , !P2 ;  /* 0xff8000008d8d7808 */ /* 0x000fc40005000000 */
[C---:B------:R-:W-:Y:S02]  /*2e20*/  ISETP.GT.AND P1, PT, R18.reuse, 0x1, PT ;  /* 0x000000011200780c */ /* 0x040fe40003f24270 */
[----:B------:R-:W-:Y:S02]  /*2e30*/  ISETP.GT.AND P6, PT, R18, RZ, PT ;  /* 0x000000ff1200720c */ /* 0x000fe40003fc4270 */
[----:B------:R-:W-:Y:S01]  /*2e40*/  FSEL R218, R91, -INF , !P1 ;  /* 0xff8000005bda7808 */ /* 0x000fe20004800000 */
[----:B------:R-:W-:Y:S02]  /*2e50*/  WARPGROUP.DEPBAR.LE gsb0, 0x0 ;  /* 0x00008000000079c5 */ /* 0x000fe40000010000 */
[----:B------:R-:W-:Y:S01]  /*2e60*/  WARPGROUP.ARRIVE ;  /* 0x00000000000079c5 */ /* 0x000fe20000000000 */
[----:B------:R-:W3:Y:S01]  /*2e70*/  SHFL.IDX PT, R91, R10, R231, 0x1f ;  /* 0x00001fe70a5b7589 */ /* 0x000ee200000e0000 */
[----:B------:R-:W-:Y:S01]  /*2e80*/  FFMA.FTZ R218, R218, UR10, -R19 ;  /* 0x0000000adada7c23 */ /* 0x000fe20008010813 */
[----:B-1----:R-:W-:Y:S01]  /*2e90*/  FFMA.FTZ R19, R97, UR10, -R89 ;  /* 0x0000000a61137c23 */ /* 0x002fe20008010859 */
[----:B------:R-:W-:Y:S01]  /*2ea0*/  FSEL R144, R144, -INF , !P3 ;  /* 0xff80000090907808 */ /* 0x000fe20005800000 */
[----:B------:R-:W-:Y:S01]  /*2eb0*/  SHFL.IDX PT, R97, R14, R234, 0x1f ;  /* 0x00001fea0e617589 */ /* 0x000fe200000e0000 */
[----:B------:R-:W-:Y:S01]  /*2ec0*/  HGMMA.64x128x16.F32 R24, gdesc[UR4], R24, gsb0 ;  /* 0x01e00000041879f0 */ /* 0x000fe20008000818 */
[----:B------:R-:W-:Y:S01]  /*2ed0*/  FSEL R145, R145, -INF , !P4 ;  /* 0xff80000091917808 */ /* 0x000fe20006000000 */
[--C-:B--2---:R-:W-:Y:S01]  /*2ee0*/  FFMA.FTZ R88, R88, UR10, -R17.reuse ;  /* 0x0000000a58587c23 */ /* 0x104fe20008010811 */
[----:B------:R-:W-:Y:S01]  /*2ef0*/  FSEL R148, R148, -INF , !P5 ;  /* 0xff80000094947808 */ /* 0x000fe20006800000 */
[----:B------:R-:W-:Y:S01]  /*2f00*/  UIADD3 UR6, UR8, 0x4, URZ ;  /* 0x0000000408067890 */ /* 0x000fe2000fffe03f */
[----:B------:R-:W-:Y:S01]  /*2f10*/  FSEL R217, R90, -INF , !P6 ;  /* 0xff8000005ad97808 */ /* 0x000fe20007000000 */
[----:B------:R1:W2:Y:S01]  /*2f20*/  MUFU.EX2 R216, R88 ;  /* 0x0000005800d87308 */ /* 0x0002a20000000800 */
[C---:B------:R-:W-:Y:S01]  /*2f30*/  ISETP.GT.AND P2, PT, R18.reuse, 0x8, PT ;  /* 0x000000081200780c */ /* 0x040fe20003f44270 */
[----:B------:R-:W4:Y:S01]  /*2f40*/  SHFL.IDX PT, R90, R10, R230, 0x1f ;  /* 0x00001fe60a5a7589 */ /* 0x000f2200000e0000 */
[C---:B------:R-:W-:Y:S01]  /*2f50*/  ISETP.GT.AND P3, PT, R18.reuse, 0x9, PT ;  /* 0x000000091200780c */ /* 0x040fe20003f64270 */
[----:B------:R-:W-:Y:S01]  /*2f60*/  FFMA.FTZ R217, R217, UR10, -R17 ;  /* 0x0000000ad9d97c23 */ /* 0x000fe20008010811 */
[----:B------:R-:W-:Y:S01]  /*2f70*/  ISETP.GT.AND P4, PT, R18, 0x10, PT ;  /* 0x000000101200780c */ /* 0x000fe20003f84270 */
[----:B------:R-:W-:Y:S01]  /*2f80*/  FFMA.FTZ R17, R92, UR10, -R20 ;  /* 0x0000000a5c117c23 */ /* 0x000fe20008010814 */
[----:B------:R-:W-:Y:S01]  /*2f90*/  ISETP.GT.AND P5, PT, R18, 0x11, PT ;  /* 0x000000111200780c */ /* 0x000fe20003fa4270 */
[----:B------:R-:W5:Y:S01]  /*2fa0*/  SHFL.IDX PT, R92, R14, R8, 0x1f ;  /* 0x00001f080e5c7589 */ /* 0x000f6200000e0000 */
[----:B-1----:R-:W-:Y:S01]  /*2fb0*/  FFMA.FTZ R88, R108, UR10, -R96 ;  /* 0x0000000a6c587c23 */ /* 0x002fe20008010860 */
[C---:B------:R-:W-:Y:S01]  /*2fc0*/  ISETP.GT.AND P6, PT, R18.reuse, 0x18, PT ;  /* 0x000000181200780c */ /* 0x040fe20003fc4270 */
[----:B------:R-:W-:Y:S01]  /*2fd0*/  UIADD3 UR4, UR9, 0x4, URZ ;  /* 0x0000000409047890 */ /* 0x000fe2000fffe03f */
[----:B------:R-:W-:Y:S01]  /*2fe0*/  ISETP.GT.AND P1, PT, R18, 0x19, PT ;  /* 0x000000191200780c */ /* 0x000fe20003f24270 */
[----:B------:R-:W-:Y:S01]  /*2ff0*/  SHFL.IDX PT, R108, R14, R231, 0x1f ;  /* 0x00001fe70e6c7589 */ /* 0x000fe200000e0000 */
[----:B------:R-:W-:Y:S01]  /*3000*/  FSEL R220, R94, -INF , !P2 ;  /* 0xff8000005edc7808 */ /* 0x000fe20005000000 */
[----:B------:R-:W-:Y:S01]  /*3010*/  UMOV UR7, 0x40000040 ;  /* 0x4000004000077882 */ /* 0x000fe20000000000 */
[----:B------:R-:W-:Y:S01]  /*3020*/  FSEL R95, R95, -INF , !P3 ;  /* 0xff8000005f5f7808 */ /* 0x000fe20005800000 */
[----:B------:R-:W1:Y:S01]  /*3030*/  SHFL.IDX PT, R94, R14, R237, 0x1f ;  /* 0x00001fed0e5e7589 */ /* 0x000e6200000e0000 */
[----:B------:R-:W-:Y:S01]  /*3040*/  FSEL R98, R98, -INF , !P4 ;  /* 0xff80000062627808 */ /* 0x000fe20006000000 */
[----:B------:R-:W-:Y:S01]  /*3050*/  FFMA.FTZ R220, R220, UR10, -R20 ;  /* 0x0000000adcdc7c23 */ /* 0x000fe20008010814 */
[----:B------:R-:W-:Y:S01]  /*3060*/  FSEL R99, R99, -INF , !P5 ;  /* 0xff80000063637808 */ /* 0x000fe20006800000 */
[----:B---3--:R-:W-:Y:S01]  /*3070*/  FFMA.FTZ R20, R100, UR10, -R91 ;  /* 0x0000000a64147c23 */ /* 0x008fe2000801085b */
[----:B------:R-:W-:Y:S01]  /*3080*/  FSEL R102, R102, -INF , !P6 ;  /* 0xff80000066667808 */ /* 0x000fe20007000000 */
[----:B------:R-:W-:Y:S01]  /*3090*/  FFMA.FTZ R222, R98, UR10, -R222 ;  /* 0x0000000a62de7c23 */ /* 0x000fe200080108de */
[----:B------:R-:W-:Y:S01]  /*30a0*/  FSEL R103, R103, -INF , !P1 ;  /* 0xff80000067677808 */ /* 0x000fe20004800000 */
[----:B------:R-:W3:Y:S01]  /*30b0*/  SHFL.IDX PT, R98, R14, R233, 0x1f ;  /* 0x00001fe90e627589 */ /* 0x000ee200000e0000 */
[C---:B------:R-:W-:Y:S01]  /*30c0*/  ISETP.GT.AND P2, PT, R18.reuse, 0x20, PT ;  /* 0x000000201200780c */ /* 0x040fe20003f44270 */
[----:B------:R-:W-:Y:S01]  /*30d0*/  UMOV UR5, 0x40000040 ;  /* 0x4000004000057882 */ /* 0x000fe20000000000 */
[C---:B------:R-:W-:Y:S01]  /*30e0*/  ISETP.GT.AND P3, PT, R18.reuse, 0x21, PT ;  /* 0x000000211200780c */ /* 0x040fe20003f64270 */
[----:B------:R3:W2:Y:S01]  /*30f0*/  SHFL.IDX PT, R100, R14, R232, 0x1f ;  /* 0x00001fe80e647589 */ /* 0x0006a200000e0000 */
[C---:B------:R-:W-:Y:S01]  /*3100*/  ISETP.GT.AND P4, PT, R18.reuse, 0x28, PT ;  /* 0x000000281200780c */ /* 0x040fe20003f84270 */
[----:B----4-:R-:W-:Y:S01]  /*3110*/  FFMA.FTZ R101, R101, UR10, -R90 ;  /* 0x0000000a65657c23 */ /* 0x010fe2000801085a */
[----:B------:R-:W-:Y:S01]  /*3120*/  ISETP.GT.AND P5, PT, R18, 0x29, PT ;  /* 0x000000291200780c */ /* 0x000fe20003fa4270 */
[----:B-----5:R-:W-:Y:S01]  /*3130*/  FFMA.FTZ R22, R104, UR10, -R92 ;  /* 0x0000000a68167c23 */ /* 0x020fe2000801085c */
[C---:B------:R-:W-:Y:S01]  /*3140*/  ISETP.GT.AND P6, PT, R18.reuse, 0x30, PT ;  /* 0x000000301200780c */ /* 0x040fe20003fc4270 */
[----:B------:R-:W-:Y:S01]  /*3150*/  MUFU.EX2 R10, R21 ;  /* 0x00000015000a7308 */ /* 0x000fe20000000800 */
[----:B------:R-:W-:-:S02]  /*3160*/  ISETP.GT.AND P1, PT, R18, 0x31, PT ;  /* 0x000000311200780c */ /* 0x000fc40003f24270 */
[----:B------:R-:W-:Y:S02]  /*3170*/  FSEL R106, R106, -INF , !P2 ;  /* 0xff8000006a6a7808 */ /* 0x000fe40005000000 */
[----:B------:R-:W-:Y:S01]  /*3180*/  FSEL R107, R107, -INF , !P3 ;  /* 0xff8000006b6b7808 */ /* 0x000fe20005800000 */
[--C-:B-1----:R-:W-:Y:S01]  /*3190*/  FFMA.FTZ R23, R105, UR10, -R94.reuse ;  /* 0x0000000a69177c23 */ /* 0x102fe2000801085e */
[----:B------:R-:W-:Y:S01]  /*31a0*/  FSEL R110, R110, -INF , !P4 ;  /* 0xff8000006e6e7808 */ /* 0x000fe20006000000 */
[----:B------:R-:W-:Y:S01]  /*31b0*/  MUFU.EX2 R21, R101 ;  /* 0x0000006500157308 */ /* 0x000fe20000000800 */
[----:B------:R-:W-:Y:S01]  /*31c0*/  FSEL R111, R111, -INF , !P5 ;  /* 0xff8000006f6f7808 */ /* 0x000fe20006800000 */
[----:B------:R-:W-:Y:S01]  /*31d0*/  FFMA.FTZ R107, R107, UR10, -R94 ;  /* 0x0000000a6b6b7c23 */ /* 0x000fe2000801085e */
[----:B------:R-:W-:Y:S01]  /*31e0*/  FSEL R114, R114, -INF , !P6 ;  /* 0xff80000072727808 */ /* 0x000fe20007000000 */
[----:B------:R-:W-:Y:S01]  /*31f0*/  FFMA.FTZ R110, R110, UR10, -R96 ;  /* 0x0000000a6e6e7c23 */ /* 0x000fe20008010860 */
[----:B------:R-:W-:Y:S01]  /*3200*/  FSEL R115, R115, -INF , !P1 ;  /* 0xff80000073737808 */ /* 0x000fe20004800000 */
[----:B---3--:R-:W-:Y:S01]  /*3210*/  FFMA.FTZ R14, R112, UR10, -R98 ;  /* 0x0000000a700e7c23 */ /* 0x008fe20008010862 */
[----:B------:R-:W-:Y:S01]  /*3220*/  ISETP.GT.AND P2, PT, R18, 0x38, PT ;  /* 0x000000381200780c */ /* 0x000fe20003f44270 */
[----:B------:R-:W-:Y:S01]  /*3230*/  FFMA.FTZ R112, R102, UR10, -R91 ;  /* 0x0000000a66707c23 */ /* 0x000fe2000801085b */
[C---:B------:R-:W-:Y:S01]  /*3240*/  ISETP.GT.AND P3, PT, R18.reuse, 0x39, PT ;  /* 0x000000391200780c */ /* 0x040fe20003f64270 */
[----:B--2---:R-:W-:Y:S01]  /*3250*/  FFMA.FTZ R91, R113, UR10, -R100 ;  /* 0x0000000a715b7c23 */ /* 0x004fe20008010864 */
[C---:B------:R-:W-:Y:S01]  /*3260*/  ISETP.GT.AND P4, PT, R18.reuse, 0x40, PT ;  /* 0x000000401200780c */ /* 0x040fe20003f84270 */
[----:B------:R-:W-:Y:S01]  /*3270*/  FFMA.FTZ R113, R103, UR10, -R90 ;  /* 0x0000000a67717c23 */ /* 0x000fe2000801085a */
[C---:B------:R-:W-:Y:S01]  /*3280*/  ISETP.GT.AND P5, PT, R18.reuse, 0x41, PT ;  /* 0x000000411200780c */ /* 0x040fe20003fa4270 */
[----:B------:R-:W-:Y:S01]  /*3290*/  MUFU.EX2 R90, R91 ;  /* 0x0000005b005a7308 */ /* 0x000fe20000000800 */
[----:B------:R-:W-:Y:S01]  /*32a0*/  ISETP.GT.AND P6, PT, R18, 0x48, PT ;  /* 0x000000481200780c */ /* 0x000fe20003fc4270 */
[----:B------:R-:W-:Y:S01]  /*32b0*/  FFMA.FTZ R114, R114, UR10, -R98 ;  /* 0x0000000a72727c23 */ /* 0x000fe20008010862 */
[----:B------:R-:W-:Y:S01]  /*32c0*/  ISETP.GT.AND P1, PT, R18, 0x49, PT ;  /* 0x000000491200780c */ /* 0x000fe20003f24270 */
[----:B------:R-:W-:Y:S01]  /*32d0*/  FFMA.FTZ R111, R111, UR10, -R97 ;  /* 0x0000000a6f6f7c23 */ /* 0x000fe20008010861 */
[----:B------:R-:W-:Y:S01]  /*32e0*/  FSEL R118, R118, -INF , !P2 ;  /* 0xff80000076767808 */ /* 0x000fe20005000000 */
[----:B------:R-:W-:Y:S01]  /*32f0*/  FFMA.FTZ R115, R115, UR10, -R100 ;  /* 0x0000000a73737c23 */ /* 0x000fe20008010864 */
        /* <DEDUP_REMOVED lines=13> */
[----:B------:R-:W-:Y:S02]  /*33d0*/  ISETP.GT.AND P1, PT, R18, 0x61, PT ;  /* 0x000000611200780c */ /* 0x000fe40003f24270 */
[----:B------:R-:W-:Y:S02]  /*33e0*/  FSEL R130, R130, -INF , !P2 ;  /* 0xff80000082827808 */ /* 0x000fe40005000000 */
[----:B------:R-:W-:Y:S01]  /*33f0*/  FSEL R131, R131, -INF , !P3 ;  /* 0xff80000083837808 */ /* 0x000fe20005800000 */
[----:B------:R-:W-:Y:S02]  /*3400*/  WARPGROUP.DEPBAR.LE gsb0, 0x0 ;  /* 0x00008000000079c5 */ /* 0x000fe40000010000 */
[----:B------:R-:W-:Y:S01]  /*3410*/  FSEL R134, R134, -INF , !P4 ;  /* 0xff80000086867808 */ /* 0x000fe20006000000 */
[----:B------:R-:W-:Y:S01]  /*3420*/  WARPGROUP.ARRIVE ;  /* 0x00000000000079c5 */ /* 0x000fe20000000000 */
[----:B------:R-:W-:Y:S01]  /*3430*/  FSEL R135, R135, -INF , !P5 ;  /* 0xff80000087877808 */ /* 0x000fe20006800000 */
[----:B------:R-:W-:Y:S01]  /*3440*/  MUFU.EX2 R217, R217 ;  /* 0x000000d900d97308 */ /* 0x000fe20000000800 */
[----:B------:R-:W-:-:S02]  /*3450*/  FSEL R138, R138, -INF , !P6 ;  /* 0xff8000008a8a7808 */ /* 0x000fc40007000000 */
[----:B------:R-:W-:Y:S01]  /*3460*/  FSEL R139, R139, -INF , !P1 ;  /* 0xff8000008b8b7808 */ /* 0x000fe20004800000 */
[----:B------:R-:W-:Y:S01]  /*3470*/  HGMMA.64x128x16.F32 R24, gdesc[UR4], R24, gsb0 ;  /* 0x01e00000041879f0 */ /* 0x000fe20008000818 */
[C---:B------:R-:W-:Y:S01]  /*3480*/  ISETP.GT.AND P2, PT, R18.reuse, 0x68, PT ;  /* 0x000000681200780c */ /* 0x040fe20003f44270 */
[----:B------:R-:W-:Y:S01]  /*3490*/  UIADD3 UR6, UR8, 0x6, URZ ;  /* 0x0000000608067890 */ /* 0x000fe2000fffe03f */
[C---:B------:R-:W-:Y:S01]  /*34a0*/  ISETP.GT.AND P3, PT, R18.reuse, 0x69, PT ;  /* 0x000000691200780c */ /* 0x040fe20003f64270 */
[----:B------:R-:W-:Y:S01]  /*34b0*/  UIADD3 UR4, UR9, 0x6, URZ ;  /* 0x0000000609047890 */ /* 0x000fe2000fffe03f */
[C---:B------:R-:W-:Y:S01]  /*34c0*/  ISETP.GT.AND P4, PT, R18.reuse, 0x70, PT ;  /* 0x000000701200780c */ /* 0x040fe20003f84270 */
[----:B------:R-:W-:Y:S01]  /*34d0*/  UMOV UR7, 0x40000040 ;  /* 0x4000004000077882 */ /* 0x000fe20000000000 */
[C---:B------:R-:W-:Y:S01]  /*34e0*/  ISETP.GT.AND P5, PT, R18.reuse, 0x71, PT ;  /* 0x000000711200780c */ /* 0x040fe20003fa4270 */
[----:B------:R-:W-:Y:S01]  /*34f0*/  UMOV UR5, 0x40000040 ;  /* 0x4000004000057882 */ /* 0x000fe20000000000 */
[C---:B------:R-:W-:Y:S01]  /*3500*/  ISETP.GT.AND P6, PT, R18.reuse, 0x78, PT ;  /* 0x000000781200780c */ /* 0x040fe20003fc4270 */
[----:B------:R-:W-:Y:S01]  /*3510*/  MUFU.EX2 R220, R220 ;  /* 0x000000dc00dc7308 */ /* 0x000fe20000000800 */
[----:B------:R-:W-:Y:S01]  /*3520*/  ISETP.GT.AND P1, PT, R18, 0x79, PT ;  /* 0x000000791200780c */ /* 0x000fe20003f24270 */
[----:B------:R-:W-:Y:S01]  /*3530*/  FFMA.FTZ R18, R93, UR10, -R221 ;  /* 0x0000000a5d127c23 */ /* 0x000fe200080108dd */
[----:B------:R-:W-:Y:S01]  /*3540*/  FFMA.FTZ R93, R109, UR10, -R97 ;  /* 0x0000000a6d5d7c23 */ /* 0x000fe20008010861 */
[----:B------:R-:W-:Y:S01]  /*3550*/  FFMA.FTZ R221, R95, UR10, -R221 ;  /* 0x0000000a5fdd7c23 */ /* 0x000fe200080108dd */
[----:B------:R-:W-:Y:S01]  /*3560*/  FFMA.FTZ R95, R116, UR10, -R108 ;  /* 0x0000000a745f7c23 */ /* 0x000fe2000801086c */
[----:B------:R-:W-:Y:S01]  /*3570*/  FFMA.FTZ R109, R99, UR10, -R89 ;  /* 0x0000000a636d7c23 */ /* 0x000fe20008010859 */
[----:B------:R-:W1:Y:S01]  /*3580*/  SHFL.IDX PT, R116, R11, R237, 0x1f ;  /* 0x00001fed0b747589 */ /* 0x000e6200000e0000 */
[----:B------:R2:W-:Y:S01]  /*3590*/  MUFU.EX2 R89, R93 ;  /* 0x0000005d00597308 */ /* 0x0005e20000000800 */
[----:B------:R-:W-:-:S02]  /*35a0*/  FFMA.FTZ R99, R125, UR10, -R226 ;  /* 0x0000000a7d637c23 */ /* 0x000fc400080108e2 */
[----:B------:R-:W-:Y:S05]  /*35b0*/  SHFL.IDX PT, R125, R11, R230, 0x1f ;  /* 0x00001fe60b7d7589 */ /* 0x000fea00000e0000 */
[----:B------:R3:W-:Y:S01]  /*35c0*/  MUFU.EX2 R91, R95 ;  /* 0x0000005f005b7308 */ /* 0x0007e20000000800 */
[----:B--2---:R-:W-:Y:S01]  /*35d0*/  FFMA.FTZ R93, R117, UR10, -R223 ;  /* 0x0000000a755d7c23 */ /* 0x004fe200080108df */
[----:B------:R-:W-:-:S06]  /*35e0*/  FFMA.FTZ R117, R106, UR10, -R92 ;  /* 0x0000000a6a757c23 */ /* 0x000fcc000801085c */
[----:B------:R2:W-:Y:S01]  /*35f0*/  MUFU.EX2 R92, R93 ;  /* 0x0000005d005c7308 */ /* 0x0005e20000000800 */
[----:B---3--:R-:W-:Y:S02]  /*3600*/  FFMA.FTZ R95, R124, UR10, -R225 ;  /* 0x0000000a7c5f7c23 */ /* 0x008fe400080108e1 */
[----:B------:R-:W3:Y:S01]  /*3610*/  SHFL.IDX PT, R124, R11, R231, 0x1f ;  /* 0x00001fe70b7c7589 */ /* 0x000ee200000e0000 */
[----:B-1----:R-:W-:-:S04]  /*3620*/  FFMA.FTZ R121, R121, UR10, -R116 ;  /* 0x0000000a79797c23 */ /* 0x002fc80008010874 */
[----:B------:R-:W-:Y:S01]  /*3630*/  MUFU.EX2 R20, R20 ;  /* 0x0000001400147308 */ /* 0x000fe20000000800 */
[----:B--2---:R-:W-:Y:S02]  /*3640*/  FFMA.FTZ R93, R120, UR10, -R224 ;  /* 0x0000000a785d7c23 */ /* 0x004fe400080108e0 */
[----:B------:R-:W1:Y:S05]  /*3650*/  SHFL.IDX PT, R120, R11, R233, 0x1f ;  /* 0x00001fe90b787589 */ /* 0x000e6a00000e0000 */
[----:B------:R2:W-:Y:S01]  /*3660*/  MUFU.EX2 R94, R121 ;  /* 0x00000079005e7308 */ /* 0x0005e20000000800 */
[----:B------:R-:W-:-:S07]  /*3670*/  FFMA.FTZ R105, R148, UR10, -R227 ;  /* 0x0000000a94697c23 */ /* 0x000fce00080108e3 */
[----:B------:R-:W-:Y:S01]  /*3680*/  MUFU.EX2 R222, R222 ;  /* 0x000000de00de7308 */ /* 0x000fe20000000800 */
[----:B--2---:R2:W4:Y:S01]  /*3690*/  SHFL.IDX PT, R121, R11, R232, 0x1f ;  /* 0x00001fe80b797589 */ /* 0x00452200000e0000 */
[----:B---3--:R-:W-:-:S03]  /*36a0*/  FFMA.FTZ R98, R132, UR10, -R124 ;  /* 0x0000000a84627c23 */ /* 0x008fc6000801087c */
[----:B------:R-:W3:Y:S03]  /*36b0*/  SHFL.IDX PT, R132, R13, R235, 0x1f ;  /* 0x00001feb0d847589 */ /* 0x000ee600000e0000 */
[----:B------:R-:W-:Y:S01]  /*36c0*/  MUFU.EX2 R22, R22 ;  /* 0x0000001600167308 */ /* 0x000fe20000000800 */
[----:B-1----:R-:W-:Y:S02]  /*36d0*/  FFMA.FTZ R96, R128, UR10, -R120 ;  /* 0x0000000a80607c23 */ /* 0x002fe40008010878 */
[----:B------:R-:W1:Y:S05]  /*36e0*/  SHFL.IDX PT, R128, R13, R8, 0x1f ;  /* 0x00001f080d807589 */ /* 0x000e6a00000e0000 */
[----:B--2---:R2:W-:Y:S08]  /*36f0*/  MUFU.EX2 R11, R99 ;  /* 0x00000063000b7308 */ /* 0x0045f00000000800 */
[----:B------:R-:W-:Y:S01]  /*3700*/  MUFU.EX2 R23, R23 ;  /* 0x0000001700177308 */ /* 0x000fe20000000800 */
[----:B----4-:R-:W-:Y:S01]  /*3710*/  FFMA.FTZ R97, R129, UR10, -R121 ;  /* 0x0000000a81617c23 */ /* 0x010fe20008010879 */
[----:B--2---:R-:W-:Y:S01]  /*3720*/  FFMA.FTZ R99, R133, UR10, -R125 ;  /* 0x0000000a85637c23 */ /* 0x004fe2000801087d */
[----:B------:R-:W2:Y:S01]  /*3730*/  SHFL.IDX PT, R129, R13, R237, 0x1f ;  /* 0x00001fed0d817589 */ /* 0x000ea200000e0000 */
[----:B---3--:R-:W-:-:S03]  /*3740*/  FFMA.FTZ R102, R140, UR10, -R132 ;  /* 0x0000000a8c667c23 */ /* 0x008fc60008010884 */
[----:B------:R-:W-:Y:S01]  /*3750*/  SHFL.IDX PT, R133, R13, R233, 0x1f ;  /* 0x00001fe90d857589 */ /* 0x000fe200000e0000 */
[----:B------:R-:W-:Y:S03]  /*3760*/  MUFU.EX2 R88, R88 ;  /* 0x0000005800587308 */ /* 0x000fe60000000800 */
[----:B------:R-:W-:Y:S01]  /*3770*/  SHFL.IDX PT, R140, R13, R230, 0x1f ;  /* 0x00001fe60d8c7589 */ /* 0x000fe200000e0000 */
[----:B-1----:R-:W-:-:S03]  /*3780*/  FFMA.FTZ R100, R136, UR10, -R128 ;  /* 0x0000000a88647c23 */ /* 0x002fc60008010880 */
[----:B------:R-:W1:Y:S01]  /*3790*/  SHFL.IDX PT, R136, R13, R234, 0x1f ;  /* 0x00001fea0d887589 */ /* 0x000e6200000e0000 */
[----:B------:R-:W-:Y:S08]  /*37a0*/  MUFU.EX2 R107, R107 ;  /* 0x0000006b006b7308 */ /* 0x000ff00000000800 */
[----:B------:R-:W-:Y:S01]  /*37b0*/  MUFU.EX2 R110, R110 ;  /* 0x0000006e006e7308 */ /* 0x000fe20000000800 */
[----:B--2---:R-:W-:-:S02]  /*37c0*/  FFMA.FTZ R101, R137, UR10, -R129 ;  /* 0x0000000a89657c23 */ /* 0x004fc40008010881 */
[----:B------:R2:W3:Y:S05]  /*37d0*/  SHFL.IDX PT, R137, R13, R232, 0x1f ;  /* 0x00001fe80d897589 */ /* 0x0004ea00000e0000 */
[----:B------:R-:W-:Y:S08]  /*37e0*/  MUFU.EX2 R14, R14 ;  /* 0x0000000e000e7308 */ /* 0x000ff00000000800 */
[----:B--2---:R1:W-:Y:S01]  /*37f0*/  MUFU.EX2 R13, R102 ;  /* 0x00000066000d7308 */ /* 0x0043e20000000800 */
[----:B------:R-:W-:-:S02]  /*3800*/  WARPGROUP.DEPBAR.LE gsb0, 0x0 ;  /* 0x00008000000079c5 */ /* 0x000fc40000010000 */
[----:B-1----:R-:W-:Y:S01]  /*3810*/  FFMA.FTZ R102, R141, UR10, -R136 ;  /* 0x0000000a8d667c23 */ /* 0x002fe20008010888 */
[----:B------:R-:W-:Y:S01]  /*3820*/  WARPGROUP.ARRIVE ;  /* 0x00000000000079c5 */ /* 0x000fe20000000000 */
[----:B------:R-:W2:Y:S01]  /*3830*/  LDL R141, [R1+0x28] ;  /* 0x00002800018d7983 */ /* 0x000ea20000100800 */
[----:B------:R-:W-:Y:S01]  /*3840*/  FFMA.FTZ R118, R118, UR10, -R108 ;  /* 0x0000000a76767c23 */ /* 0x000fe2000801086c */
[----:B------:R-:W-:Y:S01]  /*3850*/  FFMA.FTZ R135, R135, UR10, -R125 ;  /* 0x0000000a87877c23 */ /* 0x000fe2000801087d */
[----:B------:R-:W-:Y:S01]  /*3860*/  FFMA.FTZ R123, R123, UR10, -R116 ;  /* 0x0000000a7b7b7c23 */ /* 0x000fe20008010874 */
[----:B------:R-:W-:Y:S01]  /*3870*/  FFMA.FTZ R131, R131, UR10, -R121 ;  /* 0x0000000a83837c23 */ /* 0x000fe20008010879 */
[----:B------:R-:W-:Y:S01]  /*3880*/  HGMMA.64x128x16.F32 R24, gdesc[UR4], R24, gsb0 ;  /* 0x01e00000041879f0 */ /* 0x000fe20008000818 */
[----:B------:R-:W-:Y:S01]  /*3890*/  R2UR UR4, R15 ;  /* 0x000000000f0472ca */ /* 0x000fe200000e0000 */
[----:B------:R-:W-:Y:S01]  /*38a0*/  FFMA.FTZ R134, R134, UR10, -R124 ;  /* 0x0000000a86867c23 */ /* 0x000fe2000801087c */
[----:B------:R-:W-:Y:S01]  /*38b0*/  FSEL R108, R147, -INF , !P5 ;  /* 0xff800000936c7808 */ /* 0x000fe20006800000 */
[----:B------:R-:W-:Y:S01]  /*38c0*/  FFMA.FTZ R130, R130, UR10, -R120 ;  /* 0x0000000a82827c23 */ /* 0x000fe20008010878 */
[----:B------:R-:W-:Y:S01]  /*38d0*/  FSEL R15, R142, -INF , !P2 ;  /* 0xff8000008e0f7808 */ /* 0x000fe20005000000 */
[--C-:B---3--:R-:W-:Y:S01]  /*38e0*/  FFMA.FTZ R104, R145, UR10, -R137.reuse ;  /* 0x0000000a91687c23 */ /* 0x108fe20008010889 */
[----:B------:R-:W1:Y:S01]  /*38f0*/  MUFU.EX2 R97, R97 ;  /* 0x0000006100617308 */ /* 0x000e620000000800 */
[----:B------:R-:W-:-:S02]  /*3900*/  FFMA.FTZ R137, R108, UR10, -R137 ;  /* 0x0000000a6c897c23 */ /* 0x000fc40008010889 */
[----:B------:R-:W-:Y:S01]  /*3910*/  FFMA.FTZ R132, R15, UR10, -R132 ;  /* 0x0000000a0f847c23 */ /* 0x000fe20008010884 */
[----:B------:R-:W-:Y:S01]  /*3920*/  FFMA.FTZ R126, R126, UR10, -R225 ;  /* 0x0000000a7e7e7c23 */ /* 0x000fe200080108e1 */
[----:B------:R-:W-:-:S03]  /*3930*/  FFMA.FTZ R127, R127, UR10, -R226 ;  /* 0x0000000a7f7f7c23 */ /* 0x000fc600080108e2 */
[----:B------:R-:W3:Y:S01]  /*3940*/  MUFU.EX2 R130, R130 ;  /* 0x0000008200827308 */ /* 0x000ee20000000800 */
[----:B------:R-:W-:-:S07]  /*3950*/  FFMA.FTZ R138, R138, UR10, -R128 ;  /* 0x0000000a8a8a7c23 */ /* 0x000fce0008010880 */
[----:B------:R-:W4:Y:S08]  /*3960*/  MUFU.EX2 R18, R18 ;  /* 0x0000001200127308 */ /* 0x000f300000000800 */
[----:B------:R-:W5:Y:S08]  /*3970*/  MUFU.EX2 R98, R98 ;  /* 0x0000006200627308 */ /* 0x000f700000000800 */
        /* <DEDUP_REMOVED lines=14> */
[----:B------:R-:W-:Y:S01]  /*3a60*/  MUFU.EX2 R93, R93 ;  /* 0x0000005d005d7308 */ /* 0x000fe20000000800 */
[----:B------:R-:W-:-:S02]  /*3a70*/  WARPGROUP.DEPBAR.LE gsb0, 0x0 ;  /* 0x00008000000079c5 */ /* 0x000fc40000010000 */
[----:B------:R-:W1:Y:S04]  /*3a80*/  LDS R16, [R16+0x400] ;  /* 0x0004000010107984 */ /* 0x000e680000000800 */
[----:B------:R-:W-:Y:S04]  /*3a90*/  LDS R228, [R228+0x400] ;  /* 0x00040000e4e47984 */ /* 0x000fe80000000800 */
[----:B------:R-:W-:Y:S04]  /*3aa0*/  LDS R12, [R12+0x400] ;  /* 0x000400000c0c7984 */ /* 0x000fe80000000800 */
[----:B------:R-:W-:Y:S04]  /*3ab0*/  LDS R9, [R9+0x400] ;  /* 0x0004000009097984 */ /* 0x000fe80000000800 */
[----:B-1----:R-:W1:Y:S04]  /*3ac0*/  SHFL.IDX PT, R125, R16, R8, 0x1f ;  /* 0x00001f08107d7589 */ /* 0x002e6800000e0000 */
[----:B------:R-:W3:Y:S04]  /*3ad0*/  SHFL.IDX PT, R108, R16, R232, 0x1f ;  /* 0x00001fe8106c7589 */ /* 0x000ee800000e0000 */
[----:B------:R-:W4:Y:S04]  /*3ae0*/  SHFL.IDX PT, R124, R16, R237, 0x1f ;  /* 0x00001fed107c7589 */ /* 0x000f2800000e0000 */
[----:B------:R-:W5:Y:S04]  /*3af0*/  SHFL.IDX PT, R121, R16, R235, 0x1f ;  /* 0x00001feb10797589 */ /* 0x000f6800000e0000 */
[----:B------:R-:W5:Y:S04]  /*3b00*/  SHFL.IDX PT, R116, R16, R233, 0x1f ;  /* 0x00001fe910747589 */ /* 0x000f6800000e0000 */
[----:B------:R-:W5:Y:S04]  /*3b10*/  SHFL.IDX PT, R15, R16, R231, 0x1f ;  /* 0x00001fe7100f7589 */ /* 0x000f6800000e0000 */
[----:B------:R-:W5:Y:S01]  /*3b20*/  SHFL.IDX PT, R120, R16, R234, 0x1f ;  /* 0x00001fea10787589 */ /* 0x000f6200000e0000 */
[--C-:B-1----:R-:W-:Y:S01]  /*3b30*/  FADD.FTZ R24, R24, -R125.reuse ;  /* 0x8000007d18187221 */ /* 0x102fe20000010000 */
[----:B------:R-:W-:-:S02]  /*3b40*/  FADD.FTZ R26, R26, -R125 ;  /* 0x8000007d1a1a7221 */ /* 0x000fc40000010000 */
[----:B------:R-:W-:Y:S01]  /*3b50*/  SHFL.IDX PT, R125, R16, R230, 0x1f ;  /* 0x00001fe6107d7589 */ /* 0x000fe200000e0000 */
[----:B---3--:R-:W-:-:S03]  /*3b60*/  FADD.FTZ R33, R33, -R108 ;  /* 0x8000006c21217221 */ /* 0x008fc60000010000 */
[----:B------:R-:W1:Y:S01]  /*3b70*/  SHFL.IDX PT, R16, R228, R232, 0x1f ;  /* 0x00001fe8e4107589 */ /* 0x000e6200000e0000 */
[----:B------:R-:W-:Y:S01]  /*3b80*/  FADD.FTZ R35, R35, -R108 ;  /* 0x8000006c23237221 */ /* 0x000fe20000010000 */
[--C-:B----4-:R-:W-:Y:S01]  /*3b90*/  FADD.FTZ R25, R25, -R124.reuse ;  /* 0x8000007c19197221 */ /* 0x110fe20000010000 */
[----:B------:R-:W-:Y:S01]  /*3ba0*/  FADD.FTZ R27, R27, -R124 ;  /* 0x8000007c1b1b7221 */ /* 0x000fe20000010000 */
[--C-:B-----5:R-:W-:Y:S01]  /*3bb0*/  FADD.FTZ R28, R28, -R121.reuse ;  /* 0x800000791c1c7221 */ /* 0x120fe20000010000 */
[----:B------:R-:W-:Y:S01]  /*3bc0*/  FADD.FTZ R30, R30, -R121 ;  /* 0x800000791e1e7221 */ /* 0x000fe20000010000 */
[----:B------:R-:W3:Y:S01]  /*3bd0*/  SHFL.IDX PT, R108, R228, R233, 0x1f ;  /* 0x00001fe9e46c7589 */ /* 0x000ee200000e0000 */
[--C-:B------:R-:W-:Y:S01]  /*3be0*/  FADD.FTZ R32, R32, -R116.reuse ;  /* 0x8000007420207221 */ /* 0x100fe20000010000 */
[----:B------:R-:W-:Y:S02]  /*3bf0*/  FADD.FTZ R34, R34, -R116 ;  /* 0x8000007422227221 */ /* 0x000fe40000010000 */
[----:B------:R-:W4:Y:S01]  /*3c00*/  SHFL.IDX PT, R124, R228, R8, 0x1f ;  /* 0x00001f08e47c7589 */ /* 0x000f2200000e0000 */
        /* <DEDUP_REMOVED lines=11> */
[--C-:B---3--:R-:W-:Y:S01]  /*3cc0*/  FADD.FTZ R48, R48, -R108.reuse ;  /* 0x8000006c30307221 */ /* 0x108fe20000010000 */
[----:B------:R-:W-:Y:S02]  /*3cd0*/  FADD.FTZ R50, R50, -R108 ;  /* 0x8000006c32327221 */ /* 0x000fe40000010000 */
[----:B------:R-:W1:Y:S01]  /*3ce0*/  SHFL.IDX PT, R231, R9, R231, 0x1f ;  /* 0x00001fe709e77589 */ /* 0x000e6200000e0000 */
[--C-:B------:R-:W-:Y:S01]  /*3cf0*/  FADD.FTZ R37, R37, -R125.reuse ;  /* 0x8000007d25257221 */ /* 0x100fe20000010000 */
[----:B------:R-:W-:Y:S01]  /*3d00*/  FADD.FTZ R39, R39, -R125 ;  /* 0x8000007d27277221 */ /* 0x000fe20000010000 */
[--C-:B----4-:R-:W-:Y:S01]  /*3d10*/  FADD.FTZ R40, R40, -R124.reuse ;  /* 0x8000007c28287221 */ /* 0x110fe20000010000 */
[----:B------:R-:W-:Y:S01]  /*3d20*/  FADD.FTZ R42, R42, -R124 ;  /* 0x8000007c2a2a7221 */ /* 0x000fe20000010000 */
[--C-:B-----5:R-:W-:Y:S01]  /*3d30*/  FADD.FTZ R44, R44, -R121.reuse ;  /* 0x800000792c2c7221 */ /* 0x120fe20000010000 */
[----:B------:R-:W-:Y:S01]  /*3d40*/  FADD.FTZ R46, R46, -R121 ;  /* 0x800000792e2e7221 */ /* 0x000fe20000010000 */
[----:B------:R-:W3:Y:S01]  /*3d50*/  SHFL.IDX PT, R108, R12, R232, 0x1f ;  /* 0x00001fe80c6c7589 */ /* 0x000ee200000e0000 */
        /* <DEDUP_REMOVED lines=8> */
[----:B------:R-:W4:Y:S04]  /*3de0*/  SHFL.IDX PT, R116, R12, R233, 0x1f ;  /* 0x00001fe90c747589 */ /* 0x000f2800000e0000 */
[----:B------:R-:W5:Y:S01]  /*3df0*/  SHFL.IDX PT, R12, R12, R230, 0x1f ;  /* 0x00001fe60c0c7589 */ /* 0x000f6200000e0000 */
[--C-:B------:R-:W-:Y:S01]  /*3e00*/  FADD.FTZ R41, R41, -R120.reuse ;  /* 0x8000007829297221 */ /* 0x100fe20000010000 */
[----:B------:R-:W-:-:S02]  /*3e10*/  FADD.FTZ R43, R43, -R120 ;  /* 0x800000782b2b7221 */ /* 0x000fc40000010000 */
[----:B------:R-:W-:Y:S04]  /*3e20*/  SHFL.IDX PT, R237, R9, R237, 0x1f ;  /* 0x00001fed09ed7589 */ /* 0x000fe800000e0000 */
[----:B------:R-:W2:Y:S01]  /*3e30*/  SHFL.IDX PT, R120, R9, R8, 0x1f ;  /* 0x00001f0809787589 */ /* 0x000ea200000e0000 */
[----:B------:R-:W5:Y:S01]  /*3e40*/  MUFU.EX2 R126, R126 ;  /* 0x0000007e007e7308 */ /* 0x000f620000000800 */
[----:B-1----:R-:W-:Y:S01]  /*3e50*/  FADD.FTZ R128, R84, -R231 ;  /* 0x800000e754807221 */ /* 0x002fe20000010000 */
[----:B------:R-:W-:Y:S01]  /*3e60*/  FMUL.FTZ R84, R216, R24 ;  /* 0x00000018d8547220 */ /* 0x000fe20000410000 */
[----:B------:R-:W1:Y:S01]  /*3e70*/  SHFL.IDX PT, R228, R228, R230, 0x1f ;  /* 0x00001fe6e4e47589 */ /* 0x000e6200000e0000 */
[----:B------:R-:W-:-:S04]  /*3e80*/  FMUL.FTZ R25, R219, R25 ;  /* 0x00000019db197220 */ /* 0x000fc80000410000 */
[----:B------:R-:W1:Y:S01]  /*3e90*/  MUFU.EX2 R127, R127 ;  /* 0x0000007f007f7308 */ /* 0x000e620000000800 */
[----:B------:R-:W2:Y:S01]  /*3ea0*/  SHFL.IDX PT, R235, R9, R235, 0x1f ;  /* 0x00001feb09eb7589 */ /* 0x000ea200000e0000 */
[----:B---3--:R-:W-:Y:S01]  /*3eb0*/  FADD.FTZ R65, R65, -R108 ;  /* 0x8000006c41417221 */ /* 0x008fe20000010000 */
[----:B----4-:R-:W-:Y:S02]  /*3ec0*/  FADD.FTZ R66, R66, -R116 ;  /* 0x8000007442427221 */ /* 0x010fe40000010000 */
[----:B------:R-:W3:Y:S04]  /*3ed0*/  SHFL.IDX PT, R234, R9, R234, 0x1f ;  /* 0x00001fea09ea7589 */ /* 0x000ee800000e0000 */
[----:B------:R-:W4:Y:S04]  /*3ee0*/  SHFL.IDX PT, R233, R9, R233, 0x1f ;  /* 0x00001fe909e97589 */ /* 0x000f2800000e0000 */
[----:B------:R-:W4:Y:S04]  /*3ef0*/  SHFL.IDX PT, R232, R9, R232, 0x1f ;  /* 0x00001fe809e87589 */ /* 0x000f2800000e0000 */
[----:B------:R5:W4:Y:S01]  /*3f00*/  SHFL.IDX PT, R230, R9, R230, 0x1f ;  /* 0x00001fe609e67589 */ /* 0x000b2200000e0000 */
        /* <DEDUP_REMOVED lines=16> */
[----:B------:R-:W4:Y:S01]  /*4010*/  MUFU.EX2 R112, R112 ;  /* 0x0000007000707308 */ /* 0x000f220000000800 */
[----:B------:R-:W-:Y:S01]  /*4020*/  FADD.FTZ R62, R62, -R121 ;  /* 0x800000793e3e7221 */ /* 0x000fe20000010000 */
[----:B------:R-:W-:Y:S01]  /*4030*/  FADD.FTZ R15, R63, -R15 ;  /* 0x8000000f3f0f7221 */ /* 0x000fe20000010000 */
[----:B------:R-:W-:Y:S01]  /*4040*/  FFMA.FTZ R227, R150, UR10, -R227 ;  /* 0x0000000a96e37c23 */ /* 0x000fe200080108e3 */
[----:B------:R-:W-:-:S04]  /*4050*/  FFMA.FTZ R140, R151, UR10, -R140 ;  /* 0x0000000a978c7c23 */ /* 0x000fc8000801088c */
[----:B------:R-:W4:Y:S01]  /*4060*/  MUFU.EX2 R113, R113 ;  /* 0x0000007100717308 */ /* 0x000f220000000800 */
[----:B------:R-:W-:Y:S01]  /*4070*/  FADD.FTZ R231, R86, -R231 ;  /* 0x800000e756e77221 */ /* 0x000fe20000010000 */
[----:B------:R-:W-:Y:S01]  /*4080*/  F2FP.F16.F32.PACK_AB R86, R29, R28 ;  /* 0x0000001c1d56723e */ /* 0x000fe200000000ff */
[----:B------:R-:W-:-:S05]  /*4090*/  FMUL.FTZ R60, R95, R60 ;  /* 0x0000003c5f3c7220 */ /* 0x000fca0000410000 */
[----:B------:R-:W4:Y:S01]  /*40a0*/  MUFU.EX2 R122, R122 ;  /* 0x0000007a007a7308 */ /* 0x000f220000000800 */
[----:B------:R-:W-:Y:S01]  /*40b0*/  FMUL.FTZ R61, R11, R61 ;  /* 0x0000003d0b3d7220 */ /* 0x000fe20000410000 */
[----:B------:R-:W-:Y:S01]  /*40c0*/  FMUL.FTZ R62, R126, R62 ;  /* 0x0000003e7e3e7220 */ /* 0x000fe20000410000 */
[----:B-1----:R-:W-:-:S05]  /*40d0*/  FMUL.FTZ R15, R127, R15 ;  /* 0x0000000f7f0f7220 */ /* 0x002fca0000410000 */
[----:B------:R-:W1:Y:S01]  /*40e0*/  MUFU.EX2 R123, R123 ;  /* 0x0000007b007b7308 */ /* 0x000e620000000800 */
[----:B------:R-:W-:Y:S01]  /*40f0*/  F2FP.F16.F32.PACK_AB R66, R66, R9 ;  /* 0x000000094242723e */ /* 0x000fe200000000ff */
[----:B------:R-:W-:-:S06]  /*4100*/  FADD.FTZ R67, R67, -R108 ;  /* 0x8000006c43437221 */ /* 0x000fcc0000010000 */
[----:B------:R-:W1:Y:S01]  /*4110*/  MUFU.EX2 R117, R117 ;  /* 0x0000007500757308 */ /* 0x000e620000000800 */
[----:B--2---:R-:W-:Y:S01]  /*4120*/  FADD.FTZ R63, R72, -R120 ;  /* 0x80000078483f7221 */ /* 0x004fe20000010000 */
[----:B------:R-:W-:-:S06]  /*4130*/  FADD.FTZ R108, R73, -R237 ;  /* 0x800000ed496c7221 */ /* 0x000fcc0000010000 */
[----:B------:R-:W2:Y:S01]  /*4140*/  MUFU.EX2 R111, R111 ;  /* 0x0000006f006f7308 */ /* 0x000ea20000000800 */
[----:B------:R-:W-:-:S07]  /*4150*/  FADD.FTZ R12, R71, -R12 ;  /* 0x8000000c470c7221 */ /* 0x000fce0000010000 */
[----:B------:R-:W2:Y:S08]  /*4160*/  MUFU.EX2 R114, R114 ;  /* 0x0000007200727308 */ /* 0x000eb00000000800 */
[----:B------:R-:W2:Y:S08]  /*4170*/  MUFU.EX2 R115, R115 ;  /* 0x0000007300737308 */ /* 0x000eb00000000800 */
[----:B------:R-:W2:Y:S08]  /*4180*/  MUFU.EX2 R118, R118 ;  /* 0x0000007600767308 */ /* 0x000eb00000000800 */
[----:B------:R-:W2:Y:S01]  /*4190*/  MUFU.EX2 R119, R119 ;  /* 0x0000007700777308 */ /* 0x000ea20000000800 */
[----:B------:R-:W-:-:S07]  /*41a0*/  F2FP.F16.F32.PACK_AB R70, R61, R60 ;  /* 0x0000003c3d46723e */ /* 0x000fce00000000ff */
[----:B------:R-:W2:Y:S01]  /*41b0*/  MUFU.EX2 R131, R131 ;  /* 0x0000008300837308 */ /* 0x000ea20000000800 */
[----:B------:R-:W-:-:S07]  /*41c0*/  F2FP.F16.F32.PACK_AB R71, R15, R62 ;  /* 0x0000003e0f47723e */ /* 0x000fce00000000ff */
[----:B------:R-:W2:Y:S01]  /*41d0*/  MUFU.EX2 R134, R134 ;  /* 0x0000008600867308 */ /* 0x000ea20000000800 */
[----:B------:R-:W-:-:S07]  /*41e0*/  FMUL.FTZ R60, R100, R63 ;  /* 0x0000003f643c7220 */ /* 0x000fce0000410000 */
[----:B------:R-:W2:Y:S01]  /*41f0*/  MUFU.EX2 R135, R135 ;  /* 0x0000008700877308 */ /* 0x000ea20000000800 */
[----:B------:R-:W-:-:S07]  /*4200*/  FMUL.FTZ R15, R101, R108 ;  /* 0x0000006c650f7220 */ /* 0x000fce0000410000 */
[----:B------:R-:W-:Y:S01]  /*4210*/  MUFU.EX2 R102, R102 ;  /* 0x0000006600667308 */ /* 0x000fe20000000800 */
[----:B------:R-:W-:-:S07]  /*4220*/  FADD.FTZ R64, R64, -R116 ;  /* 0x8000007440407221 */ /* 0x000fce0000010000 */
[----:B------:R-:W2:Y:S08]  /*4230*/  MUFU.EX2 R138, R138 ;  /* 0x0000008a008a7308 */ /* 0x000eb00000000800 */
[----:B------:R-:W2:Y:S08]  /*4240*/  MUFU.EX2 R139, R139 ;  /* 0x0000008b008b7308 */ /* 0x000eb00000000800 */
[----:B------:R-:W2:Y:S08]  /*4250*/  MUFU.EX2 R132, R132 ;  /* 0x0000008400847308 */ /* 0x000eb00000000800 */
[----:B------:R-:W2:Y:S01]  /*4260*/  MUFU.EX2 R136, R136 ;  /* 0x0000008800887308 */ /* 0x000ea20000000800 */
[----:B------:R-:W-:-:S07]  /*4270*/  FADD.FTZ R56, R56, -R124 ;  /* 0x8000007c38387221 */ /* 0x000fce0000010000 */
[----:B------:R-:W2:Y:S01]  /*4280*/  MUFU.EX2 R103, R103 ;  /* 0x0000006700677308 */ /* 0x000ea20000000800 */
[----:B------:R-:W-:-:S07]  /*4290*/  FADD.FTZ R58, R58, -R124 ;  /* 0x8000007c3a3a7221 */ /* 0x000fce0000010000 */
[----:B------:R-:W-:Y:S01]  /*42a0*/  MUFU.EX2 R104, R104 ;  /* 0x0000006800687308 */ /* 0x000fe20000000800 */
[----:B------:R-:W-:-:S07]  /*42b0*/  FADD.FTZ R57, R57, -R125 ;  /* 0x8000007d39397221 */ /* 0x000fce0000010000 */
[----:B------:R-:W-:Y:S01]  /*42c0*/  MUFU.EX2 R105, R105 ;  /* 0x0000006900697308 */ /* 0x000fe20000000800 */
[----:B------:R-:W-:-:S07]  /*42d0*/  FADD.FTZ R59, R59, -R125 ;  /* 0x8000007d3b3b7221 */ /* 0x000fce0000010000 */
[----:B------:R-:W-:Y:S08]  /*42e0*/  MUFU.EX2 R106, R106 ;  /* 0x0000006a006a7308 */ /* 0x000ff00000000800 */
[----:B------:R-:W2:Y:S08]  /*42f0*/  MUFU.EX2 R133, R133 ;  /* 0x0000008500857308 */ /* 0x000eb00000000800 */
[----:B------:R-:W2:Y:S08]  /*4300*/  MUFU.EX2 R137, R137 ;  /* 0x0000008900897308 */ /* 0x000eb00000000800 */
[----:B------:R-:W2:Y:S08]  /*4310*/  MUFU.EX2 R28, R227 ;  /* 0x000000e3001c7308 */ /* 0x000eb00000000800 */
[----:B------:R-:W2:Y:S01]  /*4320*/  MUFU.EX2 R9, R140 ;  /* 0x0000008c00097308 */ /* 0x000ea20000000800 */
[----:B------:R-:W-:Y:S01]  /*4330*/  FMUL.FTZ R26, R217, R26 ;  /* 0x0000001ad91a7220 */ /* 0x000fe20000410000 */
[----:B------:R-:W-:Y:S01]  /*4340*/  FMUL.FTZ R27, R218, R27 ;  /* 0x0000001bda1b7220 */ /* 0x000fe20000410000 */
[--C-:B------:R-:W-:Y:S01]  /*4350*/  FADD.FTZ R53, R53, -R228.reuse ;  /* 0x800000e435357221 */ /* 0x100fe20000010000 */
[----:B------:R-:W-:Y:S01]  /*4360*/  FADD.FTZ R55, R55, -R228 ;  /* 0x800000e437377221 */ /* 0x000fe20000010000 */
[----:B------:R-:W-:Y:S01]  /*4370*/  FMUL.FTZ R30, R220, R30 ;  /* 0x0000001edc1e7220 */ /* 0x000fe20000410000 */
[----:B------:R-:W-:Y:S01]  /*4380*/  FMUL.FTZ R31, R221, R31 ;  /* 0x0000001fdd1f7220 */ /* 0x000fe20000410000 */
[----:B------:R-:W-:Y:S01]  /*4390*/  FMUL.FTZ R64, R96, R64 ;  /* 0x0000004060407220 */ /* 0x000fe20000410000 */
[----:B------:R-:W-:Y:S01]  /*43a0*/  F2FP.F16.F32.PACK_AB R60, R15, R60 ;  /* 0x0000003c0f3c723e */ /* 0x000fe200000000ff */
[----:B------:R-:W-:Y:S01]  /*43b0*/  FADD.FTZ R116, R76, -R235 ;  /* 0x800000eb4c747221 */ /* 0x000fe20000010000 */
[----:B---3--:R-:W-:Y:S01]  /*43c0*/  FADD.FTZ R124, R77, -R234 ;  /* 0x800000ea4d7c7221 */ /* 0x008fe20000010000 */
[----:B------:R-:W-:Y:S01]  /*43d0*/  FMUL.FTZ R32, R10, R32 ;  /* 0x000000200a207220 */ /* 0x000fe20000410000 */
[----:B------:R-:W-:Y:S01]  /*43e0*/  FMUL.FTZ R33, R19, R33 ;  /* 0x0000002113217220 */ /* 0x000fe20000410000 */
[----:B------:R-:W-:Y:S01]  /*43f0*/  FMUL.FTZ R34, R222, R34 ;  /* 0x00000022de227220 */ /* 0x000fe20000410000 */
[----:B-----5:R-:W-:Y:S01]  /*4400*/  FMUL.FTZ R35, R109, R35 ;  /* 0x000000236d237220 */ /* 0x020fe20000410000 */
[----:B------:R-:W-:Y:S01]  /*4410*/  FMUL.FTZ R36, R20, R36 ;  /* 0x0000002414247220 */ /* 0x000fe20000410000 */
[----:B------:R-:W-:Y:S01]  /*4420*/  FMUL.FTZ R37, R21, R37 ;  /* 0x0000002515257220 */ /* 0x000fe20000410000 */
[----:B----4-:R-:W-:Y:S01]  /*4430*/  FMUL.FTZ R38, R112, R38 ;  /* 0x0000002670267220 */ /* 0x010fe20000410000 */
[----:B------:R-:W-:Y:S01]  /*4440*/  FMUL.FTZ R39, R113, R39 ;  /* 0x0000002771277220 */ /* 0x000fe20000410000 */
[----:B------:R-:W-:Y:S01]  /*4450*/  FMUL.FTZ R56, R93, R56 ;  /* 0x000000385d387220 */ /* 0x000fe20000410000 */
[----:B------:R-:W-:Y:S01]  /*4460*/  FMUL.FTZ R57, R94, R57 ;  /* 0x000000395e397220 */ /* 0x000fe20000410000 */
[----:B------:R-:W-:Y:S01]  /*4470*/  FMUL.FTZ R58, R122, R58 ;  /* 0x0000003a7a3a7220 */ /* 0x000fe20000410000 */
[----:B-1----:R-:W-:Y:S01]  /*4480*/  FMUL.FTZ R59, R123, R59 ;  /* 0x0000003b7b3b7220 */ /* 0x002fe20000410000 */
        /* <DEDUP_REMOVED lines=15> */
[----:B--2---:R-:W-:Y:S01]  /*4580*/  FMUL.FTZ R47, R111, R47 ;  /* 0x0000002f6f2f7220 */ /* 0x004fe20000410000 */
        /* <DEDUP_REMOVED lines=207> */
.L_x_7057:
        /* <DEDUP_REMOVED lines=68> */
.L_x_7058:
        /* <DEDUP_REMOVED lines=12> */
.L_x_7048:
        /* <DEDUP_REMOVED lines=116> */
.L_x_7071:
[----:B------:R-:W-:-:S05]  /*5ec0*/  IMAD.U32 R7, RZ, RZ, UR36 ;  /* 0x00000024ff077e24 */ /* 0x000fca000f8e00ff */
[----:B------:R-:W-:-:S04]  /*5ed0*/  LOP3.LUT R7, R7, 0x1, RZ, 0xfc, !PT ;  /* 0x0000000107077812 */ /* 0x000fc800078efcff */
[----:B------:R-:W-:-:S13]  /*5ee0*/  ISETP.NE.AND P0, PT, R7, 0x3, PT ;  /* 0x000000030700780c */ /* 0x000fda0003f05270 */
[----:B--2---:R-:W-:Y:S05]  /*5ef0*/  @!P0 BRA `(.L_x_7061) ;  /* 0x0000000000048947 */ /* 0x004fea0003800000 */
[----:B------:R-:W-:Y:S01]  /*5f00*/  BPT.TRAP 0x1 ;  /* 0x000000040000795c */ /* 0x000fe20000300000 */
.L_x_7061:
[----:B------:R-:W-:Y:S01]  /*5f10*/  IMAD R7, R0, 0x8, R236 ;  /* 0x0000000800077824 */ /* 0x000fe200078e02ec */
[----:B------:R-:W-:-:S04]  /*5f20*/  SHF.L.U32 R18, R4, 0x1f, RZ ;  /* 0x0000001f04127819 */ /* 0x000fc800000006ff */
[----:B------:R1:W2:Y:S01]  /*5f30*/  SYNCS.PHASECHK.TRANS64.TRYWAIT P1, [R7+URZ+0x30c10], R18 ;  /* 0x030c1012070075a7 */ /* 0x0002a2000802017f */
[----:B------:R-:W-:Y:S05]  /*5f40*/  @!P0 BRA `(.L_x_7062) ;  /* 0x0000000000048947 */ /* 0x000fea0003800000 */
[----:B------:R-:W-:Y:S01]  /*5f50*/  BPT.TRAP 0x1 ;  /* 0x000000040000795c */ /* 0x000fe20000300000 */
.L_x_7062:
[----:B---3--:R-:W-:-:S05]  /*5f60*/  VIADD R8, R236, 0x10000 ;  /* 0x00010000ec087836 */ /* 0x008fca0000000000 */
[----:B------:R-:W-:-:S04]  /*5f70*/  SHF.R.U32.HI R8, RZ, 0x4, R8 ;  /* 0x00000004ff087819 */ /* 0x000fc80000011608 */
[----:B------:R-:W-:-:S04]  /*5f80*/  LOP3.LUT R8, R8, 0x3fff, RZ, 0xc0, !PT ;  /* 0x00003fff08087812 */ /* 0x000fc800078ec0ff */
[----:B------:R-:W-:Y:S01]  /*5f90*/  LOP3.LUT R9, R8, 0x10000, RZ, 0xfc, !PT ;  /* 0x0001000008097812 */ /* 0x000fe200078efcff */
[----:B--2---:R-:W-:Y:S06]  /*5fa0*/  @P1 BRA `(.L_x_7063) ;  /* 0x0000000000081947 */ /* 0x004fec0003800000 */
[----:B------:R-:W2:Y:S02]  /*5fb0*/  SYNCS.PHASECHK.TRANS64.TRYWAIT P1, [R7+URZ+0x30c10], R18 ;  /* 0x030c1012070075a7 */ /* 0x000ea4000802017f */
[----:B--2---:R-:W-:Y:S05]  /*5fc0*/  @!P1 BRA `(.L_x_7064) ;  /* 0x0000007800109947 */ /* 0x004fea0003800000 */
.L_x_7063:
        /* <DEDUP_REMOVED lines=63> */
.L_x_7065:
[----:B------:R1:W1:Y:S01]  /*63c0*/  SYNCS.PHASECHK.TRANS64.TRYWAIT P1, [R7+URZ+0x30c30], R18 ;  /* 0x030c3012070075a7 */ /* 0x000262000802017f */
[----:B------:R-:W-:Y:S05]  /*63d0*/  @!P0 BRA `(.L_x_7066) ;  /* 0x0000000000048947 */ /* 0x000fea0003800000 */
[----:B------:R-:W-:Y:S01]  /*63e0*/  BPT.TRAP 0x1 ;  /* 0x000000040000795c */ /* 0x000fe20000300000 */
.L_x_7066:
        /* <DEDUP_REMOVED lines=8> */
.L_x_7067:
        /* <DEDUP_REMOVED lines=8> */
[----:B---3--:R-:W-:Y:S01]  /*64f0*/  SHFL.IDX PT, R18, R231, R5, 0x1f ;  /* 0x00001f05e7127589 */ /* 0x008fe200000e0000 */
[C---:B------:R-:W-:Y:S01]  /*6500*/  VIADD R13, R5.reuse, 0x10 ;  /* 0x00000010050d7836 */ /* 0x040fe20000000000 */
[----:B------:R-:W-:Y:S01]  /*6510*/  ISETP.GT.AND P2, PT, R6, RZ, PT ;  /* 0x000000ff0600720c */ /* 0x000fe20003f44270 */
[C---:B------:R-:W-:Y:S01]  /*6520*/  VIADD R14, R5.reuse, 0x14 ;  /* 0x00000014050e7836 */ /* 0x040fe20000000000 */
[----:B--2---:R-:W-:Y:S01]  /*6530*/  SHFL.IDX PT, R9, R16, R5, 0x1f ;  /* 0x00001f0510097589 */ /* 0x004fe200000e0000 */
[C---:B------:R-:W-:Y:S01]  /*6540*/  VIADD R15, R5.reuse, 0x18 ;  /* 0x00000018050f7836 */ /* 0x040fe20000000000 */
[----:B------:R-:W-:Y:S01]  /*6550*/  FSEL R104, R104, -INF , P2 ;  /* 0xff80000068687808 */ /* 0x000fe20001000000 */
[C---:B------:R-:W-:Y:S01]  /*6560*/  VIADD R19, R5.reuse, 0x4 ;  /* 0x0000000405137836 */ /* 0x040fe20000000000 */
[----:B------:R-:W-:Y:S01]  /*6570*/  HGMMA.64x128x16.F32 R24, gdesc[UR4], RZ, !UPT, gsb0 ;  /* 0x01e00000041879f0 */ /* 0x000fe2000c0008ff */
[----:B------:R-:W-:Y:S01]  /*6580*/  UIADD3 UR4, UR6, 0x2, URZ ;  /* 0x0000000206047890 */ /* 0x000fe2000fffe03f */
[C---:B------:R-:W-:Y:S01]  /*6590*/  VIADD R17, R5.reuse, 0x8 ;  /* 0x0000000805117836 */ /* 0x040fe20000000000 */
[----:B------:R-:W1:Y:S01]  /*65a0*/  SHFL.IDX PT, R12, R16, R12, 0x1f ;  /* 0x00001f0c100c7589 */ /* 0x000e6200000e0000 */
[----:B------:R-:W-:Y:S01]  /*65b0*/  VIADD R20, R5, 0x1c ;  /* 0x0000001c05147836 */ /* 0x000fe20000000000 */
[----:B------:R-:W-:Y:S01]  /*65c0*/  ISETP.GT.AND P1, PT, R6, 0x8, PT ;  /* 0x000000080600780c */ /* 0x000fe20003f24270 */
[----:B------:R-:W-:Y:S01]  /*65d0*/  ULDC UR5, c[0x0][0x744] ;  /* 0x0001d10000057ab9 */ /* 0x000fe20000000800 */
[----:B------:R-:W-:Y:S01]  /*65e0*/  SHFL.IDX PT, R13, R16, R13, 0x1f ;  /* 0x00001f0d100d7589 */ /* 0x000fe200000e0000 */
[----:B------:R-:W-:Y:S01]  /*65f0*/  UMOV UR10, UR4 ;  /* 0x00000004000a7c82 */ /* 0x000fe20008000000 */
[----:B------:R-:W-:Y:S01]  /*6600*/  UIADD3 UR4, UR6, 0x4, URZ ;  /* 0x0000000406047890 */ /* 0x000fe2000fffe03f */
[----:B------:R-:W-:Y:S01]  /*6610*/  FSEL R101, R101, -INF , P2 ;  /* 0xff80000065657808 */ /* 0x000fe20001000000 */
[----:B------:R-:W-:Y:S01]  /*6620*/  SHFL.IDX PT, R14, R16, R14, 0x1f ;  /* 0x00001f0e100e7589 */ /* 0x000fe200000e0000 */
[----:B------:R-:W-:Y:S01]  /*6630*/  FSEL R93, R93, -INF , P2 ;  /* 0xff8000005d5d7808 */ /* 0x000fe20001000000 */
[----:B------:R-:W-:Y:S01]  /*6640*/  UIADD3 UR6, UR6, 0x6, URZ ;  /* 0x0000000606067890 */ /* 0x000fe2000fffe03f */
[----:B------:R-:W-:Y:S01]  /*6650*/  FSEL R230, R92, -INF , P2 ;  /* 0xff8000005ce67808 */ /* 0x000fe20001000000 */
[----:B------:R-:W2:Y:S01]  /*6660*/  SHFL.IDX PT, R15, R16, R15, 0x1f ;  /* 0x00001f0f100f7589 */ /* 0x000ea200000e0000 */
[----:B------:R-:W-:Y:S01]  /*6670*/  FSEL R94, R94, -INF , P1 ;  /* 0xff8000005e5e7808 */ /* 0x000fe20000800000 */
[----:B------:R-:W-:Y:S01]  /*6680*/  IMAD R217, R0, 0x400, R217 ;  /* 0x0000040000d97824 */ /* 0x000fe200078e02d9 */
[----:B------:R-:W-:Y:S01]  /*6690*/  FSEL R103, R103, -INF , P1 ;  /* 0xff80000067677808 */ /* 0x000fe20000800000 */
[----:B------:R-:W3:Y:S01]  /*66a0*/  SHFL.IDX PT, R22, R231, R17, 0x1f ;  /* 0x00001f11e7167589 */ /* 0x000ee200000e0000 */
[----:B------:R-:W-:-:S02]  /*66b0*/  FSEL R106, R106, -INF , P1 ;  /* 0xff8000006a6a7808 */ /* 0x000fc40000800000 */
        /* <DEDUP_REMOVED lines=10> */
[----:B------:R-:W-:Y:S01]  /*6760*/  FSEL R147, R147, -INF , P1 ;  /* 0xff80000093937808 */ /* 0x000fe20000800000 */
[----:B------:R-:W-:Y:S01]  /*6770*/  FFMA.FTZ R12, R95, UR5, -R12 ;  /* 0x000000055f0c7c23 */ /* 0x000fe2000801080c */
[----:B------:R-:W-:Y:S01]  /*6780*/  FSEL R89, R89, -INF , P2 ;  /* 0xff80000059597808 */ /* 0x000fe20001000000 */
[----:B------:R-:W5:Y:S01]  /*6790*/  MUFU.EX2 R9, R9 ;  /* 0x0000000900097308 */ /* 0x000f620000000800 */
[----:B-1----:R-:W-:Y:S01]  /*67a0*/  VIADD R93, R5, 0x1c ;  /* 0x0000001c055d7836 */ /* 0x002fe20000000000 */
[----:B------:R-:W-:Y:S02]  /*67b0*/  FSEL R91, R91, -INF , P1 ;  /* 0xff8000005b5b7808 */ /* 0x000fe40000800000 */
[----:B------:R-:W-:Y:S02]  /*67c0*/  FSEL R100, R100, -INF , P2 ;  /* 0xff80000064647808 */ /* 0x000fe40001000000 */
[----:B------:R-:W-:-:S02]  /*67d0*/  FSEL R113, R113, -INF , P2 ;  /* 0xff80000071717808 */ /* 0x000fc40001000000 */
[----:B------:R-:W-:Y:S01]  /*67e0*/  FSEL R108, R108, -INF , P2 ;  /* 0xff8000006c6c7808 */ /* 0x000fe20001000000 */
[----:B--2---:R-:W-:Y:S01]  /*67f0*/  FFMA.FTZ R100, R100, UR5, -R15 ;  /* 0x0000000564647c23 */ /* 0x004fe2000801080f */
[----:B------:R-:W-:Y:S01]  /*6800*/  FSEL R110, R110, -INF , P1 ;  /* 0xff8000006e6e7808 */ /* 0x000fe20000800000 */
[----:B------:R-:W-:Y:S01]  /*6810*/  MUFU.EX2 R12, R12 ;  /* 0x0000000c000c7308 */ /* 0x000fe20000000800 */
[----:B------:R-:W-:Y:S01]  /*6820*/  FSEL R112, R112, -INF , P2 ;  /* 0xff80000070707808 */ /* 0x000fe20001000000 */
[--C-:B---3--:R-:W-:Y:S01]  /*6830*/  FFMA.FTZ R21, R108, UR5, -R22.reuse ;  /* 0x000000056c157c23 */ /* 0x108fe20008010816 */
[----:B------:R-:W-:Y:S01]  /*6840*/  FSEL R114, R114, -INF , P1 ;  /* 0xff80000072727808 */ /* 0x000fe20000800000 */
[----:B------:R-:W-:Y:S01]  /*6850*/  FFMA.FTZ R22, R110, UR5, -R22 ;  /* 0x000000056e167c23 */ /* 0x000fe20008010816 */
[----:B------:R-:W-:Y:S02]  /*6860*/  FSEL R96, R96, -INF , P2 ;  /* 0xff80000060607808 */ /* 0x000fe40001000000 */
[----:B------:R-:W-:Y:S01]  /*6870*/  FSEL R98, R98, -INF , P1 ;  /* 0xff80000062627808 */ /* 0x000fe20000800000 */
[----:B------:R-:W-:Y:S01]  /*6880*/  MUFU.EX2 R228, R100 ;  /* 0x0000006400e47308 */ /* 0x000fe20000000800 */
[----:B------:R-:W-:Y:S01]  /*6890*/  FSEL R102, R102, -INF , P1 ;  /* 0xff80000066667808 */ /* 0x000fe20000800000 */
[--C-:B------:R-:W-:Y:S01]  /*68a0*/  FFMA.FTZ R96, R96, UR5, -R13.reuse ;  /* 0x0000000560607c23 */ /* 0x100fe2000801080d */
[----:B------:R-:W-:Y:S01]  /*68b0*/  FSEL R109, R109, -INF , P2 ;  /* 0xff8000006d6d7808 */ /* 0x000fe20001000000 */
[----:B------:R-:W-:Y:S01]  /*68c0*/  FFMA.FTZ R13, R98, UR5, -R13 ;  /* 0x00000005620d7c23 */ /* 0x000fe2000801080d */
[----:B------:R-:W-:Y:S01]  /*68d0*/  FSEL R97, R97, -INF , P2 ;  /* 0xff80000061617808 */ /* 0x000fe20001000000 */
[----:B----4-:R-:W1:Y:S01]  /*68e0*/  SHFL.IDX PT, R98, R223, R5, 0x1f ;  /* 0x00001f05df627589 */ /* 0x010e6200000e0000 */
[----:B------:R-:W-:Y:S01]  /*68f0*/  FFMA.FTZ R15, R102, UR5, -R15 ;  /* 0x00000005660f7c23 */ /* 0x000fe2000801080f */
[----:B------:R-:W-:Y:S01]  /*6900*/  FSEL R99, R99, -INF , P1 ;  /* 0xff80000063637808 */ /* 0x000fe20000800000 */
[----:B------:R-:W-:Y:S01]  /*6910*/  MUFU.EX2 R229, R96 ;  /* 0x0000006000e57308 */ /* 0x000fe20000000800 */
[----:B------:R-:W-:Y:S01]  /*6920*/  FSEL R119, R119, -INF , P1 ;  /* 0xff80000077777808 */ /* 0x000fe20000800000 */
[--C-:B------:R-:W-:Y:S01]  /*6930*/  FFMA.FTZ R97, R97, UR5, -R14.reuse ;  /* 0x0000000561617c23 */ /* 0x100fe2000801080e */
[----:B------:R-:W-:Y:S01]  /*6940*/  FSEL R105, R105, -INF , P2 ;  /* 0xff80000069697808 */ /* 0x000fe20001000000 */
[----:B------:R-:W-:Y:S01]  /*6950*/  FFMA.FTZ R14, R99, UR5, -R14 ;  /* 0x00000005630e7c23 */ /* 0x000fe2000801080e */
[----:B------:R-:W-:-:S02]  /*6960*/  FSEL R107, R107, -INF , P1 ;  /* 0xff8000006b6b7808 */ /* 0x000fc40000800000 */
[----:B------:R-:W-:Y:S01]  /*6970*/  FSEL R99, R121, -INF , P2 ;  /* 0xff80000079637808 */ /* 0x000fe20001000000 */
[----:B------:R1:W-:Y:S01]  /*6980*/  MUFU.EX2 R226, R97 ;  /* 0x0000006100e27308 */ /* 0x0003e20000000800 */
[----:B------:R-:W-:Y:S02]  /*6990*/  FSEL R123, R123, -INF , P1 ;  /* 0xff8000007b7b7808 */ /* 0x000fe40000800000 */
[----:B------:R-:W-:Y:S02]  /*69a0*/  FSEL R134, R134, -INF , P1 ;  /* 0xff80000086867808 */ /* 0x000fe40000800000 */
[----:B------:R-:W-:Y:S02]  /*69b0*/  FSEL R120, R120, -INF , P2 ;  /* 0xff80000078787808 */ /* 0x000fe40001000000 */
[----:B------:R-:W-:Y:S01]  /*69c0*/  FSEL R131, R131, -INF , P1 ;  /* 0xff80000083837808 */ /* 0x000fe20000800000 */
[----:B------:R-:W-:Y:S01]  /*69d0*/  MUFU.EX2 R15, R15 ;  /* 0x0000000f000f7308 */ /* 0x000fe20000000800 */
[----:B------:R-:W-:-:S02]  /*69e0*/  FSEL R111, R111, -INF , P1 ;  /* 0xff8000006f6f7808 */ /* 0x000fc40000800000 */
[----:B------:R-:W-:Y:S01]  /*69f0*/  FSEL R126, R126, -INF , P1 ;  /* 0xff8000007e7e7808 */ /* 0x000fe20000800000 */
[----:B-1----:R-:W-:Y:S01]  /*6a00*/  FFMA.FTZ R97, R120, UR5, -R98 ;  /* 0x0000000578617c23 */ /* 0x002fe20008010862 */
[----:B------:R-:W-:Y:S01]  /*6a10*/  FSEL R120, R144, -INF , P2 ;  /* 0xff80000090787808 */ /* 0x000fe20001000000 */
[----:B------:R-:W-:Y:S01]  /*6a20*/  VIADD R144, R5, 0xc ;  /* 0x0000000c05907836 */ /* 0x000fe20000000000 */
[----:B------:R-:W-:Y:S01]  /*6a30*/  FSEL R130, R130, -INF , P1 ;  /* 0xff80000082827808 */ /* 0x000fe20000800000 */
[----:B------:R-:W-:Y:S01]  /*6a40*/  MUFU.EX2 R222, R222 ;  /* 0x000000de00de7308 */ /* 0x000fe20000000800 */
[----:B------:R-:W-:Y:S02]  /*6a50*/  FSEL R135, R135, -INF , P1 ;  /* 0xff80000087877808 */ /* 0x000fe40000800000 */
[----:B------:R-:W1:Y:S01]  /*6a60*/  SHFL.IDX PT, R121, R218, R144, 0x1f ;  /* 0x00001f90da797589 */ /* 0x000e6200000e0000 */
[----:B------:R-:W-:Y:S02]  /*6a70*/  FSEL R142, R142, -INF , P1 ;  /* 0xff8000008e8e7808 */ /* 0x000fe40000800000 */
[----:B------:R-:W-:-:S02]  /*6a80*/  FSEL R139, R139, -INF , P1 ;  /* 0xff8000008b8b7808 */ /* 0x000fc40000800000 */
        /* <DEDUP_REMOVED lines=9> */
[----:B------:R-:W-:-:S05]  /*6b20*/  FSEL R150, R150, -INF , P1 ;  /* 0xff80000096967808 */ /* 0x000fca0000800000 */
[----:B------:R-:W-:Y:S01]  /*6b30*/  MUFU.EX2 R97, R97 ;  /* 0x0000006100617308 */ /* 0x000fe20000000800 */
[--C-:B-1----:R-:W-:Y:S01]  /*6b40*/  FFMA.FTZ R122, R122, UR5, -R121.reuse ;  /* 0x000000057a7a7c23 */ /* 0x102fe20008010879 */
[----:B------:R-:W-:-:S06]  /*6b50*/  FFMA.FTZ R121, R143, UR5, -R121 ;  /* 0x000000058f797c23 */ /* 0x000fcc0008010879 */
[----:B------:R-:W-:Y:S08]  /*6b60*/  MUFU.EX2 R98, R98 ;  /* 0x0000006200627308 */ /* 0x000ff00000000800 */
[----:B------:R-:W-:Y:S01]  /*6b70*/  MUFU.EX2 R21, R21 ;  /* 0x0000001500157308 */ /* 0x000fe20000000800 */
[----:B------:R-:W-:Y:S02]  /*6b80*/  WARPGROUP.DEPBAR.LE gsb0, 0x0 ;  /* 0x00008000000079c5 */ /* 0x000fe40000010000 */
[----:B------:R-:W-:-:S05]  /*6b90*/  WARPGROUP.ARRIVE ;  /* 0x00000000000079c5 */ /* 0x000fca0000000000 */
[----:B------:R-:W-:Y:S01]  /*6ba0*/  MUFU.EX2 R22, R22 ;  /* 0x0000001600167308 */ /* 0x000fe20000000800 */
[----:B-----5:R-:W-:Y:S02]  /*6bb0*/  R2UR UR8, R10 ;  /* 0x000000000a0872ca */ /* 0x020fe400000e0000 */
[----:B------:R-:W-:Y:S01]  /*6bc0*/  R2UR UR9, R11 ;  /* 0x000000000b0972ca */ /* 0x000fe200000e0000 */
[----:B------:R-:W1:Y:S04]  /*6bd0*/  SHFL.IDX PT, R10, R16, R19, 0x1f ;  /* 0x00001f13100a7589 */ /* 0x000e6800000e0000 */
[----:B------:R2:W3:Y:S04]  /*6be0*/  SHFL.IDX PT, R11, R16, R17, 0x1f ;  /* 0x00001f11100b7589 */ /* 0x0004e800000e0000 */
[----:B------:R-:W4:Y:S04]  /*6bf0*/  SHFL.IDX PT, R16, R16, R20, 0x1f ;  /* 0x00001f1410107589 */ /* 0x000f2800000e0000 */
[----:B------:R-:W-:Y:S01]  /*6c00*/  HGMMA.64x128x16.F32 R24, gdesc[UR8], R24, gsb0 ;  /* 0x01e00000081879f0 */ /* 0x000fe20008000818 */
[----:B------:R-:W-:Y:S01]  /*6c10*/  R2UR UR8, R234 ;  /* 0x00000000ea0872ca */ /* 0x000fe200000e0000 */
[----:B------:R-:W-:Y:S01]  /*6c20*/  UMOV UR10, UR4 ;  /* 0x00000004000a7c82 */ /* 0x000fe20008000000 */
[----:B------:R-:W-:Y:S01]  /*6c30*/  R2UR UR9, R235 ;  /* 0x00000000eb0972ca */ /* 0x000fe200000e0000 */
[----:B------:R-:W-:Y:S01]  /*6c40*/  UMOV UR11, 0x40000040 ;  /* 0x40000040000b7882 */ /* 0x000fe20000000000 */
[----:B--2---:R-:W-:Y:S01]  /*6c50*/  FFMA.FTZ R17, R104, UR5, -R18 ;  /* 0x0000000568117c23 */ /* 0x004fe20008010812 */
[----:B------:R-:W-:-:S02]  /*6c60*/  VIADD R104, R5, 0x18 ;  /* 0x0000001805687836 */ /* 0x000fc40000000000 */
[----:B------:R-:W-:Y:S01]  /*6c70*/  FFMA.FTZ R18, R106, UR5, -R18 ;  /* 0x000000056a127c23 */ /* 0x000fe20008010812 */
[----:B------:R-:W-:Y:S01]  /*6c80*/  VIADD R106, R5, 0x10 ;  /* 0x00000010056a7836 */ /* 0x000fe20000000000 */
[----:B------:R-:W2:Y:S01]  /*6c90*/  SHFL.IDX PT, R20, R231, R19, 0x1f ;  /* 0x00001f13e7147589 */ /* 0x000ea200000e0000 */
[----:B------:R-:W-:Y:S01]  /*6ca0*/  R2UR UR4, R217 ;  /* 0x00000000d90472ca */ /* 0x000fe200000e0000 */
[----:B------:R-:W-:Y:S01]  /*6cb0*/  MUFU.EX2 R17, R17 ;  /* 0x0000001100117308 */ /* 0x000fe20000000800 */
[--C-:B-1----:R-:W-:Y:S01]  /*6cc0*/  FFMA.FTZ R89, R89, UR5, -R10.reuse ;  /* 0x0000000559597c23 */ /* 0x102fe2000801080a */
[----:B------:R-:W1:Y:S01]  /*6cd0*/  SHFL.IDX PT, R90, R231, R106, 0x1f ;  /* 0x00001f6ae75a7589 */ /* 0x000e6200000e0000 */
[----:B------:R-:W-:Y:S01]  /*6ce0*/  FFMA.FTZ R10, R91, UR5, -R10 ;  /* 0x000000055b0a7c23 */ /* 0x000fe2000801080a */
[--C-:B---3--:R-:W-:Y:S01]  /*6cf0*/  FFMA.FTZ R230, R230, UR5, -R11.reuse ;  /* 0x00000005e6e67c23 */ /* 0x108fe2000801080b */
[----:B------:R-:W-:Y:S01]  /*6d00*/  FFMA.FTZ R11, R94, UR5, -R11 ;  /* 0x000000055e0b7c23 */ /* 0x000fe2000801080b */
[----:B------:R-:W-:Y:S02]  /*6d10*/  SHFL.IDX PT, R110, R223, R104, 0x1f ;  /* 0x00001f68df6e7589 */ /* 0x000fe400000e0000 */
[----:B------:R-:W-:Y:S01]  /*6d20*/  MUFU.EX2 R224, R89 ;  /* 0x0000005900e07308 */ /* 0x000fe20000000800 */
[--C-:B----4-:R-:W-:Y:S01]  /*6d30*/  FFMA.FTZ R101, R101, UR5, -R16.reuse ;  /* 0x0000000565657c23 */ /* 0x110fe20008010810 */
[----:B------:R-:W-:Y:S01]  /*6d40*/  FFMA.FTZ R16, R103, UR5, -R16 ;  /* 0x0000000567107c23 */ /* 0x000fe20008010810 */
[----:B------:R3:W-:Y:S01]  /*6d50*/  SHFL.IDX PT, R94, R231, R104, 0x1f ;  /* 0x00001f68e75e7589 */ /* 0x0007e200000e0000 */
[----:B------:R-:W-:-:S03]  /*6d60*/  VIADD R103, R5, 0xc ;  /* 0x0000000c05677836 */ /* 0x000fc60000000000 */
[----:B------:R-:W4:Y:S01]  /*6d70*/  SHFL.IDX PT, R106, R223, R106, 0x1f ;  /* 0x00001f6adf6a7589 */ /* 0x000f2200000e0000 */
[----:B------:R5:W-:Y:S03]  /*6d80*/  MUFU.EX2 R225, R101 ;  /* 0x0000006500e17308 */ /* 0x000be60000000800 */
[----:B------:R-:W4:Y:S01]  /*6d90*/  SHFL.IDX PT, R88, R231, R103, 0x1f ;  /* 0x00001f67e7587589 */ /* 0x000f2200000e0000 */
[----:B---3--:R-:W-:Y:S01]  /*6da0*/  FSEL R104, R127, -INF , P1 ;  /* 0xff8000007f687808 */ /* 0x008fe20000800000 */
[--C-:B--2---:R-:W-:Y:S02]  /*6db0*/  FFMA.FTZ R19, R105, UR5, -R20.reuse ;  /* 0x0000000569137c23 */ /* 0x104fe40008010814 */
[----:B------:R-:W2:Y:S01]  /*6dc0*/  SHFL.IDX PT, R103, R223, R103, 0x1f ;  /* 0x00001f67df677589 */ /* 0x000ea200000e0000 */
[----:B------:R-:W-:Y:S01]  /*6dd0*/  FFMA.FTZ R20, R107, UR5, -R20 ;  /* 0x000000056b147c23 */ /* 0x000fe20008010814 */
[----:B-----5:R-:W-:-:S02]  /*6de0*/  VIADD R101, R5, 0x14 ;  /* 0x0000001405657836 */ /* 0x020fc40000000000 */
[--C-:B-1----:R-:W-:Y:S01]  /*6df0*/  FFMA.FTZ R89, R112, UR5, -R90.reuse ;  /* 0x0000000570597c23 */ /* 0x102fe2000801085a */
[----:B------:R-:W-:Y:S01]  /*6e00*/  FFMA.FTZ R90, R114, UR5, -R90 ;  /* 0x00000005725a7c23 */ /* 0x000fe2000801085a */
[----:B------:R-:W-:Y:S01]  /*6e10*/  VIADD R114, R5, 0x8 ;  /* 0x0000000805727836 */ /* 0x000fe20000000000 */
[----:B------:R-:W-:Y:S01]  /*6e20*/  FSEL R107, R129, -INF , P2 ;  /* 0xff800000816b7808 */ /* 0x000fe20001000000 */
[----:B------:R-:W1:Y:S01]  /*6e30*/  SHFL.IDX PT, R92, R231, R101, 0x1f ;  /* 0x00001f65e75c7589 */ /* 0x000e6200000e0000 */
[----:B------:R-:W-:Y:S01]  /*6e40*/  FSEL R105, R128, -INF , P2 ;  /* 0xff80000080697808 */ /* 0x000fe20001000000 */
[----:B------:R-:W-:Y:S02]  /*6e50*/  MUFU.EX2 R10, R10 ;  /* 0x0000000a000a7308 */ /* 0x000fe40000000800 */
[----:B------:R3:W5:Y:S04]  /*6e60*/  SHFL.IDX PT, R231, R231, R93, 0x1f ;  /* 0x00001f5de7e77589 */ /* 0x00076800000e0000 */
[----:B------:R2:W5:Y:S01]  /*6e70*/  SHFL.IDX PT, R108, R223, R101, 0x1f ;  /* 0x00001f65df6c7589 */ /* 0x00056200000e0000 */
[--C-:B----4-:R-:W-:Y:S01]  /*6e80*/  FFMA.FTZ R105, R105, UR5, -R106.reuse ;  /* 0x0000000569697c23 */ /* 0x110fe2000801086a */
[----:B------:R-:W-:Y:S01]  /*6e90*/  FFMA.FTZ R106, R130, UR5, -R106 ;  /* 0x00000005826a7c23 */ /* 0x000fe2000801086a */
[----:B------:R-:W-:Y:S01]  /*6ea0*/  FSEL R130, R136, -INF , P2 ;  /* 0xff80000088827808 */ /* 0x000fe20001000000 */
[----:B------:R-:W4:Y:S01]  /*6eb0*/  SHFL.IDX PT, R102, R223, R114, 0x1f ;  /* 0x00001f72df667589 */ /* 0x000f2200000e0000 */
[----:B------:R-:W-:Y:S01]  /*6ec0*/  FFMA.FTZ R23, R109, UR5, -R88 ;  /* 0x000000056d177c23 */ /* 0x000fe20008010858 */
[--C-:B---3--:R-:W-:Y:S01]  /*6ed0*/  FFMA.FTZ R93, R116, UR5, -R94.reuse ;  /* 0x00000005745d7c23 */ /* 0x108fe2000801085e */
[----:B------:R-:W-:Y:S01]  /*6ee0*/  FFMA.FTZ R94, R118, UR5, -R94 ;  /* 0x00000005765e7c23 */ /* 0x000fe2000801085e */
[----:B------:R-:W-:Y:S01]  /*6ef0*/  FSEL R118, R145, -INF , P2 ;  /* 0xff80000091767808 */ /* 0x000fe20001000000 */
[----:B------:R-:W-:Y:S01]  /*6f00*/  VIADD R145, R5, 0x14 ;  /* 0x0000001405917836 */ /* 0x000fe20000000000 */
[----:B------:R-:W-:Y:S01]  /*6f10*/  FSEL R109, R125, -INF , P2 ;  /* 0xff8000007d6d7808 */ /* 0x000fe20001000000 */
[--C-:B--2---:R-:W-:Y:S01]  /*6f20*/  FFMA.FTZ R104, R104, UR5, -R103.reuse ;  /* 0x0000000568687c23 */ /* 0x104fe20008010867 */
[----:B------:R-:W-:Y:S01]  /*6f30*/  FSEL R101, R124, -INF , P2 ;  /* 0xff8000007c657808 */ /* 0x000fe20001000000 */
[----:B------:R-:W-:Y:S01]  /*6f40*/  FFMA.FTZ R88, R111, UR5, -R88 ;  /* 0x000000056f587c23 */ /* 0x000fe20008010858 */
[----:B------:R-:W-:Y:S01]  /*6f50*/  FSEL R116, R148, -INF , P2 ;  /* 0xff80000094747808 */ /* 0x000fe20001000000 */
[----:B------:R-:W-:Y:S01]  /*6f60*/  FFMA.FTZ R109, R109, UR5, -R103 ;  /* 0x000000056d6d7c23 */ /* 0x000fe20008010867 */
[----:B-1----:R-:W-:Y:S01]  /*6f70*/  FFMA.FTZ R91, R113, UR5, -R92 ;  /* 0x00000005715b7c23 */ /* 0x002fe2000801085c */
[----:B------:R-:W-:Y:S01]  /*6f80*/  VIADD R113, R5, 0x4 ;  /* 0x0000000405717836 */ /* 0x000fe20000000000 */
[----:B------:R-:W-:Y:S01]  /*6f90*/  FSEL R111, R133, -INF , P2 ;  /* 0xff800000856f7808 */ /* 0x000fe20001000000 */
[----:B------:R1:W-:Y:S01]  /*6fa0*/  MUFU.EX2 R103, R109 ;  /* 0x0000006d00677308 */ /* 0x0003e20000000800 */
[--C-:B-----5:R-:W-:Y:S01]  /*6fb0*/  FFMA.FTZ R95, R117, UR5, -R231.reuse ;  /* 0x00000005755f7c23 */ /* 0x120fe200080108e7 */
[----:B------:R-:W-:Y:S01]  /*6fc0*/  FFMA.FTZ R96, R119, UR5, -R231 ;  /* 0x0000000577607c23 */ /* 0x000fe200080108e7 */
[----:B------:R-:W2:Y:S01]  /*6fd0*/  SHFL.IDX PT, R117, R218, R145, 0x1f ;  /* 0x00001f91da757589 */ /* 0x000ea200000e0000 */
[----:B------:R-:W-:-:S02]  /*6fe0*/  VIADD R231, R5, 0x1c ;  /* 0x0000001c05e77836 */ /* 0x000fc40000000000 */
[--C-:B------:R-:W-:Y:S01]  /*6ff0*/  FFMA.FTZ R107, R107, UR5, -R108.reuse ;  /* 0x000000056b6b7c23 */ /* 0x100fe2000801086c */
[----:B------:R-:W-:Y:S01]  /*7000*/  FFMA.FTZ R108, R131, UR5, -R108 ;  /* 0x00000005836c7c23 */ /* 0x000fe2000801086c */
[----:B------:R-:W3:Y:S01]  /*7010*/  SHFL.IDX PT, R100, R223, R113, 0x1f ;  /* 0x00001f71df647589 */ /* 0x000ee200000e0000 */
[----:B------:R-:W-:Y:S01]  /*7020*/  VIADD R148, R5, 0x10 ;  /* 0x0000001005947836 */ /* 0x000fe20000000000 */
[----:B-1----:R-:W-:Y:S01]  /*7030*/  FSEL R109, R132, -INF , P2 ;  /* 0xff800000846d7808 */ /* 0x002fe20001000000 */
[--C-:B----4-:R-:W-:Y:S01]  /*7040*/  FFMA.FTZ R101, R101, UR5, -R102.reuse ;  /* 0x0000000565657c23 */ /* 0x110fe20008010866 */
[----:B------:R1:W4:Y:S01]  /*7050*/  SHFL.IDX PT, R112, R223, R231, 0x1f ;  /* 0x00001fe7df707589 */ /* 0x00032200000e0000 */
[----:B------:R-:W-:Y:S01]  /*7060*/  FFMA.FTZ R102, R126, UR5, -R102 ;  /* 0x000000057e667c23 */ /* 0x000fe20008010866 */
[----:B------:R-:W-:Y:S01]  /*7070*/  FSEL R125, R140, -INF , P2 ;  /* 0xff8000008c7d7808 */ /* 0x000fe20001000000 */
[--C-:B------:R-:W-:Y:S01]  /*7080*/  FFMA.FTZ R109, R109, UR5, -R110.reuse ;  /* 0x000000056d6d7c23 */ /* 0x100fe2000801086e */
[----:B------:R-:W-:Y:S01]  /*7090*/  FFMA.FTZ R110, R134, UR5, -R110 ;  /* 0x00000005866e7c23 */ /* 0x000fe2000801086e */
[----:B------:R-:W5:Y:S01]  /*70a0*/  SHFL.IDX PT, R131, R218, R5, 0x1f ;  /* 0x00001f05da837589 */ /* 0x000f6200000e0000 */
[----:B------:R-:W-:Y:S01]  /*70b0*/  FFMA.FTZ R92, R115, UR5, -R92 ;  /* 0x00000005735c7c23 */ /* 0x000fe2000801085c */
[----:B------:R-:W5:Y:S02]  /*70c0*/  MUFU.EX2 R11, R11 ;  /* 0x0000000b000b7308 */ /* 0x000f640000000800 */
[----:B------:R3:W5:Y:S01]  /*70d0*/  SHFL.IDX PT, R134, R218, R113, 0x1f ;  /* 0x00001f71da867589 */ /* 0x00076200000e0000 */
[----:B-1----:R-:W-:-:S03]  /*70e0*/  VIADD R223, R5, 0x18 ;  /* 0x0000001805df7836 */ /* 0x002fc60000000000 */
[----:B------:R-:W1:Y:S02]  /*70f0*/  SHFL.IDX PT, R119, R218, R148, 0x1f ;  /* 0x00001f94da777589 */ /* 0x000e6400000e0000 */
[----:B------:R-:W-:Y:S01]  /*7100*/  MUFU.EX2 R107, R107 ;  /* 0x0000006b006b7308 */ /* 0x000fe20000000800 */
[--C-:B--2---:R-:W-:Y:S01]  /*7110*/  FFMA.FTZ R118, R118, UR5, -R117.reuse ;  /* 0x0000000576767c23 */ /* 0x104fe20008010875 */
[----:B------:R-:W-:Y:S01]  /*7120*/  FFMA.FTZ R117, R147, UR5, -R117 ;  /* 0x0000000593757c23 */ /* 0x000fe20008010875 */
[----:B------:R-:W2:Y:S01]  /*7130*/  SHFL.IDX PT, R115, R218, R223, 0x1f ;  /* 0x00001fdfda737589 */ /* 0x000ea200000e0000 */
[----:B---3--:R-:W-:Y:S01]  /*7140*/  FSEL R113, R151, -INF , P1 ;  /* 0xff80000097717808 */ /* 0x008fe20000800000 */
[--C-:B------:R-:W-:Y:S01]  /*7150*/  FFMA.FTZ R99, R99, UR5, -R100.reuse ;  /* 0x0000000563637c23 */ /* 0x100fe20008010864 */
[----:B------:R-:W-:Y:S01]  /*7160*/  FFMA.FTZ R100, R123, UR5, -R100 ;  /* 0x000000057b647c23 */ /* 0x000fe20008010864 */
[----:B------:R-:W3:Y:S01]  /*7170*/  LDL R147, [R1+0x28] ;  /* 0x0000280001937983 */ /* 0x000ee20000100800 */
[----:B------:R-:W-:-:S02]  /*7180*/  VIADD R151, R5, 0x4 ;  /* 0x0000000405977836 */ /* 0x000fc40000000000 */
[--C-:B----4-:R-:W-:Y:S01]  /*7190*/  FFMA.FTZ R111, R111, UR5, -R112.reuse ;  /* 0x000000056f6f7c23 */ /* 0x110fe20008010870 */
[----:B------:R-:W-:Y:S01]  /*71a0*/  FFMA.FTZ R112, R135, UR5, -R112 ;  /* 0x0000000587707c23 */ /* 0x000fe20008010870 */
[----:B------:R4:W2:Y:S01]  /*71b0*/  SHFL.IDX PT, R123, R218, R114, 0x1f ;  /* 0x00001f72da7b7589 */ /* 0x0008a200000e0000 */
[----:B------:R-:W-:Y:S01]  /*71c0*/  FSEL R135, R137, -INF , P2 ;  /* 0xff80000089877808 */ /* 0x000fe20001000000 */
[----:B------:R-:W3:Y:S01]  /*71d0*/  MUFU.EX2 R16, R16 ;  /* 0x0000001000107308 */ /* 0x000ee20000000800 */
[--C-:B-----5:R-:W-:Y:S01]  /*71e0*/  FFMA.FTZ R130, R130, UR5, -R131.reuse ;  /* 0x0000000582827c23 */ /* 0x120fe20008010883 */
[----:B------:R-:W-:Y:S01]  /*71f0*/  FFMA.FTZ R131, R138, UR5, -R131 ;  /* 0x000000058a837c23 */ /* 0x000fe20008010883 */
[----:B------:R-:W5:Y:S01]  /*7200*/  SHFL.IDX PT, R218, R218, R231, 0x1f ;  /* 0x00001fe7dada7589 */ /* 0x000f6200000e0000 */
[--C-:B------:R-:W-:Y:S01]  /*7210*/  FFMA.FTZ R135, R135, UR5, -R134.reuse ;  /* 0x0000000587877c23 */ /* 0x100fe20008010886 */
[----:B------:R-:W-:Y:S01]  /*7220*/  FFMA.FTZ R134, R139, UR5, -R134 ;  /* 0x000000058b867c23 */ /* 0x000fe20008010886 */
[----:B----4-:R-:W-:Y:S01]  /*7230*/  FSEL R114, R149, -INF , P2 ;  /* 0xff80000095727808 */ /* 0x010fe20001000000 */
[----:B------:R-:W-:Y:S01]  /*7240*/  VIADD R149, R5, 0x8 ;  /* 0x0000000805957836 */ /* 0x000fe20000000000 */
[----:B------:R-:W4:Y:S01]  /*7250*/  MUFU.EX2 R101, R101 ;  /* 0x0000006500657308 */ /* 0x000f220000000800 */
[--C-:B-1----:R-:W-:Y:S01]  /*7260*/  FFMA.FTZ R120, R120, UR5, -R119.reuse ;  /* 0x0000000578787c23 */ /* 0x102fe20008010877 */
[----:B------:R-:W-:Y:S01]  /*7270*/  FFMA.FTZ R119, R146, UR5, -R119 ;  /* 0x0000000592777c23 */ /* 0x000fe20008010877 */
[--C-:B--2---:R-:W-:Y:S01]  /*7280*/  FFMA.FTZ R116, R116, UR5, -R115.reuse ;  /* 0x0000000574747c23 */ /* 0x104fe20008010873 */
[----:B------:R-:W-:-:S04]  /*7290*/  FFMA.FTZ R115, R150, UR5, -R115 ;  /* 0x0000000596737c23 */ /* 0x000fc80008010873 */
[----:B------:R-:W1:Y:S01]  /*72a0*/  MUFU.EX2 R105, R105 ;  /* 0x0000006900697308 */ /* 0x000e620000000800 */
[--C-:B------:R-:W-:Y:S01]  /*72b0*/  FFMA.FTZ R125, R125, UR5, -R123.reuse ;  /* 0x000000057d7d7c23 */ /* 0x100fe2000801087b */
[----:B------:R-:W-:-:S06]  /*72c0*/  FFMA.FTZ R123, R142, UR5, -R123 ;  /* 0x000000058e7b7c23 */ /* 0x000fcc000801087b */
        /* <DEDUP_REMOVED lines=44> */
[----:B------:R-:W5:Y:S04]  /*7590*/  SHFL.IDX PT, R127, R216, R144, 0x1f ;  /* 0x00001f90d87f7589 */ /* 0x000f6800000e0000 */
[----:B------:R-:W3:Y:S04]  /*75a0*/  SHFL.IDX PT, R129, R216, R148, 0x1f ;  /* 0x00001f94d8817589 */ /* 0x000ee800000e0000 */
[----:B------:R-:W-:Y:S01]  /*75b0*/  SHFL.IDX PT, R132, R216, R145, 0x1f ;  /* 0x00001f91d8847589 */ /* 0x000fe200000e0000 */
[--C-:B----4-:R-:W-:Y:S01]  /*75c0*/  FADD.FTZ R24, R24, -R124.reuse ;  /* 0x8000007c18187221 */ /* 0x110fe20000010000 */
[----:B------:R-:W-:-:S02]  /*75d0*/  FADD.FTZ R26, R26, -R124 ;  /* 0x8000007c1a1a7221 */ /* 0x000fc40000010000 */
[----:B------:R-:W4:Y:S01]  /*75e0*/  SHFL.IDX PT, R142, R216, R231, 0x1f ;  /* 0x00001fe7d88e7589 */ /* 0x000f2200000e0000 */
[--C-:B-1----:R-:W-:Y:S01]  /*75f0*/  FADD.FTZ R124, R25, -R126.reuse ;  /* 0x8000007e197c7221 */ /* 0x102fe20000010000 */
[----:B------:R-:W-:Y:S02]  /*7600*/  FADD.FTZ R126, R27, -R126 ;  /* 0x8000007e1b7e7221 */ /* 0x000fe40000010000 */
[----:B------:R-:W1:Y:S01]  /*7610*/  SHFL.IDX PT, R139, R220, R149, 0x1f ;  /* 0x00001f95dc8b7589 */ /* 0x000e6200000e0000 */
[--C-:B--2---:R-:W-:Y:S01]  /*7620*/  FADD.FTZ R128, R28, -R133.reuse ;  /* 0x800000851c807221 */ /* 0x104fe20000010000 */
[----:B------:R-:W-:Y:S01]  /*7630*/  FADD.FTZ R25, R30, -R133 ;  /* 0x800000851e197221 */ /* 0x000fe20000010000 */
[----:B------:R2:W1:Y:S01]  /*7640*/  MUFU.EX2 R28, R130 ;  /* 0x00000082001c7308 */ /* 0x0004620000000800 */
[----:B------:R-:W1:Y:S01]  /*7650*/  SHFL.IDX PT, R138, R220, R148, 0x1f ;  /* 0x00001f94dc8a7589 */ /* 0x000e6200000e0000 */
[----:B-----5:R-:W-:-:S03]  /*7660*/  FADD.FTZ R27, R31, -R127 ;  /* 0x8000007f1f1b7221 */ /* 0x020fc60000010000 */
[----:B------:R-:W5:Y:S03]  /*7670*/  SHFL.IDX PT, R137, R220, R144, 0x1f ;  /* 0x00001f90dc897589 */ /* 0x000f6600000e0000 */
[----:B------:R4:W5:Y:S01]  /*7680*/  MUFU.EX2 R30, R135 ;  /* 0x00000087001e7308 */ /* 0x0009620000000800 */
[----:B--2---:R-:W-:Y:S01]  /*7690*/  FADD.FTZ R130, R29, -R127 ;  /* 0x8000007f1d827221 */ /* 0x004fe20000010000 */
[--C-:B---3--:R-:W-:Y:S01]  /*76a0*/  FADD.FTZ R127, R32, -R129.reuse ;  /* 0x80000081207f7221 */ /* 0x108fe20000010000 */
[----:B------:R-:W2:Y:S01]  /*76b0*/  SHFL.IDX PT, R143, R216, R223, 0x1f ;  /* 0x00001fdfd88f7589 */ /* 0x000ea200000e0000 */
[----:B------:R-:W-:-:S03]  /*76c0*/  FADD.FTZ R129, R34, -R129 ;  /* 0x8000008122817221 */ /* 0x000fc60000010000 */
[----:B------:R-:W3:Y:S01]  /*76d0*/  SHFL.IDX PT, R32, R220, R145, 0x1f ;  /* 0x00001f91dc207589 */ /* 0x000ee200000e0000 */
[----:B------:R5:W3:Y:S01]  /*76e0*/  MUFU.EX2 R29, R131 ;  /* 0x00000083001d7308 */ /* 0x000ae20000000800 */
[--C-:B----4-:R-:W-:Y:S01]  /*76f0*/  FADD.FTZ R37, R37, -R142.reuse ;  /* 0x8000008e25257221 */ /* 0x110fe20000010000 */
[----:B------:R-:W-:Y:S01]  /*7700*/  FADD.FTZ R39, R39, -R142 ;  /* 0x8000008e27277221 */ /* 0x000fe20000010000 */
[----:B------:R-:W4:Y:S01]  /*7710*/  SHFL.IDX PT, R135, R219, R5, 0x1f ;  /* 0x00001f05db877589 */ /* 0x000f2200000e0000 */
[--C-:B-1----:R-:W-:Y:S01]  /*7720*/  FADD.FTZ R44, R44, -R139.reuse ;  /* 0x8000008b2c2c7221 */ /* 0x102fe20000010000 */
[----:B------:R-:W-:Y:S02]  /*7730*/  FADD.FTZ R46, R46, -R139 ;  /* 0x8000008b2e2e7221 */ /* 0x000fe40000010000 */
[----:B------:R-:W1:Y:S01]  /*7740*/  SHFL.IDX PT, R136, R220, R223, 0x1f ;  /* 0x00001fdfdc887589 */ /* 0x000e6200000e0000 */
[----:B------:R2:W1:Y:S01]  /*7750*/  MUFU.EX2 R31, R134 ;  /* 0x00000086001f7308 */ /* 0x0004620000000800 */
[--C-:B-----5:R-:W-:Y:S01]  /*7760*/  FADD.FTZ R131, R33, -R132.reuse ;  /* 0x8000008421837221 */ /* 0x120fe20000010000 */
[----:B------:R-:W-:Y:S01]  /*7770*/  FADD.FTZ R132, R35, -R132 ;  /* 0x8000008423847221 */ /* 0x000fe20000010000 */
[--C-:B------:R-:W-:Y:S01]  /*7780*/  FADD.FTZ R48, R48, -R138.reuse ;  /* 0x8000008a30307221 */ /* 0x100fe20000010000 */
[----:B------:R-:W-:Y:S01]  /*7790*/  FADD.FTZ R50, R50, -R138 ;  /* 0x8000008a32327221 */ /* 0x000fe20000010000 */
[----:B------:R-:W5:Y:S01]  /*77a0*/  SHFL.IDX PT, R35, R219, R144, 0x1f ;  /* 0x00001f90db237589 */ /* 0x000f6200000e0000 */
[--C-:B------:R-:W-:Y:S01]  /*77b0*/  FADD.FTZ R45, R45, -R137.reuse ;  /* 0x800000892d2d7221 */ /* 0x100fe20000010000 */
[----:B------:R-:W-:-:S02]  /*77c0*/  FADD.FTZ R47, R47, -R137 ;  /* 0x800000892f2f7221 */ /* 0x000fc40000010000 */
[----:B--2---:R-:W2:Y:S01]  /*77d0*/  SHFL.IDX PT, R134, R219, R145, 0x1f ;  /* 0x00001f91db867589 */ /* 0x004ea200000e0000 */
[----:B------:R-:W-:-:S03]  /*77e0*/  FADD.FTZ R133, R36, -R143 ;  /* 0x8000008f24857221 */ /* 0x000fc60000010000 */
[----:B------:R-:W-:Y:S04]  /*77f0*/  SHFL.IDX PT, R140, R220, R151, 0x1f ;  /* 0x00001f97dc8c7589 */ /* 0x000fe800000e0000 */
[----:B------:R-:W-:Y:S01]  /*7800*/  SHFL.IDX PT, R141, R220, R5, 0x1f ;  /* 0x00001f05dc8d7589 */ /* 0x000fe200000e0000 */
[--C-:B---3--:R-:W-:Y:S01]  /*7810*/  FADD.FTZ R49, R49, -R32.reuse ;  /* 0x8000002031317221 */ /* 0x108fe20000010000 */
[----:B------:R-:W-:Y:S01]  /*7820*/  FADD.FTZ R51, R51, -R32 ;  /* 0x8000002033337221 */ /* 0x000fe20000010000 */
[--C-:B----4-:R-:W-:Y:S01]  /*7830*/  FADD.FTZ R56, R56, -R135.reuse ;  /* 0x8000008738387221 */ /* 0x110fe20000010000 */
[----:B------:R3:W4:Y:S01]  /*7840*/  MUFU.EX2 R32, R125 ;  /* 0x0000007d00207308 */ /* 0x0007220000000800 */
[----:B------:R-:W-:Y:S01]  /*7850*/  FADD.FTZ R58, R58, -R135 ;  /* 0x800000873a3a7221 */ /* 0x000fe20000010000 */
[----:B------:R-:W-:Y:S01]  /*7860*/  SHFL.IDX PT, R142, R221, R145, 0x1f ;  /* 0x00001f91dd8e7589 */ /* 0x000fe200000e0000 */
[--C-:B-1----:R-:W-:Y:S01]  /*7870*/  FADD.FTZ R52, R52, -R136.reuse ;  /* 0x8000008834347221 */ /* 0x102fe20000010000 */
[----:B------:R-:W-:Y:S01]  /*7880*/  FADD.FTZ R54, R54, -R136 ;  /* 0x8000008836367221 */ /* 0x000fe20000010000 */
[----:B------:R-:W-:Y:S01]  /*7890*/  FMUL.FTZ R26, R9, R26 ;  /* 0x0000001a091a7220 */ /* 0x000fe20000410000 */
[----:B------:R-:W-:Y:S01]  /*78a0*/  SHFL.IDX PT, R135, R221, R151, 0x1f ;  /* 0x00001f97dd877589 */ /* 0x000fe200000e0000 */
[----:B------:R-:W-:Y:S01]  /*78b0*/  FMUL.FTZ R25, R11, R25 ;  /* 0x000000190b197220 */ /* 0x000fe20000410000 */
[----:B------:R-:W-:Y:S01]  /*78c0*/  MUFU.EX2 R119, R119 ;  /* 0x0000007700777308 */ /* 0x000fe20000000800 */
[----:B------:R-:W-:Y:S01]  /*78d0*/  FADD.FTZ R38, R38, -R143 ;  /* 0x8000008f26267221 */ /* 0x000fe20000010000 */
[----:B---3--:R-:W-:Y:S04]  /*78e0*/  SHFL.IDX PT, R125, R221, R5, 0x1f ;  /* 0x00001f05dd7d7589 */ /* 0x008fe800000e0000 */
[----:B------:R-:W1:Y:S01]  /*78f0*/  SHFL.IDX PT, R34, R219, R151, 0x1f ;  /* 0x00001f97db227589 */ /* 0x000e6200000e0000 */
[----:B------:R-:W-:Y:S01]  /*7900*/  FMUL.FTZ R37, R225, R37 ;  /* 0x00000025e1257220 */ /* 0x000fe20000410000 */
[--C-:B-----5:R-:W-:Y:S01]  /*7910*/  FADD.FTZ R61, R61, -R35.reuse ;  /* 0x800000233d3d7221 */ /* 0x120fe20000010000 */
[----:B------:R-:W-:Y:S01]  /*7920*/  FADD.FTZ R63, R63, -R35 ;  /* 0x800000233f3f7221 */ /* 0x000fe20000010000 */
[----:B------:R-:W-:Y:S01]  /*7930*/  SHFL.IDX PT, R139, R221, R149, 0x1f ;  /* 0x00001f95dd8b7589 */ /* 0x000fe200000e0000 */
[----:B------:R3:W-:Y:S03]  /*7940*/  MUFU.EX2 R35, R121 ;  /* 0x0000007900237308 */ /* 0x0007e60000000800 */
[----:B------:R-:W-:Y:S04]  /*7950*/  SHFL.IDX PT, R144, R221, R144, 0x1f ;  /* 0x00001f90dd907589 */ /* 0x000fe800000e0000 */
[----:B------:R-:W-:Y:S04]  /*7960*/  SHFL.IDX PT, R138, R221, R148, 0x1f ;  /* 0x00001f94dd8a7589 */ /* 0x000fe800000e0000 */
[----:B------:R-:W5:Y:S04]  /*7970*/  SHFL.IDX PT, R137, R219, R149, 0x1f ;  /* 0x00001f95db897589 */ /* 0x000f6800000e0000 */
[----:B------:R-:W4:Y:S01]  /*7980*/  SHFL.IDX PT, R33, R220, R231, 0x1f ;  /* 0x00001fe7dc217589 */ /* 0x000f2200000e0000 */
[----:B--2---:R-:W-:Y:S01]  /*7990*/  FADD.FTZ R65, R65, -R134 ;  /* 0x8000008641417221 */ /* 0x004fe20000010000 */
[----:B------:R-:W-:Y:S01]  /*79a0*/  MUFU.EX2 R118, R118 ;  /* 0x0000007600767308 */ /* 0x000fe20000000800 */
[----:B------:R-:W-:Y:S01]  /*79b0*/  FMUL.FTZ R39, R16, R39 ;  /* 0x0000002710277220 */ /* 0x000fe20000410000 */
[----:B------:R-:W-:Y:S01]  /*79c0*/  SHFL.IDX PT, R145, R221, R223, 0x1f ;  /* 0x00001fdfdd917589 */ /* 0x000fe200000e0000 */
[--C-:B-1----:R-:W-:Y:S01]  /*79d0*/  FADD.FTZ R57, R57, -R34.reuse ;  /* 0x8000002239397221 */ /* 0x102fe20000010000 */
[----:B------:R-:W-:Y:S01]  /*79e0*/  FADD.FTZ R59, R59, -R34 ;  /* 0x800000223b3b7221 */ /* 0x000fe20000010000 */
[--C-:B------:R-:W-:Y:S01]  /*79f0*/  FADD.FTZ R41, R41, -R140.reuse ;  /* 0x8000008c29297221 */ /* 0x100fe20000010000 */
[----:B------:R-:W1:Y:S01]  /*7a00*/  SHFL.IDX PT, R221, R221, R231, 0x1f ;  /* 0x00001fe7dddd7589 */ /* 0x000e6200000e0000 */
[----:B------:R-:W-:Y:S01]  /*7a10*/  FADD.FTZ R43, R43, -R140 ;  /* 0x8000008c2b2b7221 */ /* 0x000fe20000010000 */
[----:B------:R-:W-:Y:S01]  /*7a20*/  MUFU.EX2 R117, R117 ;  /* 0x0000007500757308 */ /* 0x000fe20000000800 */
[--C-:B------:R-:W-:Y:S01]  /*7a30*/  FADD.FTZ R40, R40, -R141.reuse ;  /* 0x8000008d28287221 */ /* 0x100fe20000010000 */
[----:B------:R-:W2:Y:S01]  /*7a40*/  SHFL.IDX PT, R36, R219, R223, 0x1f ;  /* 0x00001fdfdb247589 */ /* 0x000ea200000e0000 */
[----:B------:R-:W-:-:S03]  /*7a50*/  FADD.FTZ R42, R42, -R141 ;  /* 0x8000008d2a2a7221 */ /* 0x000fc60000010000 */
[----:B------:R-:W2:Y:S01]  /*7a60*/  SHFL.IDX PT, R136, R219, R148, 0x1f ;  /* 0x00001f94db887589 */ /* 0x000ea200000e0000 */
[----:B---3--:R-:W-:Y:S01]  /*7a70*/  FADD.FTZ R121, R67, -R134 ;  /* 0x8000008643797221 */ /* 0x008fe20000010000 */
[----:B------:R-:W-:Y:S02]  /*7a80*/  MUFU.EX2 R34, R122 ;  /* 0x0000007a00227308 */ /* 0x000fe40000000800 */
[----:B------:R-:W3:Y:S01]  /*7a90*/  SHFL.IDX PT, R219, R219, R231, 0x1f ;  /* 0x00001fe7dbdb7589 */ /* 0x000ee200000e0000 */
[--C-:B-----5:R-:W-:Y:S01]  /*7aa0*/  FADD.FTZ R60, R60, -R137.reuse ;  /* 0x800000893c3c7221 */ /* 0x120fe20000010000 */
[----:B------:R-:W-:Y:S01]  /*7ab0*/  FADD.FTZ R62, R62, -R137 ;  /* 0x800000893e3e7221 */ /* 0x000fe20000010000 */
[--C-:B------:R-:W-:Y:S01]  /*7ac0*/  FADD.FTZ R137, R80, -R138.reuse ;  /* 0x8000008a50897221 */ /* 0x100fe20000010000 */
[----:B------:R-:W-:Y:S01]  /*7ad0*/  FADD.FTZ R138, R82, -R138 ;  /* 0x8000008a528a7221 */ /* 0x000fe20000010000 */
[----:B------:R-:W-:Y:S01]  /*7ae0*/  FMUL.FTZ R82, R228, R133 ;  /* 0x00000085e4527220 */ /* 0x000fe20000410000 */
[--C-:B----4-:R-:W-:Y:S01]  /*7af0*/  FADD.FTZ R53, R53, -R33.reuse ;  /* 0x8000002135357221 */ /* 0x110fe20000010000 */
[----:B------:R-:W-:-:S02]  /*7b00*/  FADD.FTZ R55, R55, -R33 ;  /* 0x8000002137377221 */ /* 0x000fc40000010000 */
[----:B------:R4:W5:Y:S01]  /*7b10*/  MUFU.EX2 R33, R123 ;  /* 0x0000007b00217308 */ /* 0x0009620000000800 */
[----:B-1----:R-:W-:Y:S01]  /*7b20*/  FADD.FTZ R146, R85, -R221 ;  /* 0x800000dd55927221 */ /* 0x002fe20000010000 */
[----:B------:R-:W-:Y:S01]  /*7b30*/  FMUL.FTZ R85, R10, R126 ;  /* 0x0000007e0a557220 */ /* 0x000fe20000410000 */
[----:B------:R-:W-:Y:S01]  /*7b40*/  F2FP.F16.F32.PACK_AB R82, R37, R82 ;  /* 0x000000522552723e */ /* 0x000fe200000000ff */
[----:B--2---:R-:W-:-:S03]  /*7b50*/  FADD.FTZ R67, R70, -R36 ;  /* 0x8000002446437221 */ /* 0x004fc60000010000 */
[----:B------:R-:W-:Y:S01]  /*7b60*/  F2FP.F16.F32.PACK_AB R85, R85, R26 ;  /* 0x0000001a5555723e */ /* 0x000fe200000000ff */
[----:B------:R-:W-:Y:S01]  /*7b70*/  FMUL.FTZ R26, R12, R27 ;  /* 0x0000001b0c1a7220 */ /* 0x000fe20000410000 */
[----:B----4-:R-:W-:Y:S01]  /*7b80*/  FADD.FTZ R123, R68, -R36 ;  /* 0x80000024447b7221 */ /* 0x010fe20000010000 */
[----:B------:R-:W-:Y:S01]  /*7b90*/  MUFU.EX2 R116, R116 ;  /* 0x0000007400747308 */ /* 0x000fe20000000800 */
[--C-:B------:R-:W-:Y:S01]  /*7ba0*/  FADD.FTZ R64, R64, -R136.reuse ;  /* 0x8000008840407221 */ /* 0x100fe20000010000 */
[----:B------:R-:W-:Y:S01]  /*7bb0*/  FADD.FTZ R66, R66, -R136 ;  /* 0x8000008842427221 */ /* 0x000fe20000010000 */
[----:B------:R-:W-:Y:S01]  /*7bc0*/  FADD.FTZ R221, R87, -R221 ;  /* 0x800000dd57dd7221 */ /* 0x000fe20000010000 */
[----:B------:R-:W-:-:S04]  /*7bd0*/  F2FP.F16.F32.PACK_AB R87, R26, R25 ;  /* 0x000000191a57723e */ /* 0x000fc800000000ff */
[----:B------:R1:W2:Y:S01]  /*7be0*/  MUFU.EX2 R36, R120 ;  /* 0x0000007800247308 */ /* 0x0002a20000000800 */
[----:B------:R-:W-:Y:S01]  /*7bf0*/  FMUL.FTZ R25, R107, R65 ;  /* 0x000000416b197220 */ /* 0x000fe20000410000 */
[----:B---3--:R-:W-:Y:S01]  /*7c00*/  FADD.FTZ R70, R69, -R219 ;  /* 0x800000db45467221 */ /* 0x008fe20000010000 */
[----:B------:R-:W-:-:S05]  /*7c10*/  FMUL.FTZ R38, R15, R38 ;  /* 0x000000260f267220 */ /* 0x000fca0000410000 */
[----:B------:R-:W3:Y:S01]  /*7c20*/  MUFU.EX2 R115, R115 ;  /* 0x0000007300737308 */ /* 0x000ee20000000800 */
        /* <DEDUP_REMOVED lines=12> */
[----:B-1----:R-:W-:Y:S01]  /*7cf0*/  FADD.FTZ R120, R71, -R219 ;  /* 0x800000db47787221 */ /* 0x002fe20000010000 */
        /* <DEDUP_REMOVED lines=235> */
.L_x_7069:
        /* <DEDUP_REMOVED lines=70> */
.L_x_7070:
        /* <DEDUP_REMOVED lines=12> */
.L_x_7060:
        /* <DEDUP_REMOVED lines=34> */
.L_x_7040:
[----:B------:R-:W-:Y:S05]  /*92f0*/  @P0 BRA `(.L_x_7035) ;  /* 0x0000004000e40947 */ /* 0x000fea0003800000 */
[----:B------:R-:W-:Y:S01]  /*9300*/  ULDC.64 UR4, c[0x0][0x878] ;  /* 0x00021e0000047ab9 */ /* 0x000fe20000000a00 */
[----:B--2---:R-:W2:Y:S01]  /*9310*/  LDL.LU R8, [R1+0x3c] ;  /* 0x00003c0001087983 */ /* 0x004ea20000300800 */
[----:B------:R-:W-:Y:S01]  /*9320*/  UISETP.NE.U32.AND UP0, UPT, UR4, URZ, UPT ;  /* 0x0000003f0400728c */ /* 0x000fe2000bf05070 */
[----:B------:R-:W3:Y:S01]  /*9330*/  LDC R0, c[0x0][0x850] ;  /* 0x00021400ff007b82 */ /* 0x000ee20000000800 */
[----:B------:R-:W1:Y:S02]  /*9340*/  S2R R12, SR_TID.X ;  /* 0x00000000000c7919 */ /* 0x000e640000002100 */
[----:B------:R-:W-:Y:S01]  /*9350*/  UISETP.NE.AND.EX UP0, UPT, UR5, URZ, UPT, UP0 ;  /* 0x0000003f0500728c */ /* 0x000fe2000bf05300 */
[----:B------:R-:W4:Y:S01]  /*9360*/  S2R R7, SR_CgaCtaId ;  /* 0x0000000000077919 */ /* 0x000f220000008800 */
[----:B------:R-:W-:-:S04]  /*9370*/  USHF.L.U32 UR6, UR37, 0xd, URZ ;  /* 0x0000000d25067899 */ /* 0x000fc8000800063f */
[----:B------:R-:W-:Y:S01]  /*9380*/  PLOP3.LUT P1, PT, PT, PT, UP0, 0x80, 0x0 ;  /* 0x000000000000781c */ /* 0x000fe20003f2f008 */
[----:B------:R-:W-:-:S04]  /*9390*/  ULDC.64 UR8, c[0x0][0x818] ;  /* 0x0002060000087ab9 */ /* 0x000fc80000000a00 */
[----:B------:R-:W-:Y:S02]  /*93a0*/  @UP0 ULDC.64 UR4, c[0x0][0x878] ;  /* 0x00021e0000040ab9 */ /* 0x000fe40000000a00 */
[----:B------:R-:W-:-:S06]  /*93b0*/  @UP0 UIMAD.WIDE UR4, UR40, 0x4, UR4 ;  /* 0x00000004280408a5 */ /* 0x000fcc000f8e0204 */
[----:B------:R-:W-:Y:S02]  /*93c0*/  IMAD.U32 R2, RZ, RZ, UR4 ;  /* 0x00000004ff027e24 */ /* 0x000fe4000f8e00ff */
[----:B------:R-:W-:-:S05]  /*93d0*/  IMAD.U32 R3, RZ, RZ, UR5 ;  /* 0x00000005ff037e24 */ /* 0x000fca000f8e00ff */
[----:B------:R-:W5:Y:S01]  /*93e0*/  @P1 LDG.E R2, desc[UR38][R2.64] ;  /* 0x0000002602021981 */ /* 0x000f62000c1e1900 */
[----:B---3--:R-:W-:Y:S01]  /*93f0*/  ISETP.NE.AND P0, PT, R0, 0x1, PT ;  /* 0x000000010000780c */ /* 0x008fe20003f05270 */
[----:B------:R-:W-:Y:S01]  /*9400*/  USEL UR10, UR40, URZ, !UP0 ;  /* 0x0000003f280a7287 */ /* 0x000fe2000c000000 */
[----:B-1----:R-:W-:-:S05]  /*9410*/  VIADD R13, R12, 0xffffff80 ;  /* 0xffffff800c0d7836 */ /* 0x002fca0000000000 */
[----:B------:R-:W-:-:S06]  /*9420*/  SHF.R.S32.HI R6, RZ, 0x1f, R13 ;  /* 0x0000001fff067819 */ /* 0x000fcc000001140d */
[----:B------:R-:W2:Y:S01]  /*9430*/  @P0 LDC R0, c[0x0][0x854] ;  /* 0x00021500ff000b82 */ /* 0x000ea20000000800 */
[----:B------:R-:W-:-:S07]  /*9440*/  LEA.HI R6, R6, R13, RZ, 0x7 ;  /* 0x0000000d06067211 */ /* 0x000fce00078f38ff */
[----:B------:R-:W1:Y:S01]  /*9450*/  @P0 LDC R5, c[0x0][0x858] ;  /* 0x00021600ff050b82 */ /* 0x000e620000000800 */
[----:B--2---:R-:W-:-:S05]  /*9460*/  @P0 IMAD.HI.U32 R0, R8, R0, RZ ;  /* 0x0000000008000227 */ /* 0x004fca00078e00ff */
[----:B-1----:R-:W-:-:S04]  /*9470*/  @P0 SHF.R.U32.HI R8, RZ, R5, R0 ;  /* 0x00000005ff080219 */ /* 0x002fc80000011600 */
[----:B------:R-:W-:Y:S01]  /*9480*/  SHF.R.S32.HI R0, RZ, 0x1f, R8 ;  /* 0x0000001fff007819 */ /* 0x000fe20000011408 */
[----:B------:R1:W-:Y:S01]  /*9490*/  @P0 STL [R1+0x3c], R8 ;  /* 0x00003c0801000387 */ /* 0x0003e20000100800 */
[----:B-----5:R-:W-:Y:S02]  /*94a0*/  @P1 R2UR UR4, R2 ;  /* 0x00000000020412ca */ /* 0x020fe400000e0000 */
[----:B------:R-:W-:-:S04]  /*94b0*/  MOV R2, 0x400 ;  /* 0x0000040000027802 */ /* 0x000fc80000000f00 */
[----:B----4-:R-:W-:Y:S01]  /*94c0*/  LEA R15, R7, R2, 0x18 ;  /* 0x00000002070f7211 */ /* 0x010fe200078ec0ff */
[----:B------:R-:W-:-:S04]  /*94d0*/  IMAD R2, R0, UR8, RZ ;  /* 0x0000000800027c24 */ /* 0x000fc8000f8e02ff */
[----:B------:R-:W-:Y:S02]  /*94e0*/  IMAD R9, R8, UR9, R2 ;  /* 0x0000000908097c24 */ /* 0x000fe4000f8e0202 */
[----:B------:R-:W-:-:S04]  /*94f0*/  @UP0 ULEA UR4, UR40, UR4, 0x7 ;  /* 0x0000000428040291 */ /* 0x000fc8000f8e383f */
        /* <DEDUP_REMOVED lines=9> */
[----:B------:R-:W-:Y:S01]  /*9590*/  IMAD.U32 R4, RZ, RZ, UR7 ;  /* 0x00000007ff047e24 */ /* 0x000fe2000f8e00ff */
[----:B------:R-:W-:-:S03]  /*95a0*/  ULDC.64 UR6, c[0x0][0x820] ;  /* 0x0002080000067ab9 */ /* 0x000fc60000000a00 */
[----:B------:R-:W-:Y:S01]  /*95b0*/  IMAD.U32 R5, RZ, RZ, UR4 ;  /* 0x00000004ff057e24 */ /* 0x000fe2000f8e00ff */
[----:B------:R-:W-:Y:S02]  /*95c0*/  ULDC.64 UR4, c[0x0][0x840] ;  /* 0x0002100000047ab9 */ /* 0x000fe40000000a00 */
[----:B------:R-:W-:Y:S01]  /*95d0*/  IMAD R7, R0, UR4, RZ ;  /* 0x0000000400077c24 */ /* 0x000fe2000f8e02ff */
[----:B------:R-:W-:Y:S01]  /*95e0*/  LOP3.LUT R0, R6, 0xfffff80, RZ, 0xc0, !PT ;  /* 0x0fffff8006007812 */ /* 0x000fe200078ec0ff */
[----:B------:R-:W-:Y:S01]  /*95f0*/  IMAD.WIDE.U32 R2, R8, UR8, R4 ;  /* 0x0000000808027c25 */ /* 0x000fe2000f8e0004 */
[----:B------:R-:W-:-:S03]  /*9600*/  ULDC.64 UR8, c[0x0][0x848] ;  /* 0x0002120000087ab9 */ /* 0x000fc60000000a00 */
[----:B------:R-:W-:Y:S01]  /*9610*/  IMAD.WIDE.U32 R4, R8, UR4, R4 ;  /* 0x0000000408047c25 */ /* 0x000fe2000f8e0004 */
[----:B------:R-:W-:-:S03]  /*9620*/  USHF.R.S32.HI UR4, URZ, 0x1f, UR40 ;  /* 0x0000001f3f047899 */ /* 0x000fc60008011428 */
[----:B------:R-:W-:Y:S01]  /*9630*/  IMAD.SHL.U32 R6, R6, 0x20, RZ ;  /* 0x0000002006067824 */ /* 0x000fe200078e00ff */
[----:B------:R-:W-:Y:S01]  /*9640*/  USEL UR4, UR4, URZ, !UP0 ;  /* 0x0000003f04047287 */ /* 0x000fe2000c000000 */
[----:B------:R-:W-:Y:S02]  /*9650*/  IMAD R11, R8, UR5, R7 ;  /* 0x00000005080b7c24 */ /* 0x000fe4000f8e0207 */
[----:B------:R-:W-:Y:S01]  /*9660*/  IMAD.IADD R0, R13, 0x1, -R0 ;  /* 0x000000010d007824 */ /* 0x000fe200078e0a00 */
[----:B------:R-:W-:Y:S01]  /*9670*/  LOP3.LUT R7, R6, 0x3ffff000, RZ, 0xc0, !PT ;  /* 0x3ffff00006077812 */ /* 0x000fe200078ec0ff */
[----:B------:R-:W-:Y:S01]  /*9680*/  UIMAD UR5, UR4, UR6, URZ ;  /* 0x00000006040572a4 */ /* 0x000fe2000f8e023f */
[----:B------:R-:W-:Y:S01]  /*9690*/  IMAD.IADD R3, R3, 0x1, R9 ;  /* 0x0000000103037824 */ /* 0x000fe200078e0209 */
[----:B------:R-:W-:Y:S01]  /*96a0*/  UIMAD UR4, UR4, UR8, URZ ;  /* 0x00000008040472a4 */ /* 0x000fe2000f8e023f */
[----:B------:R-:W-:Y:S01]  /*96b0*/  IMAD.IADD R5, R5, 0x1, R11 ;  /* 0x0000000105057824 */ /* 0x000fe200078e020b */
[----:B------:R-:W-:Y:S01]  /*96c0*/  UIMAD UR5, UR10, UR7, UR5 ;  /* 0x000000070a0572a4 */ /* 0x000fe2000f8e0205 */
[----:B------:R-:W-:Y:S01]  /*96d0*/  IMAD R0, R0, 0x4, R7 ;  /* 0x0000000400007824 */ /* 0x000fe200078e0207 */
[----:B------:R-:W-:Y:S01]  /*96e0*/  UIMAD UR4, UR10, UR9, UR4 ;  /* 0x000000090a0472a4 */ /* 0x000fe2000f8e0204 */
[----:B------:R-:W-:-:S02]  /*96f0*/  IMAD.U32 R7, RZ, RZ, UR6 ;  /* 0x00000006ff077e24 */ /* 0x000fc4000f8e00ff */
        /* <DEDUP_REMOVED lines=9> */
[----:B-1----:R-:W1:Y:S01]  /*9790*/  LDC.64 R8, c[0x0][0x800] ;  /* 0x00020000ff087b82 */ /* 0x002e620000000a00 */
        /* <DEDUP_REMOVED lines=29> */
.L_x_7074:
[----:B------:R-:W-:Y:S01]  /*9970*/  @P0 ELECT P1, URZ, PT ;  /* 0x00000000003f082f */ /* 0x000fe20003820000 */
[----:B------:R1:W-:-:S12]  /*9980*/  UBLKRED.G.S.ADD.F32.RN [UR4], [UR6], UR7, desc[UR8] ;  /* 0x00000804060073bb */ /* 0x0003d800080a1407 */
[----:B------:R-:W-:Y:S02]  /*9990*/  @P1 PLOP3.LUT P0, PT, P1, PT, PT, 0x8, 0x0 ;  /* 0x000000000000181c */ /* 0x000fe40000f0e170 */
[----:B------:R-:W-:-:S11]  /*99a0*/  PLOP3.LUT P1, PT, PT, PT, PT, 0x8, 0x0 ;  /* 0x000000000000781c */ /* 0x000fd60003f2e170 */
[----:B-1----:R-:W-:Y:S05]  /*99b0*/  @P0 BRA.U.ANY `(.L_x_7074) ;  /* 0xfffffffd00ec0947 */ /* 0x002fea000393ffff */
[----:B------:R0:W-:Y:S01]  /*99c0*/  UTMACMDFLUSH ;  /* 0x00000000000079b7 */ /* 0x0001e20000000000 */
[----:B------:R-:W-:-:S04]  /*99d0*/  DEPBAR.LE SB0, 0x0 ;  /* 0x000080000000791a */ /* 0x000fc80000000000 */
.L_x_7073:
[----:B------:R-:W-:Y:S05]  /*99e0*/  BSYNC B0 ;  /* 0x0000000000007941 */ /* 0x000fea0003800000 */
.L_x_7072:
        /* <DEDUP_REMOVED lines=25> */
.L_x_7075:
        /* <DEDUP_REMOVED lines=8> */
.L_x_7028:
        /* <DEDUP_REMOVED lines=29> */
.L_x_7077:
[----:B------:R-:W-:Y:S01]  /*9dd0*/  ULDC UR9, c[0x0][0x8cc] ;  /* 0x0002330000097ab9 */ /* 0x000fe20000000800 */
[----:B------:R-:W-:Y:S01]  /*9de0*/  UMOV UR7, UR8 ;  /* 0x0000000800077c82 */ /* 0x000fe20008000000 */
[----:B------:R-:W-:-:S11]  /*9df0*/  UISETP.NE.AND UP0, UPT, UR9, 0x1, UPT ;  /* 0x000000010900788c */ /* 0x000fd6000bf05270 */
[----:B------:R-:W-:Y:S02]  /*9e00*/  @UP0 ULDC.64 UR10, c[0x0][0x8d0] ;  /* 0x00023400000a0ab9 */ /* 0x000fe40000000a00 */
[----:B------:R-:W-:-:S04]  /*9e10*/  UIMAD.WIDE.U32 UR4, UR8, UR10, URZ ;  /* 0x0000000a080472a5 */ /* 0x000fc8000f8e003f */
[----:B------:R-:W-:-:S04]  /*9e20*/  @UP0 USHF.R.U32.HI UR7, URZ, UR11, UR5 ;  /* 0x0000000b3f070299 */ /* 0x000fc80008011605 */
[----:B------:R-:W-:-:S12]  /*9e30*/  UIMAD UR4, UR7, UR9, URZ ;  /* 0x00000009070472a4 */ /* 0x000fd8000f8e023f */
.L_x_7078:
        /* <DEDUP_REMOVED lines=23> */
.L_x_7079:
        /* <DEDUP_REMOVED lines=13> */
.L_x_7081:
[----:B------:R-:W-:-:S05]  /*a080*/  ULDC UR4, c[0x0][0x8f4] ;  /* 0x00023d0000047ab9 */ /* 0x000fca0000000800 */
.L_x_7080:
        /* <DEDUP_REMOVED lines=46> */
.L_x_7082:
        /* <DEDUP_REMOVED lines=13> */
.L_x_7083:
        /* <DEDUP_REMOVED lines=12> */
.L_x_7084:
        /* <DEDUP_REMOVED lines=54> */
.L_x_7087:
[----:B------:R-:W-:Y:S05]  /*a860*/  BSYNC B0 ;  /* 0x0000000000007941 */ /* 0x000fea0003800000 */
.L_x_7086:
        /* <DEDUP_REMOVED lines=19> */
.L_x_7089:
[----:B------:R-:W-:Y:S05]  /*a9a0*/  BSYNC B0 ;  /* 0x0000000000007941 */ /* 0x000fea0003800000 */
.L_x_7088:
[----:B------:R-:W-:Y:S06]  /*a9b0*/  BAR.ARV 0xa, 0xa0 ;  /* 0x0282800000007b1d */ /* 0x000fec0000002000 */
[----:B------:R-:W-:Y:S04]  /*a9c0*/  BSSY B0, `(.L_x_7090) ;  /* 0x0000003000007945 */ /* 0x000fe80003800000 */
[----:B------:R-:W-:Y:S05]  /*a9d0*/  @!P0 BRA `(.L_x_7091) ;  /* 0x0000000000048947 */ /* 0x000fea0003800000 */
[----:B------:R-:W-:-:S04]  /*a9e0*/  DEPBAR.LE SB0, 0x0 ;  /* 0x000080000000791a */ /* 0x000fc80000000000 */
.L_x_7091:
[----:B------:R-:W-:Y:S05]  /*a9f0*/  BSYNC B0 ;  /* 0x0000000000007941 */ /* 0x000fea0003800000 */
.L_x_7090:
[----:B------:R-:W-:Y:S06]  /*aa00*/  BAR.ARV 0xb, 0xa0 ;  /* 0x02c2800000007b1d */ /* 0x000fec0000002000 */
[----:B------:R-:W-:Y:S01]  /*aa10*/  UIADD3 UR18, UR12, 0x1, URZ ;  /* 0x000000010c127890 */ /* 0x000fe2000fffe03f */
[----:B------:R-:W-:Y:S11]  /*aa20*/  BRA `(.L_x_7092) ;  /* 0x0000000000047947 */ /* 0x000ff60003800000 */
.L_x_7085:
[----:B------:R-:W-:-:S05]  /*aa30*/  UMOV UR18, UR12 ;  /* 0x0000000c00127c82 */ /* 0x000fca0008000000 */
.L_x_7092:
        /* <DEDUP_REMOVED lines=22> */
.L_x_7105:
        /* <DEDUP_REMOVED lines=20> */
.L_x_7094:
[----:B------:R-:W-:Y:S05]  /*ace0*/  BSYNC B0 ;  /* 0x0000000000007941 */ /* 0x000fea0003800000 */
.L_x_7093:
        /* <DEDUP_REMOVED lines=13> */
.L_x_7096:
[----:B------:R-:W-:Y:S05]  /*adc0*/  BSYNC B0 ;  /* 0x0000000000007941 */ /* 0x000fea0003800000 */
.L_x_7095:
[----:B------:R-:W-:Y:S06]  /*add0*/  BAR.ARV 0xa, 0xa0 ;  /* 0x0282800000007b1d */ /* 0x000fec0000002000 */
[----:B------:R-:W-:Y:S04]  /*ade0*/  BSSY B0, `(.L_x_7097) ;  /* 0x0000003000007945 */ /* 0x000fe80003800000 */
[----:B------:R-:W-:Y:S05]  /*adf0*/  @!P0 BRA `(.L_x_7098) ;  /* 0x0000000000048947 */ /* 0x000fea0003800000 */
[----:B------:R-:W-:-:S04]  /*ae00*/  DEPBAR.LE SB0, 0x0 ;  /* 0x000080000000791a */ /* 0x000fc80000000000 */
.L_x_7098:
[----:B------:R-:W-:Y:S05]  /*ae10*/  BSYNC B0 ;  /* 0x0000000000007941 */ /* 0x000fea0003800000 */
.L_x_7097:
        /* <DEDUP_REMOVED lines=13> */
.L_x_7100:
[----:B------:R-:W-:Y:S05]  /*aef0*/  BSYNC B0 ;  /* 0x0000000000007941 */ /* 0x000fea0003800000 */
.L_x_7099:
        /* <DEDUP_REMOVED lines=13> */
.L_x_7102:
[----:B------:R-:W-:Y:S05]  /*afd0*/  BSYNC B0 ;  /* 0x0000000000007941 */ /* 0x000fea0003800000 */
.L_x_7101:
[----:B------:R-:W-:Y:S01]  /*afe0*/  UIADD3 UR18, UR18, 0x2, URZ ;  /* 0x0000000212127890 */ /* 0x000fe2000fffe03f */
[----:B------:R-:W-:Y:S06]  /*aff0*/  BAR.ARV 0xa, 0xa0 ;  /* 0x0282800000007b1d */ /* 0x000fec0000002000 */
[----:B------:R-:W-:Y:S01]  /*b000*/  UISETP.GE.AND UP0, UPT, UR18, UR7, UPT ;  /* 0x000000071200728c */ /* 0x000fe2000bf06270 */
[----:B------:R-:W-:Y:S04]  /*b010*/  BSSY B0, `(.L_x_7103) ;  /* 0x0000003000007945 */ /* 0x000fe80003800000 */
[----:B------:R-:W-:Y:S06]  /*b020*/  @!P0 BRA `(.L_x_7104) ;  /* 0x0000000000048947 */ /* 0x000fec0003800000 */
[----:B------:R-:W-:-:S04]  /*b030*/  DEPBAR.LE SB0, 0x0 ;  /* 0x000080000000791a */ /* 0x000fc80000000000 */
.L_x_7104:
[----:B------:R-:W-:Y:S05]  /*b040*/  BSYNC B0 ;  /* 0x0000000000007941 */ /* 0x000fea0003800000 */
.L_x_7103:
[----:B------:R-:W-:Y:S06]  /*b050*/  BAR.ARV 0xb, 0xa0 ;  /* 0x02c2800000007b1d */ /* 0x000fec0000002000 */
[----:B------:R-:W-:Y:S01]  /*b060*/  PLOP3.LUT P1, PT, PT, PT, UP0, 0x80, 0x0 ;  /* 0x000000000000781c */ /* 0x000fe20003f2f008 */
[----:B------:R-:W-:Y:S02]  /*b070*/  UIADD3 UR26, UR26, 0x4000, URZ ;  /* 0x000040001a1a7890 */ /* 0x000fe4000fffe03f */
[----:B------:R-:W-:-:S10]  /*b080*/  UIADD3 UR6, UR6, 0x4000, URZ ;  /* 0x0000400006067890 */ /* 0x000fd4000fffe03f */
[----:B------:R-:W-:Y:S05]  /*b090*/  @!P1 BRA `(.L_x_7105) ;  /* 0xfffffff800c09947 */ /* 0x000fea000383ffff */
[----:B------:R-:W-:Y:S05]  /*b0a0*/  BRA `(.L_x_7035) ;  /* 0x0000002400787947 */ /* 0x000fea0003800000 */
.L_x_7076:
        /* <DEDUP_REMOVED lines=22> */
.L_x_7106:
[----:B------:R-:W-:Y:S01]  /*b210*/  ULDC UR9, c[0x0][0x8cc] ;  /* 0x0002330000097ab9 */ /* 0x000fe20000000800 */
[----:B------:R-:W-:Y:S01]  /*b220*/  UMOV UR7, UR8 ;  /* 0x0000000800077c82 */ /* 0x000fe20008000000 */
[----:B------:R-:W-:-:S11]  /*b230*/  UISETP.NE.AND UP0, UPT, UR9, 0x1, UPT ;  /* 0x000000010900788c */ /* 0x000fd6000bf05270 */
[----:B------:R-:W-:Y:S02]  /*b240*/  @UP0 ULDC.64 UR10, c[0x0][0x8d0] ;  /* 0x00023400000a0ab9 */ /* 0x000fe40000000a00 */
[----:B------:R-:W-:-:S04]  /*b250*/  UIMAD.WIDE.U32 UR4, UR8, UR10, URZ ;  /* 0x0000000a080472a5 */ /* 0x000fc8000f8e003f */
[----:B------:R-:W-:-:S04]  /*b260*/  @UP0 USHF.R.U32.HI UR7, URZ, UR11, UR5 ;  /* 0x0000000b3f070299 */ /* 0x000fc80008011605 */
[----:B------:R-:W-:-:S12]  /*b270*/  UIMAD UR4, UR7, UR9, URZ ;  /* 0x00000009070472a4 */ /* 0x000fd8000f8e023f */
.L_x_7107:
        /* <DEDUP_REMOVED lines=23> */
.L_x_7108:
        /* <DEDUP_REMOVED lines=14> */
.L_x_7110:
[----:B------:R-:W-:-:S05]  /*b4d0*/  ULDC UR4, c[0x0][0x8f4] ;  /* 0x00023d0000047ab9 */ /* 0x000fca0000000800 */
.L_x_7109:
        /* <DEDUP_REMOVED lines=60> */
.L_x_7112:
        /* <DEDUP_REMOVED lines=12> */
.L_x_7113:
[----:B------:R-:W-:Y:S05]  /*b960*/  @!P2 BRA `(.L_x_7114) ;  /* 0x000000000014a947 */ /* 0x000fea0003800000 */
[----:B------:R-:W-:Y:S02]  /*b970*/  IMAD.U32 R2, RZ, RZ, UR14 ;  /* 0x0000000eff027e24 */ /* 0x000fe4000f8e00ff */
[----:B------:R-:W-:-:S05]  /*b980*/  IMAD.U32 R3, RZ, RZ, UR15 ;  /* 0x0000000fff037e24 */ /* 0x000fca000f8e00ff */
[----:B------:R-:W2:Y:S04]  /*b990*/  LDG.E R5, desc[UR38][R2.64] ;  /* 0x0000002602057981 */ /* 0x000ea8000c1e1900 */
[----:B------:R-:W2:Y:S02]  /*b9a0*/  LDG.E R4, desc[UR38][R2.64+0x4] ;  /* 0x0000042602047981 */ /* 0x000ea4000c1e1900 */
[----:B--2---:R-:W-:-:S07]  /*b9b0*/  IMAD.IADD R4, R4, 0x1, -R5 ;  /* 0x0000000104047824 */ /* 0x004fce00078e0a05 */
.L_x_7114:
        /* <DEDUP_REMOVED lines=62> */
.L_x_7144:
        /* <DEDUP_REMOVED lines=15> */
.L_x_7117:
        /* <DEDUP_REMOVED lines=72> */
.L_x_7128:
[----:B-123--:R-:W-:-:S04]  /*c310*/  SHF.L.U32 R18, R10, 0x1f, RZ ;  /* 0x0000001f0a127819 */ /* 0x00efc800000006ff */
[----:B------:R-:W3:Y:S02]  /*c320*/  SYNCS.PHASECHK.TRANS64.TRYWAIT P1, [R15+URZ+0x30c40], R18 ;  /* 0x030c40120f0075a7 */ /* 0x000ee4000802017f */
[----:B---3--:R-:W-:Y:S05]  /*c330*/  @!P1 BRA `(.L_x_7120) ;  /* 0x0000001400709947 */ /* 0x008fea0003800000 */
.L_x_7145:
        /* <DEDUP_REMOVED lines=8> */
.L_x_7121:
        /* <DEDUP_REMOVED lines=30> */
.L_x_7146:
        /* <DEDUP_REMOVED lines=8> */
.L_x_7123:
        /* <DEDUP_REMOVED lines=30> */
.L_x_7147:
        /* <DEDUP_REMOVED lines=8> */
.L_x_7125:
        /* <DEDUP_REMOVED lines=24> */
.L_x_7149:
        /* <DEDUP_REMOVED lines=8> */
.L_x_7127:
        /* <DEDUP_REMOVED lines=30> */
.L_x_7119:
[----:B------:R-:W4:Y:S02]  /*cc60*/  LDL.LU R4, [R1+0x8] ;  /* 0x0000080001047983 */ /* 0x000f240000300800 */
[----:B----4-:R-:W-:Y:S02]  /*cc70*/  ISETP.NE.AND P1, PT, R4, RZ, PT ;  /* 0x000000ff0400720c */ /* 0x010fe40003f25270 */
[----:B------:R4:W5:Y:S11]  /*cc80*/  LDL R4, [R1+0x4] ;  /* 0x0000040001047983 */ /* 0x0009760000100800 */
[----:B----4-:R-:W-:Y:S05]  /*cc90*/  @!P1 BRA `(.L_x_7118) ;  /* 0x0000000400249947 */ /* 0x010fea0003800000 */
[----:B-1----:R-:W-:-:S04]  /*cca0*/  SHF.L.U32 R12, R10, 0x1f, RZ ;  /* 0x0000001f0a0c7819 */ /* 0x002fc800000006ff */
[----:B------:R-:W1:Y:S02]  /*ccb0*/  SYNCS.PHASECHK.TRANS64.TRYWAIT P1, [R15+URZ+0x30c40], R12 ;  /* 0x030c400c0f0075a7 */ /* 0x000e64000802017f */
[----:B-1----:R-:W-:Y:S05]  /*ccc0*/  @!P1 BRA `(.L_x_7129) ;  /* 0x0000000c00609947 */ /* 0x002fea0003800000 */
.L_x_7150:
        /* <DEDUP_REMOVED lines=8> */
.L_x_7130:
        /* <DEDUP_REMOVED lines=27> */
.L_x_7151:
        /* <DEDUP_REMOVED lines=8> */
.L_x_7132:
        /* <DEDUP_REMOVED lines=27> */
.L_x_7118:
[----:B------:R-:W4:Y:S01]  /*d130*/  S2R R0, SR_TID.X ;  /* 0x0000000000007919 */ /* 0x000f220000002100 */
[----:B------:R-:W-:Y:S01]  /*d140*/  IMAD R3, R16, 0x8, R15 ;  /* 0x0000000810037824 */ /* 0x000fe200078e020f */
[----:B----4-:R-:W-:Y:S02]  /*d150*/  LOP3.LUT R2, R0, 0x7f, RZ, 0xc0, !PT ;  /* 0x0000007f00027812 */ /* 0x010fe400078ec0ff */
[----:B------:R-:W-:Y:S02]  /*d160*/  SHF.L.U32 R0, R10, 0x1f, RZ ;  /* 0x0000001f0a007819 */ /* 0x000fe400000006ff */
[----:B------:R-:W-:Y:S02]  /*d170*/  ISETP.NE.AND P1, PT, R2, RZ, PT ;  /* 0x000000ff0200720c */ /* 0x000fe40003f25270 */
[----:B------:R-:W4:Y:S02]  /*d180*/  SYNCS.PHASECHK.TRANS64.TRYWAIT P0, [R3+URZ+0x30c40], R0 ;  /* 0x030c4000030075a7 */ /* 0x000f24000800017f */
[----:B----4-:R-:W-:Y:S09]  /*d190*/  @!P0 BRA `(.L_x_7133) ;  /* 0x0000000800548947 */ /* 0x010ff20003800000 */
.L_x_7152:
[----:B------:R-:W-:Y:S05]  /*d1a0*/  @P1 BRA `(.L_x_7134) ;  /* 0x0000000000181947 */ /* 0x000fea0003800000 */
[----:B------:R-:W1:Y:S01]  /*d1b0*/  S2R R2, SR_TID.X ;  /* 0x0000000000027919 */ /* 0x000e620000002100 */
[----:B----4-:R-:W-:-:S04]  /*d1c0*/  IMAD.MOV.U32 R0, RZ, RZ, 0x4200 ;  /* 0x00004200ff007424 */ /* 0x010fc800078e00ff */
[----:B------:R4:W-:Y:S01]  /*d1d0*/  SYNCS.ARRIVE.TRANS64 RZ, [R3+URZ+0x30c30], R0 ;  /* 0x030c300003ff79a7 */ /* 0x0009e2000800003f */
[----:B-1----:R-:W-:-:S13]  /*d1e0*/  LOP3.LUT P0, RZ, R2, 0x1f, RZ, 0xc0, !PT ;  /* 0x0000001f02ff7812 */ /* 0x002fda000780c0ff */
[----:B----4-:R-:W-:Y:S05]  /*d1f0*/  @!P0 BRA `(.L_x_7134) ;  /* 0x0000000000048947 */ /* 0x010fea0003800000 */
[----:B------:R-:W-:Y:S01]  /*d200*/  BPT.TRAP 0x1 ;  /* 0x000000040000795c */ /* 0x000fe20000300000 */
.L_x_7134:
        /* <DEDUP_REMOVED lines=34> */
.L_x_7115:
[----:B------:R-:W-:Y:S05]  /*d430*/  BSYNC B0 ;  /* 0x0000000000007941 */ /* 0x000fea0003800000 */
.L_x_7111:
[----:B------:R-:W-:-:S03]  /*d440*/  UMOV UR7, 0xffffffff ;  /* 0xffffffff00077882 */ /* 0x000fc60000000000 */
[----:B------:R-:W-:Y:S05]  /*d450*/  BRA.DIV UR7, `(.L_x_7135) ;  /* 0x0000000607b87947 */ /* 0x000fea000b800000 */
[----:B------:R-:W-:-:S13]  /*d460*/  ELECT P6, URZ, PT ;  /* 0x00000000003f782f */ /* 0x000fda00038c0000 */
.L_x_7155:
[----:B------:R-:W-:Y:S05]  /*d470*/  @!P6 BRA `(.L_x_7035) ;  /* 0x000000000084e947 */ /* 0x000fea0003800000 */
[----:B------:R-:W-:-:S06]  /*d480*/  ULOP3.LUT UR7, UR36, 0x2, URZ, 0xfc, !UPT ;  /* 0x0000000224077892 */ /* 0x000fcc000f8efc3f */
[----:B------:R-:W-:-:S05]  /*d490*/  IMAD.U32 R0, RZ, RZ, UR7 ;  /* 0x00000007ff007e24 */ /* 0x000fca000f8e00ff */
[----:B------:R-:W-:-:S13]  /*d4a0*/  ISETP.NE.AND P2, PT, R0, 0x3, PT ;  /* 0x000000030000780c */ /* 0x000fda0003f45270 */
[----:B------:R-:W-:Y:S05]  /*d4b0*/  @!P2 BRA `(.L_x_7136) ;  /* 0x000000000004a947 */ /* 0x000fea0003800000 */
[----:B------:R-:W-:Y:S01]  /*d4c0*/  BPT.TRAP 0x1 ;  /* 0x000000040000795c */ /* 0x000fe20000300000 */
.L_x_7136:
        /* <DEDUP_REMOVED lines=15> */
.L_x_7156:
[----:B------:R-:W2:Y:S02]  /*d5c0*/  SYNCS.PHASECHK.TRANS64.TRYWAIT P0, [R3+URZ], R0 ;  /* 0x00000000030075a7 */ /* 0x000ea4000800017f */
[----:B--2---:R-:W-:Y:S05]  /*d5d0*/  @!P0 BRA `(.L_x_7138) ;  /* 0x00000004008c8947 */ /* 0x004fea0003800000 */
.L_x_7157:
[----:B------:R-:W-:Y:S05]  /*d5e0*/  @!P2 BRA `(.L_x_7139) ;  /* 0x000000000004a947 */ /* 0x000fea0003800000 */
[----:B------:R-:W-:Y:S01]  /*d5f0*/  BPT.TRAP 0x1 ;  /* 0x000000040000795c */ /* 0x000fe20000300000 */
.L_x_7139:
[----:B--2---:R-:W-:-:S04]  /*d600*/  VIADD R3, R8, 0x30c40 ;  /* 0x00030c4008037836 */ /* 0x004fc80000000000 */
[----:B------:R-:W-:-:S04]  /*d610*/  IMAD R5, R2, 0x8, R3 ;  /* 0x0000000802057824 */ /* 0x000fc800078e0203 */
[----:B------:R-:W2:Y:S02]  /*d620*/  SYNCS.PHASECHK.TRANS64.TRYWAIT P0, [R5+URZ], R4 ;  /* 0x00000004050075a7 */ /* 0x000ea4000800017f */
[----:B--2---:R-:W-:Y:S05]  /*d630*/  @!P0 BRA `(.L_x_7140) ;  /* 0x0000000400888947 */ /* 0x004fea0003800000 */
.L_x_7158:
[----:B------:R-:W-:-:S07]  /*d640*/  IMAD R3, R6, 0x8, R3 ;  /* 0x0000000806037824 */ /* 0x000fce00078e0203 */
.L_x_7141:
[----:B---3--:R3:W4:Y:S02]  /*d650*/  SYNCS.PHASECHK.TRANS64.TRYWAIT P0, [R3+URZ], R0 ;  /* 0x00000000030075a7 */ /* 0x008724000800017f */
[----:B----4-:R-:W-:Y:S05]  /*d660*/  @!P0 NANOSLEEP.SYNCS 0x989680 ;  /* 0x009896800000895d */ /* 0x010fea0003900000 */
[----:B------:R-:W4:Y:S02]  /*d670*/  @!P0 SYNCS.PHASECHK.TRANS64 P0, [R3+URZ], R0 ;  /* 0x00000000030085a7 */ /* 0x000f24000800007f */
[----:B----4-:R-:W-:Y:S05]  /*d680*/  @!P0 BRA `(.L_x_7141) ;  /* 0xfffffffc00f08947 */ /* 0x010fea000383ffff */
.L_x_7035:
[----:B------:R-:W-:Y:S05]  /*d690*/  BSYNC B6 ;  /* 0x0000000000067941 */ /* 0x000fea0003800000 */
.L_x_7027:
[----:B------:R-:W-:Y:S05]  /*d6a0*/  EXIT ;  /* 0x000000000000794d */ /* 0x000fea0003800000 */
.L_x_7045:
[----:B------:R-:W-:Y:S02]  /*d6b0*/  IMAD.MOV.U32 R12, RZ, RZ, RZ ;  /* 0x000000ffff0c7224 */ /* 0x000fe400078e00ff */
[----:B------:R-:W-:Y:S02]  /*d6c0*/  IMAD.MOV.U32 R11, RZ, RZ, 0x1f ;  /* 0x0000001fff0b7424 */ /* 0x000fe400078e00ff */
[----:B------:R-:W-:-:S07]  /*d6d0*/  IMAD.MOV.U32 R15, RZ, RZ, -0x1 ;  /* 0xffffffffff0f7424 */ /* 0x000fce00078e00ff */
[----:B------:R-:W-:Y:S05]  /*d6e0*/  WARPSYNC.COLLECTIVE R15, `(.L_x_7142) ;  /* 0x000000000f087348 */ /* 0x000fea0003c00000 */
[----:B------:R1:W2:Y:S02]  /*d6f0*/  SHFL.IDX P6, R14, R13, R12, R11 ;  /* 0x0000000c0d0e7389 */ /* 0x0002a400000c000b */
[----:B-12---:R-:W-:Y:S01]  /*d700*/  ENDCOLLECTIVE ;  /* 0x000000000000791b */ /* 0x006fe20003800000 */
.L_x_7142:
[----:B------:R-:W-:Y:S05]  /*d710*/  BRA `(.L_x_7143) ;  /* 0xffffff3c00c47947 */ /* 0x000fea000383ffff */
.L_x_7047:
[----:B--2---:R2:W3:Y:S02]  /*d720*/  SYNCS.PHASECHK.TRANS64.TRYWAIT P0, [R236+URZ+0x30c00], R15 ;  /* 0x030c000fec0075a7 */ /* 0x0044e4000800017f */
[----:B---3--:R-:W-:Y:S05]  /*d730*/  @!P0 NANOSLEEP.SYNCS 0x989680 ;  /* 0x009896800000895d */ /* 0x008fea0003900000 */
[----:B------:R-:W3:Y:S02]  /*d740*/  @!P0 SYNCS.PHASECHK.TRANS64 P0, [R236+URZ+0x30c00], R15 ;  /* 0x030c000fec0085a7 */ /* 0x000ee4000800007f */
[----:B---3--:R-:W-:Y:S05]  /*d750*/  @!P0 BRA `(.L_x_7047) ;  /* 0xfffffffc00f08947 */ /* 0x008fea000383ffff */
[----:B------:R-:W-:Y:S05]  /*d760*/  BRA `(.L_x_7046) ;  /* 0xffffff4000107947 */ /* 0x000fea000383ffff */
.L_x_7052:
[----:B--2---:R2:W3:Y:S02]  /*d770*/  SYNCS.PHASECHK.TRANS64.TRYWAIT P1, [R6+URZ+0x30c10], R21 ;  /* 0x030c1015060075a7 */ /* 0x0044e4000802017f */
[----:B---3--:R-:W-:Y:S05]  /*d780*/  @!P1 NANOSLEEP.SYNCS 0x989680 ;  /* 0x009896800000995d */ /* 0x008fea0003900000 */
[----:B------:R-:W3:Y:S02]  /*d790*/  @!P1 SYNCS.PHASECHK.TRANS64 P1, [R6+URZ+0x30c10], R21 ;  /* 0x030c1015060095a7 */ /* 0x000ee4000802007f */
[----:B---3--:R-:W-:Y:S05]  /*d7a0*/  @!P1 BRA `(.L_x_7052) ;  /* 0xfffffffc00f09947 */ /* 0x008fea000383ffff */
[----:B------:R-:W-:Y:S05]  /*d7b0*/  BRA `(.L_x_7051) ;  /* 0xffffff4800b87947 */ /* 0x000fea000383ffff */
.L_x_7056:
[----:B------:R1:W1:Y:S02]  /*d7c0*/  SYNCS.PHASECHK.TRANS64.TRYWAIT P1, [R6+URZ+0x30c30], R21 ;  /* 0x030c3015060075a7 */ /* 0x000264000802017f */
[----:B-1----:R-:W-:Y:S05]  /*d7d0*/  @!P1 NANOSLEEP.SYNCS 0x989680 ;  /* 0x009896800000995d */ /* 0x002fea0003900000 */
[----:B------:R-:W1:Y:S02]  /*d7e0*/  @!P1 SYNCS.PHASECHK.TRANS64 P1, [R6+URZ+0x30c30], R21 ;  /* 0x030c3015060095a7 */ /* 0x000e64000802007f */
[----:B-1----:R-:W-:Y:S05]  /*d7f0*/  @!P1 BRA `(.L_x_7056) ;  /* 0xfffffffc00f09947 */ /* 0x002fea000383ffff */
[----:B------:R-:W-:Y:S05]  /*d800*/  BRA `(.L_x_7055) ;  /* 0xffffff4c00cc7947 */ /* 0x000fea000383ffff */
.L_x_7064:
[----:B--2---:R2:W3:Y:S02]  /*d810*/  SYNCS.PHASECHK.TRANS64.TRYWAIT P1, [R7+URZ+0x30c10], R18 ;  /* 0x030c1012070075a7 */ /* 0x0044e4000802017f */
[----:B---3--:R-:W-:Y:S05]  /*d820*/  @!P1 NANOSLEEP.SYNCS 0x989680 ;  /* 0x009896800000995d */ /* 0x008fea0003900000 */
[----:B------:R-:W3:Y:S02]  /*d830*/  @!P1 SYNCS.PHASECHK.TRANS64 P1, [R7+URZ+0x30c10], R18 ;  /* 0x030c1012070095a7 */ /* 0x000ee4000802007f */
[----:B---3--:R-:W-:Y:S05]  /*d840*/  @!P1 BRA `(.L_x_7064) ;  /* 0xfffffffc00f09947 */ /* 0x008fea000383ffff */
[----:B------:R-:W-:Y:S05]  /*d850*/  BRA `(.L_x_7063) ;  /* 0xffffff8400dc7947 */ /* 0x000fea000383ffff */
.L_x_7068:
[----:B------:R1:W1:Y:S02]  /*d860*/  SYNCS.PHASECHK.TRANS64.TRYWAIT P1, [R7+URZ+0x30c30], R18 ;  /* 0x030c3012070075a7 */ /* 0x000264000802017f */
[----:B-1----:R-:W-:Y:S05]  /*d870*/  @!P1 NANOSLEEP.SYNCS 0x989680 ;  /* 0x009896800000995d */ /* 0x002fea0003900000 */
[----:B------:R-:W1:Y:S02]  /*d880*/  @!P1 SYNCS.PHASECHK.TRANS64 P1, [R7+URZ+0x30c30], R18 ;  /* 0x030c3012070095a7 */ /* 0x000e64000802007f */
[----:B-1----:R-:W-:Y:S05]  /*d890*/  @!P1 BRA `(.L_x_7068) ;  /* 0xfffffffc00f09947 */ /* 0x002fea000383ffff */
[----:B------:R-:W-:Y:S05]  /*d8a0*/  BRA `(.L_x_7067) ;  /* 0xffffff8800f07947 */ /* 0x000fea000383ffff */
.L_x_7116:
[----:B-1----:R1:W2:Y:S02]  /*d8b0*/  SYNCS.PHASECHK.TRANS64.TRYWAIT P0, [R15+URZ+0x30c20], R2 ;  /* 0x030c20020f0075a7 */ /* 0x0022a4000800017f */
[----:B--2---:R-:W-:Y:S05]  /*d8c0*/  @!P0 NANOSLEEP.SYNCS 0x989680 ;  /* 0x009896800000895d */ /* 0x004fea0003900000 */
[----:B------:R-:W2:Y:S02]  /*d8d0*/  @!P0 SYNCS.PHASECHK.TRANS64 P0, [R15+URZ+0x30c20], R2 ;  /* 0x030c20020f0085a7 */ /* 0x000ea4000800007f */
[----:B--2---:R-:W-:Y:S05]  /*d8e0*/  @!P0 BRA `(.L_x_7116) ;  /* 0xfffffffc00f08947 */ /* 0x004fea000383ffff */
[----:B------:R-:W-:Y:S05]  /*d8f0*/  BRA `(.L_x_7144) ;  /* 0xffffffe400287947 */ /* 0x000fea000383ffff */
.L_x_7120:
[----:B---3--:R3:W4:Y:S02]  /*d900*/  SYNCS.PHASECHK.TRANS64.TRYWAIT P1, [R15+URZ+0x30c40], R18 ;  /* 0x030c40120f0075a7 */ /* 0x008724000802017f */
[----:B----4-:R-:W-:Y:S05]  /*d910*/  @!P1 NANOSLEEP.SYNCS 0x989680 ;  /* 0x009896800000995d */ /* 0x010fea0003900000 */
[----:B------:R-:W4:Y:S02]  /*d920*/  @!P1 SYNCS.PHASECHK.TRANS64 P1, [R15+URZ+0x30c40], R18 ;  /* 0x030c40120f0095a7 */ /* 0x000f24000802007f */
[----:B----4-:R-:W-:Y:S05]  /*d930*/  @!P1 BRA `(.L_x_7120) ;  /* 0xfffffffc00f09947 */ /* 0x010fea000383ffff */
[----:B------:R-:W-:Y:S05]  /*d940*/  BRA `(.L_x_7145) ;  /* 0xffffffe8007c7947 */ /* 0x000fea000383ffff */
.L_x_7122:
[----:B-1----:R1:W2:Y:S02]  /*d950*/  SYNCS.PHASECHK.TRANS64.TRYWAIT P1, [R15+URZ+0x30c28], R18 ;  /* 0x030c28120f0075a7 */ /* 0x0022a4000802017f */
[----:B--2---:R-:W-:Y:S05]  /*d960*/  @!P1 NANOSLEEP.SYNCS 0x989680 ;  /* 0x009896800000995d */ /* 0x004fea0003900000 */
[----:B------:R-:W2:Y:S02]  /*d970*/  @!P1 SYNCS.PHASECHK.TRANS64 P1, [R15+URZ+0x30c28], R18 ;  /* 0x030c28120f0095a7 */ /* 0x000ea4000802007f */
[----:B--2---:R-:W-:Y:S05]  /*d980*/  @!P1 BRA `(.L_x_7122) ;  /* 0xfffffffc00f09947 */ /* 0x004fea000383ffff */
[----:B------:R-:W-:Y:S05]  /*d990*/  BRA `(.L_x_7146) ;  /* 0xffffffec00007947 */ /* 0x000fea000383ffff */
.L_x_7124:
[----:B--2---:R2:W4:Y:S02]  /*d9a0*/  SYNCS.PHASECHK.TRANS64.TRYWAIT P1, [R15+URZ+0x30c48], R18 ;  /* 0x030c48120f0075a7 */ /* 0x004524000802017f */
[----:B----4-:R-:W-:Y:S05]  /*d9b0*/  @!P1 NANOSLEEP.SYNCS 0x989680 ;  /* 0x009896800000995d */ /* 0x010fea0003900000 */
[----:B------:R-:W4:Y:S02]  /*d9c0*/  @!P1 SYNCS.PHASECHK.TRANS64 P1, [R15+URZ+0x30c48], R18 ;  /* 0x030c48120f0095a7 */ /* 0x000f24000802007f */
[----:B----4-:R-:W-:Y:S05]  /*d9d0*/  @!P1 BRA `(.L_x_7124) ;  /* 0xfffffffc00f09947 */ /* 0x010fea000383ffff */
[----:B------:R-:W-:Y:S05]  /*d9e0*/  BRA `(.L_x_7147) ;  /* 0xffffffec00847947 */ /* 0x000fea000383ffff */
.L_x_7126:
[----:B------:R-:W-:-:S07]  /*d9f0*/  SHF.L.U32 R4, R10, 0x1f, RZ ;  /* 0x0000001f0a047819 */ /* 0x000fce00000006ff */
.L_x_7148:
[----:B----4-:R4:W1:Y:S02]  /*da00*/  SYNCS.PHASECHK.TRANS64.TRYWAIT P1, [R15+URZ+0x30c20], R4 ;  /* 0x030c20040f0075a7 */ /* 0x010864000802017f */
[----:B-1----:R-:W-:Y:S05]  /*da10*/  @!P1 NANOSLEEP.SYNCS 0x989680 ;  /* 0x009896800000995d */ /* 0x002fea0003900000 */
[----:B------:R-:W1:Y:S02]  /*da20*/  @!P1 SYNCS.PHASECHK.TRANS64 P1, [R15+URZ+0x30c20], R4 ;  /* 0x030c20040f0095a7 */ /* 0x000e64000802007f */
[----:B-1----:R-:W-:Y:S05]  /*da30*/  @!P1 BRA `(.L_x_7148) ;  /* 0xfffffffc00f09947 */ /* 0x002fea000383ffff */
[----:B------:R-:W-:Y:S05]  /*da40*/  BRA `(.L_x_7149) ;  /* 0xffffffec00ec7947 */ /* 0x000fea000383ffff */
.L_x_7129:
[----:B-1----:R1:W4:Y:S02]  /*da50*/  SYNCS.PHASECHK.TRANS64.TRYWAIT P1, [R15+URZ+0x30c40], R12 ;  /* 0x030c400c0f0075a7 */ /* 0x002324000802017f */
[----:B----4-:R-:W-:Y:S05]  /*da60*/  @!P1 NANOSLEEP.SYNCS 0x989680 ;  /* 0x009896800000995d */ /* 0x010fea0003900000 */
[----:B------:R-:W4:Y:S02]  /*da70*/  @!P1 SYNCS.PHASECHK.TRANS64 P1, [R15+URZ+0x30c40], R12 ;  /* 0x030c400c0f0095a7 */ /* 0x000f24000802007f */
[----:B----4-:R-:W-:Y:S05]  /*da80*/  @!P1 BRA `(.L_x_7129) ;  /* 0xfffffffc00f09947 */ /* 0x010fea000383ffff */
[----:B------:R-:W-:Y:S05]  /*da90*/  BRA `(.L_x_7150) ;  /* 0xfffffff0008c7947 */ /* 0x000fea000383ffff */
.L_x_7131:
[----:B--2---:R2:W4:Y:S02]  /*daa0*/  SYNCS.PHASECHK.TRANS64.TRYWAIT P1, [R15+URZ+0x30c28], R12 ;  /* 0x030c280c0f0075a7 */ /* 0x004524000802017f */
[----:B----4-:R-:W-:Y:S05]  /*dab0*/  @!P1 NANOSLEEP.SYNCS 0x989680 ;  /* 0x009896800000995d */ /* 0x010fea0003900000 */
[----:B------:R-:W4:Y:S02]  /*dac0*/  @!P1 SYNCS.PHASECHK.TRANS64 P1, [R15+URZ+0x30c28], R12 ;  /* 0x030c280c0f0095a7 */ /* 0x000f24000802007f */
[----:B----4-:R-:W-:Y:S05]  /*dad0*/  @!P1 BRA `(.L_x_7131) ;  /* 0xfffffffc00f09947 */ /* 0x010fea000383ffff */
[----:B------:R-:W-:Y:S05]  /*dae0*/  BRA `(.L_x_7151) ;  /* 0xfffffff400047947 */ /* 0x000fea000383ffff */
.L_x_7133:
[----:B----4-:R4:W1:Y:S02]  /*daf0*/  SYNCS.PHASECHK.TRANS64.TRYWAIT P0, [R3+URZ+0x30c40], R0 ;  /* 0x030c4000030075a7 */ /* 0x010864000800017f */
[----:B-1----:R-:W-:Y:S05]  /*db00*/  @!P0 NANOSLEEP.SYNCS 0x989680 ;  /* 0x009896800000895d */ /* 0x002fea0003900000 */
[----:B------:R-:W1:Y:S02]  /*db10*/  @!P0 SYNCS.PHASECHK.TRANS64 P0, [R3+URZ+0x30c40], R0 ;  /* 0x030c4000030085a7 */ /* 0x000e64000800007f */
[----:B-1----:R-:W-:Y:S05]  /*db20*/  @!P0 BRA `(.L_x_7133) ;  /* 0xfffffffc00f08947 */ /* 0x002fea000383ffff */
[----:B------:R-:W-:Y:S05]  /*db30*/  BRA `(.L_x_7152) ;  /* 0xfffffff400987947 */ /* 0x000fea000383ffff */
.L_x_7135:
[----:B------:R-:W-:Y:S01]  /*db40*/  BSSY B0, `(.L_x_7153) ;  /* 0x0000006000007945 */ /* 0x000fe20003800000 */
[----:B------:R-:W-:-:S07]  /*db50*/  IMAD.MOV.U32 R15, RZ, RZ, -0x1 ;  /* 0xffffffffff0f7424 */ /* 0x000fce00078e00ff */
[----:B------:R-:W-:Y:S05]  /*db60*/  WARPSYNC.COLLECTIVE R15, `(.L_x_7154) ;  /* 0x000000000f0c7348 */ /* 0x000fea0003c00000 */
[----:B------:R-:W-:Y:S02]  /*db70*/  ELECT P6, UR62, PT ;  /* 0x00000000003e782f */ /* 0x000fe400038c0000 */
[----:B------:R-:W-:Y:S01]  /*db80*/  MOV R14, UR62 ;  /* 0x0000003e000e7c02 */ /* 0x000fe20008000f00 */
[----:B------:R-:W-:Y:S10]  /*db90*/  ENDCOLLECTIVE ;  /* 0x000000000000791b */ /* 0x000ff40003800000 */
.L_x_7154:
[----:B------:R-:W-:Y:S05]  /*dba0*/  BSYNC B0 ;  /* 0x0000000000007941 */ /* 0x000fea0003800000 */
.L_x_7153:
[----:B------:R-:W-:Y:S05]  /*dbb0*/  BRA `(.L_x_7155) ;  /* 0xfffffff8002c7947 */ /* 0x000fea000383ffff */
.L_x_7137:
[----:B-1----:R1:W2:Y:S02]  /*dbc0*/  SYNCS.PHASECHK.TRANS64.TRYWAIT P0, [R7+URZ], R4 ;  /* 0x00000004070075a7 */ /* 0x0022a4000800017f */
[----:B--2---:R-:W-:Y:S05]  /*dbd0*/  @!P0 NANOSLEEP.SYNCS 0x989680 ;  /* 0x009896800000895d */ /* 0x004fea0003900000 */
[----:B------:R-:W2:Y:S02]  /*dbe0*/  @!P0 SYNCS.PHASECHK.TRANS64 P0, [R7+URZ], R4 ;  /* 0x00000004070085a7 */ /* 0x000ea4000800007f */
[----:B--2---:R-:W-:Y:S05]  /*dbf0*/  @!P0 BRA `(.L_x_7137) ;  /* 0xfffffffc00f08947 */ /* 0x004fea000383ffff */
[----:B------:R-:W-:Y:S05]  /*dc00*/  BRA `(.L_x_7156) ;  /* 0xfffffff8006c7947 */ /* 0x000fea000383ffff */
.L_x_7138:
[----:B--2---:R2:W3:Y:S02]  /*dc10*/  SYNCS.PHASECHK.TRANS64.TRYWAIT P0, [R3+URZ], R0 ;  /* 0x00000000030075a7 */ /* 0x0044e4000800017f */
[----:B---3--:R-:W-:Y:S05]  /*dc20*/  @!P0 NANOSLEEP.SYNCS 0x989680 ;  /* 0x009896800000895d */ /* 0x008fea0003900000 */
[----:B------:R-:W3:Y:S02]  /*dc30*/  @!P0 SYNCS.PHASECHK.TRANS64 P0, [R3+URZ], R0 ;  /* 0x00000000030085a7 */ /* 0x000ee4000800007f */
[----:B---3--:R-:W-:Y:S05]  /*dc40*/  @!P0 BRA `(.L_x_7138) ;  /* 0xfffffffc00f08947 */ /* 0x008fea000383ffff */
[----:B------:R-:W-:Y:S05]  /*dc50*/  BRA `(.L_x_7157) ;  /* 0xfffffff800607947 */ /* 0x000fea000383ffff */
.L_x_7140:
[----:B--2---:R2:W3:Y:S02]  /*dc60*/  SYNCS.PHASECHK.TRANS64.TRYWAIT P0, [R5+URZ], R4 ;  /* 0x00000004050075a7 */ /* 0x0044e4000800017f */
[----:B---3--:R-:W-:Y:S05]  /*dc70*/  @!P0 NANOSLEEP.SYNCS 0x989680 ;  /* 0x009896800000895d */ /* 0x008fea0003900000 */
[----:B------:R-:W3:Y:S02]  /*dc80*/  @!P0 SYNCS.PHASECHK.TRANS64 P0, [R5+URZ], R4 ;  /* 0x00000004050085a7 */ /* 0x000ee4000800007f */
[----:B---3--:R-:W-:Y:S05]  /*dc90*/  @!P0 BRA `(.L_x_7140) ;  /* 0xfffffffc00f08947 */ /* 0x008fea000383ffff */
[----:B------:R-:W-:Y:S05]  /*dca0*/  BRA `(.L_x_7158) ;  /* 0xfffffff800647947 */ /* 0x000fea000383ffff */
.L_x_7159:
        /* <DEDUP_REMOVED lines=13> */
.L_x_7424:


//--------------------- .text._ZN7cutlass13device_kernelIN5flash32FlashAttnBwdPostprocessConvertdQIN4cute5tupleIJNS3_1CILi128EEENS5_ILi64EEEEEENS_6half_tEfNS_4arch4Sm90ELi256ENS3_8TiledMMAINS3_8MMA_AtomIJNS3_4SM904GMMA25MMA_64x64x16_F32F16F16_RSILNSF_5MajorE0ELSH_1ELNSF_7ScaleInE1ELSI_1EEEEEENS3_6LayoutINS4_IJNS5_ILi2EEENS5_ILi1EEESN_EEENS4_IJSN_NS5_ILi0EEESP_EEEEENS4_IJNS3_10UnderscoreESS_SS_EEEEELb0EEEEEvNT_6ParamsE --------------------------
	.section	.text._ZN7cutlass13device_kernelIN5flash32FlashAttnBwdPostprocessConvertdQIN4cute5tupleIJNS3_1CILi128EEENS5_ILi64EEEEEENS_6half_tEfNS_4arch4Sm90ELi256ENS3_8TiledMMAINS3_8MMA_AtomIJNS3_4SM904GMMA25MMA_64x64x16_F32F16F16_RSILNSF_5MajorE0ELSH_1ELNSF_7ScaleInE1ELSI_1EEEEEENS3_6LayoutINS4_IJNS5_ILi2EEENS5_ILi1EEESN_EEENS4_IJSN_NS5_ILi0EEESP_EEEEENS4_IJNS3_10UnderscoreESS_SS_EEEEELb0EEEEEvNT_6ParamsE,"ax",@progbits
	.align	128
.text._ZN7cutlass13device_kernelIN5flash32FlashAttnBwdPostprocessConvertdQIN4cute5tupleIJNS3_1CILi128EEENS5_ILi64EEEEEENS_6half_tEfNS_4arch4Sm90ELi256ENS3_8TiledMMAINS3_8MMA_AtomIJNS3_4SM904GMMA25MMA_64x64x16_F32F16F16_RSILNSF_5MajorE0ELSH_1ELNSF_7ScaleInE1ELSI_1EEEEEENS3_6LayoutINS4_IJNS5_ILi2EEENS5_ILi1EEESN_EEENS4_IJSN_NS5_ILi0EEESP_EEEEENS4_IJNS3_10UnderscoreESS_SS_EEEEELb0EEEEEvNT_6ParamsE:
        .type           _ZN7cutlass13device_kernelIN5flash32FlashAttnBwdPostprocessConvertdQIN4cute5tupleIJNS3_1CILi128EEENS5_ILi64EEEEEENS_6half_tEfNS_4arch4Sm90ELi256ENS3_8TiledMMAINS3_8MMA_AtomIJNS3_4SM904GMMA25MMA_64x64x16_F32F16F16_RSILNSF_5MajorE0ELSH_1ELNSF_7ScaleInE1ELSI_1EEEEEENS3_6LayoutINS4_IJNS5_ILi2EEENS5_ILi1EEESN_EEENS4_IJSN_NS5_ILi0EEESP_EEEEENS4_IJNS3_10UnderscoreESS_SS_EEEEELb0EEEEEvNT_6ParamsE,@function
        .size           _ZN7cutlass13device_kernelIN5flash32FlashAttnBwdPostprocessConvertdQIN4cute5tupleIJNS3_1CILi128EEENS5_ILi64EEEEEENS_6half_tEfNS_4arch4Sm90ELi256ENS3_8TiledMMAINS3_8MMA_AtomIJNS3_4SM904GMMA25MMA_64x64x16_F32F16F16_RSILNSF_5MajorE0ELSH_1ELNSF_7ScaleInE1ELSI_1EEEEEENS3_6LayoutINS4_IJNS5_ILi2EEENS5_ILi1EEESN_EEENS4_IJSN_NS5_ILi0EEESP_EEEEENS4_IJNS3_10UnderscoreESS_SS_EEEEELb0EEEEEvNT_6ParamsE,(.L_x_7425 - _ZN7cutlass13device_kernelIN5flash32FlashAttnBwdPostprocessConvertdQIN4cute5tupleIJNS3_1CILi128EEENS5_ILi64EEEEEENS_6half_tEfNS_4arch4Sm90ELi256ENS3_8TiledMMAINS3_8MMA_AtomIJNS3_4SM904GMMA25MMA_64x64x16_F32F16F16_RSILNSF_5MajorE0ELSH_1ELNSF_7ScaleInE1ELSI_1EEEEEENS3_6LayoutINS4_IJNS5_ILi2EEENS5_ILi1EEESN_EEENS4_IJSN_NS5_ILi0EEESP_EEEEENS4_IJNS3_10UnderscoreESS_SS_EEEEELb0EEEEEvNT_6ParamsE)
        .other          _ZN7cutlass13device_kernelIN5flash32FlashAttnBwdPostprocessConvertdQIN4cute5tupleIJNS3_1CILi128EEENS5_ILi64EEEEEENS_6half_tEfNS_4arch4Sm90ELi256ENS3_8TiledMMAINS3_8MMA_AtomIJNS3_4SM904GMMA25MMA_64x64x16_F32F16F16_RSILNSF_5MajorE0ELSH_1ELNSF_7ScaleInE1ELSI_1EEEEEENS3_6LayoutINS4_IJNS5_ILi2EEENS5_ILi1EEESN_EEENS4_IJSN_NS5_ILi0EEESP_EEEEENS4_IJNS3_10UnderscoreESS_SS_EEEEELb0EEEEEvNT_6ParamsE,@"STO_CUDA_ENTRY STV_DEFAULT"
_ZN7cutlass13device_kernelIN5flash32FlashAttnBwdPostprocessConvertdQIN4cute5tupleIJNS3_1CILi128EEENS5_ILi64EEEEEENS_6half_tEfNS_4arch4Sm90ELi256ENS3_8TiledMMAINS3_8MMA_AtomIJNS3_4SM904GMMA25MMA_64x64x16_F32F16F16_RSILNSF_5MajorE0ELSH_1ELNSF_7ScaleInE1ELSI_1EEEEEENS3_6LayoutINS4_IJNS5_ILi2EEENS5_ILi1EEESN_EEENS4_IJSN_NS5_ILi0EEESP_EEEEENS4_IJNS3_10UnderscoreESS_SS_EEEEELb0EEEEEvNT_6ParamsE:
[----:B------:R-:W-:Y:S08]  /*0000*/  LDC R1, c[0x0][0x28] ;  /* 0x00000a00ff017b82 */ /* 0x000ff00000000800 */
[----:B------:R-:W0:Y:S01]  /*0010*/  LDC.64 R2, c[0x0][0x278] ;  /* 0x00009e00ff027b82 */ /* 0x000e220000000a00 */
[----:B------:R-:W1:Y:S01]  /*0020*/  S2R R13, SR_CTAID.Z ;  /* 0x00000000000d7919 */ /* 0x000e620000002700 */
[----:B------:R-:W-:-:S06]  /*0030*/  ULDC.64 UR8, c[0x0][0x208] ;  /* 0x0000820000087ab9 */ /* 0x000fcc0000000a00 */
[----:B------:R-:W2:Y:S08]  /*0040*/  LDC.64 R10, c[0x0][0x270] ;  /* 0x00009c00ff0a7b82 */ /* 0x000eb00000000a00 */
[----:B------:R-:W1:Y:S01]  /*0050*/  LDC.64 R4, c[0x0][0x270] ;  /* 0x00009c00ff047b82 */ /* 0x000e620000000a00 */
[----:B0-----:R-:W-:-:S04]  /*0060*/  ISETP.NE.U32.AND P2, PT, R2, RZ, PT ;  /* 0x000000ff0200720c */ /* 0x001fc80003f45070 */
[----:B------:R-:W-:Y:S02]  /*0070*/  ISETP.NE.AND.EX P2, PT, R3, RZ, PT, P2 ;  /* 0x000000ff0300720c */ /* 0x000fe40003f45320 */
[----:B--2---:R-:W-:-:S04]  /*0080*/  ISETP.NE.U32.AND P1, PT, R10, RZ, PT ;  /* 0x000000ff0a00720c */ /* 0x004fc80003f25070 */
[----:B------:R-:W-:Y:S01]  /*0090*/  ISETP.NE.AND.EX P1, PT, R11, RZ, PT, P1 ;  /* 0x000000ff0b00720c */ /* 0x000fe20003f25310 */
[----:B------:R-:W-:Y:S01]  /*00a0*/  ULDC UR4, c[0x0][0x240] ;  /* 0x0000900000047ab9 */ /* 0x000fe20000000800 */
[----:B-1----:R-:W-:-:S05]  /*00b0*/  IMAD.WIDE R4, R13, 0x4, R4 ;  /* 0x000000040d047825 */ /* 0x002fca00078e0204 */
[----:B------:R-:W0:Y:S01]  /*00c0*/  @P2 LDC.64 R6, c[0x0][0x278] ;  /* 0x00009e00ff062b82 */ /* 0x000e220000000a00 */
[----:B------:R-:W-:-:S05]  /*00d0*/  IMAD.U32 R43, RZ, RZ, UR4 ;  /* 0x00000004ff2b7e24 */ /* 0x000fca000f8e00ff */
[----:B------:R1:W5:Y:S01]  /*00e0*/  @P1 LDG.E R9, desc[UR8][R4.64] ;  /* 0x0000000804091981 */ /* 0x000362000c1e1900 */
[----:B0-----:R-:W-:-:S05]  /*00f0*/  @P2 IMAD.WIDE R6, R13, 0x4, R6 ;  /* 0x000000040d062825 */ /* 0x001fca00078e0206 */
[----:B------:R1:W5:Y:S01]  /*0100*/  @P2 LDG.E R43, desc[UR8][R6.64] ;  /* 0x00000008062b2981 */ /* 0x000362000c1e1900 */
[----:B------:R-:W-:Y:S01]  /*0110*/  ISETP.NE.U32.AND P0, PT, R10, RZ, PT ;  /* 0x000000ff0a00720c */ /* 0x000fe20003f05070 */
[----:B------:R-:W0:Y:S03]  /*0120*/  S2R R3, SR_CTAID.X ;  /* 0x0000000000037919 */ /* 0x000e260000002500 */
[----:B------:R-:W-:Y:S01]  /*0130*/  ISETP.NE.AND.EX P0, PT, R11, RZ, PT, P0 ;  /* 0x000000ff0b00720c */ /* 0x000fe20003f05300 */
[----:B0-----:R-:W-:Y:S01]  /*0140*/  IMAD.SHL.U32 R40, R3, 0x80, RZ ;  /* 0x0000008003287824 */ /* 0x001fe200078e00ff */
[----:B-1----:R-:W-:Y:S11]  /*0150*/  @P2 BRA `(.L_x_7160) ;  /* 0x0000000000102947 */ /* 0x002ff60003800000 */
[----:B------:R-:W-:Y:S05]  /*0160*/  @!P1 BRA `(.L_x_7160) ;  /* 0x00000000000c9947 */ /* 0x000fea0003800000 */
[----:B------:R-:W2:Y:S04]  /*0170*/  LDG.E R0, desc[UR8][R4.64] ;  /* 0x0000000804007981 */ /* 0x000ea8000c1e1900 */
[----:B-----5:R-:W2:Y:S02]  /*0180*/  LDG.E R43, desc[UR8][R4.64+0x4] ;  /* 0x00000408042b7981 */ /* 0x020ea4000c1e1900 */
[----:B--2---:R-:W-:-:S07]  /*0190*/  IMAD.IADD R43, R43, 0x1, -R0 ;  /* 0x000000012b2b7824 */ /* 0x004fce00078e0a00 */
.L_x_7160:
[----:B-----5:R-:W-:-:S13]  /*01a0*/  ISETP.LE.AND P2, PT, R43, R40, PT ;  /* 0x000000282b00720c */ /* 0x020fda0003f43270 */
[----:B------:R-:W-:Y:S05]  /*01b0*/  @P0 EXIT P2 ;  /* 0x000000000000094d */ /* 0x000fea0001000000 */
[----:B------:R-:W0:Y:S01]  /*01c0*/  S2R R6, SR_CTAID.Y ;  /* 0x0000000000067919 */ /* 0x000e220000002600 */
[----:B------:R-:W-:Y:S01]  /*01d0*/  @P1 IMAD R0, R13, 0x80, R9 ;  /* 0x000000800d001824 */ /* 0x000fe200078e0209 */
[----:B------:R-:W1:Y:S01]  /*01e0*/  LDC.64 R14, c[0x0][0x228] ;  /* 0x00008a00ff0e7b82 */ /* 0x000e620000000a00 */
[----:B------:R-:W-:Y:S01]  /*01f0*/  CS2R R10, SRZ ;  /* 0x00000000000a7805 */ /* 0x000fe2000001ff00 */
[----:B------:R-:W2:Y:S01]  /*0200*/  S2R R46, SR_TID.X ;  /* 0x00000000002e7919 */ /* 0x000ea20000002100 */
[----:B------:R-:W-:Y:S01]  /*0210*/  IMAD.SHL.U32 R7, R3, 0x2000, RZ ;  /* 0x0000200003077824 */ /* 0x000fe200078e00ff */
[----:B------:R-:W-:Y:S01]  /*0220*/  @P1 SHF.R.S32.HI R5, RZ, 0x1f, R0 ;  /* 0x0000001fff051819 */ /* 0x000fe20000011400 */
[----:B------:R-:W-:Y:S01]  /*0230*/  BSSY B0, `(.L_x_7161) ;  /* 0x0000030000007945 */ /* 0x000fe20003800000 */
[----:B------:R-:W3:Y:S01]  /*0240*/  S2R R2, SR_CgaCtaId ;  /* 0x0000000000027919 */ /* 0x000ee20000008800 */
[----:B------:R-:W-:Y:S01]  /*0250*/  SEL R4, R13, RZ, !P0 ;  /* 0x000000ff0d047207 */ /* 0x000fe20004000000 */
[----:B------:R-:W4:Y:S01]  /*0260*/  LDC.64 R16, c[0x0][0x230] ;  /* 0x00008c00ff107b82 */ /* 0x000f220000000a00 */
[----:B------:R-:W-:-:S05]  /*0270*/  @P1 LEA.HI R5, R5, R0, RZ, 0x7 ;  /* 0x0000000005051211 */ /* 0x000fca00078f38ff */
[----:B------:R-:W-:Y:S02]  /*0280*/  @P1 IMAD.SHL.U32 R5, R5, 0x40, RZ ;  /* 0x0000004005051824 */ /* 0x000fe400078e00ff */
[----:B------:R-:W5:Y:S03]  /*0290*/  LDC.64 R18, c[0x0][0x210] ;  /* 0x00008400ff127b82 */ /* 0x000f660000000a00 */
[----:B------:R-:W-:-:S04]  /*02a0*/  @P1 LOP3.LUT R5, R5, 0xffffe000, RZ, 0xc0, !PT ;  /* 0xffffe00005051812 */ /* 0x000fc800078ec0ff */
[----:B------:R-:W-:Y:S02]  /*02b0*/  @P1 MOV R10, R5 ;  /* 0x00000005000a1202 */ /* 0x000fe40000000f00 */
[----:B------:R-:W-:Y:S02]  /*02c0*/  @P1 SHF.R.S32.HI R11, RZ, 0x1f, R5 ;  /* 0x0000001fff0b1819 */ /* 0x000fe40000011405 */
[C---:B------:R-:W-:Y:S02]  /*02d0*/  IADD3 R10, P2, R7.reuse, R10, RZ ;  /* 0x0000000a070a7210 */ /* 0x040fe40007f5e0ff */
[----:B0-----:R-:W-:Y:S02]  /*02e0*/  SHF.R.S32.HI R5, RZ, 0x1f, R6 ;  /* 0x0000001fff057819 */ /* 0x001fe40000011406 */
[----:B------:R-:W-:Y:S02]  /*02f0*/  LEA.HI.X.SX32 R11, R7, R11, 0x1, P2 ;  /* 0x0000000b070b7211 */ /* 0x000fe400010f0eff */
[----:B------:R-:W-:Y:S01]  /*0300*/  SHF.R.S32.HI R7, RZ, 0x1f, R13 ;  /* 0x0000001fff077819 */ /* 0x000fe2000001140d */
[----:B-1----:R-:W-:-:S02]  /*0310*/  IMAD R0, R5, R14, RZ ;  /* 0x0000000e05007224 */ /* 0x002fc400078e02ff */
[----:B------:R-:W-:Y:S01]  /*0320*/  IMAD.WIDE.U32 R10, R6, R14, R10 ;  /* 0x0000000e060a7225 */ /* 0x000fe200078e000a */
[----:B------:R-:W-:Y:S02]  /*0330*/  SEL R7, R7, RZ, !P0 ;  /* 0x000000ff07077207 */ /* 0x000fe40004000000 */
[----:B--2---:R-:W-:Y:S01]  /*0340*/  ISETP.NE.AND P0, PT, R46, RZ, PT ;  /* 0x000000ff2e00720c */ /* 0x004fe20003f05270 */
[----:B------:R-:W-:Y:S02]  /*0350*/  IMAD R15, R6, R15, R0 ;  /* 0x0000000f060f7224 */ /* 0x000fe400078e0200 */
[----:B----4-:R-:W-:Y:S02]  /*0360*/  IMAD R0, R7, R16, RZ ;  /* 0x0000001007007224 */ /* 0x010fe400078e02ff */
[----:B------:R-:W-:Y:S02]  /*0370*/  IMAD.IADD R11, R11, 0x1, R15 ;  /* 0x000000010b0b7824 */ /* 0x000fe400078e020f */
[----:B------:R-:W-:-:S02]  /*0380*/  IMAD R13, R4, R17, R0 ;  /* 0x00000011040d7224 */ /* 0x000fc400078e0200 */
[----:B------:R-:W-:-:S04]  /*0390*/  IMAD.WIDE.U32 R10, R4, R16, R10 ;  /* 0x00000010040a7225 */ /* 0x000fc800078e000a */
[----:B------:R-:W-:Y:S01]  /*03a0*/  IMAD.IADD R0, R11, 0x1, R13 ;  /* 0x000000010b007824 */ /* 0x000fe200078e020d */
[----:B-----5:R-:W-:-:S04]  /*03b0*/  LEA R18, P2, R10, R18, 0x2 ;  /* 0x000000120a127211 */ /* 0x020fc800078410ff */
[----:B------:R-:W-:Y:S01]  /*03c0*/  LEA.HI.X R0, R10, R19, R0, 0x2, P2 ;  /* 0x000000130a007211 */ /* 0x000fe200010f1400 */
[----:B---3--:R-:W-:Y:S08]  /*03d0*/  @P0 BRA `(.L_x_7162) ;  /* 0x0000000000540947 */ /* 0x008ff00003800000 */
        /* <DEDUP_REMOVED lines=16> */
.L_x_7163:
[----:B------:R-:W-:Y:S01]  /*04e0*/  @P0 ELECT P2, URZ, PT ;  /* 0x00000000003f082f */ /* 0x000fe20003840000 */
[----:B------:R1:W-:-:S12]  /*04f0*/  UBLKCP.S.G [UR6], [UR4], UR10 ;  /* 0x00000006040073ba */ /* 0x0003d8000800020a */
[----:B------:R-:W-:Y:S02]  /*0500*/  @P2 PLOP3.LUT P0, PT, P2, PT, PT, 0x8, 0x0 ;  /* 0x000000000000281c */ /* 0x000fe4000170e170 */
[----:B------:R-:W-:-:S11]  /*0510*/  PLOP3.LUT P2, PT, PT, PT, PT, 0x8, 0x0 ;  /* 0x000000000000781c */ /* 0x000fd60003f4e170 */
[----:B-1----:R-:W-:Y:S05]  /*0520*/  @P0 BRA.U.ANY `(.L_x_7163) ;  /* 0xfffffffd00ec0947 */ /* 0x002fea000393ffff */
.L_x_7162:
[----:B------:R-:W-:Y:S05]  /*0530*/  BSYNC B0 ;  /* 0x0000000000007941 */ /* 0x000fea0003800000 */
.L_x_7161:
[----:B------:R-:W-:Y:S01]  /*0540*/  BAR.SYNC.DEFER_BLOCKING 0x0 ;  /* 0x0000000000007b1d */ /* 0x000fe20000010000 */
[----:B------:R-:W-:Y:S02]  /*0550*/  MOV R41, 0x400 ;  /* 0x0000040000297802 */ /* 0x000fe40000000f00 */
[----:B------:R-:W-:Y:S02]  /*0560*/  CS2R R50, SRZ ;  /* 0x0000000000327805 */ /* 0x000fe4000001ff00 */
[----:B------:R-:W-:Y:S01]  /*0570*/  SHF.L.U32 R0, RZ, 0x1f, RZ ;  /* 0x0000001fff007819 */ /* 0x000fe200000006ff */
[--C-:B------:R-:W-:Y:S01]  /*0580*/  @P1 IMAD.MOV.U32 R50, RZ, RZ, R9.reuse ;  /* 0x000000ffff321224 */ /* 0x100fe200078e0009 */
[----:B------:R-:W-:Y:S02]  /*0590*/  LEA R41, R2, R41, 0x18 ;  /* 0x0000002902297211 */ /* 0x000fe400078ec0ff */
[----:B------:R-:W-:-:S07]  /*05a0*/  @P1 SHF.R.S32.HI R51, RZ, 0x1f, R9 ;  /* 0x0000001fff331819 */ /* 0x000fce0000011409 */
.L_x_7164:
[----:B-1----:R1:W2:Y:S02]  /*05b0*/  SYNCS.PHASECHK.TRANS64.TRYWAIT P0, [R41+URZ+0xc000], R0 ;  /* 0x00c00000290075a7 */ /* 0x0022a4000800017f */
[----:B--2---:R-:W-:Y:S05]  /*05c0*/  @!P0 NANOSLEEP.SYNCS 0x989680 ;  /* 0x009896800000895d */ /* 0x004fea0003900000 */
[----:B------:R-:W2:Y:S02]  /*05d0*/  @!P0 SYNCS.PHASECHK.TRANS64 P0, [R41+URZ+0xc000], R0 ;  /* 0x00c00000290085a7 */ /* 0x000ea4000800007f */
[----:B--2---:R-:W-:Y:S05]  /*05e0*/  @!P0 BRA `(.L_x_7164) ;  /* 0xfffffffc00f08947 */ /* 0x004fea000383ffff */
[----:B------:R-:W-:Y:S01]  /*05f0*/  SHF.R.S32.HI R37, RZ, 0x1f, R46 ;  /* 0x0000001fff257819 */ /* 0x000fe2000001142e */
[----:B------:R-:W-:Y:S01]  /*0600*/  ULDC UR4, c[0x0][0x268] ;  /* 0x00009a0000047ab9 */ /* 0x000fe20000000800 */
[----:B------:R-:W-:Y:S01]  /*0610*/  ULDC.64 UR6, c[0x0][0x258] ;  /* 0x0000960000067ab9 */ /* 0x000fe20000000a00 */
[----:B------:R-:W-:Y:S01]  /*0620*/  VIADDMNMX R43, R43, -R40, 0x80, PT ;  /* 0x000000802b2b7446 */ /* 0x000fe20003800928 */
[----:B------:R-:W-:Y:S01]  /*0630*/  IMAD R5, R5, UR6, RZ ;  /* 0x0000000605057c24 */ /* 0x000fe2000f8e02ff */
[CC--:B-1----:R-:W-:Y:S01]  /*0640*/  LEA.HI R0, R37.reuse, R46.reuse, RZ, 0x7 ;  /* 0x0000002e25007211 */ /* 0x0c2fe200078f38ff */
[----:B------:R-:W-:Y:S01]  /*0650*/  BSSY B0, `(.L_x_7165) ;  /* 0x0000092000007945 */ /* 0x000fe20003800000 */
[----:B------:R-:W-:Y:S02]  /*0660*/  LEA.HI R48, R37, R46, RZ, 0x4 ;  /* 0x0000002e25307211 */ /* 0x000fe400078f20ff */
[C---:B------:R-:W-:Y:S01]  /*0670*/  LOP3.LUT R9, R0.reuse, 0xfffff80, RZ, 0xc0, !PT ;  /* 0x0fffff8000097812 */ /* 0x040fe200078ec0ff */
[----:B------:R-:W-:Y:S01]  /*0680*/  IMAD.SHL.U32 R0, R0, 0x20, RZ ;  /* 0x0000002000007824 */ /* 0x000fe200078e00ff */
[----:B------:R-:W-:-:S02]  /*0690*/  LOP3.LUT R11, R48, 0xfffffff0, RZ, 0xc0, !PT ;  /* 0xfffffff0300b7812 */ /* 0x000fc400078ec0ff */
[-C--:B------:R-:W-:Y:S02]  /*06a0*/  IADD3 R9, -R9, R46.reuse, RZ ;  /* 0x0000002e09097210 */ /* 0x080fe40007ffe1ff */
[----:B------:R-:W-:Y:S01]  /*06b0*/  LOP3.LUT R0, R0, 0x3ffff000, RZ, 0xc0, !PT ;  /* 0x3ffff00000007812 */ /* 0x000fe200078ec0ff */
[----:B------:R-:W-:Y:S01]  /*06c0*/  IMAD.IADD R42, R46, 0x1, -R11 ;  /* 0x000000012e2a7824 */ /* 0x000fe200078e0a0b */
[-C--:B------:R-:W-:Y:S02]  /*06d0*/  LEA.HI R2, R37, R46.reuse, RZ, 0x5 ;  /* 0x0000002e25027211 */ /* 0x080fe400078f28ff */
[----:B------:R-:W-:Y:S01]  /*06e0*/  SHF.R.U32.HI R48, RZ, 0x1, R48 ;  /* 0x00000001ff307819 */ /* 0x000fe20000011630 */
[----:B------:R-:W-:Y:S01]  /*06f0*/  IMAD R0, R9, 0x4, R0 ;  /* 0x0000000409007824 */ /* 0x000fe200078e0200 */
[----:B------:R-:W-:Y:S01]  /*0700*/  SHF.R.S32.HI R45, RZ, 0x1f, R42 ;  /* 0x0000001fff2d7819 */ /* 0x000fe2000001142a */
[----:B------:R-:W-:Y:S02]  /*0710*/  IMAD.SHL.U32 R2, R2, 0x20, RZ ;  /* 0x0000002002027824 */ /* 0x000fe400078e00ff */
[----:B------:R-:W-:Y:S01]  /*0720*/  IMAD R52, R0, 0x4, R41 ;  /* 0x0000000400347824 */ /* 0x000fe200078e0229 */
[----:B------:R-:W-:-:S02]  /*0730*/  LEA.HI R0, R37, R46, RZ, 0x3 ;  /* 0x0000002e25007211 */ /* 0x000fc400078f18ff */
[----:B------:R-:W-:Y:S02]  /*0740*/  LEA.HI R45, R45, R42, RZ, 0x3 ;  /* 0x0000002a2d2d7211 */ /* 0x000fe400078f18ff */
[----:B------:R-:W-:Y:S01]  /*0750*/  LOP3.LUT R23, R0, 0x1ffffff8, RZ, 0xc0, !PT ;  /* 0x1ffffff800177812 */ /* 0x000fe200078ec0ff */
[----:B------:R-:W1:Y:S01]  /*0760*/  LDS.128 R12, [R52+0x800] ;  /* 0x00080000340c7984 */ /* 0x000e620000000c00 */
[----:B------:R-:W-:Y:S02]  /*0770*/  SHF.R.S32.HI R0, RZ, 0x3, R0 ;  /* 0x00000003ff007819 */ /* 0x000fe40000011400 */
[----:B------:R-:W-:Y:S01]  /*0780*/  LOP3.LUT R21, R45, 0xfffffff8, RZ, 0xc0, !PT ;  /* 0xfffffff82d157812 */ /* 0x000fe200078ec0ff */
[----:B------:R-:W-:Y:S01]  /*0790*/  IMAD.IADD R44, R46, 0x1, -R23 ;  /* 0x000000012e2c7824 */ /* 0x000fe200078e0a17 */
[----:B------:R-:W-:Y:S01]  /*07a0*/  SHF.L.U32 R28, R0, 0x6, RZ ;  /* 0x00000006001c7819 */ /* 0x000fe200000006ff */
[----:B0-----:R-:W0:Y:S01]  /*07b0*/  LDS.128 R8, [R52] ;  /* 0x0000000034087984 */ /* 0x001e220000000c00 */
[----:B------:R-:W-:Y:S01]  /*07c0*/  LEA.HI R46, R37, R46, RZ, 0x6 ;  /* 0x0000002e252e7211 */ /* 0x000fe200078f30ff */
[----:B------:R-:W-:Y:S01]  /*07d0*/  IMAD.SHL.U32 R44, R44, 0x8, RZ ;  /* 0x000000082c2c7824 */ /* 0x000fe200078e00ff */
[----:B------:R-:W-:Y:S01]  /*07e0*/  LOP3.LUT R33, R28, 0x1c0, RZ, 0xc0, !PT ;  /* 0x000001c01c217812 */ /* 0x000fe200078ec0ff */
[----:B------:R-:W-:Y:S01]  /*07f0*/  IMAD.IADD R42, R42, 0x1, -R21 ;  /* 0x000000012a2a7824 */ /* 0x000fe200078e0a15 */
[----:B------:R-:W2:Y:S01]  /*0800*/  LDS.128 R24, [R52+0x2000] ;  /* 0x0020000034187984 */ /* 0x000ea20000000c00 */
[----:B------:R-:W-:Y:S01]  /*0810*/  IMAD.SHL.U32 R45, R45, 0x40, RZ ;  /* 0x000000402d2d7824 */ /* 0x000fe200078e00ff */
[----:B------:R-:W-:Y:S01]  /*0820*/  SHF.R.U32.HI R36, RZ, 0x3, R33 ;  /* 0x00000003ff247819 */ /* 0x000fe20000011621 */
[----:B------:R-:W-:Y:S01]  /*0830*/  IMAD.SHL.U32 R49, R42, 0x40, RZ ;  /* 0x000000402a317824 */ /* 0x000fe200078e00ff */
[----:B------:R-:W3:Y:S01]  /*0840*/  LDS.128 R20, [R52+0x1800] ;  /* 0x0018000034147984 */ /* 0x000ee20000000c00 */
[----:B------:R-:W-:Y:S01]  /*0850*/  LOP3.LUT R47, R33, 0x38, R44, 0xf8, !PT ;  /* 0x00000038212f7812 */ /* 0x000fe200078ef82c */
[----:B------:R-:W-:Y:S01]  /*0860*/  IMAD.SHL.U32 R46, R46, 0x8, RZ ;  /* 0x000000082e2e7824 */ /* 0x000fe200078e00ff */
[----:B------:R-:W-:Y:S01]  /*0870*/  LOP3.LUT R45, R45, 0x7ffffe00, RZ, 0xc0, !PT ;  /* 0x7ffffe002d2d7812 */ /* 0x000fe200078ec0ff */
[----:B------:R-:W4:Y:S01]  /*0880*/  LDS.128 R16, [R52+0x1000] ;  /* 0x0010000034107984 */ /* 0x000f220000000c00 */
[----:B------:R-:W-:-:S02]  /*0890*/  LOP3.LUT R47, R47, R36, RZ, 0x3c, !PT ;  /* 0x000000242f2f7212 */ /* 0x000fc400078e3cff */
[----:B------:R-:W-:Y:S01]  /*08a0*/  LOP3.LUT R49, R49, 0x1c0, RZ, 0xc0, !PT ;  /* 0x000001c031317812 */ /* 0x000fe200078ec0ff */
[----:B------:R-:W5:Y:S01]  /*08b0*/  LDS.128 R32, [R52+0x3000] ;  /* 0x0030000034207984 */ /* 0x000f620000000c00 */
[----:B------:R-:W-:Y:S02]  /*08c0*/  R2P PR, R42, 0x6 ;  /* 0x000000062a007804 */ /* 0x000fe40000000000 */
[----:B------:R-:W-:Y:S01]  /*08d0*/  LOP3.LUT R48, R49, 0x8, R48, 0xf8, !PT ;  /* 0x0000000831307812 */ /* 0x000fe200078ef830 */
[----:B------:R-:W5:Y:S01]  /*08e0*/  LDS.128 R28, [R52+0x2800] ;  /* 0x00280000341c7984 */ /* 0x000f620000000c00 */
[----:B------:R-:W-:-:S03]  /*08f0*/  SHF.R.U32.HI R49, RZ, 0x3, R49 ;  /* 0x00000003ff317819 */ /* 0x000fc60000011631 */
[----:B------:R-:W5:Y:S01]  /*0900*/  LDS.128 R36, [R52+0x3800] ;  /* 0x0038000034247984 */ /* 0x000f620000000c00 */
[----:B------:R-:W-:Y:S02]  /*0910*/  LOP3.LUT R48, R48, R49, RZ, 0x3c, !PT ;  /* 0x0000003130307212 */ /* 0x000fe400078e3cff */
[----:B------:R-:W-:Y:S02]  /*0920*/  LOP3.LUT R49, R2, 0x7ffffc00, RZ, 0xc0, !PT ;  /* 0x7ffffc0002317812 */ /* 0x000fe400078ec0ff */
[----:B------:R-:W-:Y:S02]  /*0930*/  LOP3.LUT R2, R47, 0x7ffffe00, R46, 0xf8, !PT ;  /* 0x7ffffe002f027812 */ /* 0x000fe400078ef82e */
[----:B------:R-:W-:Y:S01]  /*0940*/  IADD3 R42, R48, R45, R49 ;  /* 0x0000002d302a7210 */ /* 0x000fe20007ffe031 */
[----:B-1----:R-:W-:Y:S01]  /*0950*/  FMUL.FTZ R48, R15, UR4 ;  /* 0x000000040f307c20 */ /* 0x002fe20008410000 */
[----:B------:R-:W-:Y:S01]  /*0960*/  FMUL.FTZ R13, R13, UR4 ;  /* 0x000000040d0d7c20 */ /* 0x000fe20008410000 */
[----:B0-----:R-:W-:Y:S01]  /*0970*/  FMUL.FTZ R45, R9, UR4 ;  /* 0x00000004092d7c20 */ /* 0x001fe20008410000 */
[----:B------:R-:W-:Y:S01]  /*0980*/  FMUL.FTZ R46, R11, UR4 ;  /* 0x000000040b2e7c20 */ /* 0x000fe20008410000 */
[----:B------:R-:W-:Y:S01]  /*0990*/  FMUL.FTZ R9, R10, UR4 ;  /* 0x000000040a097c20 */ /* 0x000fe20008410000 */
[----:B------:R-:W-:Y:S01]  /*09a0*/  FMUL.FTZ R11, R14, UR4 ;  /* 0x000000040e0b7c20 */ /* 0x000fe20008410000 */
[----:B------:R-:W-:Y:S01]  /*09b0*/  FMUL.FTZ R10, R12, UR4 ;  /* 0x000000040c0a7c20 */ /* 0x000fe20008410000 */
[----:B--2---:R-:W-:Y:S01]  /*09c0*/  FMUL.FTZ R25, R25, UR4 ;  /* 0x0000000419197c20 */ /* 0x004fe20008410000 */
[----:B------:R-:W-:Y:S01]  /*09d0*/  FMUL.FTZ R8, R8, UR4 ;  /* 0x0000000408087c20 */ /* 0x000fe20008410000 */
[----:B------:R-:W-:Y:S01]  /*09e0*/  F2FP.F16.F32.PACK_AB R9, R46, R9 ;  /* 0x000000092e09723e */ /* 0x000fe200000000ff */
        /* <DEDUP_REMOVED lines=12> */
[----:B------:R-:W-:Y:S01]  /*0ab0*/  FMUL.FTZ R24, R30, UR4 ;  /* 0x000000041e187c20 */ /* 0x000fe20008410000 */
[----:B------:R-:W-:Y:S01]  /*0ac0*/  FMUL.FTZ R31, R31, UR4 ;  /* 0x000000041f1f7c20 */ /* 0x000fe20008410000 */
[----:B------:R-:W-:Y:S01]  /*0ad0*/  F2FP.F16.F32.PACK_AB R10, R13, R10 ;  /* 0x0000000a0d0a723e */ /* 0x000fe200000000ff */
[----:B------:R-:W-:Y:S01]  /*0ae0*/  FMUL.FTZ R22, R28, UR4 ;  /* 0x000000041c167c20 */ /* 0x000fe20008410000 */
[----:B------:R-:W-:Y:S01]  /*0af0*/  FMUL.FTZ R33, R38, UR4 ;  /* 0x0000000426217c20 */ /* 0x000fe20008410000 */
[----:B------:R-:W-:Y:S01]  /*0b00*/  FMUL.FTZ R38, R39, UR4 ;  /* 0x0000000427267c20 */ /* 0x000fe20008410000 */
[----:B------:R-:W-:Y:S01]  /*0b10*/  IADD3 R39, R41, 0x8000, RZ ;  /* 0x0000800029277810 */ /* 0x000fe20007ffe0ff */
[----:B------:R-:W-:Y:S01]  /*0b20*/  FMUL.FTZ R29, R29, UR4 ;  /* 0x000000041d1d7c20 */ /* 0x000fe20008410000 */
[----:B------:R-:W-:Y:S01]  /*0b30*/  F2FP.F16.F32.PACK_AB R13, R19, R14 ;  /* 0x0000000e130d723e */ /* 0x000fe200000000ff */
[----:B------:R-:W-:Y:S01]  /*0b40*/  FMUL.FTZ R30, R36, UR4 ;  /* 0x00000004241e7c20 */ /* 0x000fe20008410000 */
[----:B------:R-:W-:Y:S01]  /*0b50*/  F2FP.F16.F32.PACK_AB R19, R31, R24 ;  /* 0x000000181f13723e */ /* 0x000fe200000000ff */
[----:B------:R-:W-:Y:S01]  /*0b60*/  IMAD.MOV.U32 R24, RZ, RZ, 0x20 ;  /* 0x00000020ff187424 */ /* 0x000fe200078e00ff */
[----:B------:R-:W-:Y:S01]  /*0b70*/  F2FP.F16.F32.PACK_AB R14, R20, R15 ;  /* 0x0000000f140e723e */ /* 0x000fe200000000ff */
[----:B------:R-:W-:Y:S01]  /*0b80*/  FMUL.FTZ R37, R37, UR4 ;  /* 0x0000000425257c20 */ /* 0x000fe20008410000 */
[----:B------:R-:W-:Y:S01]  /*0b90*/  F2FP.F16.F32.PACK_AB R15, R23, R16 ;  /* 0x00000010170f723e */ /* 0x000fe200000000ff */
[----:B------:R-:W-:-:S02]  /*0ba0*/  IMAD R23, R42, 0x2, R39 ;  /* 0x000000022a177824 */ /* 0x000fc400078e0227 */
[----:B------:R-:W-:Y:S01]  /*0bb0*/  FMUL.FTZ R17, R17, UR4 ;  /* 0x0000000411117c20 */ /* 0x000fe20008410000 */
[----:B------:R-:W-:Y:S01]  /*0bc0*/  SEL R24, R24, 0xffffffe0, !P1 ;  /* 0xffffffe018187807 */ /* 0x000fe20004800000 */
[----:B------:R-:W-:Y:S01]  /*0bd0*/  FMUL.FTZ R28, R34, UR4 ;  /* 0x00000004221c7c20 */ /* 0x000fe20008410000 */
[----:B------:R-:W-:Y:S01]  /*0be0*/  FMUL.FTZ R35, R35, UR4 ;  /* 0x0000000423237c20 */ /* 0x000fe20008410000 */
[----:B------:R-:W-:Y:S01]  /*0bf0*/  F2FP.F16.F32.PACK_AB R16, R25, R18 ;  /* 0x000000121910723e */ /* 0x000fe200000000ff */
[----:B------:R-:W-:Y:S01]  /*0c00*/  VIADD R31, R23, 0x40 ;  /* 0x00000040171f7836 */ /* 0x000fe20000000000 */
[----:B------:R-:W-:Y:S01]  /*0c10*/  F2FP.F16.F32.PACK_AB R18, R29, R22 ;  /* 0x000000161d12723e */ /* 0x000fe200000000ff */
[----:B------:R-:W-:Y:S01]  /*0c20*/  @P2 VIADD R31, R23, 0xffffffc0 ;  /* 0xffffffc0171f2836 */ /* 0x000fe20000000000 */
[----:B------:R-:W-:Y:S01]  /*0c30*/  F2FP.F16.F32.PACK_AB R8, R45, R8 ;  /* 0x000000082d08723e */ /* 0x000fe200000000ff */
[--C-:B------:R-:W-:Y:S01]  /*0c40*/  IMAD R42, R42, 0x2, R41.reuse ;  /* 0x000000022a2a7824 */ /* 0x100fe200078e0229 */
[----:B------:R-:W-:Y:S01]  /*0c50*/  F2FP.F16.F32.PACK_AB R11, R48, R11 ;  /* 0x0000000b300b723e */ /* 0x000fe200000000ff */
[----:B------:R-:W-:Y:S01]  /*0c60*/  IMAD R41, R2, 0x2, R41 ;  /* 0x0000000202297824 */ /* 0x000fe200078e0229 */
[----:B------:R-:W-:Y:S01]  /*0c70*/  F2FP.F16.F32.PACK_AB R22, R37, R30 ;  /* 0x0000001e2516723e */ /* 0x000fe200000000ff */
[----:B------:R-:W-:Y:S01]  /*0c80*/  ULDC UR4, c[0x0][0x244] ;  /* 0x0000910000047ab9 */ /* 0x000fe20000000800 */
[----:B------:R-:W-:Y:S01]  /*0c90*/  F2FP.F16.F32.PACK_AB R12, R17, R12 ;  /* 0x0000000c110c723e */ /* 0x000fe200000000ff */
[----:B------:R0:W-:Y:S01]  /*0ca0*/  STSM.16.M88.4 [R42+0x8000], R8 ;  /* 0x008000082a007844 */ /* 0x0001e20000000200 */
[----:B------:R-:W-:-:S02]  /*0cb0*/  IADD3 R30, R23, R24, RZ ;  /* 0x00000018171e7210 */ /* 0x000fc40007ffe0ff */
[----:B------:R-:W-:Y:S02]  /*0cc0*/  F2FP.F16.F32.PACK_AB R17, R26, R21 ;  /* 0x000000151a11723e */ /* 0x000fe400000000ff */
[----:B------:R-:W-:Y:S01]  /*0cd0*/  F2FP.F16.F32.PACK_AB R20, R32, R27 ;  /* 0x0000001b2014723e */ /* 0x000fe200000000ff */
[----:B------:R-:W-:Y:S01]  /*0ce0*/  IMAD.IADD R32, R24, 0x1, R31 ;  /* 0x0000000118207824 */ /* 0x000fe200078e021f */
[----:B------:R-:W-:Y:S01]  /*0cf0*/  F2FP.F16.F32.PACK_AB R21, R35, R28 ;  /* 0x0000001c2315723e */ /* 0x000fe200000000ff */
[----:B------:R1:W-:Y:S01]  /*0d00*/  STSM.16.M88.4 [R30], R12 ;  /* 0x0000000c1e007844 */ /* 0x0003e20000000200 */
[----:B------:R-:W-:Y:S02]  /*0d10*/  F2FP.F16.F32.PACK_AB R23, R38, R33 ;  /* 0x000000212617723e */ /* 0x000fe400000000ff */
[----:B------:R-:W-:Y:S01]  /*0d20*/  IADD3 R28, P0, R0, R50, RZ ;  /* 0x00000032001c7210 */ /* 0x000fe20007f1e0ff */
[----:B------:R1:W-:Y:S01]  /*0d30*/  STSM.16.M88.4 [R31], R16 ;  /* 0x000000101f007844 */ /* 0x0003e20000000200 */
[----:B------:R-:W-:-:S02]  /*0d40*/  SHF.R.S32.HI R45, RZ, 0x1f, R44 ;  /* 0x0000001fff2d7819 */ /* 0x000fc4000001142c */
[----:B------:R-:W-:Y:S01]  /*0d50*/  LEA.HI.X.SX32 R29, R0, R51, 0x1, P0 ;  /* 0x00000033001d7211 */ /* 0x000fe200000f0eff */
[----:B------:R1:W-:Y:S01]  /*0d60*/  STSM.16.M88.4 [R32], R20 ;  /* 0x0000001420007844 */ /* 0x0003e20000000200 */
[----:B------:R-:W-:Y:S01]  /*0d70*/  BAR.SYNC.DEFER_BLOCKING 0x0 ;  /* 0x0000000000007b1d */ /* 0x000fe20000010000 */
[----:B------:R-:W-:Y:S01]  /*0d80*/  ISETP.GE.AND P0, PT, R44, UR4, PT ;  /* 0x000000042c007c0c */ /* 0x000fe2000bf06270 */
[C---:B0-----:R-:W-:Y:S02]  /*0d90*/  IMAD R9, R6.reuse, UR7, R5 ;  /* 0x0000000706097c24 */ /* 0x041fe4000f8e0205 */
[----:B------:R-:W-:Y:S01]  /*0da0*/  IMAD.WIDE.U32 R44, R6, UR6, R44 ;  /* 0x00000006062c7c25 */ /* 0x000fe2000f8e002c */
[C---:B------:R-:W-:Y:S01]  /*0db0*/  ISETP.GE.OR P3, PT, R0.reuse, R43, P0 ;  /* 0x0000002b0000720c */ /* 0x040fe20000766670 */
[----:B------:R-:W-:Y:S02]  /*0dc0*/  ULDC.64 UR4, c[0x0][0x260] ;  /* 0x0000980000047ab9 */ /* 0x000fe40000000a00 */
[----:B------:R-:W-:Y:S01]  /*0dd0*/  VIADD R5, R0, 0x20 ;  /* 0x0000002000057836 */ /* 0x000fe20000000000 */
[----:B------:R-:W-:Y:S01]  /*0de0*/  IADD3 R45, R45, R9, RZ ;  /* 0x000000092d2d7210 */ /* 0x000fe20007ffe0ff */
[----:B------:R-:W-:-:S02]  /*0df0*/  IMAD R7, R7, UR4, RZ ;  /* 0x0000000407077c24 */ /* 0x000fc4000f8e02ff */
[C---:B------:R-:W-:Y:S01]  /*0e00*/  VIADD R6, R0.reuse, 0x40 ;  /* 0x0000004000067836 */ /* 0x040fe20000000000 */
[-C--:B------:R-:W-:Y:S01]  /*0e10*/  ISETP.GE.OR P2, PT, R5, R43.reuse, P0 ;  /* 0x0000002b0500720c */ /* 0x080fe20000746670 */
[----:B------:R-:W-:Y:S02]  /*0e20*/  VIADD R0, R0, 0x60 ;  /* 0x0000006000007836 */ /* 0x000fe40000000000 */
[----:B------:R-:W-:Y:S01]  /*0e30*/  IMAD R9, R4, UR5, R7 ;  /* 0x0000000504097c24 */ /* 0x000fe2000f8e0207 */
[-C--:B------:R-:W-:Y:S01]  /*0e40*/  ISETP.GE.OR P1, PT, R6, R43.reuse, P0 ;  /* 0x0000002b0600720c */ /* 0x080fe20000726670 */
[----:B------:R-:W-:Y:S01]  /*0e50*/  IMAD.WIDE.U32 R4, R4, UR4, R44 ;  /* 0x0000000404047c25 */ /* 0x000fe2000f8e002c */
[----:B------:R-:W-:-:S03]  /*0e60*/  ISETP.GE.OR P0, PT, R0, R43, P0 ;  /* 0x0000002b0000720c */ /* 0x000fc60000706670 */
[----:B------:R-:W-:Y:S01]  /*0e70*/  IMAD.WIDE R6, R3, 0x80, R28 ;  /* 0x0000008003067825 */ /* 0x000fe200078e021c */
[----:B------:R1:W0:Y:S03]  /*0e80*/  LDS.128 R24, [R41+0xb000] ;  /* 0x00b0000029187984 */ /* 0x0002260000000c00 */
[----:B------:R-:W-:Y:S02]  /*0e90*/  IMAD R8, R2, 0x2, R39 ;  /* 0x0000000202087824 */ /* 0x000fe400078e0227 */
        /* <DEDUP_REMOVED lines=13> */
.L_x_7166:
[----:B------:R-:W-:Y:S05]  /*0f70*/  BSYNC B0 ;  /* 0x0000000000007941 */ /* 0x000fea0003800000 */
.L_x_7165:
[----:B--2---:R2:W3:Y:S01]  /*0f80*/  LDS.128 R8, [R41+0x9000] ;  /* 0x0090000029087984 */ /* 0x0044e20000000c00 */
        /* <DEDUP_REMOVED lines=15> */
.L_x_7168:
[----:B------:R-:W-:Y:S05]  /*1080*/  BSYNC B0 ;  /* 0x0000000000007941 */ /* 0x000fea0003800000 */
.L_x_7167:
[----:B---34-:R3:W4:Y:S01]  /*1090*/  LDS.128 R8, [R41+0xa000] ;  /* 0x00a0000029087984 */ /* 0x0187220000000c00 */
        /* <DEDUP_REMOVED lines=14> */
[----:B----4-:R1:W-:Y:S02]  /*1180*/  STG.E.128 desc[UR8][R14.64], R8 ;  /* 0x000000080e007986 */ /* 0x0103e4000c101d08 */
.L_x_7170:
[----:B------:R-:W-:Y:S05]  /*1190*/  BSYNC B0 ;  /* 0x0000000000007941 */ /* 0x000fea0003800000 */
.L_x_7169:
[----:B------:R-:W-:Y:S05]  /*11a0*/  @P0 EXIT ;  /* 0x000000000000094d */ /* 0x000fea0003800000 */
        /* <DEDUP_REMOVED lines=11> */
[----:B0-----:R-:W-:Y:S01]  /*1260*/  STG.E.128 desc[UR8][R4.64], R24 ;  /* 0x0000001804007986 */ /* 0x001fe2000c101d08 */
[----:B------:R-:W-:Y:S05]  /*1270*/  EXIT ;  /* 0x000000000000794d */ /* 0x000fea0003800000 */
.L_x_7171:
        /* <DEDUP_REMOVED lines=16> */
.L_x_7425:


//--------------------- .text._ZN7cutlass13device_kernelIN5flash32FlashAttnBwdPostprocessConvertdQIN4cute5tupleIJNS3_1CILi128EEENS5_ILi64EEEEEENS_6half_tEfNS_4arch4Sm90ELi256ENS3_8TiledMMAINS3_8MMA_AtomIJNS3_4SM904GMMA25MMA_64x64x16_F32F16F16_SSILNSF_5MajorE0ELSH_1ELNSF_7ScaleInE1ELSI_1EEEEEENS3_6LayoutINS4_IJNS5_ILi2EEENS5_ILi1EEESN_EEENS4_IJSN_NS5_ILi0EEESP_EEEEENS4_IJNS3_10UnderscoreESS_SS_EEEEELb0EEEEEvNT_6ParamsE --------------------------
	.section	.text._ZN7cutlass13device_kernelIN5flash32FlashAttnBwdPostprocessConvertdQIN4cute5tupleIJNS3_1CILi128EEENS5_ILi64EEEEEENS_6half_tEfNS_4arch4Sm90ELi256ENS3_8TiledMMAINS3_8MMA_AtomIJNS3_4SM904GMMA25MMA_64x64x16_F32F16F16_SSILNSF_5MajorE0ELSH_1ELNSF_7ScaleInE1ELSI_1EEEEEENS3_6LayoutINS4_IJNS5_ILi2EEENS5_ILi1EEESN_EEENS4_IJSN_NS5_ILi0EEESP_EEEEENS4_IJNS3_10UnderscoreESS_SS_EEEEELb0EEEEEvNT_6ParamsE,"ax",@progbits
	.align	128
.text._ZN7cutlass13device_kernelIN5flash32FlashAttnBwdPostprocessConvertdQIN4cute5tupleIJNS3_1CILi128EEENS5_ILi64EEEEEENS_6half_tEfNS_4arch4Sm90ELi256ENS3_8TiledMMAINS3_8MMA_AtomIJNS3_4SM904GMMA25MMA_64x64x16_F32F16F16_SSILNSF_5MajorE0ELSH_1ELNSF_7ScaleInE1ELSI_1EEEEEENS3_6LayoutINS4_IJNS5_ILi2EEENS5_ILi1EEESN_EEENS4_IJSN_NS5_ILi0EEESP_EEEEENS4_IJNS3_10UnderscoreESS_SS_EEEEELb0EEEEEvNT_6ParamsE:
        .type           _ZN7cutlass13device_kernelIN5flash32FlashAttnBwdPostprocessConvertdQIN4cute5tupleIJNS3_1CILi128EEENS5_ILi64EEEEEENS_6half_tEfNS_4arch4Sm90ELi256ENS3_8TiledMMAINS3_8MMA_AtomIJNS3_4SM904GMMA25MMA_64x64x16_F32F16F16_SSILNSF_5MajorE0ELSH_1ELNSF_7ScaleInE1ELSI_1EEEEEENS3_6LayoutINS4_IJNS5_ILi2EEENS5_ILi1EEESN_EEENS4_IJSN_NS5_ILi0EEESP_EEEEENS4_IJNS3_10UnderscoreESS_SS_EEEEELb0EEEEEvNT_6ParamsE,@function
        .size           _ZN7cutlass13device_kernelIN5flash32FlashAttnBwdPostprocessConvertdQIN4cute5tupleIJNS3_1CILi128EEENS5_ILi64EEEEEENS_6half_tEfNS_4arch4Sm90ELi256ENS3_8TiledMMAINS3_8MMA_AtomIJNS3_4SM904GMMA25MMA_64x64x16_F32F16F16_SSILNSF_5MajorE0ELSH_1ELNSF_7ScaleInE1ELSI_1EEEEEENS3_6LayoutINS4_IJNS5_ILi2EEENS5_ILi1EEESN_EEENS4_IJSN_NS5_ILi0EEESP_EEEEENS4_IJNS3_10UnderscoreESS_SS_EEEEELb0EEEEEvNT_6ParamsE,(.L_x_7426 - _ZN7cutlass13device_kernelIN5flash32FlashAttnBwdPostprocessConvertdQIN4cute5tupleIJNS3_1CILi128EEENS5_ILi64EEEEEENS_6half_tEfNS_4arch4Sm90ELi256ENS3_8TiledMMAINS3_8MMA_AtomIJNS3_4SM904GMMA25MMA_64x64x16_F32F16F16_SSILNSF_5MajorE0ELSH_1ELNSF_7ScaleInE1ELSI_1EEEEEENS3_6LayoutINS4_IJNS5_ILi2EEENS5_ILi1EEESN_EEENS4_IJSN_NS5_ILi0EEESP_EEEEENS4_IJNS3_10UnderscoreESS_SS_EEEEELb0EEEEEvNT_6ParamsE)
        .other          _ZN7cutlass13device_kernelIN5flash32FlashAttnBwdPostprocessConvertdQIN4cute5tupleIJNS3_1CILi128EEENS5_ILi64EEEEEENS_6half_tEfNS_4arch4Sm90ELi256ENS3_8TiledMMAINS3_8MMA_AtomIJNS3_4SM904GMMA25MMA_64x64x16_F32F16F16_SSILNSF_5MajorE0ELSH_1ELNSF_7ScaleInE1ELSI_1EEEEEENS3_6LayoutINS4_IJNS5_ILi2EEENS5_ILi1EEESN_EEENS4_IJSN_NS5_ILi0EEESP_EEEEENS4_IJNS3_10UnderscoreESS_SS_EEEEELb0EEEEEvNT_6ParamsE,@"STO_CUDA_ENTRY STV_DEFAULT"
_ZN7cutlass13device_kernelIN5flash32FlashAttnBwdPostprocessConvertdQIN4cute5tupleIJNS3_1CILi128EEENS5_ILi64EEEEEENS_6half_tEfNS_4arch4Sm90ELi256ENS3_8TiledMMAINS3_8MMA_AtomIJNS3_4SM904GMMA25MMA_64x64x16_F32F16F16_SSILNSF_5MajorE0ELSH_1ELNSF_7ScaleInE1ELSI_1EEEEEENS3_6LayoutINS4_IJNS5_ILi2EEENS5_ILi1EEESN_EEENS4_IJSN_NS5_ILi0EEESP_EEEEENS4_IJNS3_10UnderscoreESS_SS_EEEEELb0EEEEEvNT_6ParamsE:
        /* <DEDUP_REMOVED lines=26> */
.L_x_7172:
        /* <DEDUP_REMOVED lines=52> */
.L_x_7175:
[----:B------:R-:W-:Y:S01]  /*04e0*/  @P0 ELECT P2, URZ, PT ;  /* 0x00000000003f082f */ /* 0x000fe20003840000 */
[----:B------:R1:W-:-:S12]  /*04f0*/  UBLKCP.S.G [UR6], [UR4], UR10 ;  /* 0x00000006040073ba */ /* 0x0003d8000800020a */
[----:B------:R-:W-:Y:S02]  /*0500*/  @P2 PLOP3.LUT P0, PT, P2, PT, PT, 0x8, 0x0 ;  /* 0x000000000000281c */ /* 0x000fe4000170e170 */
[----:B------:R-:W-:-:S11]  /*0510*/  PLOP3.LUT P2, PT, PT, PT, PT, 0x8, 0x0 ;  /* 0x000000000000781c */ /* 0x000fd60003f4e170 */
[----:B-1----:R-:W-:Y:S05]  /*0520*/  @P0 BRA.U.ANY `(.L_x_7175) ;  /* 0xfffffffd00ec0947 */ /* 0x002fea000393ffff */
.L_x_7174:
[----:B------:R-:W-:Y:S05]  /*0530*/  BSYNC B0 ;  /* 0x0000000000007941 */ /* 0x000fea0003800000 */
.L_x_7173:
[----:B------:R-:W-:Y:S01]  /*0540*/  BAR.SYNC.DEFER_BLOCKING 0x0 ;  /* 0x0000000000007b1d */ /* 0x000fe20000010000 */
[----:B------:R-:W-:Y:S02]  /*0550*/  MOV R41, 0x400 ;  /* 0x0000040000297802 */ /* 0x000fe40000000f00 */
[----:B------:R-:W-:Y:S02]  /*0560*/  CS2R R50, SRZ ;  /* 0x0000000000327805 */ /* 0x000fe4000001ff00 */
[----:B------:R-:W-:Y:S01]  /*0570*/  SHF.L.U32 R0, RZ, 0x1f, RZ ;  /* 0x0000001fff007819 */ /* 0x000fe200000006ff */
[--C-:B------:R-:W-:Y:S01]  /*0580*/  @P1 IMAD.MOV.U32 R50, RZ, RZ, R9.reuse ;  /* 0x000000ffff321224 */ /* 0x100fe200078e0009 */
[----:B------:R-:W-:Y:S02]  /*0590*/  LEA R41, R2, R41, 0x18 ;  /* 0x0000002902297211 */ /* 0x000fe400078ec0ff */
[----:B------:R-:W-:-:S07]  /*05a0*/  @P1 SHF.R.S32.HI R51, RZ, 0x1f, R9 ;  /* 0x0000001fff331819 */ /* 0x000fce0000011409 */
.L_x_7176:
        /* <DEDUP_REMOVED lines=156> */
.L_x_7178:
[----:B------:R-:W-:Y:S05]  /*0f70*/  BSYNC B0 ;  /* 0x0000000000007941 */ /* 0x000fea0003800000 */
.L_x_7177:
        /* <DEDUP_REMOVED lines=16> */
.L_x_7180:
[----:B------:R-:W-:Y:S05]  /*1080*/  BSYNC B0 ;  /* 0x0000000000007941 */ /* 0x000fea0003800000 */
.L_x_7179:
        /* <DEDUP_REMOVED lines=16> */
.L_x_7182:
[----:B------:R-:W-:Y:S05]  /*1190*/  BSYNC B0 ;  /* 0x0000000000007941 */ /* 0x000fea0003800000 */
.L_x_7181:
        /* <DEDUP_REMOVED lines=14> */
.L_x_7183:
        /* <DEDUP_REMOVED lines=16> */
.L_x_7426:


//--------------------- .text._ZN7cutlass13device_kernelIN5flash11enable_sm90INS1_16FlashAttnBwdSm90INS1_25CollectiveMainloopBwdSm90ILi2ELi2ELi2EN4cute5tupleIJNS5_1CILi1EEES8_S8_EEENS6_IJNS7_ILi128EEESA_NS7_ILi64EEEEEENS_6half_tEfNS_4arch4Sm90ELb1ELb0ELb0ELb1ELb1ELb1ELb0ELb0ELi2ELi1ELi2ELi2ELb0EEENS1_24CollectiveEpilogueBwdGQAISC_fSF_Li256ELb1ELb1EEENS1_25SingleTileBwdLPTSchedulerILb1ELi128ELb1EEEEEEEEEvNT_6ParamsE --------------------------
	.section	.text._ZN7cutlass13device_kernelIN5flash11enable_sm90INS1_16FlashAttnBwdSm90INS1_25CollectiveMainloopBwdSm90ILi2ELi2ELi2EN4cute5tupleIJNS5_1CILi1EEES8_S8_EEENS6_IJNS7_ILi128EEESA_NS7_ILi64EEEEEENS_6half_tEfNS_4arch4Sm90ELb1ELb0ELb0ELb1ELb1ELb1ELb0ELb0ELi2ELi1ELi2ELi2ELb0EEENS1_24CollectiveEpilogueBwdGQAISC_fSF_Li256ELb1ELb1EEENS1_25SingleTileBwdLPTSchedulerILb1ELi128ELb1EEEEEEEEEvNT_6ParamsE,"ax",@progbits
	.align	128
.text._ZN7cutlass13device_kernelIN5flash11enable_sm90INS1_16FlashAttnBwdSm90INS1_25CollectiveMainloopBwdSm90ILi2ELi2ELi2EN4cute5tupleIJNS5_1CILi1EEES8_S8_EEENS6_IJNS7_ILi128EEESA_NS7_ILi64EEEEEENS_6half_tEfNS_4arch4Sm90ELb1ELb0ELb0ELb1ELb1ELb1ELb0ELb0ELi2ELi1ELi2ELi2ELb0EEENS1_24CollectiveEpilogueBwdGQAISC_fSF_Li256ELb1ELb1EEENS1_25SingleTileBwdLPTSchedulerILb1ELi128ELb1EEEEEEEEEvNT_6ParamsE:
        .type           _ZN7cutlass13device_kernelIN5flash11enable_sm90INS1_16FlashAttnBwdSm90INS1_25CollectiveMainloopBwdSm90ILi2ELi2ELi2EN4cute5tupleIJNS5_1CILi1EEES8_S8_EEENS6_IJNS7_ILi128EEESA_NS7_ILi64EEEEEENS_6half_tEfNS_4arch4Sm90ELb1ELb0ELb0ELb1ELb1ELb1ELb0ELb0ELi2ELi1ELi2ELi2ELb0EEENS1_24CollectiveEpilogueBwdGQAISC_fSF_Li256ELb1ELb1EEENS1_25SingleTileBwdLPTSchedulerILb1ELi128ELb1EEEEEEEEEvNT_6ParamsE,@function
        .size           _ZN7cutlass13device_kernelIN5flash11enable_sm90INS1_16FlashAttnBwdSm90INS1_25CollectiveMainloopBwdSm90ILi2ELi2ELi2EN4cute5tupleIJNS5_1CILi1EEES8_S8_EEENS6_IJNS7_ILi128EEESA_NS7_ILi64EEEEEENS_6half_tEfNS_4arch4Sm90ELb1ELb0ELb0ELb1ELb1ELb1ELb0ELb0ELi2ELi1ELi2ELi2ELb0EEENS1_24CollectiveEpilogueBwdGQAISC_fSF_Li256ELb1ELb1EEENS1_25SingleTileBwdLPTSchedulerILb1ELi128ELb1EEEEEEEEEvNT_6ParamsE,(.L_x_7427 - _ZN7cutlass13device_kernelIN5flash11enable_sm90INS1_16FlashAttnBwdSm90INS1_25CollectiveMainloopBwdSm90ILi2ELi2ELi2EN4cute5tupleIJNS5_1CILi1EEES8_S8_EEENS6_IJNS7_ILi128EEESA_NS7_ILi64EEEEEENS_6half_tEfNS_4arch4Sm90ELb1ELb0ELb0ELb1ELb1ELb1ELb0ELb0ELi2ELi1ELi2ELi2ELb0EEENS1_24CollectiveEpilogueBwdGQAISC_fSF_Li256ELb1ELb1EEENS1_25SingleTileBwdLPTSchedulerILb1ELi128ELb1EEEEEEEEEvNT_6ParamsE)
        .other          _ZN7cutlass13device_kernelIN5flash11enable_sm90INS1_16FlashAttnBwdSm90INS1_25CollectiveMainloopBwdSm90ILi2ELi2ELi2EN4cute5tupleIJNS5_1CILi1EEES8_S8_EEENS6_IJNS7_ILi128EEESA_NS7_ILi64EEEEEENS_6half_tEfNS_4arch4Sm90ELb1ELb0ELb0ELb1ELb1ELb1ELb0ELb0ELi2ELi1ELi2ELi2ELb0EEENS1_24CollectiveEpilogueBwdGQAISC_fSF_Li256ELb1ELb1EEENS1_25SingleTileBwdLPTSchedulerILb1ELi128ELb1EEEEEEEEEvNT_6ParamsE,@"STO_CUDA_ENTRY STV_DEFAULT"
_ZN7cutlass13device_kernelIN5flash11enable_sm90INS1_16FlashAttnBwdSm90INS1_25CollectiveMainloopBwdSm90ILi2ELi2ELi2EN4cute5tupleIJNS5_1CILi1EEES8_S8_EEENS6_IJNS7_ILi128EEESA_NS7_ILi64EEEEEENS_6half_tEfNS_4arch4Sm90ELb1ELb0ELb0ELb1ELb1ELb1ELb0ELb0ELi2ELi1ELi2ELi2ELb0EEENS1_24CollectiveEpilogueBwdGQAISC_fSF_Li256ELb1ELb1EEENS1_25SingleTileBwdLPTSchedulerILb1ELi128ELb1EEEEEEEEEvNT_6ParamsE:
        /* <DEDUP_REMOVED lines=24> */
.L_x_7185:
[----:B------:R-:W-:Y:S05]  /*0180*/  BSYNC B0 ;  /* 0x0000000000007941 */ /* 0x000fea0003800000 */
.L_x_7184:
        /* <DEDUP_REMOVED lines=37> */
.L_x_7186:
        /* <DEDUP_REMOVED lines=22> */
.L_x_7187:
[----:B------:R-:W-:Y:S01]  /*0540*/  PLOP3.LUT P0, PT, PT, PT, UP0, 0x80, 0x0 ;  /* 0x000000000000781c */ /* 0x000fe20003f0f008 */
[----:B------:R-:W-:Y:S01]  /*0550*/  NOP ;  /* 0x0000000000007918 */ /* 0x000fe20000000000 */
[----:B------:R-:W-:Y:S01]  /*0560*/  ULDC.64 UR38, c[0x0][0x208] ;  /* 0x0000820000267ab9 */ /* 0x000fe20000000a00 */
[----:B------:R-:W-:Y:S01]  /*0570*/  BSSY B6, `(.L_x_7188) ;  /* 0x0000df3000067945 */ /* 0x000fe20003800000 */
[----:B-12-4-:R-:W-:Y:S09]  /*0580*/  BAR.SYNC.DEFER_BLOCKING 0x0 ;  /* 0x0000000000007b1d */ /* 0x016ff20000010000 */
[----:B------:R-:W-:Y:S05]  /*0590*/  @!P0 BRA `(.L_x_7189) ;  /* 0x0000009800dc8947 */ /* 0x000fea0003800000 */
.L_x_7190:
        /* <DEDUP_REMOVED lines=32> */
.L_x_7191:
[----:B------:R-:W-:Y:S01]  /*07a0*/  ULDC UR8, c[0x0][0x8cc] ;  /* 0x0002330000087ab9 */ /* 0x000fe20000000800 */
[----:B------:R-:W-:Y:S01]  /*07b0*/  UMOV UR7, UR9 ;  /* 0x0000000900077c82 */ /* 0x000fe20008000000 */
[----:B------:R-:W-:-:S11]  /*07c0*/  UISETP.NE.AND UP0, UPT, UR8, 0x1, UPT ;  /* 0x000000010800788c */ /* 0x000fd6000bf05270 */
[----:B------:R-:W-:Y:S02]  /*07d0*/  @UP0 ULDC.64 UR10, c[0x0][0x8d0] ;  /* 0x00023400000a0ab9 */ /* 0x000fe40000000a00 */
[----:B------:R-:W-:-:S04]  /*07e0*/  UIMAD.WIDE.U32 UR4, UR9, UR10, URZ ;  /* 0x0000000a090472a5 */ /* 0x000fc8000f8e003f */
[----:B------:R-:W-:-:S04]  /*07f0*/  @UP0 USHF.R.U32.HI UR7, URZ, UR11, UR5 ;  /* 0x0000000b3f070299 */ /* 0x000fc80008011605 */
[----:B------:R-:W-:-:S12]  /*0800*/  UIMAD UR4, UR7, UR8, URZ ;  /* 0x00000008070472a4 */ /* 0x000fd8000f8e023f */
.L_x_7192:
        /* <DEDUP_REMOVED lines=23> */
.L_x_7193:
        /* <DEDUP_REMOVED lines=14> */
.L_x_7195:
[----:B------:R-:W-:-:S05]  /*0a60*/  ULDC UR4, c[0x0][0x8f4] ;  /* 0x00023d0000047ab9 */ /* 0x000fca0000000800 */
.L_x_7194:
        /* <DEDUP_REMOVED lines=24> */
.L_x_7197:
        /* <DEDUP_REMOVED lines=14> */
.L_x_7198:
        /* <DEDUP_REMOVED lines=11> */
.L_x_7199:
        /* <DEDUP_REMOVED lines=13> */
.L_x_7200:
        /* <DEDUP_REMOVED lines=68> */
.L_x_7203:
        /* <DEDUP_REMOVED lines=15> */
.L_x_7202:
        /* <DEDUP_REMOVED lines=22> */
.L_x_7205:
        /* <DEDUP_REMOVED lines=15> */
.L_x_7204:
[----:B------:R-:W-:Y:S01]  /*15d0*/  SHF.R.S32.HI R5, RZ, 0x1f, R16 ;  /* 0x0000001fff057819 */ /* 0x000fe20000011410 */
[----:B------:R-:W-:-:S03]  /*15e0*/  UMOV UR4, 0xffffffff ;  /* 0xffffffff00047882 */ /* 0x000fc60000000000 */
[----:B------:R-:W-:-:S04]  /*15f0*/  LEA.HI R0, R5, R16, RZ, 0x7 ;  /* 0x0000001005007211 */ /* 0x000fc800078f38ff */
[----:B------:R-:W-:Y:S01]  /*1600*/  SHF.R.S32.HI R13, RZ, 0x7, R0 ;  /* 0x00000007ff0d7819 */ /* 0x000fe20000011400 */
[----:B------:R-:W-:Y:S06]  /*1610*/  BRA.DIV UR4, `(.L_x_7206) ;  /* 0x000000ce04a87947 */ /* 0x000fec000b800000 */
[----:B------:R1:W2:Y:S02]  /*1620*/  SHFL.IDX PT, R14, R13, RZ, 0x1f ;  /* 0x00001fff0d0e7589 */ /* 0x0002a400000e0000 */
.L_x_7334:
        /* <DEDUP_REMOVED lines=24> */
.L_x_7207:
        /* <DEDUP_REMOVED lines=159> */
.L_x_7220:
[----:B------:R-:W-:-:S06]  /*21a0*/  ULOP3.LUT UR4, UR36, 0x1, URZ, 0xfc, !UPT ;  /* 0x0000000124047892 */ /* 0x000fcc000f8efc3f */
[----:B---3--:R-:W-:-:S05]  /*21b0*/  IMAD.U32 R5, RZ, RZ, UR4 ;  /* 0x00000004ff057e24 */ /* 0x008fca000f8e00ff */
[----:B------:R-:W-:-:S13]  /*21c0*/  ISETP.NE.AND P0, PT, R5, 0x3, PT ;  /* 0x000000030500780c */ /* 0x000fda0003f05270 */
[----:B------:R-:W-:Y:S05]  /*21d0*/  @!P0 BRA `(.L_x_7210) ;  /* 0x0000000000048947 */ /* 0x000fea0003800000 */
[----:B------:R-:W-:Y:S01]  /*21e0*/  BPT.TRAP 0x1 ;  /* 0x000000040000795c */ /* 0x000fe20000300000 */
.L_x_7210:
[----:B------:R-:W-:Y:S01]  /*21f0*/  IMAD R6, R0, 0x8, R236 ;  /* 0x0000000800067824 */ /* 0x000fe200078e02ec */
[----:B------:R-:W-:-:S04]  /*2200*/  SHF.L.U32 R21, R4, 0x1f, RZ ;  /* 0x0000001f04157819 */ /* 0x000fc800000006ff */
[----:B------:R1:W2:Y:S01]  /*2210*/  SYNCS.PHASECHK.TRANS64.TRYWAIT P1, [R6+URZ+0x30c10], R21 ;  /* 0x030c1015060075a7 */ /* 0x0002a2000802017f */
[----:B------:R-:W-:Y:S05]  /*2220*/  @!P0 BRA `(.L_x_7211) ;  /* 0x0000000000048947 */ /* 0x000fea0003800000 */
[----:B------:R-:W-:Y:S01]  /*2230*/  BPT.TRAP 0x1 ;  /* 0x000000040000795c */ /* 0x000fe20000300000 */
.L_x_7211:
[----:B------:R-:W-:-:S05]  /*2240*/  VIADD R5, R236, 0x10000 ;  /* 0x00010000ec057836 */ /* 0x000fca0000000000 */
[----:B------:R-:W-:-:S04]  /*2250*/  SHF.R.U32.HI R5, RZ, 0x4, R5 ;  /* 0x00000004ff057819 */ /* 0x000fc80000011605 */
[----:B------:R-:W-:Y:S01]  /*2260*/  LOP3.LUT R5, R5, 0x3fff, RZ, 0xc0, !PT ;  /* 0x00003fff05057812 */ /* 0x000fe200078ec0ff */
[----:B--2---:R-:W-:Y:S06]  /*2270*/  @P1 BRA `(.L_x_7212) ;  /* 0x0000000000081947 */ /* 0x004fec0003800000 */
[----:B------:R-:W2:Y:S02]  /*2280*/  SYNCS.PHASECHK.TRANS64.TRYWAIT P1, [R6+URZ+0x30c10], R21 ;  /* 0x030c1015060075a7 */ /* 0x000ea4000802017f */
[----:B--2---:R-:W-:Y:S05]  /*2290*/  @!P1 BRA `(.L_x_7213) ;  /* 0x000000c000b89947 */ /* 0x004fea0003800000 */
.L_x_7212:
        /* <DEDUP_REMOVED lines=64> */
.L_x_7214:
[----:B------:R1:W1:Y:S01]  /*26a0*/  SYNCS.PHASECHK.TRANS64.TRYWAIT P1, [R6+URZ+0x30c30], R21 ;  /* 0x030c3015060075a7 */ /* 0x000262000802017f */
[----:B------:R-:W-:Y:S05]  /*26b0*/  @!P0 BRA `(.L_x_7215) ;  /* 0x0000000000048947 */ /* 0x000fea0003800000 */
[----:B------:R-:W-:Y:S01]  /*26c0*/  BPT.TRAP 0x1 ;  /* 0x000000040000795c */ /* 0x000fe20000300000 */
.L_x_7215:
[----:B------:R-:W-:-:S05]  /*26d0*/  VIADD R15, R236, 0x18000 ;  /* 0x00018000ec0f7836 */ /* 0x000fca0000000000 */
[----:B------:R-:W-:-:S04]  /*26e0*/  SHF.R.U32.HI R15, RZ, 0x4, R15 ;  /* 0x00000004ff0f7819 */ /* 0x000fc8000001160f */
[----:B------:R-:W-:-:S04]  /*26f0*/  LOP3.LUT R15, R15, 0x3fff, RZ, 0xc0, !PT ;  /* 0x00003fff0f0f7812 */ /* 0x000fc800078ec0ff */
[----:B------:R-:W-:Y:S01]  /*2700*/  LOP3.LUT R17, R15, 0x10000, RZ, 0xfc, !PT ;  /* 0x000100000f117812 */ /* 0x000fe200078efcff */
[----:B-1----:R-:W-:Y:S06]  /*2710*/  @P1 BRA `(.L_x_7216) ;  /* 0x0000000000081947 */ /* 0x002fec0003800000 */
[----:B------:R-:W1:Y:S02]  /*2720*/  SYNCS.PHASECHK.TRANS64.TRYWAIT P1, [R6+URZ+0x30c30], R21 ;  /* 0x030c3015060075a7 */ /* 0x000e64000802017f */
[----:B-1----:R-:W-:Y:S05]  /*2730*/  @!P1 BRA `(.L_x_7217) ;  /* 0x000000bc00a49947 */ /* 0x002fea0003800000 */
.L_x_7216:
        /* <DEDUP_REMOVED lines=50> */
[----:B---3--:R-:W-:Y:S01]  /*2a60*/  SHFL.IDX PT, R223, R14, R230, 0x1f ;  /* 0x00001fe60edf7589 */ /* 0x008fe200000e0000 */
[----:B------:R-:W-:Y:S02]  /*2a70*/  FSEL R100, R100, -INF , !P5 ;  /* 0xff80000064647808 */ /* 0x000fe40006800000 */
[----:B------:R-:W-:Y:S01]  /*2a80*/  FSEL R101, R101, -INF , !P6 ;  /* 0xff80000065657808 */ /* 0x000fe20007000000 */
[----:B------:R-:W-:Y:S01]  /*2a90*/  SHFL.IDX PT, R226, R11, R234, 0x1f ;  /* 0x00001fea0be27589 */ /* 0x000fe200000e0000 */
        /* <DEDUP_REMOVED lines=60> */
[----:B------:R-:W2:Y:S01]  /*2e60*/  SHFL.IDX PT, R90, R10, R230, 0x1f ;  /* 0x00001fe60a5a7589 */ /* 0x000ea200000e0000 */
        /* <DEDUP_REMOVED lines=11> */
[----:B------:R1:W3:Y:S01]  /*2f20*/  MUFU.EX2 R216, R88 ;  /* 0x0000005800d87308 */ /* 0x0002e20000000800 */
[----:B------:R-:W-:Y:S01]  /*2f30*/  FSEL R144, R144, -INF , !P3 ;  /* 0xff80000090907808 */ /* 0x000fe20005800000 */
[----:B------:R-:W-:Y:S01]  /*2f40*/  FFMA.FTZ R222, R98, UR10, -R222 ;  /* 0x0000000a62de7c23 */ /* 0x000fe200080108de */
[----:B------:R-:W-:Y:S01]  /*2f50*/  FSEL R148, R148, -INF , !P5 ;  /* 0xff80000094947808 */ /* 0x000fe20006800000 */
[----:B------:R-:W-:Y:S01]  /*2f60*/  SHFL.IDX PT, R98, R14, R233, 0x1f ;  /* 0x00001fe90e627589 */ /* 0x000fe200000e0000 */
[----:B------:R-:W-:Y:S01]  /*2f70*/  FSEL R218, R91, -INF , !P1 ;  /* 0xff8000005bda7808 */ /* 0x000fe20004800000 */
[----:B------:R-:W-:Y:S01]  /*2f80*/  UIADD3 UR6, UR8, 0x4, URZ ;  /* 0x0000000408067890 */ /* 0x000fe2000fffe03f */
[C---:B------:R-:W-:Y:S01]  /*2f90*/  ISETP.GT.AND P3, PT, R18.reuse, 0x9, PT ;  /* 0x000000091200780c */ /* 0x040fe20003f64270 */
[----:B------:R4:W5:Y:S01]  /*2fa0*/  SHFL.IDX PT, R91, R10, R231, 0x1f ;  /* 0x00001fe70a5b7589 */ /* 0x00096200000e0000 */
[C---:B------:R-:W-:Y:S01]  /*2fb0*/  ISETP.GT.AND P5, PT, R18.reuse, 0x11, PT ;  /* 0x000000111200780c */ /* 0x040fe20003fa4270 */
[----:B------:R-:W-:Y:S01]  /*2fc0*/  UIADD3 UR4, UR9, 0x4, URZ ;  /* 0x0000000409047890 */ /* 0x000fe2000fffe03f */
[C---:B------:R-:W-:Y:S01]  /*2fd0*/  ISETP.GT.AND P6, PT, R18.reuse, 0x18, PT ;  /* 0x000000181200780c */ /* 0x040fe20003fc4270 */
[----:B--2---:R-:W-:Y:S01]  /*2fe0*/  FFMA.FTZ R101, R101, UR10, -R90 ;  /* 0x0000000a65657c23 */ /* 0x004fe2000801085a */
[----:B------:R-:W-:Y:S01]  /*2ff0*/  ISETP.GT.AND P1, PT, R18, 0x19, PT ;  /* 0x000000191200780c */ /* 0x000fe20003f24270 */
[----:B------:R-:W2:Y:S01]  /*3000*/  SHFL.IDX PT, R94, R14, R237, 0x1f ;  /* 0x00001fed0e5e7589 */ /* 0x000ea200000e0000 */
[----:B------:R-:W-:Y:S01]  /*3010*/  FSEL R95, R95, -INF , !P3 ;  /* 0xff8000005f5f7808 */ /* 0x000fe20005800000 */
[----:B------:R-:W-:Y:S01]  /*3020*/  UMOV UR7, 0x40000040 ;  /* 0x4000004000077882 */ /* 0x000fe20000000000 */
[----:B------:R-:W-:Y:S01]  /*3030*/  FSEL R99, R99, -INF , !P5 ;  /* 0xff80000063637808 */ /* 0x000fe20006800000 */
[----:B----4-:R-:W-:Y:S01]  /*3040*/  MUFU.EX2 R10, R21 ;  /* 0x00000015000a7308 */ /* 0x010fe20000000800 */
[----:B------:R-:W-:Y:S01]  /*3050*/  FSEL R102, R102, -INF , !P6 ;  /* 0xff80000066667808 */ /* 0x000fe20007000000 */
[----:B------:R-:W-:Y:S01]  /*3060*/  UMOV UR5, 0x40000040 ;  /* 0x4000004000057882 */ /* 0x000fe20000000000 */
[----:B------:R-:W-:Y:S01]  /*3070*/  FSEL R103, R103, -INF , !P1 ;  /* 0xff80000067677808 */ /* 0x000fe20004800000 */
[----:B-1----:R-:W-:Y:S01]  /*3080*/  FFMA.FTZ R88, R108, UR10, -R96 ;  /* 0x0000000a6c587c23 */ /* 0x002fe20008010860 */
[C---:B------:R-:W-:Y:S01]  /*3090*/  ISETP.GT.AND P2, PT, R18.reuse, 0x20, PT ;  /* 0x000000201200780c */ /* 0x040fe20003f44270 */
[----:B------:R-:W-:Y:S01]  /*30a0*/  SHFL.IDX PT, R108, R14, R231, 0x1f ;  /* 0x00001fe70e6c7589 */ /* 0x000fe200000e0000 */
[C---:B------:R-:W-:Y:S01]  /*30b0*/  ISETP.GT.AND P3, PT, R18.reuse, 0x21, PT ;  /* 0x000000211200780c */ /* 0x040fe20003f64270 */
[----:B------:R1:W-:Y:S01]  /*30c0*/  MUFU.EX2 R21, R101 ;  /* 0x0000006500157308 */ /* 0x0003e20000000800 */
[----:B------:R-:W-:Y:S01]  /*30d0*/  ISETP.GT.AND P4, PT, R18, 0x28, PT ;  /* 0x000000281200780c */ /* 0x000fe20003f84270 */
[----:B------:R-:W-:Y:S01]  /*30e0*/  FFMA.FTZ R218, R218, UR10, -R19 ;  /* 0x0000000adada7c23 */ /* 0x000fe20008010813 */
[C---:B------:R-:W-:Y:S01]  /*30f0*/  ISETP.GT.AND P5, PT, R18.reuse, 0x29, PT ;  /* 0x000000291200780c */ /* 0x040fe20003fa4270 */
[----:B------:R-:W-:Y:S01]  /*3100*/  FFMA.FTZ R19, R97, UR10, -R89 ;  /* 0x0000000a61137c23 */ /* 0x000fe20008010859 */
[----:B------:R-:W-:Y:S01]  /*3110*/  ISETP.GT.AND P6, PT, R18, 0x30, PT ;  /* 0x000000301200780c */ /* 0x000fe20003fc4270 */
[----:B-----5:R-:W-:Y:S01]  /*3120*/  FFMA.FTZ R20, R100, UR10, -R91 ;  /* 0x0000000a64147c23 */ /* 0x020fe2000801085b */
[----:B------:R-:W-:Y:S01]  /*3130*/  ISETP.GT.AND P1, PT, R18, 0x31, PT ;  /* 0x000000311200780c */ /* 0x000fe20003f24270 */
[----:B------:R-:W4:Y:S01]  /*3140*/  SHFL.IDX PT, R97, R14, R234, 0x1f ;  /* 0x00001fea0e617589 */ /* 0x000f2200000e0000 */
[----:B------:R-:W-:Y:S01]  /*3150*/  FSEL R106, R106, -INF , !P2 ;  /* 0xff8000006a6a7808 */ /* 0x000fe20005000000 */
[----:B-1----:R-:W-:Y:S01]  /*3160*/  FFMA.FTZ R101, R120, UR10, -R224 ;  /* 0x0000000a78657c23 */ /* 0x002fe200080108e0 */
[----:B------:R-:W-:Y:S01]  /*3170*/  FSEL R107, R107, -INF , !P3 ;  /* 0xff8000006b6b7808 */ /* 0x000fe20005800000 */
[----:B------:R-:W1:Y:S01]  /*3180*/  SHFL.IDX PT, R120, R11, R233, 0x1f ;  /* 0x00001fe90b787589 */ /* 0x000e6200000e0000 */
[----:B------:R-:W-:Y:S01]  /*3190*/  FSEL R110, R110, -INF , !P4 ;  /* 0xff8000006e6e7808 */ /* 0x000fe20006000000 */
[--C-:B--2---:R-:W-:Y:S01]  /*31a0*/  FFMA.FTZ R23, R105, UR10, -R94.reuse ;  /* 0x0000000a69177c23 */ /* 0x104fe2000801085e */
[----:B------:R-:W-:Y:S01]  /*31b0*/  FSEL R111, R111, -INF , !P5 ;  /* 0xff8000006f6f7808 */ /* 0x000fe20006800000 */
[----:B------:R-:W-:Y:S01]  /*31c0*/  SHFL.IDX PT, R92, R14, R8, 0x1f ;  /* 0x00001f080e5c7589 */ /* 0x000fe200000e0000 */
[----:B------:R-:W-:Y:S01]  /*31d0*/  FSEL R114, R114, -INF , !P6 ;  /* 0xff80000072727808 */ /* 0x000fe20007000000 */
[----:B------:R-:W-:Y:S01]  /*31e0*/  FFMA.FTZ R107, R107, UR10, -R94 ;  /* 0x0000000a6b6b7c23 */ /* 0x000fe2000801085e */
[----:B------:R-:W-:Y:S01]  /*31f0*/  FSEL R115, R115, -INF , !P1 ;  /* 0xff80000073737808 */ /* 0x000fe20004800000 */
[----:B------:R-:W2:Y:S01]  /*3200*/  SHFL.IDX PT, R100, R14, R232, 0x1f ;  /* 0x00001fe80e647589 */ /* 0x000ea200000e0000 */
[----:B------:R-:W-:Y:S01]  /*3210*/  ISETP.GT.AND P2, PT, R18, 0x38, PT ;  /* 0x000000381200780c */ /* 0x000fe20003f44270 */
[----:B------:R-:W-:Y:S01]  /*3220*/  FFMA.FTZ R110, R110, UR10, -R96 ;  /* 0x0000000a6e6e7c23 */ /* 0x000fe20008010860 */
[----:B------:R-:W-:Y:S01]  /*3230*/  ISETP.GT.AND P3, PT, R18, 0x39, PT ;  /* 0x000000391200780c */ /* 0x000fe20003f64270 */
[----:B------:R-:W-:Y:S01]  /*3240*/  FFMA.FTZ R114, R114, UR10, -R98 ;  /* 0x0000000a72727c23 */ /* 0x000fe20008010862 */
[C---:B------:R-:W-:Y:S01]  /*3250*/  ISETP.GT.AND P4, PT, R18.reuse, 0x40, PT ;  /* 0x000000401200780c */ /* 0x040fe20003f84270 */
[----:B------:R-:W-:Y:S01]  /*3260*/  MUFU.EX2 R17, R17 ;  /* 0x0000001100117308 */ /* 0x000fe20000000800 */
[----:B------:R-:W-:-:S02]  /*3270*/  ISETP.GT.AND P5, PT, R18, 0x41, PT ;  /* 0x000000411200780c */ /* 0x000fc40003fa4270 */
[C---:B------:R-:W-:Y:S02]  /*3280*/  ISETP.GT.AND P6, PT, R18.reuse, 0x48, PT ;  /* 0x000000481200780c */ /* 0x040fe40003fc4270 */
[----:B------:R-:W-:Y:S01]  /*3290*/  ISETP.GT.AND P1, PT, R18, 0x49, PT ;  /* 0x000000491200780c */ /* 0x000fe20003f24270 */
[----:B----4-:R-:W-:Y:S01]  /*32a0*/  FFMA.FTZ R111, R111, UR10, -R97 ;  /* 0x0000000a6f6f7c23 */ /* 0x010fe20008010861 */
[----:B------:R-:W-:Y:S01]  /*32b0*/  FSEL R118, R118, -INF , !P2 ;  /* 0xff80000076767808 */ /* 0x000fe20005000000 */
[----:B------:R-:W-:Y:S02]  /*32c0*/  WARPGROUP.DEPBAR.LE gsb0, 0x0 ;  /* 0x00008000000079c5 */ /* 0x000fe40000010000 */
[----:B------:R-:W-:Y:S01]  /*32d0*/  FSEL R119, R119, -INF , !P3 ;  /* 0xff80000077777808 */ /* 0x000fe20005800000 */
[----:B------:R-:W-:Y:S01]  /*32e0*/  WARPGROUP.ARRIVE ;  /* 0x00000000000079c5 */ /* 0x000fe20000000000 */
[----:B------:R-:W-:Y:S01]  /*32f0*/  FSEL R122, R122, -INF , !P4 ;  /* 0xff8000007a7a7808 */ /* 0x000fe20006000000 */
[----:B-1----:R-:W-:Y:S01]  /*3300*/  FFMA.FTZ R96, R128, UR10, -R120 ;  /* 0x0000000a80607c23 */ /* 0x002fe20008010878 */
[----:B------:R-:W-:Y:S01]  /*3310*/  FSEL R123, R123, -INF , !P5 ;  /* 0xff8000007b7b7808 */ /* 0x000fe20006800000 */
[----:B------:R-:W1:Y:S01]  /*3320*/  SHFL.IDX PT, R128, R13, R8, 0x1f ;  /* 0x00001f080d807589 */ /* 0x000e6200000e0000 */
[----:B------:R-:W-:Y:S01]  /*3330*/  FSEL R126, R126, -INF , !P6 ;  /* 0xff8000007e7e7808 */ /* 0x000fe20007000000 */
[----:B------:R-:W-:Y:S01]  /*3340*/  HGMMA.64x128x16.F32 R24, gdesc[UR4], R24, gsb0 ;  /* 0x01e00000041879f0 */ /* 0x000fe20008000818 */
[----:B------:R-:W-:Y:S01]  /*3350*/  FSEL R127, R127, -INF , !P1 ;  /* 0xff8000007f7f7808 */ /* 0x000fe20004800000 */
[----:B--2---:R-:W-:Y:S01]  /*3360*/  FFMA.FTZ R115, R115, UR10, -R100 ;  /* 0x0000000a73737c23 */ /* 0x004fe20008010864 */
[----:B------:R-:W-:Y:S01]  /*3370*/  ISETP.GT.AND P2, PT, R18, 0x50, PT ;  /* 0x000000501200780c */ /* 0x000fe20003f44270 */
[----:B------:R-:W-:Y:S01]  /*3380*/  FFMA.FTZ R22, R104, UR10, -R92 ;  /* 0x0000000a68167c23 */ /* 0x000fe2000801085c */
        /* <DEDUP_REMOVED lines=8> */
[----:B------:R-:W-:Y:S01]  /*3410*/  ISETP.GT.AND P1, PT, R18, 0x61, PT ;  /* 0x000000611200780c */ /* 0x000fe20003f24270 */
[----:B------:R-:W-:Y:S01]  /*3420*/  FFMA.FTZ R118, R118, UR10, -R108 ;  /* 0x0000000a76767c23 */ /* 0x000fe2000801086c */
[----:B------:R-:W-:Y:S01]  /*3430*/  FSEL R130, R130, -INF , !P2 ;  /* 0xff80000082827808 */ /* 0x000fe20005000000 */
        /* <DEDUP_REMOVED lines=8> */
[C---:B------:R-:W-:Y:S01]  /*34c0*/  ISETP.GT.AND P2, PT, R18.reuse, 0x68, PT ;  /* 0x000000681200780c */ /* 0x040fe20003f44270 */
[----:B------:R-:W-:Y:S01]  /*34d0*/  MUFU.EX2 R218, R218 ;  /* 0x000000da00da7308 */ /* 0x000fe20000000800 */
[C---:B------:R-:W-:Y:S02]  /*34e0*/  ISETP.GT.AND P3, PT, R18.reuse, 0x69, PT ;  /* 0x000000691200780c */ /* 0x040fe40003f64270 */
[C---:B------:R-:W-:Y:S02]  /*34f0*/  ISETP.GT.AND P4, PT, R18.reuse, 0x70, PT ;  /* 0x000000701200780c */ /* 0x040fe40003f84270 */
[----:B------:R-:W-:-:S02]  /*3500*/  ISETP.GT.AND P5, PT, R18, 0x71, PT ;  /* 0x000000711200780c */ /* 0x000fc40003fa4270 */
[C---:B------:R-:W-:Y:S01]  /*3510*/  ISETP.GT.AND P6, PT, R18.reuse, 0x78, PT ;  /* 0x000000781200780c */ /* 0x040fe20003fc4270 */
[----:B------:R-:W-:Y:S01]  /*3520*/  MUFU.EX2 R96, R96 ;  /* 0x0000006000607308 */ /* 0x000fe20000000800 */
[----:B------:R-:W-:Y:S01]  /*3530*/  ISETP.GT.AND P1, PT, R18, 0x79, PT ;  /* 0x000000791200780c */ /* 0x000fe20003f24270 */
[--C-:B------:R-:W-:Y:S01]  /*3540*/  FFMA.FTZ R18, R93, UR10, -R221.reuse ;  /* 0x0000000a5d127c23 */ /* 0x100fe200080108dd */
[----:B------:R-:W-:Y:S01]  /*3550*/  FFMA.FTZ R221, R95, UR10, -R221 ;  /* 0x0000000a5fdd7c23 */ /* 0x000fe200080108dd */
[----:B------:R-:W-:Y:S01]  /*3560*/  FFMA.FTZ R95, R112, UR10, -R98 ;  /* 0x0000000a705f7c23 */ /* 0x000fe20008010862 */
[----:B------:R-:W-:Y:S01]  /*3570*/  FFMA.FTZ R112, R102, UR10, -R91 ;  /* 0x0000000a66707c23 */ /* 0x000fe2000801085b */
[----:B------:R-:W-:Y:S01]  /*3580*/  FFMA.FTZ R91, R116, UR10, -R108 ;  /* 0x0000000a745b7c23 */ /* 0x000fe2000801086c */
[----:B------:R-:W-:Y:S01]  /*3590*/  FFMA.FTZ R93, R109, UR10, -R97 ;  /* 0x0000000a6d5d7c23 */ /* 0x000fe20008010861 */
[----:B------:R-:W2:Y:S01]  /*35a0*/  SHFL.IDX PT, R116, R11, R237, 0x1f ;  /* 0x00001fed0b747589 */ /* 0x000ea200000e0000 */
[----:B------:R4:W-:Y:S01]  /*35b0*/  MUFU.EX2 R14, R95 ;  /* 0x0000005f000e7308 */ /* 0x0009e20000000800 */
[----:B------:R-:W-:Y:S01]  /*35c0*/  FFMA.FTZ R109, R99, UR10, -R89 ;  /* 0x0000000a636d7c23 */ /* 0x000fe20008010859 */
[----:B------:R-:W-:Y:S01]  /*35d0*/  FFMA.FTZ R99, R113, UR10, -R100 ;  /* 0x0000000a71637c23 */ /* 0x000fe20008010864 */
[----:B------:R-:W-:Y:S01]  /*35e0*/  FFMA.FTZ R113, R103, UR10, -R90 ;  /* 0x0000000a67717c23 */ /* 0x000fe2000801085a */
[----:B-1----:R-:W-:-:S02]  /*35f0*/  FFMA.FTZ R100, R136, UR10, -R128 ;  /* 0x0000000a88647c23 */ /* 0x002fc40008010880 */
[----:B------:R-:W-:Y:S02]  /*3600*/  SHFL.IDX PT, R136, R13, R234, 0x1f ;  /* 0x00001fea0d887589 */ /* 0x000fe400000e0000 */
[----:B------:R1:W-:Y:S01]  /*3610*/  MUFU.EX2 R90, R99 ;  /* 0x00000063005a7308 */ /* 0x0003e20000000800 */
[----:B----4-:R-:W-:Y:S02]  /*3620*/  FFMA.FTZ R95, R124, UR10, -R225 ;  /* 0x0000000a7c5f7c23 */ /* 0x010fe400080108e1 */
[----:B------:R-:W4:Y:S05]  /*3630*/  SHFL.IDX PT, R124, R11, R231, 0x1f ;  /* 0x00001fe70b7c7589 */ /* 0x000f2a00000e0000 */
[----:B------:R5:W-:Y:S01]  /*3640*/  MUFU.EX2 R89, R93 ;  /* 0x0000005d00597308 */ /* 0x000be20000000800 */
[----:B-1----:R-:W-:-:S02]  /*3650*/  FFMA.FTZ R99, R125, UR10, -R226 ;  /* 0x0000000a7d637c23 */ /* 0x002fc400080108e2 */
[----:B------:R-:W-:Y:S01]  /*3660*/  SHFL.IDX PT, R125, R11, R230, 0x1f ;  /* 0x00001fe60b7d7589 */ /* 0x000fe200000e0000 */
[----:B--2---:R-:W-:-:S04]  /*3670*/  FFMA.FTZ R121, R121, UR10, -R116 ;  /* 0x0000000a79797c23 */ /* 0x004fc80008010874 */
[----:B------:R-:W-:Y:S01]  /*3680*/  MUFU.EX2 R220, R220 ;  /* 0x000000dc00dc7308 */ /* 0x000fe20000000800 */
[----:B-----5:R-:W-:Y:S01]  /*3690*/  FFMA.FTZ R93, R117, UR10, -R223 ;  /* 0x0000000a755d7c23 */ /* 0x020fe200080108df */
[----:B------:R-:W-:-:S06]  /*36a0*/  FFMA.FTZ R117, R106, UR10, -R92 ;  /* 0x0000000a6a757c23 */ /* 0x000fcc000801085c */
[----:B------:R1:W-:Y:S01]  /*36b0*/  MUFU.EX2 R94, R121 ;  /* 0x00000079005e7308 */ /* 0x0003e20000000800 */
[----:B----4-:R-:W-:Y:S02]  /*36c0*/  FFMA.FTZ R98, R132, UR10, -R124 ;  /* 0x0000000a84627c23 */ /* 0x010fe4000801087c */
[----:B------:R-:W2:Y:S05]  /*36d0*/  SHFL.IDX PT, R132, R13, R235, 0x1f ;  /* 0x00001feb0d847589 */ /* 0x000eaa00000e0000 */
[----:B------:R-:W-:Y:S01]  /*36e0*/  MUFU.EX2 R92, R93 ;  /* 0x0000005d005c7308 */ /* 0x000fe20000000800 */
[----:B-1----:R1:W4:Y:S07]  /*36f0*/  SHFL.IDX PT, R121, R11, R232, 0x1f ;  /* 0x00001fe80b797589 */ /* 0x00232e00000e0000 */
[----:B------:R-:W-:Y:S08]  /*3700*/  MUFU.EX2 R93, R101 ;  /* 0x00000065005d7308 */ /* 0x000ff00000000800 */
[----:B-1----:R1:W-:Y:S01]  /*3710*/  MUFU.EX2 R11, R99 ;  /* 0x00000063000b7308 */ /* 0x0023e20000000800 */
[----:B--2---:R-:W-:-:S02]  /*3720*/  FFMA.FTZ R102, R140, UR10, -R132 ;  /* 0x0000000a8c667c23 */ /* 0x004fc40008010884 */
[----:B------:R-:W-:Y:S05]  /*3730*/  SHFL.IDX PT, R140, R13, R230, 0x1f ;  /* 0x00001fe60d8c7589 */ /* 0x000fea00000e0000 */
[----:B------:R-:W-:Y:S01]  /*3740*/  MUFU.EX2 R19, R19 ;  /* 0x0000001300137308 */ /* 0x000fe20000000800 */
[----:B----4-:R-:W-:Y:S01]  /*3750*/  FFMA.FTZ R97, R129, UR10, -R121 ;  /* 0x0000000a81617c23 */ /* 0x010fe20008010879 */
[----:B-1----:R-:W-:Y:S01]  /*3760*/  FFMA.FTZ R99, R133, UR10, -R125 ;  /* 0x0000000a85637c23 */ /* 0x002fe2000801087d */
[----:B------:R-:W1:Y:S04]  /*3770*/  SHFL.IDX PT, R129, R13, R237, 0x1f ;  /* 0x00001fed0d817589 */ /* 0x000e6800000e0000 */
[----:B------:R-:W-:Y:S01]  /*3780*/  SHFL.IDX PT, R133, R13, R233, 0x1f ;  /* 0x00001fe90d857589 */ /* 0x000fe200000e0000 */
[----:B------:R-:W-:Y:S01]  /*3790*/  MUFU.EX2 R20, R20 ;  /* 0x0000001400147308 */ /* 0x000fe20000000800 */
[----:B------:R-:W-:-:S07]  /*37a0*/  FFMA.FTZ R105, R148, UR10, -R227 ;  /* 0x0000000a94697c23 */ /* 0x000fce00080108e3 */
[----:B------:R-:W-:Y:S08]  /*37b0*/  MUFU.EX2 R222, R222 ;  /* 0x000000de00de7308 */ /* 0x000ff00000000800 */
[----:B------:R-:W-:Y:S01]  /*37c0*/  MUFU.EX2 R23, R23 ;  /* 0x0000001700177308 */ /* 0x000fe20000000800 */
[----:B------:R-:W-:Y:S02]  /*37d0*/  WARPGROUP.DEPBAR.LE gsb0, 0x0 ;  /* 0x00008000000079c5 */ /* 0x000fe40000010000 */
[----:B-1----:R-:W-:Y:S01]  /*37e0*/  FFMA.FTZ R101, R137, UR10, -R129 ;  /* 0x0000000a89657c23 */ /* 0x002fe20008010881 */
[----:B------:R-:W-:Y:S01]  /*37f0*/  WARPGROUP.ARRIVE ;  /* 0x00000000000079c5 */ /* 0x000fe20000000000 */
[----:B------:R1:W2:Y:S01]  /*3800*/  SHFL.IDX PT, R137, R13, R232, 0x1f ;  /* 0x00001fe80d897589 */ /* 0x0002a200000e0000 */
[----:B------:R-:W-:Y:S01]  /*3810*/  FFMA.FTZ R135, R135, UR10, -R125 ;  /* 0x0000000a87877c23 */ /* 0x000fe2000801087d */
[----:B------:R-:W-:Y:S01]  /*3820*/  FSEL R108, R147, -INF , !P5 ;  /* 0xff800000936c7808 */ /* 0x000fe20006800000 */
[----:B------:R-:W-:Y:S01]  /*3830*/  FFMA.FTZ R123, R123, UR10, -R116 ;  /* 0x0000000a7b7b7c23 */ /* 0x000fe20008010874 */
[----:B------:R-:W-:Y:S01]  /*3840*/  FFMA.FTZ R131, R131, UR10, -R121 ;  /* 0x0000000a83837c23 */ /* 0x000fe20008010879 */
[----:B------:R-:W-:Y:S01]  /*3850*/  HGMMA.64x128x16.F32 R24, gdesc[UR4], R24, gsb0 ;  /* 0x01e00000041879f0 */ /* 0x000fe20008000818 */
[----:B------:R-:W-:Y:S01]  /*3860*/  FFMA.FTZ R134, R134, UR10, -R124 ;  /* 0x0000000a86867c23 */ /* 0x000fe2000801087c */
[----:B------:R-:W-:Y:S01]  /*3870*/  FFMA.FTZ R130, R130, UR10, -R120 ;  /* 0x0000000a82827c23 */ /* 0x000fe20008010878 */
[----:B------:R-:W4:Y:S08]  /*3880*/  MUFU.EX2 R97, R97 ;  /* 0x0000006100617308 */ /* 0x000f300000000800 */
[----:B-1----:R1:W-:Y:S01]  /*3890*/  MUFU.EX2 R13, R102 ;  /* 0x00000066000d7308 */ /* 0x0023e20000000800 */
[----:B------:R-:W-:Y:S01]  /*38a0*/  FFMA.FTZ R126, R126, UR10, -R225 ;  /* 0x0000000a7e7e7c23 */ /* 0x000fe200080108e1 */
[----:B------:R-:W-:-:S06]  /*38b0*/  FFMA.FTZ R127, R127, UR10, -R226 ;  /* 0x0000000a7f7f7c23 */ /* 0x000fcc00080108e2 */
[----:B------:R-:W-:Y:S01]  /*38c0*/  MUFU.EX2 R18, R18 ;  /* 0x0000001200127308 */ /* 0x000fe20000000800 */
[----:B-1----:R-:W-:Y:S02]  /*38d0*/  FFMA.FTZ R102, R141, UR10, -R136 ;  /* 0x0000000a8d667c23 */ /* 0x002fe40008010888 */
[----:B------:R-:W5:Y:S01]  /*38e0*/  LDL R141, [R1+0x28] ;  /* 0x00002800018d7983 */ /* 0x000f620000100800 */
[----:B------:R-:W-:Y:S02]  /*38f0*/  R2UR UR6, R15 ;  /* 0x000000000f0672ca */ /* 0x000fe400000e0000 */
[----:B------:R-:W-:Y:S01]  /*3900*/  FSEL R15, R142, -INF , !P2 ;  /* 0xff8000008e0f7808 */ /* 0x000fe20005000000 */
[--C-:B--2---:R-:W-:Y:S01]  /*3910*/  FFMA.FTZ R104, R145, UR10, -R137.reuse ;  /* 0x0000000a91687c23 */ /* 0x104fe20008010889 */
[----:B------:R-:W-:Y:S01]  /*3920*/  FFMA.FTZ R137, R108, UR10, -R137 ;  /* 0x0000000a6c897c23 */ /* 0x000fe20008010889 */
[----:B------:R-:W-:Y:S02]  /*3930*/  MUFU.EX2 R98, R98 ;  /* 0x0000006200627308 */ /* 0x000fe40000000800 */
[----:B------:R-:W-:-:S06]  /*3940*/  FFMA.FTZ R132, R15, UR10, -R132 ;  /* 0x0000000a0f847c23 */ /* 0x000fcc0008010884 */
[----:B------:R-:W-:Y:S01]  /*3950*/  MUFU.EX2 R99, R99 ;  /* 0x0000006300637308 */ /* 0x000fe20000000800 */
[----:B------:R-:W-:Y:S01]  /*3960*/  FFMA.FTZ R138, R138, UR10, -R128 ;  /* 0x0000000a8a8a7c23 */ /* 0x000fe20008010880 */
[----:B------:R-:W-:-:S06]  /*3970*/  FSEL R143, R143, -INF , !P3 ;  /* 0xff8000008f8f7808 */ /* 0x000fcc0005800000 */
[----:B------:R-:W-:Y:S01]  /*3980*/  MUFU.EX2 R95, R95 ;  /* 0x0000005f005f7308 */ /* 0x000fe20000000800 */
[----:B------:R-:W-:Y:S02]  /*3990*/  FSEL R146, R146, -INF , !P4 ;  /* 0xff80000092927808 */ /* 0x000fe40006000000 */
        /* <DEDUP_REMOVED lines=21> */
[----:B------:R-:W2:Y:S04]  /*3af0*/  SHFL.IDX PT, R108, R16, R232, 0x1f ;  /* 0x00001fe8106c7589 */ /* 0x000ea800000e0000 */
[----:B------:R-:W3:Y:S04]  /*3b00*/  SHFL.IDX PT, R124, R16, R237, 0x1f ;  /* 0x00001fed107c7589 */ /* 0x000ee800000e0000 */
[----:B------:R-:W4:Y:S04]  /*3b10*/  SHFL.IDX PT, R121, R16, R235, 0x1f ;  /* 0x00001feb10797589 */ /* 0x000f2800000e0000 */
[----:B------:R-:W4:Y:S04]  /*3b20*/  SHFL.IDX PT, R116, R16, R233, 0x1f ;  /* 0x00001fe910747589 */ /* 0x000f2800000e0000 */
[----:B------:R-:W4:Y:S04]  /*3b30*/  SHFL.IDX PT, R15, R16, R231, 0x1f ;  /* 0x00001fe7100f7589 */ /* 0x000f2800000e0000 */
[----:B------:R-:W4:Y:S01]  /*3b40*/  SHFL.IDX PT, R120, R16, R234, 0x1f ;  /* 0x00001fea10787589 */ /* 0x000f2200000e0000 */
[--C-:B-1----:R-:W-:Y:S01]  /*3b50*/  FADD.FTZ R24, R24, -R125.reuse ;  /* 0x8000007d18187221 */ /* 0x102fe20000010000 */
[----:B------:R-:W-:-:S02]  /*3b60*/  FADD.FTZ R26, R26, -R125 ;  /* 0x8000007d1a1a7221 */ /* 0x000fc40000010000 */
[----:B------:R-:W-:Y:S01]  /*3b70*/  SHFL.IDX PT, R125, R16, R230, 0x1f ;  /* 0x00001fe6107d7589 */ /* 0x000fe200000e0000 */
[----:B--2---:R-:W-:-:S03]  /*3b80*/  FADD.FTZ R33, R33, -R108 ;  /* 0x8000006c21217221 */ /* 0x004fc60000010000 */
[----:B------:R-:W1:Y:S01]  /*3b90*/  SHFL.IDX PT, R16, R228, R232, 0x1f ;  /* 0x00001fe8e4107589 */ /* 0x000e6200000e0000 */
[----:B------:R-:W-:Y:S01]  /*3ba0*/  FADD.FTZ R35, R35, -R108 ;  /* 0x8000006c23237221 */ /* 0x000fe20000010000 */
[--C-:B---3--:R-:W-:Y:S01]  /*3bb0*/  FADD.FTZ R25, R25, -R124.reuse ;  /* 0x8000007c19197221 */ /* 0x108fe20000010000 */
[----:B------:R-:W-:Y:S01]  /*3bc0*/  FADD.FTZ R27, R27, -R124 ;  /* 0x8000007c1b1b7221 */ /* 0x000fe20000010000 */
[--C-:B----4-:R-:W-:Y:S01]  /*3bd0*/  FADD.FTZ R28, R28, -R121.reuse ;  /* 0x800000791c1c7221 */ /* 0x110fe20000010000 */
[----:B------:R-:W-:Y:S01]  /*3be0*/  FADD.FTZ R30, R30, -R121 ;  /* 0x800000791e1e7221 */ /* 0x000fe20000010000 */
[----:B------:R-:W2:Y:S01]  /*3bf0*/  SHFL.IDX PT, R108, R228, R233, 0x1f ;  /* 0x00001fe9e46c7589 */ /* 0x000ea200000e0000 */
[--C-:B------:R-:W-:Y:S01]  /*3c00*/  FADD.FTZ R32, R32, -R116.reuse ;  /* 0x8000007420207221 */ /* 0x100fe20000010000 */
[----:B------:R-:W-:Y:S02]  /*3c10*/  FADD.FTZ R34, R34, -R116 ;  /* 0x8000007422227221 */ /* 0x000fe40000010000 */
[----:B------:R-:W3:Y:S01]  /*3c20*/  SHFL.IDX PT, R124, R228, R8, 0x1f ;  /* 0x00001f08e47c7589 */ /* 0x000ee200000e0000 */
[--C-:B------:R-:W-:Y:S01]  /*3c30*/  FADD.FTZ R36, R36, -R15.reuse ;  /* 0x8000000f24247221 */ /* 0x100fe20000010000 */
[----:B------:R-:W-:-:S02]  /*3c40*/  FADD.FTZ R38, R38, -R15 ;  /* 0x8000000f26267221 */ /* 0x000fc40000010000 */
[----:B------:R-:W4:Y:S04]  /*3c50*/  SHFL.IDX PT, R121, R228, R235, 0x1f ;  /* 0x00001febe4797589 */ /* 0x000f2800000e0000 */
[----:B------:R-:W4:Y:S04]  /*3c60*/  SHFL.IDX PT, R116, R228, R234, 0x1f ;  /* 0x00001feae4747589 */ /* 0x000f2800000e0000 */
[----:B------:R-:W4:Y:S01]  /*3c70*/  SHFL.IDX PT, R15, R228, R231, 0x1f ;  /* 0x00001fe7e40f7589 */ /* 0x000f2200000e0000 */
[--C-:B------:R-:W-:Y:S01]  /*3c80*/  FADD.FTZ R29, R29, -R120.reuse ;  /* 0x800000781d1d7221 */ /* 0x100fe20000010000 */
[----:B------:R-:W-:-:S02]  /*3c90*/  FADD.FTZ R31, R31, -R120 ;  /* 0x800000781f1f7221 */ /* 0x000fc40000010000 */
[----:B------:R-:W4:Y:S01]  /*3ca0*/  SHFL.IDX PT, R120, R228, R237, 0x1f ;  /* 0x00001fede4787589 */ /* 0x000f2200000e0000 */
        /* <DEDUP_REMOVED lines=10> */
[--C-:B----4-:R-:W-:Y:S01]  /*3d50*/  FADD.FTZ R44, R44, -R121.reuse ;  /* 0x800000792c2c7221 */ /* 0x110fe20000010000 */
        /* <DEDUP_REMOVED lines=11> */
[----:B------:R-:W4:Y:S01]  /*3e10*/  SHFL.IDX PT, R12, R12, R230, 0x1f ;  /* 0x00001fe60c0c7589 */ /* 0x000f2200000e0000 */
[--C-:B------:R-:W-:Y:S01]  /*3e20*/  FADD.FTZ R41, R41, -R120.reuse ;  /* 0x8000007829297221 */ /* 0x100fe20000010000 */
[----:B------:R-:W-:Y:S01]  /*3e30*/  FADD.FTZ R43, R43, -R120 ;  /* 0x800000782b2b7221 */ /* 0x000fe20000010000 */
[----:B------:R-:W4:Y:S01]  /*3e40*/  MUFU.EX2 R130, R130 ;  /* 0x0000008200827308 */ /* 0x000f220000000800 */
[----:B------:R-:W-:Y:S04]  /*3e50*/  SHFL.IDX PT, R237, R9, R237, 0x1f ;  /* 0x00001fed09ed7589 */ /* 0x000fe800000e0000 */
[----:B------:R-:W5:Y:S03]  /*3e60*/  SHFL.IDX PT, R120, R9, R8, 0x1f ;  /* 0x00001f0809787589 */ /* 0x000f6600000e0000 */
[----:B------:R-:W5:Y:S01]  /*3e70*/  MUFU.EX2 R126, R126 ;  /* 0x0000007e007e7308 */ /* 0x000f620000000800 */
[----:B------:R-:W5:Y:S01]  /*3e80*/  SHFL.IDX PT, R228, R228, R230, 0x1f ;  /* 0x00001fe6e4e47589 */ /* 0x000f6200000e0000 */
[----:B-1----:R-:W-:Y:S01]  /*3e90*/  FADD.FTZ R128, R84, -R231 ;  /* 0x800000e754807221 */ /* 0x002fe20000010000 */
[----:B------:R-:W-:Y:S01]  /*3ea0*/  FMUL.FTZ R84, R216, R24 ;  /* 0x00000018d8547220 */ /* 0x000fe20000410000 */
[----:B------:R-:W-:-:S04]  /*3eb0*/  FMUL.FTZ R25, R219, R25 ;  /* 0x00000019db197220 */ /* 0x000fc80000410000 */
[----:B------:R-:W1:Y:S01]  /*3ec0*/  MUFU.EX2 R127, R127 ;  /* 0x0000007f007f7308 */ /* 0x000e620000000800 */
        /* <DEDUP_REMOVED lines=10> */
[----:B----4-:R-:W-:Y:S01]  /*3f70*/  FMUL.FTZ R65, R130, R66 ;  /* 0x0000004282417220 */ /* 0x010fe20000410000 */
[--C-:B-1----:R-:W-:Y:S01]  /*3f80*/  FADD.FTZ R9, R68, -R16.reuse ;  /* 0x8000001044097221 */ /* 0x102fe20000010000 */
[----:B------:R-:W-:Y:S01]  /*3f90*/  FADD.FTZ R16, R70, -R16 ;  /* 0x8000001046107221 */ /* 0x000fe20000010000 */
[----:B------:R-:W-:Y:S01]  /*3fa0*/  FADD.FTZ R70, R69, -R12 ;  /* 0x8000000c45467221 */ /* 0x000fe20000010000 */
[--C-:B------:R-:W-:Y:S01]  /*3fb0*/  FFMA.FTZ R106, R149, UR10, -R140.reuse ;  /* 0x0000000a956a7c23 */ /* 0x100fe2000801088c */
[----:B------:R-:W1:Y:S01]  /*3fc0*/  MUFU.EX2 R109, R109 ;  /* 0x0000006d006d7308 */ /* 0x000e620000000800 */
        /* <DEDUP_REMOVED lines=12> */
[----:B------:R-:W3:Y:S01]  /*4090*/  MUFU.EX2 R123, R123 ;  /* 0x0000007b007b7308 */ /* 0x000ee20000000800 */
[----:B------:R-:W-:Y:S01]  /*40a0*/  FADD.FTZ R231, R86, -R231 ;  /* 0x800000e756e77221 */ /* 0x000fe20000010000 */
[----:B------:R-:W-:Y:S01]  /*40b0*/  F2FP.F16.F32.PACK_AB R86, R29, R28 ;  /* 0x0000001c1d56723e */ /* 0x000fe200000000ff */
[----:B------:R-:W-:Y:S01]  /*40c0*/  FMUL.FTZ R60, R95, R60 ;  /* 0x0000003c5f3c7220 */ /* 0x000fe20000410000 */
[----:B------:R-:W-:-:S04]  /*40d0*/  FMUL.FTZ R61, R11, R61 ;  /* 0x0000003d0b3d7220 */ /* 0x000fc80000410000 */
[----:B------:R-:W3:Y:S01]  /*40e0*/  MUFU.EX2 R117, R117 ;  /* 0x0000007500757308 */ /* 0x000ee20000000800 */
[----:B-----5:R-:W-:Y:S01]  /*40f0*/  FMUL.FTZ R62, R126, R62 ;  /* 0x0000003e7e3e7220 */ /* 0x020fe20000410000 */
[----:B------:R-:W-:Y:S01]  /*4100*/  FMUL.FTZ R15, R127, R15 ;  /* 0x0000000f7f0f7220 */ /* 0x000fe20000410000 */
[----:B------:R-:W-:Y:S01]  /*4110*/  F2FP.F16.F32.PACK_AB R66, R66, R9 ;  /* 0x000000094242723e */ /* 0x000fe200000000ff */
[----:B------:R-:W-:-:S04]  /*4120*/  FADD.FTZ R67, R67, -R108 ;  /* 0x8000006c43437221 */ /* 0x000fc80000010000 */
[----:B------:R-:W5:Y:S01]  /*4130*/  MUFU.EX2 R114, R114 ;  /* 0x0000007200727308 */ /* 0x000f620000000800 */
[----:B------:R-:W-:Y:S01]  /*4140*/  FADD.FTZ R63, R72, -R120 ;  /* 0x80000078483f7221 */ /* 0x000fe20000010000 */
[----:B------:R-:W-:-:S06]  /*4150*/  FADD.FTZ R108, R73, -R237 ;  /* 0x800000ed496c7221 */ /* 0x000fcc0000010000 */
[----:B------:R-:W5:Y:S01]  /*4160*/  MUFU.EX2 R115, R115 ;  /* 0x0000007300737308 */ /* 0x000f620000000800 */
[----:B------:R-:W-:-:S07]  /*4170*/  FADD.FTZ R12, R71, -R12 ;  /* 0x8000000c470c7221 */ /* 0x000fce0000010000 */
[----:B------:R-:W5:Y:S08]  /*4180*/  MUFU.EX2 R118, R118 ;  /* 0x0000007600767308 */ /* 0x000f700000000800 */
[----:B------:R-:W5:Y:S01]  /*4190*/  MUFU.EX2 R119, R119 ;  /* 0x0000007700777308 */ /* 0x000f620000000800 */
[----:B------:R-:W-:-:S07]  /*41a0*/  F2FP.F16.F32.PACK_AB R70, R61, R60 ;  /* 0x0000003c3d46723e */ /* 0x000fce00000000ff */
[----:B------:R-:W5:Y:S01]  /*41b0*/  MUFU.EX2 R131, R131 ;  /* 0x0000008300837308 */ /* 0x000f620000000800 */
[----:B------:R-:W-:-:S07]  /*41c0*/  F2FP.F16.F32.PACK_AB R71, R15, R62 ;  /* 0x0000003e0f47723e */ /* 0x000fce00000000ff */
[----:B------:R-:W5:Y:S01]  /*41d0*/  MUFU.EX2 R134, R134 ;  /* 0x0000008600867308 */ /* 0x000f620000000800 */
[----:B------:R-:W-:-:S07]  /*41e0*/  FMUL.FTZ R60, R100, R63 ;  /* 0x0000003f643c7220 */ /* 0x000fce0000410000 */
[----:B------:R-:W5:Y:S01]  /*41f0*/  MUFU.EX2 R135, R135 ;  /* 0x0000008700877308 */ /* 0x000f620000000800 */
[----:B------:R-:W-:-:S07]  /*4200*/  FMUL.FTZ R15, R101, R108 ;  /* 0x0000006c650f7220 */ /* 0x000fce0000410000 */
[----:B------:R-:W-:Y:S01]  /*4210*/  MUFU.EX2 R102, R102 ;  /* 0x0000006600667308 */ /* 0x000fe20000000800 */
[----:B------:R-:W-:-:S07]  /*4220*/  FADD.FTZ R64, R64, -R116 ;  /* 0x8000007440407221 */ /* 0x000fce0000010000 */
[----:B------:R-:W5:Y:S08]  /*4230*/  MUFU.EX2 R138, R138 ;  /* 0x0000008a008a7308 */ /* 0x000f700000000800 */
[----:B------:R-:W5:Y:S08]  /*4240*/  MUFU.EX2 R139, R139 ;  /* 0x0000008b008b7308 */ /* 0x000f700000000800 */
[----:B------:R-:W5:Y:S08]  /*4250*/  MUFU.EX2 R132, R132 ;  /* 0x0000008400847308 */ /* 0x000f700000000800 */
[----:B------:R-:W5:Y:S01]  /*4260*/  MUFU.EX2 R136, R136 ;  /* 0x0000008800887308 */ /* 0x000f620000000800 */
[----:B------:R-:W-:-:S07]  /*4270*/  FADD.FTZ R56, R56, -R124 ;  /* 0x8000007c38387221 */ /* 0x000fce0000010000 */
[----:B------:R-:W5:Y:S01]  /*4280*/  MUFU.EX2 R103, R103 ;  /* 0x0000006700677308 */ /* 0x000f620000000800 */
[----:B------:R-:W-:-:S07]  /*4290*/  FADD.FTZ R58, R58, -R124 ;  /* 0x8000007c3a3a7221 */ /* 0x000fce0000010000 */
[----:B------:R-:W-:Y:S01]  /*42a0*/  MUFU.EX2 R104, R104 ;  /* 0x0000006800687308 */ /* 0x000fe20000000800 */
[----:B------:R-:W-:-:S07]  /*42b0*/  FADD.FTZ R57, R57, -R125 ;  /* 0x8000007d39397221 */ /* 0x000fce0000010000 */
[----:B------:R-:W-:Y:S01]  /*42c0*/  MUFU.EX2 R105, R105 ;  /* 0x0000006900697308 */ /* 0x000fe20000000800 */
[----:B------:R-:W-:-:S07]  /*42d0*/  FADD.FTZ R59, R59, -R125 ;  /* 0x8000007d3b3b7221 */ /* 0x000fce0000010000 */
[----:B------:R-:W-:Y:S08]  /*42e0*/  MUFU.EX2 R106, R106 ;  /* 0x0000006a006a7308 */ /* 0x000ff00000000800 */
[----:B------:R-:W5:Y:S08]  /*42f0*/  MUFU.EX2 R133, R133 ;  /* 0x0000008500857308 */ /* 0x000f700000000800 */
[----:B------:R-:W5:Y:S08]  /*4300*/  MUFU.EX2 R137, R137 ;  /* 0x0000008900897308 */ /* 0x000f700000000800 */
[----:B------:R-:W5:Y:S08]  /*4310*/  MUFU.EX2 R28, R227 ;  /* 0x000000e3001c7308 */ /* 0x000f700000000800 */
[----:B------:R-:W5:Y:S01]  /*4320*/  MUFU.EX2 R9, R140 ;  /* 0x0000008c00097308 */ /* 0x000f620000000800 */
        /* <DEDUP_REMOVED lines=13> */
[----:B-1----:R-:W-:Y:S01]  /*4400*/  FMUL.FTZ R35, R109, R35 ;  /* 0x000000236d237220 */ /* 0x002fe20000410000 */
[----:B------:R-:W-:Y:S01]  /*4410*/  FMUL.FTZ R36, R20, R36 ;  /* 0x0000002414247220 */ /* 0x000fe20000410000 */
[----:B------:R-:W-:Y:S01]  /*4420*/  FMUL.FTZ R37, R21, R37 ;  /* 0x0000002515257220 */ /* 0x000fe20000410000 */
[----:B------:R-:W-:Y:S01]  /*4430*/  FMUL.FTZ R38, R112, R38 ;  /* 0x0000002670267220 */ /* 0x000fe20000410000 */
[----:B----4-:R-:W-:Y:S01]  /*4440*/  FMUL.FTZ R39, R113, R39 ;  /* 0x0000002771277220 */ /* 0x010fe20000410000 */
[----:B------:R-:W-:Y:S01]  /*4450*/  FMUL.FTZ R56, R93, R56 ;  /* 0x000000385d387220 */ /* 0x000fe20000410000 */
[----:B------:R-:W-:Y:S01]  /*4460*/  FMUL.FTZ R57, R94, R57 ;  /* 0x000000395e397220 */ /* 0x000fe20000410000 */
[----:B------:R-:W-:Y:S01]  /*4470*/  FMUL.FTZ R58, R122, R58 ;  /* 0x0000003a7a3a7220 */ /* 0x000fe20000410000 */
[----:B---3--:R-:W-:Y:S01]  /*4480*/  FMUL.FTZ R59, R123, R59 ;  /* 0x0000003b7b3b7220 */ /* 0x008fe20000410000 */
        /* <DEDUP_REMOVED lines=22> */
[----:B-----5:R-:W-:Y:S01]  /*45f0*/  FMUL.FTZ R50, R114, R50 ;  /* 0x0000003272327220 */ /* 0x020fe20000410000 */
        /* <DEDUP_REMOVED lines=61> */
[----:B------:R-:W-:-:S05]  /*49d0*/  UMOV UR7, 0x40000040 ;  /* 0x4000004000077882 */ /* 0x000fca0000000000 */
        /* <DEDUP_REMOVED lines=141> */
.L_x_7218:
        /* <DEDUP_REMOVED lines=68> */
.L_x_7219:
        /* <DEDUP_REMOVED lines=12> */
.L_x_7209:
        /* <DEDUP_REMOVED lines=116> */
.L_x_7232:
[----:B------:R-:W-:-:S05]  /*5ef0*/  IMAD.U32 R7, RZ, RZ, UR36 ;  /* 0x00000024ff077e24 */ /* 0x000fca000f8e00ff */
[----:B------:R-:W-:-:S04]  /*5f00*/  LOP3.LUT R7, R7, 0x1, RZ, 0xfc, !PT ;  /* 0x0000000107077812 */ /* 0x000fc800078efcff */
[----:B------:R-:W-:-:S13]  /*5f10*/  ISETP.NE.AND P0, PT, R7, 0x3, PT ;  /* 0x000000030700780c */ /* 0x000fda0003f05270 */
[----:B--2---:R-:W-:Y:S05]  /*5f20*/  @!P0 BRA `(.L_x_7222) ;  /* 0x0000000000048947 */ /* 0x004fea0003800000 */
[----:B------:R-:W-:Y:S01]  /*5f30*/  BPT.TRAP 0x1 ;  /* 0x000000040000795c */ /* 0x000fe20000300000 */
.L_x_7222:
[----:B------:R-:W-:Y:S01]  /*5f40*/  IMAD R7, R0, 0x8, R236 ;  /* 0x0000000800077824 */ /* 0x000fe200078e02ec */
[----:B------:R-:W-:-:S04]  /*5f50*/  SHF.L.U32 R18, R4, 0x1f, RZ ;  /* 0x0000001f04127819 */ /* 0x000fc800000006ff */
[----:B------:R1:W2:Y:S01]  /*5f60*/  SYNCS.PHASECHK.TRANS64.TRYWAIT P1, [R7+URZ+0x30c10], R18 ;  /* 0x030c1012070075a7 */ /* 0x0002a2000802017f */
[----:B------:R-:W-:Y:S05]  /*5f70*/  @!P0 BRA `(.L_x_7223) ;  /* 0x0000000000048947 */ /* 0x000fea0003800000 */
[----:B------:R-:W-:Y:S01]  /*5f80*/  BPT.TRAP 0x1 ;  /* 0x000000040000795c */ /* 0x000fe20000300000 */
.L_x_7223:
[----:B---3--:R-:W-:-:S05]  /*5f90*/  VIADD R8, R236, 0x10000 ;  /* 0x00010000ec087836 */ /* 0x008fca0000000000 */
[----:B------:R-:W-:-:S04]  /*5fa0*/  SHF.R.U32.HI R8, RZ, 0x4, R8 ;  /* 0x00000004ff087819 */ /* 0x000fc80000011608 */
[----:B------:R-:W-:-:S04]  /*5fb0*/  LOP3.LUT R8, R8, 0x3fff, RZ, 0xc0, !PT ;  /* 0x00003fff08087812 */ /* 0x000fc800078ec0ff */
[----:B------:R-:W-:Y:S01]  /*5fc0*/  LOP3.LUT R9, R8, 0x10000, RZ, 0xfc, !PT ;  /* 0x0001000008097812 */ /* 0x000fe200078efcff */
[----:B--2---:R-:W-:Y:S06]  /*5fd0*/  @P1 BRA `(.L_x_7224) ;  /* 0x0000000000081947 */ /* 0x004fec0003800000 */
[----:B------:R-:W2:Y:S02]  /*5fe0*/  SYNCS.PHASECHK.TRANS64.TRYWAIT P1, [R7+URZ+0x30c10], R18 ;  /* 0x030c1012070075a7 */ /* 0x000ea4000802017f */
[----:B--2---:R-:W-:Y:S05]  /*5ff0*/  @!P1 BRA `(.L_x_7225) ;  /* 0x0000008400889947 */ /* 0x004fea0003800000 */
.L_x_7224:
        /* <DEDUP_REMOVED lines=63> */
.L_x_7226:
[----:B------:R1:W1:Y:S01]  /*63f0*/  SYNCS.PHASECHK.TRANS64.TRYWAIT P1, [R7+URZ+0x30c30], R18 ;  /* 0x030c3012070075a7 */ /* 0x000262000802017f */
[----:B------:R-:W-:Y:S05]  /*6400*/  @!P0 BRA `(.L_x_7227) ;  /* 0x0000000000048947 */ /* 0x000fea0003800000 */
[----:B------:R-:W-:Y:S01]  /*6410*/  BPT.TRAP 0x1 ;  /* 0x000000040000795c */ /* 0x000fe20000300000 */
.L_x_7227:
        /* <DEDUP_REMOVED lines=8> */
.L_x_7228:
        /* <DEDUP_REMOVED lines=131> */
[----:B------:R-:W-:Y:S01]  /*6cd0*/  MUFU.EX2 R17, R17 ;  /* 0x0000001100117308 */ /* 0x000fe20000000800 */
[--C-:B-1----:R-:W-:Y:S02]  /*6ce0*/  FFMA.FTZ R89, R89, UR5, -R10.reuse ;  /* 0x0000000559597c23 */ /* 0x102fe4000801080a */
[----:B------:R-:W1:Y:S01]  /*6cf0*/  SHFL.IDX PT, R90, R231, R106, 0x1f ;  /* 0x00001f6ae75a7589 */ /* 0x000e6200000e0000 */
[----:B------:R-:W-:Y:S01]  /*6d00*/  FFMA.FTZ R10, R91, UR5, -R10 ;  /* 0x000000055b0a7c23 */ /* 0x000fe2000801080a */
[--C-:B---3--:R-:W-:Y:S01]  /*6d10*/  FFMA.FTZ R230, R230, UR5, -R11.reuse ;  /* 0x00000005e6e67c23 */ /* 0x108fe2000801080b */
[----:B------:R-:W-:Y:S01]  /*6d20*/  FFMA.FTZ R11, R94, UR5, -R11 ;  /* 0x000000055e0b7c23 */ /* 0x000fe2000801080b */
[----:B------:R-:W-:Y:S01]  /*6d30*/  SHFL.IDX PT, R110, R223, R104, 0x1f ;  /* 0x00001f68df6e7589 */ /* 0x000fe200000e0000 */
        /* <DEDUP_REMOVED lines=101> */
[----:B------:R-:W-:Y:S01]  /*7390*/  UMOV UR11, 0x40000040 ;  /* 0x40000040000b7882 */ /* 0x000fe20000000000 */
[----:B------:R-:W-:Y:S02]  /*73a0*/  R2UR UR6, R217 ;  /* 0x00000000d90672ca */ /* 0x000fe400000e0000 */
        /* <DEDUP_REMOVED lines=230> */
[----:B------:R-:W-:Y:S01]  /*8210*/  UMOV UR7, 0x40000040 ;  /* 0x4000004000077882 */ /* 0x000fe20000000000 */
[----:B------:R-:W-:Y:S01]  /*8220*/  F2FP.F16.F32.PACK_AB R73, R51, R50 ;  /* 0x000000323349723e */ /* 0x000fe200000000ff */
[----:B------:R-:W-:Y:S01]  /*8230*/  UIADD3 UR4, UR6, 0x80, URZ ;  /* 0x0000008006047890 */ /* 0x000fe2000fffe03f */
[----:B------:R-:W-:Y:S01]  /*8240*/  F2FP.F16.F32.PACK_AB R74, R53, R52 ;  /* 0x00000034354a723e */ /* 0x000fe200000000ff */
[----:B------:R-:W-:Y:S01]  /*8250*/  UMOV UR11, 0x40000040 ;  /* 0x40000040000b7882 */ /* 0x000fe20000000000 */
        /* <DEDUP_REMOVED lines=17> */
[----:B------:R-:W-:-:S03]  /*8370*/  F2FP.F16.F32.PACK_AB R27, R12, R11 ;  /* 0x0000000b0c1b723e */ /* 0x000fc600000000ff */
[----:B------:R-:W-:Y:S04]  /*8380*/  STSM.16.MT88.4 [R39+0x23c00], R60 ;  /* 0x023c003c27007844 */ /* 0x000fe80000004200 */
[----:B------:R1:W-:Y:S01]  /*8390*/  STSM.16.MT88.4 [R39+0x24400], R56 ;  /* 0x0244003827007844 */ /* 0x0003e20000004200 */
[----:B------:R-:W-:-:S03]  /*83a0*/  WARPGROUP.ARRIVE ;  /* 0x00000000000079c5 */ /* 0x000fc60000000000 */
[----:B------:R-:W2:Y:S03]  /*83b0*/  LDL R38, [R1+0x30] ;  /* 0x0000300001267983 */ /* 0x000ea60000100800 */
[----:B------:R-:W-:Y:S01]  /*83c0*/  HGMMA.64x64x16.F32 R184, R24, gdesc[UR4].tnspB, R184, gsb0 ;  /* 0x40e0000418b87df0 */ /* 0x000fe200080008b8 */
[----:B------:R-:W-:Y:S02]  /*83d0*/  UMOV UR10, UR4 ;  /* 0x00000004000a7c82 */ /* 0x000fe40008000000 */
[----:B------:R-:W-:Y:S02]  /*83e0*/  WARPGROUP.DEPBAR.LE gsb0, 0x0 ;  /* 0x00008000000079c5 */ /* 0x000fe40000010000 */
[----:B------:R-:W-:Y:S02]  /*83f0*/  F2FP.F16.F32.PACK_AB R24, R226, R229 ;  /* 0x000000e5e218723e */ /* 0x000fe400000000ff */
[----:B------:R-:W-:-:S02]  /*8400*/  F2FP.F16.F32.PACK_AB R25, R14, R13 ;  /* 0x0000000d0e19723e */ /* 0x000fc400000000ff */
        /* <DEDUP_REMOVED lines=69> */
[----:B------:R-:W-:-:S04]  /*8860*/  UMOV UR5, 0x40000040 ;  /* 0x4000004000057882 */ /* 0x000fc80000000000 */
        /* <DEDUP_REMOVED lines=59> */
.L_x_7230:
        /* <DEDUP_REMOVED lines=70> */
.L_x_7231:
        /* <DEDUP_REMOVED lines=12> */
.L_x_7221:
        /* <DEDUP_REMOVED lines=34> */
.L_x_7201:
[----:B------:R-:W-:Y:S05]  /*9360*/  @P0 BRA `(.L_x_7196) ;  /* 0x00000050004c0947 */ /* 0x000fea0003800000 */
[----:B------:R-:W-:Y:S01]  /*9370*/  ULDC.64 UR4, c[0x0][0x878] ;  /* 0x00021e0000047ab9 */ /* 0x000fe20000000a00 */
[----:B------:R-:W3:Y:S01]  /*9380*/  LDC R10, c[0x0][0x850] ;  /* 0x00021400ff0a7b82 */ /* 0x000ee20000000800 */
[----:B------:R-:W-:Y:S01]  /*9390*/  UISETP.NE.U32.AND UP0, UPT, UR4, URZ, UPT ;  /* 0x0000003f0400728c */ /* 0x000fe2000bf05070 */
[----:B------:R-:W4:Y:S01]  /*93a0*/  S2R R16, SR_TID.X ;  /* 0x0000000000107919 */ /* 0x000f220000002100 */
[----:B--2---:R-:W2:Y:S02]  /*93b0*/  S2R R9, SR_CgaCtaId ;  /* 0x0000000000097919 */ /* 0x004ea40000008800 */
        /* <DEDUP_REMOVED lines=8> */
[----:B------:R-:W-:Y:S02]  /*9440*/  IMAD.U32 R2, RZ, RZ, UR4 ;  /* 0x00000004ff027e24 */ /* 0x000fe4000f8e00ff */
[----:B------:R-:W-:-:S05]  /*9450*/  IMAD.U32 R3, RZ, RZ, UR5 ;  /* 0x00000005ff037e24 */ /* 0x000fca000f8e00ff */
[----:B------:R-:W5:Y:S01]  /*9460*/  @P1 LDG.E R2, desc[UR38][R2.64] ;  /* 0x0000002602021981 */ /* 0x000f62000c1e1900 */
[----:B---3--:R-:W-:Y:S01]  /*9470*/  ISETP.NE.AND P0, PT, R10, 0x1, PT ;  /* 0x000000010a00780c */ /* 0x008fe20003f05270 */
[----:B----4-:R-:W-:-:S12]  /*9480*/  VIADD R15, R16, 0xffffff80 ;  /* 0xffffff80100f7836 */ /* 0x010fd80000000000 */
[----:B------:R-:W3:Y:S08]  /*9490*/  @P0 LDC R0, c[0x0][0x854] ;  /* 0x00021500ff000b82 */ /* 0x000ef00000000800 */
[----:B------:R-:W4:Y:S01]  /*94a0*/  @P0 LDC R5, c[0x0][0x858] ;  /* 0x00021600ff050b82 */ /* 0x000f220000000800 */
[----:B---3--:R-:W-:-:S05]  /*94b0*/  @P0 IMAD.HI.U32 R0, R0, UR37, RZ ;  /* 0x0000002500000c27 */ /* 0x008fca000f8e00ff */
[----:B----4-:R-:W-:Y:S02]  /*94c0*/  @P0 SHF.R.U32.HI R7, RZ, R5, R0 ;  /* 0x00000005ff070219 */ /* 0x010fe40000011600 */
[----:B------:R-:W-:Y:S02]  /*94d0*/  MOV R0, 0x400 ;  /* 0x0000040000007802 */ /* 0x000fe40000000f00 */
[----:B------:R-:W-:Y:S02]  /*94e0*/  SHF.R.S32.HI R8, RZ, 0x1f, R7 ;  /* 0x0000001fff087819 */ /* 0x000fe40000011407 */
[----:B--2---:R-:W-:-:S03]  /*94f0*/  LEA R19, R9, R0, 0x18 ;  /* 0x0000000009137211 */ /* 0x004fc600078ec0ff */
        /* <DEDUP_REMOVED lines=18> */
[----:B------:R-:W-:-:S03]  /*9620*/  USEL UR6, UR40, URZ, !UP0 ;  /* 0x0000003f28067287 */ /* 0x000fc6000c000000 */
[----:B------:R-:W-:Y:S01]  /*9630*/  IMAD.U32 R5, RZ, RZ, UR4 ;  /* 0x00000004ff057e24 */ /* 0x000fe2000f8e00ff */
[----:B------:R-:W-:Y:S02]  /*9640*/  ULDC.64 UR4, c[0x0][0x840] ;  /* 0x0002100000047ab9 */ /* 0x000fe40000000a00 */
[----:B------:R-:W-:Y:S02]  /*9650*/  IMAD R6, R8, UR4, RZ ;  /* 0x0000000408067c24 */ /* 0x000fe4000f8e02ff */
[----:B------:R-:W-:Y:S01]  /*9660*/  IMAD.WIDE.U32 R2, R7, UR8, R4 ;  /* 0x0000000807027c25 */ /* 0x000fe2000f8e0004 */
[----:B------:R-:W-:-:S03]  /*9670*/  ULDC.64 UR8, c[0x0][0x820] ;  /* 0x0002080000087ab9 */ /* 0x000fc60000000a00 */
[----:B------:R-:W-:Y:S01]  /*9680*/  IMAD.WIDE.U32 R4, R7, UR4, R4 ;  /* 0x0000000407047c25 */ /* 0x000fe2000f8e0004 */
[----:B------:R-:W-:-:S03]  /*9690*/  USHF.R.S32.HI UR4, URZ, 0x1f, UR40 ;  /* 0x0000001f3f047899 */ /* 0x000fc60008011428 */
[----:B-1----:R-:W-:Y:S01]  /*96a0*/  IMAD R13, R7, UR5, R6 ;  /* 0x00000005070d7c24 */ /* 0x002fe2000f8e0206 */
[----:B------:R-:W-:Y:S01]  /*96b0*/  USEL UR4, UR4, URZ, !UP0 ;  /* 0x0000003f04047287 */ /* 0x000fe2000c000000 */
[----:B------:R-:W-:Y:S02]  /*96c0*/  IMAD.SHL.U32 R6, R9, 0x20, RZ ;  /* 0x0000002009067824 */ /* 0x000fe400078e00ff */
[----:B------:R-:W-:Y:S01]  /*96d0*/  IMAD.IADD R3, R3, 0x1, R11 ;  /* 0x0000000103037824 */ /* 0x000fe200078e020b */
[----:B------:R-:W-:Y:S01]  /*96e0*/  UIMAD UR5, UR4, UR8, URZ ;  /* 0x00000008040572a4 */ /* 0x000fe2000f8e023f */
[----:B------:R-:W-:Y:S01]  /*96f0*/  IMAD.IADD R5, R5, 0x1, R13 ;  /* 0x0000000105057824 */ /* 0x000fe200078e020d */
[----:B------:R-:W-:Y:S01]  /*9700*/  LOP3.LUT R9, R6, 0x3ffff000, RZ, 0xc0, !PT ;  /* 0x3ffff00006097812 */ /* 0x000fe200078ec0ff */
[----:B------:R-:W-:Y:S01]  /*9710*/  UIMAD UR4, UR4, UR10, URZ ;  /* 0x0000000a040472a4 */ /* 0x000fe2000f8e023f */
[----:B------:R-:W-:Y:S01]  /*9720*/  IMAD.U32 R11, RZ, RZ, UR8 ;  /* 0x00000008ff0b7e24 */ /* 0x000fe2000f8e00ff */
[----:B------:R-:W-:Y:S01]  /*9730*/  UIMAD UR5, UR6, UR9, UR5 ;  /* 0x00000009060572a4 */ /* 0x000fe2000f8e0205 */
[----:B------:R-:W-:Y:S01]  /*9740*/  IMAD.U32 R13, RZ, RZ, UR10 ;  /* 0x0000000aff0d7e24 */ /* 0x000fe2000f8e00ff */
[----:B------:R-:W-:Y:S01]  /*9750*/  UIMAD UR4, UR6, UR11, UR4 ;  /* 0x0000000b060472a4 */ /* 0x000fe2000f8e0204 */
[----:B------:R-:W-:-:S02]  /*9760*/  IMAD R0, R0, 0x4, R9 ;  /* 0x0000000400007824 */ /* 0x000fc400078e0209 */
[----:B------:R-:W-:Y:S02]  /*9770*/  IMAD.MOV R9, RZ, RZ, -R7 ;  /* 0x000000ffff097224 */ /* 0x000fe400078e0a07 */
[----:B------:R-:W-:-:S04]  /*9780*/  IMAD.WIDE.U32 R2, R11, UR6, R2 ;  /* 0x000000060b027c25 */ /* 0x000fc8000f8e0002 */
[----:B------:R-:W-:-:S04]  /*9790*/  IMAD.WIDE.U32 R4, R13, UR6, R4 ;  /* 0x000000060d047c25 */ /* 0x000fc8000f8e0004 */
[----:B------:R-:W-:Y:S02]  /*97a0*/  IMAD R11, R10, R9, UR37 ;  /* 0x000000250a0b7e24 */ /* 0x000fe4000f8e0209 */
[----:B------:R-:W-:Y:S02]  /*97b0*/  VIADD R10, R3, UR5 ;  /* 0x00000005030a7c36 */ /* 0x000fe40008000000 */
        /* <DEDUP_REMOVED lines=36> */
.L_x_7235:
[----:B------:R-:W2:Y:S04]  /*9a00*/  LDG.E.STRONG.GPU R8, desc[UR38][R6.64] ;  /* 0x0000002606087981 */ /* 0x000ea8000c1ef900 */
[----:B--2---:R-:W-:Y:S01]  /*9a10*/  CCTL.IVALL ;  /* 0x00000000ff00798f */ /* 0x004fe20002000000 */
[----:B------:R-:W-:Y:S05]  /*9a20*/  YIELD ;  /* 0x0000000000007946 */ /* 0x000fea0003800000 */
[----:B------:R-:W-:-:S13]  /*9a30*/  ISETP.NE.AND P0, PT, R8, R11, PT ;  /* 0x0000000b0800720c */ /* 0x000fda0003f05270 */
[----:B------:R-:W-:Y:S05]  /*9a40*/  @P0 BRA `(.L_x_7235) ;  /* 0xfffffffc00ec0947 */ /* 0x000fea000383ffff */
.L_x_7234:
[----:B------:R-:W-:Y:S05]  /*9a50*/  BSYNC B0 ;  /* 0x0000000000007941 */ /* 0x000fea0003800000 */
.L_x_7233:
[----:B------:R-:W-:Y:S01]  /*9a60*/  UMOV UR4, 0xffffffff ;  /* 0xffffffff00047882 */ /* 0x000fe20000000000 */
[----:B------:R-:W-:Y:S02]  /*9a70*/  LEA.HI.X R10, R2, R13, R10, 0x2, P2 ;  /* 0x0000000d020a7211 */ /* 0x000fe400010f140a */
[----:B------:R-:W-:Y:S01]  /*9a80*/  LEA.HI.X R9, R4, R15, R9, 0x2, P3 ;  /* 0x0000000f04097211 */ /* 0x000fe200018f1409 */
[----:B------:R-:W-:Y:S06]  /*9a90*/  BRA.DIV UR4, `(.L_x_7236) ;  /* 0x0000004e04087947 */ /* 0x000fec000b800000 */
[----:B------:R-:W-:Y:S01]  /*9aa0*/  NOP ;  /* 0x0000000000007918 */ /* 0x000fe20000000000 */
.L_x_7337:
        /* <DEDUP_REMOVED lines=17> */
.L_x_7239:
[----:B------:R-:W-:Y:S01]  /*9bc0*/  @P0 ELECT P2, URZ, PT ;  /* 0x00000000003f082f */ /* 0x000fe20003840000 */
[----:B------:R1:W-:-:S12]  /*9bd0*/  UBLKRED.G.S.ADD.F32.RN [UR4], [UR6], UR7, desc[UR8] ;  /* 0x00000804060073bb */ /* 0x0003d800080a1407 */
[----:B------:R-:W-:Y:S02]  /*9be0*/  @P2 PLOP3.LUT P0, PT, P2, PT, PT, 0x8, 0x0 ;  /* 0x000000000000281c */ /* 0x000fe4000170e170 */
[----:B------:R-:W-:-:S11]  /*9bf0*/  PLOP3.LUT P2, PT, PT, PT, PT, 0x8, 0x0 ;  /* 0x000000000000781c */ /* 0x000fd60003f4e170 */
[----:B-1----:R-:W-:Y:S05]  /*9c00*/  @P0 BRA.U.ANY `(.L_x_7239) ;  /* 0xfffffffd00ec0947 */ /* 0x002fea000393ffff */
[----:B------:R0:W-:Y:S01]  /*9c10*/  UTMACMDFLUSH ;  /* 0x00000000000079b7 */ /* 0x0001e20000000000 */
[----:B------:R-:W-:-:S04]  /*9c20*/  DEPBAR.LE SB0, 0x0 ;  /* 0x000080000000791a */ /* 0x000fc80000000000 */
.L_x_7238:
[----:B------:R-:W-:Y:S05]  /*9c30*/  BSYNC B0 ;  /* 0x0000000000007941 */ /* 0x000fea0003800000 */
.L_x_7237:
        /* <DEDUP_REMOVED lines=14> */
.L_x_7241:
[----:B------:R-:W-:Y:S05]  /*9d20*/  BSYNC B0 ;  /* 0x0000000000007941 */ /* 0x000fea0003800000 */
.L_x_7240:
        /* <DEDUP_REMOVED lines=14> */
.L_x_7244:
[----:B-1-3--:R-:W2:Y:S04]  /*9e10*/  LDG.E.STRONG.GPU R0, desc[UR38][R2.64] ;  /* 0x0000002602007981 */ /* 0x00aea8000c1ef900 */
[----:B--2---:R-:W-:Y:S01]  /*9e20*/  CCTL.IVALL ;  /* 0x00000000ff00798f */ /* 0x004fe20002000000 */
[----:B------:R-:W-:Y:S05]  /*9e30*/  YIELD ;  /* 0x0000000000007946 */ /* 0x000fea0003800000 */
[----:B------:R-:W-:-:S13]  /*9e40*/  ISETP.NE.AND P0, PT, R0, R11, PT ;  /* 0x0000000b0000720c */ /* 0x000fda0003f05270 */
[----:B------:R-:W-:Y:S05]  /*9e50*/  @P0 BRA `(.L_x_7244) ;  /* 0xfffffffc00ec0947 */ /* 0x000fea000383ffff */
.L_x_7243:
[----:B------:R-:W-:Y:S05]  /*9e60*/  BSYNC B0 ;  /* 0x0000000000007941 */ /* 0x000fea0003800000 */
.L_x_7242:
[----:B------:R-:W-:-:S03]  /*9e70*/  UMOV UR4, 0xffffffff ;  /* 0xffffffff00047882 */ /* 0x000fc60000000000 */
[----:B------:R-:W-:Y:S05]  /*9e80*/  BRA.DIV UR4, `(.L_x_7245) ;  /* 0x0000004a04287947 */ /* 0x000fea000b800000 */
[----:B------:R-:W-:Y:S01]  /*9e90*/  NOP ;  /* 0x0000000000007918 */ /* 0x000fe20000000000 */
.L_x_7340:
        /* <DEDUP_REMOVED lines=17> */
.L_x_7248:
[----:B------:R-:W-:Y:S01]  /*9fb0*/  @P0 ELECT P2, URZ, PT ;  /* 0x00000000003f082f */ /* 0x000fe20003840000 */
[----:B------:R2:W-:-:S12]  /*9fc0*/  UBLKRED.G.S.ADD.F32.RN [UR4], [UR6], UR7, desc[UR8] ;  /* 0x00000804060073bb */ /* 0x0005d800080a1407 */
[----:B------:R-:W-:Y:S02]  /*9fd0*/  @P2 PLOP3.LUT P0, PT, P2, PT, PT, 0x8, 0x0 ;  /* 0x000000000000281c */ /* 0x000fe4000170e170 */
[----:B------:R-:W-:-:S11]  /*9fe0*/  PLOP3.LUT P2, PT, PT, PT, PT, 0x8, 0x0 ;  /* 0x000000000000781c */ /* 0x000fd60003f4e170 */
[----:B--2---:R-:W-:Y:S05]  /*9ff0*/  @P0 BRA.U.ANY `(.L_x_7248) ;  /* 0xfffffffd00ec0947 */ /* 0x004fea000393ffff */
[----:B------:R0:W-:Y:S01]  /*a000*/  UTMACMDFLUSH ;  /* 0x00000000000079b7 */ /* 0x0001e20000000000 */
[----:B------:R-:W-:-:S04]  /*a010*/  DEPBAR.LE SB0, 0x0 ;  /* 0x000080000000791a */ /* 0x000fc80000000000 */
.L_x_7247:
[----:B------:R-:W-:Y:S05]  /*a020*/  BSYNC B0 ;  /* 0x0000000000007941 */ /* 0x000fea0003800000 */
.L_x_7246:
        /* <DEDUP_REMOVED lines=14> */
.L_x_7189:
        /* <DEDUP_REMOVED lines=29> */
.L_x_7250:
[----:B------:R-:W-:Y:S01]  /*a2e0*/  ULDC UR9, c[0x0][0x8cc] ;  /* 0x0002330000097ab9 */ /* 0x000fe20000000800 */
[----:B------:R-:W-:Y:S01]  /*a2f0*/  UMOV UR7, UR8 ;  /* 0x0000000800077c82 */ /* 0x000fe20008000000 */
[----:B------:R-:W-:-:S11]  /*a300*/  UISETP.NE.AND UP0, UPT, UR9, 0x1, UPT ;  /* 0x000000010900788c */ /* 0x000fd6000bf05270 */
[----:B------:R-:W-:Y:S02]  /*a310*/  @UP0 ULDC.64 UR10, c[0x0][0x8d0] ;  /* 0x00023400000a0ab9 */ /* 0x000fe40000000a00 */
[----:B------:R-:W-:-:S04]  /*a320*/  UIMAD.WIDE.U32 UR4, UR8, UR10, URZ ;  /* 0x0000000a080472a5 */ /* 0x000fc8000f8e003f */
[----:B------:R-:W-:-:S04]  /*a330*/  @UP0 USHF.R.U32.HI UR7, URZ, UR11, UR5 ;  /* 0x0000000b3f070299 */ /* 0x000fc80008011605 */
[----:B------:R-:W-:-:S12]  /*a340*/  UIMAD UR4, UR7, UR9, URZ ;  /* 0x00000009070472a4 */ /* 0x000fd8000f8e023f */
.L_x_7251:
        /* <DEDUP_REMOVED lines=23> */
.L_x_7252:
        /* <DEDUP_REMOVED lines=13> */
.L_x_7254:
[----:B------:R-:W-:-:S05]  /*a590*/  ULDC UR4, c[0x0][0x8f4] ;  /* 0x00023d0000047ab9 */ /* 0x000fca0000000800 */
.L_x_7253:
        /* <DEDUP_REMOVED lines=48> */
.L_x_7255:
        /* <DEDUP_REMOVED lines=13> */
.L_x_7256:
        /* <DEDUP_REMOVED lines=12> */
.L_x_7257:
        /* <DEDUP_REMOVED lines=68> */
.L_x_7261:
[----:B------:R-:W2:Y:S04]  /*ae70*/  LDG.E.STRONG.GPU R4, desc[UR38][R2.64] ;  /* 0x0000002602047981 */ /* 0x000ea8000c1ef900 */
[----:B--2---:R-:W-:Y:S01]  /*ae80*/  CCTL.IVALL ;  /* 0x00000000ff00798f */ /* 0x004fe20002000000 */
[----:B------:R-:W-:Y:S05]  /*ae90*/  YIELD ;  /* 0x0000000000007946 */ /* 0x000fea0003800000 */
[----:B------:R-:W-:-:S13]  /*aea0*/  ISETP.NE.AND P1, PT, R4, R5, PT ;  /* 0x000000050400720c */ /* 0x000fda0003f25270 */
[----:B------:R-:W-:Y:S05]  /*aeb0*/  @P1 BRA `(.L_x_7261) ;  /* 0xfffffffc00ec1947 */ /* 0x000fea000383ffff */
.L_x_7260:
[----:B------:R-:W-:Y:S05]  /*aec0*/  BSYNC B0 ;  /* 0x0000000000007941 */ /* 0x000fea0003800000 */
.L_x_7259:
[----:B------:R-:W-:-:S03]  /*aed0*/  UMOV UR6, 0xffffffff ;  /* 0xffffffff00067882 */ /* 0x000fc60000000000 */
[----:B------:R-:W-:Y:S05]  /*aee0*/  BRA.DIV UR6, `(.L_x_7262) ;  /* 0x0000003a062c7947 */ /* 0x000fea000b800000 */
[----:B------:R-:W-:Y:S01]  /*aef0*/  NOP ;  /* 0x0000000000007918 */ /* 0x000fe20000000000 */
.L_x_7343:
        /* <DEDUP_REMOVED lines=22> */
.L_x_7264:
[----:B------:R-:W-:Y:S05]  /*b060*/  BSYNC B0 ;  /* 0x0000000000007941 */ /* 0x000fea0003800000 */
.L_x_7263:
        /* <DEDUP_REMOVED lines=20> */
.L_x_7266:
[----:B------:R-:W-:Y:S05]  /*b1b0*/  BSYNC B0 ;  /* 0x0000000000007941 */ /* 0x000fea0003800000 */
.L_x_7265:
[----:B------:R-:W-:Y:S06]  /*b1c0*/  BAR.ARV 0xa, 0xa0 ;  /* 0x0282800000007b1d */ /* 0x000fec0000002000 */
[----:B------:R-:W-:Y:S04]  /*b1d0*/  BSSY B0, `(.L_x_7267) ;  /* 0x0000003000007945 */ /* 0x000fe80003800000 */
[----:B------:R-:W-:Y:S05]  /*b1e0*/  @!P0 BRA `(.L_x_7268) ;  /* 0x0000000000048947 */ /* 0x000fea0003800000 */
[----:B------:R-:W-:-:S04]  /*b1f0*/  DEPBAR.LE SB0, 0x0 ;  /* 0x000080000000791a */ /* 0x000fc80000000000 */
.L_x_7268:
[----:B------:R-:W-:Y:S05]  /*b200*/  BSYNC B0 ;  /* 0x0000000000007941 */ /* 0x000fea0003800000 */
.L_x_7267:
        /* <DEDUP_REMOVED lines=19> */
.L_x_7270:
[----:B------:R-:W-:Y:S05]  /*b340*/  BSYNC B0 ;  /* 0x0000000000007941 */ /* 0x000fea0003800000 */
.L_x_7269:
[----:B------:R-:W-:Y:S01]  /*b350*/  UIADD3 UR7, UR13, 0x1, URZ ;  /* 0x000000010d077890 */ /* 0x000fe2000fffe03f */
[----:B------:R-:W-:Y:S11]  /*b360*/  BRA `(.L_x_7271) ;  /* 0x0000000000047947 */ /* 0x000ff60003800000 */
.L_x_7258:
[----:B------:R-:W-:-:S05]  /*b370*/  UMOV UR7, UR13 ;  /* 0x0000000d00077c82 */ /* 0x000fca0008000000 */
.L_x_7271:
        /* <DEDUP_REMOVED lines=16> */
.L_x_7296:
        /* <DEDUP_REMOVED lines=18> */
.L_x_7274:
[----:B------:R-:W2:Y:S04]  /*b5a0*/  LDG.E.STRONG.GPU R4, desc[UR38][R2.64] ;  /* 0x0000002602047981 */ /* 0x000ea8000c1ef900 */
[----:B--2---:R-:W-:Y:S01]  /*b5b0*/  CCTL.IVALL ;  /* 0x00000000ff00798f */ /* 0x004fe20002000000 */
[----:B------:R-:W-:Y:S05]  /*b5c0*/  YIELD ;  /* 0x0000000000007946 */ /* 0x000fea0003800000 */
[----:B------:R-:W-:-:S13]  /*b5d0*/  ISETP.NE.AND P1, PT, R4, R5, PT ;  /* 0x000000050400720c */ /* 0x000fda0003f25270 */
[----:B------:R-:W-:Y:S05]  /*b5e0*/  @P1 BRA `(.L_x_7274) ;  /* 0xfffffffc00ec1947 */ /* 0x000fea000383ffff */
.L_x_7273:
[----:B------:R-:W-:Y:S05]  /*b5f0*/  BSYNC B0 ;  /* 0x0000000000007941 */ /* 0x000fea0003800000 */
.L_x_7272:
[----:B------:R-:W-:-:S03]  /*b600*/  UMOV UR24, 0xffffffff ;  /* 0xffffffff00187882 */ /* 0x000fc60000000000 */
[----:B------:R-:W-:Y:S05]  /*b610*/  BRA.DIV UR24, `(.L_x_7275) ;  /* 0x00000032187c7947 */ /* 0x000fea000b800000 */
[----:B------:R-:W-:Y:S01]  /*b620*/  NOP ;  /* 0x0000000000007918 */ /* 0x000fe20000000000 */
.L_x_7346:
        /* <DEDUP_REMOVED lines=19> */
.L_x_7277:
[----:B------:R-:W-:Y:S05]  /*b760*/  BSYNC B0 ;  /* 0x0000000000007941 */ /* 0x000fea0003800000 */
.L_x_7276:
        /* <DEDUP_REMOVED lines=15> */
.L_x_7279:
[----:B------:R-:W-:Y:S05]  /*b860*/  BSYNC B0 ;  /* 0x0000000000007941 */ /* 0x000fea0003800000 */
.L_x_7278:
[----:B------:R-:W-:Y:S06]  /*b870*/  BAR.ARV 0xa, 0xa0 ;  /* 0x0282800000007b1d */ /* 0x000fec0000002000 */
[----:B------:R-:W-:Y:S04]  /*b880*/  BSSY B0, `(.L_x_7280) ;  /* 0x0000003000007945 */ /* 0x000fe80003800000 */
[----:B------:R-:W-:Y:S05]  /*b890*/  @!P0 BRA `(.L_x_7281) ;  /* 0x0000000000048947 */ /* 0x000fea0003800000 */
[----:B------:R-:W-:-:S04]  /*b8a0*/  DEPBAR.LE SB0, 0x0 ;  /* 0x000080000000791a */ /* 0x000fc80000000000 */
.L_x_7281:
[----:B------:R-:W-:Y:S05]  /*b8b0*/  BSYNC B0 ;  /* 0x0000000000007941 */ /* 0x000fea0003800000 */
.L_x_7280:
        /* <DEDUP_REMOVED lines=19> */
.L_x_7283:
[----:B------:R-:W-:Y:S05]  /*b9f0*/  BSYNC B0 ;  /* 0x0000000000007941 */ /* 0x000fea0003800000 */
.L_x_7282:
        /* <DEDUP_REMOVED lines=17> */
.L_x_7286:
[----:B------:R-:W2:Y:S04]  /*bb10*/  LDG.E.STRONG.GPU R4, desc[UR38][R2.64] ;  /* 0x0000002602047981 */ /* 0x000ea8000c1ef900 */
[----:B--2---:R-:W-:Y:S01]  /*bb20*/  CCTL.IVALL ;  /* 0x00000000ff00798f */ /* 0x004fe20002000000 */
[----:B------:R-:W-:Y:S05]  /*bb30*/  YIELD ;  /* 0x0000000000007946 */ /* 0x000fea0003800000 */
[----:B------:R-:W-:-:S13]  /*bb40*/  ISETP.NE.AND P1, PT, R4, R5, PT ;  /* 0x000000050400720c */ /* 0x000fda0003f25270 */
[----:B------:R-:W-:Y:S05]  /*bb50*/  @P1 BRA `(.L_x_7286) ;  /* 0xfffffffc00ec1947 */ /* 0x000fea000383ffff */
.L_x_7285:
[----:B------:R-:W-:Y:S05]  /*bb60*/  BSYNC B0 ;  /* 0x0000000000007941 */ /* 0x000fea0003800000 */
.L_x_7284:
[----:B------:R-:W-:-:S03]  /*bb70*/  UMOV UR18, 0xffffffff ;  /* 0xffffffff00127882 */ /* 0x000fc60000000000 */
[----:B------:R-:W-:Y:S05]  /*bb80*/  BRA.DIV UR18, `(.L_x_7287) ;  /* 0x0000002e123c7947 */ /* 0x000fea000b800000 */
[----:B------:R-:W-:Y:S01]  /*bb90*/  NOP ;  /* 0x0000000000007918 */ /* 0x000fe20000000000 */
.L_x_7349:
        /* <DEDUP_REMOVED lines=15> */
.L_x_7289:
[----:B------:R-:W-:Y:S05]  /*bc90*/  BSYNC B0 ;  /* 0x0000000000007941 */ /* 0x000fea0003800000 */
.L_x_7288:
        /* <DEDUP_REMOVED lines=15> */
.L_x_7291:
[----:B------:R-:W-:Y:S05]  /*bd90*/  BSYNC B0 ;  /* 0x0000000000007941 */ /* 0x000fea0003800000 */
.L_x_7290:
[----:B------:R-:W-:Y:S06]  /*bda0*/  BAR.ARV 0xa, 0xa0 ;  /* 0x0282800000007b1d */ /* 0x000fec0000002000 */
[----:B------:R-:W-:Y:S04]  /*bdb0*/  BSSY B0, `(.L_x_7292) ;  /* 0x0000003000007945 */ /* 0x000fe80003800000 */
[----:B------:R-:W-:Y:S05]  /*bdc0*/  @!P0 BRA `(.L_x_7293) ;  /* 0x0000000000048947 */ /* 0x000fea0003800000 */
[----:B------:R-:W-:-:S04]  /*bdd0*/  DEPBAR.LE SB0, 0x0 ;  /* 0x000080000000791a */ /* 0x000fc80000000000 */
.L_x_7293:
[----:B------:R-:W-:Y:S05]  /*bde0*/  BSYNC B0 ;  /* 0x0000000000007941 */ /* 0x000fea0003800000 */
.L_x_7292:
        /* <DEDUP_REMOVED lines=19> */
.L_x_7295:
[----:B------:R-:W-:Y:S05]  /*bf20*/  BSYNC B0 ;  /* 0x0000000000007941 */ /* 0x000fea0003800000 */
.L_x_7294:
[----:B------:R-:W-:Y:S02]  /*bf30*/  UIADD3 UR7, UR7, 0x2, URZ ;  /* 0x0000000207077890 */ /* 0x000fe4000fffe03f */
[----:B------:R-:W-:Y:S02]  /*bf40*/  UIADD3 UR6, UR6, 0x4000, URZ ;  /* 0x0000400006067890 */ /* 0x000fe4000fffe03f */
[----:B------:R-:W-:-:S06]  /*bf50*/  UISETP.GE.AND UP0, UPT, UR7, UR12, UPT ;  /* 0x0000000c0700728c */ /* 0x000fcc000bf06270 */
[----:B------:R-:W-:-:S13]  /*bf60*/  PLOP3.LUT P1, PT, PT, PT, UP0, 0x80, 0x0 ;  /* 0x000000000000781c */ /* 0x000fda0003f2f008 */
[----:B------:R-:W-:Y:S05]  /*bf70*/  @!P1 BRA `(.L_x_7296) ;  /* 0xfffffff400409947 */ /* 0x000fea000383ffff */
[----:B------:R-:W-:Y:S05]  /*bf80*/  BRA `(.L_x_7196) ;  /* 0x0000002400447947 */ /* 0x000fea0003800000 */
.L_x_7249:
        /* <DEDUP_REMOVED lines=21> */
.L_x_7297:
[----:B------:R-:W1:Y:S01]  /*c0e0*/  LDC R3, c[0x0][0x8cc] ;  /* 0x00023300ff037b82 */ /* 0x000e620000000800 */
[----:B------:R-:W-:Y:S01]  /*c0f0*/  IMAD.MOV.U32 R0, RZ, RZ, R5 ;  /* 0x000000ffff007224 */ /* 0x000fe200078e0005 */
[----:B-1----:R-:W-:-:S13]  /*c100*/  ISETP.NE.AND P0, PT, R3, 0x1, PT ;  /* 0x000000010300780c */ /* 0x002fda0003f05270 */
[----:B------:R-:W1:Y:S02]  /*c110*/  @P0 LDC.64 R6, c[0x0][0x8d0] ;  /* 0x00023400ff060b82 */ /* 0x000e640000000a00 */
[----:B-1----:R-:W-:-:S05]  /*c120*/  @P0 IMAD.HI.U32 R4, R5, R6, RZ ;  /* 0x0000000605040227 */ /* 0x002fca00078e00ff */
[----:B------:R-:W-:-:S05]  /*c130*/  @P0 SHF.R.U32.HI R0, RZ, R7, R4 ;  /* 0x00000007ff000219 */ /* 0x000fca0000011604 */
[----:B------:R-:W-:-:S07]  /*c140*/  IMAD R3, R0, R3, RZ ;  /* 0x0000000300037224 */ /* 0x000fce00078e02ff */
.L_x_7298:
        /* <DEDUP_REMOVED lines=23> */
.L_x_7299:
        /* <DEDUP_REMOVED lines=10> */
.L_x_7301:
[----:B------:R-:W2:Y:S02]  /*c360*/  LDC R4, c[0x0][0x8f4] ;  /* 0x00023d00ff047b82 */ /* 0x000ea40000000800 */
.L_x_7300:
[----:B--2--5:R-:W-:Y:S01]  /*c370*/  VIADD R4, R4, 0x7f ;  /* 0x0000007f04047836 */ /* 0x024fe20000000000 */
[----:B------:R-:W-:Y:S01]  /*c380*/  LOP3.LUT R12, R0, 0x1ffffff, RZ, 0x3c, !PT ;  /* 0x01ffffff000c7812 */ /* 0x000fe200078e3cff */
[----:B------:R-:W-:Y:S02]  /*c390*/  IMAD.MOV.U32 R10, RZ, RZ, 0x1 ;  /* 0x00000001ff0a7424 */ /* 0x000fe400078e00ff */
[----:B-1----:R-:W-:Y:S01]  /*c3a0*/  IMAD.MOV.U32 R2, RZ, RZ, RZ ;  /* 0x000000ffff027224 */ /* 0x002fe200078e00ff */
        /* <DEDUP_REMOVED lines=38> */
.L_x_7303:
        /* <DEDUP_REMOVED lines=20> */
.L_x_7304:
[----:B------:R-:W-:Y:S05]  /*c750*/  @!P0 BRA `(.L_x_7305) ;  /* 0x00000000000c8947 */ /* 0x000fea0003800000 */
[----:B------:R-:W2:Y:S04]  /*c760*/  LDG.E R5, desc[UR38][R2.64] ;  /* 0x0000002602057981 */ /* 0x000ea8000c1e1900 */
[----:B------:R-:W2:Y:S02]  /*c770*/  LDG.E R0, desc[UR38][R2.64+0x4] ;  /* 0x0000042602007981 */ /* 0x000ea4000c1e1900 */
[----:B--2---:R-:W-:-:S07]  /*c780*/  IMAD.IADD R0, R0, 0x1, -R5 ;  /* 0x0000000100007824 */ /* 0x004fce00078e0a05 */
.L_x_7305:
        /* <DEDUP_REMOVED lines=66> */
.L_x_7350:
        /* <DEDUP_REMOVED lines=15> */
.L_x_7308:
        /* <DEDUP_REMOVED lines=72> */
.L_x_7319:
[----:B-123--:R-:W-:-:S04]  /*d120*/  SHF.L.U32 R18, R10, 0x1f, RZ ;  /* 0x0000001f0a127819 */ /* 0x00efc800000006ff */
[----:B------:R-:W3:Y:S02]  /*d130*/  SYNCS.PHASECHK.TRANS64.TRYWAIT P1, [R15+URZ+0x30c40], R18 ;  /* 0x030c40120f0075a7 */ /* 0x000ee4000802017f */
[----:B---3--:R-:W-:Y:S05]  /*d140*/  @!P1 BRA `(.L_x_7311) ;  /* 0x0000001400fc9947 */ /* 0x008fea0003800000 */
.L_x_7351:
        /* <DEDUP_REMOVED lines=8> */
.L_x_7312:
        /* <DEDUP_REMOVED lines=30> */
.L_x_7352:
        /* <DEDUP_REMOVED lines=8> */
.L_x_7314:
        /* <DEDUP_REMOVED lines=30> */
.L_x_7353:
        /* <DEDUP_REMOVED lines=8> */
.L_x_7316:
        /* <DEDUP_REMOVED lines=24> */
.L_x_7355:
        /* <DEDUP_REMOVED lines=8> */
.L_x_7318:
        /* <DEDUP_REMOVED lines=30> */
.L_x_7310:
[----:B------:R-:W4:Y:S02]  /*da70*/  LDL.LU R4, [R1+0x8] ;  /* 0x0000080001047983 */ /* 0x000f240000300800 */
[----:B----4-:R-:W-:Y:S02]  /*da80*/  ISETP.NE.AND P1, PT, R4, RZ, PT ;  /* 0x000000ff0400720c */ /* 0x010fe40003f25270 */
[----:B------:R4:W5:Y:S11]  /*da90*/  LDL R4, [R1+0x4] ;  /* 0x0000040001047983 */ /* 0x0009760000100800 */
[----:B----4-:R-:W-:Y:S05]  /*daa0*/  @!P1 BRA `(.L_x_7309) ;  /* 0x0000000400249947 */ /* 0x010fea0003800000 */
[----:B-1----:R-:W-:-:S04]  /*dab0*/  SHF.L.U32 R12, R10, 0x1f, RZ ;  /* 0x0000001f0a0c7819 */ /* 0x002fc800000006ff */
[----:B------:R-:W1:Y:S02]  /*dac0*/  SYNCS.PHASECHK.TRANS64.TRYWAIT P1, [R15+URZ+0x30c40], R12 ;  /* 0x030c400c0f0075a7 */ /* 0x000e64000802017f */
[----:B-1----:R-:W-:Y:S05]  /*dad0*/  @!P1 BRA `(.L_x_7320) ;  /* 0x0000000c00ec9947 */ /* 0x002fea0003800000 */
.L_x_7356:
        /* <DEDUP_REMOVED lines=8> */
.L_x_7321:
        /* <DEDUP_REMOVED lines=27> */
.L_x_7357:
        /* <DEDUP_REMOVED lines=8> */
.L_x_7323:
        /* <DEDUP_REMOVED lines=27> */
.L_x_7309:
[----:B------:R-:W4:Y:S01]  /*df40*/  S2R R0, SR_TID.X ;  /* 0x0000000000007919 */ /* 0x000f220000002100 */
[----:B------:R-:W-:Y:S01]  /*df50*/  IMAD R3, R16, 0x8, R15 ;  /* 0x0000000810037824 */ /* 0x000fe200078e020f */
[----:B----4-:R-:W-:Y:S02]  /*df60*/  LOP3.LUT R2, R0, 0x7f, RZ, 0xc0, !PT ;  /* 0x0000007f00027812 */ /* 0x010fe400078ec0ff */
[----:B------:R-:W-:Y:S02]  /*df70*/  SHF.L.U32 R0, R10, 0x1f, RZ ;  /* 0x0000001f0a007819 */ /* 0x000fe400000006ff */
[----:B------:R-:W-:Y:S02]  /*df80*/  ISETP.NE.AND P1, PT, R2, RZ, PT ;  /* 0x000000ff0200720c */ /* 0x000fe40003f25270 */
[----:B------:R-:W4:Y:S02]  /*df90*/  SYNCS.PHASECHK.TRANS64.TRYWAIT P0, [R3+URZ+0x30c40], R0 ;  /* 0x030c4000030075a7 */ /* 0x000f24000800017f */
[----:B----4-:R-:W-:Y:S09]  /*dfa0*/  @!P0 BRA `(.L_x_7324) ;  /* 0x0000000800e08947 */ /* 0x010ff20003800000 */
.L_x_7358:
[----:B------:R-:W-:Y:S05]  /*dfb0*/  @P1 BRA `(.L_x_7325) ;  /* 0x0000000000181947 */ /* 0x000fea0003800000 */
[----:B------:R-:W1:Y:S01]  /*dfc0*/  S2R R2, SR_TID.X ;  /* 0x0000000000027919 */ /* 0x000e620000002100 */
[----:B----4-:R-:W-:-:S04]  /*dfd0*/  IMAD.MOV.U32 R0, RZ, RZ, 0x4200 ;  /* 0x00004200ff007424 */ /* 0x010fc800078e00ff */
[----:B------:R4:W-:Y:S01]  /*dfe0*/  SYNCS.ARRIVE.TRANS64 RZ, [R3+URZ+0x30c30], R0 ;  /* 0x030c300003ff79a7 */ /* 0x0009e2000800003f */
[----:B-1----:R-:W-:-:S13]  /*dff0*/  LOP3.LUT P0, RZ, R2, 0x1f, RZ, 0xc0, !PT ;  /* 0x0000001f02ff7812 */ /* 0x002fda000780c0ff */
[----:B----4-:R-:W-:Y:S05]  /*e000*/  @!P0 BRA `(.L_x_7325) ;  /* 0x0000000000048947 */ /* 0x010fea0003800000 */
[----:B------:R-:W-:Y:S01]  /*e010*/  BPT.TRAP 0x1 ;  /* 0x000000040000795c */ /* 0x000fe20000300000 */
.L_x_7325:
        /* <DEDUP_REMOVED lines=34> */
.L_x_7306:
[----:B------:R-:W-:Y:S05]  /*e240*/  BSYNC B0 ;  /* 0x0000000000007941 */ /* 0x000fea0003800000 */
.L_x_7302:
[----:B------:R-:W-:-:S03]  /*e250*/  UMOV UR7, 0xffffffff ;  /* 0xffffffff00077882 */ /* 0x000fc60000000000 */
[----:B------:R-:W-:Y:S05]  /*e260*/  BRA.DIV UR7, `(.L_x_7326) ;  /* 0x0000000a07447947 */ /* 0x000fea000b800000 */
[----:B------:R-:W-:-:S13]  /*e270*/  ELECT P6, URZ, PT ;  /* 0x00000000003f782f */ /* 0x000fda00038c0000 */
.L_x_7361:
[----:B------:R-:W-:Y:S05]  /*e280*/  @!P6 BRA `(.L_x_7196) ;  /* 0x000000000084e947 */ /* 0x000fea0003800000 */
[----:B------:R-:W-:-:S06]  /*e290*/  ULOP3.LUT UR7, UR36, 0x2, URZ, 0xfc, !UPT ;  /* 0x0000000224077892 */ /* 0x000fcc000f8efc3f */
[----:B------:R-:W-:-:S05]  /*e2a0*/  IMAD.U32 R0, RZ, RZ, UR7 ;  /* 0x00000007ff007e24 */ /* 0x000fca000f8e00ff */
[----:B------:R-:W-:-:S13]  /*e2b0*/  ISETP.NE.AND P2, PT, R0, 0x3, PT ;  /* 0x000000030000780c */ /* 0x000fda0003f45270 */
[----:B------:R-:W-:Y:S05]  /*e2c0*/  @!P2 BRA `(.L_x_7327) ;  /* 0x000000000004a947 */ /* 0x000fea0003800000 */
[----:B------:R-:W-:Y:S01]  /*e2d0*/  BPT.TRAP 0x1 ;  /* 0x000000040000795c */ /* 0x000fe20000300000 */
.L_x_7327:
        /* <DEDUP_REMOVED lines=15> */
.L_x_7362:
[----:B------:R-:W2:Y:S02]  /*e3d0*/  SYNCS.PHASECHK.TRANS64.TRYWAIT P0, [R3+URZ], R0 ;  /* 0x00000000030075a7 */ /* 0x000ea4000800017f */
[----:B--2---:R-:W-:Y:S05]  /*e3e0*/  @!P0 BRA `(.L_x_7329) ;  /* 0x0000000800188947 */ /* 0x004fea0003800000 */
.L_x_7363:
[----:B------:R-:W-:Y:S05]  /*e3f0*/  @!P2 BRA `(.L_x_7330) ;  /* 0x000000000004a947 */ /* 0x000fea0003800000 */
[----:B------:R-:W-:Y:S01]  /*e400*/  BPT.TRAP 0x1 ;  /* 0x000000040000795c */ /* 0x000fe20000300000 */
.L_x_7330:
[----:B--2---:R-:W-:-:S04]  /*e410*/  VIADD R3, R8, 0x30c40 ;  /* 0x00030c4008037836 */ /* 0x004fc80000000000 */
[----:B------:R-:W-:-:S04]  /*e420*/  IMAD R5, R2, 0x8, R3 ;  /* 0x0000000802057824 */ /* 0x000fc800078e0203 */
[----:B------:R-:W2:Y:S02]  /*e430*/  SYNCS.PHASECHK.TRANS64.TRYWAIT P0, [R5+URZ], R4 ;  /* 0x00000004050075a7 */ /* 0x000ea4000800017f */
[----:B--2---:R-:W-:Y:S05]  /*e440*/  @!P0 BRA `(.L_x_7331) ;  /* 0x0000000800148947 */ /* 0x004fea0003800000 */
.L_x_7364:
[----:B------:R-:W-:-:S07]  /*e450*/  IMAD R3, R6, 0x8, R3 ;  /* 0x0000000806037824 */ /* 0x000fce00078e0203 */
.L_x_7332:
[----:B---3--:R3:W4:Y:S02]  /*e460*/  SYNCS.PHASECHK.TRANS64.TRYWAIT P0, [R3+URZ], R0 ;  /* 0x00000000030075a7 */ /* 0x008724000800017f */
[----:B----4-:R-:W-:Y:S05]  /*e470*/  @!P0 NANOSLEEP.SYNCS 0x989680 ;  /* 0x009896800000895d */ /* 0x010fea0003900000 */
[----:B------:R-:W4:Y:S02]  /*e480*/  @!P0 SYNCS.PHASECHK.TRANS64 P0, [R3+URZ], R0 ;  /* 0x00000000030085a7 */ /* 0x000f24000800007f */
[----:B----4-:R-:W-:Y:S05]  /*e490*/  @!P0 BRA `(.L_x_7332) ;  /* 0xfffffffc00f08947 */ /* 0x010fea000383ffff */
.L_x_7196:
[----:B------:R-:W-:Y:S05]  /*e4a0*/  BSYNC B6 ;  /* 0x0000000000067941 */ /* 0x000fea0003800000 */
.L_x_7188:
[----:B------:R-:W-:Y:S05]  /*e4b0*/  EXIT ;  /* 0x000000000000794d */ /* 0x000fea0003800000 */
.L_x_7206:
[----:B------:R-:W-:Y:S02]  /*e4c0*/  IMAD.MOV.U32 R12, RZ, RZ, RZ ;  /* 0x000000ffff0c7224 */ /* 0x000fe400078e00ff */
[----:B------:R-:W-:Y:S02]  /*e4d0*/  IMAD.MOV.U32 R11, RZ, RZ, 0x1f ;  /* 0x0000001fff0b7424 */ /* 0x000fe400078e00ff */
[----:B------:R-:W-:-:S07]  /*e4e0*/  IMAD.MOV.U32 R15, RZ, RZ, -0x1 ;  /* 0xffffffffff0f7424 */ /* 0x000fce00078e00ff */
[----:B------:R-:W-:Y:S05]  /*e4f0*/  WARPSYNC.COLLECTIVE R15, `(.L_x_7333) ;  /* 0x000000000f087348 */ /* 0x000fea0003c00000 */
[----:B------:R1:W2:Y:S02]  /*e500*/  SHFL.IDX P6, R14, R13, R12, R11 ;  /* 0x0000000c0d0e7389 */ /* 0x0002a400000c000b */
[----:B-12---:R-:W-:Y:S01]  /*e510*/  ENDCOLLECTIVE ;  /* 0x000000000000791b */ /* 0x006fe20003800000 */
.L_x_7333:
[----:B------:R-:W-:Y:S05]  /*e520*/  BRA `(.L_x_7334) ;  /* 0xffffff3000407947 */ /* 0x000fea000383ffff */
.L_x_7208:
[----:B--2---:R2:W3:Y:S02]  /*e530*/  SYNCS.PHASECHK.TRANS64.TRYWAIT P0, [R236+URZ+0x30c00], R15 ;  /* 0x030c000fec0075a7 */ /* 0x0044e4000800017f */
[----:B---3--:R-:W-:Y:S05]  /*e540*/  @!P0 NANOSLEEP.SYNCS 0x989680 ;  /* 0x009896800000895d */ /* 0x008fea0003900000 */
[----:B------:R-:W3:Y:S02]  /*e550*/  @!P0 SYNCS.PHASECHK.TRANS64 P0, [R236+URZ+0x30c00], R15 ;  /* 0x030c000fec0085a7 */ /* 0x000ee4000800007f */
[----:B---3--:R-:W-:Y:S05]  /*e560*/  @!P0 BRA `(.L_x_7208) ;  /* 0xfffffffc00f08947 */ /* 0x008fea000383ffff */
[----:B------:R-:W-:Y:S05]  /*e570*/  BRA `(.L_x_7207) ;  /* 0xffffff30008c7947 */ /* 0x000fea000383ffff */
.L_x_7213:
[----:B--2---:R2:W3:Y:S02]  /*e580*/  SYNCS.PHASECHK.TRANS64.TRYWAIT P1, [R6+URZ+0x30c10], R21 ;  /* 0x030c1015060075a7 */ /* 0x0044e4000802017f */
[----:B---3--:R-:W-:Y:S05]  /*e590*/  @!P1 NANOSLEEP.SYNCS 0x989680 ;  /* 0x009896800000995d */ /* 0x008fea0003900000 */
[----:B------:R-:W3:Y:S02]  /*e5a0*/  @!P1 SYNCS.PHASECHK.TRANS64 P1, [R6+URZ+0x30c10], R21 ;  /* 0x030c1015060095a7 */ /* 0x000ee4000802007f */
[----:B---3--:R-:W-:Y:S05]  /*e5b0*/  @!P1 BRA `(.L_x_7213) ;  /* 0xfffffffc00f09947 */ /* 0x008fea000383ffff */
[----:B------:R-:W-:Y:S05]  /*e5c0*/  BRA `(.L_x_7212) ;  /* 0xffffff3c00347947 */ /* 0x000fea000383ffff */
.L_x_7217:
[----:B------:R1:W1:Y:S02]  /*e5d0*/  SYNCS.PHASECHK.TRANS64.TRYWAIT P1, [R6+URZ+0x30c30], R21 ;  /* 0x030c3015060075a7 */ /* 0x000264000802017f */
[----:B-1----:R-:W-:Y:S05]  /*e5e0*/  @!P1 NANOSLEEP.SYNCS 0x989680 ;  /* 0x009896800000995d */ /* 0x002fea0003900000 */
[----:B------:R-:W1:Y:S02]  /*e5f0*/  @!P1 SYNCS.PHASECHK.TRANS64 P1, [R6+URZ+0x30c30], R21 ;  /* 0x030c3015060095a7 */ /* 0x000e64000802007f */
[----:B-1----:R-:W-:Y:S05]  /*e600*/  @!P1 BRA `(.L_x_7217) ;  /* 0xfffffffc00f09947 */ /* 0x002fea000383ffff */
[----:B------:R-:W-:Y:S05]  /*e610*/  BRA `(.L_x_7216) ;  /* 0xffffff4000487947 */ /* 0x000fea000383ffff */
.L_x_7225:
[----:B--2---:R2:W3:Y:S02]  /*e620*/  SYNCS.PHASECHK.TRANS64.TRYWAIT P1, [R7+URZ+0x30c10], R18 ;  /* 0x030c1012070075a7 */ /* 0x0044e4000802017f */
[----:B---3--:R-:W-:Y:S05]  /*e630*/  @!P1 NANOSLEEP.SYNCS 0x989680 ;  /* 0x009896800000995d */ /* 0x008fea0003900000 */
[----:B------:R-:W3:Y:S02]  /*e640*/  @!P1 SYNCS.PHASECHK.TRANS64 P1, [R7+URZ+0x30c10], R18 ;  /* 0x030c1012070095a7 */ /* 0x000ee4000802007f */
[----:B---3--:R-:W-:Y:S05]  /*e650*/  @!P1 BRA `(.L_x_7225) ;  /* 0xfffffffc00f09947 */ /* 0x008fea000383ffff */
[----:B------:R-:W-:Y:S05]  /*e660*/  BRA `(.L_x_7224) ;  /* 0xffffff7800647947 */ /* 0x000fea000383ffff */
.L_x_7229:
[----:B------:R1:W1:Y:S02]  /*e670*/  SYNCS.PHASECHK.TRANS64.TRYWAIT P1, [R7+URZ+0x30c30], R18 ;  /* 0x030c3012070075a7 */ /* 0x000264000802017f */
[----:B-1----:R-:W-:Y:S05]  /*e680*/  @!P1 NANOSLEEP.SYNCS 0x989680 ;  /* 0x009896800000995d */ /* 0x002fea0003900000 */
[----:B------:R-:W1:Y:S02]  /*e690*/  @!P1 SYNCS.PHASECHK.TRANS64 P1, [R7+URZ+0x30c30], R18 ;  /* 0x030c3012070095a7 */ /* 0x000e64000802007f */
[----:B-1----:R-:W-:Y:S05]  /*e6a0*/  @!P1 BRA `(.L_x_7229) ;  /* 0xfffffffc00f09947 */ /* 0x002fea000383ffff */
[----:B------:R-:W-:Y:S05]  /*e6b0*/  BRA `(.L_x_7228) ;  /* 0xffffff7c00787947 */ /* 0x000fea000383ffff */
.L_x_7236:
[----:B------:R-:W-:Y:S01]  /*e6c0*/  BSSY B0, `(.L_x_7335) ;  /* 0x0000005000007945 */ /* 0x000fe20003800000 */
[----:B------:R-:W-:-:S07]  /*e6d0*/  IMAD.MOV.U32 R15, RZ, RZ, -0x1 ;  /* 0xffffffffff0f7424 */ /* 0x000fce00078e00ff */
[----:B---3--:R-:W-:Y:S05]  /*e6e0*/  WARPSYNC.COLLECTIVE R15, `(.L_x_7336) ;  /* 0x000000000f087348 */ /* 0x008fea0003c00000 */
[----:B------:R-:W-:Y:S01]  /*e6f0*/  NOP ;  /* 0x0000000000007918 */ /* 0x000fe20000000000 */
[----:B---3--:R-:W-:Y:S01]  /*e700*/  ENDCOLLECTIVE ;  /* 0x000000000000791b */ /* 0x008fe20003800000 */
.L_x_7336:
[----:B------:R-:W-:Y:S05]  /*e710*/  BSYNC B0 ;  /* 0x0000000000007941 */ /* 0x000fea0003800000 */
.L_x_7335:
[----:B------:R-:W-:Y:S05]  /*e720*/  BRA `(.L_x_7337) ;  /* 0xffffffb000e07947 */ /* 0x000fea000383ffff */
.L_x_7245:
[----:B------:R-:W-:Y:S01]  /*e730*/  BSSY B0, `(.L_x_7338) ;  /* 0x0000005000007945 */ /* 0x000fe20003800000 */
[----:B------:R-:W-:-:S07]  /*e740*/  IMAD.MOV.U32 R15, RZ, RZ, -0x1 ;  /* 0xffffffffff0f7424 */ /* 0x000fce00078e00ff */
[----:B-1-3--:R-:W-:Y:S05]  /*e750*/  WARPSYNC.COLLECTIVE R15, `(.L_x_7339) ;  /* 0x000000000f087348 */ /* 0x00afea0003c00000 */
[----:B------:R-:W-:Y:S01]  /*e760*/  NOP ;  /* 0x0000000000007918 */ /* 0x000fe20000000000 */
[----:B-1-3--:R-:W-:Y:S01]  /*e770*/  ENDCOLLECTIVE ;  /* 0x000000000000791b */ /* 0x00afe20003800000 */
.L_x_7339:
[----:B------:R-:W-:Y:S05]  /*e780*/  BSYNC B0 ;  /* 0x0000000000007941 */ /* 0x000fea0003800000 */
.L_x_7338:
[----:B------:R-:W-:Y:S05]  /*e790*/  BRA `(.L_x_7340) ;  /* 0xffffffb400c07947 */ /* 0x000fea000383ffff */
.L_x_7262:
[----:B------:R-:W-:Y:S01]  /*e7a0*/  BSSY B0, `(.L_x_7341) ;  /* 0x0000005000007945 */ /* 0x000fe20003800000 */
[----:B------:R-:W-:-:S07]  /*e7b0*/  IMAD.MOV.U32 R15, RZ, RZ, -0x1 ;  /* 0xffffffffff0f7424 */ /* 0x000fce00078e00ff */
[----:B------:R-:W-:Y:S05]  /*e7c0*/  WARPSYNC.COLLECTIVE R15, `(.L_x_7342) ;  /* 0x000000000f087348 */ /* 0x000fea0003c00000 */
[----:B------:R-:W-:Y:S01]  /*e7d0*/  NOP ;  /* 0x0000000000007918 */ /* 0x000fe20000000000 */
[----:B------:R-:W-:Y:S01]  /*e7e0*/  ENDCOLLECTIVE ;  /* 0x000000000000791b */ /* 0x000fe20003800000 */
.L_x_7342:
[----:B------:R-:W-:Y:S05]  /*e7f0*/  BSYNC B0 ;  /* 0x0000000000007941 */ /* 0x000fea0003800000 */
.L_x_7341:
[----:B------:R-:W-:Y:S05]  /*e800*/  BRA `(.L_x_7343) ;  /* 0xffffffc400bc7947 */ /* 0x000fea000383ffff */
.L_x_7275:
[----:B------:R-:W-:Y:S01]  /*e810*/  BSSY B0, `(.L_x_7344) ;  /* 0x0000005000007945 */ /* 0x000fe20003800000 */
[----:B------:R-:W-:-:S07]  /*e820*/  IMAD.MOV.U32 R15, RZ, RZ, -0x1 ;  /* 0xffffffffff0f7424 */ /* 0x000fce00078e00ff */
[----:B------:R-:W-:Y:S05]  /*e830*/  WARPSYNC.COLLECTIVE R15, `(.L_x_7345) ;  /* 0x000000000f087348 */ /* 0x000fea0003c00000 */
[----:B------:R-:W-:Y:S01]  /*e840*/  NOP ;  /* 0x0000000000007918 */ /* 0x000fe20000000000 */
[----:B------:R-:W-:Y:S01]  /*e850*/  ENDCOLLECTIVE ;  /* 0x000000000000791b */ /* 0x000fe20003800000 */
.L_x_7345:
[----:B------:R-:W-:Y:S05]  /*e860*/  BSYNC B0 ;  /* 0x0000000000007941 */ /* 0x000fea0003800000 */
.L_x_7344:
[----:B------:R-:W-:Y:S05]  /*e870*/  BRA `(.L_x_7346) ;  /* 0xffffffcc006c7947 */ /* 0x000fea000383ffff */
.L_x_7287:
[----:B------:R-:W-:Y:S01]  /*e880*/  BSSY B0, `(.L_x_7347) ;  /* 0x0000005000007945 */ /* 0x000fe20003800000 */
[----:B------:R-:W-:-:S07]  /*e890*/  IMAD.MOV.U32 R15, RZ, RZ, -0x1 ;  /* 0xffffffffff0f7424 */ /* 0x000fce00078e00ff */
[----:B------:R-:W-:Y:S05]  /*e8a0*/  WARPSYNC.COLLECTIVE R15, `(.L_x_7348) ;  /* 0x000000000f087348 */ /* 0x000fea0003c00000 */
[----:B------:R-:W-:Y:S01]  /*e8b0*/  NOP ;  /* 0x0000000000007918 */ /* 0x000fe20000000000 */
[----:B------:R-:W-:Y:S01]  /*e8c0*/  ENDCOLLECTIVE ;  /* 0x000000000000791b */ /* 0x000fe20003800000 */
.L_x_7348:
[----:B------:R-:W-:Y:S05]  /*e8d0*/  BSYNC B0 ;  /* 0x0000000000007941 */ /* 0x000fea0003800000 */
.L_x_7347:
[----:B------:R-:W-:Y:S05]  /*e8e0*/  BRA `(.L_x_7349) ;  /* 0xffffffd000ac7947 */ /* 0x000fea000383ffff */
.L_x_7307:
[----:B-1----:R1:W2:Y:S02]  /*e8f0*/  SYNCS.PHASECHK.TRANS64.TRYWAIT P0, [R15+URZ+0x30c20], R2 ;  /* 0x030c20020f0075a7 */ /* 0x0022a4000800017f */
[----:B--2---:R-:W-:Y:S05]  /*e900*/  @!P0 NANOSLEEP.SYNCS 0x989680 ;  /* 0x009896800000895d */ /* 0x004fea0003900000 */
[----:B------:R-:W2:Y:S02]  /*e910*/  @!P0 SYNCS.PHASECHK.TRANS64 P0, [R15+URZ+0x30c20], R2 ;  /* 0x030c20020f0085a7 */ /* 0x000ea4000800007f */
[----:B--2---:R-:W-:Y:S05]  /*e920*/  @!P0 BRA `(.L_x_7307) ;  /* 0xfffffffc00f08947 */ /* 0x004fea000383ffff */
[----:B------:R-:W-:Y:S05]  /*e930*/  BRA `(.L_x_7350) ;  /* 0xffffffe0009c7947 */ /* 0x000fea000383ffff */
.L_x_7311:
[----:B---3--:R3:W4:Y:S02]  /*e940*/  SYNCS.PHASECHK.TRANS64.TRYWAIT P1, [R15+URZ+0x30c40], R18 ;  /* 0x030c40120f0075a7 */ /* 0x008724000802017f */
[----:B----4-:R-:W-:Y:S05]  /*e950*/  @!P1 NANOSLEEP.SYNCS 0x989680 ;  /* 0x009896800000995d */ /* 0x010fea0003900000 */
[----:B------:R-:W4:Y:S02]  /*e960*/  @!P1 SYNCS.PHASECHK.TRANS64 P1, [R15+URZ+0x30c40], R18 ;  /* 0x030c40120f0095a7 */ /* 0x000f24000802007f */
[----:B----4-:R-:W-:Y:S05]  /*e970*/  @!P1 BRA `(.L_x_7311) ;  /* 0xfffffffc00f09947 */ /* 0x010fea000383ffff */
[----:B------:R-:W-:Y:S05]  /*e980*/  BRA `(.L_x_7351) ;  /* 0xffffffe400f07947 */ /* 0x000fea000383ffff */
.L_x_7313:
[----:B-1----:R1:W2:Y:S02]  /*e990*/  SYNCS.PHASECHK.TRANS64.TRYWAIT P1, [R15+URZ+0x30c28], R18 ;  /* 0x030c28120f0075a7 */ /* 0x0022a4000802017f */
[----:B--2---:R-:W-:Y:S05]  /*e9a0*/  @!P1 NANOSLEEP.SYNCS 0x989680 ;  /* 0x009896800000995d */ /* 0x004fea0003900000 */
[----:B------:R-:W2:Y:S02]  /*e9b0*/  @!P1 SYNCS.PHASECHK.TRANS64 P1, [R15+URZ+0x30c28], R18 ;  /* 0x030c28120f0095a7 */ /* 0x000ea4000802007f */
[----:B--2---:R-:W-:Y:S05]  /*e9c0*/  @!P1 BRA `(.L_x_7313) ;  /* 0xfffffffc00f09947 */ /* 0x004fea000383ffff */
[----:B------:R-:W-:Y:S05]  /*e9d0*/  BRA `(.L_x_7352) ;  /* 0xffffffe800747947 */ /* 0x000fea000383ffff */
.L_x_7315:
[----:B--2---:R2:W4:Y:S02]  /*e9e0*/  SYNCS.PHASECHK.TRANS64.TRYWAIT P1, [R15+URZ+0x30c48], R18 ;  /* 0x030c48120f0075a7 */ /* 0x004524000802017f */
[----:B----4-:R-:W-:Y:S05]  /*e9f0*/  @!P1 NANOSLEEP.SYNCS 0x989680 ;  /* 0x009896800000995d */ /* 0x010fea0003900000 */
[----:B------:R-:W4:Y:S02]  /*ea00*/  @!P1 SYNCS.PHASECHK.TRANS64 P1, [R15+URZ+0x30c48], R18 ;  /* 0x030c48120f0095a7 */ /* 0x000f24000802007f */
[----:B----4-:R-:W-:Y:S05]  /*ea10*/  @!P1 BRA `(.L_x_7315) ;  /* 0xfffffffc00f09947 */ /* 0x010fea000383ffff */
[----:B------:R-:W-:Y:S05]  /*ea20*/  BRA `(.L_x_7353) ;  /* 0xffffffe800f87947 */ /* 0x000fea000383ffff */
.L_x_7317:
[----:B------:R-:W-:-:S07]  /*ea30*/  SHF.L.U32 R4, R10, 0x1f, RZ ;  /* 0x0000001f0a047819 */ /* 0x000fce00000006ff */
.L_x_7354:
[----:B----4-:R4:W1:Y:S02]  /*ea40*/  SYNCS.PHASECHK.TRANS64.TRYWAIT P1, [R15+URZ+0x30c20], R4 ;  /* 0x030c20040f0075a7 */ /* 0x010864000802017f */
[----:B-1----:R-:W-:Y:S05]  /*ea50*/  @!P1 NANOSLEEP.SYNCS 0x989680 ;  /* 0x009896800000995d */ /* 0x002fea0003900000 */
[----:B------:R-:W1:Y:S02]  /*ea60*/  @!P1 SYNCS.PHASECHK.TRANS64 P1, [R15+URZ+0x30c20], R4 ;  /* 0x030c20040f0095a7 */ /* 0x000e64000802007f */
[----:B-1----:R-:W-:Y:S05]  /*ea70*/  @!P1 BRA `(.L_x_7354) ;  /* 0xfffffffc00f09947 */ /* 0x002fea000383ffff */
[----:B------:R-:W-:Y:S05]  /*ea80*/  BRA `(.L_x_7355) ;  /* 0xffffffec00607947 */ /* 0x000fea000383ffff */
.L_x_7320:
[----:B-1----:R1:W4:Y:S02]  /*ea90*/  SYNCS.PHASECHK.TRANS64.TRYWAIT P1, [R15+URZ+0x30c40], R12 ;  /* 0x030c400c0f0075a7 */ /* 0x002324000802017f */
[----:B----4-:R-:W-:Y:S05]  /*eaa0*/  @!P1 NANOSLEEP.SYNCS 0x989680 ;  /* 0x009896800000995d */ /* 0x010fea0003900000 */
[----:B------:R-:W4:Y:S02]  /*eab0*/  @!P1 SYNCS.PHASECHK.TRANS64 P1, [R15+URZ+0x30c40], R12 ;  /* 0x030c400c0f0095a7 */ /* 0x000f24000802007f */
[----:B----4-:R-:W-:Y:S05]  /*eac0*/  @!P1 BRA `(.L_x_7320) ;  /* 0xfffffffc00f09947 */ /* 0x010fea000383ffff */
[----:B------:R-:W-:Y:S05]  /*ead0*/  BRA `(.L_x_7356) ;  /* 0xfffffff000007947 */ /* 0x000fea000383ffff */
.L_x_7322:
[----:B--2---:R2:W4:Y:S02]  /*eae0*/  SYNCS.PHASECHK.TRANS64.TRYWAIT P1, [R15+URZ+0x30c28], R12 ;  /* 0x030c280c0f0075a7 */ /* 0x004524000802017f */
[----:B----4-:R-:W-:Y:S05]  /*eaf0*/  @!P1 NANOSLEEP.SYNCS 0x989680 ;  /* 0x009896800000995d */ /* 0x010fea0003900000 */
[----:B------:R-:W4:Y:S02]  /*eb00*/  @!P1 SYNCS.PHASECHK.TRANS64 P1, [R15+URZ+0x30c28], R12 ;  /* 0x030c280c0f0095a7 */ /* 0x000f24000802007f */
[----:B----4-:R-:W-:Y:S05]  /*eb10*/  @!P1 BRA `(.L_x_7322) ;  /* 0xfffffffc00f09947 */ /* 0x010fea000383ffff */
[----:B------:R-:W-:Y:S05]  /*eb20*/  BRA `(.L_x_7357) ;  /* 0xfffffff000787947 */ /* 0x000fea000383ffff */
.L_x_7324:
[----:B----4-:R4:W1:Y:S02]  /*eb30*/  SYNCS.PHASECHK.TRANS64.TRYWAIT P0, [R3+URZ+0x30c40], R0 ;  /* 0x030c4000030075a7 */ /* 0x010864000800017f */
[----:B-1----:R-:W-:Y:S05]  /*eb40*/  @!P0 NANOSLEEP.SYNCS 0x989680 ;  /* 0x009896800000895d */ /* 0x002fea0003900000 */
[----:B------:R-:W1:Y:S02]  /*eb50*/  @!P0 SYNCS.PHASECHK.TRANS64 P0, [R3+URZ+0x30c40], R0 ;  /* 0x030c4000030085a7 */ /* 0x000e64000800007f */
[----:B-1----:R-:W-:Y:S05]  /*eb60*/  @!P0 BRA `(.L_x_7324) ;  /* 0xfffffffc00f08947 */ /* 0x002fea000383ffff */
[----:B------:R-:W-:Y:S05]  /*eb70*/  BRA `(.L_x_7358) ;  /* 0xfffffff4000c7947 */ /* 0x000fea000383ffff */
.L_x_7326:
[----:B------:R-:W-:Y:S01]  /*eb80*/  BSSY B0, `(.L_x_7359) ;  /* 0x0000006000007945 */ /* 0x000fe20003800000 */
[----:B------:R-:W-:-:S07]  /*eb90*/  IMAD.MOV.U32 R15, RZ, RZ, -0x1 ;  /* 0xffffffffff0f7424 */ /* 0x000fce00078e00ff */
[----:B------:R-:W-:Y:S05]  /*eba0*/  WARPSYNC.COLLECTIVE R15, `(.L_x_7360) ;  /* 0x000000000f0c7348 */ /* 0x000fea0003c00000 */
[----:B------:R-:W-:Y:S02]  /*ebb0*/  ELECT P6, UR62, PT ;  /* 0x00000000003e782f */ /* 0x000fe400038c0000 */
[----:B------:R-:W-:Y:S01]  /*ebc0*/  MOV R14, UR62 ;  /* 0x0000003e000e7c02 */ /* 0x000fe20008000f00 */
[----:B------:R-:W-:Y:S10]  /*ebd0*/  ENDCOLLECTIVE ;  /* 0x000000000000791b */ /* 0x000ff40003800000 */
.L_x_7360:
[----:B------:R-:W-:Y:S05]  /*ebe0*/  BSYNC B0 ;  /* 0x0000000000007941 */ /* 0x000fea0003800000 */
.L_x_7359:
[----:B------:R-:W-:Y:S05]  /*ebf0*/  BRA `(.L_x_7361) ;  /* 0xfffffff400a07947 */ /* 0x000fea000383ffff */
.L_x_7328:
[----:B-1----:R1:W2:Y:S02]  /*ec00*/  SYNCS.PHASECHK.TRANS64.TRYWAIT P0, [R7+URZ], R4 ;  /* 0x00000004070075a7 */ /* 0x0022a4000800017f */
[----:B--2---:R-:W-:Y:S05]  /*ec10*/  @!P0 NANOSLEEP.SYNCS 0x989680 ;  /* 0x009896800000895d */ /* 0x004fea0003900000 */
[----:B------:R-:W2:Y:S02]  /*ec20*/  @!P0 SYNCS.PHASECHK.TRANS64 P0, [R7+URZ], R4 ;  /* 0x00000004070085a7 */ /* 0x000ea4000800007f */
[----:B--2---:R-:W-:Y:S05]  /*ec30*/  @!P0 BRA `(.L_x_7328) ;  /* 0xfffffffc00f08947 */ /* 0x004fea000383ffff */
[----:B------:R-:W-:Y:S05]  /*ec40*/  BRA `(.L_x_7362) ;  /* 0xfffffff400e07947 */ /* 0x000fea000383ffff */
.L_x_7329:
[----:B--2---:R2:W3:Y:S02]  /*ec50*/  SYNCS.PHASECHK.TRANS64.TRYWAIT P0, [R3+URZ], R0 ;  /* 0x00000000030075a7 */ /* 0x0044e4000800017f */
[----:B---3--:R-:W-:Y:S05]  /*ec60*/  @!P0 NANOSLEEP.SYNCS 0x989680 ;  /* 0x009896800000895d */ /* 0x008fea0003900000 */
[----:B------:R-:W3:Y:S02]  /*ec70*/  @!P0 SYNCS.PHASECHK.TRANS64 P0, [R3+URZ], R0 ;  /* 0x00000000030085a7 */ /* 0x000ee4000800007f */
[----:B---3--:R-:W-:Y:S05]  /*ec80*/  @!P0 BRA `(.L_x_7329) ;  /* 0xfffffffc00f08947 */ /* 0x008fea000383ffff */
[----:B------:R-:W-:Y:S05]  /*ec90*/  BRA `(.L_x_7363) ;  /* 0xfffffff400d47947 */ /* 0x000fea000383ffff */
.L_x_7331:
[----:B--2---:R2:W3:Y:S02]  /*eca0*/  SYNCS.PHASECHK.TRANS64.TRYWAIT P0, [R5+URZ], R4 ;  /* 0x00000004050075a7 */ /* 0x0044e4000800017f */
[----:B---3--:R-:W-:Y:S05]  /*ecb0*/  @!P0 NANOSLEEP.SYNCS 0x989680 ;  /* 0x009896800000895d */ /* 0x008fea0003900000 */
[----:B------:R-:W3:Y:S02]  /*ecc0*/  @!P0 SYNCS.PHASECHK.TRANS64 P0, [R5+URZ], R4 ;  /* 0x00000004050085a7 */ /* 0x000ee4000800007f */
[----:B---3--:R-:W-:Y:S05]  /*ecd0*/  @!P0 BRA `(.L_x_7331) ;  /* 0xfffffffc00f08947 */ /* 0x008fea000383ffff */
[----:B------:R-:W-:Y:S05]  /*ece0*/  BRA `(.L_x_7364) ;  /* 0xfffffff400d87947 */ /* 0x000fea000383ffff */
.L_x_7365:
        /* <DEDUP_REMOVED lines=9> */
.L_x_7427:


//--------------------- .text._ZN7cutlass13device_kernelIN5flash22FlashAttnBwdPreprocessIN4cute5tupleIJNS3_1CILi128EEENS5_ILi64EEEEEENS_6half_tEfNS_4arch4Sm90ELb1ELb1EEEEEvNT_6ParamsE --------------------------
	.section	.text._ZN7cutlass13device_kernelIN5flash22FlashAttnBwdPreprocessIN4cute5tupleIJNS3_1CILi128EEENS5_ILi64EEEEEENS_6half_tEfNS_4arch4Sm90ELb1ELb1EEEEEvNT_6ParamsE,"ax",@progbits
	.align	128
.text._ZN7cutlass13device_kernelIN5flash22FlashAttnBwdPreprocessIN4cute5tupleIJNS3_1CILi128EEENS5_ILi64EEEEEENS_6half_tEfNS_4arch4Sm90ELb1ELb1EEEEEvNT_6ParamsE:
        .type           _ZN7cutlass13device_kernelIN5flash22FlashAttnBwdPreprocessIN4cute5tupleIJNS3_1CILi128EEENS5_ILi64EEEEEENS_6half_tEfNS_4arch4Sm90ELb1ELb1EEEEEvNT_6ParamsE,@function
        .size           _ZN7cutlass13device_kernelIN5flash22FlashAttnBwdPreprocessIN4cute5tupleIJNS3_1CILi128EEENS5_ILi64EEEEEENS_6half_tEfNS_4arch4Sm90ELb1ELb1EEEEEvNT_6ParamsE,(.L_x_7428 - _ZN7cutlass13device_kernelIN5flash22FlashAttnBwdPreprocessIN4cute5tupleIJNS3_1CILi128EEENS5_ILi64EEEEEENS_6half_tEfNS_4arch4Sm90ELb1ELb1EEEEEvNT_6ParamsE)
        .other          _ZN7cutlass13device_kernelIN5flash22FlashAttnBwdPreprocessIN4cute5tupleIJNS3_1CILi128EEENS5_ILi64EEEEEENS_6half_tEfNS_4arch4Sm90ELb1ELb1EEEEEvNT_6ParamsE,@"STO_CUDA_ENTRY STV_DEFAULT"
_ZN7cutlass13device_kernelIN5flash22FlashAttnBwdPreprocessIN4cute5tupleIJNS3_1CILi128EEENS5_ILi64EEEEEENS_6half_tEfNS_4arch4Sm90ELb1ELb1EEEEEvNT_6ParamsE:
        /* <DEDUP_REMOVED lines=11> */
[----:B------:R-:W-:Y:S01]  /*00b0*/  ISETP.NE.U32.AND P2, PT, R4, RZ, PT ;  /* 0x000000ff0400720c */ /* 0x000fe20003f45070 */
[----:B-1----:R-:W-:-:S04]  /*00c0*/  IMAD.WIDE R6, R0, 0x4, R6 ;  /* 0x0000000400067825 */ /* 0x002fc800078e0206 */
[----:B------:R-:W0:Y:S01]  /*00d0*/  @P1 LDC.64 R8, c[0x0][0x2f8] ;  /* 0x0000be00ff081b82 */ /* 0x000e220000000a00 */
[----:B------:R-:W-:-:S05]  /*00e0*/  MOV R4, UR6 ;  /* 0x0000000600047c02 */ /* 0x000fca0008000f00 */
[----:B------:R1:W5:Y:S01]  /*00f0*/  @P0 LDG.E R48, desc[UR4][R6.64] ;  /* 0x0000000406300981 */ /* 0x000362000c1e1900 */
[----:B------:R-:W-:Y:S01]  /*0100*/  ISETP.NE.AND.EX P2, PT, R5, RZ, PT, P2 ;  /* 0x000000ff0500720c */ /* 0x000fe20003f45320 */
[----:B------:R-:W2:Y:S01]  /*0110*/  S2R R2, SR_CTAID.X ;  /* 0x0000000000027919 */ /* 0x000ea20000002500 */
[----:B------:R-:W3:Y:S01]  /*0120*/  S2R R3, SR_TID.X ;  /* 0x0000000000037919 */ /* 0x000ee20000002100 */
[----:B0-----:R-:W-:-:S05]  /*0130*/  @P1 IMAD.WIDE R8, R0, 0x4, R8 ;  /* 0x0000000400081825 */ /* 0x001fca00078e0208 */
[----:B------:R1:W5:Y:S01]  /*0140*/  @P1 LDG.E R4, desc[UR4][R8.64] ;  /* 0x0000000408041981 */ /* 0x000362000c1e1900 */
[----:B--2---:R-:W-:Y:S01]  /*0150*/  SHF.L.U32 R5, R2, 0x7, RZ ;  /* 0x0000000702057819 */ /* 0x004fe200000006ff */
[----:B---3--:R-:W-:Y:S06]  /*0160*/  @P1 BRA `(.L_x_7366) ;  /* 0x0000000000101947 */ /* 0x008fec0003800000 */
[----:B------:R-:W-:Y:S05]  /*0170*/  @!P0 BRA `(.L_x_7366) ;  /* 0x00000000000c8947 */ /* 0x000fea0003800000 */
[----:B-1----:R-:W2:Y:S04]  /*0180*/  LDG.E R9, desc[UR4][R6.64] ;  /* 0x0000000406097981 */ /* 0x002ea8000c1e1900 */
[----:B-----5:R-:W2:Y:S02]  /*0190*/  LDG.E R4, desc[UR4][R6.64+0x4] ;  /* 0x0000040406047981 */ /* 0x020ea4000c1e1900 */
[----:B--2---:R-:W-:-:S07]  /*01a0*/  IADD3 R4, -R9, R4, RZ ;  /* 0x0000000409047210 */ /* 0x004fce0007ffe1ff */
.L_x_7366:
[----:B-----5:R-:W-:-:S13]  /*01b0*/  ISETP.LE.AND P1, PT, R4, R5, PT ;  /* 0x000000050400720c */ /* 0x020fda0003f23270 */
[----:B------:R-:W-:Y:S05]  /*01c0*/  @P2 EXIT P1 ;  /* 0x000000000000294d */ /* 0x000fea0000800000 */
[----:B------:R-:W0:Y:S01]  /*01d0*/  S2UR UR6, SR_CTAID.Y ;  /* 0x00000000000679c3 */ /* 0x000e220000002600 */
[----:B------:R-:W-:Y:S01]  /*01e0*/  ISETP.GT.AND P1, PT, R3, 0x7f, PT ;  /* 0x0000007f0300780c */ /* 0x000fe20003f24270 */
[----:B------:R-:W-:Y:S01]  /*01f0*/  BSSY B0, `(.L_x_7367) ;  /* 0x0000026000007945 */ /* 0x000fe20003800000 */
[----:B------:R-:W-:Y:S02]  /*0200*/  IADD3 R47, -R5, R4, RZ ;  /* 0x00000004052f7210 */ /* 0x000fe40007ffe1ff */
[----:B------:R-:W-:Y:S02]  /*0210*/  CS2R R14, SRZ ;  /* 0x00000000000e7805 */ /* 0x000fe4000001ff00 */
[----:B-1----:R-:W-:Y:S02]  /*0220*/  SHF.R.S32.HI R6, RZ, 0x1f, R3 ;  /* 0x0000001fff067819 */ /* 0x002fe40000011403 */
[----:B------:R-:W-:Y:S01]  /*0230*/  ISETP.GE.OR P4, PT, R3, R47, P1 ;  /* 0x0000002f0300720c */ /* 0x000fe20000f86670 */
[----:B------:R-:W1:Y:S01]  /*0240*/  LDC.64 R10, c[0x0][0x230] ;  /* 0x00008c00ff0a7b82 */ /* 0x000e620000000a00 */
[----:B------:R-:W-:-:S02]  /*0250*/  LEA.HI R7, R6, R3, RZ, 0x3 ;  /* 0x0000000306077211 */ /* 0x000fc400078f18ff */
[----:B------:R-:W-:Y:S02]  /*0260*/  SHF.R.S32.HI R41, RZ, 0x1f, R0 ;  /* 0x0000001fff297819 */ /* 0x000fe40000011400 */
[----:B------:R-:W-:Y:S02]  /*0270*/  LOP3.LUT R8, R7, 0xfffffff8, RZ, 0xc0, !PT ;  /* 0xfffffff807087812 */ /* 0x000fe400078ec0ff */
[----:B------:R-:W-:Y:S02]  /*0280*/  SHF.R.S32.HI R6, RZ, 0x3, R7 ;  /* 0x00000003ff067819 */ /* 0x000fe40000011407 */
[----:B------:R-:W-:Y:S02]  /*0290*/  IADD3 R45, -R8, R3, RZ ;  /* 0x00000003082d7210 */ /* 0x000fe40007ffe1ff */
[----:B------:R-:W-:Y:S02]  /*02a0*/  @P0 SHF.R.S32.HI R15, RZ, 0x1f, R48 ;  /* 0x0000001fff0f0819 */ /* 0x000fe40000011430 */
[----:B------:R-:W-:-:S02]  /*02b0*/  @P0 MOV R14, R48 ;  /* 0x00000030000e0202 */ /* 0x000fc40000000f00 */
[----:B------:R-:W-:Y:S01]  /*02c0*/  ISETP.GE.AND P3, PT, R6, R47, PT ;  /* 0x0000002f0600720c */ /* 0x000fe20003f66270 */
[----:B0-----:R-:W-:Y:S01]  /*02d0*/  USHF.R.S32.HI UR7, URZ, 0x1f, UR6 ;  /* 0x0000001f3f077899 */ /* 0x001fe20008011406 */
[----:B------:R-:W-:Y:S02]  /*02e0*/  SEL R7, R0, RZ, !P2 ;  /* 0x000000ff00077207 */ /* 0x000fe40005000000 */
[----:B------:R-:W-:Y:S02]  /*02f0*/  MOV R40, 0x7f800000 ;  /* 0x7f80000000287802 */ /* 0x000fe40000000f00 */
[----:B------:R-:W-:Y:S02]  /*0300*/  SHF.L.U32 R8, R45, 0x3, RZ ;  /* 0x000000032d087819 */ /* 0x000fe400000006ff */
[----:B------:R-:W-:Y:S01]  /*0310*/  SEL R41, R41, RZ, !P2 ;  /* 0x000000ff29297207 */ /* 0x000fe20005000000 */
[----:B------:R-:W-:Y:S06]  /*0320*/  @P4 BRA `(.L_x_7368) ;  /* 0x0000000000484947 */ /* 0x000fec0003800000 */
[----:B------:R-:W0:Y:S01]  /*0330*/  LDC.64 R18, c[0x0][0x290] ;  /* 0x0000a400ff127b82 */ /* 0x000e220000000a00 */
[----:B------:R-:W-:Y:S01]  /*0340*/  SHF.R.S32.HI R13, RZ, 0x1f, R5 ;  /* 0x0000001fff0d7819 */ /* 0x000fe20000011405 */
[----:B------:R-:W-:Y:S01]  /*0350*/  ULDC.64 UR8, c[0x0][0x298] ;  /* 0x0000a60000087ab9 */ /* 0x000fe20000000a00 */
[--C-:B------:R-:W-:Y:S02]  /*0360*/  SHF.R.S32.HI R16, RZ, 0x1f, R3.reuse ;  /* 0x0000001fff107819 */ /* 0x100fe40000011403 */
[----:B------:R-:W-:-:S04]  /*0370*/  IADD3 R12, P2, P4, R14, R5, R3 ;  /* 0x000000050e0c7210 */ /* 0x000fc80007c5e003 */
[----:B------:R-:W-:Y:S01]  /*0380*/  IADD3.X R13, R15, R13, R16, P2, P4 ;  /* 0x0000000d0f0d7210 */ /* 0x000fe200017e8410 */
[C---:B0-----:R-:W-:Y:S02]  /*0390*/  IMAD R16, R18.reuse, UR7, RZ ;  /* 0x0000000712107c24 */ /* 0x041fe4000f8e02ff */
[----:B------:R-:W-:-:S04]  /*03a0*/  IMAD.WIDE.U32 R12, R18, UR6, R12 ;  /* 0x00000006120c7c25 */ /* 0x000fc8000f8e000c */
[----:B------:R-:W-:Y:S02]  /*03b0*/  IMAD R17, R19, UR6, R16 ;  /* 0x0000000613117c24 */ /* 0x000fe4000f8e0210 */
[----:B------:R-:W-:-:S03]  /*03c0*/  IMAD R16, R41, UR8, RZ ;  /* 0x0000000829107c24 */ /* 0x000fc6000f8e02ff */
        /* <DEDUP_REMOVED lines=8> */
.L_x_7368:
[----:B------:R-:W-:Y:S05]  /*0450*/  BSYNC B0 ;  /* 0x0000000000007941 */ /* 0x000fea0003800000 */
.L_x_7367:
[----:B------:R-:W-:Y:S01]  /*0460*/  ULDC UR8, c[0x0][0x21c] ;  /* 0x0000870000087ab9 */ /* 0x000fe20000000800 */
[----:B0-----:R-:W0:Y:S01]  /*0470*/  LDC.64 R16, c[0x0][0x250] ;  /* 0x00009400ff107b82 */ /* 0x001e220000000a00 */
[----:B------:R-:W-:Y:S02]  /*0480*/  ISETP.LT.AND P6, PT, R8, UR8, !P3 ;  /* 0x0000000808007c0c */ /* 0x000fe4000dfc1270 */
[----:B------:R-:W-:Y:S02]  /*0490*/  SHF.R.S32.HI R42, RZ, 0x1f, R6 ;  /* 0x0000001fff2a7819 */ /* 0x000fe40000011406 */
[----:B------:R-:W-:Y:S01]  /*04a0*/  IADD3 R36, P2, R6, R14, RZ ;  /* 0x0000000e06247210 */ /* 0x000fe20007f5e0ff */
[----:B-1----:R-:W-:Y:S01]  /*04b0*/  IMAD R14, R10, UR7, RZ ;  /* 0x000000070a0e7c24 */ /* 0x002fe2000f8e02ff */
[----:B------:R-:W-:Y:S02]  /*04c0*/  SHF.R.S32.HI R9, RZ, 0x1f, R8 ;  /* 0x0000001fff097819 */ /* 0x000fe40000011408 */
[----:B------:R-:W-:Y:S01]  /*04d0*/  IADD3.X R37, R42, R15, RZ, P2, !PT ;  /* 0x0000000f2a257210 */ /* 0x000fe200017fe4ff */
[----:B------:R-:W-:Y:S01]  /*04e0*/  IMAD R11, R11, UR6, R14 ;  /* 0x000000060b0b7c24 */ /* 0x000fe2000f8e020e */
[----:B------:R-:W-:Y:S01]  /*04f0*/  ISETP.GE.AND P2, PT, R8, UR8, PT ;  /* 0x0000000808007c0c */ /* 0x000fe2000bf46270 */
[----:B------:R-:W-:Y:S01]  /*0500*/  IMAD.WIDE.U32 R14, R10, UR6, R8 ;  /* 0x000000060a0e7c25 */ /* 0x000fe2000f8e0008 */
[----:B------:R-:W-:Y:S01]  /*0510*/  IADD3 R44, R6, 0x20, RZ ;  /* 0x00000020062c7810 */ /* 0x000fe20007ffe0ff */
[----:B------:R-:W1:Y:S01]  /*0520*/  @P6 LDC.64 R12, c[0x0][0x228] ;  /* 0x00008a00ff0c6b82 */ /* 0x000e620000000a00 */
[----:B------:R-:W-:Y:S01]  /*0530*/  ULDC.64 UR8, c[0x0][0x238] ;  /* 0x00008e0000087ab9 */ /* 0x000fe20000000a00 */
[----:B------:R-:W-:Y:S01]  /*0540*/  IMAD.WIDE R36, R2, 0x80, R36 ;  /* 0x0000008002247825 */ /* 0x000fe200078e0224 */
[----:B------:R-:W-:-:S02]  /*0550*/  ISETP.LT.AND P4, PT, R44, R47, !P2 ;  /* 0x0000002f2c00720c */ /* 0x000fc40005781270 */
[----:B------:R-:W-:Y:S01]  /*0560*/  IADD3 R15, R15, R11, RZ ;  /* 0x0000000b0f0f7210 */ /* 0x000fe20007ffe0ff */
[----:B------:R-:W-:Y:S01]  /*0570*/  IMAD R18, R41, UR8, RZ ;  /* 0x0000000829127c24 */ /* 0x000fe2000f8e02ff */
[----:B------:R-:W-:Y:S01]  /*0580*/  IADD3 R43, R6, 0x40, RZ ;  /* 0x00000040062b7810 */ /* 0x000fe20007ffe0ff */
[----:B------:R-:W2:Y:S02]  /*0590*/  @P6 LDC.64 R20, c[0x0][0x210] ;  /* 0x00008400ff146b82 */ /* 0x000ea40000000a00 */
[C---:B------:R-:W-:Y:S02]  /*05a0*/  IMAD R19, R7.reuse, UR9, R18 ;  /* 0x0000000907137c24 */ /* 0x040fe4000f8e0212 */
[C---:B0-----:R-:W-:Y:S02]  /*05b0*/  IMAD R22, R16.reuse, UR7, RZ ;  /* 0x0000000710167c24 */ /* 0x041fe4000f8e02ff */
[----:B------:R-:W-:Y:S01]  /*05c0*/  IMAD.WIDE.U32 R38, R7, UR8, R14 ;  /* 0x0000000807267c25 */ /* 0x000fe2000f8e000e */
[----:B------:R-:W-:Y:S01]  /*05d0*/  ULDC.64 UR8, c[0x0][0x258] ;  /* 0x0000960000087ab9 */ /* 0x000fe20000000a00 */
[----:B------:R-:W0:Y:S02]  /*05e0*/  @P6 LDC.64 R10, c[0x0][0x248] ;  /* 0x00009200ff0a6b82 */ /* 0x000e240000000a00 */
[----:B------:R-:W-:Y:S01]  /*05f0*/  IMAD R17, R17, UR6, R22 ;  /* 0x0000000611117c24 */ /* 0x000fe2000f8e0216 */
[----:B------:R-:W-:Y:S01]  /*0600*/  IADD3 R39, R39, R19, RZ ;  /* 0x0000001327277210 */ /* 0x000fe20007ffe0ff */
[----:B------:R-:W-:Y:S01]  /*0610*/  IMAD.WIDE.U32 R8, R16, UR6, R8 ;  /* 0x0000000610087c25 */ /* 0x000fe2000f8e0008 */
[----:B------:R-:W-:-:S02]  /*0620*/  @P4 MOV R24, R38 ;  /* 0x0000002600184202 */ /* 0x000fc40000000f00 */
[----:B------:R-:W-:Y:S01]  /*0630*/  @P4 MOV R25, R39 ;  /* 0x0000002700194202 */ /* 0x000fe20000000f00 */
[-C--:B-1----:R-:W-:Y:S01]  /*0640*/  @P6 IMAD R18, R37, R12.reuse, RZ ;  /* 0x0000000c25126224 */ /* 0x082fe200078e02ff */
[----:B------:R-:W1:Y:S01]  /*0650*/  @P6 LDC.64 R22, c[0x0][0x240] ;  /* 0x00009000ff166b82 */ /* 0x000e620000000a00 */
[----:B------:R-:W-:Y:S01]  /*0660*/  IADD3 R9, R9, R17, RZ ;  /* 0x0000001109097210 */ /* 0x000fe20007ffe0ff */
[----:B------:R-:W-:Y:S02]  /*0670*/  IMAD R14, R41, UR8, RZ ;  /* 0x00000008290e7c24 */ /* 0x000fe4000f8e02ff */
[C---:B------:R-:W-:Y:S02]  /*0680*/  @P6 IMAD R15, R36.reuse, R13, R18 ;  /* 0x0000000d240f6224 */ /* 0x040fe400078e0212 */
[----:B------:R-:W-:Y:S02]  /*0690*/  @P6 IMAD.WIDE.U32 R12, R36, R12, R38 ;  /* 0x0000000c240c6225 */ /* 0x000fe400078e0026 */
[----:B------:R-:W3:Y:S02]  /*06a0*/  @P4 LDC.64 R18, c[0x0][0x228] ;  /* 0x00008a00ff124b82 */ /* 0x000ee40000000a00 */
[C---:B------:R-:W-:Y:S01]  /*06b0*/  IMAD R53, R7.reuse, UR9, R14 ;  /* 0x0000000907357c24 */ /* 0x040fe2000f8e020e */
[----:B--2---:R-:W-:Y:S01]  /*06c0*/  @P6 LEA R20, P5, R12, R20, 0x1 ;  /* 0x000000140c146211 */ /* 0x004fe200078a08ff */
[----:B------:R-:W-:Y:S01]  /*06d0*/  IMAD.WIDE.U32 R58, R7, UR8, R8 ;  /* 0x00000008073a7c25 */ /* 0x000fe2000f8e0008 */
[----:B------:R-:W-:-:S02]  /*06e0*/  @P6 IADD3 R8, R13, R15, RZ ;  /* 0x0000000f0d086210 */ /* 0x000fc40007ffe0ff */
[----:B------:R-:W-:Y:S01]  /*06f0*/  CS2R R14, SRZ ;  /* 0x00000000000e7805 */ /* 0x000fe2000001ff00 */
[----:B------:R-:W2:Y:S01]  /*0700*/  @P4 LDC.64 R60, c[0x0][0x210] ;  /* 0x00008400ff3c4b82 */ /* 0x000ea20000000a00 */
[----:B0-----:R-:W-:Y:S01]  /*0710*/  @P6 IMAD R9, R37, R10, RZ ;  /* 0x0000000a25096224 */ /* 0x001fe200078e02ff */
[----:B------:R-:W-:Y:S02]  /*0720*/  IADD3 R53, R59, R53, RZ ;  /* 0x000000353b357210 */ /* 0x000fe40007ffe0ff */
[----:B------:R-:W-:Y:S01]  /*0730*/  @P6 LEA.HI.X R21, R12, R21, R8, 0x1, P5 ;  /* 0x000000150c156211 */ /* 0x000fe200028f0c08 */
[C---:B------:R-:W-:Y:S01]  /*0740*/  @P6 IMAD R13, R36.reuse, R11, R9 ;  /* 0x0000000b240d6224 */ /* 0x040fe200078e0209 */
[----:B------:R-:W-:Y:S02]  /*0750*/  @P6 MOV R52, R58 ;  /* 0x0000003a00346202 */ /* 0x000fe40000000f00 */
[C---:B------:R-:W-:Y:S01]  /*0760*/  @P4 IADD3 R27, P5, R36.reuse, 0x20, RZ ;  /* 0x00000020241b4810 */ /* 0x040fe20007fbe0ff */
[----:B------:R-:W0:Y:S02]  /*0770*/  @P4 LDC.64 R16, c[0x0][0x248] ;  /* 0x00009200ff104b82 */ /* 0x000e240000000a00 */
[----:B------:R-:W-:Y:S01]  /*0780*/  @P6 IMAD.WIDE.U32 R10, R36, R10, R52 ;  /* 0x0000000a240a6225 */ /* 0x000fe200078e0034 */
[----:B------:R-:W-:-:S04]  /*0790*/  @P4 IADD3.X R9, RZ, R37, RZ, P5, !PT ;  /* 0x00000025ff094210 */ /* 0x000fc80002ffe4ff */
[----:B------:R-:W-:Y:S01]  /*07a0*/  @P6 IADD3 R8, R11, R13, RZ ;  /* 0x0000000d0b086210 */ /* 0x000fe20007ffe0ff */
[----:B---3--:R-:W-:Y:S01]  /*07b0*/  @P4 IMAD R12, R9, R18, RZ ;  /* 0x00000012090c4224 */ /* 0x008fe200078e02ff */
[C---:B-1----:R-:W-:Y:S01]  /*07c0*/  @P6 LEA R22, P5, R10.reuse, R22, 0x1 ;  /* 0x000000160a166211 */ /* 0x042fe200078a08ff */
[----:B------:R-:W1:Y:S02]  /*07d0*/  @P4 LDC.64 R32, c[0x0][0x240] ;  /* 0x00009000ff204b82 */ /* 0x000e640000000a00 */
[----:B------:R-:W-:Y:S01]  /*07e0*/  @P4 IMAD R29, R27, R19, R12 ;  /* 0x000000131b1d4224 */ /* 0x000fe200078e020c */
[----:B------:R-:W-:Y:S02]  /*07f0*/  @P6 LEA.HI.X R23, R10, R23, R8, 0x1, P5 ;  /* 0x000000170a176211 */ /* 0x000fe400028f0c08 */
[----:B------:R-:W-:Y:S02]  /*0800*/  CS2R R8, SRZ ;  /* 0x0000000000087805 */ /* 0x000fe4000001ff00 */
[----:B------:R-:W-:-:S02]  /*0810*/  CS2R R10, SRZ ;  /* 0x00000000000a7805 */ /* 0x000fc4000001ff00 */
[----:B------:R-:W-:Y:S01]  /*0820*/  CS2R R12, SRZ ;  /* 0x00000000000c7805 */ /* 0x000fe2000001ff00 */
[----:B------:R-:W-:Y:S01]  /*0830*/  @P4 IMAD.WIDE.U32 R18, R27, R18, R24 ;  /* 0x000000121b124225 */ /* 0x000fe200078e0018 */
[----:B------:R-:W-:Y:S02]  /*0840*/  ISETP.LT.AND P5, PT, R43, R47, !P2 ;  /* 0x0000002f2b00720c */ /* 0x000fe400057a1270 */
[----:B------:R-:W-:Y:S01]  /*0850*/  IADD3 R46, R6, 0x60, RZ ;  /* 0x00000060062e7810 */ /* 0x000fe20007ffe0ff */
[----:B------:R3:W4:Y:S01]  /*0860*/  @P6 LDG.E.128 R8, desc[UR4][R20.64] ;  /* 0x0000000414086981 */ /* 0x000722000c1e1d00 */
[----:B------:R-:W-:-:S03]  /*0870*/  @P4 IADD3 R19, R19, R29, RZ ;  /* 0x0000001d13134210 */ /* 0x000fc60007ffe0ff */
[----:B------:R0:W4:Y:S01]  /*0880*/  @P6 LDG.E.128 R12, desc[UR4][R22.64] ;  /* 0x00000004160c6981 */ /* 0x000122000c1e1d00 */
[----:B--2---:R-:W-:Y:S02]  /*0890*/  @P4 LEA R60, P6, R18, R60, 0x1 ;  /* 0x0000003c123c4211 */ /* 0x004fe400078c08ff */
[----:B------:R-:W-:Y:S02]  /*08a0*/  ISETP.LT.AND P2, PT, R46, R47, !P2 ;  /* 0x0000002f2e00720c */ /* 0x000fe40005741270 */
[----:B------:R-:W-:Y:S01]  /*08b0*/  @P4 LEA.HI.X R61, R18, R61, R19, 0x1, P6 ;  /* 0x0000003d123d4211 */ /* 0x000fe200030f0c13 */
[----:B------:R-:W2:Y:S01]  /*08c0*/  @P5 LDC.64 R56, c[0x0][0x228] ;  /* 0x00008a00ff385b82 */ /* 0x000ea20000000a00 */
[----:B------:R-:W-:Y:S02]  /*08d0*/  @P4 IADD3 R27, P6, R36, 0x20, RZ ;  /* 0x00000020241b4810 */ /* 0x000fe40007fde0ff */
[----:B---3--:R-:W-:Y:S02]  /*08e0*/  @P4 MOV R20, R58 ;  /* 0x0000003a00144202 */ /* 0x008fe40000000f00 */
[----:B------:R-:W-:-:S02]  /*08f0*/  @P4 IADD3.X R19, RZ, R37, RZ, P6, !PT ;  /* 0x00000025ff134210 */ /* 0x000fc400037fe4ff */
[----:B------:R-:W-:Y:S01]  /*0900*/  @P4 MOV R21, R53 ;  /* 0x0000003500154202 */ /* 0x000fe20000000f00 */
[----:B------:R-:W3:Y:S01]  /*0910*/  @P5 LDC.64 R50, c[0x0][0x248] ;  /* 0x00009200ff325b82 */ /* 0x000ee20000000a00 */
[----:B------:R-:W-:Y:S01]  /*0920*/  @P5 MOV R54, R38 ;  /* 0x0000002600365202 */ /* 0x000fe20000000f00 */
[-C--:B0-----:R-:W-:Y:S01]  /*0930*/  @P4 IMAD R18, R19, R16.reuse, RZ ;  /* 0x0000001013124224 */ /* 0x081fe200078e02ff */
[C---:B------:R-:W-:Y:S02]  /*0940*/  @P5 IADD3 R19, P6, R36.reuse, 0x40, RZ ;  /* 0x0000004024135810 */ /* 0x040fe40007fde0ff */
[----:B------:R-:W-:Y:S01]  /*0950*/  @P5 MOV R55, R39 ;  /* 0x0000002700375202 */ /* 0x000fe20000000f00 */
[C---:B------:R-:W-:Y:S01]  /*0960*/  @P4 IMAD R25, R27.reuse, R17, R18 ;  /* 0x000000111b194224 */ /* 0x040fe200078e0212 */
[----:B------:R-:W-:Y:S01]  /*0970*/  @P5 IADD3.X R23, RZ, R37, RZ, P6, !PT ;  /* 0x00000025ff175210 */ /* 0x000fe200037fe4ff */
[----:B------:R-:W0:Y:S01]  /*0980*/  @P2 LDC.64 R34, c[0x0][0x228] ;  /* 0x00008a00ff222b82 */ /* 0x000e220000000a00 */
[----:B------:R-:W-:Y:S01]  /*0990*/  @P5 IADD3 R18, P6, R36, 0x40, RZ ;  /* 0x0000004024125810 */ /* 0x000fe20007fde0ff */
[----:B------:R-:W-:-:S03]  /*09a0*/  @P4 IMAD.WIDE.U32 R16, R27, R16, R20 ;  /* 0x000000101b104225 */ /* 0x000fc600078e0014 */
[----:B------:R-:W-:Y:S02]  /*09b0*/  @P5 IADD3.X R49, RZ, R37, RZ, P6, !PT ;  /* 0x00000025ff315210 */ /* 0x000fe400037fe4ff */
[----:B------:R-:W-:Y:S01]  /*09c0*/  @P4 IADD3 R17, R17, R25, RZ ;  /* 0x0000001911114210 */ /* 0x000fe20007ffe0ff */
[----:B------:R-:W0:Y:S01]  /*09d0*/  @P5 LDC.64 R30, c[0x0][0x210] ;  /* 0x00008400ff1e5b82 */ /* 0x000e220000000a00 */
[C---:B-1----:R-:W-:Y:S01]  /*09e0*/  @P4 LEA R32, P6, R16.reuse, R32, 0x1 ;  /* 0x0000002010204211 */ /* 0x042fe200078c08ff */
[-C--:B--2---:R-:W-:Y:S01]  /*09f0*/  @P5 IMAD R20, R23, R56.reuse, RZ ;  /* 0x0000003817145224 */ /* 0x084fe200078e02ff */
[----:B------:R-:W-:Y:S01]  /*0a00*/  CS2R R22, SRZ ;  /* 0x0000000000167805 */ /* 0x000fe2000001ff00 */
[C---:B------:R-:W-:Y:S01]  /*0a10*/  @P5 IMAD.WIDE.U32 R54, R19.reuse, R56, R54 ;  /* 0x0000003813365225 */ /* 0x040fe200078e0036 */
[----:B------:R-:W-:Y:S02]  /*0a20*/  @P4 LEA.HI.X R33, R16, R33, R17, 0x1, P6 ;  /* 0x0000002110214211 */ /* 0x000fe400030f0c11 */
[----:B------:R-:W-:Y:S01]  /*0a30*/  @P2 IADD3 R52, P6, R36, 0x60, RZ ;  /* 0x0000006024342810 */ /* 0x000fe20007fde0ff */
[----:B------:R-:W1:Y:S01]  /*0a40*/  @P2 LDC.64 R24, c[0x0][0x248] ;  /* 0x00009200ff182b82 */ /* 0x000e620000000a00 */
[----:B------:R-:W-:Y:S01]  /*0a50*/  @P5 IMAD R57, R19, R57, R20 ;  /* 0x0000003913395224 */ /* 0x000fe200078e0214 */
[----:B------:R-:W-:Y:S01]  /*0a60*/  @P5 MOV R16, R58 ;  /* 0x0000003a00105202 */ /* 0x000fe20000000f00 */
[----:B---3--:R-:W-:Y:S01]  /*0a70*/  @P5 IMAD R49, R49, R50, RZ ;  /* 0x0000003231315224 */ /* 0x008fe200078e02ff */
[----:B------:R-:W-:-:S02]  /*0a80*/  @P2 IADD3.X R21, RZ, R37, RZ, P6, !PT ;  /* 0x00000025ff152210 */ /* 0x000fc400037fe4ff */
[----:B------:R-:W-:Y:S01]  /*0a90*/  @P5 MOV R17, R53 ;  /* 0x0000003500115202 */ /* 0x000fe20000000f00 */
[C---:B------:R-:W-:Y:S01]  /*0aa0*/  @P5 IMAD R49, R18.reuse, R51, R49 ;  /* 0x0000003312315224 */ /* 0x040fe200078e0231 */
[----:B------:R-:W2:Y:S01]  /*0ab0*/  @P2 LDC.64 R28, c[0x0][0x210] ;  /* 0x00008400ff1c2b82 */ /* 0x000ea20000000a00 */
[----:B0-----:R-:W-:Y:S01]  /*0ac0*/  @P2 IMAD R56, R21, R34, RZ ;  /* 0x0000002215382224 */ /* 0x001fe200078e02ff */
[----:B------:R-:W-:Y:S01]  /*0ad0*/  CS2R R20, SRZ ;  /* 0x0000000000147805 */ /* 0x000fe2000001ff00 */
[----:B------:R-:W-:Y:S01]  /*0ae0*/  @P5 IMAD.WIDE.U32 R50, R18, R50, R16 ;  /* 0x0000003212325225 */ /* 0x000fe200078e0010 */
[----:B------:R-:W-:Y:S02]  /*0af0*/  CS2R R16, SRZ ;  /* 0x0000000000107805 */ /* 0x000fe4000001ff00 */
[----:B------:R-:W-:Y:S01]  /*0b00*/  CS2R R18, SRZ ;  /* 0x0000000000127805 */ /* 0x000fe2000001ff00 */
[----:B------:R-:W-:Y:S01]  /*0b10*/  @P2 IMAD R35, R52, R35, R56 ;  /* 0x0000002334232224 */ /* 0x000fe200078e0238 */
[----:B------:R-:W0:Y:S01]  /*0b20*/  @P5 LDC.64 R26, c[0x0][0x240] ;  /* 0x00009000ff1a5b82 */ /* 0x000e220000000a00 */
[----:B------:R3:W4:Y:S01]  /*0b30*/  @P4 LDG.E.128 R20, desc[UR4][R32.64] ;  /* 0x0000000420144981 */ /* 0x000722000c1e1d00 */
[----:B------:R-:W-:-:S03]  /*0b40*/  @P2 IADD3 R56, P6, R36, 0x60, RZ ;  /* 0x0000006024382810 */ /* 0x000fc60007fde0ff */
[----:B------:R-:W4:Y:S03]  /*0b50*/  @P4 LDG.E.128 R16, desc[UR4][R60.64] ;  /* 0x000000043c104981 */ /* 0x000f26000c1e1d00 */
[----:B---3--:R-:W3:Y:S01]  /*0b60*/  @P2 LDC.64 R32, c[0x0][0x240] ;  /* 0x00009000ff202b82 */ /* 0x008ee20000000a00 */
[----:B------:R-:W-:Y:S02]  /*0b70*/  @P5 LEA R36, P4, R54, R30, 0x1 ;  /* 0x0000001e36245211 */ /* 0x000fe400078808ff */
[----:B------:R-:W-:Y:S01]  /*0b80*/  @P2 IADD3.X R30, RZ, R37, RZ, P6, !PT ;  /* 0x00000025ff1e2210 */ /* 0x000fe200037fe4ff */
[----:B------:R-:W-:Y:S01]  /*0b90*/  @P2 IMAD.WIDE.U32 R38, R52, R34, R38 ;  /* 0x0000002234262225 */ /* 0x000fe200078e0026 */
[----:B------:R-:W-:Y:S02]  /*0ba0*/  @P5 IADD3 R55, R55, R57, RZ ;  /* 0x0000003937375210 */ /* 0x000fe40007ffe0ff */
[----:B------:R-:W-:Y:S01]  /*0bb0*/  @P2 MOV R59, R53 ;  /* 0x00000035003b2202 */ /* 0x000fe20000000f00 */
[----:B-1----:R-:W-:Y:S01]  /*0bc0*/  @P2 IMAD R30, R30, R24, RZ ;  /* 0x000000181e1e2224 */ /* 0x002fe200078e02ff */
[----:B------:R-:W-:-:S02]  /*0bd0*/  @P5 LEA.HI.X R37, R54, R31, R55, 0x1, P4 ;  /* 0x0000001f36255211 */ /* 0x000fc400020f0c37 */
[----:B------:R-:W-:Y:S01]  /*0be0*/  @P2 IADD3 R35, R39, R35, RZ ;  /* 0x0000002327232210 */ /* 0x000fe20007ffe0ff */
[----:B------:R-:W-:Y:S01]  /*0bf0*/  @P2 IMAD R31, R56, R25, R30 ;  /* 0x00000019381f2224 */ /* 0x000fe200078e021e */
[----:B--2---:R-:W-:Y:S01]  /*0c00*/  @P2 LEA R52, P4, R38, R28, 0x1 ;  /* 0x0000001c26342211 */ /* 0x004fe200078808ff */
[----:B------:R-:W-:Y:S01]  /*0c10*/  @P2 IMAD.WIDE.U32 R58, R56, R24, R58 ;  /* 0x00000018383a2225 */ /* 0x000fe200078e003a */
[----:B------:R-:W-:Y:S02]  /*0c20*/  @P5 IADD3 R49, R51, R49, RZ ;  /* 0x0000003133315210 */ /* 0x000fe40007ffe0ff */
[----:B0-----:R-:W-:Y:S02]  /*0c30*/  @P5 LEA R34, P6, R50, R26, 0x1 ;  /* 0x0000001a32225211 */ /* 0x001fe400078c08ff */
[----:B------:R-:W-:Y:S02]  /*0c40*/  @P2 LEA.HI.X R53, R38, R29, R35, 0x1, P4 ;  /* 0x0000001d26352211 */ /* 0x000fe400020f0c23 */
[----:B------:R-:W-:-:S02]  /*0c50*/  CS2R R24, SRZ ;  /* 0x0000000000187805 */ /* 0x000fc4000001ff00 */
[----:B------:R-:W-:Y:S02]  /*0c60*/  @P5 LEA.HI.X R35, R50, R27, R49, 0x1, P6 ;  /* 0x0000001b32235211 */ /* 0x000fe400030f0c31 */
[----:B------:R-:W-:Y:S02]  /*0c70*/  CS2R R26, SRZ ;  /* 0x00000000001a7805 */ /* 0x000fe4000001ff00 */
[----:B------:R-:W-:Y:S02]  /*0c80*/  @P2 IADD3 R38, R59, R31, RZ ;  /* 0x0000001f3b262210 */ /* 0x000fe40007ffe0ff */
[----:B------:R-:W-:Y:S02]  /*0c90*/  CS2R R28, SRZ ;  /* 0x00000000001c7805 */ /* 0x000fe4000001ff00 */
[----:B------:R-:W-:Y:S02]  /*0ca0*/  CS2R R30, SRZ ;  /* 0x00000000001e7805 */ /* 0x000fe4000001ff00 */
[C---:B---3--:R-:W-:Y:S01]  /*0cb0*/  @P2 LEA R50, P4, R58.reuse, R32, 0x1 ;  /* 0x000000203a322211 */ /* 0x048fe200078808ff */
[----:B------:R0:W2:Y:S03]  /*0cc0*/  @P5 LDG.E.128 R24, desc[UR4][R36.64] ;  /* 0x0000000424185981 */ /* 0x0000a6000c1e1d00 */
[----:B------:R-:W-:-:S02]  /*0cd0*/  @P2 LEA.HI.X R51, R58, R33, R38, 0x1, P4 ;  /* 0x000000213a332211 */ /* 0x000fc400020f0c26 */
[----:B------:R-:W-:Y:S01]  /*0ce0*/  CS2R R32, SRZ ;  /* 0x0000000000207805 */ /* 0x000fe2000001ff00 */
[----:B------:R1:W3:Y:S01]  /*0cf0*/  @P5 LDG.E.128 R28, desc[UR4][R34.64] ;  /* 0x00000004221c5981 */ /* 0x0002e2000c1e1d00 */
[----:B------:R-:W-:Y:S02]  /*0d00*/  CS2R R38, SRZ ;  /* 0x0000000000267805 */ /* 0x000fe4000001ff00 */
[----:B0-----:R-:W-:Y:S02]  /*0d10*/  CS2R R36, SRZ ;  /* 0x0000000000247805 */ /* 0x001fe4000001ff00 */
[----:B-1----:R-:W-:-:S04]  /*0d20*/  CS2R R34, SRZ ;  /* 0x0000000000227805 */ /* 0x002fc8000001ff00 */
[----:B------:R0:W3:Y:S04]  /*0d30*/  @P2 LDG.E.128 R36, desc[UR4][R50.64] ;  /* 0x0000000432242981 */ /* 0x0000e8000c1e1d00 */
[----:B------:R1:W3:Y:S01]  /*0d40*/  @P2 LDG.E.128 R32, desc[UR4][R52.64] ;  /* 0x0000000434202981 */ /* 0x0002e2000c1e1d00 */
[----:B------:R-:W-:Y:S02]  /*0d50*/  ISETP.NE.AND P5, PT, R45, RZ, PT ;  /* 0x000000ff2d00720c */ /* 0x000fe40003fa5270 */
[----:B------:R-:W-:Y:S01]  /*0d60*/  @P0 LEA R48, R0, R48, 0x7 ;  /* 0x0000003000300211 */ /* 0x000fe200078e38ff */
[----:B------:R-:W-:Y:S01]  /*0d70*/  BSSY B0, `(.L_x_7369) ;  /* 0x000009b000007945 */ /* 0x000fe20003800000 */
[-C--:B------:R-:W-:Y:S02]  /*0d80*/  ISETP.GE.AND P4, PT, R44, R47.reuse, PT ;  /* 0x0000002f2c00720c */ /* 0x080fe40003f86270 */
[----:B------:R-:W-:Y:S01]  /*0d90*/  ISETP.GE.AND P2, PT, R43, R47, PT ;  /* 0x0000002f2b00720c */ /* 0x000fe20003f46270 */
[----:B----4-:R-:W-:-:S02]  /*0da0*/  HADD2.F32 R49, -RZ, R8.H0_H0 ;  /* 0x20000008ff317230 */ /* 0x010fc40000004100 */
[----:B------:R-:W-:Y:S02]  /*0db0*/  HADD2.F32 R8, -RZ, R8.H1_H1 ;  /* 0x30000008ff087230 */ /* 0x000fe40000004100 */
[----:B------:R-:W-:Y:S02]  /*0dc0*/  HADD2.F32 R59, -RZ, R12.H1_H1 ;  /* 0x3000000cff3b7230 */ /* 0x000fe40000004100 */
[--C-:B------:R-:W-:Y:S02]  /*0dd0*/  HADD2.F32 R54, -RZ, R9.reuse.H0_H0 ;  /* 0x20000009ff367230 */ /* 0x100fe40000004100 */
[----:B------:R-:W-:Y:S02]  /*0de0*/  HADD2.F32 R55, -RZ, R9.H1_H1 ;  /* 0x30000009ff377230 */ /* 0x000fe40000004100 */
[----:B------:R-:W-:Y:S01]  /*0df0*/  FMUL.FTZ R8, R8, R59 ;  /* 0x0000003b08087220 */ /* 0x000fe20000410000 */
[--C-:B------:R-:W-:Y:S02]  /*0e00*/  HADD2.F32 R9, -RZ, R10.reuse.H0_H0 ;  /* 0x2000000aff097230 */ /* 0x100fe40000004100 */
[----:B------:R-:W-:-:S02]  /*0e10*/  HADD2.F32 R57, -RZ, R10.H1_H1 ;  /* 0x3000000aff397230 */ /* 0x000fc40000004100 */
[----:B------:R-:W-:Y:S02]  /*0e20*/  HADD2.F32 R58, -RZ, R12.H0_H0 ;  /* 0x2000000cff3a7230 */ /* 0x000fe40000004100 */
[--C-:B0-----:R-:W-:Y:S02]  /*0e30*/  HADD2.F32 R51, -RZ, R13.reuse.H0_H0 ;  /* 0x2000000dff337230 */ /* 0x101fe40000004100 */
[----:B------:R-:W-:Y:S02]  /*0e40*/  HADD2.F32 R50, -RZ, R13.H1_H1 ;  /* 0x3000000dff327230 */ /* 0x000fe40000004100 */
[--C-:B------:R-:W-:Y:S02]  /*0e50*/  HADD2.F32 R13, -RZ, R15.reuse.H0_H0 ;  /* 0x2000000fff0d7230 */ /* 0x100fe40000004100 */
[----:B------:R-:W-:Y:S02]  /*0e60*/  HADD2.F32 R10, -RZ, R15.H1_H1 ;  /* 0x3000000fff0a7230 */ /* 0x000fe40000004100 */
[----:B------:R-:W-:-:S02]  /*0e70*/  HADD2.F32 R12, -RZ, R14.H0_H0 ;  /* 0x2000000eff0c7230 */ /* 0x000fc40000004100 */
[----:B------:R-:W-:Y:S02]  /*0e80*/  HADD2.F32 R14, -RZ, R14.H1_H1 ;  /* 0x3000000eff0e7230 */ /* 0x000fe40000004100 */
[----:B-1----:R-:W-:Y:S02]  /*0e90*/  HADD2.F32 R52, -RZ, R20.H1_H1 ;  /* 0x30000014ff347230 */ /* 0x002fe40000004100 */
[--C-:B------:R-:W-:Y:S02]  /*0ea0*/  HADD2.F32 R53, -RZ, R16.reuse.H1_H1 ;  /* 0x30000010ff357230 */ /* 0x100fe40000004100 */
[----:B------:R-:W-:Y:S02]  /*0eb0*/  HADD2.F32 R16, -RZ, R16.H0_H0 ;  /* 0x20000010ff107230 */ /* 0x000fe40000004100 */
[----:B------:R-:W-:Y:S02]  /*0ec0*/  HADD2.F32 R15, -RZ, R20.H0_H0 ;  /* 0x20000014ff0f7230 */ /* 0x000fe40000004100 */
[----:B------:R-:W-:Y:S01]  /*0ed0*/  FMUL.FTZ R59, R53, R52 ;  /* 0x00000034353b7220 */ /* 0x000fe20000410000 */
[----:B------:R-:W-:Y:S01]  /*0ee0*/  FFMA.FTZ R53, R49, R58, R8 ;  /* 0x0000003a31357223 */ /* 0x000fe20000010008 */
[----:B------:R-:W-:-:S02]  /*0ef0*/  HADD2.F32 R8, -RZ, R17.H0_H0 ;  /* 0x20000011ff087230 */ /* 0x000fc40000004100 */
[----:B------:R-:W-:Y:S02]  /*0f00*/  HADD2.F32 R49, -RZ, R21.H0_H0 ;  /* 0x20000015ff317230 */ /* 0x000fe40000004100 */
[----:B------:R-:W-:Y:S01]  /*0f10*/  FFMA.FTZ R15, R16, R15, R59 ;  /* 0x0000000f100f7223 */ /* 0x000fe2000001003b */
[----:B------:R-:W-:Y:S02]  /*0f20*/  HADD2.F32 R17, -RZ, R17.H1_H1 ;  /* 0x30000011ff117230 */ /* 0x000fe40000004100 */
[----:B------:R-:W-:Y:S02]  /*0f30*/  HADD2.F32 R16, -RZ, R21.H1_H1 ;  /* 0x30000015ff107230 */ /* 0x000fe40000004100 */
[----:B------:R-:W-:Y:S01]  /*0f40*/  FFMA.FTZ R20, R8, R49, R15 ;  /* 0x0000003108147223 */ /* 0x000fe2000001000f */
[----:B------:R-:W-:Y:S01]  /*0f50*/  FFMA.FTZ R54, R54, R51, R53 ;  /* 0x0000003336367223 */ /* 0x000fe20000010035 */
[----:B------:R-:W-:Y:S02]  /*0f60*/  HADD2.F32 R8, -RZ, R18.H0_H0 ;  /* 0x20000012ff087230 */ /* 0x000fe40000004100 */
[----:B------:R-:W-:-:S02]  /*0f70*/  HADD2.F32 R15, -RZ, R22.H0_H0 ;  /* 0x20000016ff0f7230 */ /* 0x000fc40000004100 */
[----:B------:R-:W-:Y:S01]  /*0f80*/  FFMA.FTZ R17, R17, R16, R20 ;  /* 0x0000001011117223 */ /* 0x000fe20000010014 */
[----:B------:R-:W-:-:S03]  /*0f90*/  FFMA.FTZ R50, R55, R50, R54 ;  /* 0x0000003237327223 */ /* 0x000fc60000010036 */
[----:B------:R-:W-:Y:S01]  /*0fa0*/  FFMA.FTZ R17, R8, R15, R17 ;  /* 0x0000000f08117223 */ /* 0x000fe20000010011 */
[----:B------:R-:W-:Y:S01]  /*0fb0*/  FFMA.FTZ R12, R9, R12, R50 ;  /* 0x0000000c090c7223 */ /* 0x000fe20000010032 */
[--C-:B------:R-:W-:Y:S02]  /*0fc0*/  HADD2.F32 R15, -RZ, R23.reuse.H0_H0 ;  /* 0x20000017ff0f7230 */ /* 0x100fe40000004100 */
[----:B------:R-:W-:Y:S02]  /*0fd0*/  HADD2.F32 R8, -RZ, R23.H1_H1 ;  /* 0x30000017ff087230 */ /* 0x000fe40000004100 */
[----:B------:R-:W-:Y:S02]  /*0fe0*/  HADD2.F32 R9, -RZ, R22.H1_H1 ;  /* 0x30000016ff097230 */ /* 0x000fe40000004100 */
[----:B------:R-:W-:Y:S02]  /*0ff0*/  HADD2.F32 R18, -RZ, R18.H1_H1 ;  /* 0x30000012ff127230 */ /* 0x000fe40000004100 */
[----:B--2---:R-:W-:-:S02]  /*1000*/  HADD2.F32 R21, -RZ, R24.H0_H0 ;  /* 0x20000018ff157230 */ /* 0x004fc40000004100 */
[----:B------:R-:W-:Y:S02]  /*1010*/  HADD2.F32 R24, -RZ, R24.H1_H1 ;  /* 0x30000018ff187230 */ /* 0x000fe40000004100 */
[--C-:B---3--:R-:W-:Y:S02]  /*1020*/  HADD2.F32 R50, -RZ, R28.reuse.H0_H0 ;  /* 0x2000001cff327230 */ /* 0x108fe40000004100 */
[----:B------:R-:W-:Y:S02]  /*1030*/  HADD2.F32 R23, -RZ, R28.H1_H1 ;  /* 0x3000001cff177230 */ /* 0x000fe40000004100 */
[--C-:B------:R-:W-:Y:S02]  /*1040*/  HADD2.F32 R28, -RZ, R29.reuse.H0_H0 ;  /* 0x2000001dff1c7230 */ /* 0x100fe40000004100 */
[----:B------:R-:W-:Y:S02]  /*1050*/  HADD2.F32 R20, -RZ, R29.H1_H1 ;  /* 0x3000001dff147230 */ /* 0x000fe40000004100 */
[----:B------:R-:W-:Y:S01]  /*1060*/  FMUL.FTZ R24, R24, R23 ;  /* 0x0000001718187220 */ /* 0x000fe20000410000 */
[----:B------:R-:W-:-:S02]  /*1070*/  HADD2.F32 R29, -RZ, R36.H1_H1 ;  /* 0x30000024ff1d7230 */ /* 0x000fc40000004100 */
[--C-:B------:R-:W-:Y:S02]  /*1080*/  HADD2.F32 R22, -RZ, R32.reuse.H1_H1 ;  /* 0x30000020ff167230 */ /* 0x100fe40000004100 */
[----:B------:R-:W-:Y:S01]  /*1090*/  FFMA.FTZ R9, R18, R9, R17 ;  /* 0x0000000912097223 */ /* 0x000fe20000010011 */
[----:B------:R-:W-:Y:S02]  /*10a0*/  HADD2.F32 R32, -RZ, R32.H0_H0 ;  /* 0x20000020ff207230 */ /* 0x000fe40000004100 */
[----:B------:R-:W-:Y:S02]  /*10b0*/  HADD2.F32 R23, -RZ, R36.H0_H0 ;  /* 0x20000024ff177230 */ /* 0x000fe40000004100 */
[----:B------:R-:W-:Y:S01]  /*10c0*/  FMUL.FTZ R29, R22, R29 ;  /* 0x0000001d161d7220 */ /* 0x000fe20000410000 */
[----:B------:R-:W-:Y:S02]  /*10d0*/  HADD2.F32 R17, -RZ, R25.H0_H0 ;  /* 0x20000019ff117230 */ /* 0x000fe40000004100 */
[----:B------:R-:W-:Y:S01]  /*10e0*/  FFMA.FTZ R24, R21, R50, R24 ;  /* 0x0000003215187223 */ /* 0x000fe20000010018 */
[----:B------:R-:W-:-:S02]  /*10f0*/  HADD2.F32 R56, -RZ, R11.H0_H0 ;  /* 0x2000000bff387230 */ /* 0x000fc40000004100 */
[----:B------:R-:W-:Y:S01]  /*1100*/  FFMA.FTZ R57, R57, R14, R12 ;  /* 0x0000000e39397223 */ /* 0x000fe2000001000c */
[----:B------:R-:W-:Y:S02]  /*1110*/  HADD2.F32 R21, -RZ, R33.H0_H0 ;  /* 0x20000021ff157230 */ /* 0x000fe40000004100 */
[----:B------:R-:W-:Y:S01]  /*1120*/  FFMA.FTZ R32, R32, R23, R29 ;  /* 0x0000001720207223 */ /* 0x000fe2000001001d */
[----:B------:R-:W-:Y:S02]  /*1130*/  HADD2.F32 R22, -RZ, R37.H0_H0 ;  /* 0x20000025ff167230 */ /* 0x000fe40000004100 */
[----:B------:R-:W-:Y:S01]  /*1140*/  FFMA.FTZ R28, R17, R28, R24 ;  /* 0x0000001c111c7223 */ /* 0x000fe20000010018 */
[----:B------:R-:W-:Y:S02]  /*1150*/  HADD2.F32 R25, -RZ, R25.H1_H1 ;  /* 0x30000019ff197230 */ /* 0x000fe40000004100 */
[----:B------:R-:W-:Y:S01]  /*1160*/  FFMA.FTZ R56, R56, R13, R57 ;  /* 0x0000000d38387223 */ /* 0x000fe20000010039 */
[----:B------:R-:W-:-:S02]  /*1170*/  HADD2.F32 R12, -RZ, R19.H0_H0 ;  /* 0x20000013ff0c7230 */ /* 0x000fc40000004100 */
[----:B------:R-:W-:Y:S01]  /*1180*/  FFMA.FTZ R22, R21, R22, R32 ;  /* 0x0000001615167223 */ /* 0x000fe20000010020 */
[----:B------:R-:W-:Y:S02]  /*1190*/  HADD2.F32 R33, -RZ, R33.H1_H1 ;  /* 0x30000021ff217230 */ /* 0x000fe40000004100 */
[----:B------:R-:W-:Y:S02]  /*11a0*/  HADD2.F32 R24, -RZ, R37.H1_H1 ;  /* 0x30000025ff187230 */ /* 0x000fe40000004100 */
[----:B------:R-:W-:Y:S01]  /*11b0*/  FFMA.FTZ R28, R25, R20, R28 ;  /* 0x00000014191c7223 */ /* 0x000fe2000001001c */
[----:B------:R-:W-:Y:S02]  /*11c0*/  HADD2.F32 R13, -RZ, R26.H0_H0 ;  /* 0x2000001aff0d7230 */ /* 0x000fe40000004100 */
[----:B------:R-:W-:Y:S02]  /*11d0*/  HADD2.F32 R18, -RZ, R30.H0_H0 ;  /* 0x2000001eff127230 */ /* 0x000fe40000004100 */
[----:B------:R-:W-:Y:S01]  /*11e0*/  FFMA.FTZ R12, R12, R15, R9 ;  /* 0x0000000f0c0c7223 */ /* 0x000fe20000010009 */
        /* <DEDUP_REMOVED lines=8> */
[----:B------:R-:W-:-:S02]  /*1270*/  HADD2.F32 R21, -RZ, R38.H1_H1 ;  /* 0x30000026ff157230 */ /* 0x000fc40000004100 */
[----:B------:R-:W-:Y:S01]  /*1280*/  FFMA.FTZ R26, R26, R15, R13 ;  /* 0x0000000f1a1a7223 */ /* 0x000fe2000001000d */
[----:B------:R-:W-:Y:S02]  /*1290*/  HADD2.F32 R9, -RZ, R27.H0_H0 ;  /* 0x2000001bff097230 */ /* 0x000fe40000004100 */
[----:B------:R-:W-:Y:S02]  /*12a0*/  HADD2.F32 R16, -RZ, R31.H0_H0 ;  /* 0x2000001fff107230 */ /* 0x000fe40000004100 */
[----:B------:R-:W-:Y:S01]  /*12b0*/  FFMA.FTZ R34, R34, R21, R17 ;  /* 0x0000001522227223 */ /* 0x000fe20000010011 */
[----:B------:R-:W-:Y:S02]  /*12c0*/  HADD2.F32 R13, -RZ, R35.H0_H0 ;  /* 0x20000023ff0d7230 */ /* 0x000fe40000004100 */
[----:B------:R-:W-:Y:S02]  /*12d0*/  HADD2.F32 R18, -RZ, R39.H0_H0 ;  /* 0x20000027ff127230 */ /* 0x000fe40000004100 */
[----:B------:R-:W-:Y:S01]  /*12e0*/  FFMA.FTZ R26, R9, R16, R26 ;  /* 0x00000010091a7223 */ /* 0x000fe2000001001a */
[----:B------:R-:W-:-:S02]  /*12f0*/  HADD2.F32 R11, -RZ, R11.H1_H1 ;  /* 0x3000000bff0b7230 */ /* 0x000fc40000004100 */
[----:B------:R-:W-:Y:S02]  /*1300*/  HADD2.F32 R19, -RZ, R19.H1_H1 ;  /* 0x30000013ff137230 */ /* 0x000fe40000004100 */
[----:B------:R-:W-:Y:S01]  /*1310*/  FFMA.FTZ R18, R13, R18, R34 ;  /* 0x000000120d127223 */ /* 0x000fe20000010022 */
[----:B------:R-:W-:Y:S02]  /*1320*/  HADD2.F32 R27, -RZ, R27.H1_H1 ;  /* 0x3000001bff1b7230 */ /* 0x000fe40000004100 */
[----:B------:R-:W-:Y:S02]  /*1330*/  HADD2.F32 R14, -RZ, R31.H1_H1 ;  /* 0x3000001fff0e7230 */ /* 0x000fe40000004100 */
[----:B------:R-:W-:Y:S02]  /*1340*/  HADD2.F32 R35, -RZ, R35.H1_H1 ;  /* 0x30000023ff237230 */ /* 0x000fe40000004100 */
[----:B------:R-:W-:Y:S02]  /*1350*/  HADD2.F32 R16, -RZ, R39.H1_H1 ;  /* 0x30000027ff107230 */ /* 0x000fe40000004100 */
[----:B------:R-:W-:Y:S01]  /*1360*/  FFMA.FTZ R10, R11, R10, R56 ;  /* 0x0000000a0b0a7223 */ /* 0x000fe20000010038 */
[----:B------:R-:W-:Y:S01]  /*1370*/  FFMA.FTZ R12, R19, R8, R12 ;  /* 0x00000008130c7223 */ /* 0x000fe2000001000c */
[----:B------:R-:W-:Y:S01]  /*1380*/  FFMA.FTZ R26, R27, R14, R26 ;  /* 0x0000000e1b1a7223 */ /* 0x000fe2000001001a */
        /* <DEDUP_REMOVED lines=13> */
[----:B0-----:R-:W-:-:S02]  /*1460*/  FADD.FTZ R12, R9, R8 ;  /* 0x00000008090c7221 */ /* 0x001fc40000010000 */
[----:B------:R-:W0:Y:S01]  /*1470*/  LDC.64 R8, c[0x0][0x2d0] ;  /* 0x0000b400ff087b82 */ /* 0x000e220000000a00 */
[----:B-1----:R-:W-:Y:S01]  /*1480*/  FADD.FTZ R14, R11, R14 ;  /* 0x0000000e0b0e7221 */ /* 0x002fe20000010000 */
[----:B--2---:R-:W-:Y:S01]  /*1490*/  FADD.FTZ R17, R16, R13 ;  /* 0x0000000d10117221 */ /* 0x004fe20000010000 */
[----:B---3--:R-:W-:Y:S01]  /*14a0*/  FADD.FTZ R20, R19, R10 ;  /* 0x0000000a13147221 */ /* 0x008fe20000010000 */
[----:B------:R-:W1:Y:S04]  /*14b0*/  SHFL.BFLY PT, R13, R12, 0x1, 0x1f ;  /* 0x0c201f000c0d7f89 */ /* 0x000e6800000e0000 */
[----:B------:R-:W2:Y:S04]  /*14c0*/  SHFL.BFLY PT, R15, R14, 0x1, 0x1f ;  /* 0x0c201f000e0f7f89 */ /* 0x000ea800000e0000 */
[----:B------:R-:W3:Y:S04]  /*14d0*/  SHFL.BFLY PT, R18, R17, 0x1, 0x1f ;  /* 0x0c201f0011127f89 */ /* 0x000ee800000e0000 */
[----:B------:R-:W4:Y:S01]  /*14e0*/  SHFL.BFLY PT, R21, R20, 0x1, 0x1f ;  /* 0x0c201f0014157f89 */ /* 0x000f2200000e0000 */
[----:B------:R-:W-:Y:S01]  /*14f0*/  @P0 SHF.R.S32.HI R11, RZ, 0x1f, R48 ;  /* 0x0000001fff0b0819 */ /* 0x000fe20000011430 */
[----:B------:R-:W-:-:S03]  /*1500*/  HFMA2.MMA R10, -RZ, RZ, 0, 0 ;  /* 0x00000000ff0a7435 */ /* 0x000fc600000001ff */
[----:B------:R-:W-:-:S04]  /*1510*/  @P0 LEA.HI R11, R11, R48, RZ, 0x7 ;  /* 0x000000300b0b0211 */ /* 0x000fc800078f38ff */
[----:B------:R-:W-:Y:S02]  /*1520*/  @P0 LOP3.LUT R10, R11, 0xffffff80, RZ, 0xc0, !PT ;  /* 0xffffff800b0a0812 */ /* 0x000fe400078ec0ff */
[----:B------:R-:W-:Y:S01]  /*1530*/  ISETP.GE.AND P0, PT, R46, R47, PT ;  /* 0x0000002f2e00720c */ /* 0x000fe20003f06270 */
[----:B-1----:R-:W-:Y:S01]  /*1540*/  FADD.FTZ R19, R12, R13 ;  /* 0x0000000d0c137221 */ /* 0x002fe20000010000 */
[----:B--2---:R-:W-:Y:S01]  /*1550*/  FADD.FTZ R15, R14, R15 ;  /* 0x0000000f0e0f7221 */ /* 0x004fe20000010000 */
[----:B---3--:R-:W-:Y:S01]  /*1560*/  FADD.FTZ R18, R17, R18 ;  /* 0x0000001211127221 */ /* 0x008fe20000010000 */
[----:B----4-:R-:W-:Y:S01]  /*1570*/  FADD.FTZ R21, R20, R21 ;  /* 0x0000001514157221 */ /* 0x010fe20000010000 */
[----:B0-----:R-:W-:Y:S08]  /*1580*/  @P5 BRA `(.L_x_7370) ;  /* 0x0000000000645947 */ /* 0x001ff00003800000 */
[----:B------:R-:W0:Y:S01]  /*1590*/  LDC.64 R16, c[0x0][0x278] ;  /* 0x00009e00ff107b82 */ /* 0x000e220000000a00 */
[----:B------:R-:W-:Y:S01]  /*15a0*/  SHF.R.S32.HI R14, RZ, 0x1f, R10 ;  /* 0x0000001fff0e7819 */ /* 0x000fe2000001140a */
[----:B------:R-:W-:Y:S01]  /*15b0*/  ULDC.64 UR8, c[0x0][0x280] ;  /* 0x0000a00000087ab9 */ /* 0x000fe20000000a00 */
[----:B------:R-:W-:Y:S02]  /*15c0*/  IADD3 R12, P5, R5, R10, RZ ;  /* 0x0000000a050c7210 */ /* 0x000fe40007fbe0ff */
[----:B------:R-:W-:Y:S02]  /*15d0*/  FSEL R15, R15, RZ, !P4 ;  /* 0x000000ff0f0f7208 */ /* 0x000fe40006000000 */
[----:B------:R-:W-:Y:S01]  /*15e0*/  LEA.HI.X.SX32 R13, R5, R14, 0x1, P5 ;  /* 0x0000000e050d7211 */ /* 0x000fe200028f0eff */
[C---:B0-----:R-:W-:Y:S02]  /*15f0*/  IMAD R14, R16.reuse, UR7, RZ ;  /* 0x00000007100e7c24 */ /* 0x041fe4000f8e02ff */
[----:B------:R-:W-:-:S04]  /*1600*/  IMAD.WIDE.U32 R12, R16, UR6, R12 ;  /* 0x00000006100c7c25 */ /* 0x000fc8000f8e000c */
[----:B------:R-:W-:Y:S01]  /*1610*/  IMAD R11, R17, UR6, R14 ;  /* 0x00000006110b7c24 */ /* 0x000fe2000f8e020e */
[----:B------:R-:W-:Y:S01]  /*1620*/  FSEL R17, R18, RZ, !P2 ;  /* 0x000000ff12117208 */ /* 0x000fe20005000000 */
[----:B------:R-:W-:-:S03]  /*1630*/  IMAD R14, R41, UR8, RZ ;  /* 0x00000008290e7c24 */ /* 0x000fc6000f8e02ff */
[----:B------:R-:W-:Y:S01]  /*1640*/  IADD3 R13, R13, R11, RZ ;  /* 0x0000000b0d0d7210 */ /* 0x000fe20007ffe0ff */
[C---:B------:R-:W-:Y:S02]  /*1650*/  IMAD R11, R7.reuse, UR9, R14 ;  /* 0x00000009070b7c24 */ /* 0x040fe4000f8e020e */
[----:B------:R-:W-:Y:S01]  /*1660*/  IMAD.WIDE.U32 R12, R7, UR8, R12 ;  /* 0x00000008070c7c25 */ /* 0x000fe2000f8e000c */
[----:B------:R-:W-:Y:S02]  /*1670*/  ULDC.64 UR8, c[0x0][0x260] ;  /* 0x0000980000087ab9 */ /* 0x000fe40000000a00 */
[----:B------:R-:W-:-:S04]  /*1680*/  IADD3 R6, P5, R6, R12, RZ ;  /* 0x0000000c06067210 */ /* 0x000fc80007fbe0ff */
[----:B------:R-:W-:Y:S02]  /*1690*/  IADD3.X R13, R42, R13, R11, P5, !PT ;  /* 0x0000000d2a0d7210 */ /* 0x000fe40002ffe40b */
[C---:B------:R-:W-:Y:S02]  /*16a0*/  LEA R12, P5, R6.reuse, UR8, 0x2 ;  /* 0x00000008060c7c11 */ /* 0x040fe4000f8a10ff */
[----:B------:R-:W-:Y:S02]  /*16b0*/  FSEL R11, R19, RZ, !P3 ;  /* 0x000000ff130b7208 */ /* 0x000fe40005800000 */
[----:B------:R-:W-:Y:S02]  /*16c0*/  LEA.HI.X R13, R6, UR9, R13, 0x2, P5 ;  /* 0x00000009060d7c11 */ /* 0x000fe4000a8f140d */
[----:B------:R-:W-:-:S03]  /*16d0*/  FSEL R19, R21, RZ, !P0 ;  /* 0x000000ff15137208 */ /* 0x000fc60004000000 */
[----:B------:R0:W-:Y:S04]  /*16e0*/  STG.E desc[UR4][R12.64], R11 ;  /* 0x0000000b0c007986 */ /* 0x0001e8000c101904 */
[----:B------:R0:W-:Y:S04]  /*16f0*/  STG.E desc[UR4][R12.64+0x80], R15 ;  /* 0x0000800f0c007986 */ /* 0x0001e8000c101904 */
[----:B------:R0:W-:Y:S04]  /*1700*/  STG.E desc[UR4][R12.64+0x100], R17 ;  /* 0x000100110c007986 */ /* 0x0001e8000c101904 */
[----:B------:R0:W-:Y:S02]  /*1710*/  STG.E desc[UR4][R12.64+0x180], R19 ;  /* 0x000180130c007986 */ /* 0x0001e4000c101904 */
.L_x_7370:
[----:B------:R-:W-:Y:S05]  /*1720*/  BSYNC B0 ;  /* 0x0000000000007941 */ /* 0x000fea0003800000 */
.L_x_7369:
[----:B------:R-:W-:Y:S01]  /*1730*/  IADD3 R4, R4, 0x7f, RZ ;  /* 0x0000007f04047810 */ /* 0x000fe20007ffe0ff */
[----:B------:R-:W-:Y:S01]  /*1740*/  BSSY B0, `(.L_x_7371) ;  /* 0x0000029000007945 */ /* 0x000fe20003800000 */
[----:B0-----:R-:W-:Y:S02]  /*1750*/  SHF.L.U32 R12, R10, 0x6, RZ ;  /* 0x000000060a0c7819 */ /* 0x001fe400000006ff */
[----:B------:R-:W-:Y:S02]  /*1760*/  SHF.R.S32.HI R11, RZ, 0x1f, R4 ;  /* 0x0000001fff0b7819 */ /* 0x000fe40000011404 */
[----:B------:R-:W-:Y:S02]  /*1770*/  SHF.L.U32 R13, R2, 0xd, RZ ;  /* 0x0000000d020d7819 */ /* 0x000fe400000006ff */
[----:B------:R-:W-:Y:S02]  /*1780*/  LEA.HI R11, R11, R4, RZ, 0x7 ;  /* 0x000000040b0b7211 */ /* 0x000fe400078f38ff */
[----:B------:R-:W-:-:S02]  /*1790*/  SHF.L.U32 R6, R3, 0x2, RZ ;  /* 0x0000000203067819 */ /* 0x000fc400000006ff */
[----:B------:R-:W-:Y:S02]  /*17a0*/  LOP3.LUT R4, R11, 0xffffff80, RZ, 0xc0, !PT ;  /* 0xffffff800b047812 */ /* 0x000fe400078ec0ff */
[----:B------:R-:W-:Y:S02]  /*17b0*/  SHF.R.S32.HI R14, RZ, 0x1f, R12 ;  /* 0x0000001fff0e7819 */ /* 0x000fe4000001140c */
[----:B------:R-:W-:Y:S02]  /*17c0*/  IADD3 R4, -R5, R4, RZ ;  /* 0x0000000405047210 */ /* 0x000fe40007ffe1ff */
[--C-:B------:R-:W-:Y:S02]  /*17d0*/  IADD3 R12, P0, P2, R12, R6, R13.reuse ;  /* 0x000000060c0c7210 */ /* 0x100fe40007a1e00d */
[----:B------:R-:W-:Y:S02]  /*17e0*/  ISETP.GE.OR P1, PT, R3, R4, P1 ;  /* 0x000000040300720c */ /* 0x000fe40000f26670 */
[----:B------:R-:W-:-:S02]  /*17f0*/  SHF.R.S32.HI R13, RZ, 0x1f, R13 ;  /* 0x0000001fff0d7819 */ /* 0x000fc4000001140d */
[----:B------:R-:W-:-:S04]  /*1800*/  SHF.R.S32.HI R6, RZ, 0x1f, R6 ;  /* 0x0000001fff067819 */ /* 0x000fc80000011406 */
[----:B------:R-:W-:Y:S01]  /*1810*/  IADD3.X R13, R14, R6, R13, P0, P2 ;  /* 0x000000060e0d7210 */ /* 0x000fe200007e440d */
[----:B------:R-:W-:-:S04]  /*1820*/  IMAD R6, R8, UR7, RZ ;  /* 0x0000000708067c24 */ /* 0x000fc8000f8e02ff */
[----:B------:R-:W-:Y:S02]  /*1830*/  IMAD R9, R9, UR6, R6 ;  /* 0x0000000609097c24 */ /* 0x000fe4000f8e0206 */
[----:B------:R-:W-:-:S05]  /*1840*/  IMAD.WIDE.U32 R12, R8, UR6, R12 ;  /* 0x00000006080c7c25 */ /* 0x000fca000f8e000c */
[----:B------:R-:W-:Y:S01]  /*1850*/  IADD3 R11, R13, R9, RZ ;  /* 0x000000090d0b7210 */ /* 0x000fe20007ffe0ff */
[----:B------:R-:W-:Y:S06]  /*1860*/  @P1 BRA `(.L_x_7372) ;  /* 0x0000000000581947 */ /* 0x000fec0003800000 */
[----:B------:R-:W0:Y:S01]  /*1870*/  LDC.64 R8, c[0x0][0x2a8] ;  /* 0x0000aa00ff087b82 */ /* 0x000e220000000a00 */
[----:B------:R-:W-:Y:S01]  /*1880*/  SHF.R.S32.HI R6, RZ, 0x1f, R5 ;  /* 0x0000001fff067819 */ /* 0x000fe20000011405 */
[----:B------:R-:W-:Y:S01]  /*1890*/  ULDC.64 UR8, c[0x0][0x2b0] ;  /* 0x0000ac0000087ab9 */ /* 0x000fe20000000a00 */
[--C-:B------:R-:W-:Y:S02]  /*18a0*/  IADD3 R4, P0, P1, R10, R5, R3.reuse ;  /* 0x000000050a047210 */ /* 0x100fe4000791e003 */
[----:B------:R-:W-:Y:S02]  /*18b0*/  SHF.R.S32.HI R14, RZ, 0x1f, R10 ;  /* 0x0000001fff0e7819 */ /* 0x000fe4000001140a */
[----:B------:R-:W-:-:S04]  /*18c0*/  SHF.R.S32.HI R5, RZ, 0x1f, R3 ;  /* 0x0000001fff057819 */ /* 0x000fc80000011403 */
[----:B------:R-:W-:Y:S02]  /*18d0*/  IADD3.X R5, R14, R6, R5, P0, P1 ;  /* 0x000000060e057210 */ /* 0x000fe400007e2405 */
[----:B-----5:R-:W-:Y:S01]  /*18e0*/  FSETP.NEU.FTZ.AND P0, PT, R40, -INF , PT ;  /* 0xff8000002800780b */ /* 0x020fe20003f1d000 */
[C---:B0-----:R-:W-:Y:S02]  /*18f0*/  IMAD R6, R8.reuse, UR7, RZ ;  /* 0x0000000708067c24 */ /* 0x041fe4000f8e02ff */
[----:B------:R-:W-:-:S04]  /*1900*/  IMAD.WIDE.U32 R4, R8, UR6, R4 ;  /* 0x0000000608047c25 */ /* 0x000fc8000f8e0004 */
[----:B------:R-:W-:Y:S02]  /*1910*/  IMAD R9, R9, UR6, R6 ;  /* 0x0000000609097c24 */ /* 0x000fe4000f8e0206 */
[----:B------:R-:W-:-:S03]  /*1920*/  IMAD R6, R41, UR8, RZ ;  /* 0x0000000829067c24 */ /* 0x000fc6000f8e02ff */
[----:B------:R-:W-:Y:S01]  /*1930*/  IADD3 R5, R5, R9, RZ ;  /* 0x0000000905057210 */ /* 0x000fe20007ffe0ff */
[C---:B------:R-:W-:Y:S02]  /*1940*/  IMAD R9, R7.reuse, UR9, R6 ;  /* 0x0000000907097c24 */ /* 0x040fe4000f8e0206 */
[----:B------:R-:W-:Y:S01]  /*1950*/  FMUL.FTZ R6, R40, 1.4426950216293334961 ;  /* 0x3fb8aa3b28067820 */ /* 0x000fe20000410000 */
[----:B------:R-:W-:Y:S01]  /*1960*/  IMAD.WIDE.U32 R4, R7, UR8, R4 ;  /* 0x0000000807047c25 */ /* 0x000fe2000f8e0004 */
[----:B------:R-:W-:-:S04]  /*1970*/  ULDC.64 UR8, c[0x0][0x2a0] ;  /* 0x0000a80000087ab9 */ /* 0x000fc80000000a00 */
[----:B------:R-:W-:Y:S02]  /*1980*/  IADD3 R5, R5, R9, RZ ;  /* 0x0000000905057210 */ /* 0x000fe40007ffe0ff */
[----:B------:R-:W-:-:S04]  /*1990*/  LEA R8, P1, R4, UR8, 0x2 ;  /* 0x0000000804087c11 */ /* 0x000fc8000f8210ff */
[----:B------:R-:W-:Y:S02]  /*19a0*/  LEA.HI.X R9, R4, UR9, R5, 0x2, P1 ;  /* 0x0000000904097c11 */ /* 0x000fe400088f1405 */
[----:B------:R-:W-:-:S05]  /*19b0*/  FSEL R5, R6, RZ, P0 ;  /* 0x000000ff06057208 */ /* 0x000fca0000000000 */
[----:B------:R0:W-:Y:S02]  /*19c0*/  STG.E desc[UR4][R8.64], R5 ;  /* 0x0000000508007986 */ /* 0x0001e4000c101904 */
.L_x_7372:
[----:B------:R-:W-:Y:S05]  /*19d0*/  BSYNC B0 ;  /* 0x0000000000007941 */ /* 0x000fea0003800000 */
.L_x_7371:
[----:B------:R-:W-:Y:S01]  /*19e0*/  ULDC.64 UR10, c[0x0][0x2e8] ;  /* 0x0000ba00000a7ab9 */ /* 0x000fe20000000a00 */
[----:B------:R-:W-:Y:S01]  /*19f0*/  ULDC.64 UR8, c[0x0][0x2d8] ;  /* 0x0000b60000087ab9 */ /* 0x000fe20000000a00 */
[----:B------:R-:W-:Y:S01]  /*1a00*/  MOV R10, R12 ;  /* 0x0000000c000a7202 */ /* 0x000fe20000000f00 */
[----:B------:R-:W-:Y:S01]  /*1a10*/  IMAD R6, R41, UR8, RZ ;  /* 0x0000000829067c24 */ /* 0x000fe2000f8e02ff */
[----:B------:R-:W-:-:S03]  /*1a20*/  ISETP.NE.U32.AND P0, PT, RZ, UR10, PT ;  /* 0x0000000aff007c0c */ /* 0x000fc6000bf05070 */
[----:B0-----:R-:W-:Y:S01]  /*1a30*/  IMAD.WIDE.U32 R4, R7, UR8, R10 ;  /* 0x0000000807047c25 */ /* 0x001fe2000f8e000a */
[----:B------:R-:W-:-:S03]  /*1a40*/  ISETP.NE.AND.EX P0, PT, RZ, UR11, PT, P0 ;  /* 0x0000000bff007c0c */ /* 0x000fc6000bf05300 */
[----:B------:R-:W-:Y:S01]  /*1a50*/  IMAD R7, R7, UR9, R6 ;  /* 0x0000000907077c24 */ /* 0x000fe2000f8e0206 */
[----:B------:R-:W-:Y:S01]  /*1a60*/  ISETP.NE.OR P0, PT, R3, RZ, !P0 ;  /* 0x000000ff0300720c */ /* 0x000fe20004705670 */
[----:B------:R-:W-:Y:S02]  /*1a70*/  ULDC.64 UR8, c[0x0][0x2b8] ;  /* 0x0000ae0000087ab9 */ /* 0x000fe40000000a00 */
        /* <DEDUP_REMOVED lines=20> */
.L_x_7373:
        /* <DEDUP_REMOVED lines=12> */
.L_x_7428:


//--------------------- .nv.global.init           --------------------------
	.section	.nv.global.init,"aw",@progbits
.nv.global.init:
	.type		$str$23,@object
	.size		$str$23,($str$24 - $str$23)
$str$23:
        /*0000*/ 	.byte	0x28, 0x61, 0x64, 0x64, 0x72, 0x65, 0x73, 0x73, 0x20, 0x26, 0x20, 0x6d, 0x61, 0x73, 0x6b, 0x29
        /*0010*/ 	.byte	0x20, 0x3d, 0x3d, 0x20, 0x30, 0x00
	.type		$str$24,@object
	.size		$str$24,(__unnamed_4 - $str$24)
$str$24:
        /*0016*/ 	.byte	0x2f, 0x74, 0x6d, 0x70, 0x2f, 0x6f, 0x73, 0x73, 0x5f, 0x6b, 0x65, 0x72, 0x6e, 0x65, 0x6c, 0x73
        /*0026*/ 	.byte	0x5f, 0x73, 0x72, 0x63, 0x2f, 0x66, 0x6c, 0x61, 0x73, 0x68, 0x5f, 0x61, 0x74, 0x74, 0x65, 0x6e
        /*0036*/ 	.byte	0x74, 0x69, 0x6f, 0x6e, 0x2f, 0x63, 0x73, 0x72, 0x63, 0x2f, 0x63, 0x75, 0x74, 0x6c, 0x61, 0x73
        /*0046*/ 	.byte	0x73, 0x2f, 0x69, 0x6e, 0x63, 0x6c, 0x75, 0x64, 0x65, 0x2f, 0x63, 0x75, 0x74, 0x65, 0x2f, 0x70
        /*0056*/ 	.byte	0x6f, 0x69, 0x6e, 0x74, 0x65, 0x72, 0x5f, 0x66, 0x6c, 0x61, 0x67, 0x67, 0x65, 0x64, 0x2e, 0x68
        /*0066*/ 	.byte	0x70, 0x70, 0x00
	.type		__unnamed_4,@object
	.size		__unnamed_4,(__unnamed_6 - __unnamed_4)
__unnamed_4:
        /* <DEDUP_REMOVED lines=17> */
        /*0179*/ 	.byte	0x3e, 0x3e, 0x3e, 0x3e, 0x5d, 0x00
	.type		__unnamed_6,@object
	.size		__unnamed_6,(__unnamed_2 - __unnamed_6)
__unnamed_6:
        /* <DEDUP_REMOVED lines=22> */
        /*02df*/ 	.byte	0x3e, 0x3e, 0x3e, 0x3e, 0x20, 0x26, 0x5d, 0x00
	.type		__unnamed_2,@object
	.size		__unnamed_2,(__unnamed_3 - __unnamed_2)
__unnamed_2:
        /* <DEDUP_REMOVED lines=22> */
        /*0447*/ 	.byte	0x34, 0x3e, 0x3e, 0x3e, 0x3e, 0x20, 0x26, 0x5d, 0x00
	.type		__unnamed_3,@object
	.size		__unnamed_3,(__unnamed_1 - __unnamed_3)
__unnamed_3:
        /* <DEDUP_REMOVED lines=23> */
        /*05c0*/ 	.byte	0x3a, 0x43, 0x3c, 0x30, 0x3e, 0x3e, 0x3e, 0x3e, 0x3e, 0x5d, 0x00
	.type		__unnamed_1,@object
	.size		__unnamed_1,(__unnamed_5 - __unnamed_1)
__unnamed_1:
        /* <DEDUP_REMOVED lines=28> */
        /*078b*/ 	.byte	0x31, 0x36, 0x33, 0x38, 0x34, 0x3e, 0x3e, 0x3e, 0x3e, 0x3e, 0x20, 0x26, 0x5d, 0x00
	.type		__unnamed_5,@object
	.size		__unnamed_5,(.L_4 - __unnamed_5)
__unnamed_5:
        /* <DEDUP_REMOVED lines=29> */
.L_4:


//--------------------- .nv.shared._ZN7cutlass13device_kernelIN5flash11enable_sm90INS1_16FlashAttnBwdSm90INS1_25CollectiveMainloopBwdSm90ILi2ELi2ELi2EN4cute5tupleIJNS5_1CILi1EEES8_S8_EEENS6_IJNS7_ILi128EEESA_NS7_ILi64EEEEEENS_6half_tEfNS_4arch4Sm90ELb0ELb0ELb1ELb0ELb0ELb1ELb0ELb0ELi2ELi1ELi2ELi2ELb0EEENS1_21CollectiveEpilogueBwdISC_SD_SF_Li256ELb0ELb0ELi1EEENS1_19SingleTileSchedulerILb0ELb0ELb0ELi128EEEEEEEEEvNT_6ParamsE --------------------------
	.section	.nv.shared._ZN7cutlass13device_kernelIN5flash11enable_sm90INS1_16FlashAttnBwdSm90INS1_25CollectiveMainloopBwdSm90ILi2ELi2ELi2EN4cute5tupleIJNS5_1CILi1EEES8_S8_EEENS6_IJNS7_ILi128EEESA_NS7_ILi64EEEEEENS_6half_tEfNS_4arch4Sm90ELb0ELb0ELb1ELb0ELb0ELb1ELb0ELb0ELi2ELi1ELi2ELi2ELb0EEENS1_21CollectiveEpilogueBwdISC_SD_SF_Li256ELb0ELb0ELi1EEENS1_19SingleTileSchedulerILb0ELb0ELb0ELi128EEEEEEEEEvNT_6ParamsE,"aw",@nobits
	.sectionflags	@""
	.align	16
	.zero		1024


//--------------------- .nv.shared.reserved.0     --------------------------
	.section	.nv.shared.reserved.0,"aw",@nobits
	.weak		__nv_reservedSMEM_offset_0_alias
	.size		__nv_reservedSMEM_offset_0_alias, 0, 0
	.other		__nv_reservedSMEM_offset_0_alias,@"STO_CUDA_RESERVED_SHARED STV_DEFAULT"
__nv_reservedSMEM_offset_0_alias:
	.zero		0


//--------------------- .nv.global                --------------------------
	.section	.nv.global,"aw",@nobits
.nv.global:
	.type		_ZN76_INTERNAL_e9716c89_40_flash_bwd_hdim64_fp16_softcapall_sm90_cu_3fbc093a_28104cute1_E,@object
	.size		_ZN76_INTERNAL_e9716c89_40_flash_bwd_hdim64_fp16_softcapall_sm90_cu_3fbc093a_28104cute1_E,(_ZN76_INTERNAL_e9716c89_40_flash_bwd_hdim64_fp16_softcapall_sm90_cu_3fbc093a_28104cuda3std3__45__cpo6cbeginE - _ZN76_INTERNAL_e9716c89_40_flash_bwd_hdim64_fp16_softcapall_sm90_cu_3fbc093a_28104cute1_E)
_ZN76_INTERNAL_e9716c89_40_flash_bwd_hdim64_fp16_softcapall_sm90_cu_3fbc093a_28104cute1_E:
	.zero		1
	.type		_ZN76_INTERNAL_e9716c89_40_flash_bwd_hdim64_fp16_softcapall_sm90_cu_3fbc093a_28104cuda3std3__45__cpo6cbeginE,@object
	.size		_ZN76_INTERNAL_e9716c89_40_flash_bwd_hdim64_fp16_softcapall_sm90_cu_3fbc093a_28104cuda3std3__45__cpo6cbeginE,(_ZN76_INTERNAL_e9716c89_40_flash_bwd_hdim64_fp16_softcapall_sm90_cu_3fbc093a_28104cuda3std3__48in_placeE - _ZN76_INTERNAL_e9716c89_40_flash_bwd_hdim64_fp16_softcapall_sm90_cu_3fbc093a_28104cuda3std3__45__cpo6cbeginE)
_ZN76_INTERNAL_e9716c89_40_flash_bwd_hdim64_fp16_softcapall_sm90_cu_3fbc093a_28104cuda3std3__45__cpo6cbeginE:
	.zero		1
	.type		_ZN76_INTERNAL_e9716c89_40_flash_bwd_hdim64_fp16_softcapall_sm90_cu_3fbc093a_28104cuda3std3__48in_placeE,@object
	.size		_ZN76_INTERNAL_e9716c89_40_flash_bwd_hdim64_fp16_softcapall_sm90_cu_3fbc093a_28104cuda3std3__48in_placeE,(_ZN76_INTERNAL_e9716c89_40_flash_bwd_hdim64_fp16_softcapall_sm90_cu_3fbc093a_28104cuda3std6ranges3__45__cpo9iter_moveE - _ZN76_INTERNAL_e9716c89_40_flash_bwd_hdim64_fp16_softcapall_sm90_cu_3fbc093a_28104cuda3std3__48in_placeE)
_ZN76_INTERNAL_e9716c89_40_flash_bwd_hdim64_fp16_softcapall_sm90_cu_3fbc093a_28104cuda3std3__48in_placeE:
	.zero		1
	.type		_ZN76_INTERNAL_e9716c89_40_flash_bwd_hdim64_fp16_softcapall_sm90_cu_3fbc093a_28104cuda3std6ranges3__45__cpo9iter_moveE,@object
	.size		_ZN76_INTERNAL_e9716c89_40_flash_bwd_hdim64_fp16_softcapall_sm90_cu_3fbc093a_28104cuda3std6ranges3__45__cpo9iter_moveE,(_ZN76_INTERNAL_e9716c89_40_flash_bwd_hdim64_fp16_softcapall_sm90_cu_3fbc093a_28104cuda3std3__45__cpo5beginE - _ZN76_INTERNAL_e9716c89_40_flash_bwd_hdim64_fp16_softcapall_sm90_cu_3fbc093a_28104cuda3std6ranges3__45__cpo9iter_moveE)
_ZN76_INTERNAL_e9716c89_40_flash_bwd_hdim64_fp16_softcapall_sm90_cu_3fbc093a_28104cuda3std6ranges3__45__cpo9iter_moveE:
	.zero		1
	.type		_ZN76_INTERNAL_e9716c89_40_flash_bwd_hdim64_fp16_softcapall_sm90_cu_3fbc093a_28104cuda3std3__45__cpo5beginE,@object
	.size		_ZN76_INTERNAL_e9716c89_40_flash_bwd_hdim64_fp16_softcapall_sm90_cu_3fbc093a_28104cuda3std3__45__cpo5beginE,(_ZN76_INTERNAL_e9716c89_40_flash_bwd_hdim64_fp16_softcapall_sm90_cu_3fbc093a_28104cuda3std3__478_GLOBAL__N__e9716c89_40_flash_bwd_hdim64_fp16_softcapall_sm90_cu_3fbc093a_28106ignoreE - _ZN76_INTERNAL_e9716c89_40_flash_bwd_hdim64_fp16_softcapall_sm90_cu_3fbc093a_28104cuda3std3__45__cpo5beginE)
_ZN76_INTERNAL_e9716c89_40_flash_bwd_hdim64_fp16_softcapall_sm90_cu_3fbc093a_28104cuda3std3__45__cpo5beginE:
	.zero		1
	.type		_ZN76_INTERNAL_e9716c89_40_flash_bwd_hdim64_fp16_softcapall_sm90_cu_3fbc093a_28104cuda3std3__478_GLOBAL__N__e9716c89_40_flash_bwd_hdim64_fp16_softcapall_sm90_cu_3fbc093a_28106ignoreE,@object
	.size		_ZN76_INTERNAL_e9716c89_40_flash_bwd_hdim64_fp16_softcapall_sm90_cu_3fbc093a_28104cuda3std3__478_GLOBAL__N__e9716c89_40_flash_bwd_hdim64_fp16_softcapall_sm90_cu_3fbc093a_28106ignoreE,(_ZN76_INTERNAL_e9716c89_40_flash_bwd_hdim64_fp16_softcapall_sm90_cu_3fbc093a_28104cute7productE - _ZN76_INTERNAL_e9716c89_40_flash_bwd_hdim64_fp16_softcapall_sm90_cu_3fbc093a_28104cuda3std3__478_GLOBAL__N__e9716c89_40_flash_bwd_hdim64_fp16_softcapall_sm90_cu_3fbc093a_28106ignoreE)
_ZN76_INTERNAL_e9716c89_40_flash_bwd_hdim64_fp16_softcapall_sm90_cu_3fbc093a_28104cuda3std3__478_GLOBAL__N__e9716c89_40_flash_bwd_hdim64_fp16_softcapall_sm90_cu_3fbc093a_28106ignoreE:
	.zero		1
	.type		_ZN76_INTERNAL_e9716c89_40_flash_bwd_hdim64_fp16_softcapall_sm90_cu_3fbc093a_28104cute7productE,@object
	.size		_ZN76_INTERNAL_e9716c89_40_flash_bwd_hdim64_fp16_softcapall_sm90_cu_3fbc093a_28104cute7productE,(_ZN76_INTERNAL_e9716c89_40_flash_bwd_hdim64_fp16_softcapall_sm90_cu_3fbc093a_28104cuda3std3__45__cpo3endE - _ZN76_INTERNAL_e9716c89_40_flash_bwd_hdim64_fp16_softcapall_sm90_cu_3fbc093a_28104cute7productE)
_ZN76_INTERNAL_e9716c89_40_flash_bwd_hdim64_fp16_softcapall_sm90_cu_3fbc093a_28104cute7productE:
	.zero		1
	.type		_ZN76_INTERNAL_e9716c89_40_flash_bwd_hdim64_fp16_softcapall_sm90_cu_3fbc093a_28104cuda3std3__45__cpo3endE,@object
	.size		_ZN76_INTERNAL_e9716c89_40_flash_bwd_hdim64_fp16_softcapall_sm90_cu_3fbc093a_28104cuda3std3__45__cpo3endE,(_ZN76_INTERNAL_e9716c89_40_flash_bwd_hdim64_fp16_softcapall_sm90_cu_3fbc093a_28104cuda3std3__419piecewise_constructE - _ZN76_INTERNAL_e9716c89_40_flash_bwd_hdim64_fp16_softcapall_sm90_cu_3fbc093a_28104cuda3std3__45__cpo3endE)
_ZN76_INTERNAL_e9716c89_40_flash_bwd_hdim64_fp16_softcapall_sm90_cu_3fbc093a_28104cuda3std3__45__cpo3endE:
	.zero		1
	.type		_ZN76_INTERNAL_e9716c89_40_flash_bwd_hdim64_fp16_softcapall_sm90_cu_3fbc093a_28104cuda3std3__419piecewise_constructE,@object
	.size		_ZN76_INTERNAL_e9716c89_40_flash_bwd_hdim64_fp16_softcapall_sm90_cu_3fbc093a_28104cuda3std3__419piecewise_constructE,(_ZN76_INTERNAL_e9716c89_40_flash_bwd_hdim64_fp16_softcapall_sm90_cu_3fbc093a_28104cuda3std3__45__cpo4cendE - _ZN76_INTERNAL_e9716c89_40_flash_bwd_hdim64_fp16_softcapall_sm90_cu_3fbc093a_28104cuda3std3__419piecewise_constructE)
_ZN76_INTERNAL_e9716c89_40_flash_bwd_hdim64_fp16_softcapall_sm90_cu_3fbc093a_28104cuda3std3__419piecewise_constructE:
	.zero		1
	.type		_ZN76_INTERNAL_e9716c89_40_flash_bwd_hdim64_fp16_softcapall_sm90_cu_3fbc093a_28104cuda3std3__45__cpo4cendE,@object
	.size		_ZN76_INTERNAL_e9716c89_40_flash_bwd_hdim64_fp16_softcapall_sm90_cu_3fbc093a_28104cuda3std3__45__cpo4cendE,(_ZN76_INTERNAL_e9716c89_40_flash_bwd_hdim64_fp16_softcapall_sm90_cu_3fbc093a_28104cuda3std6ranges3__45__cpo4swapE - _ZN76_INTERNAL_e9716c89_40_flash_bwd_hdim64_fp16_softcapall_sm90_cu_3fbc093a_28104cuda3std3__45__cpo4cendE)
_ZN76_INTERNAL_e9716c89_40_flash_bwd_hdim64_fp16_softcapall_sm90_cu_3fbc093a_28104cuda3std3__45__cpo4cendE:
	.zero		1
	.type		_ZN76_INTERNAL_e9716c89_40_flash_bwd_hdim64_fp16_softcapall_sm90_cu_3fbc093a_28104cuda3std6ranges3__45__cpo4swapE,@object
	.size		_ZN76_INTERNAL_e9716c89_40_flash_bwd_hdim64_fp16_softcapall_sm90_cu_3fbc093a_28104cuda3std6ranges3__45__cpo4swapE,(.L_13 - _ZN76_INTERNAL_e9716c89_40_flash_bwd_hdim64_fp16_softcapall_sm90_cu_3fbc093a_28104cuda3std6ranges3__45__cpo4swapE)
_ZN76_INTERNAL_e9716c89_40_flash_bwd_hdim64_fp16_softcapall_sm90_cu_3fbc093a_28104cuda3std6ranges3__45__cpo4swapE:
	.zero		1
.L_13:


//--------------------- .nv.shared._ZN7cutlass13device_kernelIN5flash11enable_sm90INS1_16FlashAttnBwdSm90INS1_25CollectiveMainloopBwdSm90ILi2ELi2ELi2EN4cute5tupleIJNS5_1CILi1EEES8_S8_EEENS6_IJNS7_ILi128EEESA_NS7_ILi64EEEEEENS_6half_tEfNS_4arch4Sm90ELb0ELb0ELb1ELb0ELb1ELb1ELb0ELb0ELi2ELi1ELi2ELi2ELb0EEENS1_21CollectiveEpilogueBwdISC_SD_SF_Li256ELb0ELb0ELi1EEENS1_19SingleTileSchedulerILb0ELb0ELb0ELi128EEEEEEEEEvNT_6ParamsE --------------------------
	.section	.nv.shared._ZN7cutlass13device_kernelIN5flash11enable_sm90INS1_16FlashAttnBwdSm90INS1_25CollectiveMainloopBwdSm90ILi2ELi2ELi2EN4cute5tupleIJNS5_1CILi1EEES8_S8_EEENS6_IJNS7_ILi128EEESA_NS7_ILi64EEEEEENS_6half_tEfNS_4arch4Sm90ELb0ELb0ELb1ELb0ELb1ELb1ELb0ELb0ELi2ELi1ELi2ELi2ELb0EEENS1_21CollectiveEpilogueBwdISC_SD_SF_Li256ELb0ELb0ELi1EEENS1_19SingleTileSchedulerILb0ELb0ELb0ELi128EEEEEEEEEvNT_6ParamsE,"aw",@nobits
	.sectionflags	@""
	.align	16
	.zero		1024


//--------------------- .nv.shared._ZN7cutlass13device_kernelIN5flash11enable_sm90INS1_16FlashAttnBwdSm90INS1_25CollectiveMainloopBwdSm90ILi2ELi2ELi2EN4cute5tupleIJNS5_1CILi1EEES8_S8_EEENS6_IJNS7_ILi128EEESA_NS7_ILi64EEEEEENS_6half_tEfNS_4arch4Sm90ELb0ELb0ELb1ELb0ELb0ELb1ELb0ELb0ELi2ELi1ELi2ELi2ELb0EEENS1_24CollectiveEpilogueBwdGQAISC_fSF_Li256ELb0ELb0EEENS1_19SingleTileSchedulerILb0ELb0ELb0ELi128EEEEEEEEEvNT_6ParamsE --------------------------
	.section	.nv.shared._ZN7cutlass13device_kernelIN5flash11enable_sm90INS1_16FlashAttnBwdSm90INS1_25CollectiveMainloopBwdSm90ILi2ELi2ELi2EN4cute5tupleIJNS5_1CILi1EEES8_S8_EEENS6_IJNS7_ILi128EEESA_NS7_ILi64EEEEEENS_6half_tEfNS_4arch4Sm90ELb0ELb0ELb1ELb0ELb0ELb1ELb0ELb0ELi2ELi1ELi2ELi2ELb0EEENS1_24CollectiveEpilogueBwdGQAISC_fSF_Li256ELb0ELb0EEENS1_19SingleTileSchedulerILb0ELb0ELb0ELi128EEEEEEEEEvNT_6ParamsE,"aw",@nobits
	.sectionflags	@""
	.align	16
	.zero		1024


//--------------------- .nv.shared._ZN7cutlass13device_kernelIN5flash11enable_sm90INS1_16FlashAttnBwdSm90INS1_25CollectiveMainloopBwdSm90ILi2ELi2ELi2EN4cute5tupleIJNS5_1CILi1EEES8_S8_EEENS6_IJNS7_ILi128EEESA_NS7_ILi64EEEEEENS_6half_tEfNS_4arch4Sm90ELb0ELb0ELb1ELb0ELb1ELb1ELb0ELb0ELi2ELi1ELi2ELi2ELb0EEENS1_24CollectiveEpilogueBwdGQAISC_fSF_Li256ELb0ELb1EEENS1_19SingleTileSchedulerILb0ELb0ELb0ELi128EEEEEEEEEvNT_6ParamsE --------------------------
	.section	.nv.shared._ZN7cutlass13device_kernelIN5flash11enable_sm90INS1_16FlashAttnBwdSm90INS1_25CollectiveMainloopBwdSm90ILi2ELi2ELi2EN4cute5tupleIJNS5_1CILi1EEES8_S8_EEENS6_IJNS7_ILi128EEESA_NS7_ILi64EEEEEENS_6half_tEfNS_4arch4Sm90ELb0ELb0ELb1ELb0ELb1ELb1ELb0ELb0ELi2ELi1ELi2ELi2ELb0EEENS1_24CollectiveEpilogueBwdGQAISC_fSF_Li256ELb0ELb1EEENS1_19SingleTileSchedulerILb0ELb0ELb0ELi128EEEEEEEEEvNT_6ParamsE,"aw",@nobits
	.sectionflags	@""
	.align	16
	.zero		1024


//--------------------- .nv.shared._ZN7cutlass13device_kernelIN5flash11enable_sm90INS1_16FlashAttnBwdSm90INS1_25CollectiveMainloopBwdSm90ILi2ELi2ELi2EN4cute5tupleIJNS5_1CILi1EEES8_S8_EEENS6_IJNS7_ILi128EEESA_NS7_ILi64EEEEEENS_6half_tEfNS_4arch4Sm90ELb0ELb0ELb1ELb1ELb0ELb1ELb0ELb0ELi2ELi1ELi2ELi2ELb0EEENS1_21CollectiveEpilogueBwdISC_SD_SF_Li256ELb1ELb0ELi1EEENS1_19SingleTileSchedulerILb1ELb0ELb0ELi128EEEEEEEEEvNT_6ParamsE --------------------------
	.section	.nv.shared._ZN7cutlass13device_kernelIN5flash11enable_sm90INS1_16FlashAttnBwdSm90INS1_25CollectiveMainloopBwdSm90ILi2ELi2ELi2EN4cute5tupleIJNS5_1CILi1EEES8_S8_EEENS6_IJNS7_ILi128EEESA_NS7_ILi64EEEEEENS_6half_tEfNS_4arch4Sm90ELb0ELb0ELb1ELb1ELb0ELb1ELb0ELb0ELi2ELi1ELi2ELi2ELb0EEENS1_21CollectiveEpilogueBwdISC_SD_SF_Li256ELb1ELb0ELi1EEENS1_19SingleTileSchedulerILb1ELb0ELb0ELi128EEEEEEEEEvNT_6ParamsE,"aw",@nobits
	.sectionflags	@""
	.align	16
	.zero		1024


//--------------------- .nv.shared._ZN7cutlass13device_kernelIN5flash11enable_sm90INS1_16FlashAttnBwdSm90INS1_25CollectiveMainloopBwdSm90ILi2ELi2ELi2EN4cute5tupleIJNS5_1CILi1EEES8_S8_EEENS6_IJNS7_ILi128EEESA_NS7_ILi64EEEEEENS_6half_tEfNS_4arch4Sm90ELb0ELb0ELb1ELb1ELb1ELb1ELb0ELb0ELi2ELi1ELi2ELi2ELb0EEENS1_21CollectiveEpilogueBwdISC_SD_SF_Li256ELb1ELb0ELi1EEENS1_19SingleTileSchedulerILb1ELb0ELb0ELi128EEEEEEEEEvNT_6ParamsE --------------------------
	.section	.nv.shared._ZN7cutlass13device_kernelIN5flash11enable_sm90INS1_16FlashAttnBwdSm90INS1_25CollectiveMainloopBwdSm90ILi2ELi2ELi2EN4cute5tupleIJNS5_1CILi1EEES8_S8_EEENS6_IJNS7_ILi128EEESA_NS7_ILi64EEEEEENS_6half_tEfNS_4arch4Sm90ELb0ELb0ELb1ELb1ELb1ELb1ELb0ELb0ELi2ELi1ELi2ELi2ELb0EEENS1_21CollectiveEpilogueBwdISC_SD_SF_Li256ELb1ELb0ELi1EEENS1_19SingleTileSchedulerILb1ELb0ELb0ELi128EEEEEEEEEvNT_6ParamsE,"aw",@nobits
	.sectionflags	@""
	.align	16
	.zero		1024


//--------------------- .nv.shared._ZN7cutlass13device_kernelIN5flash11enable_sm90INS1_16FlashAttnBwdSm90INS1_25CollectiveMainloopBwdSm90ILi2ELi2ELi2EN4cute5tupleIJNS5_1CILi1EEES8_S8_EEENS6_IJNS7_ILi128EEESA_NS7_ILi64EEEEEENS_6half_tEfNS_4arch4Sm90ELb0ELb0ELb1ELb1ELb0ELb1ELb0ELb0ELi2ELi1ELi2ELi2ELb0EEENS1_24CollectiveEpilogueBwdGQAISC_fSF_Li256ELb1ELb0EEENS1_19SingleTileSchedulerILb1ELb0ELb0ELi128EEEEEEEEEvNT_6ParamsE --------------------------
	.section	.nv.shared._ZN7cutlass13device_kernelIN5flash11enable_sm90INS1_16FlashAttnBwdSm90INS1_25CollectiveMainloopBwdSm90ILi2ELi2ELi2EN4cute5tupleIJNS5_1CILi1EEES8_S8_EEENS6_IJNS7_ILi128EEESA_NS7_ILi64EEEEEENS_6half_tEfNS_4arch4Sm90ELb0ELb0ELb1ELb1ELb0ELb1ELb0ELb0ELi2ELi1ELi2ELi2ELb0EEENS1_24CollectiveEpilogueBwdGQAISC_fSF_Li256ELb1ELb0EEENS1_19SingleTileSchedulerILb1ELb0ELb0ELi128EEEEEEEEEvNT_6ParamsE,"aw",@nobits
	.sectionflags	@""
	.align	16
	.zero		1024


//--------------------- .nv.shared._ZN7cutlass13device_kernelIN5flash11enable_sm90INS1_16FlashAttnBwdSm90INS1_25CollectiveMainloopBwdSm90ILi2ELi2ELi2EN4cute5tupleIJNS5_1CILi1EEES8_S8_EEENS6_IJNS7_ILi128EEESA_NS7_ILi64EEEEEENS_6half_tEfNS_4arch4Sm90ELb0ELb0ELb1ELb1ELb1ELb1ELb0ELb0ELi2ELi1ELi2ELi2ELb0EEENS1_24CollectiveEpilogueBwdGQAISC_fSF_Li256ELb1ELb1EEENS1_19SingleTileSchedulerILb1ELb0ELb0ELi128EEEEEEEEEvNT_6ParamsE --------------------------
	.section	.nv.shared._ZN7cutlass13device_kernelIN5flash11enable_sm90INS1_16FlashAttnBwdSm90INS1_25CollectiveMainloopBwdSm90ILi2ELi2ELi2EN4cute5tupleIJNS5_1CILi1EEES8_S8_EEENS6_IJNS7_ILi128EEESA_NS7_ILi64EEEEEENS_6half_tEfNS_4arch4Sm90ELb0ELb0ELb1ELb1ELb1ELb1ELb0ELb0ELi2ELi1ELi2ELi2ELb0EEENS1_24CollectiveEpilogueBwdGQAISC_fSF_Li256ELb1ELb1EEENS1_19SingleTileSchedulerILb1ELb0ELb0ELi128EEEEEEEEEvNT_6ParamsE,"aw",@nobits
	.sectionflags	@""
	.align	16
	.zero		1024


//--------------------- .nv.shared._ZN7cutlass13device_kernelIN5flash11enable_sm90INS1_16FlashAttnBwdSm90INS1_25CollectiveMainloopBwdSm90ILi2ELi2ELi2EN4cute5tupleIJNS5_1CILi1EEES8_S8_EEENS6_IJNS7_ILi128EEESA_NS7_ILi64EEEEEENS_6half_tEfNS_4arch4Sm90ELb0ELb1ELb1ELb0ELb0ELb1ELb0ELb0ELi2ELi1ELi2ELi2ELb0EEENS1_21CollectiveEpilogueBwdISC_SD_SF_Li256ELb0ELb0ELi1EEENS1_19SingleTileSchedulerILb0ELb0ELb0ELi128EEEEEEEEEvNT_6ParamsE --------------------------
	.section	.nv.shared._ZN7cutlass13device_kernelIN5flash11enable_sm90INS1_16FlashAttnBwdSm90INS1_25CollectiveMainloopBwdSm90ILi2ELi2ELi2EN4cute5tupleIJNS5_1CILi1EEES8_S8_EEENS6_IJNS7_ILi128EEESA_NS7_ILi64EEEEEENS_6half_tEfNS_4arch4Sm90ELb0ELb1ELb1ELb0ELb0ELb1ELb0ELb0ELi2ELi1ELi2ELi2ELb0EEENS1_21CollectiveEpilogueBwdISC_SD_SF_Li256ELb0ELb0ELi1EEENS1_19SingleTileSchedulerILb0ELb0ELb0ELi128EEEEEEEEEvNT_6ParamsE,"aw",@nobits
	.sectionflags	@""
	.align	16
	.zero		1024


//--------------------- .nv.shared._ZN7cutlass13device_kernelIN5flash11enable_sm90INS1_16FlashAttnBwdSm90INS1_25CollectiveMainloopBwdSm90ILi2ELi2ELi2EN4cute5tupleIJNS5_1CILi1EEES8_S8_EEENS6_IJNS7_ILi128EEESA_NS7_ILi64EEEEEENS_6half_tEfNS_4arch4Sm90ELb0ELb1ELb1ELb0ELb1ELb1ELb0ELb0ELi2ELi1ELi2ELi2ELb0EEENS1_21CollectiveEpilogueBwdISC_SD_SF_Li256ELb0ELb0ELi1EEENS1_19SingleTileSchedulerILb0ELb0ELb0ELi128EEEEEEEEEvNT_6ParamsE --------------------------
	.section	.nv.shared._ZN7cutlass13device_kernelIN5flash11enable_sm90INS1_16FlashAttnBwdSm90INS1_25CollectiveMainloopBwdSm90ILi2ELi2ELi2EN4cute5tupleIJNS5_1CILi1EEES8_S8_EEENS6_IJNS7_ILi128EEESA_NS7_ILi64EEEEEENS_6half_tEfNS_4arch4Sm90ELb0ELb1ELb1ELb0ELb1ELb1ELb0ELb0ELi2ELi1ELi2ELi2ELb0EEENS1_21CollectiveEpilogueBwdISC_SD_SF_Li256ELb0ELb0ELi1EEENS1_19SingleTileSchedulerILb0ELb0ELb0ELi128EEEEEEEEEvNT_6ParamsE,"aw",@nobits
	.sectionflags	@""
	.align	16
	.zero		1024


//--------------------- .nv.shared._ZN7cutlass13device_kernelIN5flash11enable_sm90INS1_16FlashAttnBwdSm90INS1_25CollectiveMainloopBwdSm90ILi2ELi2ELi2EN4cute5tupleIJNS5_1CILi1EEES8_S8_EEENS6_IJNS7_ILi128EEESA_NS7_ILi64EEEEEENS_6half_tEfNS_4arch4Sm90ELb0ELb1ELb1ELb0ELb0ELb1ELb0ELb0ELi2ELi1ELi2ELi2ELb0EEENS1_24CollectiveEpilogueBwdGQAISC_fSF_Li256ELb0ELb0EEENS1_19SingleTileSchedulerILb0ELb0ELb0ELi128EEEEEEEEEvNT_6ParamsE --------------------------
	.section	.nv.shared._ZN7cutlass13device_kernelIN5flash11enable_sm90INS1_16FlashAttnBwdSm90INS1_25CollectiveMainloopBwdSm90ILi2ELi2ELi2EN4cute5tupleIJNS5_1CILi1EEES8_S8_EEENS6_IJNS7_ILi128EEESA_NS7_ILi64EEEEEENS_6half_tEfNS_4arch4Sm90ELb0ELb1ELb1ELb0ELb0ELb1ELb0ELb0ELi2ELi1ELi2ELi2ELb0EEENS1_24CollectiveEpilogueBwdGQAISC_fSF_Li256ELb0ELb0EEENS1_19SingleTileSchedulerILb0ELb0ELb0ELi128EEEEEEEEEvNT_6ParamsE,"aw",@nobits
	.sectionflags	@""
	.align	16
	.zero		1024


//--------------------- .nv.shared._ZN7cutlass13device_kernelIN5flash11enable_sm90INS1_16FlashAttnBwdSm90INS1_25CollectiveMainloopBwdSm90ILi2ELi2ELi2EN4cute5tupleIJNS5_1CILi1EEES8_S8_EEENS6_IJNS7_ILi128EEESA_NS7_ILi64EEEEEENS_6half_tEfNS_4arch4Sm90ELb0ELb1ELb1ELb0ELb1ELb1ELb0ELb0ELi2ELi1ELi2ELi2ELb0EEENS1_24CollectiveEpilogueBwdGQAISC_fSF_Li256ELb0ELb1EEENS1_19SingleTileSchedulerILb0ELb0ELb0ELi128EEEEEEEEEvNT_6ParamsE --------------------------
	.section	.nv.shared._ZN7cutlass13device_kernelIN5flash11enable_sm90INS1_16FlashAttnBwdSm90INS1_25CollectiveMainloopBwdSm90ILi2ELi2ELi2EN4cute5tupleIJNS5_1CILi1EEES8_S8_EEENS6_IJNS7_ILi128EEESA_NS7_ILi64EEEEEENS_6half_tEfNS_4arch4Sm90ELb0ELb1ELb1ELb0ELb1ELb1ELb0ELb0ELi2ELi1ELi2ELi2ELb0EEENS1_24CollectiveEpilogueBwdGQAISC_fSF_Li256ELb0ELb1EEENS1_19SingleTileSchedulerILb0ELb0ELb0ELi128EEEEEEEEEvNT_6ParamsE,"aw",@nobits
	.sectionflags	@""
	.align	16
	.zero		1024


//--------------------- .nv.shared._ZN7cutlass13device_kernelIN5flash11enable_sm90INS1_16FlashAttnBwdSm90INS1_25CollectiveMainloopBwdSm90ILi2ELi2ELi2EN4cute5tupleIJNS5_1CILi1EEES8_S8_EEENS6_IJNS7_ILi128EEESA_NS7_ILi64EEEEEENS_6half_tEfNS_4arch4Sm90ELb0ELb1ELb1ELb1ELb0ELb1ELb0ELb0ELi2ELi1ELi2ELi2ELb0EEENS1_21CollectiveEpilogueBwdISC_SD_SF_Li256ELb1ELb0ELi1EEENS1_19SingleTileSchedulerILb1ELb0ELb0ELi128EEEEEEEEEvNT_6ParamsE --------------------------
	.section	.nv.shared._ZN7cutlass13device_kernelIN5flash11enable_sm90INS1_16FlashAttnBwdSm90INS1_25CollectiveMainloopBwdSm90ILi2ELi2ELi2EN4cute5tupleIJNS5_1CILi1EEES8_S8_EEENS6_IJNS7_ILi128EEESA_NS7_ILi64EEEEEENS_6half_tEfNS_4arch4Sm90ELb0ELb1ELb1ELb1ELb0ELb1ELb0ELb0ELi2ELi1ELi2ELi2ELb0EEENS1_21CollectiveEpilogueBwdISC_SD_SF_Li256ELb1ELb0ELi1EEENS1_19SingleTileSchedulerILb1ELb0ELb0ELi128EEEEEEEEEvNT_6ParamsE,"aw",@nobits
	.sectionflags	@""
	.align	16
	.zero		1024


//--------------------- .nv.shared._ZN7cutlass13device_kernelIN5flash11enable_sm90INS1_16FlashAttnBwdSm90INS1_25CollectiveMainloopBwdSm90ILi2ELi2ELi2EN4cute5tupleIJNS5_1CILi1EEES8_S8_EEENS6_IJNS7_ILi128EEESA_NS7_ILi64EEEEEENS_6half_tEfNS_4arch4Sm90ELb0ELb1ELb1ELb1ELb1ELb1ELb0ELb0ELi2ELi1ELi2ELi2ELb0EEENS1_21CollectiveEpilogueBwdISC_SD_SF_Li256ELb1ELb0ELi1EEENS1_19SingleTileSchedulerILb1ELb0ELb0ELi128EEEEEEEEEvNT_6ParamsE --------------------------
	.section	.nv.shared._ZN7cutlass13device_kernelIN5flash11enable_sm90INS1_16FlashAttnBwdSm90INS1_25CollectiveMainloopBwdSm90ILi2ELi2ELi2EN4cute5tupleIJNS5_1CILi1EEES8_S8_EEENS6_IJNS7_ILi128EEESA_NS7_ILi64EEEEEENS_6half_tEfNS_4arch4Sm90ELb0ELb1ELb1ELb1ELb1ELb1ELb0ELb0ELi2ELi1ELi2ELi2ELb0EEENS1_21CollectiveEpilogueBwdISC_SD_SF_Li256ELb1ELb0ELi1EEENS1_19SingleTileSchedulerILb1ELb0ELb0ELi128EEEEEEEEEvNT_6ParamsE,"aw",@nobits
	.sectionflags	@""
	.align	16
	.zero		1024


//--------------------- .nv.shared._ZN7cutlass13device_kernelIN5flash11enable_sm90INS1_16FlashAttnBwdSm90INS1_25CollectiveMainloopBwdSm90ILi2ELi2ELi2EN4cute5tupleIJNS5_1CILi1EEES8_S8_EEENS6_IJNS7_ILi128EEESA_NS7_ILi64EEEEEENS_6half_tEfNS_4arch4Sm90ELb0ELb1ELb1ELb1ELb0ELb1ELb0ELb0ELi2ELi1ELi2ELi2ELb0EEENS1_24CollectiveEpilogueBwdGQAISC_fSF_Li256ELb1ELb0EEENS1_19SingleTileSchedulerILb1ELb0ELb0ELi128EEEEEEEEEvNT_6ParamsE --------------------------
	.section	.nv.shared._ZN7cutlass13device_kernelIN5flash11enable_sm90INS1_16FlashAttnBwdSm90INS1_25CollectiveMainloopBwdSm90ILi2ELi2ELi2EN4cute5tupleIJNS5_1CILi1EEES8_S8_EEENS6_IJNS7_ILi128EEESA_NS7_ILi64EEEEEENS_6half_tEfNS_4arch4Sm90ELb0ELb1ELb1ELb1ELb0ELb1ELb0ELb0ELi2ELi1ELi2ELi2ELb0EEENS1_24CollectiveEpilogueBwdGQAISC_fSF_Li256ELb1ELb0EEENS1_19SingleTileSchedulerILb1ELb0ELb0ELi128EEEEEEEEEvNT_6ParamsE,"aw",@nobits
	.sectionflags	@""
	.align	16
	.zero		1024


//--------------------- .nv.shared._ZN7cutlass13device_kernelIN5flash11enable_sm90INS1_16FlashAttnBwdSm90INS1_25CollectiveMainloopBwdSm90ILi2ELi2ELi2EN4cute5tupleIJNS5_1CILi1EEES8_S8_EEENS6_IJNS7_ILi128EEESA_NS7_ILi64EEEEEENS_6half_tEfNS_4arch4Sm90ELb0ELb1ELb1ELb1ELb1ELb1ELb0ELb0ELi2ELi1ELi2ELi2ELb0EEENS1_24CollectiveEpilogueBwdGQAISC_fSF_Li256ELb1ELb1EEENS1_19SingleTileSchedulerILb1ELb0ELb0ELi128EEEEEEEEEvNT_6ParamsE --------------------------
	.section	.nv.shared._ZN7cutlass13device_kernelIN5flash11enable_sm90INS1_16FlashAttnBwdSm90INS1_25CollectiveMainloopBwdSm90ILi2ELi2ELi2EN4cute5tupleIJNS5_1CILi1EEES8_S8_EEENS6_IJNS7_ILi128EEESA_NS7_ILi64EEEEEENS_6half_tEfNS_4arch4Sm90ELb0ELb1ELb1ELb1ELb1ELb1ELb0ELb0ELi2ELi1ELi2ELi2ELb0EEENS1_24CollectiveEpilogueBwdGQAISC_fSF_Li256ELb1ELb1EEENS1_19SingleTileSchedulerILb1ELb0ELb0ELi128EEEEEEEEEvNT_6ParamsE,"aw",@nobits
	.sectionflags	@""
	.align	16
	.zero		1024


//--------------------- .nv.shared._ZN7cutlass13device_kernelIN5flash11enable_sm90INS1_16FlashAttnBwdSm90INS1_25CollectiveMainloopBwdSm90ILi2ELi2ELi2EN4cute5tupleIJNS5_1CILi1EEES8_S8_EEENS6_IJNS7_ILi96EEENS7_ILi128EEENS7_ILi64EEEEEENS_6half_tEfNS_4arch4Sm90ELb1ELb0ELb1ELb0ELb0ELb1ELb0ELb1ELi2ELi1ELi2ELi2ELb0EEENS1_21CollectiveEpilogueBwdISD_SE_SG_Li256ELb0ELb0ELi1EEENS1_25SingleTileBwdLPTSchedulerILb0ELi128ELb0EEEEEEEEEvNT_6ParamsE --------------------------
	.section	.nv.shared._ZN7cutlass13device_kernelIN5flash11enable_sm90INS1_16FlashAttnBwdSm90INS1_25CollectiveMainloopBwdSm90ILi2ELi2ELi2EN4cute5tupleIJNS5_1CILi1EEES8_S8_EEENS6_IJNS7_ILi96EEENS7_ILi128EEENS7_ILi64EEEEEENS_6half_tEfNS_4arch4Sm90ELb1ELb0ELb1ELb0ELb0ELb1ELb0ELb1ELi2ELi1ELi2ELi2ELb0EEENS1_21CollectiveEpilogueBwdISD_SE_SG_Li256ELb0ELb0ELi1EEENS1_25SingleTileBwdLPTSchedulerILb0ELi128ELb0EEEEEEEEEvNT_6ParamsE,"aw",@nobits
	.sectionflags	@""
	.align	16
	.zero		1024


//--------------------- .nv.shared._ZN7cutlass13device_kernelIN5flash11enable_sm90INS1_16FlashAttnBwdSm90INS1_25CollectiveMainloopBwdSm90ILi2ELi2ELi2EN4cute5tupleIJNS5_1CILi1EEES8_S8_EEENS6_IJNS7_ILi96EEENS7_ILi128EEENS7_ILi64EEEEEENS_6half_tEfNS_4arch4Sm90ELb1ELb0ELb1ELb0ELb1ELb1ELb0ELb1ELi2ELi1ELi2ELi2ELb0EEENS1_21CollectiveEpilogueBwdISD_SE_SG_Li256ELb0ELb0ELi1EEENS1_25SingleTileBwdLPTSchedulerILb0ELi128ELb1EEEEEEEEEvNT_6ParamsE --------------------------
	.section	.nv.shared._ZN7cutlass13device_kernelIN5flash11enable_sm90INS1_16FlashAttnBwdSm90INS1_25CollectiveMainloopBwdSm90ILi2ELi2ELi2EN4cute5tupleIJNS5_1CILi1EEES8_S8_EEENS6_IJNS7_ILi96EEENS7_ILi128EEENS7_ILi64EEEEEENS_6half_tEfNS_4arch4Sm90ELb1ELb0ELb1ELb0ELb1ELb1ELb0ELb1ELi2ELi1ELi2ELi2ELb0EEENS1_21CollectiveEpilogueBwdISD_SE_SG_Li256ELb0ELb0ELi1EEENS1_25SingleTileBwdLPTSchedulerILb0ELi128ELb1EEEEEEEEEvNT_6ParamsE,"aw",@nobits
	.sectionflags	@""
	.align	16
	.zero		1024


//--------------------- .nv.shared._ZN7cutlass13device_kernelIN5flash11enable_sm90INS1_16FlashAttnBwdSm90INS1_25CollectiveMainloopBwdSm90ILi2ELi2ELi2EN4cute5tupleIJNS5_1CILi1EEES8_S8_EEENS6_IJNS7_ILi96EEENS7_ILi128EEENS7_ILi64EEEEEENS_6half_tEfNS_4arch4Sm90ELb1ELb0ELb1ELb0ELb0ELb1ELb0ELb1ELi2ELi1ELi2ELi2ELb0EEENS1_24CollectiveEpilogueBwdGQAISD_fSG_Li256ELb0ELb0EEENS1_25SingleTileBwdLPTSchedulerILb0ELi128ELb0EEEEEEEEEvNT_6ParamsE --------------------------
	.section	.nv.shared._ZN7cutlass13device_kernelIN5flash11enable_sm90INS1_16FlashAttnBwdSm90INS1_25CollectiveMainloopBwdSm90ILi2ELi2ELi2EN4cute5tupleIJNS5_1CILi1EEES8_S8_EEENS6_IJNS7_ILi96EEENS7_ILi128EEENS7_ILi64EEEEEENS_6half_tEfNS_4arch4Sm90ELb1ELb0ELb1ELb0ELb0ELb1ELb0ELb1ELi2ELi1ELi2ELi2ELb0EEENS1_24CollectiveEpilogueBwdGQAISD_fSG_Li256ELb0ELb0EEENS1_25SingleTileBwdLPTSchedulerILb0ELi128ELb0EEEEEEEEEvNT_6ParamsE,"aw",@nobits
	.sectionflags	@""
	.align	16
	.zero		1024


//--------------------- .nv.shared._ZN7cutlass13device_kernelIN5flash11enable_sm90INS1_16FlashAttnBwdSm90INS1_25CollectiveMainloopBwdSm90ILi2ELi2ELi2EN4cute5tupleIJNS5_1CILi1EEES8_S8_EEENS6_IJNS7_ILi96EEENS7_ILi128EEENS7_ILi64EEEEEENS_6half_tEfNS_4arch4Sm90ELb1ELb0ELb1ELb0ELb1ELb1ELb0ELb1ELi2ELi1ELi2ELi2ELb0EEENS1_24CollectiveEpilogueBwdGQAISD_fSG_Li256ELb0ELb1EEENS1_25SingleTileBwdLPTSchedulerILb0ELi128ELb1EEEEEEEEEvNT_6ParamsE --------------------------
	.section	.nv.shared._ZN7cutlass13device_kernelIN5flash11enable_sm90INS1_16FlashAttnBwdSm90INS1_25CollectiveMainloopBwdSm90ILi2ELi2ELi2EN4cute5tupleIJNS5_1CILi1EEES8_S8_EEENS6_IJNS7_ILi96EEENS7_ILi128EEENS7_ILi64EEEEEENS_6half_tEfNS_4arch4Sm90ELb1ELb0ELb1ELb0ELb1ELb1ELb0ELb1ELi2ELi1ELi2ELi2ELb0EEENS1_24CollectiveEpilogueBwdGQAISD_fSG_Li256ELb0ELb1EEENS1_25SingleTileBwdLPTSchedulerILb0ELi128ELb1EEEEEEEEEvNT_6ParamsE,"aw",@nobits
	.sectionflags	@""
	.align	16
	.zero		1024


//--------------------- .nv.shared._ZN7cutlass13device_kernelIN5flash22FlashAttnBwdPreprocessIN4cute5tupleIJNS3_1CILi96EEENS5_ILi64EEEEEENS_6half_tEfNS_4arch4Sm90ELb1ELb0EEEEEvNT_6ParamsE --------------------------
	.section	.nv.shared._ZN7cutlass13device_kernelIN5flash22FlashAttnBwdPreprocessIN4cute5tupleIJNS3_1CILi96EEENS5_ILi64EEEEEENS_6half_tEfNS_4arch4Sm90ELb1ELb0EEEEEvNT_6ParamsE,"aw",@nobits
	.sectionflags	@""
	.align	16
	.zero		1024


//--------------------- .nv.shared._ZN7cutlass13device_kernelIN5flash11enable_sm90INS1_16FlashAttnBwdSm90INS1_25CollectiveMainloopBwdSm90ILi2ELi2ELi2EN4cute5tupleIJNS5_1CILi1EEES8_S8_EEENS6_IJNS7_ILi96EEENS7_ILi128EEENS7_ILi64EEEEEENS_6half_tEfNS_4arch4Sm90ELb1ELb0ELb1ELb1ELb0ELb1ELb0ELb1ELi2ELi1ELi2ELi2ELb0EEENS1_21CollectiveEpilogueBwdISD_SE_SG_Li256ELb1ELb0ELi1EEENS1_25SingleTileBwdLPTSchedulerILb1ELi128ELb0EEEEEEEEEvNT_6ParamsE --------------------------
	.section	.nv.shared._ZN7cutlass13device_kernelIN5flash11enable_sm90INS1_16FlashAttnBwdSm90INS1_25CollectiveMainloopBwdSm90ILi2ELi2ELi2EN4cute5tupleIJNS5_1CILi1EEES8_S8_EEENS6_IJNS7_ILi96EEENS7_ILi128EEENS7_ILi64EEEEEENS_6half_tEfNS_4arch4Sm90ELb1ELb0ELb1ELb1ELb0ELb1ELb0ELb1ELi2ELi1ELi2ELi2ELb0EEENS1_21CollectiveEpilogueBwdISD_SE_SG_Li256ELb1ELb0ELi1EEENS1_25SingleTileBwdLPTSchedulerILb1ELi128ELb0EEEEEEEEEvNT_6ParamsE,"aw",@nobits
	.sectionflags	@""
	.align	16
	.zero		1024


//--------------------- .nv.shared._ZN7cutlass13device_kernelIN5flash11enable_sm90INS1_16FlashAttnBwdSm90INS1_25CollectiveMainloopBwdSm90ILi2ELi2ELi2EN4cute5tupleIJNS5_1CILi1EEES8_S8_EEENS6_IJNS7_ILi96EEENS7_ILi128EEENS7_ILi64EEEEEENS_6half_tEfNS_4arch4Sm90ELb1ELb0ELb1ELb1ELb1ELb1ELb0ELb1ELi2ELi1ELi2ELi2ELb0EEENS1_21CollectiveEpilogueBwdISD_SE_SG_Li256ELb1ELb0ELi1EEENS1_25SingleTileBwdLPTSchedulerILb1ELi128ELb1EEEEEEEEEvNT_6ParamsE --------------------------
	.section	.nv.shared._ZN7cutlass13device_kernelIN5flash11enable_sm90INS1_16FlashAttnBwdSm90INS1_25CollectiveMainloopBwdSm90ILi2ELi2ELi2EN4cute5tupleIJNS5_1CILi1EEES8_S8_EEENS6_IJNS7_ILi96EEENS7_ILi128EEENS7_ILi64EEEEEENS_6half_tEfNS_4arch4Sm90ELb1ELb0ELb1ELb1ELb1ELb1ELb0ELb1ELi2ELi1ELi2ELi2ELb0EEENS1_21CollectiveEpilogueBwdISD_SE_SG_Li256ELb1ELb0ELi1EEENS1_25SingleTileBwdLPTSchedulerILb1ELi128ELb1EEEEEEEEEvNT_6ParamsE,"aw",@nobits
	.sectionflags	@""
	.align	16
	.zero		1024


//--------------------- .nv.shared._ZN7cutlass13device_kernelIN5flash11enable_sm90INS1_16FlashAttnBwdSm90INS1_25CollectiveMainloopBwdSm90ILi2ELi2ELi2EN4cute5tupleIJNS5_1CILi1EEES8_S8_EEENS6_IJNS7_ILi96EEENS7_ILi128EEENS7_ILi64EEEEEENS_6half_tEfNS_4arch4Sm90ELb1ELb0ELb1ELb1ELb0ELb1ELb0ELb1ELi2ELi1ELi2ELi2ELb0EEENS1_24CollectiveEpilogueBwdGQAISD_fSG_Li256ELb1ELb0EEENS1_25SingleTileBwdLPTSchedulerILb1ELi128ELb0EEEEEEEEEvNT_6ParamsE --------------------------
	.section	.nv.shared._ZN7cutlass13device_kernelIN5flash11enable_sm90INS1_16FlashAttnBwdSm90INS1_25CollectiveMainloopBwdSm90ILi2ELi2ELi2EN4cute5tupleIJNS5_1CILi1EEES8_S8_EEENS6_IJNS7_ILi96EEENS7_ILi128EEENS7_ILi64EEEEEENS_6half_tEfNS_4arch4Sm90ELb1ELb0ELb1ELb1ELb0ELb1ELb0ELb1ELi2ELi1ELi2ELi2ELb0EEENS1_24CollectiveEpilogueBwdGQAISD_fSG_Li256ELb1ELb0EEENS1_25SingleTileBwdLPTSchedulerILb1ELi128ELb0EEEEEEEEEvNT_6ParamsE,"aw",@nobits
	.sectionflags	@""
	.align	16
	.zero		1024


//--------------------- .nv.shared._ZN7cutlass13device_kernelIN5flash32FlashAttnBwdPostprocessConvertdQIN4cute5tupleIJNS3_1CILi96EEENS5_ILi64EEEEEENS_6half_tEfNS_4arch4Sm90ELi256ENS3_8TiledMMAINS3_8MMA_AtomIJNS3_4SM904GMMA25MMA_64x16x16_F32F16F16_SSILNSF_5MajorE1ELSH_0ELNSF_7ScaleInE1ELSI_1EEEEEENS3_6LayoutINS4_IJNS5_ILi1EEENS5_ILi2EEESM_EEENS4_IJNS5_ILi0EEESM_SP_EEEEENS4_IJNS3_10UnderscoreESS_SS_EEEEELb1EEEEEvNT_6ParamsE --------------------------
	.section	.nv.shared._ZN7cutlass13device_kernelIN5flash32FlashAttnBwdPostprocessConvertdQIN4cute5tupleIJNS3_1CILi96EEENS5_ILi64EEEEEENS_6half_tEfNS_4arch4Sm90ELi256ENS3_8TiledMMAINS3_8MMA_AtomIJNS3_4SM904GMMA25MMA_64x16x16_F32F16F16_SSILNSF_5MajorE1ELSH_0ELNSF_7ScaleInE1ELSI_1EEEEEENS3_6LayoutINS4_IJNS5_ILi1EEENS5_ILi2EEESM_EEENS4_IJNS5_ILi0EEESM_SP_EEEEENS4_IJNS3_10UnderscoreESS_SS_EEEEELb1EEEEEvNT_6ParamsE,"aw",@nobits
	.sectionflags	@""
	.align	16
	.zero		1024


//--------------------- .nv.shared._ZN7cutlass13device_kernelIN5flash11enable_sm90INS1_16FlashAttnBwdSm90INS1_25CollectiveMainloopBwdSm90ILi2ELi2ELi2EN4cute5tupleIJNS5_1CILi1EEES8_S8_EEENS6_IJNS7_ILi96EEENS7_ILi128EEENS7_ILi64EEEEEENS_6half_tEfNS_4arch4Sm90ELb1ELb0ELb1ELb1ELb1ELb1ELb0ELb1ELi2ELi1ELi2ELi2ELb0EEENS1_24CollectiveEpilogueBwdGQAISD_fSG_Li256ELb1ELb1EEENS1_25SingleTileBwdLPTSchedulerILb1ELi128ELb1EEEEEEEEEvNT_6ParamsE --------------------------
	.section	.nv.shared._ZN7cutlass13device_kernelIN5flash11enable_sm90INS1_16FlashAttnBwdSm90INS1_25CollectiveMainloopBwdSm90ILi2ELi2ELi2EN4cute5tupleIJNS5_1CILi1EEES8_S8_EEENS6_IJNS7_ILi96EEENS7_ILi128EEENS7_ILi64EEEEEENS_6half_tEfNS_4arch4Sm90ELb1ELb0ELb1ELb1ELb1ELb1ELb0ELb1ELi2ELi1ELi2ELi2ELb0EEENS1_24CollectiveEpilogueBwdGQAISD_fSG_Li256ELb1ELb1EEENS1_25SingleTileBwdLPTSchedulerILb1ELi128ELb1EEEEEEEEEvNT_6ParamsE,"aw",@nobits
	.sectionflags	@""
	.align	16
	.zero		1024


//--------------------- .nv.shared._ZN7cutlass13device_kernelIN5flash22FlashAttnBwdPreprocessIN4cute5tupleIJNS3_1CILi96EEENS5_ILi64EEEEEENS_6half_tEfNS_4arch4Sm90ELb1ELb1EEEEEvNT_6ParamsE --------------------------
	.section	.nv.shared._ZN7cutlass13device_kernelIN5flash22FlashAttnBwdPreprocessIN4cute5tupleIJNS3_1CILi96EEENS5_ILi64EEEEEENS_6half_tEfNS_4arch4Sm90ELb1ELb1EEEEEvNT_6ParamsE,"aw",@nobits
	.sectionflags	@""
	.align	16
	.zero		1024


//--------------------- .nv.shared._ZN7cutlass13device_kernelIN5flash11enable_sm90INS1_16FlashAttnBwdSm90INS1_25CollectiveMainloopBwdSm90ILi2ELi2ELi2EN4cute5tupleIJNS5_1CILi1EEES8_S8_EEENS6_IJNS7_ILi128EEESA_NS7_ILi64EEEEEENS_6half_tEfNS_4arch4Sm90ELb0ELb0ELb0ELb0ELb0ELb1ELb0ELb0ELi2ELi1ELi2ELi2ELb0EEENS1_21CollectiveEpilogueBwdISC_SD_SF_Li256ELb0ELb0ELi1EEENS1_19SingleTileSchedulerILb0ELb0ELb0ELi128EEEEEEEEEvNT_6ParamsE --------------------------
	.section	.nv.shared._ZN7cutlass13device_kernelIN5flash11enable_sm90INS1_16FlashAttnBwdSm90INS1_25CollectiveMainloopBwdSm90ILi2ELi2ELi2EN4cute5tupleIJNS5_1CILi1EEES8_S8_EEENS6_IJNS7_ILi128EEESA_NS7_ILi64EEEEEENS_6half_tEfNS_4arch4Sm90ELb0ELb0ELb0ELb0ELb0ELb1ELb0ELb0ELi2ELi1ELi2ELi2ELb0EEENS1_21CollectiveEpilogueBwdISC_SD_SF_Li256ELb0ELb0ELi1EEENS1_19SingleTileSchedulerILb0ELb0ELb0ELi128EEEEEEEEEvNT_6ParamsE,"aw",@nobits
	.sectionflags	@""
	.align	16
	.zero		1024


//--------------------- .nv.shared._ZN7cutlass13device_kernelIN5flash11enable_sm90INS1_16FlashAttnBwdSm90INS1_25CollectiveMainloopBwdSm90ILi2ELi2ELi2EN4cute5tupleIJNS5_1CILi1EEES8_S8_EEENS6_IJNS7_ILi128EEESA_NS7_ILi64EEEEEENS_6half_tEfNS_4arch4Sm90ELb0ELb0ELb0ELb0ELb1ELb1ELb0ELb0ELi2ELi1ELi2ELi2ELb0EEENS1_21CollectiveEpilogueBwdISC_SD_SF_Li256ELb0ELb0ELi1EEENS1_19SingleTileSchedulerILb0ELb0ELb0ELi128EEEEEEEEEvNT_6ParamsE --------------------------
	.section	.nv.shared._ZN7cutlass13device_kernelIN5flash11enable_sm90INS1_16FlashAttnBwdSm90INS1_25CollectiveMainloopBwdSm90ILi2ELi2ELi2EN4cute5tupleIJNS5_1CILi1EEES8_S8_EEENS6_IJNS7_ILi128EEESA_NS7_ILi64EEEEEENS_6half_tEfNS_4arch4Sm90ELb0ELb0ELb0ELb0ELb1ELb1ELb0ELb0ELi2ELi1ELi2ELi2ELb0EEENS1_21CollectiveEpilogueBwdISC_SD_SF_Li256ELb0ELb0ELi1EEENS1_19SingleTileSchedulerILb0ELb0ELb0ELi128EEEEEEEEEvNT_6ParamsE,"aw",@nobits
	.sectionflags	@""
	.align	16
	.zero		1024


//--------------------- .nv.shared._ZN7cutlass13device_kernelIN5flash11enable_sm90INS1_16FlashAttnBwdSm90INS1_25CollectiveMainloopBwdSm90ILi2ELi2ELi2EN4cute5tupleIJNS5_1CILi1EEES8_S8_EEENS6_IJNS7_ILi128EEESA_NS7_ILi64EEEEEENS_6half_tEfNS_4arch4Sm90ELb0ELb0ELb0ELb0ELb0ELb1ELb0ELb0ELi2ELi1ELi2ELi2ELb0EEENS1_24CollectiveEpilogueBwdGQAISC_fSF_Li256ELb0ELb0EEENS1_19SingleTileSchedulerILb0ELb0ELb0ELi128EEEEEEEEEvNT_6ParamsE --------------------------
	.section	.nv.shared._ZN7cutlass13device_kernelIN5flash11enable_sm90INS1_16FlashAttnBwdSm90INS1_25CollectiveMainloopBwdSm90ILi2ELi2ELi2EN4cute5tupleIJNS5_1CILi1EEES8_S8_EEENS6_IJNS7_ILi128EEESA_NS7_ILi64EEEEEENS_6half_tEfNS_4arch4Sm90ELb0ELb0ELb0ELb0ELb0ELb1ELb0ELb0ELi2ELi1ELi2ELi2ELb0EEENS1_24CollectiveEpilogueBwdGQAISC_fSF_Li256ELb0ELb0EEENS1_19SingleTileSchedulerILb0ELb0ELb0ELi128EEEEEEEEEvNT_6ParamsE,"aw",@nobits
	.sectionflags	@""
	.align	16
	.zero		1024


//--------------------- .nv.shared._ZN7cutlass13device_kernelIN5flash11enable_sm90INS1_16FlashAttnBwdSm90INS1_25CollectiveMainloopBwdSm90ILi2ELi2ELi2EN4cute5tupleIJNS5_1CILi1EEES8_S8_EEENS6_IJNS7_ILi128EEESA_NS7_ILi64EEEEEENS_6half_tEfNS_4arch4Sm90ELb0ELb0ELb0ELb0ELb1ELb1ELb0ELb0ELi2ELi1ELi2ELi2ELb0EEENS1_24CollectiveEpilogueBwdGQAISC_fSF_Li256ELb0ELb1EEENS1_19SingleTileSchedulerILb0ELb0ELb0ELi128EEEEEEEEEvNT_6ParamsE --------------------------
	.section	.nv.shared._ZN7cutlass13device_kernelIN5flash11enable_sm90INS1_16FlashAttnBwdSm90INS1_25CollectiveMainloopBwdSm90ILi2ELi2ELi2EN4cute5tupleIJNS5_1CILi1EEES8_S8_EEENS6_IJNS7_ILi128EEESA_NS7_ILi64EEEEEENS_6half_tEfNS_4arch4Sm90ELb0ELb0ELb0ELb0ELb1ELb1ELb0ELb0ELi2ELi1ELi2ELi2ELb0EEENS1_24CollectiveEpilogueBwdGQAISC_fSF_Li256ELb0ELb1EEENS1_19SingleTileSchedulerILb0ELb0ELb0ELi128EEEEEEEEEvNT_6ParamsE,"aw",@nobits
	.sectionflags	@""
	.align	16
	.zero		1024


//--------------------- .nv.shared._ZN7cutlass13device_kernelIN5flash11enable_sm90INS1_16FlashAttnBwdSm90INS1_25CollectiveMainloopBwdSm90ILi2ELi2ELi2EN4cute5tupleIJNS5_1CILi1EEES8_S8_EEENS6_IJNS7_ILi128EEESA_NS7_ILi64EEEEEENS_6half_tEfNS_4arch4Sm90ELb0ELb0ELb0ELb1ELb0ELb1ELb0ELb0ELi2ELi1ELi2ELi2ELb0EEENS1_21CollectiveEpilogueBwdISC_SD_SF_Li256ELb1ELb0ELi1EEENS1_19SingleTileSchedulerILb1ELb0ELb0ELi128EEEEEEEEEvNT_6ParamsE --------------------------
	.section	.nv.shared._ZN7cutlass13device_kernelIN5flash11enable_sm90INS1_16FlashAttnBwdSm90INS1_25CollectiveMainloopBwdSm90ILi2ELi2ELi2EN4cute5tupleIJNS5_1CILi1EEES8_S8_EEENS6_IJNS7_ILi128EEESA_NS7_ILi64EEEEEENS_6half_tEfNS_4arch4Sm90ELb0ELb0ELb0ELb1ELb0ELb1ELb0ELb0ELi2ELi1ELi2ELi2ELb0EEENS1_21CollectiveEpilogueBwdISC_SD_SF_Li256ELb1ELb0ELi1EEENS1_19SingleTileSchedulerILb1ELb0ELb0ELi128EEEEEEEEEvNT_6ParamsE,"aw",@nobits
	.sectionflags	@""
	.align	16
	.zero		1024


//--------------------- .nv.shared._ZN7cutlass13device_kernelIN5flash11enable_sm90INS1_16FlashAttnBwdSm90INS1_25CollectiveMainloopBwdSm90ILi2ELi2ELi2EN4cute5tupleIJNS5_1CILi1EEES8_S8_EEENS6_IJNS7_ILi128EEESA_NS7_ILi64EEEEEENS_6half_tEfNS_4arch4Sm90ELb0ELb0ELb0ELb1ELb1ELb1ELb0ELb0ELi2ELi1ELi2ELi2ELb0EEENS1_21CollectiveEpilogueBwdISC_SD_SF_Li256ELb1ELb0ELi1EEENS1_19SingleTileSchedulerILb1ELb0ELb0ELi128EEEEEEEEEvNT_6ParamsE --------------------------
	.section	.nv.shared._ZN7cutlass13device_kernelIN5flash11enable_sm90INS1_16FlashAttnBwdSm90INS1_25CollectiveMainloopBwdSm90ILi2ELi2ELi2EN4cute5tupleIJNS5_1CILi1EEES8_S8_EEENS6_IJNS7_ILi128EEESA_NS7_ILi64EEEEEENS_6half_tEfNS_4arch4Sm90ELb0ELb0ELb0ELb1ELb1ELb1ELb0ELb0ELi2ELi1ELi2ELi2ELb0EEENS1_21CollectiveEpilogueBwdISC_SD_SF_Li256ELb1ELb0ELi1EEENS1_19SingleTileSchedulerILb1ELb0ELb0ELi128EEEEEEEEEvNT_6ParamsE,"aw",@nobits
	.sectionflags	@""
	.align	16
	.zero		1024


//--------------------- .nv.shared._ZN7cutlass13device_kernelIN5flash11enable_sm90INS1_16FlashAttnBwdSm90INS1_25CollectiveMainloopBwdSm90ILi2ELi2ELi2EN4cute5tupleIJNS5_1CILi1EEES8_S8_EEENS6_IJNS7_ILi128EEESA_NS7_ILi64EEEEEENS_6half_tEfNS_4arch4Sm90ELb0ELb0ELb0ELb1ELb0ELb1ELb0ELb0ELi2ELi1ELi2ELi2ELb0EEENS1_24CollectiveEpilogueBwdGQAISC_fSF_Li256ELb1ELb0EEENS1_19SingleTileSchedulerILb1ELb0ELb0ELi128EEEEEEEEEvNT_6ParamsE --------------------------
	.section	.nv.shared._ZN7cutlass13device_kernelIN5flash11enable_sm90INS1_16FlashAttnBwdSm90INS1_25CollectiveMainloopBwdSm90ILi2ELi2ELi2EN4cute5tupleIJNS5_1CILi1EEES8_S8_EEENS6_IJNS7_ILi128EEESA_NS7_ILi64EEEEEENS_6half_tEfNS_4arch4Sm90ELb0ELb0ELb0ELb1ELb0ELb1ELb0ELb0ELi2ELi1ELi2ELi2ELb0EEENS1_24CollectiveEpilogueBwdGQAISC_fSF_Li256ELb1ELb0EEENS1_19SingleTileSchedulerILb1ELb0ELb0ELi128EEEEEEEEEvNT_6ParamsE,"aw",@nobits
	.sectionflags	@""
	.align	16
	.zero		1024


//--------------------- .nv.shared._ZN7cutlass13device_kernelIN5flash11enable_sm90INS1_16FlashAttnBwdSm90INS1_25CollectiveMainloopBwdSm90ILi2ELi2ELi2EN4cute5tupleIJNS5_1CILi1EEES8_S8_EEENS6_IJNS7_ILi128EEESA_NS7_ILi64EEEEEENS_6half_tEfNS_4arch4Sm90ELb0ELb0ELb0ELb1ELb1ELb1ELb0ELb0ELi2ELi1ELi2ELi2ELb0EEENS1_24CollectiveEpilogueBwdGQAISC_fSF_Li256ELb1ELb1EEENS1_19SingleTileSchedulerILb1ELb0ELb0ELi128EEEEEEEEEvNT_6ParamsE --------------------------
	.section	.nv.shared._ZN7cutlass13device_kernelIN5flash11enable_sm90INS1_16FlashAttnBwdSm90INS1_25CollectiveMainloopBwdSm90ILi2ELi2ELi2EN4cute5tupleIJNS5_1CILi1EEES8_S8_EEENS6_IJNS7_ILi128EEESA_NS7_ILi64EEEEEENS_6half_tEfNS_4arch4Sm90ELb0ELb0ELb0ELb1ELb1ELb1ELb0ELb0ELi2ELi1ELi2ELi2ELb0EEENS1_24CollectiveEpilogueBwdGQAISC_fSF_Li256ELb1ELb1EEENS1_19SingleTileSchedulerILb1ELb0ELb0ELi128EEEEEEEEEvNT_6ParamsE,"aw",@nobits
	.sectionflags	@""
	.align	16
	.zero		1024


//--------------------- .nv.shared._ZN7cutlass13device_kernelIN5flash11enable_sm90INS1_16FlashAttnBwdSm90INS1_25CollectiveMainloopBwdSm90ILi2ELi2ELi2EN4cute5tupleIJNS5_1CILi1EEES8_S8_EEENS6_IJNS7_ILi128EEESA_NS7_ILi64EEEEEENS_6half_tEfNS_4arch4Sm90ELb0ELb1ELb0ELb0ELb0ELb1ELb0ELb0ELi2ELi1ELi2ELi2ELb0EEENS1_21CollectiveEpilogueBwdISC_SD_SF_Li256ELb0ELb0ELi1EEENS1_19SingleTileSchedulerILb0ELb0ELb0ELi128EEEEEEEEEvNT_6ParamsE --------------------------
	.section	.nv.shared._ZN7cutlass13device_kernelIN5flash11enable_sm90INS1_16FlashAttnBwdSm90INS1_25CollectiveMainloopBwdSm90ILi2ELi2ELi2EN4cute5tupleIJNS5_1CILi1EEES8_S8_EEENS6_IJNS7_ILi128EEESA_NS7_ILi64EEEEEENS_6half_tEfNS_4arch4Sm90ELb0ELb1ELb0ELb0ELb0ELb1ELb0ELb0ELi2ELi1ELi2ELi2ELb0EEENS1_21CollectiveEpilogueBwdISC_SD_SF_Li256ELb0ELb0ELi1EEENS1_19SingleTileSchedulerILb0ELb0ELb0ELi128EEEEEEEEEvNT_6ParamsE,"aw",@nobits
	.sectionflags	@""
	.align	16
	.zero		1024


//--------------------- .nv.shared._ZN7cutlass13device_kernelIN5flash11enable_sm90INS1_16FlashAttnBwdSm90INS1_25CollectiveMainloopBwdSm90ILi2ELi2ELi2EN4cute5tupleIJNS5_1CILi1EEES8_S8_EEENS6_IJNS7_ILi128EEESA_NS7_ILi64EEEEEENS_6half_tEfNS_4arch4Sm90ELb0ELb1ELb0ELb0ELb1ELb1ELb0ELb0ELi2ELi1ELi2ELi2ELb0EEENS1_21CollectiveEpilogueBwdISC_SD_SF_Li256ELb0ELb0ELi1EEENS1_19SingleTileSchedulerILb0ELb0ELb0ELi128EEEEEEEEEvNT_6ParamsE --------------------------
	.section	.nv.shared._ZN7cutlass13device_kernelIN5flash11enable_sm90INS1_16FlashAttnBwdSm90INS1_25CollectiveMainloopBwdSm90ILi2ELi2ELi2EN4cute5tupleIJNS5_1CILi1EEES8_S8_EEENS6_IJNS7_ILi128EEESA_NS7_ILi64EEEEEENS_6half_tEfNS_4arch4Sm90ELb0ELb1ELb0ELb0ELb1ELb1ELb0ELb0ELi2ELi1ELi2ELi2ELb0EEENS1_21CollectiveEpilogueBwdISC_SD_SF_Li256ELb0ELb0ELi1EEENS1_19SingleTileSchedulerILb0ELb0ELb0ELi128EEEEEEEEEvNT_6ParamsE,"aw",@nobits
	.sectionflags	@""
	.align	16
	.zero		1024


//--------------------- .nv.shared._ZN7cutlass13device_kernelIN5flash11enable_sm90INS1_16FlashAttnBwdSm90INS1_25CollectiveMainloopBwdSm90ILi2ELi2ELi2EN4cute5tupleIJNS5_1CILi1EEES8_S8_EEENS6_IJNS7_ILi128EEESA_NS7_ILi64EEEEEENS_6half_tEfNS_4arch4Sm90ELb0ELb1ELb0ELb0ELb0ELb1ELb0ELb0ELi2ELi1ELi2ELi2ELb0EEENS1_24CollectiveEpilogueBwdGQAISC_fSF_Li256ELb0ELb0EEENS1_19SingleTileSchedulerILb0ELb0ELb0ELi128EEEEEEEEEvNT_6ParamsE --------------------------
	.section	.nv.shared._ZN7cutlass13device_kernelIN5flash11enable_sm90INS1_16FlashAttnBwdSm90INS1_25CollectiveMainloopBwdSm90ILi2ELi2ELi2EN4cute5tupleIJNS5_1CILi1EEES8_S8_EEENS6_IJNS7_ILi128EEESA_NS7_ILi64EEEEEENS_6half_tEfNS_4arch4Sm90ELb0ELb1ELb0ELb0ELb0ELb1ELb0ELb0ELi2ELi1ELi2ELi2ELb0EEENS1_24CollectiveEpilogueBwdGQAISC_fSF_Li256ELb0ELb0EEENS1_19SingleTileSchedulerILb0ELb0ELb0ELi128EEEEEEEEEvNT_6ParamsE,"aw",@nobits
	.sectionflags	@""
	.align	16
	.zero		1024


//--------------------- .nv.shared._ZN7cutlass13device_kernelIN5flash11enable_sm90INS1_16FlashAttnBwdSm90INS1_25CollectiveMainloopBwdSm90ILi2ELi2ELi2EN4cute5tupleIJNS5_1CILi1EEES8_S8_EEENS6_IJNS7_ILi128EEESA_NS7_ILi64EEEEEENS_6half_tEfNS_4arch4Sm90ELb0ELb1ELb0ELb0ELb1ELb1ELb0ELb0ELi2ELi1ELi2ELi2ELb0EEENS1_24CollectiveEpilogueBwdGQAISC_fSF_Li256ELb0ELb1EEENS1_19SingleTileSchedulerILb0ELb0ELb0ELi128EEEEEEEEEvNT_6ParamsE --------------------------
	.section	.nv.shared._ZN7cutlass13device_kernelIN5flash11enable_sm90INS1_16FlashAttnBwdSm90INS1_25CollectiveMainloopBwdSm90ILi2ELi2ELi2EN4cute5tupleIJNS5_1CILi1EEES8_S8_EEENS6_IJNS7_ILi128EEESA_NS7_ILi64EEEEEENS_6half_tEfNS_4arch4Sm90ELb0ELb1ELb0ELb0ELb1ELb1ELb0ELb0ELi2ELi1ELi2ELi2ELb0EEENS1_24CollectiveEpilogueBwdGQAISC_fSF_Li256ELb0ELb1EEENS1_19SingleTileSchedulerILb0ELb0ELb0ELi128EEEEEEEEEvNT_6ParamsE,"aw",@nobits
	.sectionflags	@""
	.align	16
	.zero		1024


//--------------------- .nv.shared._ZN7cutlass13device_kernelIN5flash11enable_sm90INS1_16FlashAttnBwdSm90INS1_25CollectiveMainloopBwdSm90ILi2ELi2ELi2EN4cute5tupleIJNS5_1CILi1EEES8_S8_EEENS6_IJNS7_ILi128EEESA_NS7_ILi64EEEEEENS_6half_tEfNS_4arch4Sm90ELb0ELb1ELb0ELb1ELb0ELb1ELb0ELb0ELi2ELi1ELi2ELi2ELb0EEENS1_21CollectiveEpilogueBwdISC_SD_SF_Li256ELb1ELb0ELi1EEENS1_19SingleTileSchedulerILb1ELb0ELb0ELi128EEEEEEEEEvNT_6ParamsE --------------------------
	.section	.nv.shared._ZN7cutlass13device_kernelIN5flash11enable_sm90INS1_16FlashAttnBwdSm90INS1_25CollectiveMainloopBwdSm90ILi2ELi2ELi2EN4cute5tupleIJNS5_1CILi1EEES8_S8_EEENS6_IJNS7_ILi128EEESA_NS7_ILi64EEEEEENS_6half_tEfNS_4arch4Sm90ELb0ELb1ELb0ELb1ELb0ELb1ELb0ELb0ELi2ELi1ELi2ELi2ELb0EEENS1_21CollectiveEpilogueBwdISC_SD_SF_Li256ELb1ELb0ELi1EEENS1_19SingleTileSchedulerILb1ELb0ELb0ELi128EEEEEEEEEvNT_6ParamsE,"aw",@nobits
	.sectionflags	@""
	.align	16
	.zero		1024


//--------------------- .nv.shared._ZN7cutlass13device_kernelIN5flash11enable_sm90INS1_16FlashAttnBwdSm90INS1_25CollectiveMainloopBwdSm90ILi2ELi2ELi2EN4cute5tupleIJNS5_1CILi1EEES8_S8_EEENS6_IJNS7_ILi128EEESA_NS7_ILi64EEEEEENS_6half_tEfNS_4arch4Sm90ELb0ELb1ELb0ELb1ELb1ELb1ELb0ELb0ELi2ELi1ELi2ELi2ELb0EEENS1_21CollectiveEpilogueBwdISC_SD_SF_Li256ELb1ELb0ELi1EEENS1_19SingleTileSchedulerILb1ELb0ELb0ELi128EEEEEEEEEvNT_6ParamsE --------------------------
	.section	.nv.shared._ZN7cutlass13device_kernelIN5flash11enable_sm90INS1_16FlashAttnBwdSm90INS1_25CollectiveMainloopBwdSm90ILi2ELi2ELi2EN4cute5tupleIJNS5_1CILi1EEES8_S8_EEENS6_IJNS7_ILi128EEESA_NS7_ILi64EEEEEENS_6half_tEfNS_4arch4Sm90ELb0ELb1ELb0ELb1ELb1ELb1ELb0ELb0ELi2ELi1ELi2ELi2ELb0EEENS1_21CollectiveEpilogueBwdISC_SD_SF_Li256ELb1ELb0ELi1EEENS1_19SingleTileSchedulerILb1ELb0ELb0ELi128EEEEEEEEEvNT_6ParamsE,"aw",@nobits
	.sectionflags	@""
	.align	16
	.zero		1024


//--------------------- .nv.shared._ZN7cutlass13device_kernelIN5flash11enable_sm90INS1_16FlashAttnBwdSm90INS1_25CollectiveMainloopBwdSm90ILi2ELi2ELi2EN4cute5tupleIJNS5_1CILi1EEES8_S8_EEENS6_IJNS7_ILi128EEESA_NS7_ILi64EEEEEENS_6half_tEfNS_4arch4Sm90ELb0ELb1ELb0ELb1ELb0ELb1ELb0ELb0ELi2ELi1ELi2ELi2ELb0EEENS1_24CollectiveEpilogueBwdGQAISC_fSF_Li256ELb1ELb0EEENS1_19SingleTileSchedulerILb1ELb0ELb0ELi128EEEEEEEEEvNT_6ParamsE --------------------------
	.section	.nv.shared._ZN7cutlass13device_kernelIN5flash11enable_sm90INS1_16FlashAttnBwdSm90INS1_25CollectiveMainloopBwdSm90ILi2ELi2ELi2EN4cute5tupleIJNS5_1CILi1EEES8_S8_EEENS6_IJNS7_ILi128EEESA_NS7_ILi64EEEEEENS_6half_tEfNS_4arch4Sm90ELb0ELb1ELb0ELb1ELb0ELb1ELb0ELb0ELi2ELi1ELi2ELi2ELb0EEENS1_24CollectiveEpilogueBwdGQAISC_fSF_Li256ELb1ELb0EEENS1_19SingleTileSchedulerILb1ELb0ELb0ELi128EEEEEEEEEvNT_6ParamsE,"aw",@nobits
	.sectionflags	@""
	.align	16
	.zero		1024


//--------------------- .nv.shared._ZN7cutlass13device_kernelIN5flash11enable_sm90INS1_16FlashAttnBwdSm90INS1_25CollectiveMainloopBwdSm90ILi2ELi2ELi2EN4cute5tupleIJNS5_1CILi1EEES8_S8_EEENS6_IJNS7_ILi128EEESA_NS7_ILi64EEEEEENS_6half_tEfNS_4arch4Sm90ELb0ELb1ELb0ELb1ELb1ELb1ELb0ELb0ELi2ELi1ELi2ELi2ELb0EEENS1_24CollectiveEpilogueBwdGQAISC_fSF_Li256ELb1ELb1EEENS1_19SingleTileSchedulerILb1ELb0ELb0ELi128EEEEEEEEEvNT_6ParamsE --------------------------
	.section	.nv.shared._ZN7cutlass13device_kernelIN5flash11enable_sm90INS1_16FlashAttnBwdSm90INS1_25CollectiveMainloopBwdSm90ILi2ELi2ELi2EN4cute5tupleIJNS5_1CILi1EEES8_S8_EEENS6_IJNS7_ILi128EEESA_NS7_ILi64EEEEEENS_6half_tEfNS_4arch4Sm90ELb0ELb1ELb0ELb1ELb1ELb1ELb0ELb0ELi2ELi1ELi2ELi2ELb0EEENS1_24CollectiveEpilogueBwdGQAISC_fSF_Li256ELb1ELb1EEENS1_19SingleTileSchedulerILb1ELb0ELb0ELi128EEEEEEEEEvNT_6ParamsE,"aw",@nobits
	.sectionflags	@""
	.align	16
	.zero		1024


//--------------------- .nv.shared._ZN7cutlass13device_kernelIN5flash11enable_sm90INS1_16FlashAttnBwdSm90INS1_25CollectiveMainloopBwdSm90ILi2ELi2ELi2EN4cute5tupleIJNS5_1CILi1EEES8_S8_EEENS6_IJNS7_ILi128EEESA_NS7_ILi64EEEEEENS_6half_tEfNS_4arch4Sm90ELb1ELb0ELb0ELb0ELb0ELb1ELb0ELb0ELi2ELi1ELi2ELi2ELb0EEENS1_21CollectiveEpilogueBwdISC_SD_SF_Li256ELb0ELb0ELi1EEENS1_25SingleTileBwdLPTSchedulerILb0ELi128ELb0EEEEEEEEEvNT_6ParamsE --------------------------
	.section	.nv.shared._ZN7cutlass13device_kernelIN5flash11enable_sm90INS1_16FlashAttnBwdSm90INS1_25CollectiveMainloopBwdSm90ILi2ELi2ELi2EN4cute5tupleIJNS5_1CILi1EEES8_S8_EEENS6_IJNS7_ILi128EEESA_NS7_ILi64EEEEEENS_6half_tEfNS_4arch4Sm90ELb1ELb0ELb0ELb0ELb0ELb1ELb0ELb0ELi2ELi1ELi2ELi2ELb0EEENS1_21CollectiveEpilogueBwdISC_SD_SF_Li256ELb0ELb0ELi1EEENS1_25SingleTileBwdLPTSchedulerILb0ELi128ELb0EEEEEEEEEvNT_6ParamsE,"aw",@nobits
	.sectionflags	@""
	.align	16
	.zero		1024


//--------------------- .nv.shared._ZN7cutlass13device_kernelIN5flash11enable_sm90INS1_16FlashAttnBwdSm90INS1_25CollectiveMainloopBwdSm90ILi2ELi2ELi2EN4cute5tupleIJNS5_1CILi1EEES8_S8_EEENS6_IJNS7_ILi128EEESA_NS7_ILi64EEEEEENS_6half_tEfNS_4arch4Sm90ELb1ELb0ELb0ELb0ELb1ELb1ELb0ELb0ELi2ELi1ELi2ELi2ELb0EEENS1_21CollectiveEpilogueBwdISC_SD_SF_Li256ELb0ELb0ELi1EEENS1_25SingleTileBwdLPTSchedulerILb0ELi128ELb1EEEEEEEEEvNT_6ParamsE --------------------------
	.section	.nv.shared._ZN7cutlass13device_kernelIN5flash11enable_sm90INS1_16FlashAttnBwdSm90INS1_25CollectiveMainloopBwdSm90ILi2ELi2ELi2EN4cute5tupleIJNS5_1CILi1EEES8_S8_EEENS6_IJNS7_ILi128EEESA_NS7_ILi64EEEEEENS_6half_tEfNS_4arch4Sm90ELb1ELb0ELb0ELb0ELb1ELb1ELb0ELb0ELi2ELi1ELi2ELi2ELb0EEENS1_21CollectiveEpilogueBwdISC_SD_SF_Li256ELb0ELb0ELi1EEENS1_25SingleTileBwdLPTSchedulerILb0ELi128ELb1EEEEEEEEEvNT_6ParamsE,"aw",@nobits
	.sectionflags	@""
	.align	16
	.zero		1024


//--------------------- .nv.shared._ZN7cutlass13device_kernelIN5flash11enable_sm90INS1_16FlashAttnBwdSm90INS1_25CollectiveMainloopBwdSm90ILi2ELi2ELi2EN4cute5tupleIJNS5_1CILi1EEES8_S8_EEENS6_IJNS7_ILi128EEESA_NS7_ILi64EEEEEENS_6half_tEfNS_4arch4Sm90ELb1ELb0ELb0ELb0ELb0ELb1ELb0ELb0ELi2ELi1ELi2ELi2ELb0EEENS1_24CollectiveEpilogueBwdGQAISC_fSF_Li256ELb0ELb0EEENS1_25SingleTileBwdLPTSchedulerILb0ELi128ELb0EEEEEEEEEvNT_6ParamsE --------------------------
	.section	.nv.shared._ZN7cutlass13device_kernelIN5flash11enable_sm90INS1_16FlashAttnBwdSm90INS1_25CollectiveMainloopBwdSm90ILi2ELi2ELi2EN4cute5tupleIJNS5_1CILi1EEES8_S8_EEENS6_IJNS7_ILi128EEESA_NS7_ILi64EEEEEENS_6half_tEfNS_4arch4Sm90ELb1ELb0ELb0ELb0ELb0ELb1ELb0ELb0ELi2ELi1ELi2ELi2ELb0EEENS1_24CollectiveEpilogueBwdGQAISC_fSF_Li256ELb0ELb0EEENS1_25SingleTileBwdLPTSchedulerILb0ELi128ELb0EEEEEEEEEvNT_6ParamsE,"aw",@nobits
	.sectionflags	@""
	.align	16
	.zero		1024


//--------------------- .nv.shared._ZN7cutlass13device_kernelIN5flash11enable_sm90INS1_16FlashAttnBwdSm90INS1_25CollectiveMainloopBwdSm90ILi2ELi2ELi2EN4cute5tupleIJNS5_1CILi1EEES8_S8_EEENS6_IJNS7_ILi128EEESA_NS7_ILi64EEEEEENS_6half_tEfNS_4arch4Sm90ELb1ELb0ELb0ELb0ELb1ELb1ELb0ELb0ELi2ELi1ELi2ELi2ELb0EEENS1_24CollectiveEpilogueBwdGQAISC_fSF_Li256ELb0ELb1EEENS1_25SingleTileBwdLPTSchedulerILb0ELi128ELb1EEEEEEEEEvNT_6ParamsE --------------------------
	.section	.nv.shared._ZN7cutlass13device_kernelIN5flash11enable_sm90INS1_16FlashAttnBwdSm90INS1_25CollectiveMainloopBwdSm90ILi2ELi2ELi2EN4cute5tupleIJNS5_1CILi1EEES8_S8_EEENS6_IJNS7_ILi128EEESA_NS7_ILi64EEEEEENS_6half_tEfNS_4arch4Sm90ELb1ELb0ELb0ELb0ELb1ELb1ELb0ELb0ELi2ELi1ELi2ELi2ELb0EEENS1_24CollectiveEpilogueBwdGQAISC_fSF_Li256ELb0ELb1EEENS1_25SingleTileBwdLPTSchedulerILb0ELi128ELb1EEEEEEEEEvNT_6ParamsE,"aw",@nobits
	.sectionflags	@""
	.align	16
	.zero		1024


//--------------------- .nv.shared._ZN7cutlass13device_kernelIN5flash22FlashAttnBwdPreprocessIN4cute5tupleIJNS3_1CILi128EEENS5_ILi64EEEEEENS_6half_tEfNS_4arch4Sm90ELb1ELb0EEEEEvNT_6ParamsE --------------------------
	.section	.nv.shared._ZN7cutlass13device_kernelIN5flash22FlashAttnBwdPreprocessIN4cute5tupleIJNS3_1CILi128EEENS5_ILi64EEEEEENS_6half_tEfNS_4arch4Sm90ELb1ELb0EEEEEvNT_6ParamsE,"aw",@nobits
	.sectionflags	@""
	.align	16
	.zero		1024


//--------------------- .nv.shared._ZN7cutlass13device_kernelIN5flash11enable_sm90INS1_16FlashAttnBwdSm90INS1_25CollectiveMainloopBwdSm90ILi2ELi2ELi2EN4cute5tupleIJNS5_1CILi1EEES8_S8_EEENS6_IJNS7_ILi128EEESA_NS7_ILi64EEEEEENS_6half_tEfNS_4arch4Sm90ELb1ELb0ELb0ELb1ELb0ELb1ELb0ELb0ELi2ELi1ELi2ELi2ELb0EEENS1_21CollectiveEpilogueBwdISC_SD_SF_Li256ELb1ELb0ELi1EEENS1_25SingleTileBwdLPTSchedulerILb1ELi128ELb0EEEEEEEEEvNT_6ParamsE --------------------------
	.section	.nv.shared._ZN7cutlass13device_kernelIN5flash11enable_sm90INS1_16FlashAttnBwdSm90INS1_25CollectiveMainloopBwdSm90ILi2ELi2ELi2EN4cute5tupleIJNS5_1CILi1EEES8_S8_EEENS6_IJNS7_ILi128EEESA_NS7_ILi64EEEEEENS_6half_tEfNS_4arch4Sm90ELb1ELb0ELb0ELb1ELb0ELb1ELb0ELb0ELi2ELi1ELi2ELi2ELb0EEENS1_21CollectiveEpilogueBwdISC_SD_SF_Li256ELb1ELb0ELi1EEENS1_25SingleTileBwdLPTSchedulerILb1ELi128ELb0EEEEEEEEEvNT_6ParamsE,"aw",@nobits
	.sectionflags	@""
	.align	16
	.zero		1024


//--------------------- .nv.shared._ZN7cutlass13device_kernelIN5flash11enable_sm90INS1_16FlashAttnBwdSm90INS1_25CollectiveMainloopBwdSm90ILi2ELi2ELi2EN4cute5tupleIJNS5_1CILi1EEES8_S8_EEENS6_IJNS7_ILi128EEESA_NS7_ILi64EEEEEENS_6half_tEfNS_4arch4Sm90ELb1ELb0ELb0ELb1ELb1ELb1ELb0ELb0ELi2ELi1ELi2ELi2ELb0EEENS1_21CollectiveEpilogueBwdISC_SD_SF_Li256ELb1ELb0ELi1EEENS1_25SingleTileBwdLPTSchedulerILb1ELi128ELb1EEEEEEEEEvNT_6ParamsE --------------------------
	.section	.nv.shared._ZN7cutlass13device_kernelIN5flash11enable_sm90INS1_16FlashAttnBwdSm90INS1_25CollectiveMainloopBwdSm90ILi2ELi2ELi2EN4cute5tupleIJNS5_1CILi1EEES8_S8_EEENS6_IJNS7_ILi128EEESA_NS7_ILi64EEEEEENS_6half_tEfNS_4arch4Sm90ELb1ELb0ELb0ELb1ELb1ELb1ELb0ELb0ELi2ELi1ELi2ELi2ELb0EEENS1_21CollectiveEpilogueBwdISC_SD_SF_Li256ELb1ELb0ELi1EEENS1_25SingleTileBwdLPTSchedulerILb1ELi128ELb1EEEEEEEEEvNT_6ParamsE,"aw",@nobits
	.sectionflags	@""
	.align	16
	.zero		1024


//--------------------- .nv.shared._ZN7cutlass13device_kernelIN5flash11enable_sm90INS1_16FlashAttnBwdSm90INS1_25CollectiveMainloopBwdSm90ILi2ELi2ELi2EN4cute5tupleIJNS5_1CILi1EEES8_S8_EEENS6_IJNS7_ILi128EEESA_NS7_ILi64EEEEEENS_6half_tEfNS_4arch4Sm90ELb1ELb0ELb0ELb1ELb0ELb1ELb0ELb0ELi2ELi1ELi2ELi2ELb0EEENS1_24CollectiveEpilogueBwdGQAISC_fSF_Li256ELb1ELb0EEENS1_25SingleTileBwdLPTSchedulerILb1ELi128ELb0EEEEEEEEEvNT_6ParamsE --------------------------
	.section	.nv.shared._ZN7cutlass13device_kernelIN5flash11enable_sm90INS1_16FlashAttnBwdSm90INS1_25CollectiveMainloopBwdSm90ILi2ELi2ELi2EN4cute5tupleIJNS5_1CILi1EEES8_S8_EEENS6_IJNS7_ILi128EEESA_NS7_ILi64EEEEEENS_6half_tEfNS_4arch4Sm90ELb1ELb0ELb0ELb1ELb0ELb1ELb0ELb0ELi2ELi1ELi2ELi2ELb0EEENS1_24CollectiveEpilogueBwdGQAISC_fSF_Li256ELb1ELb0EEENS1_25SingleTileBwdLPTSchedulerILb1ELi128ELb0EEEEEEEEEvNT_6ParamsE,"aw",@nobits
	.sectionflags	@""
	.align	16
	.zero		1024


//--------------------- .nv.shared._ZN7cutlass13device_kernelIN5flash32FlashAttnBwdPostprocessConvertdQIN4cute5tupleIJNS3_1CILi128EEENS5_ILi64EEEEEENS_6half_tEfNS_4arch4Sm90ELi256ENS3_8TiledMMAINS3_8MMA_AtomIJNS3_4SM904GMMA25MMA_64x64x16_F32F16F16_RSILNSF_5MajorE0ELSH_1ELNSF_7ScaleInE1ELSI_1EEEEEENS3_6LayoutINS4_IJNS5_ILi2EEENS5_ILi1EEESN_EEENS4_IJSN_NS5_ILi0EEESP_EEEEENS4_IJNS3_10UnderscoreESS_SS_EEEEELb0EEEEEvNT_6ParamsE --------------------------
	.section	.nv.shared._ZN7cutlass13device_kernelIN5flash32FlashAttnBwdPostprocessConvertdQIN4cute5tupleIJNS3_1CILi128EEENS5_ILi64EEEEEENS_6half_tEfNS_4arch4Sm90ELi256ENS3_8TiledMMAINS3_8MMA_AtomIJNS3_4SM904GMMA25MMA_64x64x16_F32F16F16_RSILNSF_5MajorE0ELSH_1ELNSF_7ScaleInE1ELSI_1EEEEEENS3_6LayoutINS4_IJNS5_ILi2EEENS5_ILi1EEESN_EEENS4_IJSN_NS5_ILi0EEESP_EEEEENS4_IJNS3_10UnderscoreESS_SS_EEEEELb0EEEEEvNT_6ParamsE,"aw",@nobits
	.sectionflags	@""
	.align	16
	.zero		1024


//--------------------- .nv.shared._ZN7cutlass13device_kernelIN5flash32FlashAttnBwdPostprocessConvertdQIN4cute5tupleIJNS3_1CILi128EEENS5_ILi64EEEEEENS_6half_tEfNS_4arch4Sm90ELi256ENS3_8TiledMMAINS3_8MMA_AtomIJNS3_4SM904GMMA25MMA_64x64x16_F32F16F16_SSILNSF_5MajorE0ELSH_1ELNSF_7ScaleInE1ELSI_1EEEEEENS3_6LayoutINS4_IJNS5_ILi2EEENS5_ILi1EEESN_EEENS4_IJSN_NS5_ILi0EEESP_EEEEENS4_IJNS3_10UnderscoreESS_SS_EEEEELb0EEEEEvNT_6ParamsE --------------------------
	.section	.nv.shared._ZN7cutlass13device_kernelIN5flash32FlashAttnBwdPostprocessConvertdQIN4cute5tupleIJNS3_1CILi128EEENS5_ILi64EEEEEENS_6half_tEfNS_4arch4Sm90ELi256ENS3_8TiledMMAINS3_8MMA_AtomIJNS3_4SM904GMMA25MMA_64x64x16_F32F16F16_SSILNSF_5MajorE0ELSH_1ELNSF_7ScaleInE1ELSI_1EEEEEENS3_6LayoutINS4_IJNS5_ILi2EEENS5_ILi1EEESN_EEENS4_IJSN_NS5_ILi0EEESP_EEEEENS4_IJNS3_10UnderscoreESS_SS_EEEEELb0EEEEEvNT_6ParamsE,"aw",@nobits
	.sectionflags	@""
	.align	16
	.zero		1024


//--------------------- .nv.shared._ZN7cutlass13device_kernelIN5flash11enable_sm90INS1_16FlashAttnBwdSm90INS1_25CollectiveMainloopBwdSm90ILi2ELi2ELi2EN4cute5tupleIJNS5_1CILi1EEES8_S8_EEENS6_IJNS7_ILi128EEESA_NS7_ILi64EEEEEENS_6half_tEfNS_4arch4Sm90ELb1ELb0ELb0ELb1ELb1ELb1ELb0ELb0ELi2ELi1ELi2ELi2ELb0EEENS1_24CollectiveEpilogueBwdGQAISC_fSF_Li256ELb1ELb1EEENS1_25SingleTileBwdLPTSchedulerILb1ELi128ELb1EEEEEEEEEvNT_6ParamsE --------------------------
	.section	.nv.shared._ZN7cutlass13device_kernelIN5flash11enable_sm90INS1_16FlashAttnBwdSm90INS1_25CollectiveMainloopBwdSm90ILi2ELi2ELi2EN4cute5tupleIJNS5_1CILi1EEES8_S8_EEENS6_IJNS7_ILi128EEESA_NS7_ILi64EEEEEENS_6half_tEfNS_4arch4Sm90ELb1ELb0ELb0ELb1ELb1ELb1ELb0ELb0ELi2ELi1ELi2ELi2ELb0EEENS1_24CollectiveEpilogueBwdGQAISC_fSF_Li256ELb1ELb1EEENS1_25SingleTileBwdLPTSchedulerILb1ELi128ELb1EEEEEEEEEvNT_6ParamsE,"aw",@nobits
	.sectionflags	@""
	.align	16
	.zero		1024


//--------------------- .nv.shared._ZN7cutlass13device_kernelIN5flash22FlashAttnBwdPreprocessIN4cute5tupleIJNS3_1CILi128EEENS5_ILi64EEEEEENS_6half_tEfNS_4arch4Sm90ELb1ELb1EEEEEvNT_6ParamsE --------------------------
	.section	.nv.shared._ZN7cutlass13device_kernelIN5flash22FlashAttnBwdPreprocessIN4cute5tupleIJNS3_1CILi128EEENS5_ILi64EEEEEENS_6half_tEfNS_4arch4Sm90ELb1ELb1EEEEEvNT_6ParamsE,"aw",@nobits
	.sectionflags	@""
	.align	16
	.zero		1024


//--------------------- .nv.constant0._ZN7cutlass13device_kernelIN5flash11enable_sm90INS1_16FlashAttnBwdSm90INS1_25CollectiveMainloopBwdSm90ILi2ELi2ELi2EN4cute5tupleIJNS5_1CILi1EEES8_S8_EEENS6_IJNS7_ILi128EEESA_NS7_ILi64EEEEEENS_6half_tEfNS_4arch4Sm90ELb0ELb0ELb1ELb0ELb0ELb1ELb0ELb0ELi2ELi1ELi2ELi2ELb0EEENS1_21CollectiveEpilogueBwdISC_SD_SF_Li256ELb0ELb0ELi1EEENS1_19SingleTileSchedulerILb0ELb0ELb0ELi128EEEEEEEEEvNT_6ParamsE --------------------------
	.section	.nv.constant0._ZN7cutlass13device_kernelIN5flash11enable_sm90INS1_16FlashAttnBwdSm90INS1_25CollectiveMainloopBwdSm90ILi2ELi2ELi2EN4cute5tupleIJNS5_1CILi1EEES8_S8_EEENS6_IJNS7_ILi128EEESA_NS7_ILi64EEEEEENS_6half_tEfNS_4arch4Sm90ELb0ELb0ELb1ELb0ELb0ELb1ELb0ELb0ELi2ELi1ELi2ELi2ELb0EEENS1_21CollectiveEpilogueBwdISC_SD_SF_Li256ELb0ELb0ELi1EEENS1_19SingleTileSchedulerILb0ELb0ELb0ELi128EEEEEEEEEvNT_6ParamsE,"a",@progbits
	.sectionflags	@""
	.align	4
.nv.constant0._ZN7cutlass13device_kernelIN5flash11enable_sm90INS1_16FlashAttnBwdSm90INS1_25CollectiveMainloopBwdSm90ILi2ELi2ELi2EN4cute5tupleIJNS5_1CILi1EEES8_S8_EEENS6_IJNS7_ILi128EEESA_NS7_ILi64EEEEEENS_6half_tEfNS_4arch4Sm90ELb0ELb0ELb1ELb0ELb0ELb1ELb0ELb0ELi2ELi1ELi2ELi2ELb0EEENS1_21CollectiveEpilogueBwdISC_SD_SF_Li256ELb0ELb0ELi1EEENS1_19SingleTileSchedulerILb0ELb0ELb0ELi128EEEEEEEEEvNT_6ParamsE:
	.zero		2944


//--------------------- .nv.constant0._ZN7cutlass13device_kernelIN5flash11enable_sm90INS1_16FlashAttnBwdSm90INS1_25CollectiveMainloopBwdSm90ILi2ELi2ELi2EN4cute5tupleIJNS5_1CILi1EEES8_S8_EEENS6_IJNS7_ILi128EEESA_NS7_ILi64EEEEEENS_6half_tEfNS_4arch4Sm90ELb0ELb0ELb1ELb0ELb1ELb1ELb0ELb0ELi2ELi1ELi2ELi2ELb0EEENS1_21CollectiveEpilogueBwdISC_SD_SF_Li256ELb0ELb0ELi1EEENS1_19SingleTileSchedulerILb0ELb0ELb0ELi128EEEEEEEEEvNT_6ParamsE --------------------------
	.section	.nv.constant0._ZN7cutlass13device_kernelIN5flash11enable_sm90INS1_16FlashAttnBwdSm90INS1_25CollectiveMainloopBwdSm90ILi2ELi2ELi2EN4cute5tupleIJNS5_1CILi1EEES8_S8_EEENS6_IJNS7_ILi128EEESA_NS7_ILi64EEEEEENS_6half_tEfNS_4arch4Sm90ELb0ELb0ELb1ELb0ELb1ELb1ELb0ELb0ELi2ELi1ELi2ELi2ELb0EEENS1_21CollectiveEpilogueBwdISC_SD_SF_Li256ELb0ELb0ELi1EEENS1_19SingleTileSchedulerILb0ELb0ELb0ELi128EEEEEEEEEvNT_6ParamsE,"a",@progbits
	.sectionflags	@""
	.align	4
.nv.constant0._ZN7cutlass13device_kernelIN5flash11enable_sm90INS1_16FlashAttnBwdSm90INS1_25CollectiveMainloopBwdSm90ILi2ELi2ELi2EN4cute5tupleIJNS5_1CILi1EEES8_S8_EEENS6_IJNS7_ILi128EEESA_NS7_ILi64EEEEEENS_6half_tEfNS_4arch4Sm90ELb0ELb0ELb1ELb0ELb1ELb1ELb0ELb0ELi2ELi1ELi2ELi2ELb0EEENS1_21CollectiveEpilogueBwdISC_SD_SF_Li256ELb0ELb0ELi1EEENS1_19SingleTileSchedulerILb0ELb0ELb0ELi128EEEEEEEEEvNT_6ParamsE:
	.zero		2944


//--------------------- .nv.constant0._ZN7cutlass13device_kernelIN5flash11enable_sm90INS1_16FlashAttnBwdSm90INS1_25CollectiveMainloopBwdSm90ILi2ELi2ELi2EN4cute5tupleIJNS5_1CILi1EEES8_S8_EEENS6_IJNS7_ILi128EEESA_NS7_ILi64EEEEEENS_6half_tEfNS_4arch4Sm90ELb0ELb0ELb1ELb0ELb0ELb1ELb0ELb0ELi2ELi1ELi2ELi2ELb0EEENS1_24CollectiveEpilogueBwdGQAISC_fSF_Li256ELb0ELb0EEENS1_19SingleTileSchedulerILb0ELb0ELb0ELi128EEEEEEEEEvNT_6ParamsE --------------------------
	.section	.nv.constant0._ZN7cutlass13device_kernelIN5flash11enable_sm90INS1_16FlashAttnBwdSm90INS1_25CollectiveMainloopBwdSm90ILi2ELi2ELi2EN4cute5tupleIJNS5_1CILi1EEES8_S8_EEENS6_IJNS7_ILi128EEESA_NS7_ILi64EEEEEENS_6half_tEfNS_4arch4Sm90ELb0ELb0ELb1ELb0ELb0ELb1ELb0ELb0ELi2ELi1ELi2ELi2ELb0EEENS1_24CollectiveEpilogueBwdGQAISC_fSF_Li256ELb0ELb0EEENS1_19SingleTileSchedulerILb0ELb0ELb0ELi128EEEEEEEEEvNT_6ParamsE,"a",@progbits
	.sectionflags	@""
	.align	4
.nv.constant0._ZN7cutlass13device_kernelIN5flash11enable_sm90INS1_16FlashAttnBwdSm90INS1_25CollectiveMainloopBwdSm90ILi2ELi2ELi2EN4cute5tupleIJNS5_1CILi1EEES8_S8_EEENS6_IJNS7_ILi128EEESA_NS7_ILi64EEEEEENS_6half_tEfNS_4arch4Sm90ELb0ELb0ELb1ELb0ELb0ELb1ELb0ELb0ELi2ELi1ELi2ELi2ELb0EEENS1_24CollectiveEpilogueBwdGQAISC_fSF_Li256ELb0ELb0EEENS1_19SingleTileSchedulerILb0ELb0ELb0ELi128EEEEEEEEEvNT_6ParamsE:
	.zero		2304


//--------------------- .nv.constant0._ZN7cutlass13device_kernelIN5flash11enable_sm90INS1_16FlashAttnBwdSm90INS1_25CollectiveMainloopBwdSm90ILi2ELi2ELi2EN4cute5tupleIJNS5_1CILi1EEES8_S8_EEENS6_IJNS7_ILi128EEESA_NS7_ILi64EEEEEENS_6half_tEfNS_4arch4Sm90ELb0ELb0ELb1ELb0ELb1ELb1ELb0ELb0ELi2ELi1ELi2ELi2ELb0EEENS1_24CollectiveEpilogueBwdGQAISC_fSF_Li256ELb0ELb1EEENS1_19SingleTileSchedulerILb0ELb0ELb0ELi128EEEEEEEEEvNT_6ParamsE --------------------------
	.section	.nv.constant0._ZN7cutlass13device_kernelIN5flash11enable_sm90INS1_16FlashAttnBwdSm90INS1_25CollectiveMainloopBwdSm90ILi2ELi2ELi2EN4cute5tupleIJNS5_1CILi1EEES8_S8_EEENS6_IJNS7_ILi128EEESA_NS7_ILi64EEEEEENS_6half_tEfNS_4arch4Sm90ELb0ELb0ELb1ELb0ELb1ELb1ELb0ELb0ELi2ELi1ELi2ELi2ELb0EEENS1_24CollectiveEpilogueBwdGQAISC_fSF_Li256ELb0ELb1EEENS1_19SingleTileSchedulerILb0ELb0ELb0ELi128EEEEEEEEEvNT_6ParamsE,"a",@progbits
	.sectionflags	@""
	.align	4
.nv.constant0._ZN7cutlass13device_kernelIN5flash11enable_sm90INS1_16FlashAttnBwdSm90INS1_25CollectiveMainloopBwdSm90ILi2ELi2ELi2EN4cute5tupleIJNS5_1CILi1EEES8_S8_EEENS6_IJNS7_ILi128EEESA_NS7_ILi64EEEEEENS_6half_tEfNS_4arch4Sm90ELb0ELb0ELb1ELb0ELb1ELb1ELb0ELb0ELi2ELi1ELi2ELi2ELb0EEENS1_24CollectiveEpilogueBwdGQAISC_fSF_Li256ELb0ELb1EEENS1_19SingleTileSchedulerILb0ELb0ELb0ELi128EEEEEEEEEvNT_6ParamsE:
	.zero		2304


//--------------------- .nv.constant0._ZN7cutlass13device_kernelIN5flash11enable_sm90INS1_16FlashAttnBwdSm90INS1_25CollectiveMainloopBwdSm90ILi2ELi2ELi2EN4cute5tupleIJNS5_1CILi1EEES8_S8_EEENS6_IJNS7_ILi128EEESA_NS7_ILi64EEEEEENS_6half_tEfNS_4arch4Sm90ELb0ELb0ELb1ELb1ELb0ELb1ELb0ELb0ELi2ELi1ELi2ELi2ELb0EEENS1_21CollectiveEpilogueBwdISC_SD_SF_Li256ELb1ELb0ELi1EEENS1_19SingleTileSchedulerILb1ELb0ELb0ELi128EEEEEEEEEvNT_6ParamsE --------------------------
	.section	.nv.constant0._ZN7cutlass13device_kernelIN5flash11enable_sm90INS1_16FlashAttnBwdSm90INS1_25CollectiveMainloopBwdSm90ILi2ELi2ELi2EN4cute5tupleIJNS5_1CILi1EEES8_S8_EEENS6_IJNS7_ILi128EEESA_NS7_ILi64EEEEEENS_6half_tEfNS_4arch4Sm90ELb0ELb0ELb1ELb1ELb0ELb1ELb0ELb0ELi2ELi1ELi2ELi2ELb0EEENS1_21CollectiveEpilogueBwdISC_SD_SF_Li256ELb1ELb0ELi1EEENS1_19SingleTileSchedulerILb1ELb0ELb0ELi128EEEEEEEEEvNT_6ParamsE,"a",@progbits
	.sectionflags	@""
	.align	4
.nv.constant0._ZN7cutlass13device_kernelIN5flash11enable_sm90INS1_16FlashAttnBwdSm90INS1_25CollectiveMainloopBwdSm90ILi2ELi2ELi2EN4cute5tupleIJNS5_1CILi1EEES8_S8_EEENS6_IJNS7_ILi128EEESA_NS7_ILi64EEEEEENS_6half_tEfNS_4arch4Sm90ELb0ELb0ELb1ELb1ELb0ELb1ELb0ELb0ELi2ELi1ELi2ELi2ELb0EEENS1_21CollectiveEpilogueBwdISC_SD_SF_Li256ELb1ELb0ELi1EEENS1_19SingleTileSchedulerILb1ELb0ELb0ELi128EEEEEEEEEvNT_6ParamsE:
	.zero		2304


//--------------------- .nv.constant0._ZN7cutlass13device_kernelIN5flash11enable_sm90INS1_16FlashAttnBwdSm90INS1_25CollectiveMainloopBwdSm90ILi2ELi2ELi2EN4cute5tupleIJNS5_1CILi1EEES8_S8_EEENS6_IJNS7_ILi128EEESA_NS7_ILi64EEEEEENS_6half_tEfNS_4arch4Sm90ELb0ELb0ELb1ELb1ELb1ELb1ELb0ELb0ELi2ELi1ELi2ELi2ELb0EEENS1_21CollectiveEpilogueBwdISC_SD_SF_Li256ELb1ELb0ELi1EEENS1_19SingleTileSchedulerILb1ELb0ELb0ELi128EEEEEEEEEvNT_6ParamsE --------------------------
	.section	.nv.constant0._ZN7cutlass13device_kernelIN5flash11enable_sm90INS1_16FlashAttnBwdSm90INS1_25CollectiveMainloopBwdSm90ILi2ELi2ELi2EN4cute5tupleIJNS5_1CILi1EEES8_S8_EEENS6_IJNS7_ILi128EEESA_NS7_ILi64EEEEEENS_6half_tEfNS_4arch4Sm90ELb0ELb0ELb1ELb1ELb1ELb1ELb0ELb0ELi2ELi1ELi2ELi2ELb0EEENS1_21CollectiveEpilogueBwdISC_SD_SF_Li256ELb1ELb0ELi1EEENS1_19SingleTileSchedulerILb1ELb0ELb0ELi128EEEEEEEEEvNT_6ParamsE,"a",@progbits
	.sectionflags	@""
	.align	4
.nv.constant0._ZN7cutlass13device_kernelIN5flash11enable_sm90INS1_16FlashAttnBwdSm90INS1_25CollectiveMainloopBwdSm90ILi2ELi2ELi2EN4cute5tupleIJNS5_1CILi1EEES8_S8_EEENS6_IJNS7_ILi128EEESA_NS7_ILi64EEEEEENS_6half_tEfNS_4arch4Sm90ELb0ELb0ELb1ELb1ELb1ELb1ELb0ELb0ELi2ELi1ELi2ELi2ELb0EEENS1_21CollectiveEpilogueBwdISC_SD_SF_Li256ELb1ELb0ELi1EEENS1_19SingleTileSchedulerILb1ELb0ELb0ELi128EEEEEEEEEvNT_6ParamsE:
	.zero		2304


//--------------------- .nv.constant0._ZN7cutlass13device_kernelIN5flash11enable_sm90INS1_16FlashAttnBwdSm90INS1_25CollectiveMainloopBwdSm90ILi2ELi2ELi2EN4cute5tupleIJNS5_1CILi1EEES8_S8_EEENS6_IJNS7_ILi128EEESA_NS7_ILi64EEEEEENS_6half_tEfNS_4arch4Sm90ELb0ELb0ELb1ELb1ELb0ELb1ELb0ELb0ELi2ELi1ELi2ELi2ELb0EEENS1_24CollectiveEpilogueBwdGQAISC_fSF_Li256ELb1ELb0EEENS1_19SingleTileSchedulerILb1ELb0ELb0ELi128EEEEEEEEEvNT_6ParamsE --------------------------
	.section	.nv.constant0._ZN7cutlass13device_kernelIN5flash11enable_sm90INS1_16FlashAttnBwdSm90INS1_25CollectiveMainloopBwdSm90ILi2ELi2ELi2EN4cute5tupleIJNS5_1CILi1EEES8_S8_EEENS6_IJNS7_ILi128EEESA_NS7_ILi64EEEEEENS_6half_tEfNS_4arch4Sm90ELb0ELb0ELb1ELb1ELb0ELb1ELb0ELb0ELi2ELi1ELi2ELi2ELb0EEENS1_24CollectiveEpilogueBwdGQAISC_fSF_Li256ELb1ELb0EEENS1_19SingleTileSchedulerILb1ELb0ELb0ELi128EEEEEEEEEvNT_6ParamsE,"a",@progbits
	.sectionflags	@""
	.align	4
.nv.constant0._ZN7cutlass13device_kernelIN5flash11enable_sm90INS1_16FlashAttnBwdSm90INS1_25CollectiveMainloopBwdSm90ILi2ELi2ELi2EN4cute5tupleIJNS5_1CILi1EEES8_S8_EEENS6_IJNS7_ILi128EEESA_NS7_ILi64EEEEEENS_6half_tEfNS_4arch4Sm90ELb0ELb0ELb1ELb1ELb0ELb1ELb0ELb0ELi2ELi1ELi2ELi2ELb0EEENS1_24CollectiveEpilogueBwdGQAISC_fSF_Li256ELb1ELb0EEENS1_19SingleTileSchedulerILb1ELb0ELb0ELi128EEEEEEEEEvNT_6ParamsE:
	.zero		2304


//--------------------- .nv.constant0._ZN7cutlass13device_kernelIN5flash11enable_sm90INS1_16FlashAttnBwdSm90INS1_25CollectiveMainloopBwdSm90ILi2ELi2ELi2EN4cute5tupleIJNS5_1CILi1EEES8_S8_EEENS6_IJNS7_ILi128EEESA_NS7_ILi64EEEEEENS_6half_tEfNS_4arch4Sm90ELb0ELb0ELb1ELb1ELb1ELb1ELb0ELb0ELi2ELi1ELi2ELi2ELb0EEENS1_24CollectiveEpilogueBwdGQAISC_fSF_Li256ELb1ELb1EEENS1_19SingleTileSchedulerILb1ELb0ELb0ELi128EEEEEEEEEvNT_6ParamsE --------------------------
	.section	.nv.constant0._ZN7cutlass13device_kernelIN5flash11enable_sm90INS1_16FlashAttnBwdSm90INS1_25CollectiveMainloopBwdSm90ILi2ELi2ELi2EN4cute5tupleIJNS5_1CILi1EEES8_S8_EEENS6_IJNS7_ILi128EEESA_NS7_ILi64EEEEEENS_6half_tEfNS_4arch4Sm90ELb0ELb0ELb1ELb1ELb1ELb1ELb0ELb0ELi2ELi1ELi2ELi2ELb0EEENS1_24CollectiveEpilogueBwdGQAISC_fSF_Li256ELb1ELb1EEENS1_19SingleTileSchedulerILb1ELb0ELb0ELi128EEEEEEEEEvNT_6ParamsE,"a",@progbits
	.sectionflags	@""
	.align	4
.nv.constant0._ZN7cutlass13device_kernelIN5flash11enable_sm90INS1_16FlashAttnBwdSm90INS1_25CollectiveMainloopBwdSm90ILi2ELi2ELi2EN4cute5tupleIJNS5_1CILi1EEES8_S8_EEENS6_IJNS7_ILi128EEESA_NS7_ILi64EEEEEENS_6half_tEfNS_4arch4Sm90ELb0ELb0ELb1ELb1ELb1ELb1ELb0ELb0ELi2ELi1ELi2ELi2ELb0EEENS1_24CollectiveEpilogueBwdGQAISC_fSF_Li256ELb1ELb1EEENS1_19SingleTileSchedulerILb1ELb0ELb0ELi128EEEEEEEEEvNT_6ParamsE:
	.zero		2304


//--------------------- .nv.constant0._ZN7cutlass13device_kernelIN5flash11enable_sm90INS1_16FlashAttnBwdSm90INS1_25CollectiveMainloopBwdSm90ILi2ELi2ELi2EN4cute5tupleIJNS5_1CILi1EEES8_S8_EEENS6_IJNS7_ILi128EEESA_NS7_ILi64EEEEEENS_6half_tEfNS_4arch4Sm90ELb0ELb1ELb1ELb0ELb0ELb1ELb0ELb0ELi2ELi1ELi2ELi2ELb0EEENS1_21CollectiveEpilogueBwdISC_SD_SF_Li256ELb0ELb0ELi1EEENS1_19SingleTileSchedulerILb0ELb0ELb0ELi128EEEEEEEEEvNT_6ParamsE --------------------------
	.section	.nv.constant0._ZN7cutlass13device_kernelIN5flash11enable_sm90INS1_16FlashAttnBwdSm90INS1_25CollectiveMainloopBwdSm90ILi2ELi2ELi2EN4cute5tupleIJNS5_1CILi1EEES8_S8_EEENS6_IJNS7_ILi128EEESA_NS7_ILi64EEEEEENS_6half_tEfNS_4arch4Sm90ELb0ELb1ELb1ELb0ELb0ELb1ELb0ELb0ELi2ELi1ELi2ELi2ELb0EEENS1_21CollectiveEpilogueBwdISC_SD_SF_Li256ELb0ELb0ELi1EEENS1_19SingleTileSchedulerILb0ELb0ELb0ELi128EEEEEEEEEvNT_6ParamsE,"a",@progbits
	.sectionflags	@""
	.align	4
.nv.constant0._ZN7cutlass13device_kernelIN5flash11enable_sm90INS1_16FlashAttnBwdSm90INS1_25CollectiveMainloopBwdSm90ILi2ELi2ELi2EN4cute5tupleIJNS5_1CILi1EEES8_S8_EEENS6_IJNS7_ILi128EEESA_NS7_ILi64EEEEEENS_6half_tEfNS_4arch4Sm90ELb0ELb1ELb1ELb0ELb0ELb1ELb0ELb0ELi2ELi1ELi2ELi2ELb0EEENS1_21CollectiveEpilogueBwdISC_SD_SF_Li256ELb0ELb0ELi1EEENS1_19SingleTileSchedulerILb0ELb0ELb0ELi128EEEEEEEEEvNT_6ParamsE:
	.zero		2944


//--------------------- .nv.constant0._ZN7cutlass13device_kernelIN5flash11enable_sm90INS1_16FlashAttnBwdSm90INS1_25CollectiveMainloopBwdSm90ILi2ELi2ELi2EN4cute5tupleIJNS5_1CILi1EEES8_S8_EEENS6_IJNS7_ILi128EEESA_NS7_ILi64EEEEEENS_6half_tEfNS_4arch4Sm90ELb0ELb1ELb1ELb0ELb1ELb1ELb0ELb0ELi2ELi1ELi2ELi2ELb0EEENS1_21CollectiveEpilogueBwdISC_SD_SF_Li256ELb0ELb0ELi1EEENS1_19SingleTileSchedulerILb0ELb0ELb0ELi128EEEEEEEEEvNT_6ParamsE --------------------------
	.section	.nv.constant0._ZN7cutlass13device_kernelIN5flash11enable_sm90INS1_16FlashAttnBwdSm90INS1_25CollectiveMainloopBwdSm90ILi2ELi2ELi2EN4cute5tupleIJNS5_1CILi1EEES8_S8_EEENS6_IJNS7_ILi128EEESA_NS7_ILi64EEEEEENS_6half_tEfNS_4arch4Sm90ELb0ELb1ELb1ELb0ELb1ELb1ELb0ELb0ELi2ELi1ELi2ELi2ELb0EEENS1_21CollectiveEpilogueBwdISC_SD_SF_Li256ELb0ELb0ELi1EEENS1_19SingleTileSchedulerILb0ELb0ELb0ELi128EEEEEEEEEvNT_6ParamsE,"a",@progbits
	.sectionflags	@""
	.align	4
.nv.constant0._ZN7cutlass13device_kernelIN5flash11enable_sm90INS1_16FlashAttnBwdSm90INS1_25CollectiveMainloopBwdSm90ILi2ELi2ELi2EN4cute5tupleIJNS5_1CILi1EEES8_S8_EEENS6_IJNS7_ILi128EEESA_NS7_ILi64EEEEEENS_6half_tEfNS_4arch4Sm90ELb0ELb1ELb1ELb0ELb1ELb1ELb0ELb0ELi2ELi1ELi2ELi2ELb0EEENS1_21CollectiveEpilogueBwdISC_SD_SF_Li256ELb0ELb0ELi1EEENS1_19SingleTileSchedulerILb0ELb0ELb0ELi128EEEEEEEEEvNT_6ParamsE:
	.zero		2944


//--------------------- .nv.constant0._ZN7cutlass13device_kernelIN5flash11enable_sm90INS1_16FlashAttnBwdSm90INS1_25CollectiveMainloopBwdSm90ILi2ELi2ELi2EN4cute5tupleIJNS5_1CILi1EEES8_S8_EEENS6_IJNS7_ILi128EEESA_NS7_ILi64EEEEEENS_6half_tEfNS_4arch4Sm90ELb0ELb1ELb1ELb0ELb0ELb1ELb0ELb0ELi2ELi1ELi2ELi2ELb0EEENS1_24CollectiveEpilogueBwdGQAISC_fSF_Li256ELb0ELb0EEENS1_19SingleTileSchedulerILb0ELb0ELb0ELi128EEEEEEEEEvNT_6ParamsE --------------------------
	.section	.nv.constant0._ZN7cutlass13device_kernelIN5flash11enable_sm90INS1_16FlashAttnBwdSm90INS1_25CollectiveMainloopBwdSm90ILi2ELi2ELi2EN4cute5tupleIJNS5_1CILi1EEES8_S8_EEENS6_IJNS7_ILi128EEESA_NS7_ILi64EEEEEENS_6half_tEfNS_4arch4Sm90ELb0ELb1ELb1ELb0ELb0ELb1ELb0ELb0ELi2ELi1ELi2ELi2ELb0EEENS1_24CollectiveEpilogueBwdGQAISC_fSF_Li256ELb0ELb0EEENS1_19SingleTileSchedulerILb0ELb0ELb0ELi128EEEEEEEEEvNT_6ParamsE,"a",@progbits
	.sectionflags	@""
	.align	4
.nv.constant0._ZN7cutlass13device_kernelIN5flash11enable_sm90INS1_16FlashAttnBwdSm90INS1_25CollectiveMainloopBwdSm90ILi2ELi2ELi2EN4cute5tupleIJNS5_1CILi1EEES8_S8_EEENS6_IJNS7_ILi128EEESA_NS7_ILi64EEEEEENS_6half_tEfNS_4arch4Sm90ELb0ELb1ELb1ELb0ELb0ELb1ELb0ELb0ELi2ELi1ELi2ELi2ELb0EEENS1_24CollectiveEpilogueBwdGQAISC_fSF_Li256ELb0ELb0EEENS1_19SingleTileSchedulerILb0ELb0ELb0ELi128EEEEEEEEEvNT_6ParamsE:
	.zero		2304


//--------------------- .nv.constant0._ZN7cutlass13device_kernelIN5flash11enable_sm90INS1_16FlashAttnBwdSm90INS1_25CollectiveMainloopBwdSm90ILi2ELi2ELi2EN4cute5tupleIJNS5_1CILi1EEES8_S8_EEENS6_IJNS7_ILi128EEESA_NS7_ILi64EEEEEENS_6half_tEfNS_4arch4Sm90ELb0ELb1ELb1ELb0ELb1ELb1ELb0ELb0ELi2ELi1ELi2ELi2ELb0EEENS1_24CollectiveEpilogueBwdGQAISC_fSF_Li256ELb0ELb1EEENS1_19SingleTileSchedulerILb0ELb0ELb0ELi128EEEEEEEEEvNT_6ParamsE --------------------------
	.section	.nv.constant0._ZN7cutlass13device_kernelIN5flash11enable_sm90INS1_16FlashAttnBwdSm90INS1_25CollectiveMainloopBwdSm90ILi2ELi2ELi2EN4cute5tupleIJNS5_1CILi1EEES8_S8_EEENS6_IJNS7_ILi128EEESA_NS7_ILi64EEEEEENS_6half_tEfNS_4arch4Sm90ELb0ELb1ELb1ELb0ELb1ELb1ELb0ELb0ELi2ELi1ELi2ELi2ELb0EEENS1_24CollectiveEpilogueBwdGQAISC_fSF_Li256ELb0ELb1EEENS1_19SingleTileSchedulerILb0ELb0ELb0ELi128EEEEEEEEEvNT_6ParamsE,"a",@progbits
	.sectionflags	@""
	.align	4
.nv.constant0._ZN7cutlass13device_kernelIN5flash11enable_sm90INS1_16FlashAttnBwdSm90INS1_25CollectiveMainloopBwdSm90ILi2ELi2ELi2EN4cute5tupleIJNS5_1CILi1EEES8_S8_EEENS6_IJNS7_ILi128EEESA_NS7_ILi64EEEEEENS_6half_tEfNS_4arch4Sm90ELb0ELb1ELb1ELb0ELb1ELb1ELb0ELb0ELi2ELi1ELi2ELi2ELb0EEENS1_24CollectiveEpilogueBwdGQAISC_fSF_Li256ELb0ELb1EEENS1_19SingleTileSchedulerILb0ELb0ELb0ELi128EEEEEEEEEvNT_6ParamsE:
	.zero		2304


//--------------------- .nv.constant0._ZN7cutlass13device_kernelIN5flash11enable_sm90INS1_16FlashAttnBwdSm90INS1_25CollectiveMainloopBwdSm90ILi2ELi2ELi2EN4cute5tupleIJNS5_1CILi1EEES8_S8_EEENS6_IJNS7_ILi128EEESA_NS7_ILi64EEEEEENS_6half_tEfNS_4arch4Sm90ELb0ELb1ELb1ELb1ELb0ELb1ELb0ELb0ELi2ELi1ELi2ELi2ELb0EEENS1_21CollectiveEpilogueBwdISC_SD_SF_Li256ELb1ELb0ELi1EEENS1_19SingleTileSchedulerILb1ELb0ELb0ELi128EEEEEEEEEvNT_6ParamsE --------------------------
	.section	.nv.constant0._ZN7cutlass13device_kernelIN5flash11enable_sm90INS1_16FlashAttnBwdSm90INS1_25CollectiveMainloopBwdSm90ILi2ELi2ELi2EN4cute5tupleIJNS5_1CILi1EEES8_S8_EEENS6_IJNS7_ILi128EEESA_NS7_ILi64EEEEEENS_6half_tEfNS_4arch4Sm90ELb0ELb1ELb1ELb1ELb0ELb1ELb0ELb0ELi2ELi1ELi2ELi2ELb0EEENS1_21CollectiveEpilogueBwdISC_SD_SF_Li256ELb1ELb0ELi1EEENS1_19SingleTileSchedulerILb1ELb0ELb0ELi128EEEEEEEEEvNT_6ParamsE,"a",@progbits
	.sectionflags	@""
	.align	4
.nv.constant0._ZN7cutlass13device_kernelIN5flash11enable_sm90INS1_16FlashAttnBwdSm90INS1_25CollectiveMainloopBwdSm90ILi2ELi2ELi2EN4cute5tupleIJNS5_1CILi1EEES8_S8_EEENS6_IJNS7_ILi128EEESA_NS7_ILi64EEEEEENS_6half_tEfNS_4arch4Sm90ELb0ELb1ELb1ELb1ELb0ELb1ELb0ELb0ELi2ELi1ELi2ELi2ELb0EEENS1_21CollectiveEpilogueBwdISC_SD_SF_Li256ELb1ELb0ELi1EEENS1_19SingleTileSchedulerILb1ELb0ELb0ELi128EEEEEEEEEvNT_6ParamsE:
	.zero		2304


//--------------------- .nv.constant0._ZN7cutlass13device_kernelIN5flash11enable_sm90INS1_16FlashAttnBwdSm90INS1_25CollectiveMainloopBwdSm90ILi2ELi2ELi2EN4cute5tupleIJNS5_1CILi1EEES8_S8_EEENS6_IJNS7_ILi128EEESA_NS7_ILi64EEEEEENS_6half_tEfNS_4arch4Sm90ELb0ELb1ELb1ELb1ELb1ELb1ELb0ELb0ELi2ELi1ELi2ELi2ELb0EEENS1_21CollectiveEpilogueBwdISC_SD_SF_Li256ELb1ELb0ELi1EEENS1_19SingleTileSchedulerILb1ELb0ELb0ELi128EEEEEEEEEvNT_6ParamsE --------------------------
	.section	.nv.constant0._ZN7cutlass13device_kernelIN5flash11enable_sm90INS1_16FlashAttnBwdSm90INS1_25CollectiveMainloopBwdSm90ILi2ELi2ELi2EN4cute5tupleIJNS5_1CILi1EEES8_S8_EEENS6_IJNS7_ILi128EEESA_NS7_ILi64EEEEEENS_6half_tEfNS_4arch4Sm90ELb0ELb1ELb1ELb1ELb1ELb1ELb0ELb0ELi2ELi1ELi2ELi2ELb0EEENS1_21CollectiveEpilogueBwdISC_SD_SF_Li256ELb1ELb0ELi1EEENS1_19SingleTileSchedulerILb1ELb0ELb0ELi128EEEEEEEEEvNT_6ParamsE,"a",@progbits
	.sectionflags	@""
	.align	4
.nv.constant0._ZN7cutlass13device_kernelIN5flash11enable_sm90INS1_16FlashAttnBwdSm90INS1_25CollectiveMainloopBwdSm90ILi2ELi2ELi2EN4cute5tupleIJNS5_1CILi1EEES8_S8_EEENS6_IJNS7_ILi128EEESA_NS7_ILi64EEEEEENS_6half_tEfNS_4arch4Sm90ELb0ELb1ELb1ELb1ELb1ELb1ELb0ELb0ELi2ELi1ELi2ELi2ELb0EEENS1_21CollectiveEpilogueBwdISC_SD_SF_Li256ELb1ELb0ELi1EEENS1_19SingleTileSchedulerILb1ELb0ELb0ELi128EEEEEEEEEvNT_6ParamsE:
	.zero		2304


//--------------------- .nv.constant0._ZN7cutlass13device_kernelIN5flash11enable_sm90INS1_16FlashAttnBwdSm90INS1_25CollectiveMainloopBwdSm90ILi2ELi2ELi2EN4cute5tupleIJNS5_1CILi1EEES8_S8_EEENS6_IJNS7_ILi128EEESA_NS7_ILi64EEEEEENS_6half_tEfNS_4arch4Sm90ELb0ELb1ELb1ELb1ELb0ELb1ELb0ELb0ELi2ELi1ELi2ELi2ELb0EEENS1_24CollectiveEpilogueBwdGQAISC_fSF_Li256ELb1ELb0EEENS1_19SingleTileSchedulerILb1ELb0ELb0ELi128EEEEEEEEEvNT_6ParamsE --------------------------
	.section	.nv.constant0._ZN7cutlass13device_kernelIN5flash11enable_sm90INS1_16FlashAttnBwdSm90INS1_25CollectiveMainloopBwdSm90ILi2ELi2ELi2EN4cute5tupleIJNS5_1CILi1EEES8_S8_EEENS6_IJNS7_ILi128EEESA_NS7_ILi64EEEEEENS_6half_tEfNS_4arch4Sm90ELb0ELb1ELb1ELb1ELb0ELb1ELb0ELb0ELi2ELi1ELi2ELi2ELb0EEENS1_24CollectiveEpilogueBwdGQAISC_fSF_Li256ELb1ELb0EEENS1_19SingleTileSchedulerILb1ELb0ELb0ELi128EEEEEEEEEvNT_6ParamsE,"a",@progbits
	.sectionflags	@""
	.align	4
.nv.constant0._ZN7cutlass13device_kernelIN5flash11enable_sm90INS1_16FlashAttnBwdSm90INS1_25CollectiveMainloopBwdSm90ILi2ELi2ELi2EN4cute5tupleIJNS5_1CILi1EEES8_S8_EEENS6_IJNS7_ILi128EEESA_NS7_ILi64EEEEEENS_6half_tEfNS_4arch4Sm90ELb0ELb1ELb1ELb1ELb0ELb1ELb0ELb0ELi2ELi1ELi2ELi2ELb0EEENS1_24CollectiveEpilogueBwdGQAISC_fSF_Li256ELb1ELb0EEENS1_19SingleTileSchedulerILb1ELb0ELb0ELi128EEEEEEEEEvNT_6ParamsE:
	.zero		2304


//--------------------- .nv.constant0._ZN7cutlass13device_kernelIN5flash11enable_sm90INS1_16FlashAttnBwdSm90INS1_25CollectiveMainloopBwdSm90ILi2ELi2ELi2EN4cute5tupleIJNS5_1CILi1EEES8_S8_EEENS6_IJNS7_ILi128EEESA_NS7_ILi64EEEEEENS_6half_tEfNS_4arch4Sm90ELb0ELb1ELb1ELb1ELb1ELb1ELb0ELb0ELi2ELi1ELi2ELi2ELb0EEENS1_24CollectiveEpilogueBwdGQAISC_fSF_Li256ELb1ELb1EEENS1_19SingleTileSchedulerILb1ELb0ELb0ELi128EEEEEEEEEvNT_6ParamsE --------------------------
	.section	.nv.constant0._ZN7cutlass13device_kernelIN5flash11enable_sm90INS1_16FlashAttnBwdSm90INS1_25CollectiveMainloopBwdSm90ILi2ELi2ELi2EN4cute5tupleIJNS5_1CILi1EEES8_S8_EEENS6_IJNS7_ILi128EEESA_NS7_ILi64EEEEEENS_6half_tEfNS_4arch4Sm90ELb0ELb1ELb1ELb1ELb1ELb1ELb0ELb0ELi2ELi1ELi2ELi2ELb0EEENS1_24CollectiveEpilogueBwdGQAISC_fSF_Li256ELb1ELb1EEENS1_19SingleTileSchedulerILb1ELb0ELb0ELi128EEEEEEEEEvNT_6ParamsE,"a",@progbits
	.sectionflags	@""
	.align	4
.nv.constant0._ZN7cutlass13device_kernelIN5flash11enable_sm90INS1_16FlashAttnBwdSm90INS1_25CollectiveMainloopBwdSm90ILi2ELi2ELi2EN4cute5tupleIJNS5_1CILi1EEES8_S8_EEENS6_IJNS7_ILi128EEESA_NS7_ILi64EEEEEENS_6half_tEfNS_4arch4Sm90ELb0ELb1ELb1ELb1ELb1ELb1ELb0ELb0ELi2ELi1ELi2ELi2ELb0EEENS1_24CollectiveEpilogueBwdGQAISC_fSF_Li256ELb1ELb1EEENS1_19SingleTileSchedulerILb1ELb0ELb0ELi128EEEEEEEEEvNT_6ParamsE:
	.zero		2304


//--------------------- .nv.constant0._ZN7cutlass13device_kernelIN5flash11enable_sm90INS1_16FlashAttnBwdSm90INS1_25CollectiveMainloopBwdSm90ILi2ELi2ELi2EN4cute5tupleIJNS5_1CILi1EEES8_S8_EEENS6_IJNS7_ILi96EEENS7_ILi128EEENS7_ILi64EEEEEENS_6half_tEfNS_4arch4Sm90ELb1ELb0ELb1ELb0ELb0ELb1ELb0ELb1ELi2ELi1ELi2ELi2ELb0EEENS1_21CollectiveEpilogueBwdISD_SE_SG_Li256ELb0ELb0ELi1EEENS1_25SingleTileBwdLPTSchedulerILb0ELi128ELb0EEEEEEEEEvNT_6ParamsE --------------------------
	.section	.nv.constant0._ZN7cutlass13device_kernelIN5flash11enable_sm90INS1_16FlashAttnBwdSm90INS1_25CollectiveMainloopBwdSm90ILi2ELi2ELi2EN4cute5tupleIJNS5_1CILi1EEES8_S8_EEENS6_IJNS7_ILi96EEENS7_ILi128EEENS7_ILi64EEEEEENS_6half_tEfNS_4arch4Sm90ELb1ELb0ELb1ELb0ELb0ELb1ELb0ELb1ELi2ELi1ELi2ELi2ELb0EEENS1_21CollectiveEpilogueBwdISD_SE_SG_Li256ELb0ELb0ELi1EEENS1_25SingleTileBwdLPTSchedulerILb0ELi128ELb0EEEEEEEEEvNT_6ParamsE,"a",@progbits
	.sectionflags	@""
	.align	4
.nv.constant0._ZN7cutlass13device_kernelIN5flash11enable_sm90INS1_16FlashAttnBwdSm90INS1_25CollectiveMainloopBwdSm90ILi2ELi2ELi2EN4cute5tupleIJNS5_1CILi1EEES8_S8_EEENS6_IJNS7_ILi96EEENS7_ILi128EEENS7_ILi64EEEEEENS_6half_tEfNS_4arch4Sm90ELb1ELb0ELb1ELb0ELb0ELb1ELb0ELb1ELi2ELi1ELi2ELi2ELb0EEENS1_21CollectiveEpilogueBwdISD_SE_SG_Li256ELb0ELb0ELi1EEENS1_25SingleTileBwdLPTSchedulerILb0ELi128ELb0EEEEEEEEEvNT_6ParamsE:
	.zero		2944


//--------------------- .nv.constant0._ZN7cutlass13device_kernelIN5flash11enable_sm90INS1_16FlashAttnBwdSm90INS1_25CollectiveMainloopBwdSm90ILi2ELi2ELi2EN4cute5tupleIJNS5_1CILi1EEES8_S8_EEENS6_IJNS7_ILi96EEENS7_ILi128EEENS7_ILi64EEEEEENS_6half_tEfNS_4arch4Sm90ELb1ELb0ELb1ELb0ELb1ELb1ELb0ELb1ELi2ELi1ELi2ELi2ELb0EEENS1_21CollectiveEpilogueBwdISD_SE_SG_Li256ELb0ELb0ELi1EEENS1_25SingleTileBwdLPTSchedulerILb0ELi128ELb1EEEEEEEEEvNT_6ParamsE --------------------------
	.section	.nv.constant0._ZN7cutlass13device_kernelIN5flash11enable_sm90INS1_16FlashAttnBwdSm90INS1_25CollectiveMainloopBwdSm90ILi2ELi2ELi2EN4cute5tupleIJNS5_1CILi1EEES8_S8_EEENS6_IJNS7_ILi96EEENS7_ILi128EEENS7_ILi64EEEEEENS_6half_tEfNS_4arch4Sm90ELb1ELb0ELb1ELb0ELb1ELb1ELb0ELb1ELi2ELi1ELi2ELi2ELb0EEENS1_21CollectiveEpilogueBwdISD_SE_SG_Li256ELb0ELb0ELi1EEENS1_25SingleTileBwdLPTSchedulerILb0ELi128ELb1EEEEEEEEEvNT_6ParamsE,"a",@progbits
	.sectionflags	@""
	.align	4
.nv.constant0._ZN7cutlass13device_kernelIN5flash11enable_sm90INS1_16FlashAttnBwdSm90INS1_25CollectiveMainloopBwdSm90ILi2ELi2ELi2EN4cute5tupleIJNS5_1CILi1EEES8_S8_EEENS6_IJNS7_ILi96EEENS7_ILi128EEENS7_ILi64EEEEEENS_6half_tEfNS_4arch4Sm90ELb1ELb0ELb1ELb0ELb1ELb1ELb0ELb1ELi2ELi1ELi2ELi2ELb0EEENS1_21CollectiveEpilogueBwdISD_SE_SG_Li256ELb0ELb0ELi1EEENS1_25SingleTileBwdLPTSchedulerILb0ELi128ELb1EEEEEEEEEvNT_6ParamsE:
	.zero		2944


//--------------------- .nv.constant0._ZN7cutlass13device_kernelIN5flash11enable_sm90INS1_16FlashAttnBwdSm90INS1_25CollectiveMainloopBwdSm90ILi2ELi2ELi2EN4cute5tupleIJNS5_1CILi1EEES8_S8_EEENS6_IJNS7_ILi96EEENS7_ILi128EEENS7_ILi64EEEEEENS_6half_tEfNS_4arch4Sm90ELb1ELb0ELb1ELb0ELb0ELb1ELb0ELb1ELi2ELi1ELi2ELi2ELb0EEENS1_24CollectiveEpilogueBwdGQAISD_fSG_Li256ELb0ELb0EEENS1_25SingleTileBwdLPTSchedulerILb0ELi128ELb0EEEEEEEEEvNT_6ParamsE --------------------------
	.section	.nv.constant0._ZN7cutlass13device_kernelIN5flash11enable_sm90INS1_16FlashAttnBwdSm90INS1_25CollectiveMainloopBwdSm90ILi2ELi2ELi2EN4cute5tupleIJNS5_1CILi1EEES8_S8_EEENS6_IJNS7_ILi96EEENS7_ILi128EEENS7_ILi64EEEEEENS_6half_tEfNS_4arch4Sm90ELb1ELb0ELb1ELb0ELb0ELb1ELb0ELb1ELi2ELi1ELi2ELi2ELb0EEENS1_24CollectiveEpilogueBwdGQAISD_fSG_Li256ELb0ELb0EEENS1_25SingleTileBwdLPTSchedulerILb0ELi128ELb0EEEEEEEEEvNT_6ParamsE,"a",@progbits
	.sectionflags	@""
	.align	4
.nv.constant0._ZN7cutlass13device_kernelIN5flash11enable_sm90INS1_16FlashAttnBwdSm90INS1_25CollectiveMainloopBwdSm90ILi2ELi2ELi2EN4cute5tupleIJNS5_1CILi1EEES8_S8_EEENS6_IJNS7_ILi96EEENS7_ILi128EEENS7_ILi64EEEEEENS_6half_tEfNS_4arch4Sm90ELb1ELb0ELb1ELb0ELb0ELb1ELb0ELb1ELi2ELi1ELi2ELi2ELb0EEENS1_24CollectiveEpilogueBwdGQAISD_fSG_Li256ELb0ELb0EEENS1_25SingleTileBwdLPTSchedulerILb0ELi128ELb0EEEEEEEEEvNT_6ParamsE:
	.zero		2432


//--------------------- .nv.constant0._ZN7cutlass13device_kernelIN5flash11enable_sm90INS1_16FlashAttnBwdSm90INS1_25CollectiveMainloopBwdSm90ILi2ELi2ELi2EN4cute5tupleIJNS5_1CILi1EEES8_S8_EEENS6_IJNS7_ILi96EEENS7_ILi128EEENS7_ILi64EEEEEENS_6half_tEfNS_4arch4Sm90ELb1ELb0ELb1ELb0ELb1ELb1ELb0ELb1ELi2ELi1ELi2ELi2ELb0EEENS1_24CollectiveEpilogueBwdGQAISD_fSG_Li256ELb0ELb1EEENS1_25SingleTileBwdLPTSchedulerILb0ELi128ELb1EEEEEEEEEvNT_6ParamsE --------------------------
	.section	.nv.constant0._ZN7cutlass13device_kernelIN5flash11enable_sm90INS1_16FlashAttnBwdSm90INS1_25CollectiveMainloopBwdSm90ILi2ELi2ELi2EN4cute5tupleIJNS5_1CILi1EEES8_S8_EEENS6_IJNS7_ILi96EEENS7_ILi128EEENS7_ILi64EEEEEENS_6half_tEfNS_4arch4Sm90ELb1ELb0ELb1ELb0ELb1ELb1ELb0ELb1ELi2ELi1ELi2ELi2ELb0EEENS1_24CollectiveEpilogueBwdGQAISD_fSG_Li256ELb0ELb1EEENS1_25SingleTileBwdLPTSchedulerILb0ELi128ELb1EEEEEEEEEvNT_6ParamsE,"a",@progbits
	.sectionflags	@""
	.align	4
.nv.constant0._ZN7cutlass13device_kernelIN5flash11enable_sm90INS1_16FlashAttnBwdSm90INS1_25CollectiveMainloopBwdSm90ILi2ELi2ELi2EN4cute5tupleIJNS5_1CILi1EEES8_S8_EEENS6_IJNS7_ILi96EEENS7_ILi128EEENS7_ILi64EEEEEENS_6half_tEfNS_4arch4Sm90ELb1ELb0ELb1ELb0ELb1ELb1ELb0ELb1ELi2ELi1ELi2ELi2ELb0EEENS1_24CollectiveEpilogueBwdGQAISD_fSG_Li256ELb0ELb1EEENS1_25SingleTileBwdLPTSchedulerILb0ELi128ELb1EEEEEEEEEvNT_6ParamsE:
	.zero		2432


//--------------------- .nv.constant0._ZN7cutlass13device_kernelIN5flash22FlashAttnBwdPreprocessIN4cute5tupleIJNS3_1CILi96EEENS5_ILi64EEEEEENS_6half_tEfNS_4arch4Sm90ELb1ELb0EEEEEvNT_6ParamsE --------------------------
	.section	.nv.constant0._ZN7cutlass13device_kernelIN5flash22FlashAttnBwdPreprocessIN4cute5tupleIJNS3_1CILi96EEENS5_ILi64EEEEEENS_6half_tEfNS_4arch4Sm90ELb1ELb0EEEEEvNT_6ParamsE,"a",@progbits
	.sectionflags	@""
	.align	4
.nv.constant0._ZN7cutlass13device_kernelIN5flash22FlashAttnBwdPreprocessIN4cute5tupleIJNS3_1CILi96EEENS5_ILi64EEEEEENS_6half_tEfNS_4arch4Sm90ELb1ELb0EEEEEvNT_6ParamsE:
	.zero		768


//--------------------- .nv.constant0._ZN7cutlass13device_kernelIN5flash11enable_sm90INS1_16FlashAttnBwdSm90INS1_25CollectiveMainloopBwdSm90ILi2ELi2ELi2EN4cute5tupleIJNS5_1CILi1EEES8_S8_EEENS6_IJNS7_ILi96EEENS7_ILi128EEENS7_ILi64EEEEEENS_6half_tEfNS_4arch4Sm90ELb1ELb0ELb1ELb1ELb0ELb1ELb0ELb1ELi2ELi1ELi2ELi2ELb0EEENS1_21CollectiveEpilogueBwdISD_SE_SG_Li256ELb1ELb0ELi1EEENS1_25SingleTileBwdLPTSchedulerILb1ELi128ELb0EEEEEEEEEvNT_6ParamsE --------------------------
	.section	.nv.constant0._ZN7cutlass13device_kernelIN5flash11enable_sm90INS1_16FlashAttnBwdSm90INS1_25CollectiveMainloopBwdSm90ILi2ELi2ELi2EN4cute5tupleIJNS5_1CILi1EEES8_S8_EEENS6_IJNS7_ILi96EEENS7_ILi128EEENS7_ILi64EEEEEENS_6half_tEfNS_4arch4Sm90ELb1ELb0ELb1ELb1ELb0ELb1ELb0ELb1ELi2ELi1ELi2ELi2ELb0EEENS1_21CollectiveEpilogueBwdISD_SE_SG_Li256ELb1ELb0ELi1EEENS1_25SingleTileBwdLPTSchedulerILb1ELi128ELb0EEEEEEEEEvNT_6ParamsE,"a",@progbits
	.sectionflags	@""
	.align	4
.nv.constant0._ZN7cutlass13device_kernelIN5flash11enable_sm90INS1_16FlashAttnBwdSm90INS1_25CollectiveMainloopBwdSm90ILi2ELi2ELi2EN4cute5tupleIJNS5_1CILi1EEES8_S8_EEENS6_IJNS7_ILi96EEENS7_ILi128EEENS7_ILi64EEEEEENS_6half_tEfNS_4arch4Sm90ELb1ELb0ELb1ELb1ELb0ELb1ELb0ELb1ELi2ELi1ELi2ELi2ELb0EEENS1_21CollectiveEpilogueBwdISD_SE_SG_Li256ELb1ELb0ELi1EEENS1_25SingleTileBwdLPTSchedulerILb1ELi128ELb0EEEEEEEEEvNT_6ParamsE:
	.zero		2304


//--------------------- .nv.constant0._ZN7cutlass13device_kernelIN5flash11enable_sm90INS1_16FlashAttnBwdSm90INS1_25CollectiveMainloopBwdSm90ILi2ELi2ELi2EN4cute5tupleIJNS5_1CILi1EEES8_S8_EEENS6_IJNS7_ILi96EEENS7_ILi128EEENS7_ILi64EEEEEENS_6half_tEfNS_4arch4Sm90ELb1ELb0ELb1ELb1ELb1ELb1ELb0ELb1ELi2ELi1ELi2ELi2ELb0EEENS1_21CollectiveEpilogueBwdISD_SE_SG_Li256ELb1ELb0ELi1EEENS1_25SingleTileBwdLPTSchedulerILb1ELi128ELb1EEEEEEEEEvNT_6ParamsE --------------------------
	.section	.nv.constant0._ZN7cutlass13device_kernelIN5flash11enable_sm90INS1_16FlashAttnBwdSm90INS1_25CollectiveMainloopBwdSm90ILi2ELi2ELi2EN4cute5tupleIJNS5_1CILi1EEES8_S8_EEENS6_IJNS7_ILi96EEENS7_ILi128EEENS7_ILi64EEEEEENS_6half_tEfNS_4arch4Sm90ELb1ELb0ELb1ELb1ELb1ELb1ELb0ELb1ELi2ELi1ELi2ELi2ELb0EEENS1_21CollectiveEpilogueBwdISD_SE_SG_Li256ELb1ELb0ELi1EEENS1_25SingleTileBwdLPTSchedulerILb1ELi128ELb1EEEEEEEEEvNT_6ParamsE,"a",@progbits
	.sectionflags	@""
	.align	4
.nv.constant0._ZN7cutlass13device_kernelIN5flash11enable_sm90INS1_16FlashAttnBwdSm90INS1_25CollectiveMainloopBwdSm90ILi2ELi2ELi2EN4cute5tupleIJNS5_1CILi1EEES8_S8_EEENS6_IJNS7_ILi96EEENS7_ILi128EEENS7_ILi64EEEEEENS_6half_tEfNS_4arch4Sm90ELb1ELb0ELb1ELb1ELb1ELb1ELb0ELb1ELi2ELi1ELi2ELi2ELb0EEENS1_21CollectiveEpilogueBwdISD_SE_SG_Li256ELb1ELb0ELi1EEENS1_25SingleTileBwdLPTSchedulerILb1ELi128ELb1EEEEEEEEEvNT_6ParamsE:
	.zero		2304


//--------------------- .nv.constant0._ZN7cutlass13device_kernelIN5flash11enable_sm90INS1_16FlashAttnBwdSm90INS1_25CollectiveMainloopBwdSm90ILi2ELi2ELi2EN4cute5tupleIJNS5_1CILi1EEES8_S8_EEENS6_IJNS7_ILi96EEENS7_ILi128EEENS7_ILi64EEEEEENS_6half_tEfNS_4arch4Sm90ELb1ELb0ELb1ELb1ELb0ELb1ELb0ELb1ELi2ELi1ELi2ELi2ELb0EEENS1_24CollectiveEpilogueBwdGQAISD_fSG_Li256ELb1ELb0EEENS1_25SingleTileBwdLPTSchedulerILb1ELi128ELb0EEEEEEEEEvNT_6ParamsE --------------------------
	.section	.nv.constant0._ZN7cutlass13device_kernelIN5flash11enable_sm90INS1_16FlashAttnBwdSm90INS1_25CollectiveMainloopBwdSm90ILi2ELi2ELi2EN4cute5tupleIJNS5_1CILi1EEES8_S8_EEENS6_IJNS7_ILi96EEENS7_ILi128EEENS7_ILi64EEEEEENS_6half_tEfNS_4arch4Sm90ELb1ELb0ELb1ELb1ELb0ELb1ELb0ELb1ELi2ELi1ELi2ELi2ELb0EEENS1_24CollectiveEpilogueBwdGQAISD_fSG_Li256ELb1ELb0EEENS1_25SingleTileBwdLPTSchedulerILb1ELi128ELb0EEEEEEEEEvNT_6ParamsE,"a",@progbits
	.sectionflags	@""
	.align	4
.nv.constant0._ZN7cutlass13device_kernelIN5flash11enable_sm90INS1_16FlashAttnBwdSm90INS1_25CollectiveMainloopBwdSm90ILi2ELi2ELi2EN4cute5tupleIJNS5_1CILi1EEES8_S8_EEENS6_IJNS7_ILi96EEENS7_ILi128EEENS7_ILi64EEEEEENS_6half_tEfNS_4arch4Sm90ELb1ELb0ELb1ELb1ELb0ELb1ELb0ELb1ELi2ELi1ELi2ELi2ELb0EEENS1_24CollectiveEpilogueBwdGQAISD_fSG_Li256ELb1ELb0EEENS1_25SingleTileBwdLPTSchedulerILb1ELi128ELb0EEEEEEEEEvNT_6ParamsE:
	.zero		2432


//--------------------- .nv.constant0._ZN7cutlass13device_kernelIN5flash32FlashAttnBwdPostprocessConvertdQIN4cute5tupleIJNS3_1CILi96EEENS5_ILi64EEEEEENS_6half_tEfNS_4arch4Sm90ELi256ENS3_8TiledMMAINS3_8MMA_AtomIJNS3_4SM904GMMA25MMA_64x16x16_F32F16F16_SSILNSF_5MajorE1ELSH_0ELNSF_7ScaleInE1ELSI_1EEEEEENS3_6LayoutINS4_IJNS5_ILi1EEENS5_ILi2EEESM_EEENS4_IJNS5_ILi0EEESM_SP_EEEEENS4_IJNS3_10UnderscoreESS_SS_EEEEELb1EEEEEvNT_6ParamsE --------------------------
	.section	.nv.constant0._ZN7cutlass13device_kernelIN5flash32FlashAttnBwdPostprocessConvertdQIN4cute5tupleIJNS3_1CILi96EEENS5_ILi64EEEEEENS_6half_tEfNS_4arch4Sm90ELi256ENS3_8TiledMMAINS3_8MMA_AtomIJNS3_4SM904GMMA25MMA_64x16x16_F32F16F16_SSILNSF_5MajorE1ELSH_0ELNSF_7ScaleInE1ELSI_1EEEEEENS3_6LayoutINS4_IJNS5_ILi1EEENS5_ILi2EEESM_EEENS4_IJNS5_ILi0EEESM_SP_EEEEENS4_IJNS3_10UnderscoreESS_SS_EEEEELb1EEEEEvNT_6ParamsE,"a",@progbits
	.sectionflags	@""
	.align	4
.nv.constant0._ZN7cutlass13device_kernelIN5flash32FlashAttnBwdPostprocessConvertdQIN4cute5tupleIJNS3_1CILi96EEENS5_ILi64EEEEEENS_6half_tEfNS_4arch4Sm90ELi256ENS3_8TiledMMAINS3_8MMA_AtomIJNS3_4SM904GMMA25MMA_64x16x16_F32F16F16_SSILNSF_5MajorE1ELSH_0ELNSF_7ScaleInE1ELSI_1EEEEEENS3_6LayoutINS4_IJNS5_ILi1EEENS5_ILi2EEESM_EEENS4_IJNS5_ILi0EEESM_SP_EEEEENS4_IJNS3_10UnderscoreESS_SS_EEEEELb1EEEEEvNT_6ParamsE:
	.zero		640


//--------------------- .nv.constant0._ZN7cutlass13device_kernelIN5flash11enable_sm90INS1_16FlashAttnBwdSm90INS1_25CollectiveMainloopBwdSm90ILi2ELi2ELi2EN4cute5tupleIJNS5_1CILi1EEES8_S8_EEENS6_IJNS7_ILi96EEENS7_ILi128EEENS7_ILi64EEEEEENS_6half_tEfNS_4arch4Sm90ELb1ELb0ELb1ELb1ELb1ELb1ELb0ELb1ELi2ELi1ELi2ELi2ELb0EEENS1_24CollectiveEpilogueBwdGQAISD_fSG_Li256ELb1ELb1EEENS1_25SingleTileBwdLPTSchedulerILb1ELi128ELb1EEEEEEEEEvNT_6ParamsE --------------------------
	.section	.nv.constant0._ZN7cutlass13device_kernelIN5flash11enable_sm90INS1_16FlashAttnBwdSm90INS1_25CollectiveMainloopBwdSm90ILi2ELi2ELi2EN4cute5tupleIJNS5_1CILi1EEES8_S8_EEENS6_IJNS7_ILi96EEENS7_ILi128EEENS7_ILi64EEEEEENS_6half_tEfNS_4arch4Sm90ELb1ELb0ELb1ELb1ELb1ELb1ELb0ELb1ELi2ELi1ELi2ELi2ELb0EEENS1_24CollectiveEpilogueBwdGQAISD_fSG_Li256ELb1ELb1EEENS1_25SingleTileBwdLPTSchedulerILb1ELi128ELb1EEEEEEEEEvNT_6ParamsE,"a",@progbits
	.sectionflags	@""
	.align	4
.nv.constant0._ZN7cutlass13device_kernelIN5flash11enable_sm90INS1_16FlashAttnBwdSm90INS1_25CollectiveMainloopBwdSm90ILi2ELi2ELi2EN4cute5tupleIJNS5_1CILi1EEES8_S8_EEENS6_IJNS7_ILi96EEENS7_ILi128EEENS7_ILi64EEEEEENS_6half_tEfNS_4arch4Sm90ELb1ELb0ELb1ELb1ELb1ELb1ELb0ELb1ELi2ELi1ELi2ELi2ELb0EEENS1_24CollectiveEpilogueBwdGQAISD_fSG_Li256ELb1ELb1EEENS1_25SingleTileBwdLPTSchedulerILb1ELi128ELb1EEEEEEEEEvNT_6ParamsE:
	.zero		2432


//--------------------- .nv.constant0._ZN7cutlass13device_kernelIN5flash22FlashAttnBwdPreprocessIN4cute5tupleIJNS3_1CILi96EEENS5_ILi64EEEEEENS_6half_tEfNS_4arch4Sm90ELb1ELb1EEEEEvNT_6ParamsE --------------------------
	.section	.nv.constant0._ZN7cutlass13device_kernelIN5flash22FlashAttnBwdPreprocessIN4cute5tupleIJNS3_1CILi96EEENS5_ILi64EEEEEENS_6half_tEfNS_4arch4Sm90ELb1ELb1EEEEEvNT_6ParamsE,"a",@progbits
	.sectionflags	@""
	.align	4
.nv.constant0._ZN7cutlass13device_kernelIN5flash22FlashAttnBwdPreprocessIN4cute5tupleIJNS3_1CILi96EEENS5_ILi64EEEEEENS_6half_tEfNS_4arch4Sm90ELb1ELb1EEEEEvNT_6ParamsE:
	.zero		768


//--------------------- .nv.constant0._ZN7cutlass13device_kernelIN5flash11enable_sm90INS1_16FlashAttnBwdSm90INS1_25CollectiveMainloopBwdSm90ILi2ELi2ELi2EN4cute5tupleIJNS5_1CILi1EEES8_S8_EEENS6_IJNS7_ILi128EEESA_NS7_ILi64EEEEEENS_6half_tEfNS_4arch4Sm90ELb0ELb0ELb0ELb0ELb0ELb1ELb0ELb0ELi2ELi1ELi2ELi2ELb0EEENS1_21CollectiveEpilogueBwdISC_SD_SF_Li256ELb0ELb0ELi1EEENS1_19SingleTileSchedulerILb0ELb0ELb0ELi128EEEEEEEEEvNT_6ParamsE --------------------------
	.section	.nv.constant0._ZN7cutlass13device_kernelIN5flash11enable_sm90INS1_16FlashAttnBwdSm90INS1_25CollectiveMainloopBwdSm90ILi2ELi2ELi2EN4cute5tupleIJNS5_1CILi1EEES8_S8_EEENS6_IJNS7_ILi128EEESA_NS7_ILi64EEEEEENS_6half_tEfNS_4arch4Sm90ELb0ELb0ELb0ELb0ELb0ELb1ELb0ELb0ELi2ELi1ELi2ELi2ELb0EEENS1_21CollectiveEpilogueBwdISC_SD_SF_Li256ELb0ELb0ELi1EEENS1_19SingleTileSchedulerILb0ELb0ELb0ELi128EEEEEEEEEvNT_6ParamsE,"a",@progbits
	.sectionflags	@""
	.align	4
.nv.constant0._ZN7cutlass13device_kernelIN5flash11enable_sm90INS1_16FlashAttnBwdSm90INS1_25CollectiveMainloopBwdSm90ILi2ELi2ELi2EN4cute5tupleIJNS5_1CILi1EEES8_S8_EEENS6_IJNS7_ILi128EEESA_NS7_ILi64EEEEEENS_6half_tEfNS_4arch4Sm90ELb0ELb0ELb0ELb0ELb0ELb1ELb0ELb0ELi2ELi1ELi2ELi2ELb0EEENS1_21CollectiveEpilogueBwdISC_SD_SF_Li256ELb0ELb0ELi1EEENS1_19SingleTileSchedulerILb0ELb0ELb0ELi128EEEEEEEEEvNT_6ParamsE:
	.zero		2944


//--------------------- .nv.constant0._ZN7cutlass13device_kernelIN5flash11enable_sm90INS1_16FlashAttnBwdSm90INS1_25CollectiveMainloopBwdSm90ILi2ELi2ELi2EN4cute5tupleIJNS5_1CILi1EEES8_S8_EEENS6_IJNS7_ILi128EEESA_NS7_ILi64EEEEEENS_6half_tEfNS_4arch4Sm90ELb0ELb0ELb0ELb0ELb1ELb1ELb0ELb0ELi2ELi1ELi2ELi2ELb0EEENS1_21CollectiveEpilogueBwdISC_SD_SF_Li256ELb0ELb0ELi1EEENS1_19SingleTileSchedulerILb0ELb0ELb0ELi128EEEEEEEEEvNT_6ParamsE --------------------------
	.section	.nv.constant0._ZN7cutlass13device_kernelIN5flash11enable_sm90INS1_16FlashAttnBwdSm90INS1_25CollectiveMainloopBwdSm90ILi2ELi2ELi2EN4cute5tupleIJNS5_1CILi1EEES8_S8_EEENS6_IJNS7_ILi128EEESA_NS7_ILi64EEEEEENS_6half_tEfNS_4arch4Sm90ELb0ELb0ELb0ELb0ELb1ELb1ELb0ELb0ELi2ELi1ELi2ELi2ELb0EEENS1_21CollectiveEpilogueBwdISC_SD_SF_Li256ELb0ELb0ELi1EEENS1_19SingleTileSchedulerILb0ELb0ELb0ELi128EEEEEEEEEvNT_6ParamsE,"a",@progbits
	.sectionflags	@""
	.align	4
.nv.constant0._ZN7cutlass13device_kernelIN5flash11enable_sm90INS1_16FlashAttnBwdSm90INS1_25CollectiveMainloopBwdSm90ILi2ELi2ELi2EN4cute5tupleIJNS5_1CILi1EEES8_S8_EEENS6_IJNS7_ILi128EEESA_NS7_ILi64EEEEEENS_6half_tEfNS_4arch4Sm90ELb0ELb0ELb0ELb0ELb1ELb1ELb0ELb0ELi2ELi1ELi2ELi2ELb0EEENS1_21CollectiveEpilogueBwdISC_SD_SF_Li256ELb0ELb0ELi1EEENS1_19SingleTileSchedulerILb0ELb0ELb0ELi128EEEEEEEEEvNT_6ParamsE:
	.zero		2944


//--------------------- .nv.constant0._ZN7cutlass13device_kernelIN5flash11enable_sm90INS1_16FlashAttnBwdSm90INS1_25CollectiveMainloopBwdSm90ILi2ELi2ELi2EN4cute5tupleIJNS5_1CILi1EEES8_S8_EEENS6_IJNS7_ILi128EEESA_NS7_ILi64EEEEEENS_6half_tEfNS_4arch4Sm90ELb0ELb0ELb0ELb0ELb0ELb1ELb0ELb0ELi2ELi1ELi2ELi2ELb0EEENS1_24CollectiveEpilogueBwdGQAISC_fSF_Li256ELb0ELb0EEENS1_19SingleTileSchedulerILb0ELb0ELb0ELi128EEEEEEEEEvNT_6ParamsE --------------------------
	.section	.nv.constant0._ZN7cutlass13device_kernelIN5flash11enable_sm90INS1_16FlashAttnBwdSm90INS1_25CollectiveMainloopBwdSm90ILi2ELi2ELi2EN4cute5tupleIJNS5_1CILi1EEES8_S8_EEENS6_IJNS7_ILi128EEESA_NS7_ILi64EEEEEENS_6half_tEfNS_4arch4Sm90ELb0ELb0ELb0ELb0ELb0ELb1ELb0ELb0ELi2ELi1ELi2ELi2ELb0EEENS1_24CollectiveEpilogueBwdGQAISC_fSF_Li256ELb0ELb0EEENS1_19SingleTileSchedulerILb0ELb0ELb0ELi128EEEEEEEEEvNT_6ParamsE,"a",@progbits
	.sectionflags	@""
	.align	4
.nv.constant0._ZN7cutlass13device_kernelIN5flash11enable_sm90INS1_16FlashAttnBwdSm90INS1_25CollectiveMainloopBwdSm90ILi2ELi2ELi2EN4cute5tupleIJNS5_1CILi1EEES8_S8_EEENS6_IJNS7_ILi128EEESA_NS7_ILi64EEEEEENS_6half_tEfNS_4arch4Sm90ELb0ELb0ELb0ELb0ELb0ELb1ELb0ELb0ELi2ELi1ELi2ELi2ELb0EEENS1_24CollectiveEpilogueBwdGQAISC_fSF_Li256ELb0ELb0EEENS1_19SingleTileSchedulerILb0ELb0ELb0ELi128EEEEEEEEEvNT_6ParamsE:
	.zero		2304


//--------------------- .nv.constant0._ZN7cutlass13device_kernelIN5flash11enable_sm90INS1_16FlashAttnBwdSm90INS1_25CollectiveMainloopBwdSm90ILi2ELi2ELi2EN4cute5tupleIJNS5_1CILi1EEES8_S8_EEENS6_IJNS7_ILi128EEESA_NS7_ILi64EEEEEENS_6half_tEfNS_4arch4Sm90ELb0ELb0ELb0ELb0ELb1ELb1ELb0ELb0ELi2ELi1ELi2ELi2ELb0EEENS1_24CollectiveEpilogueBwdGQAISC_fSF_Li256ELb0ELb1EEENS1_19SingleTileSchedulerILb0ELb0ELb0ELi128EEEEEEEEEvNT_6ParamsE --------------------------
	.section	.nv.constant0._ZN7cutlass13device_kernelIN5flash11enable_sm90INS1_16FlashAttnBwdSm90INS1_25CollectiveMainloopBwdSm90ILi2ELi2ELi2EN4cute5tupleIJNS5_1CILi1EEES8_S8_EEENS6_IJNS7_ILi128EEESA_NS7_ILi64EEEEEENS_6half_tEfNS_4arch4Sm90ELb0ELb0ELb0ELb0ELb1ELb1ELb0ELb0ELi2ELi1ELi2ELi2ELb0EEENS1_24CollectiveEpilogueBwdGQAISC_fSF_Li256ELb0ELb1EEENS1_19SingleTileSchedulerILb0ELb0ELb0ELi128EEEEEEEEEvNT_6ParamsE,"a",@progbits
	.sectionflags	@""
	.align	4
.nv.constant0._ZN7cutlass13device_kernelIN5flash11enable_sm90INS1_16FlashAttnBwdSm90INS1_25CollectiveMainloopBwdSm90ILi2ELi2ELi2EN4cute5tupleIJNS5_1CILi1EEES8_S8_EEENS6_IJNS7_ILi128EEESA_NS7_ILi64EEEEEENS_6half_tEfNS_4arch4Sm90ELb0ELb0ELb0ELb0ELb1ELb1ELb0ELb0ELi2ELi1ELi2ELi2ELb0EEENS1_24CollectiveEpilogueBwdGQAISC_fSF_Li256ELb0ELb1EEENS1_19SingleTileSchedulerILb0ELb0ELb0ELi128EEEEEEEEEvNT_6ParamsE:
	.zero		2304


//--------------------- .nv.constant0._ZN7cutlass13device_kernelIN5flash11enable_sm90INS1_16FlashAttnBwdSm90INS1_25CollectiveMainloopBwdSm90ILi2ELi2ELi2EN4cute5tupleIJNS5_1CILi1EEES8_S8_EEENS6_IJNS7_ILi128EEESA_NS7_ILi64EEEEEENS_6half_tEfNS_4arch4Sm90ELb0ELb0ELb0ELb1ELb0ELb1ELb0ELb0ELi2ELi1ELi2ELi2ELb0EEENS1_21CollectiveEpilogueBwdISC_SD_SF_Li256ELb1ELb0ELi1EEENS1_19SingleTileSchedulerILb1ELb0ELb0ELi128EEEEEEEEEvNT_6ParamsE --------------------------
	.section	.nv.constant0._ZN7cutlass13device_kernelIN5flash11enable_sm90INS1_16FlashAttnBwdSm90INS1_25CollectiveMainloopBwdSm90ILi2ELi2ELi2EN4cute5tupleIJNS5_1CILi1EEES8_S8_EEENS6_IJNS7_ILi128EEESA_NS7_ILi64EEEEEENS_6half_tEfNS_4arch4Sm90ELb0ELb0ELb0ELb1ELb0ELb1ELb0ELb0ELi2ELi1ELi2ELi2ELb0EEENS1_21CollectiveEpilogueBwdISC_SD_SF_Li256ELb1ELb0ELi1EEENS1_19SingleTileSchedulerILb1ELb0ELb0ELi128EEEEEEEEEvNT_6ParamsE,"a",@progbits
	.sectionflags	@""
	.align	4
.nv.constant0._ZN7cutlass13device_kernelIN5flash11enable_sm90INS1_16FlashAttnBwdSm90INS1_25CollectiveMainloopBwdSm90ILi2ELi2ELi2EN4cute5tupleIJNS5_1CILi1EEES8_S8_EEENS6_IJNS7_ILi128EEESA_NS7_ILi64EEEEEENS_6half_tEfNS_4arch4Sm90ELb0ELb0ELb0ELb1ELb0ELb1ELb0ELb0ELi2ELi1ELi2ELi2ELb0EEENS1_21CollectiveEpilogueBwdISC_SD_SF_Li256ELb1ELb0ELi1EEENS1_19SingleTileSchedulerILb1ELb0ELb0ELi128EEEEEEEEEvNT_6ParamsE:
	.zero		2304


//--------------------- .nv.constant0._ZN7cutlass13device_kernelIN5flash11enable_sm90INS1_16FlashAttnBwdSm90INS1_25CollectiveMainloopBwdSm90ILi2ELi2ELi2EN4cute5tupleIJNS5_1CILi1EEES8_S8_EEENS6_IJNS7_ILi128EEESA_NS7_ILi64EEEEEENS_6half_tEfNS_4arch4Sm90ELb0ELb0ELb0ELb1ELb1ELb1ELb0ELb0ELi2ELi1ELi2ELi2ELb0EEENS1_21CollectiveEpilogueBwdISC_SD_SF_Li256ELb1ELb0ELi1EEENS1_19SingleTileSchedulerILb1ELb0ELb0ELi128EEEEEEEEEvNT_6ParamsE --------------------------
	.section	.nv.constant0._ZN7cutlass13device_kernelIN5flash11enable_sm90INS1_16FlashAttnBwdSm90INS1_25CollectiveMainloopBwdSm90ILi2ELi2ELi2EN4cute5tupleIJNS5_1CILi1EEES8_S8_EEENS6_IJNS7_ILi128EEESA_NS7_ILi64EEEEEENS_6half_tEfNS_4arch4Sm90ELb0ELb0ELb0ELb1ELb1ELb1ELb0ELb0ELi2ELi1ELi2ELi2ELb0EEENS1_21CollectiveEpilogueBwdISC_SD_SF_Li256ELb1ELb0ELi1EEENS1_19SingleTileSchedulerILb1ELb0ELb0ELi128EEEEEEEEEvNT_6ParamsE,"a",@progbits
	.sectionflags	@""
	.align	4
.nv.constant0._ZN7cutlass13device_kernelIN5flash11enable_sm90INS1_16FlashAttnBwdSm90INS1_25CollectiveMainloopBwdSm90ILi2ELi2ELi2EN4cute5tupleIJNS5_1CILi1EEES8_S8_EEENS6_IJNS7_ILi128EEESA_NS7_ILi64EEEEEENS_6half_tEfNS_4arch4Sm90ELb0ELb0ELb0ELb1ELb1ELb1ELb0ELb0ELi2ELi1ELi2ELi2ELb0EEENS1_21CollectiveEpilogueBwdISC_SD_SF_Li256ELb1ELb0ELi1EEENS1_19SingleTileSchedulerILb1ELb0ELb0ELi128EEEEEEEEEvNT_6ParamsE:
	.zero		2304


//--------------------- .nv.constant0._ZN7cutlass13device_kernelIN5flash11enable_sm90INS1_16FlashAttnBwdSm90INS1_25CollectiveMainloopBwdSm90ILi2ELi2ELi2EN4cute5tupleIJNS5_1CILi1EEES8_S8_EEENS6_IJNS7_ILi128EEESA_NS7_ILi64EEEEEENS_6half_tEfNS_4arch4Sm90ELb0ELb0ELb0ELb1ELb0ELb1ELb0ELb0ELi2ELi1ELi2ELi2ELb0EEENS1_24CollectiveEpilogueBwdGQAISC_fSF_Li256ELb1ELb0EEENS1_19SingleTileSchedulerILb1ELb0ELb0ELi128EEEEEEEEEvNT_6ParamsE --------------------------
	.section	.nv.constant0._ZN7cutlass13device_kernelIN5flash11enable_sm90INS1_16FlashAttnBwdSm90INS1_25CollectiveMainloopBwdSm90ILi2ELi2ELi2EN4cute5tupleIJNS5_1CILi1EEES8_S8_EEENS6_IJNS7_ILi128EEESA_NS7_ILi64EEEEEENS_6half_tEfNS_4arch4Sm90ELb0ELb0ELb0ELb1ELb0ELb1ELb0ELb0ELi2ELi1ELi2ELi2ELb0EEENS1_24CollectiveEpilogueBwdGQAISC_fSF_Li256ELb1ELb0EEENS1_19SingleTileSchedulerILb1ELb0ELb0ELi128EEEEEEEEEvNT_6ParamsE,"a",@progbits
	.sectionflags	@""
	.align	4
.nv.constant0._ZN7cutlass13device_kernelIN5flash11enable_sm90INS1_16FlashAttnBwdSm90INS1_25CollectiveMainloopBwdSm90ILi2ELi2ELi2EN4cute5tupleIJNS5_1CILi1EEES8_S8_EEENS6_IJNS7_ILi128EEESA_NS7_ILi64EEEEEENS_6half_tEfNS_4arch4Sm90ELb0ELb0ELb0ELb1ELb0ELb1ELb0ELb0ELi2ELi1ELi2ELi2ELb0EEENS1_24CollectiveEpilogueBwdGQAISC_fSF_Li256ELb1ELb0EEENS1_19SingleTileSchedulerILb1ELb0ELb0ELi128EEEEEEEEEvNT_6ParamsE:
	.zero		2304


//--------------------- .nv.constant0._ZN7cutlass13device_kernelIN5flash11enable_sm90INS1_16FlashAttnBwdSm90INS1_25CollectiveMainloopBwdSm90ILi2ELi2ELi2EN4cute5tupleIJNS5_1CILi1EEES8_S8_EEENS6_IJNS7_ILi128EEESA_NS7_ILi64EEEEEENS_6half_tEfNS_4arch4Sm90ELb0ELb0ELb0ELb1ELb1ELb1ELb0ELb0ELi2ELi1ELi2ELi2ELb0EEENS1_24CollectiveEpilogueBwdGQAISC_fSF_Li256ELb1ELb1EEENS1_19SingleTileSchedulerILb1ELb0ELb0ELi128EEEEEEEEEvNT_6ParamsE --------------------------
	.section	.nv.constant0._ZN7cutlass13device_kernelIN5flash11enable_sm90INS1_16FlashAttnBwdSm90INS1_25CollectiveMainloopBwdSm90ILi2ELi2ELi2EN4cute5tupleIJNS5_1CILi1EEES8_S8_EEENS6_IJNS7_ILi128EEESA_NS7_ILi64EEEEEENS_6half_tEfNS_4arch4Sm90ELb0ELb0ELb0ELb1ELb1ELb1ELb0ELb0ELi2ELi1ELi2ELi2ELb0EEENS1_24CollectiveEpilogueBwdGQAISC_fSF_Li256ELb1ELb1EEENS1_19SingleTileSchedulerILb1ELb0ELb0ELi128EEEEEEEEEvNT_6ParamsE,"a",@progbits
	.sectionflags	@""
	.align	4
.nv.constant0._ZN7cutlass13device_kernelIN5flash11enable_sm90INS1_16FlashAttnBwdSm90INS1_25CollectiveMainloopBwdSm90ILi2ELi2ELi2EN4cute5tupleIJNS5_1CILi1EEES8_S8_EEENS6_IJNS7_ILi128EEESA_NS7_ILi64EEEEEENS_6half_tEfNS_4arch4Sm90ELb0ELb0ELb0ELb1ELb1ELb1ELb0ELb0ELi2ELi1ELi2ELi2ELb0EEENS1_24CollectiveEpilogueBwdGQAISC_fSF_Li256ELb1ELb1EEENS1_19SingleTileSchedulerILb1ELb0ELb0ELi128EEEEEEEEEvNT_6ParamsE:
	.zero		2304


//--------------------- .nv.constant0._ZN7cutlass13device_kernelIN5flash11enable_sm90INS1_16FlashAttnBwdSm90INS1_25CollectiveMainloopBwdSm90ILi2ELi2ELi2EN4cute5tupleIJNS5_1CILi1EEES8_S8_EEENS6_IJNS7_ILi128EEESA_NS7_ILi64EEEEEENS_6half_tEfNS_4arch4Sm90ELb0ELb1ELb0ELb0ELb0ELb1ELb0ELb0ELi2ELi1ELi2ELi2ELb0EEENS1_21CollectiveEpilogueBwdISC_SD_SF_Li256ELb0ELb0ELi1EEENS1_19SingleTileSchedulerILb0ELb0ELb0ELi128EEEEEEEEEvNT_6ParamsE --------------------------
	.section	.nv.constant0._ZN7cutlass13device_kernelIN5flash11enable_sm90INS1_16FlashAttnBwdSm90INS1_25CollectiveMainloopBwdSm90ILi2ELi2ELi2EN4cute5tupleIJNS5_1CILi1EEES8_S8_EEENS6_IJNS7_ILi128EEESA_NS7_ILi64EEEEEENS_6half_tEfNS_4arch4Sm90ELb0ELb1ELb0ELb0ELb0ELb1ELb0ELb0ELi2ELi1ELi2ELi2ELb0EEENS1_21CollectiveEpilogueBwdISC_SD_SF_Li256ELb0ELb0ELi1EEENS1_19SingleTileSchedulerILb0ELb0ELb0ELi128EEEEEEEEEvNT_6ParamsE,"a",@progbits
	.sectionflags	@""
	.align	4
.nv.constant0._ZN7cutlass13device_kernelIN5flash11enable_sm90INS1_16FlashAttnBwdSm90INS1_25CollectiveMainloopBwdSm90ILi2ELi2ELi2EN4cute5tupleIJNS5_1CILi1EEES8_S8_EEENS6_IJNS7_ILi128EEESA_NS7_ILi64EEEEEENS_6half_tEfNS_4arch4Sm90ELb0ELb1ELb0ELb0ELb0ELb1ELb0ELb0ELi2ELi1ELi2ELi2ELb0EEENS1_21CollectiveEpilogueBwdISC_SD_SF_Li256ELb0ELb0ELi1EEENS1_19SingleTileSchedulerILb0ELb0ELb0ELi128EEEEEEEEEvNT_6ParamsE:
	.zero		2944


//--------------------- .nv.constant0._ZN7cutlass13device_kernelIN5flash11enable_sm90INS1_16FlashAttnBwdSm90INS1_25CollectiveMainloopBwdSm90ILi2ELi2ELi2EN4cute5tupleIJNS5_1CILi1EEES8_S8_EEENS6_IJNS7_ILi128EEESA_NS7_ILi64EEEEEENS_6half_tEfNS_4arch4Sm90ELb0ELb1ELb0ELb0ELb1ELb1ELb0ELb0ELi2ELi1ELi2ELi2ELb0EEENS1_21CollectiveEpilogueBwdISC_SD_SF_Li256ELb0ELb0ELi1EEENS1_19SingleTileSchedulerILb0ELb0ELb0ELi128EEEEEEEEEvNT_6ParamsE --------------------------
	.section	.nv.constant0._ZN7cutlass13device_kernelIN5flash11enable_sm90INS1_16FlashAttnBwdSm90INS1_25CollectiveMainloopBwdSm90ILi2ELi2ELi2EN4cute5tupleIJNS5_1CILi1EEES8_S8_EEENS6_IJNS7_ILi128EEESA_NS7_ILi64EEEEEENS_6half_tEfNS_4arch4Sm90ELb0ELb1ELb0ELb0ELb1ELb1ELb0ELb0ELi2ELi1ELi2ELi2ELb0EEENS1_21CollectiveEpilogueBwdISC_SD_SF_Li256ELb0ELb0ELi1EEENS1_19SingleTileSchedulerILb0ELb0ELb0ELi128EEEEEEEEEvNT_6ParamsE,"a",@progbits
	.sectionflags	@""
	.align	4
.nv.constant0._ZN7cutlass13device_kernelIN5flash11enable_sm90INS1_16FlashAttnBwdSm90INS1_25CollectiveMainloopBwdSm90ILi2ELi2ELi2EN4cute5tupleIJNS5_1CILi1EEES8_S8_EEENS6_IJNS7_ILi128EEESA_NS7_ILi64EEEEEENS_6half_tEfNS_4arch4Sm90ELb0ELb1ELb0ELb0ELb1ELb1ELb0ELb0ELi2ELi1ELi2ELi2ELb0EEENS1_21CollectiveEpilogueBwdISC_SD_SF_Li256ELb0ELb0ELi1EEENS1_19SingleTileSchedulerILb0ELb0ELb0ELi128EEEEEEEEEvNT_6ParamsE:
	.zero		2944


//--------------------- .nv.constant0._ZN7cutlass13device_kernelIN5flash11enable_sm90INS1_16FlashAttnBwdSm90INS1_25CollectiveMainloopBwdSm90ILi2ELi2ELi2EN4cute5tupleIJNS5_1CILi1EEES8_S8_EEENS6_IJNS7_ILi128EEESA_NS7_ILi64EEEEEENS_6half_tEfNS_4arch4Sm90ELb0ELb1ELb0ELb0ELb0ELb1ELb0ELb0ELi2ELi1ELi2ELi2ELb0EEENS1_24CollectiveEpilogueBwdGQAISC_fSF_Li256ELb0ELb0EEENS1_19SingleTileSchedulerILb0ELb0ELb0ELi128EEEEEEEEEvNT_6ParamsE --------------------------
	.section	.nv.constant0._ZN7cutlass13device_kernelIN5flash11enable_sm90INS1_16FlashAttnBwdSm90INS1_25CollectiveMainloopBwdSm90ILi2ELi2ELi2EN4cute5tupleIJNS5_1CILi1EEES8_S8_EEENS6_IJNS7_ILi128EEESA_NS7_ILi64EEEEEENS_6half_tEfNS_4arch4Sm90ELb0ELb1ELb0ELb0ELb0ELb1ELb0ELb0ELi2ELi1ELi2ELi2ELb0EEENS1_24CollectiveEpilogueBwdGQAISC_fSF_Li256ELb0ELb0EEENS1_19SingleTileSchedulerILb0ELb0ELb0ELi128EEEEEEEEEvNT_6ParamsE,"a",@progbits
	.sectionflags	@""
	.align	4
.nv.constant0._ZN7cutlass13device_kernelIN5flash11enable_sm90INS1_16FlashAttnBwdSm90INS1_25CollectiveMainloopBwdSm90ILi2ELi2ELi2EN4cute5tupleIJNS5_1CILi1EEES8_S8_EEENS6_IJNS7_ILi128EEESA_NS7_ILi64EEEEEENS_6half_tEfNS_4arch4Sm90ELb0ELb1ELb0ELb0ELb0ELb1ELb0ELb0ELi2ELi1ELi2ELi2ELb0EEENS1_24CollectiveEpilogueBwdGQAISC_fSF_Li256ELb0ELb0EEENS1_19SingleTileSchedulerILb0ELb0ELb0ELi128EEEEEEEEEvNT_6ParamsE:
	.zero		2304


//--------------------- .nv.constant0._ZN7cutlass13device_kernelIN5flash11enable_sm90INS1_16FlashAttnBwdSm90INS1_25CollectiveMainloopBwdSm90ILi2ELi2ELi2EN4cute5tupleIJNS5_1CILi1EEES8_S8_EEENS6_IJNS7_ILi128EEESA_NS7_ILi64EEEEEENS_6half_tEfNS_4arch4Sm90ELb0ELb1ELb0ELb0ELb1ELb1ELb0ELb0ELi2ELi1ELi2ELi2ELb0EEENS1_24CollectiveEpilogueBwdGQAISC_fSF_Li256ELb0ELb1EEENS1_19SingleTileSchedulerILb0ELb0ELb0ELi128EEEEEEEEEvNT_6ParamsE --------------------------
	.section	.nv.constant0._ZN7cutlass13device_kernelIN5flash11enable_sm90INS1_16FlashAttnBwdSm90INS1_25CollectiveMainloopBwdSm90ILi2ELi2ELi2EN4cute5tupleIJNS5_1CILi1EEES8_S8_EEENS6_IJNS7_ILi128EEESA_NS7_ILi64EEEEEENS_6half_tEfNS_4arch4Sm90ELb0ELb1ELb0ELb0ELb1ELb1ELb0ELb0ELi2ELi1ELi2ELi2ELb0EEENS1_24CollectiveEpilogueBwdGQAISC_fSF_Li256ELb0ELb1EEENS1_19SingleTileSchedulerILb0ELb0ELb0ELi128EEEEEEEEEvNT_6ParamsE,"a",@progbits
	.sectionflags	@""
	.align	4
.nv.constant0._ZN7cutlass13device_kernelIN5flash11enable_sm90INS1_16FlashAttnBwdSm90INS1_25CollectiveMainloopBwdSm90ILi2ELi2ELi2EN4cute5tupleIJNS5_1CILi1EEES8_S8_EEENS6_IJNS7_ILi128EEESA_NS7_ILi64EEEEEENS_6half_tEfNS_4arch4Sm90ELb0ELb1ELb0ELb0ELb1ELb1ELb0ELb0ELi2ELi1ELi2ELi2ELb0EEENS1_24CollectiveEpilogueBwdGQAISC_fSF_Li256ELb0ELb1EEENS1_19SingleTileSchedulerILb0ELb0ELb0ELi128EEEEEEEEEvNT_6ParamsE:
	.zero		2304


//--------------------- .nv.constant0._ZN7cutlass13device_kernelIN5flash11enable_sm90INS1_16FlashAttnBwdSm90INS1_25CollectiveMainloopBwdSm90ILi2ELi2ELi2EN4cute5tupleIJNS5_1CILi1EEES8_S8_EEENS6_IJNS7_ILi128EEESA_NS7_ILi64EEEEEENS_6half_tEfNS_4arch4Sm90ELb0ELb1ELb0ELb1ELb0ELb1ELb0ELb0ELi2ELi1ELi2ELi2ELb0EEENS1_21CollectiveEpilogueBwdISC_SD_SF_Li256ELb1ELb0ELi1EEENS1_19SingleTileSchedulerILb1ELb0ELb0ELi128EEEEEEEEEvNT_6ParamsE --------------------------
	.section	.nv.constant0._ZN7cutlass13device_kernelIN5flash11enable_sm90INS1_16FlashAttnBwdSm90INS1_25CollectiveMainloopBwdSm90ILi2ELi2ELi2EN4cute5tupleIJNS5_1CILi1EEES8_S8_EEENS6_IJNS7_ILi128EEESA_NS7_ILi64EEEEEENS_6half_tEfNS_4arch4Sm90ELb0ELb1ELb0ELb1ELb0ELb1ELb0ELb0ELi2ELi1ELi2ELi2ELb0EEENS1_21CollectiveEpilogueBwdISC_SD_SF_Li256ELb1ELb0ELi1EEENS1_19SingleTileSchedulerILb1ELb0ELb0ELi128EEEEEEEEEvNT_6ParamsE,"a",@progbits
	.sectionflags	@""
	.align	4
.nv.constant0._ZN7cutlass13device_kernelIN5flash11enable_sm90INS1_16FlashAttnBwdSm90INS1_25CollectiveMainloopBwdSm90ILi2ELi2ELi2EN4cute5tupleIJNS5_1CILi1EEES8_S8_EEENS6_IJNS7_ILi128EEESA_NS7_ILi64EEEEEENS_6half_tEfNS_4arch4Sm90ELb0ELb1ELb0ELb1ELb0ELb1ELb0ELb0ELi2ELi1ELi2ELi2ELb0EEENS1_21CollectiveEpilogueBwdISC_SD_SF_Li256ELb1ELb0ELi1EEENS1_19SingleTileSchedulerILb1ELb0ELb0ELi128EEEEEEEEEvNT_6ParamsE:
	.zero		2304


//--------------------- .nv.constant0._ZN7cutlass13device_kernelIN5flash11enable_sm90INS1_16FlashAttnBwdSm90INS1_25CollectiveMainloopBwdSm90ILi2ELi2ELi2EN4cute5tupleIJNS5_1CILi1EEES8_S8_EEENS6_IJNS7_ILi128EEESA_NS7_ILi64EEEEEENS_6half_tEfNS_4arch4Sm90ELb0ELb1ELb0ELb1ELb1ELb1ELb0ELb0ELi2ELi1ELi2ELi2ELb0EEENS1_21CollectiveEpilogueBwdISC_SD_SF_Li256ELb1ELb0ELi1EEENS1_19SingleTileSchedulerILb1ELb0ELb0ELi128EEEEEEEEEvNT_6ParamsE --------------------------
	.section	.nv.constant0._ZN7cutlass13device_kernelIN5flash11enable_sm90INS1_16FlashAttnBwdSm90INS1_25CollectiveMainloopBwdSm90ILi2ELi2ELi2EN4cute5tupleIJNS5_1CILi1EEES8_S8_EEENS6_IJNS7_ILi128EEESA_NS7_ILi64EEEEEENS_6half_tEfNS_4arch4Sm90ELb0ELb1ELb0ELb1ELb1ELb1ELb0ELb0ELi2ELi1ELi2ELi2ELb0EEENS1_21CollectiveEpilogueBwdISC_SD_SF_Li256ELb1ELb0ELi1EEENS1_19SingleTileSchedulerILb1ELb0ELb0ELi128EEEEEEEEEvNT_6ParamsE,"a",@progbits
	.sectionflags	@""
	.align	4
.nv.constant0._ZN7cutlass13device_kernelIN5flash11enable_sm90INS1_16FlashAttnBwdSm90INS1_25CollectiveMainloopBwdSm90ILi2ELi2ELi2EN4cute5tupleIJNS5_1CILi1EEES8_S8_EEENS6_IJNS7_ILi128EEESA_NS7_ILi64EEEEEENS_6half_tEfNS_4arch4Sm90ELb0ELb1ELb0ELb1ELb1ELb1ELb0ELb0ELi2ELi1ELi2ELi2ELb0EEENS1_21CollectiveEpilogueBwdISC_SD_SF_Li256ELb1ELb0ELi1EEENS1_19SingleTileSchedulerILb1ELb0ELb0ELi128EEEEEEEEEvNT_6ParamsE:
	.zero		2304


//--------------------- .nv.constant0._ZN7cutlass13device_kernelIN5flash11enable_sm90INS1_16FlashAttnBwdSm90INS1_25CollectiveMainloopBwdSm90ILi2ELi2ELi2EN4cute5tupleIJNS5_1CILi1EEES8_S8_EEENS6_IJNS7_ILi128EEESA_NS7_ILi64EEEEEENS_6half_tEfNS_4arch4Sm90ELb0ELb1ELb0ELb1ELb0ELb1ELb0ELb0ELi2ELi1ELi2ELi2ELb0EEENS1_24CollectiveEpilogueBwdGQAISC_fSF_Li256ELb1ELb0EEENS1_19SingleTileSchedulerILb1ELb0ELb0ELi128EEEEEEEEEvNT_6ParamsE --------------------------
	.section	.nv.constant0._ZN7cutlass13device_kernelIN5flash11enable_sm90INS1_16FlashAttnBwdSm90INS1_25CollectiveMainloopBwdSm90ILi2ELi2ELi2EN4cute5tupleIJNS5_1CILi1EEES8_S8_EEENS6_IJNS7_ILi128EEESA_NS7_ILi64EEEEEENS_6half_tEfNS_4arch4Sm90ELb0ELb1ELb0ELb1ELb0ELb1ELb0ELb0ELi2ELi1ELi2ELi2ELb0EEENS1_24CollectiveEpilogueBwdGQAISC_fSF_Li256ELb1ELb0EEENS1_19SingleTileSchedulerILb1ELb0ELb0ELi128EEEEEEEEEvNT_6ParamsE,"a",@progbits
	.sectionflags	@""
	.align	4
.nv.constant0._ZN7cutlass13device_kernelIN5flash11enable_sm90INS1_16FlashAttnBwdSm90INS1_25CollectiveMainloopBwdSm90ILi2ELi2ELi2EN4cute5tupleIJNS5_1CILi1EEES8_S8_EEENS6_IJNS7_ILi128EEESA_NS7_ILi64EEEEEENS_6half_tEfNS_4arch4Sm90ELb0ELb1ELb0ELb1ELb0ELb1ELb0ELb0ELi2ELi1ELi2ELi2ELb0EEENS1_24CollectiveEpilogueBwdGQAISC_fSF_Li256ELb1ELb0EEENS1_19SingleTileSchedulerILb1ELb0ELb0ELi128EEEEEEEEEvNT_6ParamsE:
	.zero		2304


//--------------------- .nv.constant0._ZN7cutlass13device_kernelIN5flash11enable_sm90INS1_16FlashAttnBwdSm90INS1_25CollectiveMainloopBwdSm90ILi2ELi2ELi2EN4cute5tupleIJNS5_1CILi1EEES8_S8_EEENS6_IJNS7_ILi128EEESA_NS7_ILi64EEEEEENS_6half_tEfNS_4arch4Sm90ELb0ELb1ELb0ELb1ELb1ELb1ELb0ELb0ELi2ELi1ELi2ELi2ELb0EEENS1_24CollectiveEpilogueBwdGQAISC_fSF_Li256ELb1ELb1EEENS1_19SingleTileSchedulerILb1ELb0ELb0ELi128EEEEEEEEEvNT_6ParamsE --------------------------
	.section	.nv.constant0._ZN7cutlass13device_kernelIN5flash11enable_sm90INS1_16FlashAttnBwdSm90INS1_25CollectiveMainloopBwdSm90ILi2ELi2ELi2EN4cute5tupleIJNS5_1CILi1EEES8_S8_EEENS6_IJNS7_ILi128EEESA_NS7_ILi64EEEEEENS_6half_tEfNS_4arch4Sm90ELb0ELb1ELb0ELb1ELb1ELb1ELb0ELb0ELi2ELi1ELi2ELi2ELb0EEENS1_24CollectiveEpilogueBwdGQAISC_fSF_Li256ELb1ELb1EEENS1_19SingleTileSchedulerILb1ELb0ELb0ELi128EEEEEEEEEvNT_6ParamsE,"a",@progbits
	.sectionflags	@""
	.align	4
.nv.constant0._ZN7cutlass13device_kernelIN5flash11enable_sm90INS1_16FlashAttnBwdSm90INS1_25CollectiveMainloopBwdSm90ILi2ELi2ELi2EN4cute5tupleIJNS5_1CILi1EEES8_S8_EEENS6_IJNS7_ILi128EEESA_NS7_ILi64EEEEEENS_6half_tEfNS_4arch4Sm90ELb0ELb1ELb0ELb1ELb1ELb1ELb0ELb0ELi2ELi1ELi2ELi2ELb0EEENS1_24CollectiveEpilogueBwdGQAISC_fSF_Li256ELb1ELb1EEENS1_19SingleTileSchedulerILb1ELb0ELb0ELi128EEEEEEEEEvNT_6ParamsE:
	.zero		2304


//--------------------- .nv.constant0._ZN7cutlass13device_kernelIN5flash11enable_sm90INS1_16FlashAttnBwdSm90INS1_25CollectiveMainloopBwdSm90ILi2ELi2ELi2EN4cute5tupleIJNS5_1CILi1EEES8_S8_EEENS6_IJNS7_ILi128EEESA_NS7_ILi64EEEEEENS_6half_tEfNS_4arch4Sm90ELb1ELb0ELb0ELb0ELb0ELb1ELb0ELb0ELi2ELi1ELi2ELi2ELb0EEENS1_21CollectiveEpilogueBwdISC_SD_SF_Li256ELb0ELb0ELi1EEENS1_25SingleTileBwdLPTSchedulerILb0ELi128ELb0EEEEEEEEEvNT_6ParamsE --------------------------
	.section	.nv.constant0._ZN7cutlass13device_kernelIN5flash11enable_sm90INS1_16FlashAttnBwdSm90INS1_25CollectiveMainloopBwdSm90ILi2ELi2ELi2EN4cute5tupleIJNS5_1CILi1EEES8_S8_EEENS6_IJNS7_ILi128EEESA_NS7_ILi64EEEEEENS_6half_tEfNS_4arch4Sm90ELb1ELb0ELb0ELb0ELb0ELb1ELb0ELb0ELi2ELi1ELi2ELi2ELb0EEENS1_21CollectiveEpilogueBwdISC_SD_SF_Li256ELb0ELb0ELi1EEENS1_25SingleTileBwdLPTSchedulerILb0ELi128ELb0EEEEEEEEEvNT_6ParamsE,"a",@progbits
	.sectionflags	@""
	.align	4
.nv.constant0._ZN7cutlass13device_kernelIN5flash11enable_sm90INS1_16FlashAttnBwdSm90INS1_25CollectiveMainloopBwdSm90ILi2ELi2ELi2EN4cute5tupleIJNS5_1CILi1EEES8_S8_EEENS6_IJNS7_ILi128EEESA_NS7_ILi64EEEEEENS_6half_tEfNS_4arch4Sm90ELb1ELb0ELb0ELb0ELb0ELb1ELb0ELb0ELi2ELi1ELi2ELi2ELb0EEENS1_21CollectiveEpilogueBwdISC_SD_SF_Li256ELb0ELb0ELi1EEENS1_25SingleTileBwdLPTSchedulerILb0ELi128ELb0EEEEEEEEEvNT_6ParamsE:
	.zero		2944


//--------------------- .nv.constant0._ZN7cutlass13device_kernelIN5flash11enable_sm90INS1_16FlashAttnBwdSm90INS1_25CollectiveMainloopBwdSm90ILi2ELi2ELi2EN4cute5tupleIJNS5_1CILi1EEES8_S8_EEENS6_IJNS7_ILi128EEESA_NS7_ILi64EEEEEENS_6half_tEfNS_4arch4Sm90ELb1ELb0ELb0ELb0ELb1ELb1ELb0ELb0ELi2ELi1ELi2ELi2ELb0EEENS1_21CollectiveEpilogueBwdISC_SD_SF_Li256ELb0ELb0ELi1EEENS1_25SingleTileBwdLPTSchedulerILb0ELi128ELb1EEEEEEEEEvNT_6ParamsE --------------------------
	.section	.nv.constant0._ZN7cutlass13device_kernelIN5flash11enable_sm90INS1_16FlashAttnBwdSm90INS1_25CollectiveMainloopBwdSm90ILi2ELi2ELi2EN4cute5tupleIJNS5_1CILi1EEES8_S8_EEENS6_IJNS7_ILi128EEESA_NS7_ILi64EEEEEENS_6half_tEfNS_4arch4Sm90ELb1ELb0ELb0ELb0ELb1ELb1ELb0ELb0ELi2ELi1ELi2ELi2ELb0EEENS1_21CollectiveEpilogueBwdISC_SD_SF_Li256ELb0ELb0ELi1EEENS1_25SingleTileBwdLPTSchedulerILb0ELi128ELb1EEEEEEEEEvNT_6ParamsE,"a",@progbits
	.sectionflags	@""
	.align	4
.nv.constant0._ZN7cutlass13device_kernelIN5flash11enable_sm90INS1_16FlashAttnBwdSm90INS1_25CollectiveMainloopBwdSm90ILi2ELi2ELi2EN4cute5tupleIJNS5_1CILi1EEES8_S8_EEENS6_IJNS7_ILi128EEESA_NS7_ILi64EEEEEENS_6half_tEfNS_4arch4Sm90ELb1ELb0ELb0ELb0ELb1ELb1ELb0ELb0ELi2ELi1ELi2ELi2ELb0EEENS1_21CollectiveEpilogueBwdISC_SD_SF_Li256ELb0ELb0ELi1EEENS1_25SingleTileBwdLPTSchedulerILb0ELi128ELb1EEEEEEEEEvNT_6ParamsE:
	.zero		2944


//--------------------- .nv.constant0._ZN7cutlass13device_kernelIN5flash11enable_sm90INS1_16FlashAttnBwdSm90INS1_25CollectiveMainloopBwdSm90ILi2ELi2ELi2EN4cute5tupleIJNS5_1CILi1EEES8_S8_EEENS6_IJNS7_ILi128EEESA_NS7_ILi64EEEEEENS_6half_tEfNS_4arch4Sm90ELb1ELb0ELb0ELb0ELb0ELb1ELb0ELb0ELi2ELi1ELi2ELi2ELb0EEENS1_24CollectiveEpilogueBwdGQAISC_fSF_Li256ELb0ELb0EEENS1_25SingleTileBwdLPTSchedulerILb0ELi128ELb0EEEEEEEEEvNT_6ParamsE --------------------------
	.section	.nv.constant0._ZN7cutlass13device_kernelIN5flash11enable_sm90INS1_16FlashAttnBwdSm90INS1_25CollectiveMainloopBwdSm90ILi2ELi2ELi2EN4cute5tupleIJNS5_1CILi1EEES8_S8_EEENS6_IJNS7_ILi128EEESA_NS7_ILi64EEEEEENS_6half_tEfNS_4arch4Sm90ELb1ELb0ELb0ELb0ELb0ELb1ELb0ELb0ELi2ELi1ELi2ELi2ELb0EEENS1_24CollectiveEpilogueBwdGQAISC_fSF_Li256ELb0ELb0EEENS1_25SingleTileBwdLPTSchedulerILb0ELi128ELb0EEEEEEEEEvNT_6ParamsE,"a",@progbits
	.sectionflags	@""
	.align	4
.nv.constant0._ZN7cutlass13device_kernelIN5flash11enable_sm90INS1_16FlashAttnBwdSm90INS1_25CollectiveMainloopBwdSm90ILi2ELi2ELi2EN4cute5tupleIJNS5_1CILi1EEES8_S8_EEENS6_IJNS7_ILi128EEESA_NS7_ILi64EEEEEENS_6half_tEfNS_4arch4Sm90ELb1ELb0ELb0ELb0ELb0ELb1ELb0ELb0ELi2ELi1ELi2ELi2ELb0EEENS1_24CollectiveEpilogueBwdGQAISC_fSF_Li256ELb0ELb0EEENS1_25SingleTileBwdLPTSchedulerILb0ELi128ELb0EEEEEEEEEvNT_6ParamsE:
	.zero		2432


//--------------------- .nv.constant0._ZN7cutlass13device_kernelIN5flash11enable_sm90INS1_16FlashAttnBwdSm90INS1_25CollectiveMainloopBwdSm90ILi2ELi2ELi2EN4cute5tupleIJNS5_1CILi1EEES8_S8_EEENS6_IJNS7_ILi128EEESA_NS7_ILi64EEEEEENS_6half_tEfNS_4arch4Sm90ELb1ELb0ELb0ELb0ELb1ELb1ELb0ELb0ELi2ELi1ELi2ELi2ELb0EEENS1_24CollectiveEpilogueBwdGQAISC_fSF_Li256ELb0ELb1EEENS1_25SingleTileBwdLPTSchedulerILb0ELi128ELb1EEEEEEEEEvNT_6ParamsE --------------------------
	.section	.nv.constant0._ZN7cutlass13device_kernelIN5flash11enable_sm90INS1_16FlashAttnBwdSm90INS1_25CollectiveMainloopBwdSm90ILi2ELi2ELi2EN4cute5tupleIJNS5_1CILi1EEES8_S8_EEENS6_IJNS7_ILi128EEESA_NS7_ILi64EEEEEENS_6half_tEfNS_4arch4Sm90ELb1ELb0ELb0ELb0ELb1ELb1ELb0ELb0ELi2ELi1ELi2ELi2ELb0EEENS1_24CollectiveEpilogueBwdGQAISC_fSF_Li256ELb0ELb1EEENS1_25SingleTileBwdLPTSchedulerILb0ELi128ELb1EEEEEEEEEvNT_6ParamsE,"a",@progbits
	.sectionflags	@""
	.align	4
.nv.constant0._ZN7cutlass13device_kernelIN5flash11enable_sm90INS1_16FlashAttnBwdSm90INS1_25CollectiveMainloopBwdSm90ILi2ELi2ELi2EN4cute5tupleIJNS5_1CILi1EEES8_S8_EEENS6_IJNS7_ILi128EEESA_NS7_ILi64EEEEEENS_6half_tEfNS_4arch4Sm90ELb1ELb0ELb0ELb0ELb1ELb1ELb0ELb0ELi2ELi1ELi2ELi2ELb0EEENS1_24CollectiveEpilogueBwdGQAISC_fSF_Li256ELb0ELb1EEENS1_25SingleTileBwdLPTSchedulerILb0ELi128ELb1EEEEEEEEEvNT_6ParamsE:
	.zero		2432


//--------------------- .nv.constant0._ZN7cutlass13device_kernelIN5flash22FlashAttnBwdPreprocessIN4cute5tupleIJNS3_1CILi128EEENS5_ILi64EEEEEENS_6half_tEfNS_4arch4Sm90ELb1ELb0EEEEEvNT_6ParamsE --------------------------
	.section	.nv.constant0._ZN7cutlass13device_kernelIN5flash22FlashAttnBwdPreprocessIN4cute5tupleIJNS3_1CILi128EEENS5_ILi64EEEEEENS_6half_tEfNS_4arch4Sm90ELb1ELb0EEEEEvNT_6ParamsE,"a",@progbits
	.sectionflags	@""
	.align	4
.nv.constant0._ZN7cutlass13device_kernelIN5flash22FlashAttnBwdPreprocessIN4cute5tupleIJNS3_1CILi128EEENS5_ILi64EEEEEENS_6half_tEfNS_4arch4Sm90ELb1ELb0EEEEEvNT_6ParamsE:
	.zero		768


//--------------------- .nv.constant0._ZN7cutlass13device_kernelIN5flash11enable_sm90INS1_16FlashAttnBwdSm90INS1_25CollectiveMainloopBwdSm90ILi2ELi2ELi2EN4cute5tupleIJNS5_1CILi1EEES8_S8_EEENS6_IJNS7_ILi128EEESA_NS7_ILi64EEEEEENS_6half_tEfNS_4arch4Sm90ELb1ELb0ELb0ELb1ELb0ELb1ELb0ELb0ELi2ELi1ELi2ELi2ELb0EEENS1_21CollectiveEpilogueBwdISC_SD_SF_Li256ELb1ELb0ELi1EEENS1_25SingleTileBwdLPTSchedulerILb1ELi128ELb0EEEEEEEEEvNT_6ParamsE --------------------------
	.section	.nv.constant0._ZN7cutlass13device_kernelIN5flash11enable_sm90INS1_16FlashAttnBwdSm90INS1_25CollectiveMainloopBwdSm90ILi2ELi2ELi2EN4cute5tupleIJNS5_1CILi1EEES8_S8_EEENS6_IJNS7_ILi128EEESA_NS7_ILi64EEEEEENS_6half_tEfNS_4arch4Sm90ELb1ELb0ELb0ELb1ELb0ELb1ELb0ELb0ELi2ELi1ELi2ELi2ELb0EEENS1_21CollectiveEpilogueBwdISC_SD_SF_Li256ELb1ELb0ELi1EEENS1_25SingleTileBwdLPTSchedulerILb1ELi128ELb0EEEEEEEEEvNT_6ParamsE,"a",@progbits
	.sectionflags	@""
	.align	4
.nv.constant0._ZN7cutlass13device_kernelIN5flash11enable_sm90INS1_16FlashAttnBwdSm90INS1_25CollectiveMainloopBwdSm90ILi2ELi2ELi2EN4cute5tupleIJNS5_1CILi1EEES8_S8_EEENS6_IJNS7_ILi128EEESA_NS7_ILi64EEEEEENS_6half_tEfNS_4arch4Sm90ELb1ELb0ELb0ELb1ELb0ELb1ELb0ELb0ELi2ELi1ELi2ELi2ELb0EEENS1_21CollectiveEpilogueBwdISC_SD_SF_Li256ELb1ELb0ELi1EEENS1_25SingleTileBwdLPTSchedulerILb1ELi128ELb0EEEEEEEEEvNT_6ParamsE:
	.zero		2304


//--------------------- .nv.constant0._ZN7cutlass13device_kernelIN5flash11enable_sm90INS1_16FlashAttnBwdSm90INS1_25CollectiveMainloopBwdSm90ILi2ELi2ELi2EN4cute5tupleIJNS5_1CILi1EEES8_S8_EEENS6_IJNS7_ILi128EEESA_NS7_ILi64EEEEEENS_6half_tEfNS_4arch4Sm90ELb1ELb0ELb0ELb1ELb1ELb1ELb0ELb0ELi2ELi1ELi2ELi2ELb0EEENS1_21CollectiveEpilogueBwdISC_SD_SF_Li256ELb1ELb0ELi1EEENS1_25SingleTileBwdLPTSchedulerILb1ELi128ELb1EEEEEEEEEvNT_6ParamsE --------------------------
	.section	.nv.constant0._ZN7cutlass13device_kernelIN5flash11enable_sm90INS1_16FlashAttnBwdSm90INS1_25CollectiveMainloopBwdSm90ILi2ELi2ELi2EN4cute5tupleIJNS5_1CILi1EEES8_S8_EEENS6_IJNS7_ILi128EEESA_NS7_ILi64EEEEEENS_6half_tEfNS_4arch4Sm90ELb1ELb0ELb0ELb1ELb1ELb1ELb0ELb0ELi2ELi1ELi2ELi2ELb0EEENS1_21CollectiveEpilogueBwdISC_SD_SF_Li256ELb1ELb0ELi1EEENS1_25SingleTileBwdLPTSchedulerILb1ELi128ELb1EEEEEEEEEvNT_6ParamsE,"a",@progbits
	.sectionflags	@""
	.align	4
.nv.constant0._ZN7cutlass13device_kernelIN5flash11enable_sm90INS1_16FlashAttnBwdSm90INS1_25CollectiveMainloopBwdSm90ILi2ELi2ELi2EN4cute5tupleIJNS5_1CILi1EEES8_S8_EEENS6_IJNS7_ILi128EEESA_NS7_ILi64EEEEEENS_6half_tEfNS_4arch4Sm90ELb1ELb0ELb0ELb1ELb1ELb1ELb0ELb0ELi2ELi1ELi2ELi2ELb0EEENS1_21CollectiveEpilogueBwdISC_SD_SF_Li256ELb1ELb0ELi1EEENS1_25SingleTileBwdLPTSchedulerILb1ELi128ELb1EEEEEEEEEvNT_6ParamsE:
	.zero		2304


//--------------------- .nv.constant0._ZN7cutlass13device_kernelIN5flash11enable_sm90INS1_16FlashAttnBwdSm90INS1_25CollectiveMainloopBwdSm90ILi2ELi2ELi2EN4cute5tupleIJNS5_1CILi1EEES8_S8_EEENS6_IJNS7_ILi128EEESA_NS7_ILi64EEEEEENS_6half_tEfNS_4arch4Sm90ELb1ELb0ELb0ELb1ELb0ELb1ELb0ELb0ELi2ELi1ELi2ELi2ELb0EEENS1_24CollectiveEpilogueBwdGQAISC_fSF_Li256ELb1ELb0EEENS1_25SingleTileBwdLPTSchedulerILb1ELi128ELb0EEEEEEEEEvNT_6ParamsE --------------------------
	.section	.nv.constant0._ZN7cutlass13device_kernelIN5flash11enable_sm90INS1_16FlashAttnBwdSm90INS1_25CollectiveMainloopBwdSm90ILi2ELi2ELi2EN4cute5tupleIJNS5_1CILi1EEES8_S8_EEENS6_IJNS7_ILi128EEESA_NS7_ILi64EEEEEENS_6half_tEfNS_4arch4Sm90ELb1ELb0ELb0ELb1ELb0ELb1ELb0ELb0ELi2ELi1ELi2ELi2ELb0EEENS1_24CollectiveEpilogueBwdGQAISC_fSF_Li256ELb1ELb0EEENS1_25SingleTileBwdLPTSchedulerILb1ELi128ELb0EEEEEEEEEvNT_6ParamsE,"a",@progbits
	.sectionflags	@""
	.align	4
.nv.constant0._ZN7cutlass13device_kernelIN5flash11enable_sm90INS1_16FlashAttnBwdSm90INS1_25CollectiveMainloopBwdSm90ILi2ELi2ELi2EN4cute5tupleIJNS5_1CILi1EEES8_S8_EEENS6_IJNS7_ILi128EEESA_NS7_ILi64EEEEEENS_6half_tEfNS_4arch4Sm90ELb1ELb0ELb0ELb1ELb0ELb1ELb0ELb0ELi2ELi1ELi2ELi2ELb0EEENS1_24CollectiveEpilogueBwdGQAISC_fSF_Li256ELb1ELb0EEENS1_25SingleTileBwdLPTSchedulerILb1ELi128ELb0EEEEEEEEEvNT_6ParamsE:
	.zero		2432


//--------------------- .nv.constant0._ZN7cutlass13device_kernelIN5flash32FlashAttnBwdPostprocessConvertdQIN4cute5tupleIJNS3_1CILi128EEENS5_ILi64EEEEEENS_6half_tEfNS_4arch4Sm90ELi256ENS3_8TiledMMAINS3_8MMA_AtomIJNS3_4SM904GMMA25MMA_64x64x16_F32F16F16_RSILNSF_5MajorE0ELSH_1ELNSF_7ScaleInE1ELSI_1EEEEEENS3_6LayoutINS4_IJNS5_ILi2EEENS5_ILi1EEESN_EEENS4_IJSN_NS5_ILi0EEESP_EEEEENS4_IJNS3_10UnderscoreESS_SS_EEEEELb0EEEEEvNT_6ParamsE --------------------------
	.section	.nv.constant0._ZN7cutlass13device_kernelIN5flash32FlashAttnBwdPostprocessConvertdQIN4cute5tupleIJNS3_1CILi128EEENS5_ILi64EEEEEENS_6half_tEfNS_4arch4Sm90ELi256ENS3_8TiledMMAINS3_8MMA_AtomIJNS3_4SM904GMMA25MMA_64x64x16_F32F16F16_RSILNSF_5MajorE0ELSH_1ELNSF_7ScaleInE1ELSI_1EEEEEENS3_6LayoutINS4_IJNS5_ILi2EEENS5_ILi1EEESN_EEENS4_IJSN_NS5_ILi0EEESP_EEEEENS4_IJNS3_10UnderscoreESS_SS_EEEEELb0EEEEEvNT_6ParamsE,"a",@progbits
	.sectionflags	@""
	.align	4
.nv.constant0._ZN7cutlass13device_kernelIN5flash32FlashAttnBwdPostprocessConvertdQIN4cute5tupleIJNS3_1CILi128EEENS5_ILi64EEEEEENS_6half_tEfNS_4arch4Sm90ELi256ENS3_8TiledMMAINS3_8MMA_AtomIJNS3_4SM904GMMA25MMA_64x64x16_F32F16F16_RSILNSF_5MajorE0ELSH_1ELNSF_7ScaleInE1ELSI_1EEEEEENS3_6LayoutINS4_IJNS5_ILi2EEENS5_ILi1EEESN_EEENS4_IJSN_NS5_ILi0EEESP_EEEEENS4_IJNS3_10UnderscoreESS_SS_EEEEELb0EEEEEvNT_6ParamsE:
	.zero		640


//--------------------- .nv.constant0._ZN7cutlass13device_kernelIN5flash32FlashAttnBwdPostprocessConvertdQIN4cute5tupleIJNS3_1CILi128EEENS5_ILi64EEEEEENS_6half_tEfNS_4arch4Sm90ELi256ENS3_8TiledMMAINS3_8MMA_AtomIJNS3_4SM904GMMA25MMA_64x64x16_F32F16F16_SSILNSF_5MajorE0ELSH_1ELNSF_7ScaleInE1ELSI_1EEEEEENS3_6LayoutINS4_IJNS5_ILi2EEENS5_ILi1EEESN_EEENS4_IJSN_NS5_ILi0EEESP_EEEEENS4_IJNS3_10UnderscoreESS_SS_EEEEELb0EEEEEvNT_6ParamsE --------------------------
	.section	.nv.constant0._ZN7cutlass13device_kernelIN5flash32FlashAttnBwdPostprocessConvertdQIN4cute5tupleIJNS3_1CILi128EEENS5_ILi64EEEEEENS_6half_tEfNS_4arch4Sm90ELi256ENS3_8TiledMMAINS3_8MMA_AtomIJNS3_4SM904GMMA25MMA_64x64x16_F32F16F16_SSILNSF_5MajorE0ELSH_1ELNSF_7ScaleInE1ELSI_1EEEEEENS3_6LayoutINS4_IJNS5_ILi2EEENS5_ILi1EEESN_EEENS4_IJSN_NS5_ILi0EEESP_EEEEENS4_IJNS3_10UnderscoreESS_SS_EEEEELb0EEEEEvNT_6ParamsE,"a",@progbits
	.sectionflags	@""
	.align	4
.nv.constant0._ZN7cutlass13device_kernelIN5flash32FlashAttnBwdPostprocessConvertdQIN4cute5tupleIJNS3_1CILi128EEENS5_ILi64EEEEEENS_6half_tEfNS_4arch4Sm90ELi256ENS3_8TiledMMAINS3_8MMA_AtomIJNS3_4SM904GMMA25MMA_64x64x16_F32F16F16_SSILNSF_5MajorE0ELSH_1ELNSF_7ScaleInE1ELSI_1EEEEEENS3_6LayoutINS4_IJNS5_ILi2EEENS5_ILi1EEESN_EEENS4_IJSN_NS5_ILi0EEESP_EEEEENS4_IJNS3_10UnderscoreESS_SS_EEEEELb0EEEEEvNT_6ParamsE:
	.zero		640


//--------------------- .nv.constant0._ZN7cutlass13device_kernelIN5flash11enable_sm90INS1_16FlashAttnBwdSm90INS1_25CollectiveMainloopBwdSm90ILi2ELi2ELi2EN4cute5tupleIJNS5_1CILi1EEES8_S8_EEENS6_IJNS7_ILi128EEESA_NS7_ILi64EEEEEENS_6half_tEfNS_4arch4Sm90ELb1ELb0ELb0ELb1ELb1ELb1ELb0ELb0ELi2ELi1ELi2ELi2ELb0EEENS1_24CollectiveEpilogueBwdGQAISC_fSF_Li256ELb1ELb1EEENS1_25SingleTileBwdLPTSchedulerILb1ELi128ELb1EEEEEEEEEvNT_6ParamsE --------------------------
	.section	.nv.constant0._ZN7cutlass13device_kernelIN5flash11enable_sm90INS1_16FlashAttnBwdSm90INS1_25CollectiveMainloopBwdSm90ILi2ELi2ELi2EN4cute5tupleIJNS5_1CILi1EEES8_S8_EEENS6_IJNS7_ILi128EEESA_NS7_ILi64EEEEEENS_6half_tEfNS_4arch4Sm90ELb1ELb0ELb0ELb1ELb1ELb1ELb0ELb0ELi2ELi1ELi2ELi2ELb0EEENS1_24CollectiveEpilogueBwdGQAISC_fSF_Li256ELb1ELb1EEENS1_25SingleTileBwdLPTSchedulerILb1ELi128ELb1EEEEEEEEEvNT_6ParamsE,"a",@progbits
	.sectionflags	@""
	.align	4
.nv.constant0._ZN7cutlass13device_kernelIN5flash11enable_sm90INS1_16FlashAttnBwdSm90INS1_25CollectiveMainloopBwdSm90ILi2ELi2ELi2EN4cute5tupleIJNS5_1CILi1EEES8_S8_EEENS6_IJNS7_ILi128EEESA_NS7_ILi64EEEEEENS_6half_tEfNS_4arch4Sm90ELb1ELb0ELb0ELb1ELb1ELb1ELb0ELb0ELi2ELi1ELi2ELi2ELb0EEENS1_24CollectiveEpilogueBwdGQAISC_fSF_Li256ELb1ELb1EEENS1_25SingleTileBwdLPTSchedulerILb1ELi128ELb1EEEEEEEEEvNT_6ParamsE:
	.zero		2432


//--------------------- .nv.constant0._ZN7cutlass13device_kernelIN5flash22FlashAttnBwdPreprocessIN4cute5tupleIJNS3_1CILi128EEENS5_ILi64EEEEEENS_6half_tEfNS_4arch4Sm90ELb1ELb1EEEEEvNT_6ParamsE --------------------------
	.section	.nv.constant0._ZN7cutlass13device_kernelIN5flash22FlashAttnBwdPreprocessIN4cute5tupleIJNS3_1CILi128EEENS5_ILi64EEEEEENS_6half_tEfNS_4arch4Sm90ELb1ELb1EEEEEvNT_6ParamsE,"a",@progbits
	.sectionflags	@""
	.align	4
.nv.constant0._ZN7cutlass13device_kernelIN5flash22FlashAttnBwdPreprocessIN4cute5tupleIJNS3_1CILi128EEENS5_ILi64EEEEEENS_6half_tEfNS_4arch4Sm90ELb1ELb1EEEEEvNT_6ParamsE:
	.zero		768


//--------------------- SYMBOLS --------------------------

	.type		.nv.reservedSmem.offset0,@object
	.size		.nv.reservedSmem.offset0,0x4
	.type		__assertfail,@function
